	.target	sm_90

	.elftype	@"ET_EXEC"


//--------------------- .note.nv.tkinfo           --------------------------
	.section	.note.nv.tkinfo,"",@"SHT_NOTE"
	.sectionflags	@"SHF_NOTE_NV_TKINFO"
	.tkinfo
        /*0018*/ 	.word	0x00000002
        /*0030*/ 	.string	""
        /*0030*/ 	.string	"ptxas"
        /*0030*/ 	.string	"Cuda compilation tools, release 13.0, V13.0.88"
        /*0030*/ 	.string	"Build cuda_13.0.r13.0/compiler.36424714_0"
        /*0030*/ 	.string	"-arch sm_90 -m 64 "



//--------------------- .note.nv.cuinfo           --------------------------
	.section	.note.nv.cuinfo,"",@"SHT_NOTE"
	.sectionflags	@"SHF_NOTE_NV_CUINFO"
        /*0018*/ 	.short	0x0002
        /*001a*/ 	.short	0x005a
        /*001c*/ 	.short	0x0082
	.zero		2


//--------------------- .nv.info                  --------------------------
	.section	.nv.info,"",@"SHT_CUDA_INFO"
	.align	4


	//----- nvinfo : EIATTR_REGCOUNT
	.align		4
        /*0000*/ 	.byte	0x04, 0x2f
        /*0002*/ 	.short	(.L_29 - .L_28)
	.align		4
.L_28:
        /*0004*/ 	.word	index@(_Z23gemm_half_q_half_kernelILi1ELi128ELb1ELb1ELi32EEvPK6__halfPKjS4_S2_PS0_iiiiPKtS7_iiiiiibS2_i)
        /*0008*/ 	.word	0x00000020


	//----- nvinfo : EIATTR_FRAME_SIZE
	.align		4
.L_29:
        /*000c*/ 	.byte	0x04, 0x11
        /*000e*/ 	.short	(.L_31 - .L_30)
	.align		4
.L_30:
        /*0010*/ 	.word	index@(_Z23gemm_half_q_half_kernelILi1ELi128ELb1ELb1ELi32EEvPK6__halfPKjS4_S2_PS0_iiiiPKtS7_iiiiiibS2_i)
        /*0014*/ 	.word	0x00000000


	//----- nvinfo : EIATTR_REGCOUNT
	.align		4
.L_31:
        /*0018*/ 	.byte	0x04, 0x2f
        /*001a*/ 	.short	(.L_33 - .L_32)
	.align		4
.L_32:
        /*001c*/ 	.word	index@(_Z23gemm_half_q_half_kernelILi1ELi38ELb1ELb1ELi32EEvPK6__halfPKjS4_S2_PS0_iiiiPKtS7_iiiiiibS2_i)
        /*0020*/ 	.word	0x00000030


	//----- nvinfo : EIATTR_FRAME_SIZE
	.align		4
.L_33:
        /*0024*/ 	.byte	0x04, 0x11
        /*0026*/ 	.short	(.L_35 - .L_34)
	.align		4
.L_34:
        /*0028*/ 	.word	index@(_Z23gemm_half_q_half_kernelILi1ELi38ELb1ELb1ELi32EEvPK6__halfPKjS4_S2_PS0_iiiiPKtS7_iiiiiibS2_i)
        /*002c*/ 	.word	0x00000000


	//----- nvinfo : EIATTR_REGCOUNT
	.align		4
.L_35:
        /*0030*/ 	.byte	0x04, 0x2f
        /*0032*/ 	.short	(.L_37 - .L_36)
	.align		4
.L_36:
        /*0034*/ 	.word	index@(_Z23gemm_half_q_half_kernelILi1ELi20ELb1ELb1ELi32EEvPK6__halfPKjS4_S2_PS0_iiiiPKtS7_iiiiiibS2_i)
        /*0038*/ 	.word	0x00000038


	//----- nvinfo : EIATTR_FRAME_SIZE
	.align		4
.L_37:
        /*003c*/ 	.byte	0x04, 0x11
        /*003e*/ 	.short	(.L_39 - .L_38)
	.align		4
.L_38:
        /*0040*/ 	.word	index@(_Z23gemm_half_q_half_kernelILi1ELi20ELb1ELb1ELi32EEvPK6__halfPKjS4_S2_PS0_iiiiPKtS7_iiiiiibS2_i)
        /*0044*/ 	.word	0x00000000


	//----- nvinfo : EIATTR_REGCOUNT
	.align		4
.L_39:
        /*0048*/ 	.byte	0x04, 0x2f
        /*004a*/ 	.short	(.L_41 - .L_40)
	.align		4
.L_40:
        /*004c*/ 	.word	index@(_Z23gemm_half_q_half_kernelILi1ELi140ELb1ELb1ELi32EEvPK6__halfPKjS4_S2_PS0_iiiiPKtS7_iiiiiibS2_i)
        /*0050*/ 	.word	0x00000034


	//----- nvinfo : EIATTR_FRAME_SIZE
	.align		4
.L_41:
        /*0054*/ 	.byte	0x04, 0x11
        /*0056*/ 	.short	(.L_43 - .L_42)
	.align		4
.L_42:
        /*0058*/ 	.word	index@(_Z23gemm_half_q_half_kernelILi1ELi140ELb1ELb1ELi32EEvPK6__halfPKjS4_S2_PS0_iiiiPKtS7_iiiiiibS2_i)
        /*005c*/ 	.word	0x00000000


	//----- nvinfo : EIATTR_REGCOUNT
	.align		4
.L_43:
        /*0060*/ 	.byte	0x04, 0x2f
        /*0062*/ 	.short	(.L_45 - .L_44)
	.align		4
.L_44:
        /*0064*/ 	.word	index@(_Z23gemm_half_q_half_kernelILi1ELi152ELb1ELb1ELi32EEvPK6__halfPKjS4_S2_PS0_iiiiPKtS7_iiiiiibS2_i)
        /*0068*/ 	.word	0x00000038


	//----- nvinfo : EIATTR_FRAME_SIZE
	.align		4
.L_45:
        /*006c*/ 	.byte	0x04, 0x11
        /*006e*/ 	.short	(.L_47 - .L_46)
	.align		4
.L_46:
        /*0070*/ 	.word	index@(_Z23gemm_half_q_half_kernelILi1ELi152ELb1ELb1ELi32EEvPK6__halfPKjS4_S2_PS0_iiiiPKtS7_iiiiiibS2_i)
        /*0074*/ 	.word	0x00000000


	//----- nvinfo : EIATTR_REGCOUNT
	.align		4
.L_47:
        /*0078*/ 	.byte	0x04, 0x2f
        /*007a*/ 	.short	(.L_49 - .L_48)
	.align		4
.L_48:
        /*007c*/ 	.word	index@(_Z23gemm_half_q_half_kernelILi1ELi176ELb1ELb1ELi32EEvPK6__halfPKjS4_S2_PS0_iiiiPKtS7_iiiiiibS2_i)
        /*0080*/ 	.word	0x00000038


	//----- nvinfo : EIATTR_FRAME_SIZE
	.align		4
.L_49:
        /*0084*/ 	.byte	0x04, 0x11
        /*0086*/ 	.short	(.L_51 - .L_50)
	.align		4
.L_50:
        /*0088*/ 	.word	index@(_Z23gemm_half_q_half_kernelILi1ELi176ELb1ELb1ELi32EEvPK6__halfPKjS4_S2_PS0_iiiiPKtS7_iiiiiibS2_i)
        /*008c*/ 	.word	0x00000000


	//----- nvinfo : EIATTR_REGCOUNT
	.align		4
.L_51:
        /*0090*/ 	.byte	0x04, 0x2f
        /*0092*/ 	.short	(.L_53 - .L_52)
	.align		4
.L_52:
        /*0094*/ 	.word	index@(_Z23gemm_half_q_half_kernelILi1ELi172ELb1ELb1ELi32EEvPK6__halfPKjS4_S2_PS0_iiiiPKtS7_iiiiiibS2_i)
        /*0098*/ 	.word	0x00000034


	//----- nvinfo : EIATTR_FRAME_SIZE
	.align		4
.L_53:
        /*009c*/ 	.byte	0x04, 0x11
        /*009e*/ 	.short	(.L_55 - .L_54)
	.align		4
.L_54:
        /*00a0*/ 	.word	index@(_Z23gemm_half_q_half_kernelILi1ELi172ELb1ELb1ELi32EEvPK6__halfPKjS4_S2_PS0_iiiiPKtS7_iiiiiibS2_i)
        /*00a4*/ 	.word	0x00000000


	//----- nvinfo : EIATTR_REGCOUNT
	.align		4
.L_55:
        /*00a8*/ 	.byte	0x04, 0x2f
        /*00aa*/ 	.short	(.L_57 - .L_56)
	.align		4
.L_56:
        /*00ac*/ 	.word	index@(_Z23gemm_half_q_half_kernelILi1ELi10ELb1ELb1ELi32EEvPK6__halfPKjS4_S2_PS0_iiiiPKtS7_iiiiiibS2_i)
        /*00b0*/ 	.word	0x00000028


	//----- nvinfo : EIATTR_FRAME_SIZE
	.align		4
.L_57:
        /*00b4*/ 	.byte	0x04, 0x11
        /*00b6*/ 	.short	(.L_59 - .L_58)
	.align		4
.L_58:
        /*00b8*/ 	.word	index@(_Z23gemm_half_q_half_kernelILi1ELi10ELb1ELb1ELi32EEvPK6__halfPKjS4_S2_PS0_iiiiPKtS7_iiiiiibS2_i)
        /*00bc*/ 	.word	0x00000000


	//----- nvinfo : EIATTR_REGCOUNT
	.align		4
.L_59:
        /*00c0*/ 	.byte	0x04, 0x2f
        /*00c2*/ 	.short	(.L_61 - .L_60)
	.align		4
.L_60:
        /*00c4*/ 	.word	index@(_Z23gemm_half_q_half_kernelILi1ELi40ELb1ELb1ELi32EEvPK6__halfPKjS4_S2_PS0_iiiiPKtS7_iiiiiibS2_i)
        /*00c8*/ 	.word	0x00000028


	//----- nvinfo : EIATTR_FRAME_SIZE
	.align		4
.L_61:
        /*00cc*/ 	.byte	0x04, 0x11
        /*00ce*/ 	.short	(.L_63 - .L_62)
	.align		4
.L_62:
        /*00d0*/ 	.word	index@(_Z23gemm_half_q_half_kernelILi1ELi40ELb1ELb1ELi32EEvPK6__halfPKjS4_S2_PS0_iiiiPKtS7_iiiiiibS2_i)
        /*00d4*/ 	.word	0x00000000


	//----- nvinfo : EIATTR_REGCOUNT
	.align		4
.L_63:
        /*00d8*/ 	.byte	0x04, 0x2f
        /*00da*/ 	.short	(.L_65 - .L_64)
	.align		4
.L_64:
        /*00dc*/ 	.word	index@(_Z23gemm_half_q_half_kernelILi1ELi160ELb1ELb1ELi32EEvPK6__halfPKjS4_S2_PS0_iiiiPKtS7_iiiiiibS2_i)
        /*00e0*/ 	.word	0x00000028


	//----- nvinfo : EIATTR_FRAME_SIZE
	.align		4
.L_65:
        /*00e4*/ 	.byte	0x04, 0x11
        /*00e6*/ 	.short	(.L_67 - .L_66)
	.align		4
.L_66:
        /*00e8*/ 	.word	index@(_Z23gemm_half_q_half_kernelILi1ELi160ELb1ELb1ELi32EEvPK6__halfPKjS4_S2_PS0_iiiiPKtS7_iiiiiibS2_i)
        /*00ec*/ 	.word	0x00000000


	//----- nvinfo : EIATTR_REGCOUNT
	.align		4
.L_67:
        /*00f0*/ 	.byte	0x04, 0x2f
        /*00f2*/ 	.short	(.L_69 - .L_68)
	.align		4
.L_68:
        /*00f4*/ 	.word	index@(_Z23gemm_half_q_half_kernelILi1ELi190ELb1ELb1ELi32EEvPK6__halfPKjS4_S2_PS0_iiiiPKtS7_iiiiiibS2_i)
        /*00f8*/ 	.word	0x00000038


	//----- nvinfo : EIATTR_FRAME_SIZE
	.align		4
.L_69:
        /*00fc*/ 	.byte	0x04, 0x11
        /*00fe*/ 	.short	(.L_71 - .L_70)
	.align		4
.L_70:
        /*0100*/ 	.word	index@(_Z23gemm_half_q_half_kernelILi1ELi190ELb1ELb1ELi32EEvPK6__halfPKjS4_S2_PS0_iiiiPKtS7_iiiiiibS2_i)
        /*0104*/ 	.word	0x00000000


	//----- nvinfo : EIATTR_REGCOUNT
	.align		4
.L_71:
        /*0108*/ 	.byte	0x04, 0x2f
        /*010a*/ 	.short	(.L_73 - .L_72)
	.align		4
.L_72:
        /*010c*/ 	.word	index@(_Z23gemm_half_q_half_kernelILi1ELi128ELb1ELb1ELi64EEvPK6__halfPKjS4_S2_PS0_iiiiPKtS7_iiiiiibS2_i)
        /*0110*/ 	.word	0x00000028


	//----- nvinfo : EIATTR_FRAME_SIZE
	.align		4
.L_73:
        /*0114*/ 	.byte	0x04, 0x11
        /*0116*/ 	.short	(.L_75 - .L_74)
	.align		4
.L_74:
        /*0118*/ 	.word	index@(_Z23gemm_half_q_half_kernelILi1ELi128ELb1ELb1ELi64EEvPK6__halfPKjS4_S2_PS0_iiiiPKtS7_iiiiiibS2_i)
        /*011c*/ 	.word	0x00000010


	//----- nvinfo : EIATTR_REGCOUNT
	.align		4
.L_75:
        /*0120*/ 	.byte	0x04, 0x2f
        /*0122*/ 	.short	(.L_77 - .L_76)
	.align		4
.L_76:
        /*0124*/ 	.word	index@(_Z23gemm_half_q_half_kernelILi1ELi38ELb1ELb1ELi64EEvPK6__halfPKjS4_S2_PS0_iiiiPKtS7_iiiiiibS2_i)
        /*0128*/ 	.word	0x0000002e


	//----- nvinfo : EIATTR_FRAME_SIZE
	.align		4
.L_77:
        /*012c*/ 	.byte	0x04, 0x11
        /*012e*/ 	.short	(.L_79 - .L_78)
	.align		4
.L_78:
        /*0130*/ 	.word	index@(_Z23gemm_half_q_half_kernelILi1ELi38ELb1ELb1ELi64EEvPK6__halfPKjS4_S2_PS0_iiiiPKtS7_iiiiiibS2_i)
        /*0134*/ 	.word	0x00000010


	//----- nvinfo : EIATTR_REGCOUNT
	.align		4
.L_79:
        /*0138*/ 	.byte	0x04, 0x2f
        /*013a*/ 	.short	(.L_81 - .L_80)
	.align		4
.L_80:
        /*013c*/ 	.word	index@(_Z23gemm_half_q_half_kernelILi1ELi20ELb1ELb1ELi64EEvPK6__halfPKjS4_S2_PS0_iiiiPKtS7_iiiiiibS2_i)
        /*0140*/ 	.word	0x00000059


	//----- nvinfo : EIATTR_FRAME_SIZE
	.align		4
.L_81:
        /*0144*/ 	.byte	0x04, 0x11
        /*0146*/ 	.short	(.L_83 - .L_82)
	.align		4
.L_82:
        /*0148*/ 	.word	index@(_Z23gemm_half_q_half_kernelILi1ELi20ELb1ELb1ELi64EEvPK6__halfPKjS4_S2_PS0_iiiiPKtS7_iiiiiibS2_i)
        /*014c*/ 	.word	0x00000010


	//----- nvinfo : EIATTR_REGCOUNT
	.align		4
.L_83:
        /*0150*/ 	.byte	0x04, 0x2f
        /*0152*/ 	.short	(.L_85 - .L_84)
	.align		4
.L_84:
        /*0154*/ 	.word	index@(_Z23gemm_half_q_half_kernelILi1ELi140ELb1ELb1ELi64EEvPK6__halfPKjS4_S2_PS0_iiiiPKtS7_iiiiiibS2_i)
        /*0158*/ 	.word	0x00000030


	//----- nvinfo : EIATTR_FRAME_SIZE
	.align		4
.L_85:
        /*015c*/ 	.byte	0x04, 0x11
        /*015e*/ 	.short	(.L_87 - .L_86)
	.align		4
.L_86:
        /*0160*/ 	.word	index@(_Z23gemm_half_q_half_kernelILi1ELi140ELb1ELb1ELi64EEvPK6__halfPKjS4_S2_PS0_iiiiPKtS7_iiiiiibS2_i)
        /*0164*/ 	.word	0x00000010


	//----- nvinfo : EIATTR_REGCOUNT
	.align		4
.L_87:
        /*0168*/ 	.byte	0x04, 0x2f
        /*016a*/ 	.short	(.L_89 - .L_88)
	.align		4
.L_88:
        /*016c*/ 	.word	index@(_Z23gemm_half_q_half_kernelILi1ELi152ELb1ELb1ELi64EEvPK6__halfPKjS4_S2_PS0_iiiiPKtS7_iiiiiibS2_i)
        /*0170*/ 	.word	0x00000036


	//----- nvinfo : EIATTR_FRAME_SIZE
	.align		4
.L_89:
        /*0174*/ 	.byte	0x04, 0x11
        /*0176*/ 	.short	(.L_91 - .L_90)
	.align		4
.L_90:
        /*0178*/ 	.word	index@(_Z23gemm_half_q_half_kernelILi1ELi152ELb1ELb1ELi64EEvPK6__halfPKjS4_S2_PS0_iiiiPKtS7_iiiiiibS2_i)
        /*017c*/ 	.word	0x00000010


	//----- nvinfo : EIATTR_REGCOUNT
	.align		4
.L_91:
        /*0180*/ 	.byte	0x04, 0x2f
        /*0182*/ 	.short	(.L_93 - .L_92)
	.align		4
.L_92:
        /*0184*/ 	.word	index@(_Z23gemm_half_q_half_kernelILi1ELi176ELb1ELb1ELi64EEvPK6__halfPKjS4_S2_PS0_iiiiPKtS7_iiiiiibS2_i)
        /*0188*/ 	.word	0x00000036


	//----- nvinfo : EIATTR_FRAME_SIZE
	.align		4
.L_93:
        /*018c*/ 	.byte	0x04, 0x11
        /*018e*/ 	.short	(.L_95 - .L_94)
	.align		4
.L_94:
        /*0190*/ 	.word	index@(_Z23gemm_half_q_half_kernelILi1ELi176ELb1ELb1ELi64EEvPK6__halfPKjS4_S2_PS0_iiiiPKtS7_iiiiiibS2_i)
        /*0194*/ 	.word	0x00000010


	//----- nvinfo : EIATTR_REGCOUNT
	.align		4
.L_95:
        /*0198*/ 	.byte	0x04, 0x2f
        /*019a*/ 	.short	(.L_97 - .L_96)
	.align		4
.L_96:
        /*019c*/ 	.word	index@(_Z23gemm_half_q_half_kernelILi1ELi172ELb1ELb1ELi64EEvPK6__halfPKjS4_S2_PS0_iiiiPKtS7_iiiiiibS2_i)
        /*01a0*/ 	.word	0x00000030


	//----- nvinfo : EIATTR_FRAME_SIZE
	.align		4
.L_97:
        /*01a4*/ 	.byte	0x04, 0x11
        /*01a6*/ 	.short	(.L_99 - .L_98)
	.align		4
.L_98:
        /*01a8*/ 	.word	index@(_Z23gemm_half_q_half_kernelILi1ELi172ELb1ELb1ELi64EEvPK6__halfPKjS4_S2_PS0_iiiiPKtS7_iiiiiibS2_i)
        /*01ac*/ 	.word	0x00000010


	//----- nvinfo : EIATTR_REGCOUNT
	.align		4
.L_99:
        /*01b0*/ 	.byte	0x04, 0x2f
        /*01b2*/ 	.short	(.L_101 - .L_100)
	.align		4
.L_100:
        /*01b4*/ 	.word	index@(_Z23gemm_half_q_half_kernelILi1ELi10ELb1ELb1ELi64EEvPK6__halfPKjS4_S2_PS0_iiiiPKtS7_iiiiiibS2_i)
        /*01b8*/ 	.word	0x00000038


	//----- nvinfo : EIATTR_FRAME_SIZE
	.align		4
.L_101:
        /*01bc*/ 	.byte	0x04, 0x11
        /*01be*/ 	.short	(.L_103 - .L_102)
	.align		4
.L_102:
        /*01c0*/ 	.word	index@(_Z23gemm_half_q_half_kernelILi1ELi10ELb1ELb1ELi64EEvPK6__halfPKjS4_S2_PS0_iiiiPKtS7_iiiiiibS2_i)
        /*01c4*/ 	.word	0x00000010


	//----- nvinfo : EIATTR_REGCOUNT
	.align		4
.L_103:
        /*01c8*/ 	.byte	0x04, 0x2f
        /*01ca*/ 	.short	(.L_105 - .L_104)
	.align		4
.L_104:
        /*01cc*/ 	.word	index@(_Z23gemm_half_q_half_kernelILi1ELi40ELb1ELb1ELi64EEvPK6__halfPKjS4_S2_PS0_iiiiPKtS7_iiiiiibS2_i)
        /*01d0*/ 	.word	0x00000030


	//----- nvinfo : EIATTR_FRAME_SIZE
	.align		4
.L_105:
        /*01d4*/ 	.byte	0x04, 0x11
        /*01d6*/ 	.short	(.L_107 - .L_106)
	.align		4
.L_106:
        /*01d8*/ 	.word	index@(_Z23gemm_half_q_half_kernelILi1ELi40ELb1ELb1ELi64EEvPK6__halfPKjS4_S2_PS0_iiiiPKtS7_iiiiiibS2_i)
        /*01dc*/ 	.word	0x00000010


	//----- nvinfo : EIATTR_REGCOUNT
	.align		4
.L_107:
        /*01e0*/ 	.byte	0x04, 0x2f
        /*01e2*/ 	.short	(.L_109 - .L_108)
	.align		4
.L_108:
        /*01e4*/ 	.word	index@(_Z23gemm_half_q_half_kernelILi1ELi160ELb1ELb1ELi64EEvPK6__halfPKjS4_S2_PS0_iiiiPKtS7_iiiiiibS2_i)
        /*01e8*/ 	.word	0x00000030


	//----- nvinfo : EIATTR_FRAME_SIZE
	.align		4
.L_109:
        /*01ec*/ 	.byte	0x04, 0x11
        /*01ee*/ 	.short	(.L_111 - .L_110)
	.align		4
.L_110:
        /*01f0*/ 	.word	index@(_Z23gemm_half_q_half_kernelILi1ELi160ELb1ELb1ELi64EEvPK6__halfPKjS4_S2_PS0_iiiiPKtS7_iiiiiibS2_i)
        /*01f4*/ 	.word	0x00000010


	//----- nvinfo : EIATTR_REGCOUNT
	.align		4
.L_111:
        /*01f8*/ 	.byte	0x04, 0x2f
        /*01fa*/ 	.short	(.L_113 - .L_112)
	.align		4
.L_112:
        /*01fc*/ 	.word	index@(_Z23gemm_half_q_half_kernelILi1ELi190ELb1ELb1ELi64EEvPK6__halfPKjS4_S2_PS0_iiiiPKtS7_iiiiiibS2_i)
        /*0200*/ 	.word	0x00000038


	//----- nvinfo : EIATTR_FRAME_SIZE
	.align		4
.L_113:
        /*0204*/ 	.byte	0x04, 0x11
        /*0206*/ 	.short	(.L_115 - .L_114)
	.align		4
.L_114:
        /*0208*/ 	.word	index@(_Z23gemm_half_q_half_kernelILi1ELi190ELb1ELb1ELi64EEvPK6__halfPKjS4_S2_PS0_iiiiPKtS7_iiiiiibS2_i)
        /*020c*/ 	.word	0x00000010


	//----- nvinfo : EIATTR_REGCOUNT
	.align		4
.L_115:
        /*0210*/ 	.byte	0x04, 0x2f
        /*0212*/ 	.short	(.L_117 - .L_116)
	.align		4
.L_116:
        /*0214*/ 	.word	index@(_Z23gemm_half_q_half_kernelILi2ELi128ELb1ELb1ELi32EEvPK6__halfPKjS4_S2_PS0_iiiiPKtS7_iiiiiibS2_i)
        /*0218*/ 	.word	0x00000040


	//----- nvinfo : EIATTR_FRAME_SIZE
	.align		4
.L_117:
        /*021c*/ 	.byte	0x04, 0x11
        /*021e*/ 	.short	(.L_119 - .L_118)
	.align		4
.L_118:
        /*0220*/ 	.word	index@(_Z23gemm_half_q_half_kernelILi2ELi128ELb1ELb1ELi32EEvPK6__halfPKjS4_S2_PS0_iiiiPKtS7_iiiiiibS2_i)
        /*0224*/ 	.word	0x00000000


	//----- nvinfo : EIATTR_REGCOUNT
	.align		4
.L_119:
        /*0228*/ 	.byte	0x04, 0x2f
        /*022a*/ 	.short	(.L_121 - .L_120)
	.align		4
.L_120:
        /*022c*/ 	.word	index@(_Z23gemm_half_q_half_kernelILi2ELi38ELb1ELb1ELi32EEvPK6__halfPKjS4_S2_PS0_iiiiPKtS7_iiiiiibS2_i)
        /*0230*/ 	.word	0x0000005f


	//----- nvinfo : EIATTR_FRAME_SIZE
	.align		4
.L_121:
        /*0234*/ 	.byte	0x04, 0x11
        /*0236*/ 	.short	(.L_123 - .L_122)
	.align		4
.L_122:
        /*0238*/ 	.word	index@(_Z23gemm_half_q_half_kernelILi2ELi38ELb1ELb1ELi32EEvPK6__halfPKjS4_S2_PS0_iiiiPKtS7_iiiiiibS2_i)
        /*023c*/ 	.word	0x00000000


	//----- nvinfo : EIATTR_REGCOUNT
	.align		4
.L_123:
        /*0240*/ 	.byte	0x04, 0x2f
        /*0242*/ 	.short	(.L_125 - .L_124)
	.align		4
.L_124:
        /*0244*/ 	.word	index@(_Z23gemm_half_q_half_kernelILi2ELi20ELb1ELb1ELi32EEvPK6__halfPKjS4_S2_PS0_iiiiPKtS7_iiiiiibS2_i)
        /*0248*/ 	.word	0x0000005f


	//----- nvinfo : EIATTR_FRAME_SIZE
	.align		4
.L_125:
        /*024c*/ 	.byte	0x04, 0x11
        /*024e*/ 	.short	(.L_127 - .L_126)
	.align		4
.L_126:
        /*0250*/ 	.word	index@(_Z23gemm_half_q_half_kernelILi2ELi20ELb1ELb1ELi32EEvPK6__halfPKjS4_S2_PS0_iiiiPKtS7_iiiiiibS2_i)
        /*0254*/ 	.word	0x00000000


	//----- nvinfo : EIATTR_REGCOUNT
	.align		4
.L_127:
        /*0258*/ 	.byte	0x04, 0x2f
        /*025a*/ 	.short	(.L_129 - .L_128)
	.align		4
.L_128:
        /*025c*/ 	.word	index@(_Z23gemm_half_q_half_kernelILi2ELi140ELb1ELb1ELi32EEvPK6__halfPKjS4_S2_PS0_iiiiPKtS7_iiiiiibS2_i)
        /*0260*/ 	.word	0x0000005f


	//----- nvinfo : EIATTR_FRAME_SIZE
	.align		4
.L_129:
        /*0264*/ 	.byte	0x04, 0x11
        /*0266*/ 	.short	(.L_131 - .L_130)
	.align		4
.L_130:
        /*0268*/ 	.word	index@(_Z23gemm_half_q_half_kernelILi2ELi140ELb1ELb1ELi32EEvPK6__halfPKjS4_S2_PS0_iiiiPKtS7_iiiiiibS2_i)
        /*026c*/ 	.word	0x00000000


	//----- nvinfo : EIATTR_REGCOUNT
	.align		4
.L_131:
        /*0270*/ 	.byte	0x04, 0x2f
        /*0272*/ 	.short	(.L_133 - .L_132)
	.align		4
.L_132:
        /*0274*/ 	.word	index@(_Z23gemm_half_q_half_kernelILi2ELi152ELb1ELb1ELi32EEvPK6__halfPKjS4_S2_PS0_iiiiPKtS7_iiiiiibS2_i)
        /*0278*/ 	.word	0x0000005f


	//----- nvinfo : EIATTR_FRAME_SIZE
	.align		4
.L_133:
        /*027c*/ 	.byte	0x04, 0x11
        /*027e*/ 	.short	(.L_135 - .L_134)
	.align		4
.L_134:
        /*0280*/ 	.word	index@(_Z23gemm_half_q_half_kernelILi2ELi152ELb1ELb1ELi32EEvPK6__halfPKjS4_S2_PS0_iiiiPKtS7_iiiiiibS2_i)
        /*0284*/ 	.word	0x00000000


	//----- nvinfo : EIATTR_REGCOUNT
	.align		4
.L_135:
        /*0288*/ 	.byte	0x04, 0x2f
        /*028a*/ 	.short	(.L_137 - .L_136)
	.align		4
.L_136:
        /*028c*/ 	.word	index@(_Z23gemm_half_q_half_kernelILi2ELi176ELb1ELb1ELi32EEvPK6__halfPKjS4_S2_PS0_iiiiPKtS7_iiiiiibS2_i)
        /*0290*/ 	.word	0x0000005f


	//----- nvinfo : EIATTR_FRAME_SIZE
	.align		4
.L_137:
        /*0294*/ 	.byte	0x04, 0x11
        /*0296*/ 	.short	(.L_139 - .L_138)
	.align		4
.L_138:
        /*0298*/ 	.word	index@(_Z23gemm_half_q_half_kernelILi2ELi176ELb1ELb1ELi32EEvPK6__halfPKjS4_S2_PS0_iiiiPKtS7_iiiiiibS2_i)
        /*029c*/ 	.word	0x00000000


	//----- nvinfo : EIATTR_REGCOUNT
	.align		4
.L_139:
        /*02a0*/ 	.byte	0x04, 0x2f
        /*02a2*/ 	.short	(.L_141 - .L_140)
	.align		4
.L_140:
        /*02a4*/ 	.word	index@(_Z23gemm_half_q_half_kernelILi2ELi172ELb1ELb1ELi32EEvPK6__halfPKjS4_S2_PS0_iiiiPKtS7_iiiiiibS2_i)
        /*02a8*/ 	.word	0x0000005f


	//----- nvinfo : EIATTR_FRAME_SIZE
	.align		4
.L_141:
        /*02ac*/ 	.byte	0x04, 0x11
        /*02ae*/ 	.short	(.L_143 - .L_142)
	.align		4
.L_142:
        /*02b0*/ 	.word	index@(_Z23gemm_half_q_half_kernelILi2ELi172ELb1ELb1ELi32EEvPK6__halfPKjS4_S2_PS0_iiiiPKtS7_iiiiiibS2_i)
        /*02b4*/ 	.word	0x00000000


	//----- nvinfo : EIATTR_REGCOUNT
	.align		4
.L_143:
        /*02b8*/ 	.byte	0x04, 0x2f
        /*02ba*/ 	.short	(.L_145 - .L_144)
	.align		4
.L_144:
        /*02bc*/ 	.word	index@(_Z23gemm_half_q_half_kernelILi2ELi10ELb1ELb1ELi32EEvPK6__halfPKjS4_S2_PS0_iiiiPKtS7_iiiiiibS2_i)
        /*02c0*/ 	.word	0x0000003e


	//----- nvinfo : EIATTR_FRAME_SIZE
	.align		4
.L_145:
        /*02c4*/ 	.byte	0x04, 0x11
        /*02c6*/ 	.short	(.L_147 - .L_146)
	.align		4
.L_146:
        /*02c8*/ 	.word	index@(_Z23gemm_half_q_half_kernelILi2ELi10ELb1ELb1ELi32EEvPK6__halfPKjS4_S2_PS0_iiiiPKtS7_iiiiiibS2_i)
        /*02cc*/ 	.word	0x00000000


	//----- nvinfo : EIATTR_REGCOUNT
	.align		4
.L_147:
        /*02d0*/ 	.byte	0x04, 0x2f
        /*02d2*/ 	.short	(.L_149 - .L_148)
	.align		4
.L_148:
        /*02d4*/ 	.word	index@(_Z23gemm_half_q_half_kernelILi2ELi40ELb1ELb1ELi32EEvPK6__halfPKjS4_S2_PS0_iiiiPKtS7_iiiiiibS2_i)
        /*02d8*/ 	.word	0x0000003e


	//----- nvinfo : EIATTR_FRAME_SIZE
	.align		4
.L_149:
        /*02dc*/ 	.byte	0x04, 0x11
        /*02de*/ 	.short	(.L_151 - .L_150)
	.align		4
.L_150:
        /*02e0*/ 	.word	index@(_Z23gemm_half_q_half_kernelILi2ELi40ELb1ELb1ELi32EEvPK6__halfPKjS4_S2_PS0_iiiiPKtS7_iiiiiibS2_i)
        /*02e4*/ 	.word	0x00000000


	//----- nvinfo : EIATTR_REGCOUNT
	.align		4
.L_151:
        /*02e8*/ 	.byte	0x04, 0x2f
        /*02ea*/ 	.short	(.L_153 - .L_152)
	.align		4
.L_152:
        /*02ec*/ 	.word	index@(_Z23gemm_half_q_half_kernelILi2ELi160ELb1ELb1ELi32EEvPK6__halfPKjS4_S2_PS0_iiiiPKtS7_iiiiiibS2_i)
        /*02f0*/ 	.word	0x00000046


	//----- nvinfo : EIATTR_FRAME_SIZE
	.align		4
.L_153:
        /*02f4*/ 	.byte	0x04, 0x11
        /*02f6*/ 	.short	(.L_155 - .L_154)
	.align		4
.L_154:
        /*02f8*/ 	.word	index@(_Z23gemm_half_q_half_kernelILi2ELi160ELb1ELb1ELi32EEvPK6__halfPKjS4_S2_PS0_iiiiPKtS7_iiiiiibS2_i)
        /*02fc*/ 	.word	0x00000000


	//----- nvinfo : EIATTR_REGCOUNT
	.align		4
.L_155:
        /*0300*/ 	.byte	0x04, 0x2f
        /*0302*/ 	.short	(.L_157 - .L_156)
	.align		4
.L_156:
        /*0304*/ 	.word	index@(_Z23gemm_half_q_half_kernelILi2ELi190ELb1ELb1ELi32EEvPK6__halfPKjS4_S2_PS0_iiiiPKtS7_iiiiiibS2_i)
        /*0308*/ 	.word	0x00000060


	//----- nvinfo : EIATTR_FRAME_SIZE
	.align		4
.L_157:
        /*030c*/ 	.byte	0x04, 0x11
        /*030e*/ 	.short	(.L_159 - .L_158)
	.align		4
.L_158:
        /*0310*/ 	.word	index@(_Z23gemm_half_q_half_kernelILi2ELi190ELb1ELb1ELi32EEvPK6__halfPKjS4_S2_PS0_iiiiPKtS7_iiiiiibS2_i)
        /*0314*/ 	.word	0x00000000


	//----- nvinfo : EIATTR_REGCOUNT
	.align		4
.L_159:
        /*0318*/ 	.byte	0x04, 0x2f
        /*031a*/ 	.short	(.L_161 - .L_160)
	.align		4
.L_160:
        /*031c*/ 	.word	index@(_Z23gemm_half_q_half_kernelILi2ELi128ELb1ELb1ELi64EEvPK6__halfPKjS4_S2_PS0_iiiiPKtS7_iiiiiibS2_i)
        /*0320*/ 	.word	0x00000040


	//----- nvinfo : EIATTR_FRAME_SIZE
	.align		4
.L_161:
        /*0324*/ 	.byte	0x04, 0x11
        /*0326*/ 	.short	(.L_163 - .L_162)
	.align		4
.L_162:
        /*0328*/ 	.word	index@(_Z23gemm_half_q_half_kernelILi2ELi128ELb1ELb1ELi64EEvPK6__halfPKjS4_S2_PS0_iiiiPKtS7_iiiiiibS2_i)
        /*032c*/ 	.word	0x00000010


	//----- nvinfo : EIATTR_REGCOUNT
	.align		4
.L_163:
        /*0330*/ 	.byte	0x04, 0x2f
        /*0332*/ 	.short	(.L_165 - .L_164)
	.align		4
.L_164:
        /*0334*/ 	.word	index@(_Z23gemm_half_q_half_kernelILi2ELi38ELb1ELb1ELi64EEvPK6__halfPKjS4_S2_PS0_iiiiPKtS7_iiiiiibS2_i)
        /*0338*/ 	.word	0x0000005f


	//----- nvinfo : EIATTR_FRAME_SIZE
	.align		4
.L_165:
        /*033c*/ 	.byte	0x04, 0x11
        /*033e*/ 	.short	(.L_167 - .L_166)
	.align		4
.L_166:
        /*0340*/ 	.word	index@(_Z23gemm_half_q_half_kernelILi2ELi38ELb1ELb1ELi64EEvPK6__halfPKjS4_S2_PS0_iiiiPKtS7_iiiiiibS2_i)
        /*0344*/ 	.word	0x00000010


	//----- nvinfo : EIATTR_REGCOUNT
	.align		4
.L_167:
        /*0348*/ 	.byte	0x04, 0x2f
        /*034a*/ 	.short	(.L_169 - .L_168)
	.align		4
.L_168:
        /*034c*/ 	.word	index@(_Z23gemm_half_q_half_kernelILi2ELi20ELb1ELb1ELi64EEvPK6__halfPKjS4_S2_PS0_iiiiPKtS7_iiiiiibS2_i)
        /*0350*/ 	.word	0x0000006c


	//----- nvinfo : EIATTR_FRAME_SIZE
	.align		4
.L_169:
        /*0354*/ 	.byte	0x04, 0x11
        /*0356*/ 	.short	(.L_171 - .L_170)
	.align		4
.L_170:
        /*0358*/ 	.word	index@(_Z23gemm_half_q_half_kernelILi2ELi20ELb1ELb1ELi64EEvPK6__halfPKjS4_S2_PS0_iiiiPKtS7_iiiiiibS2_i)
        /*035c*/ 	.word	0x00000010


	//----- nvinfo : EIATTR_REGCOUNT
	.align		4
.L_171:
        /*0360*/ 	.byte	0x04, 0x2f
        /*0362*/ 	.short	(.L_173 - .L_172)
	.align		4
.L_172:
        /*0364*/ 	.word	index@(_Z23gemm_half_q_half_kernelILi2ELi140ELb1ELb1ELi64EEvPK6__halfPKjS4_S2_PS0_iiiiPKtS7_iiiiiibS2_i)
        /*0368*/ 	.word	0x0000005f


	//----- nvinfo : EIATTR_FRAME_SIZE
	.align		4
.L_173:
        /*036c*/ 	.byte	0x04, 0x11
        /*036e*/ 	.short	(.L_175 - .L_174)
	.align		4
.L_174:
        /*0370*/ 	.word	index@(_Z23gemm_half_q_half_kernelILi2ELi140ELb1ELb1ELi64EEvPK6__halfPKjS4_S2_PS0_iiiiPKtS7_iiiiiibS2_i)
        /*0374*/ 	.word	0x00000010


	//----- nvinfo : EIATTR_REGCOUNT
	.align		4
.L_175:
        /*0378*/ 	.byte	0x04, 0x2f
        /*037a*/ 	.short	(.L_177 - .L_176)
	.align		4
.L_176:
        /*037c*/ 	.word	index@(_Z23gemm_half_q_half_kernelILi2ELi152ELb1ELb1ELi64EEvPK6__halfPKjS4_S2_PS0_iiiiPKtS7_iiiiiibS2_i)
        /*0380*/ 	.word	0x00000072


	//----- nvinfo : EIATTR_FRAME_SIZE
	.align		4
.L_177:
        /*0384*/ 	.byte	0x04, 0x11
        /*0386*/ 	.short	(.L_179 - .L_178)
	.align		4
.L_178:
        /*0388*/ 	.word	index@(_Z23gemm_half_q_half_kernelILi2ELi152ELb1ELb1ELi64EEvPK6__halfPKjS4_S2_PS0_iiiiPKtS7_iiiiiibS2_i)
        /*038c*/ 	.word	0x00000010


	//----- nvinfo : EIATTR_REGCOUNT
	.align		4
.L_179:
        /*0390*/ 	.byte	0x04, 0x2f
        /*0392*/ 	.short	(.L_181 - .L_180)
	.align		4
.L_180:
        /*0394*/ 	.word	index@(_Z23gemm_half_q_half_kernelILi2ELi176ELb1ELb1ELi64EEvPK6__halfPKjS4_S2_PS0_iiiiPKtS7_iiiiiibS2_i)
        /*0398*/ 	.word	0x00000070


	//----- nvinfo : EIATTR_FRAME_SIZE
	.align		4
.L_181:
        /*039c*/ 	.byte	0x04, 0x11
        /*039e*/ 	.short	(.L_183 - .L_182)
	.align		4
.L_182:
        /*03a0*/ 	.word	index@(_Z23gemm_half_q_half_kernelILi2ELi176ELb1ELb1ELi64EEvPK6__halfPKjS4_S2_PS0_iiiiPKtS7_iiiiiibS2_i)
        /*03a4*/ 	.word	0x00000010


	//----- nvinfo : EIATTR_REGCOUNT
	.align		4
.L_183:
        /*03a8*/ 	.byte	0x04, 0x2f
        /*03aa*/ 	.short	(.L_185 - .L_184)
	.align		4
.L_184:
        /*03ac*/ 	.word	index@(_Z23gemm_half_q_half_kernelILi2ELi172ELb1ELb1ELi64EEvPK6__halfPKjS4_S2_PS0_iiiiPKtS7_iiiiiibS2_i)
        /*03b0*/ 	.word	0x0000005f


	//----- nvinfo : EIATTR_FRAME_SIZE
	.align		4
.L_185:
        /*03b4*/ 	.byte	0x04, 0x11
        /*03b6*/ 	.short	(.L_187 - .L_186)
	.align		4
.L_186:
        /*03b8*/ 	.word	index@(_Z23gemm_half_q_half_kernelILi2ELi172ELb1ELb1ELi64EEvPK6__halfPKjS4_S2_PS0_iiiiPKtS7_iiiiiibS2_i)
        /*03bc*/ 	.word	0x00000010


	//----- nvinfo : EIATTR_REGCOUNT
	.align		4
.L_187:
        /*03c0*/ 	.byte	0x04, 0x2f
        /*03c2*/ 	.short	(.L_189 - .L_188)
	.align		4
.L_188:
        /*03c4*/ 	.word	index@(_Z23gemm_half_q_half_kernelILi2ELi10ELb1ELb1ELi64EEvPK6__halfPKjS4_S2_PS0_iiiiPKtS7_iiiiiibS2_i)
        /*03c8*/ 	.word	0x0000003d


	//----- nvinfo : EIATTR_FRAME_SIZE
	.align		4
.L_189:
        /*03cc*/ 	.byte	0x04, 0x11
        /*03ce*/ 	.short	(.L_191 - .L_190)
	.align		4
.L_190:
        /*03d0*/ 	.word	index@(_Z23gemm_half_q_half_kernelILi2ELi10ELb1ELb1ELi64EEvPK6__halfPKjS4_S2_PS0_iiiiPKtS7_iiiiiibS2_i)
        /*03d4*/ 	.word	0x00000010


	//----- nvinfo : EIATTR_REGCOUNT
	.align		4
.L_191:
        /*03d8*/ 	.byte	0x04, 0x2f
        /*03da*/ 	.short	(.L_193 - .L_192)
	.align		4
.L_192:
        /*03dc*/ 	.word	index@(_Z23gemm_half_q_half_kernelILi2ELi40ELb1ELb1ELi64EEvPK6__halfPKjS4_S2_PS0_iiiiPKtS7_iiiiiibS2_i)
        /*03e0*/ 	.word	0x00000040


	//----- nvinfo : EIATTR_FRAME_SIZE
	.align		4
.L_193:
        /*03e4*/ 	.byte	0x04, 0x11
        /*03e6*/ 	.short	(.L_195 - .L_194)
	.align		4
.L_194:
        /*03e8*/ 	.word	index@(_Z23gemm_half_q_half_kernelILi2ELi40ELb1ELb1ELi64EEvPK6__halfPKjS4_S2_PS0_iiiiPKtS7_iiiiiibS2_i)
        /*03ec*/ 	.word	0x00000010


	//----- nvinfo : EIATTR_REGCOUNT
	.align		4
.L_195:
        /*03f0*/ 	.byte	0x04, 0x2f
        /*03f2*/ 	.short	(.L_197 - .L_196)
	.align		4
.L_196:
        /*03f4*/ 	.word	index@(_Z23gemm_half_q_half_kernelILi2ELi160ELb1ELb1ELi64EEvPK6__halfPKjS4_S2_PS0_iiiiPKtS7_iiiiiibS2_i)
        /*03f8*/ 	.word	0x00000042


	//----- nvinfo : EIATTR_FRAME_SIZE
	.align		4
.L_197:
        /*03fc*/ 	.byte	0x04, 0x11
        /*03fe*/ 	.short	(.L_199 - .L_198)
	.align		4
.L_198:
        /*0400*/ 	.word	index@(_Z23gemm_half_q_half_kernelILi2ELi160ELb1ELb1ELi64EEvPK6__halfPKjS4_S2_PS0_iiiiPKtS7_iiiiiibS2_i)
        /*0404*/ 	.word	0x00000010


	//----- nvinfo : EIATTR_REGCOUNT
	.align		4
.L_199:
        /*0408*/ 	.byte	0x04, 0x2f
        /*040a*/ 	.short	(.L_201 - .L_200)
	.align		4
.L_200:
        /*040c*/ 	.word	index@(_Z23gemm_half_q_half_kernelILi2ELi190ELb1ELb1ELi64EEvPK6__halfPKjS4_S2_PS0_iiiiPKtS7_iiiiiibS2_i)
        /*0410*/ 	.word	0x0000006d


	//----- nvinfo : EIATTR_FRAME_SIZE
	.align		4
.L_201:
        /*0414*/ 	.byte	0x04, 0x11
        /*0416*/ 	.short	(.L_203 - .L_202)
	.align		4
.L_202:
        /*0418*/ 	.word	index@(_Z23gemm_half_q_half_kernelILi2ELi190ELb1ELb1ELi64EEvPK6__halfPKjS4_S2_PS0_iiiiPKtS7_iiiiiibS2_i)
        /*041c*/ 	.word	0x00000010


	//----- nvinfo : EIATTR_REGCOUNT
	.align		4
.L_203:
        /*0420*/ 	.byte	0x04, 0x2f
        /*0422*/ 	.short	(.L_205 - .L_204)
	.align		4
.L_204:
        /*0424*/ 	.word	index@(_Z23gemm_half_q_half_kernelILi3ELi128ELb1ELb1ELi32EEvPK6__halfPKjS4_S2_PS0_iiiiPKtS7_iiiiiibS2_i)
        /*0428*/ 	.word	0x00000044


	//----- nvinfo : EIATTR_FRAME_SIZE
	.align		4
.L_205:
        /*042c*/ 	.byte	0x04, 0x11
        /*042e*/ 	.short	(.L_207 - .L_206)
	.align		4
.L_206:
        /*0430*/ 	.word	index@(_Z23gemm_half_q_half_kernelILi3ELi128ELb1ELb1ELi32EEvPK6__halfPKjS4_S2_PS0_iiiiPKtS7_iiiiiibS2_i)
        /*0434*/ 	.word	0x00000000


	//----- nvinfo : EIATTR_REGCOUNT
	.align		4
.L_207:
        /*0438*/ 	.byte	0x04, 0x2f
        /*043a*/ 	.short	(.L_209 - .L_208)
	.align		4
.L_208:
        /*043c*/ 	.word	index@(_Z23gemm_half_q_half_kernelILi3ELi38ELb1ELb1ELi32EEvPK6__halfPKjS4_S2_PS0_iiiiPKtS7_iiiiiibS2_i)
        /*0440*/ 	.word	0x00000066


	//----- nvinfo : EIATTR_FRAME_SIZE
	.align		4
.L_209:
        /*0444*/ 	.byte	0x04, 0x11
        /*0446*/ 	.short	(.L_211 - .L_210)
	.align		4
.L_210:
        /*0448*/ 	.word	index@(_Z23gemm_half_q_half_kernelILi3ELi38ELb1ELb1ELi32EEvPK6__halfPKjS4_S2_PS0_iiiiPKtS7_iiiiiibS2_i)
        /*044c*/ 	.word	0x00000000


	//----- nvinfo : EIATTR_REGCOUNT
	.align		4
.L_211:
        /*0450*/ 	.byte	0x04, 0x2f
        /*0452*/ 	.short	(.L_213 - .L_212)
	.align		4
.L_212:
        /*0454*/ 	.word	index@(_Z23gemm_half_q_half_kernelILi3ELi20ELb1ELb1ELi32EEvPK6__halfPKjS4_S2_PS0_iiiiPKtS7_iiiiiibS2_i)
        /*0458*/ 	.word	0x0000006f


	//----- nvinfo : EIATTR_FRAME_SIZE
	.align		4
.L_213:
        /*045c*/ 	.byte	0x04, 0x11
        /*045e*/ 	.short	(.L_215 - .L_214)
	.align		4
.L_214:
        /*0460*/ 	.word	index@(_Z23gemm_half_q_half_kernelILi3ELi20ELb1ELb1ELi32EEvPK6__halfPKjS4_S2_PS0_iiiiPKtS7_iiiiiibS2_i)
        /*0464*/ 	.word	0x00000000


	//----- nvinfo : EIATTR_REGCOUNT
	.align		4
.L_215:
        /*0468*/ 	.byte	0x04, 0x2f
        /*046a*/ 	.short	(.L_217 - .L_216)
	.align		4
.L_216:
        /*046c*/ 	.word	index@(_Z23gemm_half_q_half_kernelILi3ELi140ELb1ELb1ELi32EEvPK6__halfPKjS4_S2_PS0_iiiiPKtS7_iiiiiibS2_i)
        /*0470*/ 	.word	0x00000064


	//----- nvinfo : EIATTR_FRAME_SIZE
	.align		4
.L_217:
        /*0474*/ 	.byte	0x04, 0x11
        /*0476*/ 	.short	(.L_219 - .L_218)
	.align		4
.L_218:
        /*0478*/ 	.word	index@(_Z23gemm_half_q_half_kernelILi3ELi140ELb1ELb1ELi32EEvPK6__halfPKjS4_S2_PS0_iiiiPKtS7_iiiiiibS2_i)
        /*047c*/ 	.word	0x00000000


	//----- nvinfo : EIATTR_REGCOUNT
	.align		4
.L_219:
        /*0480*/ 	.byte	0x04, 0x2f
        /*0482*/ 	.short	(.L_221 - .L_220)
	.align		4
.L_220:
        /*0484*/ 	.word	index@(_Z23gemm_half_q_half_kernelILi3ELi152ELb1ELb1ELi32EEvPK6__halfPKjS4_S2_PS0_iiiiPKtS7_iiiiiibS2_i)
        /*0488*/ 	.word	0x00000070


	//----- nvinfo : EIATTR_FRAME_SIZE
	.align		4
.L_221:
        /*048c*/ 	.byte	0x04, 0x11
        /*048e*/ 	.short	(.L_223 - .L_222)
	.align		4
.L_222:
        /*0490*/ 	.word	index@(_Z23gemm_half_q_half_kernelILi3ELi152ELb1ELb1ELi32EEvPK6__halfPKjS4_S2_PS0_iiiiPKtS7_iiiiiibS2_i)
        /*0494*/ 	.word	0x00000000


	//----- nvinfo : EIATTR_REGCOUNT
	.align		4
.L_223:
        /*0498*/ 	.byte	0x04, 0x2f
        /*049a*/ 	.short	(.L_225 - .L_224)
	.align		4
.L_224:
        /*049c*/ 	.word	index@(_Z23gemm_half_q_half_kernelILi3ELi176ELb1ELb1ELi32EEvPK6__halfPKjS4_S2_PS0_iiiiPKtS7_iiiiiibS2_i)
        /*04a0*/ 	.word	0x0000006e


	//----- nvinfo : EIATTR_FRAME_SIZE
	.align		4
.L_225:
        /*04a4*/ 	.byte	0x04, 0x11
        /*04a6*/ 	.short	(.L_227 - .L_226)
	.align		4
.L_226:
        /*04a8*/ 	.word	index@(_Z23gemm_half_q_half_kernelILi3ELi176ELb1ELb1ELi32EEvPK6__halfPKjS4_S2_PS0_iiiiPKtS7_iiiiiibS2_i)
        /*04ac*/ 	.word	0x00000000


	//----- nvinfo : EIATTR_REGCOUNT
	.align		4
.L_227:
        /*04b0*/ 	.byte	0x04, 0x2f
        /*04b2*/ 	.short	(.L_229 - .L_228)
	.align		4
.L_228:
        /*04b4*/ 	.word	index@(_Z23gemm_half_q_half_kernelILi3ELi172ELb1ELb1ELi32EEvPK6__halfPKjS4_S2_PS0_iiiiPKtS7_iiiiiibS2_i)
        /*04b8*/ 	.word	0x00000064


	//----- nvinfo : EIATTR_FRAME_SIZE
	.align		4
.L_229:
        /*04bc*/ 	.byte	0x04, 0x11
        /*04be*/ 	.short	(.L_231 - .L_230)
	.align		4
.L_230:
        /*04c0*/ 	.word	index@(_Z23gemm_half_q_half_kernelILi3ELi172ELb1ELb1ELi32EEvPK6__halfPKjS4_S2_PS0_iiiiPKtS7_iiiiiibS2_i)
        /*04c4*/ 	.word	0x00000000


	//----- nvinfo : EIATTR_REGCOUNT
	.align		4
.L_231:
        /*04c8*/ 	.byte	0x04, 0x2f
        /*04ca*/ 	.short	(.L_233 - .L_232)
	.align		4
.L_232:
        /*04cc*/ 	.word	index@(_Z23gemm_half_q_half_kernelILi3ELi10ELb1ELb1ELi32EEvPK6__halfPKjS4_S2_PS0_iiiiPKtS7_iiiiiibS2_i)
        /*04d0*/ 	.word	0x00000043


	//----- nvinfo : EIATTR_FRAME_SIZE
	.align		4
.L_233:
        /*04d4*/ 	.byte	0x04, 0x11
        /*04d6*/ 	.short	(.L_235 - .L_234)
	.align		4
.L_234:
        /*04d8*/ 	.word	index@(_Z23gemm_half_q_half_kernelILi3ELi10ELb1ELb1ELi32EEvPK6__halfPKjS4_S2_PS0_iiiiPKtS7_iiiiiibS2_i)
        /*04dc*/ 	.word	0x00000000


	//----- nvinfo : EIATTR_REGCOUNT
	.align		4
.L_235:
        /*04e0*/ 	.byte	0x04, 0x2f
        /*04e2*/ 	.short	(.L_237 - .L_236)
	.align		4
.L_236:
        /*04e4*/ 	.word	index@(_Z23gemm_half_q_half_kernelILi3ELi40ELb1ELb1ELi32EEvPK6__halfPKjS4_S2_PS0_iiiiPKtS7_iiiiiibS2_i)
        /*04e8*/ 	.word	0x00000044


	//----- nvinfo : EIATTR_FRAME_SIZE
	.align		4
.L_237:
        /*04ec*/ 	.byte	0x04, 0x11
        /*04ee*/ 	.short	(.L_239 - .L_238)
	.align		4
.L_238:
        /*04f0*/ 	.word	index@(_Z23gemm_half_q_half_kernelILi3ELi40ELb1ELb1ELi32EEvPK6__halfPKjS4_S2_PS0_iiiiPKtS7_iiiiiibS2_i)
        /*04f4*/ 	.word	0x00000000


	//----- nvinfo : EIATTR_REGCOUNT
	.align		4
.L_239:
        /*04f8*/ 	.byte	0x04, 0x2f
        /*04fa*/ 	.short	(.L_241 - .L_240)
	.align		4
.L_240:
        /*04fc*/ 	.word	index@(_Z23gemm_half_q_half_kernelILi3ELi160ELb1ELb1ELi32EEvPK6__halfPKjS4_S2_PS0_iiiiPKtS7_iiiiiibS2_i)
        /*0500*/ 	.word	0x00000048


	//----- nvinfo : EIATTR_FRAME_SIZE
	.align		4
.L_241:
        /*0504*/ 	.byte	0x04, 0x11
        /*0506*/ 	.short	(.L_243 - .L_242)
	.align		4
.L_242:
        /*0508*/ 	.word	index@(_Z23gemm_half_q_half_kernelILi3ELi160ELb1ELb1ELi32EEvPK6__halfPKjS4_S2_PS0_iiiiPKtS7_iiiiiibS2_i)
        /*050c*/ 	.word	0x00000000


	//----- nvinfo : EIATTR_REGCOUNT
	.align		4
.L_243:
        /*0510*/ 	.byte	0x04, 0x2f
        /*0512*/ 	.short	(.L_245 - .L_244)
	.align		4
.L_244:
        /*0514*/ 	.word	index@(_Z23gemm_half_q_half_kernelILi3ELi190ELb1ELb1ELi32EEvPK6__halfPKjS4_S2_PS0_iiiiPKtS7_iiiiiibS2_i)
        /*0518*/ 	.word	0x00000072


	//----- nvinfo : EIATTR_FRAME_SIZE
	.align		4
.L_245:
        /*051c*/ 	.byte	0x04, 0x11
        /*051e*/ 	.short	(.L_247 - .L_246)
	.align		4
.L_246:
        /*0520*/ 	.word	index@(_Z23gemm_half_q_half_kernelILi3ELi190ELb1ELb1ELi32EEvPK6__halfPKjS4_S2_PS0_iiiiPKtS7_iiiiiibS2_i)
        /*0524*/ 	.word	0x00000000


	//----- nvinfo : EIATTR_REGCOUNT
	.align		4
.L_247:
        /*0528*/ 	.byte	0x04, 0x2f
        /*052a*/ 	.short	(.L_249 - .L_248)
	.align		4
.L_248:
        /*052c*/ 	.word	index@(_Z23gemm_half_q_half_kernelILi3ELi128ELb1ELb1ELi64EEvPK6__halfPKjS4_S2_PS0_iiiiPKtS7_iiiiiibS2_i)
        /*0530*/ 	.word	0x00000046


	//----- nvinfo : EIATTR_FRAME_SIZE
	.align		4
.L_249:
        /*0534*/ 	.byte	0x04, 0x11
        /*0536*/ 	.short	(.L_251 - .L_250)
	.align		4
.L_250:
        /*0538*/ 	.word	index@(_Z23gemm_half_q_half_kernelILi3ELi128ELb1ELb1ELi64EEvPK6__halfPKjS4_S2_PS0_iiiiPKtS7_iiiiiibS2_i)
        /*053c*/ 	.word	0x00000010


	//----- nvinfo : EIATTR_REGCOUNT
	.align		4
.L_251:
        /*0540*/ 	.byte	0x04, 0x2f
        /*0542*/ 	.short	(.L_253 - .L_252)
	.align		4
.L_252:
        /*0544*/ 	.word	index@(_Z23gemm_half_q_half_kernelILi3ELi38ELb1ELb1ELi64EEvPK6__halfPKjS4_S2_PS0_iiiiPKtS7_iiiiiibS2_i)
        /*0548*/ 	.word	0x00000066


	//----- nvinfo : EIATTR_FRAME_SIZE
	.align		4
.L_253:
        /*054c*/ 	.byte	0x04, 0x11
        /*054e*/ 	.short	(.L_255 - .L_254)
	.align		4
.L_254:
        /*0550*/ 	.word	index@(_Z23gemm_half_q_half_kernelILi3ELi38ELb1ELb1ELi64EEvPK6__halfPKjS4_S2_PS0_iiiiPKtS7_iiiiiibS2_i)
        /*0554*/ 	.word	0x00000010


	//----- nvinfo : EIATTR_REGCOUNT
	.align		4
.L_255:
        /*0558*/ 	.byte	0x04, 0x2f
        /*055a*/ 	.short	(.L_257 - .L_256)
	.align		4
.L_256:
        /*055c*/ 	.word	index@(_Z23gemm_half_q_half_kernelILi3ELi20ELb1ELb1ELi64EEvPK6__halfPKjS4_S2_PS0_iiiiPKtS7_iiiiiibS2_i)
        /*0560*/ 	.word	0x00000071


	//----- nvinfo : EIATTR_FRAME_SIZE
	.align		4
.L_257:
        /*0564*/ 	.byte	0x04, 0x11
        /*0566*/ 	.short	(.L_259 - .L_258)
	.align		4
.L_258:
        /*0568*/ 	.word	index@(_Z23gemm_half_q_half_kernelILi3ELi20ELb1ELb1ELi64EEvPK6__halfPKjS4_S2_PS0_iiiiPKtS7_iiiiiibS2_i)
        /*056c*/ 	.word	0x00000010


	//----- nvinfo : EIATTR_REGCOUNT
	.align		4
.L_259:
        /*0570*/ 	.byte	0x04, 0x2f
        /*0572*/ 	.short	(.L_261 - .L_260)
	.align		4
.L_260:
        /*0574*/ 	.word	index@(_Z23gemm_half_q_half_kernelILi3ELi140ELb1ELb1ELi64EEvPK6__halfPKjS4_S2_PS0_iiiiPKtS7_iiiiiibS2_i)
        /*0578*/ 	.word	0x00000063


	//----- nvinfo : EIATTR_FRAME_SIZE
	.align		4
.L_261:
        /*057c*/ 	.byte	0x04, 0x11
        /*057e*/ 	.short	(.L_263 - .L_262)
	.align		4
.L_262:
        /*0580*/ 	.word	index@(_Z23gemm_half_q_half_kernelILi3ELi140ELb1ELb1ELi64EEvPK6__halfPKjS4_S2_PS0_iiiiPKtS7_iiiiiibS2_i)
        /*0584*/ 	.word	0x00000010


	//----- nvinfo : EIATTR_REGCOUNT
	.align		4
.L_263:
        /*0588*/ 	.byte	0x04, 0x2f
        /*058a*/ 	.short	(.L_265 - .L_264)
	.align		4
.L_264:
        /*058c*/ 	.word	index@(_Z23gemm_half_q_half_kernelILi3ELi152ELb1ELb1ELi64EEvPK6__halfPKjS4_S2_PS0_iiiiPKtS7_iiiiiibS2_i)
        /*0590*/ 	.word	0x0000006f


	//----- nvinfo : EIATTR_FRAME_SIZE
	.align		4
.L_265:
        /*0594*/ 	.byte	0x04, 0x11
        /*0596*/ 	.short	(.L_267 - .L_266)
	.align		4
.L_266:
        /*0598*/ 	.word	index@(_Z23gemm_half_q_half_kernelILi3ELi152ELb1ELb1ELi64EEvPK6__halfPKjS4_S2_PS0_iiiiPKtS7_iiiiiibS2_i)
        /*059c*/ 	.word	0x00000010


	//----- nvinfo : EIATTR_REGCOUNT
	.align		4
.L_267:
        /*05a0*/ 	.byte	0x04, 0x2f
        /*05a2*/ 	.short	(.L_269 - .L_268)
	.align		4
.L_268:
        /*05a4*/ 	.word	index@(_Z23gemm_half_q_half_kernelILi3ELi176ELb1ELb1ELi64EEvPK6__halfPKjS4_S2_PS0_iiiiPKtS7_iiiiiibS2_i)
        /*05a8*/ 	.word	0x0000006e


	//----- nvinfo : EIATTR_FRAME_SIZE
	.align		4
.L_269:
        /*05ac*/ 	.byte	0x04, 0x11
        /*05ae*/ 	.short	(.L_271 - .L_270)
	.align		4
.L_270:
        /*05b0*/ 	.word	index@(_Z23gemm_half_q_half_kernelILi3ELi176ELb1ELb1ELi64EEvPK6__halfPKjS4_S2_PS0_iiiiPKtS7_iiiiiibS2_i)
        /*05b4*/ 	.word	0x00000010


	//----- nvinfo : EIATTR_REGCOUNT
	.align		4
.L_271:
        /*05b8*/ 	.byte	0x04, 0x2f
        /*05ba*/ 	.short	(.L_273 - .L_272)
	.align		4
.L_272:
        /*05bc*/ 	.word	index@(_Z23gemm_half_q_half_kernelILi3ELi172ELb1ELb1ELi64EEvPK6__halfPKjS4_S2_PS0_iiiiPKtS7_iiiiiibS2_i)
        /*05c0*/ 	.word	0x00000063


	//----- nvinfo : EIATTR_FRAME_SIZE
	.align		4
.L_273:
        /*05c4*/ 	.byte	0x04, 0x11
        /*05c6*/ 	.short	(.L_275 - .L_274)
	.align		4
.L_274:
        /*05c8*/ 	.word	index@(_Z23gemm_half_q_half_kernelILi3ELi172ELb1ELb1ELi64EEvPK6__halfPKjS4_S2_PS0_iiiiPKtS7_iiiiiibS2_i)
        /*05cc*/ 	.word	0x00000010


	//----- nvinfo : EIATTR_REGCOUNT
	.align		4
.L_275:
        /*05d0*/ 	.byte	0x04, 0x2f
        /*05d2*/ 	.short	(.L_277 - .L_276)
	.align		4
.L_276:
        /*05d4*/ 	.word	index@(_Z23gemm_half_q_half_kernelILi3ELi10ELb1ELb1ELi64EEvPK6__halfPKjS4_S2_PS0_iiiiPKtS7_iiiiiibS2_i)
        /*05d8*/ 	.word	0x00000042


	//----- nvinfo : EIATTR_FRAME_SIZE
	.align		4
.L_277:
        /*05dc*/ 	.byte	0x04, 0x11
        /*05de*/ 	.short	(.L_279 - .L_278)
	.align		4
.L_278:
        /*05e0*/ 	.word	index@(_Z23gemm_half_q_half_kernelILi3ELi10ELb1ELb1ELi64EEvPK6__halfPKjS4_S2_PS0_iiiiPKtS7_iiiiiibS2_i)
        /*05e4*/ 	.word	0x00000010


	//----- nvinfo : EIATTR_REGCOUNT
	.align		4
.L_279:
        /*05e8*/ 	.byte	0x04, 0x2f
        /*05ea*/ 	.short	(.L_281 - .L_280)
	.align		4
.L_280:
        /*05ec*/ 	.word	index@(_Z23gemm_half_q_half_kernelILi3ELi40ELb1ELb1ELi64EEvPK6__halfPKjS4_S2_PS0_iiiiPKtS7_iiiiiibS2_i)
        /*05f0*/ 	.word	0x00000041


	//----- nvinfo : EIATTR_FRAME_SIZE
	.align		4
.L_281:
        /*05f4*/ 	.byte	0x04, 0x11
        /*05f6*/ 	.short	(.L_283 - .L_282)
	.align		4
.L_282:
        /*05f8*/ 	.word	index@(_Z23gemm_half_q_half_kernelILi3ELi40ELb1ELb1ELi64EEvPK6__halfPKjS4_S2_PS0_iiiiPKtS7_iiiiiibS2_i)
        /*05fc*/ 	.word	0x00000010


	//----- nvinfo : EIATTR_REGCOUNT
	.align		4
.L_283:
        /*0600*/ 	.byte	0x04, 0x2f
        /*0602*/ 	.short	(.L_285 - .L_284)
	.align		4
.L_284:
        /*0604*/ 	.word	index@(_Z23gemm_half_q_half_kernelILi3ELi160ELb1ELb1ELi64EEvPK6__halfPKjS4_S2_PS0_iiiiPKtS7_iiiiiibS2_i)
        /*0608*/ 	.word	0x00000046


	//----- nvinfo : EIATTR_FRAME_SIZE
	.align		4
.L_285:
        /*060c*/ 	.byte	0x04, 0x11
        /*060e*/ 	.short	(.L_287 - .L_286)
	.align		4
.L_286:
        /*0610*/ 	.word	index@(_Z23gemm_half_q_half_kernelILi3ELi160ELb1ELb1ELi64EEvPK6__halfPKjS4_S2_PS0_iiiiPKtS7_iiiiiibS2_i)
        /*0614*/ 	.word	0x00000010


	//----- nvinfo : EIATTR_REGCOUNT
	.align		4
.L_287:
        /*0618*/ 	.byte	0x04, 0x2f
        /*061a*/ 	.short	(.L_289 - .L_288)
	.align		4
.L_288:
        /*061c*/ 	.word	index@(_Z23gemm_half_q_half_kernelILi3ELi190ELb1ELb1ELi64EEvPK6__halfPKjS4_S2_PS0_iiiiPKtS7_iiiiiibS2_i)
        /*0620*/ 	.word	0x00000070


	//----- nvinfo : EIATTR_FRAME_SIZE
	.align		4
.L_289:
        /*0624*/ 	.byte	0x04, 0x11
        /*0626*/ 	.short	(.L_291 - .L_290)
	.align		4
.L_290:
        /*0628*/ 	.word	index@(_Z23gemm_half_q_half_kernelILi3ELi190ELb1ELb1ELi64EEvPK6__halfPKjS4_S2_PS0_iiiiPKtS7_iiiiiibS2_i)
        /*062c*/ 	.word	0x00000010


	//----- nvinfo : EIATTR_REGCOUNT
	.align		4
.L_291:
        /*0630*/ 	.byte	0x04, 0x2f
        /*0632*/ 	.short	(.L_293 - .L_292)
	.align		4
.L_292:
        /*0634*/ 	.word	index@(_Z23gemm_half_q_half_kernelILi4ELi128ELb1ELb1ELi32EEvPK6__halfPKjS4_S2_PS0_iiiiPKtS7_iiiiiibS2_i)
        /*0638*/ 	.word	0x00000047


	//----- nvinfo : EIATTR_FRAME_SIZE
	.align		4
.L_293:
        /*063c*/ 	.byte	0x04, 0x11
        /*063e*/ 	.short	(.L_295 - .L_294)
	.align		4
.L_294:
        /*0640*/ 	.word	index@(_Z23gemm_half_q_half_kernelILi4ELi128ELb1ELb1ELi32EEvPK6__halfPKjS4_S2_PS0_iiiiPKtS7_iiiiiibS2_i)
        /*0644*/ 	.word	0x00000000


	//----- nvinfo : EIATTR_REGCOUNT
	.align		4
.L_295:
        /*0648*/ 	.byte	0x04, 0x2f
        /*064a*/ 	.short	(.L_297 - .L_296)
	.align		4
.L_296:
        /*064c*/ 	.word	index@(_Z23gemm_half_q_half_kernelILi4ELi38ELb1ELb1ELi32EEvPK6__halfPKjS4_S2_PS0_iiiiPKtS7_iiiiiibS2_i)
        /*0650*/ 	.word	0x0000006c


	//----- nvinfo : EIATTR_FRAME_SIZE
	.align		4
.L_297:
        /*0654*/ 	.byte	0x04, 0x11
        /*0656*/ 	.short	(.L_299 - .L_298)
	.align		4
.L_298:
        /*0658*/ 	.word	index@(_Z23gemm_half_q_half_kernelILi4ELi38ELb1ELb1ELi32EEvPK6__halfPKjS4_S2_PS0_iiiiPKtS7_iiiiiibS2_i)
        /*065c*/ 	.word	0x00000000


	//----- nvinfo : EIATTR_REGCOUNT
	.align		4
.L_299:
        /*0660*/ 	.byte	0x04, 0x2f
        /*0662*/ 	.short	(.L_301 - .L_300)
	.align		4
.L_300:
        /*0664*/ 	.word	index@(_Z23gemm_half_q_half_kernelILi4ELi20ELb1ELb1ELi32EEvPK6__halfPKjS4_S2_PS0_iiiiPKtS7_iiiiiibS2_i)
        /*0668*/ 	.word	0x00000073


	//----- nvinfo : EIATTR_FRAME_SIZE
	.align		4
.L_301:
        /*066c*/ 	.byte	0x04, 0x11
        /*066e*/ 	.short	(.L_303 - .L_302)
	.align		4
.L_302:
        /*0670*/ 	.word	index@(_Z23gemm_half_q_half_kernelILi4ELi20ELb1ELb1ELi32EEvPK6__halfPKjS4_S2_PS0_iiiiPKtS7_iiiiiibS2_i)
        /*0674*/ 	.word	0x00000000


	//----- nvinfo : EIATTR_REGCOUNT
	.align		4
.L_303:
        /*0678*/ 	.byte	0x04, 0x2f
        /*067a*/ 	.short	(.L_305 - .L_304)
	.align		4
.L_304:
        /*067c*/ 	.word	index@(_Z23gemm_half_q_half_kernelILi4ELi140ELb1ELb1ELi32EEvPK6__halfPKjS4_S2_PS0_iiiiPKtS7_iiiiiibS2_i)
        /*0680*/ 	.word	0x0000006a


	//----- nvinfo : EIATTR_FRAME_SIZE
	.align		4
.L_305:
        /*0684*/ 	.byte	0x04, 0x11
        /*0686*/ 	.short	(.L_307 - .L_306)
	.align		4
.L_306:
        /*0688*/ 	.word	index@(_Z23gemm_half_q_half_kernelILi4ELi140ELb1ELb1ELi32EEvPK6__halfPKjS4_S2_PS0_iiiiPKtS7_iiiiiibS2_i)
        /*068c*/ 	.word	0x00000000


	//----- nvinfo : EIATTR_REGCOUNT
	.align		4
.L_307:
        /*0690*/ 	.byte	0x04, 0x2f
        /*0692*/ 	.short	(.L_309 - .L_308)
	.align		4
.L_308:
        /*0694*/ 	.word	index@(_Z23gemm_half_q_half_kernelILi4ELi152ELb1ELb1ELi32EEvPK6__halfPKjS4_S2_PS0_iiiiPKtS7_iiiiiibS2_i)
        /*0698*/ 	.word	0x00000073


	//----- nvinfo : EIATTR_FRAME_SIZE
	.align		4
.L_309:
        /*069c*/ 	.byte	0x04, 0x11
        /*069e*/ 	.short	(.L_311 - .L_310)
	.align		4
.L_310:
        /*06a0*/ 	.word	index@(_Z23gemm_half_q_half_kernelILi4ELi152ELb1ELb1ELi32EEvPK6__halfPKjS4_S2_PS0_iiiiPKtS7_iiiiiibS2_i)
        /*06a4*/ 	.word	0x00000000


	//----- nvinfo : EIATTR_REGCOUNT
	.align		4
.L_311:
        /*06a8*/ 	.byte	0x04, 0x2f
        /*06aa*/ 	.short	(.L_313 - .L_312)
	.align		4
.L_312:
        /*06ac*/ 	.word	index@(_Z23gemm_half_q_half_kernelILi4ELi176ELb1ELb1ELi32EEvPK6__halfPKjS4_S2_PS0_iiiiPKtS7_iiiiiibS2_i)
        /*06b0*/ 	.word	0x0000006f


	//----- nvinfo : EIATTR_FRAME_SIZE
	.align		4
.L_313:
        /*06b4*/ 	.byte	0x04, 0x11
        /*06b6*/ 	.short	(.L_315 - .L_314)
	.align		4
.L_314:
        /*06b8*/ 	.word	index@(_Z23gemm_half_q_half_kernelILi4ELi176ELb1ELb1ELi32EEvPK6__halfPKjS4_S2_PS0_iiiiPKtS7_iiiiiibS2_i)
        /*06bc*/ 	.word	0x00000000


	//----- nvinfo : EIATTR_REGCOUNT
	.align		4
.L_315:
        /*06c0*/ 	.byte	0x04, 0x2f
        /*06c2*/ 	.short	(.L_317 - .L_316)
	.align		4
.L_316:
        /*06c4*/ 	.word	index@(_Z23gemm_half_q_half_kernelILi4ELi172ELb1ELb1ELi32EEvPK6__halfPKjS4_S2_PS0_iiiiPKtS7_iiiiiibS2_i)
        /*06c8*/ 	.word	0x0000006a


	//----- nvinfo : EIATTR_FRAME_SIZE
	.align		4
.L_317:
        /*06cc*/ 	.byte	0x04, 0x11
        /*06ce*/ 	.short	(.L_319 - .L_318)
	.align		4
.L_318:
        /*06d0*/ 	.word	index@(_Z23gemm_half_q_half_kernelILi4ELi172ELb1ELb1ELi32EEvPK6__halfPKjS4_S2_PS0_iiiiPKtS7_iiiiiibS2_i)
        /*06d4*/ 	.word	0x00000000


	//----- nvinfo : EIATTR_REGCOUNT
	.align		4
.L_319:
        /*06d8*/ 	.byte	0x04, 0x2f
        /*06da*/ 	.short	(.L_321 - .L_320)
	.align		4
.L_320:
        /*06dc*/ 	.word	index@(_Z23gemm_half_q_half_kernelILi4ELi10ELb1ELb1ELi32EEvPK6__halfPKjS4_S2_PS0_iiiiPKtS7_iiiiiibS2_i)
        /*06e0*/ 	.word	0x00000045


	//----- nvinfo : EIATTR_FRAME_SIZE
	.align		4
.L_321:
        /*06e4*/ 	.byte	0x04, 0x11
        /*06e6*/ 	.short	(.L_323 - .L_322)
	.align		4
.L_322:
        /*06e8*/ 	.word	index@(_Z23gemm_half_q_half_kernelILi4ELi10ELb1ELb1ELi32EEvPK6__halfPKjS4_S2_PS0_iiiiPKtS7_iiiiiibS2_i)
        /*06ec*/ 	.word	0x00000000


	//----- nvinfo : EIATTR_REGCOUNT
	.align		4
.L_323:
        /*06f0*/ 	.byte	0x04, 0x2f
        /*06f2*/ 	.short	(.L_325 - .L_324)
	.align		4
.L_324:
        /*06f4*/ 	.word	index@(_Z23gemm_half_q_half_kernelILi4ELi40ELb1ELb1ELi32EEvPK6__halfPKjS4_S2_PS0_iiiiPKtS7_iiiiiibS2_i)
        /*06f8*/ 	.word	0x00000048


	//----- nvinfo : EIATTR_FRAME_SIZE
	.align		4
.L_325:
        /*06fc*/ 	.byte	0x04, 0x11
        /*06fe*/ 	.short	(.L_327 - .L_326)
	.align		4
.L_326:
        /*0700*/ 	.word	index@(_Z23gemm_half_q_half_kernelILi4ELi40ELb1ELb1ELi32EEvPK6__halfPKjS4_S2_PS0_iiiiPKtS7_iiiiiibS2_i)
        /*0704*/ 	.word	0x00000000


	//----- nvinfo : EIATTR_REGCOUNT
	.align		4
.L_327:
        /*0708*/ 	.byte	0x04, 0x2f
        /*070a*/ 	.short	(.L_329 - .L_328)
	.align		4
.L_328:
        /*070c*/ 	.word	index@(_Z23gemm_half_q_half_kernelILi4ELi160ELb1ELb1ELi32EEvPK6__halfPKjS4_S2_PS0_iiiiPKtS7_iiiiiibS2_i)
        /*0710*/ 	.word	0x0000004e


	//----- nvinfo : EIATTR_FRAME_SIZE
	.align		4
.L_329:
        /*0714*/ 	.byte	0x04, 0x11
        /*0716*/ 	.short	(.L_331 - .L_330)
	.align		4
.L_330:
        /*0718*/ 	.word	index@(_Z23gemm_half_q_half_kernelILi4ELi160ELb1ELb1ELi32EEvPK6__halfPKjS4_S2_PS0_iiiiPKtS7_iiiiiibS2_i)
        /*071c*/ 	.word	0x00000000


	//----- nvinfo : EIATTR_REGCOUNT
	.align		4
.L_331:
        /*0720*/ 	.byte	0x04, 0x2f
        /*0722*/ 	.short	(.L_333 - .L_332)
	.align		4
.L_332:
        /*0724*/ 	.word	index@(_Z23gemm_half_q_half_kernelILi4ELi190ELb1ELb1ELi32EEvPK6__halfPKjS4_S2_PS0_iiiiPKtS7_iiiiiibS2_i)
        /*0728*/ 	.word	0x00000071


	//----- nvinfo : EIATTR_FRAME_SIZE
	.align		4
.L_333:
        /*072c*/ 	.byte	0x04, 0x11
        /*072e*/ 	.short	(.L_335 - .L_334)
	.align		4
.L_334:
        /*0730*/ 	.word	index@(_Z23gemm_half_q_half_kernelILi4ELi190ELb1ELb1ELi32EEvPK6__halfPKjS4_S2_PS0_iiiiPKtS7_iiiiiibS2_i)
        /*0734*/ 	.word	0x00000000


	//----- nvinfo : EIATTR_REGCOUNT
	.align		4
.L_335:
        /*0738*/ 	.byte	0x04, 0x2f
        /*073a*/ 	.short	(.L_337 - .L_336)
	.align		4
.L_336:
        /*073c*/ 	.word	index@(_Z23gemm_half_q_half_kernelILi4ELi128ELb1ELb1ELi64EEvPK6__halfPKjS4_S2_PS0_iiiiPKtS7_iiiiiibS2_i)
        /*0740*/ 	.word	0x00000047


	//----- nvinfo : EIATTR_FRAME_SIZE
	.align		4
.L_337:
        /*0744*/ 	.byte	0x04, 0x11
        /*0746*/ 	.short	(.L_339 - .L_338)
	.align		4
.L_338:
        /*0748*/ 	.word	index@(_Z23gemm_half_q_half_kernelILi4ELi128ELb1ELb1ELi64EEvPK6__halfPKjS4_S2_PS0_iiiiPKtS7_iiiiiibS2_i)
        /*074c*/ 	.word	0x00000010


	//----- nvinfo : EIATTR_REGCOUNT
	.align		4
.L_339:
        /*0750*/ 	.byte	0x04, 0x2f
        /*0752*/ 	.short	(.L_341 - .L_340)
	.align		4
.L_340:
        /*0754*/ 	.word	index@(_Z23gemm_half_q_half_kernelILi4ELi38ELb1ELb1ELi64EEvPK6__halfPKjS4_S2_PS0_iiiiPKtS7_iiiiiibS2_i)
        /*0758*/ 	.word	0x00000068


	//----- nvinfo : EIATTR_FRAME_SIZE
	.align		4
.L_341:
        /*075c*/ 	.byte	0x04, 0x11
        /*075e*/ 	.short	(.L_343 - .L_342)
	.align		4
.L_342:
        /*0760*/ 	.word	index@(_Z23gemm_half_q_half_kernelILi4ELi38ELb1ELb1ELi64EEvPK6__halfPKjS4_S2_PS0_iiiiPKtS7_iiiiiibS2_i)
        /*0764*/ 	.word	0x00000010


	//----- nvinfo : EIATTR_REGCOUNT
	.align		4
.L_343:
        /*0768*/ 	.byte	0x04, 0x2f
        /*076a*/ 	.short	(.L_345 - .L_344)
	.align		4
.L_344:
        /*076c*/ 	.word	index@(_Z23gemm_half_q_half_kernelILi4ELi20ELb1ELb1ELi64EEvPK6__halfPKjS4_S2_PS0_iiiiPKtS7_iiiiiibS2_i)
        /*0770*/ 	.word	0x00000074


	//----- nvinfo : EIATTR_FRAME_SIZE
	.align		4
.L_345:
        /*0774*/ 	.byte	0x04, 0x11
        /*0776*/ 	.short	(.L_347 - .L_346)
	.align		4
.L_346:
        /*0778*/ 	.word	index@(_Z23gemm_half_q_half_kernelILi4ELi20ELb1ELb1ELi64EEvPK6__halfPKjS4_S2_PS0_iiiiPKtS7_iiiiiibS2_i)
        /*077c*/ 	.word	0x00000010


	//----- nvinfo : EIATTR_REGCOUNT
	.align		4
.L_347:
        /*0780*/ 	.byte	0x04, 0x2f
        /*0782*/ 	.short	(.L_349 - .L_348)
	.align		4
.L_348:
        /*0784*/ 	.word	index@(_Z23gemm_half_q_half_kernelILi4ELi140ELb1ELb1ELi64EEvPK6__halfPKjS4_S2_PS0_iiiiPKtS7_iiiiiibS2_i)
        /*0788*/ 	.word	0x00000066


	//----- nvinfo : EIATTR_FRAME_SIZE
	.align		4
.L_349:
        /*078c*/ 	.byte	0x04, 0x11
        /*078e*/ 	.short	(.L_351 - .L_350)
	.align		4
.L_350:
        /*0790*/ 	.word	index@(_Z23gemm_half_q_half_kernelILi4ELi140ELb1ELb1ELi64EEvPK6__halfPKjS4_S2_PS0_iiiiPKtS7_iiiiiibS2_i)
        /*0794*/ 	.word	0x00000010


	//----- nvinfo : EIATTR_REGCOUNT
	.align		4
.L_351:
        /*0798*/ 	.byte	0x04, 0x2f
        /*079a*/ 	.short	(.L_353 - .L_352)
	.align		4
.L_352:
        /*079c*/ 	.word	index@(_Z23gemm_half_q_half_kernelILi4ELi152ELb1ELb1ELi64EEvPK6__halfPKjS4_S2_PS0_iiiiPKtS7_iiiiiibS2_i)
        /*07a0*/ 	.word	0x00000074


	//----- nvinfo : EIATTR_FRAME_SIZE
	.align		4
.L_353:
        /*07a4*/ 	.byte	0x04, 0x11
        /*07a6*/ 	.short	(.L_355 - .L_354)
	.align		4
.L_354:
        /*07a8*/ 	.word	index@(_Z23gemm_half_q_half_kernelILi4ELi152ELb1ELb1ELi64EEvPK6__halfPKjS4_S2_PS0_iiiiPKtS7_iiiiiibS2_i)
        /*07ac*/ 	.word	0x00000010


	//----- nvinfo : EIATTR_REGCOUNT
	.align		4
.L_355:
        /*07b0*/ 	.byte	0x04, 0x2f
        /*07b2*/ 	.short	(.L_357 - .L_356)
	.align		4
.L_356:
        /*07b4*/ 	.word	index@(_Z23gemm_half_q_half_kernelILi4ELi176ELb1ELb1ELi64EEvPK6__halfPKjS4_S2_PS0_iiiiPKtS7_iiiiiibS2_i)
        /*07b8*/ 	.word	0x00000072


	//----- nvinfo : EIATTR_FRAME_SIZE
	.align		4
.L_357:
        /*07bc*/ 	.byte	0x04, 0x11
        /*07be*/ 	.short	(.L_359 - .L_358)
	.align		4
.L_358:
        /*07c0*/ 	.word	index@(_Z23gemm_half_q_half_kernelILi4ELi176ELb1ELb1ELi64EEvPK6__halfPKjS4_S2_PS0_iiiiPKtS7_iiiiiibS2_i)
        /*07c4*/ 	.word	0x00000010


	//----- nvinfo : EIATTR_REGCOUNT
	.align		4
.L_359:
        /*07c8*/ 	.byte	0x04, 0x2f
        /*07ca*/ 	.short	(.L_361 - .L_360)
	.align		4
.L_360:
        /*07cc*/ 	.word	index@(_Z23gemm_half_q_half_kernelILi4ELi172ELb1ELb1ELi64EEvPK6__halfPKjS4_S2_PS0_iiiiPKtS7_iiiiiibS2_i)
        /*07d0*/ 	.word	0x00000066


	//----- nvinfo : EIATTR_FRAME_SIZE
	.align		4
.L_361:
        /*07d4*/ 	.byte	0x04, 0x11
        /*07d6*/ 	.short	(.L_363 - .L_362)
	.align		4
.L_362:
        /*07d8*/ 	.word	index@(_Z23gemm_half_q_half_kernelILi4ELi172ELb1ELb1ELi64EEvPK6__halfPKjS4_S2_PS0_iiiiPKtS7_iiiiiibS2_i)
        /*07dc*/ 	.word	0x00000010


	//----- nvinfo : EIATTR_REGCOUNT
	.align		4
.L_363:
        /*07e0*/ 	.byte	0x04, 0x2f
        /*07e2*/ 	.short	(.L_365 - .L_364)
	.align		4
.L_364:
        /*07e4*/ 	.word	index@(_Z23gemm_half_q_half_kernelILi4ELi10ELb1ELb1ELi64EEvPK6__halfPKjS4_S2_PS0_iiiiPKtS7_iiiiiibS2_i)
        /*07e8*/ 	.word	0x00000044


	//----- nvinfo : EIATTR_FRAME_SIZE
	.align		4
.L_365:
        /*07ec*/ 	.byte	0x04, 0x11
        /*07ee*/ 	.short	(.L_367 - .L_366)
	.align		4
.L_366:
        /*07f0*/ 	.word	index@(_Z23gemm_half_q_half_kernelILi4ELi10ELb1ELb1ELi64EEvPK6__halfPKjS4_S2_PS0_iiiiPKtS7_iiiiiibS2_i)
        /*07f4*/ 	.word	0x00000010


	//----- nvinfo : EIATTR_REGCOUNT
	.align		4
.L_367:
        /*07f8*/ 	.byte	0x04, 0x2f
        /*07fa*/ 	.short	(.L_369 - .L_368)
	.align		4
.L_368:
        /*07fc*/ 	.word	index@(_Z23gemm_half_q_half_kernelILi4ELi40ELb1ELb1ELi64EEvPK6__halfPKjS4_S2_PS0_iiiiPKtS7_iiiiiibS2_i)
        /*0800*/ 	.word	0x00000047


	//----- nvinfo : EIATTR_FRAME_SIZE
	.align		4
.L_369:
        /*0804*/ 	.byte	0x04, 0x11
        /*0806*/ 	.short	(.L_371 - .L_370)
	.align		4
.L_370:
        /*0808*/ 	.word	index@(_Z23gemm_half_q_half_kernelILi4ELi40ELb1ELb1ELi64EEvPK6__halfPKjS4_S2_PS0_iiiiPKtS7_iiiiiibS2_i)
        /*080c*/ 	.word	0x00000010


	//----- nvinfo : EIATTR_REGCOUNT
	.align		4
.L_371:
        /*0810*/ 	.byte	0x04, 0x2f
        /*0812*/ 	.short	(.L_373 - .L_372)
	.align		4
.L_372:
        /*0814*/ 	.word	index@(_Z23gemm_half_q_half_kernelILi4ELi160ELb1ELb1ELi64EEvPK6__halfPKjS4_S2_PS0_iiiiPKtS7_iiiiiibS2_i)
        /*0818*/ 	.word	0x00000048


	//----- nvinfo : EIATTR_FRAME_SIZE
	.align		4
.L_373:
        /*081c*/ 	.byte	0x04, 0x11
        /*081e*/ 	.short	(.L_375 - .L_374)
	.align		4
.L_374:
        /*0820*/ 	.word	index@(_Z23gemm_half_q_half_kernelILi4ELi160ELb1ELb1ELi64EEvPK6__halfPKjS4_S2_PS0_iiiiPKtS7_iiiiiibS2_i)
        /*0824*/ 	.word	0x00000010


	//----- nvinfo : EIATTR_REGCOUNT
	.align		4
.L_375:
        /*0828*/ 	.byte	0x04, 0x2f
        /*082a*/ 	.short	(.L_377 - .L_376)
	.align		4
.L_376:
        /*082c*/ 	.word	index@(_Z23gemm_half_q_half_kernelILi4ELi190ELb1ELb1ELi64EEvPK6__halfPKjS4_S2_PS0_iiiiPKtS7_iiiiiibS2_i)
        /*0830*/ 	.word	0x00000074


	//----- nvinfo : EIATTR_FRAME_SIZE
	.align		4
.L_377:
        /*0834*/ 	.byte	0x04, 0x11
        /*0836*/ 	.short	(.L_379 - .L_378)
	.align		4
.L_378:
        /*0838*/ 	.word	index@(_Z23gemm_half_q_half_kernelILi4ELi190ELb1ELb1ELi64EEvPK6__halfPKjS4_S2_PS0_iiiiPKtS7_iiiiiibS2_i)
        /*083c*/ 	.word	0x00000010


	//----- nvinfo : EIATTR_MIN_STACK_SIZE
	.align		4
.L_379:
        /*0840*/ 	.byte	0x04, 0x12
        /*0842*/ 	.short	(.L_381 - .L_380)
	.align		4
.L_380:
        /*0844*/ 	.word	index@(_Z23gemm_half_q_half_kernelILi4ELi190ELb1ELb1ELi64EEvPK6__halfPKjS4_S2_PS0_iiiiPKtS7_iiiiiibS2_i)
        /*0848*/ 	.word	0x00000010


	//----- nvinfo : EIATTR_MIN_STACK_SIZE
	.align		4
.L_381:
        /*084c*/ 	.byte	0x04, 0x12
        /*084e*/ 	.short	(.L_383 - .L_382)
	.align		4
.L_382:
        /*0850*/ 	.word	index@(_Z23gemm_half_q_half_kernelILi4ELi160ELb1ELb1ELi64EEvPK6__halfPKjS4_S2_PS0_iiiiPKtS7_iiiiiibS2_i)
        /*0854*/ 	.word	0x00000010


	//----- nvinfo : EIATTR_MIN_STACK_SIZE
	.align		4
.L_383:
        /*0858*/ 	.byte	0x04, 0x12
        /*085a*/ 	.short	(.L_385 - .L_384)
	.align		4
.L_384:
        /*085c*/ 	.word	index@(_Z23gemm_half_q_half_kernelILi4ELi40ELb1ELb1ELi64EEvPK6__halfPKjS4_S2_PS0_iiiiPKtS7_iiiiiibS2_i)
        /*0860*/ 	.word	0x00000010


	//----- nvinfo : EIATTR_MIN_STACK_SIZE
	.align		4
.L_385:
        /*0864*/ 	.byte	0x04, 0x12
        /*0866*/ 	.short	(.L_387 - .L_386)
	.align		4
.L_386:
        /*0868*/ 	.word	index@(_Z23gemm_half_q_half_kernelILi4ELi10ELb1ELb1ELi64EEvPK6__halfPKjS4_S2_PS0_iiiiPKtS7_iiiiiibS2_i)
        /*086c*/ 	.word	0x00000010


	//----- nvinfo : EIATTR_MIN_STACK_SIZE
	.align		4
.L_387:
        /*0870*/ 	.byte	0x04, 0x12
        /*0872*/ 	.short	(.L_389 - .L_388)
	.align		4
.L_388:
        /*0874*/ 	.word	index@(_Z23gemm_half_q_half_kernelILi4ELi172ELb1ELb1ELi64EEvPK6__halfPKjS4_S2_PS0_iiiiPKtS7_iiiiiibS2_i)
        /*0878*/ 	.word	0x00000010


	//----- nvinfo : EIATTR_MIN_STACK_SIZE
	.align		4
.L_389:
        /*087c*/ 	.byte	0x04, 0x12
        /*087e*/ 	.short	(.L_391 - .L_390)
	.align		4
.L_390:
        /*0880*/ 	.word	index@(_Z23gemm_half_q_half_kernelILi4ELi176ELb1ELb1ELi64EEvPK6__halfPKjS4_S2_PS0_iiiiPKtS7_iiiiiibS2_i)
        /*0884*/ 	.word	0x00000010


	//----- nvinfo : EIATTR_MIN_STACK_SIZE
	.align		4
.L_391:
        /*0888*/ 	.byte	0x04, 0x12
        /*088a*/ 	.short	(.L_393 - .L_392)
	.align		4
.L_392:
        /*088c*/ 	.word	index@(_Z23gemm_half_q_half_kernelILi4ELi152ELb1ELb1ELi64EEvPK6__halfPKjS4_S2_PS0_iiiiPKtS7_iiiiiibS2_i)
        /*0890*/ 	.word	0x00000010


	//----- nvinfo : EIATTR_MIN_STACK_SIZE
	.align		4
.L_393:
        /*0894*/ 	.byte	0x04, 0x12
        /*0896*/ 	.short	(.L_395 - .L_394)
	.align		4
.L_394:
        /*0898*/ 	.word	index@(_Z23gemm_half_q_half_kernelILi4ELi140ELb1ELb1ELi64EEvPK6__halfPKjS4_S2_PS0_iiiiPKtS7_iiiiiibS2_i)
        /*089c*/ 	.word	0x00000010


	//----- nvinfo : EIATTR_MIN_STACK_SIZE
	.align		4
.L_395:
        /*08a0*/ 	.byte	0x04, 0x12
        /*08a2*/ 	.short	(.L_397 - .L_396)
	.align		4
.L_396:
        /*08a4*/ 	.word	index@(_Z23gemm_half_q_half_kernelILi4ELi20ELb1ELb1ELi64EEvPK6__halfPKjS4_S2_PS0_iiiiPKtS7_iiiiiibS2_i)
        /*08a8*/ 	.word	0x00000010


	//----- nvinfo : EIATTR_MIN_STACK_SIZE
	.align		4
.L_397:
        /*08ac*/ 	.byte	0x04, 0x12
        /*08ae*/ 	.short	(.L_399 - .L_398)
	.align		4
.L_398:
        /*08b0*/ 	.word	index@(_Z23gemm_half_q_half_kernelILi4ELi38ELb1ELb1ELi64EEvPK6__halfPKjS4_S2_PS0_iiiiPKtS7_iiiiiibS2_i)
        /*08b4*/ 	.word	0x00000010


	//----- nvinfo : EIATTR_MIN_STACK_SIZE
	.align		4
.L_399:
        /*08b8*/ 	.byte	0x04, 0x12
        /*08ba*/ 	.short	(.L_401 - .L_400)
	.align		4
.L_400:
        /*08bc*/ 	.word	index@(_Z23gemm_half_q_half_kernelILi4ELi128ELb1ELb1ELi64EEvPK6__halfPKjS4_S2_PS0_iiiiPKtS7_iiiiiibS2_i)
        /*08c0*/ 	.word	0x00000010


	//----- nvinfo : EIATTR_MIN_STACK_SIZE
	.align		4
.L_401:
        /*08c4*/ 	.byte	0x04, 0x12
        /*08c6*/ 	.short	(.L_403 - .L_402)
	.align		4
.L_402:
        /*08c8*/ 	.word	index@(_Z23gemm_half_q_half_kernelILi4ELi190ELb1ELb1ELi32EEvPK6__halfPKjS4_S2_PS0_iiiiPKtS7_iiiiiibS2_i)
        /*08cc*/ 	.word	0x00000000


	//----- nvinfo : EIATTR_MIN_STACK_SIZE
	.align		4
.L_403:
        /*08d0*/ 	.byte	0x04, 0x12
        /*08d2*/ 	.short	(.L_405 - .L_404)
	.align		4
.L_404:
        /*08d4*/ 	.word	index@(_Z23gemm_half_q_half_kernelILi4ELi160ELb1ELb1ELi32EEvPK6__halfPKjS4_S2_PS0_iiiiPKtS7_iiiiiibS2_i)
        /*08d8*/ 	.word	0x00000000


	//----- nvinfo : EIATTR_MIN_STACK_SIZE
	.align		4
.L_405:
        /*08dc*/ 	.byte	0x04, 0x12
        /*08de*/ 	.short	(.L_407 - .L_406)
	.align		4
.L_406:
        /*08e0*/ 	.word	index@(_Z23gemm_half_q_half_kernelILi4ELi40ELb1ELb1ELi32EEvPK6__halfPKjS4_S2_PS0_iiiiPKtS7_iiiiiibS2_i)
        /*08e4*/ 	.word	0x00000000


	//----- nvinfo : EIATTR_MIN_STACK_SIZE
	.align		4
.L_407:
        /*08e8*/ 	.byte	0x04, 0x12
        /*08ea*/ 	.short	(.L_409 - .L_408)
	.align		4
.L_408:
        /*08ec*/ 	.word	index@(_Z23gemm_half_q_half_kernelILi4ELi10ELb1ELb1ELi32EEvPK6__halfPKjS4_S2_PS0_iiiiPKtS7_iiiiiibS2_i)
        /*08f0*/ 	.word	0x00000000


	//----- nvinfo : EIATTR_MIN_STACK_SIZE
	.align		4
.L_409:
        /*08f4*/ 	.byte	0x04, 0x12
        /*08f6*/ 	.short	(.L_411 - .L_410)
	.align		4
.L_410:
        /*08f8*/ 	.word	index@(_Z23gemm_half_q_half_kernelILi4ELi172ELb1ELb1ELi32EEvPK6__halfPKjS4_S2_PS0_iiiiPKtS7_iiiiiibS2_i)
        /*08fc*/ 	.word	0x00000000


	//----- nvinfo : EIATTR_MIN_STACK_SIZE
	.align		4
.L_411:
        /*0900*/ 	.byte	0x04, 0x12
        /*0902*/ 	.short	(.L_413 - .L_412)
	.align		4
.L_412:
        /*0904*/ 	.word	index@(_Z23gemm_half_q_half_kernelILi4ELi176ELb1ELb1ELi32EEvPK6__halfPKjS4_S2_PS0_iiiiPKtS7_iiiiiibS2_i)
        /*0908*/ 	.word	0x00000000


	//----- nvinfo : EIATTR_MIN_STACK_SIZE
	.align		4
.L_413:
        /*090c*/ 	.byte	0x04, 0x12
        /*090e*/ 	.short	(.L_415 - .L_414)
	.align		4
.L_414:
        /*0910*/ 	.word	index@(_Z23gemm_half_q_half_kernelILi4ELi152ELb1ELb1ELi32EEvPK6__halfPKjS4_S2_PS0_iiiiPKtS7_iiiiiibS2_i)
        /*0914*/ 	.word	0x00000000


	//----- nvinfo : EIATTR_MIN_STACK_SIZE
	.align		4
.L_415:
        /*0918*/ 	.byte	0x04, 0x12
        /*091a*/ 	.short	(.L_417 - .L_416)
	.align		4
.L_416:
        /*091c*/ 	.word	index@(_Z23gemm_half_q_half_kernelILi4ELi140ELb1ELb1ELi32EEvPK6__halfPKjS4_S2_PS0_iiiiPKtS7_iiiiiibS2_i)
        /*0920*/ 	.word	0x00000000


	//----- nvinfo : EIATTR_MIN_STACK_SIZE
	.align		4
.L_417:
        /*0924*/ 	.byte	0x04, 0x12
        /*0926*/ 	.short	(.L_419 - .L_418)
	.align		4
.L_418:
        /*0928*/ 	.word	index@(_Z23gemm_half_q_half_kernelILi4ELi20ELb1ELb1ELi32EEvPK6__halfPKjS4_S2_PS0_iiiiPKtS7_iiiiiibS2_i)
        /*092c*/ 	.word	0x00000000


	//----- nvinfo : EIATTR_MIN_STACK_SIZE
	.align		4
.L_419:
        /*0930*/ 	.byte	0x04, 0x12
        /*0932*/ 	.short	(.L_421 - .L_420)
	.align		4
.L_420:
        /*0934*/ 	.word	index@(_Z23gemm_half_q_half_kernelILi4ELi38ELb1ELb1ELi32EEvPK6__halfPKjS4_S2_PS0_iiiiPKtS7_iiiiiibS2_i)
        /*0938*/ 	.word	0x00000000


	//----- nvinfo : EIATTR_MIN_STACK_SIZE
	.align		4
.L_421:
        /*093c*/ 	.byte	0x04, 0x12
        /*093e*/ 	.short	(.L_423 - .L_422)
	.align		4
.L_422:
        /*0940*/ 	.word	index@(_Z23gemm_half_q_half_kernelILi4ELi128ELb1ELb1ELi32EEvPK6__halfPKjS4_S2_PS0_iiiiPKtS7_iiiiiibS2_i)
        /*0944*/ 	.word	0x00000000


	//----- nvinfo : EIATTR_MIN_STACK_SIZE
	.align		4
.L_423:
        /*0948*/ 	.byte	0x04, 0x12
        /*094a*/ 	.short	(.L_425 - .L_424)
	.align		4
.L_424:
        /*094c*/ 	.word	index@(_Z23gemm_half_q_half_kernelILi3ELi190ELb1ELb1ELi64EEvPK6__halfPKjS4_S2_PS0_iiiiPKtS7_iiiiiibS2_i)
        /*0950*/ 	.word	0x00000010


	//----- nvinfo : EIATTR_MIN_STACK_SIZE
	.align		4
.L_425:
        /*0954*/ 	.byte	0x04, 0x12
        /*0956*/ 	.short	(.L_427 - .L_426)
	.align		4
.L_426:
        /*0958*/ 	.word	index@(_Z23gemm_half_q_half_kernelILi3ELi160ELb1ELb1ELi64EEvPK6__halfPKjS4_S2_PS0_iiiiPKtS7_iiiiiibS2_i)
        /*095c*/ 	.word	0x00000010


	//----- nvinfo : EIATTR_MIN_STACK_SIZE
	.align		4
.L_427:
        /*0960*/ 	.byte	0x04, 0x12
        /*0962*/ 	.short	(.L_429 - .L_428)
	.align		4
.L_428:
        /*0964*/ 	.word	index@(_Z23gemm_half_q_half_kernelILi3ELi40ELb1ELb1ELi64EEvPK6__halfPKjS4_S2_PS0_iiiiPKtS7_iiiiiibS2_i)
        /*0968*/ 	.word	0x00000010


	//----- nvinfo : EIATTR_MIN_STACK_SIZE
	.align		4
.L_429:
        /*096c*/ 	.byte	0x04, 0x12
        /*096e*/ 	.short	(.L_431 - .L_430)
	.align		4
.L_430:
        /*0970*/ 	.word	index@(_Z23gemm_half_q_half_kernelILi3ELi10ELb1ELb1ELi64EEvPK6__halfPKjS4_S2_PS0_iiiiPKtS7_iiiiiibS2_i)
        /*0974*/ 	.word	0x00000010


	//----- nvinfo : EIATTR_MIN_STACK_SIZE
	.align		4
.L_431:
        /*0978*/ 	.byte	0x04, 0x12
        /*097a*/ 	.short	(.L_433 - .L_432)
	.align		4
.L_432:
        /*097c*/ 	.word	index@(_Z23gemm_half_q_half_kernelILi3ELi172ELb1ELb1ELi64EEvPK6__halfPKjS4_S2_PS0_iiiiPKtS7_iiiiiibS2_i)
        /*0980*/ 	.word	0x00000010


	//----- nvinfo : EIATTR_MIN_STACK_SIZE
	.align		4
.L_433:
        /*0984*/ 	.byte	0x04, 0x12
        /*0986*/ 	.short	(.L_435 - .L_434)
	.align		4
.L_434:
        /*0988*/ 	.word	index@(_Z23gemm_half_q_half_kernelILi3ELi176ELb1ELb1ELi64EEvPK6__halfPKjS4_S2_PS0_iiiiPKtS7_iiiiiibS2_i)
        /*098c*/ 	.word	0x00000010


	//----- nvinfo : EIATTR_MIN_STACK_SIZE
	.align		4
.L_435:
        /*0990*/ 	.byte	0x04, 0x12
        /*0992*/ 	.short	(.L_437 - .L_436)
	.align		4
.L_436:
        /*0994*/ 	.word	index@(_Z23gemm_half_q_half_kernelILi3ELi152ELb1ELb1ELi64EEvPK6__halfPKjS4_S2_PS0_iiiiPKtS7_iiiiiibS2_i)
        /*0998*/ 	.word	0x00000010


	//----- nvinfo : EIATTR_MIN_STACK_SIZE
	.align		4
.L_437:
        /*099c*/ 	.byte	0x04, 0x12
        /*099e*/ 	.short	(.L_439 - .L_438)
	.align		4
.L_438:
        /*09a0*/ 	.word	index@(_Z23gemm_half_q_half_kernelILi3ELi140ELb1ELb1ELi64EEvPK6__halfPKjS4_S2_PS0_iiiiPKtS7_iiiiiibS2_i)
        /*09a4*/ 	.word	0x00000010


	//----- nvinfo : EIATTR_MIN_STACK_SIZE
	.align		4
.L_439:
        /*09a8*/ 	.byte	0x04, 0x12
        /*09aa*/ 	.short	(.L_441 - .L_440)
	.align		4
.L_440:
        /*09ac*/ 	.word	index@(_Z23gemm_half_q_half_kernelILi3ELi20ELb1ELb1ELi64EEvPK6__halfPKjS4_S2_PS0_iiiiPKtS7_iiiiiibS2_i)
        /*09b0*/ 	.word	0x00000010


	//----- nvinfo : EIATTR_MIN_STACK_SIZE
	.align		4
.L_441:
        /*09b4*/ 	.byte	0x04, 0x12
        /*09b6*/ 	.short	(.L_443 - .L_442)
	.align		4
.L_442:
        /*09b8*/ 	.word	index@(_Z23gemm_half_q_half_kernelILi3ELi38ELb1ELb1ELi64EEvPK6__halfPKjS4_S2_PS0_iiiiPKtS7_iiiiiibS2_i)
        /*09bc*/ 	.word	0x00000010


	//----- nvinfo : EIATTR_MIN_STACK_SIZE
	.align		4
.L_443:
        /*09c0*/ 	.byte	0x04, 0x12
        /*09c2*/ 	.short	(.L_445 - .L_444)
	.align		4
.L_444:
        /*09c4*/ 	.word	index@(_Z23gemm_half_q_half_kernelILi3ELi128ELb1ELb1ELi64EEvPK6__halfPKjS4_S2_PS0_iiiiPKtS7_iiiiiibS2_i)
        /*09c8*/ 	.word	0x00000010


	//----- nvinfo : EIATTR_MIN_STACK_SIZE
	.align		4
.L_445:
        /*09cc*/ 	.byte	0x04, 0x12
        /*09ce*/ 	.short	(.L_447 - .L_446)
	.align		4
.L_446:
        /*09d0*/ 	.word	index@(_Z23gemm_half_q_half_kernelILi3ELi190ELb1ELb1ELi32EEvPK6__halfPKjS4_S2_PS0_iiiiPKtS7_iiiiiibS2_i)
        /*09d4*/ 	.word	0x00000000


	//----- nvinfo : EIATTR_MIN_STACK_SIZE
	.align		4
.L_447:
        /*09d8*/ 	.byte	0x04, 0x12
        /*09da*/ 	.short	(.L_449 - .L_448)
	.align		4
.L_448:
        /*09dc*/ 	.word	index@(_Z23gemm_half_q_half_kernelILi3ELi160ELb1ELb1ELi32EEvPK6__halfPKjS4_S2_PS0_iiiiPKtS7_iiiiiibS2_i)
        /*09e0*/ 	.word	0x00000000


	//----- nvinfo : EIATTR_MIN_STACK_SIZE
	.align		4
.L_449:
        /*09e4*/ 	.byte	0x04, 0x12
        /*09e6*/ 	.short	(.L_451 - .L_450)
	.align		4
.L_450:
        /*09e8*/ 	.word	index@(_Z23gemm_half_q_half_kernelILi3ELi40ELb1ELb1ELi32EEvPK6__halfPKjS4_S2_PS0_iiiiPKtS7_iiiiiibS2_i)
        /*09ec*/ 	.word	0x00000000


	//----- nvinfo : EIATTR_MIN_STACK_SIZE
	.align		4
.L_451:
        /*09f0*/ 	.byte	0x04, 0x12
        /*09f2*/ 	.short	(.L_453 - .L_452)
	.align		4
.L_452:
        /*09f4*/ 	.word	index@(_Z23gemm_half_q_half_kernelILi3ELi10ELb1ELb1ELi32EEvPK6__halfPKjS4_S2_PS0_iiiiPKtS7_iiiiiibS2_i)
        /*09f8*/ 	.word	0x00000000


	//----- nvinfo : EIATTR_MIN_STACK_SIZE
	.align		4
.L_453:
        /*09fc*/ 	.byte	0x04, 0x12
        /*09fe*/ 	.short	(.L_455 - .L_454)
	.align		4
.L_454:
        /*0a00*/ 	.word	index@(_Z23gemm_half_q_half_kernelILi3ELi172ELb1ELb1ELi32EEvPK6__halfPKjS4_S2_PS0_iiiiPKtS7_iiiiiibS2_i)
        /*0a04*/ 	.word	0x00000000


	//----- nvinfo : EIATTR_MIN_STACK_SIZE
	.align		4
.L_455:
        /*0a08*/ 	.byte	0x04, 0x12
        /*0a0a*/ 	.short	(.L_457 - .L_456)
	.align		4
.L_456:
        /*0a0c*/ 	.word	index@(_Z23gemm_half_q_half_kernelILi3ELi176ELb1ELb1ELi32EEvPK6__halfPKjS4_S2_PS0_iiiiPKtS7_iiiiiibS2_i)
        /*0a10*/ 	.word	0x00000000


	//----- nvinfo : EIATTR_MIN_STACK_SIZE
	.align		4
.L_457:
        /*0a14*/ 	.byte	0x04, 0x12
        /*0a16*/ 	.short	(.L_459 - .L_458)
	.align		4
.L_458:
        /*0a18*/ 	.word	index@(_Z23gemm_half_q_half_kernelILi3ELi152ELb1ELb1ELi32EEvPK6__halfPKjS4_S2_PS0_iiiiPKtS7_iiiiiibS2_i)
        /*0a1c*/ 	.word	0x00000000


	//----- nvinfo : EIATTR_MIN_STACK_SIZE
	.align		4
.L_459:
        /*0a20*/ 	.byte	0x04, 0x12
        /*0a22*/ 	.short	(.L_461 - .L_460)
	.align		4
.L_460:
        /*0a24*/ 	.word	index@(_Z23gemm_half_q_half_kernelILi3ELi140ELb1ELb1ELi32EEvPK6__halfPKjS4_S2_PS0_iiiiPKtS7_iiiiiibS2_i)
        /*0a28*/ 	.word	0x00000000


	//----- nvinfo : EIATTR_MIN_STACK_SIZE
	.align		4
.L_461:
        /*0a2c*/ 	.byte	0x04, 0x12
        /*0a2e*/ 	.short	(.L_463 - .L_462)
	.align		4
.L_462:
        /*0a30*/ 	.word	index@(_Z23gemm_half_q_half_kernelILi3ELi20ELb1ELb1ELi32EEvPK6__halfPKjS4_S2_PS0_iiiiPKtS7_iiiiiibS2_i)
        /*0a34*/ 	.word	0x00000000


	//----- nvinfo : EIATTR_MIN_STACK_SIZE
	.align		4
.L_463:
        /*0a38*/ 	.byte	0x04, 0x12
        /*0a3a*/ 	.short	(.L_465 - .L_464)
	.align		4
.L_464:
        /*0a3c*/ 	.word	index@(_Z23gemm_half_q_half_kernelILi3ELi38ELb1ELb1ELi32EEvPK6__halfPKjS4_S2_PS0_iiiiPKtS7_iiiiiibS2_i)
        /*0a40*/ 	.word	0x00000000


	//----- nvinfo : EIATTR_MIN_STACK_SIZE
	.align		4
.L_465:
        /*0a44*/ 	.byte	0x04, 0x12
        /*0a46*/ 	.short	(.L_467 - .L_466)
	.align		4
.L_466:
        /*0a48*/ 	.word	index@(_Z23gemm_half_q_half_kernelILi3ELi128ELb1ELb1ELi32EEvPK6__halfPKjS4_S2_PS0_iiiiPKtS7_iiiiiibS2_i)
        /*0a4c*/ 	.word	0x00000000


	//----- nvinfo : EIATTR_MIN_STACK_SIZE
	.align		4
.L_467:
        /*0a50*/ 	.byte	0x04, 0x12
        /*0a52*/ 	.short	(.L_469 - .L_468)
	.align		4
.L_468:
        /*0a54*/ 	.word	index@(_Z23gemm_half_q_half_kernelILi2ELi190ELb1ELb1ELi64EEvPK6__halfPKjS4_S2_PS0_iiiiPKtS7_iiiiiibS2_i)
        /*0a58*/ 	.word	0x00000010


	//----- nvinfo : EIATTR_MIN_STACK_SIZE
	.align		4
.L_469:
        /*0a5c*/ 	.byte	0x04, 0x12
        /*0a5e*/ 	.short	(.L_471 - .L_470)
	.align		4
.L_470:
        /*0a60*/ 	.word	index@(_Z23gemm_half_q_half_kernelILi2ELi160ELb1ELb1ELi64EEvPK6__halfPKjS4_S2_PS0_iiiiPKtS7_iiiiiibS2_i)
        /*0a64*/ 	.word	0x00000010


	//----- nvinfo : EIATTR_MIN_STACK_SIZE
	.align		4
.L_471:
        /*0a68*/ 	.byte	0x04, 0x12
        /*0a6a*/ 	.short	(.L_473 - .L_472)
	.align		4
.L_472:
        /*0a6c*/ 	.word	index@(_Z23gemm_half_q_half_kernelILi2ELi40ELb1ELb1ELi64EEvPK6__halfPKjS4_S2_PS0_iiiiPKtS7_iiiiiibS2_i)
        /*0a70*/ 	.word	0x00000010


	//----- nvinfo : EIATTR_MIN_STACK_SIZE
	.align		4
.L_473:
        /*0a74*/ 	.byte	0x04, 0x12
        /*0a76*/ 	.short	(.L_475 - .L_474)
	.align		4
.L_474:
        /*0a78*/ 	.word	index@(_Z23gemm_half_q_half_kernelILi2ELi10ELb1ELb1ELi64EEvPK6__halfPKjS4_S2_PS0_iiiiPKtS7_iiiiiibS2_i)
        /*0a7c*/ 	.word	0x00000010


	//----- nvinfo : EIATTR_MIN_STACK_SIZE
	.align		4
.L_475:
        /*0a80*/ 	.byte	0x04, 0x12
        /*0a82*/ 	.short	(.L_477 - .L_476)
	.align		4
.L_476:
        /*0a84*/ 	.word	index@(_Z23gemm_half_q_half_kernelILi2ELi172ELb1ELb1ELi64EEvPK6__halfPKjS4_S2_PS0_iiiiPKtS7_iiiiiibS2_i)
        /*0a88*/ 	.word	0x00000010


	//----- nvinfo : EIATTR_MIN_STACK_SIZE
	.align		4
.L_477:
        /*0a8c*/ 	.byte	0x04, 0x12
        /*0a8e*/ 	.short	(.L_479 - .L_478)
	.align		4
.L_478:
        /*0a90*/ 	.word	index@(_Z23gemm_half_q_half_kernelILi2ELi176ELb1ELb1ELi64EEvPK6__halfPKjS4_S2_PS0_iiiiPKtS7_iiiiiibS2_i)
        /*0a94*/ 	.word	0x00000010


	//----- nvinfo : EIATTR_MIN_STACK_SIZE
	.align		4
.L_479:
        /*0a98*/ 	.byte	0x04, 0x12
        /*0a9a*/ 	.short	(.L_481 - .L_480)
	.align		4
.L_480:
        /*0a9c*/ 	.word	index@(_Z23gemm_half_q_half_kernelILi2ELi152ELb1ELb1ELi64EEvPK6__halfPKjS4_S2_PS0_iiiiPKtS7_iiiiiibS2_i)
        /*0aa0*/ 	.word	0x00000010


	//----- nvinfo : EIATTR_MIN_STACK_SIZE
	.align		4
.L_481:
        /*0aa4*/ 	.byte	0x04, 0x12
        /*0aa6*/ 	.short	(.L_483 - .L_482)
	.align		4
.L_482:
        /*0aa8*/ 	.word	index@(_Z23gemm_half_q_half_kernelILi2ELi140ELb1ELb1ELi64EEvPK6__halfPKjS4_S2_PS0_iiiiPKtS7_iiiiiibS2_i)
        /*0aac*/ 	.word	0x00000010


	//----- nvinfo : EIATTR_MIN_STACK_SIZE
	.align		4
.L_483:
        /*0ab0*/ 	.byte	0x04, 0x12
        /*0ab2*/ 	.short	(.L_485 - .L_484)
	.align		4
.L_484:
        /*0ab4*/ 	.word	index@(_Z23gemm_half_q_half_kernelILi2ELi20ELb1ELb1ELi64EEvPK6__halfPKjS4_S2_PS0_iiiiPKtS7_iiiiiibS2_i)
        /*0ab8*/ 	.word	0x00000010


	//----- nvinfo : EIATTR_MIN_STACK_SIZE
	.align		4
.L_485:
        /*0abc*/ 	.byte	0x04, 0x12
        /*0abe*/ 	.short	(.L_487 - .L_486)
	.align		4
.L_486:
        /*0ac0*/ 	.word	index@(_Z23gemm_half_q_half_kernelILi2ELi38ELb1ELb1ELi64EEvPK6__halfPKjS4_S2_PS0_iiiiPKtS7_iiiiiibS2_i)
        /*0ac4*/ 	.word	0x00000010


	//----- nvinfo : EIATTR_MIN_STACK_SIZE
	.align		4
.L_487:
        /*0ac8*/ 	.byte	0x04, 0x12
        /*0aca*/ 	.short	(.L_489 - .L_488)
	.align		4
.L_488:
        /*0acc*/ 	.word	index@(_Z23gemm_half_q_half_kernelILi2ELi128ELb1ELb1ELi64EEvPK6__halfPKjS4_S2_PS0_iiiiPKtS7_iiiiiibS2_i)
        /*0ad0*/ 	.word	0x00000010


	//----- nvinfo : EIATTR_MIN_STACK_SIZE
	.align		4
.L_489:
        /*0ad4*/ 	.byte	0x04, 0x12
        /*0ad6*/ 	.short	(.L_491 - .L_490)
	.align		4
.L_490:
        /*0ad8*/ 	.word	index@(_Z23gemm_half_q_half_kernelILi2ELi190ELb1ELb1ELi32EEvPK6__halfPKjS4_S2_PS0_iiiiPKtS7_iiiiiibS2_i)
        /*0adc*/ 	.word	0x00000000


	//----- nvinfo : EIATTR_MIN_STACK_SIZE
	.align		4
.L_491:
        /*0ae0*/ 	.byte	0x04, 0x12
        /*0ae2*/ 	.short	(.L_493 - .L_492)
	.align		4
.L_492:
        /*0ae4*/ 	.word	index@(_Z23gemm_half_q_half_kernelILi2ELi160ELb1ELb1ELi32EEvPK6__halfPKjS4_S2_PS0_iiiiPKtS7_iiiiiibS2_i)
        /*0ae8*/ 	.word	0x00000000


	//----- nvinfo : EIATTR_MIN_STACK_SIZE
	.align		4
.L_493:
        /*0aec*/ 	.byte	0x04, 0x12
        /*0aee*/ 	.short	(.L_495 - .L_494)
	.align		4
.L_494:
        /*0af0*/ 	.word	index@(_Z23gemm_half_q_half_kernelILi2ELi40ELb1ELb1ELi32EEvPK6__halfPKjS4_S2_PS0_iiiiPKtS7_iiiiiibS2_i)
        /*0af4*/ 	.word	0x00000000


	//----- nvinfo : EIATTR_MIN_STACK_SIZE
	.align		4
.L_495:
        /*0af8*/ 	.byte	0x04, 0x12
        /*0afa*/ 	.short	(.L_497 - .L_496)
	.align		4
.L_496:
        /*0afc*/ 	.word	index@(_Z23gemm_half_q_half_kernelILi2ELi10ELb1ELb1ELi32EEvPK6__halfPKjS4_S2_PS0_iiiiPKtS7_iiiiiibS2_i)
        /*0b00*/ 	.word	0x00000000


	//----- nvinfo : EIATTR_MIN_STACK_SIZE
	.align		4
.L_497:
        /*0b04*/ 	.byte	0x04, 0x12
        /*0b06*/ 	.short	(.L_499 - .L_498)
	.align		4
.L_498:
        /*0b08*/ 	.word	index@(_Z23gemm_half_q_half_kernelILi2ELi172ELb1ELb1ELi32EEvPK6__halfPKjS4_S2_PS0_iiiiPKtS7_iiiiiibS2_i)
        /*0b0c*/ 	.word	0x00000000


	//----- nvinfo : EIATTR_MIN_STACK_SIZE
	.align		4
.L_499:
        /*0b10*/ 	.byte	0x04, 0x12
        /*0b12*/ 	.short	(.L_501 - .L_500)
	.align		4
.L_500:
        /*0b14*/ 	.word	index@(_Z23gemm_half_q_half_kernelILi2ELi176ELb1ELb1ELi32EEvPK6__halfPKjS4_S2_PS0_iiiiPKtS7_iiiiiibS2_i)
        /*0b18*/ 	.word	0x00000000


	//----- nvinfo : EIATTR_MIN_STACK_SIZE
	.align		4
.L_501:
        /*0b1c*/ 	.byte	0x04, 0x12
        /*0b1e*/ 	.short	(.L_503 - .L_502)
	.align		4
.L_502:
        /*0b20*/ 	.word	index@(_Z23gemm_half_q_half_kernelILi2ELi152ELb1ELb1ELi32EEvPK6__halfPKjS4_S2_PS0_iiiiPKtS7_iiiiiibS2_i)
        /*0b24*/ 	.word	0x00000000


	//----- nvinfo : EIATTR_MIN_STACK_SIZE
	.align		4
.L_503:
        /*0b28*/ 	.byte	0x04, 0x12
        /*0b2a*/ 	.short	(.L_505 - .L_504)
	.align		4
.L_504:
        /*0b2c*/ 	.word	index@(_Z23gemm_half_q_half_kernelILi2ELi140ELb1ELb1ELi32EEvPK6__halfPKjS4_S2_PS0_iiiiPKtS7_iiiiiibS2_i)
        /*0b30*/ 	.word	0x00000000


	//----- nvinfo : EIATTR_MIN_STACK_SIZE
	.align		4
.L_505:
        /*0b34*/ 	.byte	0x04, 0x12
        /*0b36*/ 	.short	(.L_507 - .L_506)
	.align		4
.L_506:
        /*0b38*/ 	.word	index@(_Z23gemm_half_q_half_kernelILi2ELi20ELb1ELb1ELi32EEvPK6__halfPKjS4_S2_PS0_iiiiPKtS7_iiiiiibS2_i)
        /*0b3c*/ 	.word	0x00000000


	//----- nvinfo : EIATTR_MIN_STACK_SIZE
	.align		4
.L_507:
        /*0b40*/ 	.byte	0x04, 0x12
        /*0b42*/ 	.short	(.L_509 - .L_508)
	.align		4
.L_508:
        /*0b44*/ 	.word	index@(_Z23gemm_half_q_half_kernelILi2ELi38ELb1ELb1ELi32EEvPK6__halfPKjS4_S2_PS0_iiiiPKtS7_iiiiiibS2_i)
        /*0b48*/ 	.word	0x00000000


	//----- nvinfo : EIATTR_MIN_STACK_SIZE
	.align		4
.L_509:
        /*0b4c*/ 	.byte	0x04, 0x12
        /*0b4e*/ 	.short	(.L_511 - .L_510)
	.align		4
.L_510:
        /*0b50*/ 	.word	index@(_Z23gemm_half_q_half_kernelILi2ELi128ELb1ELb1ELi32EEvPK6__halfPKjS4_S2_PS0_iiiiPKtS7_iiiiiibS2_i)
        /*0b54*/ 	.word	0x00000000


	//----- nvinfo : EIATTR_MIN_STACK_SIZE
	.align		4
.L_511:
        /*0b58*/ 	.byte	0x04, 0x12
        /*0b5a*/ 	.short	(.L_513 - .L_512)
	.align		4
.L_512:
        /*0b5c*/ 	.word	index@(_Z23gemm_half_q_half_kernelILi1ELi190ELb1ELb1ELi64EEvPK6__halfPKjS4_S2_PS0_iiiiPKtS7_iiiiiibS2_i)
        /*0b60*/ 	.word	0x00000010


	//----- nvinfo : EIATTR_MIN_STACK_SIZE
	.align		4
.L_513:
        /*0b64*/ 	.byte	0x04, 0x12
        /*0b66*/ 	.short	(.L_515 - .L_514)
	.align		4
.L_514:
        /*0b68*/ 	.word	index@(_Z23gemm_half_q_half_kernelILi1ELi160ELb1ELb1ELi64EEvPK6__halfPKjS4_S2_PS0_iiiiPKtS7_iiiiiibS2_i)
        /*0b6c*/ 	.word	0x00000010


	//----- nvinfo : EIATTR_MIN_STACK_SIZE
	.align		4
.L_515:
        /*0b70*/ 	.byte	0x04, 0x12
        /*0b72*/ 	.short	(.L_517 - .L_516)
	.align		4
.L_516:
        /*0b74*/ 	.word	index@(_Z23gemm_half_q_half_kernelILi1ELi40ELb1ELb1ELi64EEvPK6__halfPKjS4_S2_PS0_iiiiPKtS7_iiiiiibS2_i)
        /*0b78*/ 	.word	0x00000010


	//----- nvinfo : EIATTR_MIN_STACK_SIZE
	.align		4
.L_517:
        /*0b7c*/ 	.byte	0x04, 0x12
        /*0b7e*/ 	.short	(.L_519 - .L_518)
	.align		4
.L_518:
        /*0b80*/ 	.word	index@(_Z23gemm_half_q_half_kernelILi1ELi10ELb1ELb1ELi64EEvPK6__halfPKjS4_S2_PS0_iiiiPKtS7_iiiiiibS2_i)
        /*0b84*/ 	.word	0x00000010


	//----- nvinfo : EIATTR_MIN_STACK_SIZE
	.align		4
.L_519:
        /*0b88*/ 	.byte	0x04, 0x12
        /*0b8a*/ 	.short	(.L_521 - .L_520)
	.align		4
.L_520:
        /*0b8c*/ 	.word	index@(_Z23gemm_half_q_half_kernelILi1ELi172ELb1ELb1ELi64EEvPK6__halfPKjS4_S2_PS0_iiiiPKtS7_iiiiiibS2_i)
        /*0b90*/ 	.word	0x00000010


	//----- nvinfo : EIATTR_MIN_STACK_SIZE
	.align		4
.L_521:
        /*0b94*/ 	.byte	0x04, 0x12
        /*0b96*/ 	.short	(.L_523 - .L_522)
	.align		4
.L_522:
        /*0b98*/ 	.word	index@(_Z23gemm_half_q_half_kernelILi1ELi176ELb1ELb1ELi64EEvPK6__halfPKjS4_S2_PS0_iiiiPKtS7_iiiiiibS2_i)
        /*0b9c*/ 	.word	0x00000010


	//----- nvinfo : EIATTR_MIN_STACK_SIZE
	.align		4
.L_523:
        /*0ba0*/ 	.byte	0x04, 0x12
        /*0ba2*/ 	.short	(.L_525 - .L_524)
	.align		4
.L_524:
        /*0ba4*/ 	.word	index@(_Z23gemm_half_q_half_kernelILi1ELi152ELb1ELb1ELi64EEvPK6__halfPKjS4_S2_PS0_iiiiPKtS7_iiiiiibS2_i)
        /*0ba8*/ 	.word	0x00000010


	//----- nvinfo : EIATTR_MIN_STACK_SIZE
	.align		4
.L_525:
        /*0bac*/ 	.byte	0x04, 0x12
        /*0bae*/ 	.short	(.L_527 - .L_526)
	.align		4
.L_526:
        /*0bb0*/ 	.word	index@(_Z23gemm_half_q_half_kernelILi1ELi140ELb1ELb1ELi64EEvPK6__halfPKjS4_S2_PS0_iiiiPKtS7_iiiiiibS2_i)
        /*0bb4*/ 	.word	0x00000010


	//----- nvinfo : EIATTR_MIN_STACK_SIZE
	.align		4
.L_527:
        /*0bb8*/ 	.byte	0x04, 0x12
        /*0bba*/ 	.short	(.L_529 - .L_528)
	.align		4
.L_528:
        /*0bbc*/ 	.word	index@(_Z23gemm_half_q_half_kernelILi1ELi20ELb1ELb1ELi64EEvPK6__halfPKjS4_S2_PS0_iiiiPKtS7_iiiiiibS2_i)
        /*0bc0*/ 	.word	0x00000010


	//----- nvinfo : EIATTR_MIN_STACK_SIZE
	.align		4
.L_529:
        /*0bc4*/ 	.byte	0x04, 0x12
        /*0bc6*/ 	.short	(.L_531 - .L_530)
	.align		4
.L_530:
        /*0bc8*/ 	.word	index@(_Z23gemm_half_q_half_kernelILi1ELi38ELb1ELb1ELi64EEvPK6__halfPKjS4_S2_PS0_iiiiPKtS7_iiiiiibS2_i)
        /*0bcc*/ 	.word	0x00000010


	//----- nvinfo : EIATTR_MIN_STACK_SIZE
	.align		4
.L_531:
        /*0bd0*/ 	.byte	0x04, 0x12
        /*0bd2*/ 	.short	(.L_533 - .L_532)
	.align		4
.L_532:
        /*0bd4*/ 	.word	index@(_Z23gemm_half_q_half_kernelILi1ELi128ELb1ELb1ELi64EEvPK6__halfPKjS4_S2_PS0_iiiiPKtS7_iiiiiibS2_i)
        /*0bd8*/ 	.word	0x00000010


	//----- nvinfo : EIATTR_MIN_STACK_SIZE
	.align		4
.L_533:
        /*0bdc*/ 	.byte	0x04, 0x12
        /*0bde*/ 	.short	(.L_535 - .L_534)
	.align		4
.L_534:
        /*0be0*/ 	.word	index@(_Z23gemm_half_q_half_kernelILi1ELi190ELb1ELb1ELi32EEvPK6__halfPKjS4_S2_PS0_iiiiPKtS7_iiiiiibS2_i)
        /*0be4*/ 	.word	0x00000000


	//----- nvinfo : EIATTR_MIN_STACK_SIZE
	.align		4
.L_535:
        /*0be8*/ 	.byte	0x04, 0x12
        /*0bea*/ 	.short	(.L_537 - .L_536)
	.align		4
.L_536:
        /*0bec*/ 	.word	index@(_Z23gemm_half_q_half_kernelILi1ELi160ELb1ELb1ELi32EEvPK6__halfPKjS4_S2_PS0_iiiiPKtS7_iiiiiibS2_i)
        /*0bf0*/ 	.word	0x00000000


	//----- nvinfo : EIATTR_MIN_STACK_SIZE
	.align		4
.L_537:
        /*0bf4*/ 	.byte	0x04, 0x12
        /*0bf6*/ 	.short	(.L_539 - .L_538)
	.align		4
.L_538:
        /*0bf8*/ 	.word	index@(_Z23gemm_half_q_half_kernelILi1ELi40ELb1ELb1ELi32EEvPK6__halfPKjS4_S2_PS0_iiiiPKtS7_iiiiiibS2_i)
        /*0bfc*/ 	.word	0x00000000


	//----- nvinfo : EIATTR_MIN_STACK_SIZE
	.align		4
.L_539:
        /*0c00*/ 	.byte	0x04, 0x12
        /*0c02*/ 	.short	(.L_541 - .L_540)
	.align		4
.L_540:
        /*0c04*/ 	.word	index@(_Z23gemm_half_q_half_kernelILi1ELi10ELb1ELb1ELi32EEvPK6__halfPKjS4_S2_PS0_iiiiPKtS7_iiiiiibS2_i)
        /*0c08*/ 	.word	0x00000000


	//----- nvinfo : EIATTR_MIN_STACK_SIZE
	.align		4
.L_541:
        /*0c0c*/ 	.byte	0x04, 0x12
        /*0c0e*/ 	.short	(.L_543 - .L_542)
	.align		4
.L_542:
        /*0c10*/ 	.word	index@(_Z23gemm_half_q_half_kernelILi1ELi172ELb1ELb1ELi32EEvPK6__halfPKjS4_S2_PS0_iiiiPKtS7_iiiiiibS2_i)
        /*0c14*/ 	.word	0x00000000


	//----- nvinfo : EIATTR_MIN_STACK_SIZE
	.align		4
.L_543:
        /*0c18*/ 	.byte	0x04, 0x12
        /*0c1a*/ 	.short	(.L_545 - .L_544)
	.align		4
.L_544:
        /*0c1c*/ 	.word	index@(_Z23gemm_half_q_half_kernelILi1ELi176ELb1ELb1ELi32EEvPK6__halfPKjS4_S2_PS0_iiiiPKtS7_iiiiiibS2_i)
        /*0c20*/ 	.word	0x00000000


	//----- nvinfo : EIATTR_MIN_STACK_SIZE
	.align		4
.L_545:
        /*0c24*/ 	.byte	0x04, 0x12
        /*0c26*/ 	.short	(.L_547 - .L_546)
	.align		4
.L_546:
        /*0c28*/ 	.word	index@(_Z23gemm_half_q_half_kernelILi1ELi152ELb1ELb1ELi32EEvPK6__halfPKjS4_S2_PS0_iiiiPKtS7_iiiiiibS2_i)
        /*0c2c*/ 	.word	0x00000000


	//----- nvinfo : EIATTR_MIN_STACK_SIZE
	.align		4
.L_547:
        /*0c30*/ 	.byte	0x04, 0x12
        /*0c32*/ 	.short	(.L_549 - .L_548)
	.align		4
.L_548:
        /*0c34*/ 	.word	index@(_Z23gemm_half_q_half_kernelILi1ELi140ELb1ELb1ELi32EEvPK6__halfPKjS4_S2_PS0_iiiiPKtS7_iiiiiibS2_i)
        /*0c38*/ 	.word	0x00000000


	//----- nvinfo : EIATTR_MIN_STACK_SIZE
	.align		4
.L_549:
        /*0c3c*/ 	.byte	0x04, 0x12
        /*0c3e*/ 	.short	(.L_551 - .L_550)
	.align		4
.L_550:
        /*0c40*/ 	.word	index@(_Z23gemm_half_q_half_kernelILi1ELi20ELb1ELb1ELi32EEvPK6__halfPKjS4_S2_PS0_iiiiPKtS7_iiiiiibS2_i)
        /*0c44*/ 	.word	0x00000000


	//----- nvinfo : EIATTR_MIN_STACK_SIZE
	.align		4
.L_551:
        /*0c48*/ 	.byte	0x04, 0x12
        /*0c4a*/ 	.short	(.L_553 - .L_552)
	.align		4
.L_552:
        /*0c4c*/ 	.word	index@(_Z23gemm_half_q_half_kernelILi1ELi38ELb1ELb1ELi32EEvPK6__halfPKjS4_S2_PS0_iiiiPKtS7_iiiiiibS2_i)
        /*0c50*/ 	.word	0x00000000


	//----- nvinfo : EIATTR_MIN_STACK_SIZE
	.align		4
.L_553:
        /*0c54*/ 	.byte	0x04, 0x12
        /*0c56*/ 	.short	(.L_555 - .L_554)
	.align		4
.L_554:
        /*0c58*/ 	.word	index@(_Z23gemm_half_q_half_kernelILi1ELi128ELb1ELb1ELi32EEvPK6__halfPKjS4_S2_PS0_iiiiPKtS7_iiiiiibS2_i)
        /*0c5c*/ 	.word	0x00000000
.L_555:


//--------------------- .nv.compat                --------------------------
	.section	.nv.compat,"",@"SHT_CUDA_COMPAT_INFO"
	.align	4
        /*0000*/ 	.byte	0x02, 0x09, 0x00, 0x00, 0x02, 0x02, 0x01, 0x00, 0x02, 0x05, 0x05, 0x00, 0x03, 0x07, 0x01, 0x01
        /*0010*/ 	.byte	0x02, 0x03, 0x00, 0x00, 0x02, 0x06, 0x01, 0x00, 0x04, 0x0b, 0x08, 0x00, 0x00, 0x00, 0x00, 0x00
        /*0020*/ 	.byte	0x00, 0x00, 0x00, 0x00


//--------------------- .nv.info._Z23gemm_half_q_half_kernelILi4ELi190ELb1ELb1ELi64EEvPK6__halfPKjS4_S2_PS0_iiiiPKtS7_iiiiiibS2_i --------------------------
	.section	.nv.info._Z23gemm_half_q_half_kernelILi4ELi190ELb1ELb1ELi64EEvPK6__halfPKjS4_S2_PS0_iiiiPKtS7_iiiiiibS2_i,"",@"SHT_CUDA_INFO"
	.sectionflags	@""
	.align	4


	//----- nvinfo : EIATTR_CUDA_API_VERSION
	.align		4
        /*0000*/ 	.byte	0x04, 0x37
        /*0002*/ 	.short	(.L_557 - .L_556)
.L_556:
        /*0004*/ 	.word	0x00000082


	//----- nvinfo : EIATTR_KPARAM_INFO
	.align		4
.L_557:
        /*0008*/ 	.byte	0x04, 0x17
        /*000a*/ 	.short	(.L_559 - .L_558)
.L_558:
        /*000c*/ 	.word	0x00000000
        /*0010*/ 	.short	0x0013
        /*0012*/ 	.short	0x0070
        /*0014*/ 	.byte	0x00, 0xf0, 0x11, 0x00


	//----- nvinfo : EIATTR_KPARAM_INFO
	.align		4
.L_559:
        /*0018*/ 	.byte	0x04, 0x17
        /*001a*/ 	.short	(.L_561 - .L_560)
.L_560:
        /*001c*/ 	.word	0x00000000
        /*0020*/ 	.short	0x0012
        /*0022*/ 	.short	0x0068
        /*0024*/ 	.byte	0x00, 0xf0, 0x21, 0x00


	//----- nvinfo : EIATTR_KPARAM_INFO
	.align		4
.L_561:
        /*0028*/ 	.byte	0x04, 0x17
        /*002a*/ 	.short	(.L_563 - .L_562)
.L_562:
        /*002c*/ 	.word	0x00000000
        /*0030*/ 	.short	0x0011
        /*0032*/ 	.short	0x0060
        /*0034*/ 	.byte	0x00, 0xf0, 0x05, 0x00


	//----- nvinfo : EIATTR_KPARAM_INFO
	.align		4
.L_563:
        /*0038*/ 	.byte	0x04, 0x17
        /*003a*/ 	.short	(.L_565 - .L_564)
.L_564:
        /*003c*/ 	.word	0x00000000
        /*0040*/ 	.short	0x0010
        /*0042*/ 	.short	0x005c
        /*0044*/ 	.byte	0x00, 0xf0, 0x11, 0x00


	//----- nvinfo : EIATTR_KPARAM_INFO
	.align		4
.L_565:
        /*0048*/ 	.byte	0x04, 0x17
        /*004a*/ 	.short	(.L_567 - .L_566)
.L_566:
        /*004c*/ 	.word	0x00000000
        /*0050*/ 	.short	0x000f
        /*0052*/ 	.short	0x0058
        /*0054*/ 	.byte	0x00, 0xf0, 0x11, 0x00


	//----- nvinfo : EIATTR_KPARAM_INFO
	.align		4
.L_567:
        /*0058*/ 	.byte	0x04, 0x17
        /*005a*/ 	.short	(.L_569 - .L_568)
.L_568:
        /*005c*/ 	.word	0x00000000
        /*0060*/ 	.short	0x000e
        /*0062*/ 	.short	0x0054
        /*0064*/ 	.byte	0x00, 0xf0, 0x11, 0x00


	//----- nvinfo : EIATTR_KPARAM_INFO
	.align		4
.L_569:
        /*0068*/ 	.byte	0x04, 0x17
        /*006a*/ 	.short	(.L_571 - .L_570)
.L_570:
        /*006c*/ 	.word	0x00000000
        /*0070*/ 	.short	0x000d
        /*0072*/ 	.short	0x0050
        /*0074*/ 	.byte	0x00, 0xf0, 0x11, 0x00


	//----- nvinfo : EIATTR_KPARAM_INFO
	.align		4
.L_571:
        /*0078*/ 	.byte	0x04, 0x17
        /*007a*/ 	.short	(.L_573 - .L_572)
.L_572:
        /*007c*/ 	.word	0x00000000
        /*0080*/ 	.short	0x000c
        /*0082*/ 	.short	0x004c
        /*0084*/ 	.byte	0x00, 0xf0, 0x11, 0x00


	//----- nvinfo : EIATTR_KPARAM_INFO
	.align		4
.L_573:
        /*0088*/ 	.byte	0x04, 0x17
        /*008a*/ 	.short	(.L_575 - .L_574)
.L_574:
        /*008c*/ 	.word	0x00000000
        /*0090*/ 	.short	0x000b
        /*0092*/ 	.short	0x0048
        /*0094*/ 	.byte	0x00, 0xf0, 0x11, 0x00


	//----- nvinfo : EIATTR_KPARAM_INFO
	.align		4
.L_575:
        /*0098*/ 	.byte	0x04, 0x17
        /*009a*/ 	.short	(.L_577 - .L_576)
.L_576:
        /*009c*/ 	.word	0x00000000
        /*00a0*/ 	.short	0x000a
        /*00a2*/ 	.short	0x0040
        /*00a4*/ 	.byte	0x00, 0xf0, 0x21, 0x00


	//----- nvinfo : EIATTR_KPARAM_INFO
	.align		4
.L_577:
        /*00a8*/ 	.byte	0x04, 0x17
        /*00aa*/ 	.short	(.L_579 - .L_578)
.L_578:
        /*00ac*/ 	.word	0x00000000
        /*00b0*/ 	.short	0x0009
        /*00b2*/ 	.short	0x0038
        /*00b4*/ 	.byte	0x00, 0xf0, 0x21, 0x00


	//----- nvinfo : EIATTR_KPARAM_INFO
	.align		4
.L_579:
        /*00b8*/ 	.byte	0x04, 0x17
        /*00ba*/ 	.short	(.L_581 - .L_580)
.L_580:
        /*00bc*/ 	.word	0x00000000
        /*00c0*/ 	.short	0x0008
        /*00c2*/ 	.short	0x0034
        /*00c4*/ 	.byte	0x00, 0xf0, 0x11, 0x00


	//----- nvinfo : EIATTR_KPARAM_INFO
	.align		4
.L_581:
        /*00c8*/ 	.byte	0x04, 0x17
        /*00ca*/ 	.short	(.L_583 - .L_582)
.L_582:
        /*00cc*/ 	.word	0x00000000
        /*00d0*/ 	.short	0x0007
        /*00d2*/ 	.short	0x0030
        /*00d4*/ 	.byte	0x00, 0xf0, 0x11, 0x00


	//----- nvinfo : EIATTR_KPARAM_INFO
	.align		4
.L_583:
        /*00d8*/ 	.byte	0x04, 0x17
        /*00da*/ 	.short	(.L_585 - .L_584)
.L_584:
        /*00dc*/ 	.word	0x00000000
        /*00e0*/ 	.short	0x0006
        /*00e2*/ 	.short	0x002c
        /*00e4*/ 	.byte	0x00, 0xf0, 0x11, 0x00


	//----- nvinfo : EIATTR_KPARAM_INFO
	.align		4
.L_585:
        /*00e8*/ 	.byte	0x04, 0x17
        /*00ea*/ 	.short	(.L_587 - .L_586)
.L_586:
        /*00ec*/ 	.word	0x00000000
        /*00f0*/ 	.short	0x0005
        /*00f2*/ 	.short	0x0028
        /*00f4*/ 	.byte	0x00, 0xf0, 0x11, 0x00


	//----- nvinfo : EIATTR_KPARAM_INFO
	.align		4
.L_587:
        /*00f8*/ 	.byte	0x04, 0x17
        /*00fa*/ 	.short	(.L_589 - .L_588)
.L_588:
        /*00fc*/ 	.word	0x00000000
        /*0100*/ 	.short	0x0004
        /*0102*/ 	.short	0x0020
        /*0104*/ 	.byte	0x00, 0xf0, 0x21, 0x00


	//----- nvinfo : EIATTR_KPARAM_INFO
	.align		4
.L_589:
        /*0108*/ 	.byte	0x04, 0x17
        /*010a*/ 	.short	(.L_591 - .L_590)
.L_590:
        /*010c*/ 	.word	0x00000000
        /*0110*/ 	.short	0x0003
        /*0112*/ 	.short	0x0018
        /*0114*/ 	.byte	0x00, 0xf0, 0x21, 0x00


	//----- nvinfo : EIATTR_KPARAM_INFO
	.align		4
.L_591:
        /*0118*/ 	.byte	0x04, 0x17
        /*011a*/ 	.short	(.L_593 - .L_592)
.L_592:
        /*011c*/ 	.word	0x00000000
        /*0120*/ 	.short	0x0002
        /*0122*/ 	.short	0x0010
        /*0124*/ 	.byte	0x00, 0xf0, 0x21, 0x00


	//----- nvinfo : EIATTR_KPARAM_INFO
	.align		4
.L_593:
        /*0128*/ 	.byte	0x04, 0x17
        /*012a*/ 	.short	(.L_595 - .L_594)
.L_594:
        /*012c*/ 	.word	0x00000000
        /*0130*/ 	.short	0x0001
        /*0132*/ 	.short	0x0008
        /*0134*/ 	.byte	0x00, 0xf0, 0x21, 0x00


	//----- nvinfo : EIATTR_KPARAM_INFO
	.align		4
.L_595:
        /*0138*/ 	.byte	0x04, 0x17
        /*013a*/ 	.short	(.L_597 - .L_596)
.L_596:
        /*013c*/ 	.word	0x00000000
        /*0140*/ 	.short	0x0000
        /*0142*/ 	.short	0x0000
        /*0144*/ 	.byte	0x00, 0xf0, 0x21, 0x00


	//----- nvinfo : EIATTR_SPARSE_MMA_MASK
	.align		4
.L_597:
        /*0148*/ 	.byte	0x03, 0x50
        /*014a*/ 	.short	0x0000


	//----- nvinfo : EIATTR_MAXREG_COUNT
	.align		4
        /*014c*/ 	.byte	0x03, 0x1b
        /*014e*/ 	.short	0x00ff


	//----- nvinfo : EIATTR_NUM_BARRIERS
	.align		4
        /*0150*/ 	.byte	0x02, 0x4c
        /*0152*/ 	.byte	0x01
	.zero		1


	//----- nvinfo : EIATTR_MERCURY_ISA_VERSION
	.align		4
        /*0154*/ 	.byte	0x03, 0x5f
        /*0156*/ 	.short	0x0101


	//----- nvinfo : EIATTR_EXIT_INSTR_OFFSETS
	.align		4
        /*0158*/ 	.byte	0x04, 0x1c
        /*015a*/ 	.short	(.L_599 - .L_598)


	//   ....[0]....
.L_598:
        /*015c*/ 	.word	0x00000340


	//   ....[1]....
        /*0160*/ 	.word	0x00000ee0


	//   ....[2]....
        /*0164*/ 	.word	0x00018b40


	//   ....[3]....
        /*0168*/ 	.word	0x00018e40


	//   ....[4]....
        /*016c*/ 	.word	0x000190b0


	//   ....[5]....
        /*0170*/ 	.word	0x00019320


	//   ....[6]....
        /*0174*/ 	.word	0x00019480


	//   ....[7]....
        /*0178*/ 	.word	0x00019510


	//   ....[8]....
        /*017c*/ 	.word	0x00019550


	//----- nvinfo : EIATTR_CRS_STACK_SIZE
	.align		4
.L_599:
        /*0180*/ 	.byte	0x04, 0x1e
        /*0182*/ 	.short	(.L_601 - .L_600)
.L_600:
        /*0184*/ 	.word	0x00000000


	//----- nvinfo : EIATTR_CBANK_PARAM_SIZE
	.align		4
.L_601:
        /*0188*/ 	.byte	0x03, 0x19
        /*018a*/ 	.short	0x0074


	//----- nvinfo : EIATTR_PARAM_CBANK
	.align		4
        /*018c*/ 	.byte	0x04, 0x0a
        /*018e*/ 	.short	(.L_603 - .L_602)
	.align		4
.L_602:
        /*0190*/ 	.word	index@(.nv.constant0._Z23gemm_half_q_half_kernelILi4ELi190ELb1ELb1ELi64EEvPK6__halfPKjS4_S2_PS0_iiiiPKtS7_iiiiiibS2_i)
        /*0194*/ 	.short	0x0210
        /*0196*/ 	.short	0x0074


	//----- nvinfo : EIATTR_SW_WAR
	.align		4
.L_603:
        /*0198*/ 	.byte	0x04, 0x36
        /*019a*/ 	.short	(.L_605 - .L_604)
.L_604:
        /*019c*/ 	.word	0x00000008
.L_605:


//--------------------- .nv.info._Z23gemm_half_q_half_kernelILi4ELi160ELb1ELb1ELi64EEvPK6__halfPKjS4_S2_PS0_iiiiPKtS7_iiiiiibS2_i --------------------------
	.section	.nv.info._Z23gemm_half_q_half_kernelILi4ELi160ELb1ELb1ELi64EEvPK6__halfPKjS4_S2_PS0_iiiiPKtS7_iiiiiibS2_i,"",@"SHT_CUDA_INFO"
	.sectionflags	@""
	.align	4


	//----- nvinfo : EIATTR_CUDA_API_VERSION
	.align		4
        /*0000*/ 	.byte	0x04, 0x37
        /*0002*/ 	.short	(.L_607 - .L_606)
.L_606:
        /*0004*/ 	.word	0x00000082


	//----- nvinfo : EIATTR_KPARAM_INFO
	.align		4
.L_607:
        /*0008*/ 	.byte	0x04, 0x17
        /*000a*/ 	.short	(.L_609 - .L_608)
.L_608:
        /*000c*/ 	.word	0x00000000
        /*0010*/ 	.short	0x0013
        /*0012*/ 	.short	0x0070
        /*0014*/ 	.byte	0x00, 0xf0, 0x11, 0x00


	//----- nvinfo : EIATTR_KPARAM_INFO
	.align		4
.L_609:
        /*0018*/ 	.byte	0x04, 0x17
        /*001a*/ 	.short	(.L_611 - .L_610)
.L_610:
        /*001c*/ 	.word	0x00000000
        /*0020*/ 	.short	0x0012
        /*0022*/ 	.short	0x0068
        /*0024*/ 	.byte	0x00, 0xf0, 0x21, 0x00


	//----- nvinfo : EIATTR_KPARAM_INFO
	.align		4
.L_611:
        /*0028*/ 	.byte	0x04, 0x17
        /*002a*/ 	.short	(.L_613 - .L_612)
.L_612:
        /*002c*/ 	.word	0x00000000
        /*0030*/ 	.short	0x0011
        /*0032*/ 	.short	0x0060
        /*0034*/ 	.byte	0x00, 0xf0, 0x05, 0x00


	//----- nvinfo : EIATTR_KPARAM_INFO
	.align		4
.L_613:
        /*0038*/ 	.byte	0x04, 0x17
        /*003a*/ 	.short	(.L_615 - .L_614)
.L_614:
        /*003c*/ 	.word	0x00000000
        /*0040*/ 	.short	0x0010
        /*0042*/ 	.short	0x005c
        /*0044*/ 	.byte	0x00, 0xf0, 0x11, 0x00


	//----- nvinfo : EIATTR_KPARAM_INFO
	.align		4
.L_615:
        /*0048*/ 	.byte	0x04, 0x17
        /*004a*/ 	.short	(.L_617 - .L_616)
.L_616:
        /*004c*/ 	.word	0x00000000
        /*0050*/ 	.short	0x000f
        /*0052*/ 	.short	0x0058
        /*0054*/ 	.byte	0x00, 0xf0, 0x11, 0x00


	//----- nvinfo : EIATTR_KPARAM_INFO
	.align		4
.L_617:
        /*0058*/ 	.byte	0x04, 0x17
        /*005a*/ 	.short	(.L_619 - .L_618)
.L_618:
        /*005c*/ 	.word	0x00000000
        /*0060*/ 	.short	0x000e
        /*0062*/ 	.short	0x0054
        /*0064*/ 	.byte	0x00, 0xf0, 0x11, 0x00


	//----- nvinfo : EIATTR_KPARAM_INFO
	.align		4
.L_619:
        /*0068*/ 	.byte	0x04, 0x17
        /*006a*/ 	.short	(.L_621 - .L_620)
.L_620:
        /*006c*/ 	.word	0x00000000
        /*0070*/ 	.short	0x000d
        /*0072*/ 	.short	0x0050
        /*0074*/ 	.byte	0x00, 0xf0, 0x11, 0x00


	//----- nvinfo : EIATTR_KPARAM_INFO
	.align		4
.L_621:
        /*0078*/ 	.byte	0x04, 0x17
        /*007a*/ 	.short	(.L_623 - .L_622)
.L_622:
        /*007c*/ 	.word	0x00000000
        /*0080*/ 	.short	0x000c
        /*0082*/ 	.short	0x004c
        /*0084*/ 	.byte	0x00, 0xf0, 0x11, 0x00


	//----- nvinfo : EIATTR_KPARAM_INFO
	.align		4
.L_623:
        /*0088*/ 	.byte	0x04, 0x17
        /*008a*/ 	.short	(.L_625 - .L_624)
.L_624:
        /*008c*/ 	.word	0x00000000
        /*0090*/ 	.short	0x000b
        /*0092*/ 	.short	0x0048
        /*0094*/ 	.byte	0x00, 0xf0, 0x11, 0x00


	//----- nvinfo : EIATTR_KPARAM_INFO
	.align		4
.L_625:
        /*0098*/ 	.byte	0x04, 0x17
        /*009a*/ 	.short	(.L_627 - .L_626)
.L_626:
        /*009c*/ 	.word	0x00000000
        /*00a0*/ 	.short	0x000a
        /*00a2*/ 	.short	0x0040
        /*00a4*/ 	.byte	0x00, 0xf0, 0x21, 0x00


	//----- nvinfo : EIATTR_KPARAM_INFO
	.align		4
.L_627:
        /*00a8*/ 	.byte	0x04, 0x17
        /*00aa*/ 	.short	(.L_629 - .L_628)
.L_628:
        /*00ac*/ 	.word	0x00000000
        /*00b0*/ 	.short	0x0009
        /*00b2*/ 	.short	0x0038
        /*00b4*/ 	.byte	0x00, 0xf0, 0x21, 0x00


	//----- nvinfo : EIATTR_KPARAM_INFO
	.align		4
.L_629:
        /*00b8*/ 	.byte	0x04, 0x17
        /*00ba*/ 	.short	(.L_631 - .L_630)
.L_630:
        /*00bc*/ 	.word	0x00000000
        /*00c0*/ 	.short	0x0008
        /*00c2*/ 	.short	0x0034
        /*00c4*/ 	.byte	0x00, 0xf0, 0x11, 0x00


	//----- nvinfo : EIATTR_KPARAM_INFO
	.align		4
.L_631:
        /*00c8*/ 	.byte	0x04, 0x17
        /*00ca*/ 	.short	(.L_633 - .L_632)
.L_632:
        /*00cc*/ 	.word	0x00000000
        /*00d0*/ 	.short	0x0007
        /*00d2*/ 	.short	0x0030
        /*00d4*/ 	.byte	0x00, 0xf0, 0x11, 0x00


	//----- nvinfo : EIATTR_KPARAM_INFO
	.align		4
.L_633:
        /*00d8*/ 	.byte	0x04, 0x17
        /*00da*/ 	.short	(.L_635 - .L_634)
.L_634:
        /*00dc*/ 	.word	0x00000000
        /*00e0*/ 	.short	0x0006
        /*00e2*/ 	.short	0x002c
        /*00e4*/ 	.byte	0x00, 0xf0, 0x11, 0x00


	//----- nvinfo : EIATTR_KPARAM_INFO
	.align		4
.L_635:
        /*00e8*/ 	.byte	0x04, 0x17
        /*00ea*/ 	.short	(.L_637 - .L_636)
.L_636:
        /*00ec*/ 	.word	0x00000000
        /*00f0*/ 	.short	0x0005
        /*00f2*/ 	.short	0x0028
        /*00f4*/ 	.byte	0x00, 0xf0, 0x11, 0x00


	//----- nvinfo : EIATTR_KPARAM_INFO
	.align		4
.L_637:
        /*00f8*/ 	.byte	0x04, 0x17
        /*00fa*/ 	.short	(.L_639 - .L_638)
.L_638:
        /*00fc*/ 	.word	0x00000000
        /*0100*/ 	.short	0x0004
        /*0102*/ 	.short	0x0020
        /*0104*/ 	.byte	0x00, 0xf0, 0x21, 0x00


	//----- nvinfo : EIATTR_KPARAM_INFO
	.align		4
.L_639:
        /*0108*/ 	.byte	0x04, 0x17
        /*010a*/ 	.short	(.L_641 - .L_640)
.L_640:
        /*010c*/ 	.word	0x00000000
        /*0110*/ 	.short	0x0003
        /*0112*/ 	.short	0x0018
        /*0114*/ 	.byte	0x00, 0xf0, 0x21, 0x00


	//----- nvinfo : EIATTR_KPARAM_INFO
	.align		4
.L_641:
        /*0118*/ 	.byte	0x04, 0x17
        /*011a*/ 	.short	(.L_643 - .L_642)
.L_642:
        /*011c*/ 	.word	0x00000000
        /*0120*/ 	.short	0x0002
        /*0122*/ 	.short	0x0010
        /*0124*/ 	.byte	0x00, 0xf0, 0x21, 0x00


	//----- nvinfo : EIATTR_KPARAM_INFO
	.align		4
.L_643:
        /*0128*/ 	.byte	0x04, 0x17
        /*012a*/ 	.short	(.L_645 - .L_644)
.L_644:
        /*012c*/ 	.word	0x00000000
        /*0130*/ 	.short	0x0001
        /*0132*/ 	.short	0x0008
        /*0134*/ 	.byte	0x00, 0xf0, 0x21, 0x00


	//----- nvinfo : EIATTR_KPARAM_INFO
	.align		4
.L_645:
        /*0138*/ 	.byte	0x04, 0x17
        /*013a*/ 	.short	(.L_647 - .L_646)
.L_646:
        /*013c*/ 	.word	0x00000000
        /*0140*/ 	.short	0x0000
        /*0142*/ 	.short	0x0000
        /*0144*/ 	.byte	0x00, 0xf0, 0x21, 0x00


	//----- nvinfo : EIATTR_SPARSE_MMA_MASK
	.align		4
.L_647:
        /*0148*/ 	.byte	0x03, 0x50
        /*014a*/ 	.short	0x0000


	//----- nvinfo : EIATTR_MAXREG_COUNT
	.align		4
        /*014c*/ 	.byte	0x03, 0x1b
        /*014e*/ 	.short	0x00ff


	//----- nvinfo : EIATTR_NUM_BARRIERS
	.align		4
        /*0150*/ 	.byte	0x02, 0x4c
        /*0152*/ 	.byte	0x01
	.zero		1


	//----- nvinfo : EIATTR_MERCURY_ISA_VERSION
	.align		4
        /*0154*/ 	.byte	0x03, 0x5f
        /*0156*/ 	.short	0x0101


	//----- nvinfo : EIATTR_EXIT_INSTR_OFFSETS
	.align		4
        /*0158*/ 	.byte	0x04, 0x1c
        /*015a*/ 	.short	(.L_649 - .L_648)


	//   ....[0]....
.L_648:
        /*015c*/ 	.word	0x00000340


	//   ....[1]....
        /*0160*/ 	.word	0x00000ee0


	//   ....[2]....
        /*0164*/ 	.word	0x0000c150


	//   ....[3]....
        /*0168*/ 	.word	0x0000c440


	//   ....[4]....
        /*016c*/ 	.word	0x0000c6b0


	//   ....[5]....
        /*0170*/ 	.word	0x0000c920


	//   ....[6]....
        /*0174*/ 	.word	0x0000ca80


	//   ....[7]....
        /*0178*/ 	.word	0x0000cb20


	//   ....[8]....
        /*017c*/ 	.word	0x0000cb60


	//----- nvinfo : EIATTR_CRS_STACK_SIZE
	.align		4
.L_649:
        /*0180*/ 	.byte	0x04, 0x1e
        /*0182*/ 	.short	(.L_651 - .L_650)
.L_650:
        /*0184*/ 	.word	0x00000000


	//----- nvinfo : EIATTR_CBANK_PARAM_SIZE
	.align		4
.L_651:
        /*0188*/ 	.byte	0x03, 0x19
        /*018a*/ 	.short	0x0074


	//----- nvinfo : EIATTR_PARAM_CBANK
	.align		4
        /*018c*/ 	.byte	0x04, 0x0a
        /*018e*/ 	.short	(.L_653 - .L_652)
	.align		4
.L_652:
        /*0190*/ 	.word	index@(.nv.constant0._Z23gemm_half_q_half_kernelILi4ELi160ELb1ELb1ELi64EEvPK6__halfPKjS4_S2_PS0_iiiiPKtS7_iiiiiibS2_i)
        /*0194*/ 	.short	0x0210
        /*0196*/ 	.short	0x0074


	//----- nvinfo : EIATTR_SW_WAR
	.align		4
.L_653:
        /*0198*/ 	.byte	0x04, 0x36
        /*019a*/ 	.short	(.L_655 - .L_654)
.L_654:
        /*019c*/ 	.word	0x00000008
.L_655:


//--------------------- .nv.info._Z23gemm_half_q_half_kernelILi4ELi40ELb1ELb1ELi64EEvPK6__halfPKjS4_S2_PS0_iiiiPKtS7_iiiiiibS2_i --------------------------
	.section	.nv.info._Z23gemm_half_q_half_kernelILi4ELi40ELb1ELb1ELi64EEvPK6__halfPKjS4_S2_PS0_iiiiPKtS7_iiiiiibS2_i,"",@"SHT_CUDA_INFO"
	.sectionflags	@""
	.align	4


	//----- nvinfo : EIATTR_CUDA_API_VERSION
	.align		4
        /*0000*/ 	.byte	0x04, 0x37
        /*0002*/ 	.short	(.L_657 - .L_656)
.L_656:
        /*0004*/ 	.word	0x00000082


	//----- nvinfo : EIATTR_KPARAM_INFO
	.align		4
.L_657:
        /*0008*/ 	.byte	0x04, 0x17
        /*000a*/ 	.short	(.L_659 - .L_658)
.L_658:
        /*000c*/ 	.word	0x00000000
        /*0010*/ 	.short	0x0013
        /*0012*/ 	.short	0x0070
        /*0014*/ 	.byte	0x00, 0xf0, 0x11, 0x00


	//----- nvinfo : EIATTR_KPARAM_INFO
	.align		4
.L_659:
        /*0018*/ 	.byte	0x04, 0x17
        /*001a*/ 	.short	(.L_661 - .L_660)
.L_660:
        /*001c*/ 	.word	0x00000000
        /*0020*/ 	.short	0x0012
        /*0022*/ 	.short	0x0068
        /*0024*/ 	.byte	0x00, 0xf0, 0x21, 0x00


	//----- nvinfo : EIATTR_KPARAM_INFO
	.align		4
.L_661:
        /*0028*/ 	.byte	0x04, 0x17
        /*002a*/ 	.short	(.L_663 - .L_662)
.L_662:
        /*002c*/ 	.word	0x00000000
        /*0030*/ 	.short	0x0011
        /*0032*/ 	.short	0x0060
        /*0034*/ 	.byte	0x00, 0xf0, 0x05, 0x00


	//----- nvinfo : EIATTR_KPARAM_INFO
	.align		4
.L_663:
        /*0038*/ 	.byte	0x04, 0x17
        /*003a*/ 	.short	(.L_665 - .L_664)
.L_664:
        /*003c*/ 	.word	0x00000000
        /*0040*/ 	.short	0x0010
        /*0042*/ 	.short	0x005c
        /*0044*/ 	.byte	0x00, 0xf0, 0x11, 0x00


	//----- nvinfo : EIATTR_KPARAM_INFO
	.align		4
.L_665:
        /*0048*/ 	.byte	0x04, 0x17
        /*004a*/ 	.short	(.L_667 - .L_666)
.L_666:
        /*004c*/ 	.word	0x00000000
        /*0050*/ 	.short	0x000f
        /*0052*/ 	.short	0x0058
        /*0054*/ 	.byte	0x00, 0xf0, 0x11, 0x00


	//----- nvinfo : EIATTR_KPARAM_INFO
	.align		4
.L_667:
        /*0058*/ 	.byte	0x04, 0x17
        /*005a*/ 	.short	(.L_669 - .L_668)
.L_668:
        /*005c*/ 	.word	0x00000000
        /*0060*/ 	.short	0x000e
        /*0062*/ 	.short	0x0054
        /*0064*/ 	.byte	0x00, 0xf0, 0x11, 0x00


	//----- nvinfo : EIATTR_KPARAM_INFO
	.align		4
.L_669:
        /*0068*/ 	.byte	0x04, 0x17
        /*006a*/ 	.short	(.L_671 - .L_670)
.L_670:
        /*006c*/ 	.word	0x00000000
        /*0070*/ 	.short	0x000d
        /*0072*/ 	.short	0x0050
        /*0074*/ 	.byte	0x00, 0xf0, 0x11, 0x00


	//----- nvinfo : EIATTR_KPARAM_INFO
	.align		4
.L_671:
        /*0078*/ 	.byte	0x04, 0x17
        /*007a*/ 	.short	(.L_673 - .L_672)
.L_672:
        /*007c*/ 	.word	0x00000000
        /*0080*/ 	.short	0x000c
        /*0082*/ 	.short	0x004c
        /*0084*/ 	.byte	0x00, 0xf0, 0x11, 0x00


	//----- nvinfo : EIATTR_KPARAM_INFO
	.align		4
.L_673:
        /*0088*/ 	.byte	0x04, 0x17
        /*008a*/ 	.short	(.L_675 - .L_674)
.L_674:
        /*008c*/ 	.word	0x00000000
        /*0090*/ 	.short	0x000b
        /*0092*/ 	.short	0x0048
        /*0094*/ 	.byte	0x00, 0xf0, 0x11, 0x00


	//----- nvinfo : EIATTR_KPARAM_INFO
	.align		4
.L_675:
        /*0098*/ 	.byte	0x04, 0x17
        /*009a*/ 	.short	(.L_677 - .L_676)
.L_676:
        /*009c*/ 	.word	0x00000000
        /*00a0*/ 	.short	0x000a
        /*00a2*/ 	.short	0x0040
        /*00a4*/ 	.byte	0x00, 0xf0, 0x21, 0x00


	//----- nvinfo : EIATTR_KPARAM_INFO
	.align		4
.L_677:
        /*00a8*/ 	.byte	0x04, 0x17
        /*00aa*/ 	.short	(.L_679 - .L_678)
.L_678:
        /*00ac*/ 	.word	0x00000000
        /*00b0*/ 	.short	0x0009
        /*00b2*/ 	.short	0x0038
        /*00b4*/ 	.byte	0x00, 0xf0, 0x21, 0x00


	//----- nvinfo : EIATTR_KPARAM_INFO
	.align		4
.L_679:
        /*00b8*/ 	.byte	0x04, 0x17
        /*00ba*/ 	.short	(.L_681 - .L_680)
.L_680:
        /*00bc*/ 	.word	0x00000000
        /*00c0*/ 	.short	0x0008
        /*00c2*/ 	.short	0x0034
        /*00c4*/ 	.byte	0x00, 0xf0, 0x11, 0x00


	//----- nvinfo : EIATTR_KPARAM_INFO
	.align		4
.L_681:
        /*00c8*/ 	.byte	0x04, 0x17
        /*00ca*/ 	.short	(.L_683 - .L_682)
.L_682:
        /*00cc*/ 	.word	0x00000000
        /*00d0*/ 	.short	0x0007
        /*00d2*/ 	.short	0x0030
        /*00d4*/ 	.byte	0x00, 0xf0, 0x11, 0x00


	//----- nvinfo : EIATTR_KPARAM_INFO
	.align		4
.L_683:
        /*00d8*/ 	.byte	0x04, 0x17
        /*00da*/ 	.short	(.L_685 - .L_684)
.L_684:
        /*00dc*/ 	.word	0x00000000
        /*00e0*/ 	.short	0x0006
        /*00e2*/ 	.short	0x002c
        /*00e4*/ 	.byte	0x00, 0xf0, 0x11, 0x00


	//----- nvinfo : EIATTR_KPARAM_INFO
	.align		4
.L_685:
        /*00e8*/ 	.byte	0x04, 0x17
        /*00ea*/ 	.short	(.L_687 - .L_686)
.L_686:
        /*00ec*/ 	.word	0x00000000
        /*00f0*/ 	.short	0x0005
        /*00f2*/ 	.short	0x0028
        /*00f4*/ 	.byte	0x00, 0xf0, 0x11, 0x00


	//----- nvinfo : EIATTR_KPARAM_INFO
	.align		4
.L_687:
        /*00f8*/ 	.byte	0x04, 0x17
        /*00fa*/ 	.short	(.L_689 - .L_688)
.L_688:
        /*00fc*/ 	.word	0x00000000
        /*0100*/ 	.short	0x0004
        /*0102*/ 	.short	0x0020
        /*0104*/ 	.byte	0x00, 0xf0, 0x21, 0x00


	//----- nvinfo : EIATTR_KPARAM_INFO
	.align		4
.L_689:
        /*0108*/ 	.byte	0x04, 0x17
        /*010a*/ 	.short	(.L_691 - .L_690)
.L_690:
        /*010c*/ 	.word	0x00000000
        /*0110*/ 	.short	0x0003
        /*0112*/ 	.short	0x0018
        /*0114*/ 	.byte	0x00, 0xf0, 0x21, 0x00


	//----- nvinfo : EIATTR_KPARAM_INFO
	.align		4
.L_691:
        /*0118*/ 	.byte	0x04, 0x17
        /*011a*/ 	.short	(.L_693 - .L_692)
.L_692:
        /*011c*/ 	.word	0x00000000
        /*0120*/ 	.short	0x0002
        /*0122*/ 	.short	0x0010
        /*0124*/ 	.byte	0x00, 0xf0, 0x21, 0x00


	//----- nvinfo : EIATTR_KPARAM_INFO
	.align		4
.L_693:
        /*0128*/ 	.byte	0x04, 0x17
        /*012a*/ 	.short	(.L_695 - .L_694)
.L_694:
        /*012c*/ 	.word	0x00000000
        /*0130*/ 	.short	0x0001
        /*0132*/ 	.short	0x0008
        /*0134*/ 	.byte	0x00, 0xf0, 0x21, 0x00


	//----- nvinfo : EIATTR_KPARAM_INFO
	.align		4
.L_695:
        /*0138*/ 	.byte	0x04, 0x17
        /*013a*/ 	.short	(.L_697 - .L_696)
.L_696:
        /*013c*/ 	.word	0x00000000
        /*0140*/ 	.short	0x0000
        /*0142*/ 	.short	0x0000
        /*0144*/ 	.byte	0x00, 0xf0, 0x21, 0x00


	//----- nvinfo : EIATTR_SPARSE_MMA_MASK
	.align		4
.L_697:
        /*0148*/ 	.byte	0x03, 0x50
        /*014a*/ 	.short	0x0000


	//----- nvinfo : EIATTR_MAXREG_COUNT
	.align		4
        /*014c*/ 	.byte	0x03, 0x1b
        /*014e*/ 	.short	0x00ff


	//----- nvinfo : EIATTR_NUM_BARRIERS
	.align		4
        /*0150*/ 	.byte	0x02, 0x4c
        /*0152*/ 	.byte	0x01
	.zero		1


	//----- nvinfo : EIATTR_MERCURY_ISA_VERSION
	.align		4
        /*0154*/ 	.byte	0x03, 0x5f
        /*0156*/ 	.short	0x0101


	//----- nvinfo : EIATTR_EXIT_INSTR_OFFSETS
	.align		4
        /*0158*/ 	.byte	0x04, 0x1c
        /*015a*/ 	.short	(.L_699 - .L_698)


	//   ....[0]....
.L_698:
        /*015c*/ 	.word	0x00000330


	//   ....[1]....
        /*0160*/ 	.word	0x00000ed0


	//   ....[2]....
        /*0164*/ 	.word	0x0000b1a0


	//   ....[3]....
        /*0168*/ 	.word	0x0000b490


	//   ....[4]....
        /*016c*/ 	.word	0x0000b700


	//   ....[5]....
        /*0170*/ 	.word	0x0000b970


	//   ....[6]....
        /*0174*/ 	.word	0x0000bad0


	//   ....[7]....
        /*0178*/ 	.word	0x0000bb70


	//   ....[8]....
        /*017c*/ 	.word	0x0000bbb0


	//----- nvinfo : EIATTR_CRS_STACK_SIZE
	.align		4
.L_699:
        /*0180*/ 	.byte	0x04, 0x1e
        /*0182*/ 	.short	(.L_701 - .L_700)
.L_700:
        /*0184*/ 	.word	0x00000000


	//----- nvinfo : EIATTR_CBANK_PARAM_SIZE
	.align		4
.L_701:
        /*0188*/ 	.byte	0x03, 0x19
        /*018a*/ 	.short	0x0074


	//----- nvinfo : EIATTR_PARAM_CBANK
	.align		4
        /*018c*/ 	.byte	0x04, 0x0a
        /*018e*/ 	.short	(.L_703 - .L_702)
	.align		4
.L_702:
        /*0190*/ 	.word	index@(.nv.constant0._Z23gemm_half_q_half_kernelILi4ELi40ELb1ELb1ELi64EEvPK6__halfPKjS4_S2_PS0_iiiiPKtS7_iiiiiibS2_i)
        /*0194*/ 	.short	0x0210
        /*0196*/ 	.short	0x0074


	//----- nvinfo : EIATTR_SW_WAR
	.align		4
.L_703:
        /*0198*/ 	.byte	0x04, 0x36
        /*019a*/ 	.short	(.L_705 - .L_704)
.L_704:
        /*019c*/ 	.word	0x00000008
.L_705:


//--------------------- .nv.info._Z23gemm_half_q_half_kernelILi4ELi10ELb1ELb1ELi64EEvPK6__halfPKjS4_S2_PS0_iiiiPKtS7_iiiiiibS2_i --------------------------
	.section	.nv.info._Z23gemm_half_q_half_kernelILi4ELi10ELb1ELb1ELi64EEvPK6__halfPKjS4_S2_PS0_iiiiPKtS7_iiiiiibS2_i,"",@"SHT_CUDA_INFO"
	.sectionflags	@""
	.align	4


	//----- nvinfo : EIATTR_CUDA_API_VERSION
	.align		4
        /*0000*/ 	.byte	0x04, 0x37
        /*0002*/ 	.short	(.L_707 - .L_706)
.L_706:
        /*0004*/ 	.word	0x00000082


	//----- nvinfo : EIATTR_KPARAM_INFO
	.align		4
.L_707:
        /*0008*/ 	.byte	0x04, 0x17
        /*000a*/ 	.short	(.L_709 - .L_708)
.L_708:
        /*000c*/ 	.word	0x00000000
        /*0010*/ 	.short	0x0013
        /*0012*/ 	.short	0x0070
        /*0014*/ 	.byte	0x00, 0xf0, 0x11, 0x00


	//----- nvinfo : EIATTR_KPARAM_INFO
	.align		4
.L_709:
        /*0018*/ 	.byte	0x04, 0x17
        /*001a*/ 	.short	(.L_711 - .L_710)
.L_710:
        /*001c*/ 	.word	0x00000000
        /*0020*/ 	.short	0x0012
        /*0022*/ 	.short	0x0068
        /*0024*/ 	.byte	0x00, 0xf0, 0x21, 0x00


	//----- nvinfo : EIATTR_KPARAM_INFO
	.align		4
.L_711:
        /*0028*/ 	.byte	0x04, 0x17
        /*002a*/ 	.short	(.L_713 - .L_712)
.L_712:
        /*002c*/ 	.word	0x00000000
        /*0030*/ 	.short	0x0011
        /*0032*/ 	.short	0x0060
        /*0034*/ 	.byte	0x00, 0xf0, 0x05, 0x00


	//----- nvinfo : EIATTR_KPARAM_INFO
	.align		4
.L_713:
        /*0038*/ 	.byte	0x04, 0x17
        /*003a*/ 	.short	(.L_715 - .L_714)
.L_714:
        /*003c*/ 	.word	0x00000000
        /*0040*/ 	.short	0x0010
        /*0042*/ 	.short	0x005c
        /*0044*/ 	.byte	0x00, 0xf0, 0x11, 0x00


	//----- nvinfo : EIATTR_KPARAM_INFO
	.align		4
.L_715:
        /*0048*/ 	.byte	0x04, 0x17
        /*004a*/ 	.short	(.L_717 - .L_716)
.L_716:
        /*004c*/ 	.word	0x00000000
        /*0050*/ 	.short	0x000f
        /*0052*/ 	.short	0x0058
        /*0054*/ 	.byte	0x00, 0xf0, 0x11, 0x00


	//----- nvinfo : EIATTR_KPARAM_INFO
	.align		4
.L_717:
        /*0058*/ 	.byte	0x04, 0x17
        /*005a*/ 	.short	(.L_719 - .L_718)
.L_718:
        /*005c*/ 	.word	0x00000000
        /*0060*/ 	.short	0x000e
        /*0062*/ 	.short	0x0054
        /*0064*/ 	.byte	0x00, 0xf0, 0x11, 0x00


	//----- nvinfo : EIATTR_KPARAM_INFO
	.align		4
.L_719:
        /*0068*/ 	.byte	0x04, 0x17
        /*006a*/ 	.short	(.L_721 - .L_720)
.L_720:
        /*006c*/ 	.word	0x00000000
        /*0070*/ 	.short	0x000d
        /*0072*/ 	.short	0x0050
        /*0074*/ 	.byte	0x00, 0xf0, 0x11, 0x00


	//----- nvinfo : EIATTR_KPARAM_INFO
	.align		4
.L_721:
        /*0078*/ 	.byte	0x04, 0x17
        /*007a*/ 	.short	(.L_723 - .L_722)
.L_722:
        /*007c*/ 	.word	0x00000000
        /*0080*/ 	.short	0x000c
        /*0082*/ 	.short	0x004c
        /*0084*/ 	.byte	0x00, 0xf0, 0x11, 0x00


	//----- nvinfo : EIATTR_KPARAM_INFO
	.align		4
.L_723:
        /*0088*/ 	.byte	0x04, 0x17
        /*008a*/ 	.short	(.L_725 - .L_724)
.L_724:
        /*008c*/ 	.word	0x00000000
        /*0090*/ 	.short	0x000b
        /*0092*/ 	.short	0x0048
        /*0094*/ 	.byte	0x00, 0xf0, 0x11, 0x00


	//----- nvinfo : EIATTR_KPARAM_INFO
	.align		4
.L_725:
        /*0098*/ 	.byte	0x04, 0x17
        /*009a*/ 	.short	(.L_727 - .L_726)
.L_726:
        /*009c*/ 	.word	0x00000000
        /*00a0*/ 	.short	0x000a
        /*00a2*/ 	.short	0x0040
        /*00a4*/ 	.byte	0x00, 0xf0, 0x21, 0x00


	//----- nvinfo : EIATTR_KPARAM_INFO
	.align		4
.L_727:
        /*00a8*/ 	.byte	0x04, 0x17
        /*00aa*/ 	.short	(.L_729 - .L_728)
.L_728:
        /*00ac*/ 	.word	0x00000000
        /*00b0*/ 	.short	0x0009
        /*00b2*/ 	.short	0x0038
        /*00b4*/ 	.byte	0x00, 0xf0, 0x21, 0x00


	//----- nvinfo : EIATTR_KPARAM_INFO
	.align		4
.L_729:
        /*00b8*/ 	.byte	0x04, 0x17
        /*00ba*/ 	.short	(.L_731 - .L_730)
.L_730:
        /*00bc*/ 	.word	0x00000000
        /*00c0*/ 	.short	0x0008
        /*00c2*/ 	.short	0x0034
        /*00c4*/ 	.byte	0x00, 0xf0, 0x11, 0x00


	//----- nvinfo : EIATTR_KPARAM_INFO
	.align		4
.L_731:
        /*00c8*/ 	.byte	0x04, 0x17
        /*00ca*/ 	.short	(.L_733 - .L_732)
.L_732:
        /*00cc*/ 	.word	0x00000000
        /*00d0*/ 	.short	0x0007
        /*00d2*/ 	.short	0x0030
        /*00d4*/ 	.byte	0x00, 0xf0, 0x11, 0x00


	//----- nvinfo : EIATTR_KPARAM_INFO
	.align		4
.L_733:
        /*00d8*/ 	.byte	0x04, 0x17
        /*00da*/ 	.short	(.L_735 - .L_734)
.L_734:
        /*00dc*/ 	.word	0x00000000
        /*00e0*/ 	.short	0x0006
        /*00e2*/ 	.short	0x002c
        /*00e4*/ 	.byte	0x00, 0xf0, 0x11, 0x00


	//----- nvinfo : EIATTR_KPARAM_INFO
	.align		4
.L_735:
        /*00e8*/ 	.byte	0x04, 0x17
        /*00ea*/ 	.short	(.L_737 - .L_736)
.L_736:
        /*00ec*/ 	.word	0x00000000
        /*00f0*/ 	.short	0x0005
        /*00f2*/ 	.short	0x0028
        /*00f4*/ 	.byte	0x00, 0xf0, 0x11, 0x00


	//----- nvinfo : EIATTR_KPARAM_INFO
	.align		4
.L_737:
        /*00f8*/ 	.byte	0x04, 0x17
        /*00fa*/ 	.short	(.L_739 - .L_738)
.L_738:
        /*00fc*/ 	.word	0x00000000
        /*0100*/ 	.short	0x0004
        /*0102*/ 	.short	0x0020
        /*0104*/ 	.byte	0x00, 0xf0, 0x21, 0x00


	//----- nvinfo : EIATTR_KPARAM_INFO
	.align		4
.L_739:
        /*0108*/ 	.byte	0x04, 0x17
        /*010a*/ 	.short	(.L_741 - .L_740)
.L_740:
        /*010c*/ 	.word	0x00000000
        /*0110*/ 	.short	0x0003
        /*0112*/ 	.short	0x0018
        /*0114*/ 	.byte	0x00, 0xf0, 0x21, 0x00


	//----- nvinfo : EIATTR_KPARAM_INFO
	.align		4
.L_741:
        /*0118*/ 	.byte	0x04, 0x17
        /*011a*/ 	.short	(.L_743 - .L_742)
.L_742:
        /*011c*/ 	.word	0x00000000
        /*0120*/ 	.short	0x0002
        /*0122*/ 	.short	0x0010
        /*0124*/ 	.byte	0x00, 0xf0, 0x21, 0x00


	//----- nvinfo : EIATTR_KPARAM_INFO
	.align		4
.L_743:
        /*0128*/ 	.byte	0x04, 0x17
        /*012a*/ 	.short	(.L_745 - .L_744)
.L_744:
        /*012c*/ 	.word	0x00000000
        /*0130*/ 	.short	0x0001
        /*0132*/ 	.short	0x0008
        /*0134*/ 	.byte	0x00, 0xf0, 0x21, 0x00


	//----- nvinfo : EIATTR_KPARAM_INFO
	.align		4
.L_745:
        /*0138*/ 	.byte	0x04, 0x17
        /*013a*/ 	.short	(.L_747 - .L_746)
.L_746:
        /*013c*/ 	.word	0x00000000
        /*0140*/ 	.short	0x0000
        /*0142*/ 	.short	0x0000
        /*0144*/ 	.byte	0x00, 0xf0, 0x21, 0x00


	//----- nvinfo : EIATTR_SPARSE_MMA_MASK
	.align		4
.L_747:
        /*0148*/ 	.byte	0x03, 0x50
        /*014a*/ 	.short	0x0000


	//----- nvinfo : EIATTR_MAXREG_COUNT
	.align		4
        /*014c*/ 	.byte	0x03, 0x1b
        /*014e*/ 	.short	0x00ff


	//----- nvinfo : EIATTR_NUM_BARRIERS
	.align		4
        /*0150*/ 	.byte	0x02, 0x4c
        /*0152*/ 	.byte	0x01
	.zero		1


	//----- nvinfo : EIATTR_MERCURY_ISA_VERSION
	.align		4
        /*0154*/ 	.byte	0x03, 0x5f
        /*0156*/ 	.short	0x0101


	//----- nvinfo : EIATTR_EXIT_INSTR_OFFSETS
	.align		4
        /*0158*/ 	.byte	0x04, 0x1c
        /*015a*/ 	.short	(.L_749 - .L_748)


	//   ....[0]....
.L_748:
        /*015c*/ 	.word	0x00000330


	//   ....[1]....
        /*0160*/ 	.word	0x00000ed0


	//   ....[2]....
        /*0164*/ 	.word	0x00009c20


	//   ....[3]....
        /*0168*/ 	.word	0x00009f20


	//   ....[4]....
        /*016c*/ 	.word	0x0000a190


	//   ....[5]....
        /*0170*/ 	.word	0x0000a400


	//   ....[6]....
        /*0174*/ 	.word	0x0000a560


	//   ....[7]....
        /*0178*/ 	.word	0x0000a5f0


	//   ....[8]....
        /*017c*/ 	.word	0x0000a630


	//----- nvinfo : EIATTR_CRS_STACK_SIZE
	.align		4
.L_749:
        /*0180*/ 	.byte	0x04, 0x1e
        /*0182*/ 	.short	(.L_751 - .L_750)
.L_750:
        /*0184*/ 	.word	0x00000000


	//----- nvinfo : EIATTR_CBANK_PARAM_SIZE
	.align		4
.L_751:
        /*0188*/ 	.byte	0x03, 0x19
        /*018a*/ 	.short	0x0074


	//----- nvinfo : EIATTR_PARAM_CBANK
	.align		4
        /*018c*/ 	.byte	0x04, 0x0a
        /*018e*/ 	.short	(.L_753 - .L_752)
	.align		4
.L_752:
        /*0190*/ 	.word	index@(.nv.constant0._Z23gemm_half_q_half_kernelILi4ELi10ELb1ELb1ELi64EEvPK6__halfPKjS4_S2_PS0_iiiiPKtS7_iiiiiibS2_i)
        /*0194*/ 	.short	0x0210
        /*0196*/ 	.short	0x0074


	//----- nvinfo : EIATTR_SW_WAR
	.align		4
.L_753:
        /*0198*/ 	.byte	0x04, 0x36
        /*019a*/ 	.short	(.L_755 - .L_754)
.L_754:
        /*019c*/ 	.word	0x00000008
.L_755:


//--------------------- .nv.info._Z23gemm_half_q_half_kernelILi4ELi172ELb1ELb1ELi64EEvPK6__halfPKjS4_S2_PS0_iiiiPKtS7_iiiiiibS2_i --------------------------
	.section	.nv.info._Z23gemm_half_q_half_kernelILi4ELi172ELb1ELb1ELi64EEvPK6__halfPKjS4_S2_PS0_iiiiPKtS7_iiiiiibS2_i,"",@"SHT_CUDA_INFO"
	.sectionflags	@""
	.align	4


	//----- nvinfo : EIATTR_CUDA_API_VERSION
	.align		4
        /*0000*/ 	.byte	0x04, 0x37
        /*0002*/ 	.short	(.L_757 - .L_756)
.L_756:
        /*0004*/ 	.word	0x00000082


	//----- nvinfo : EIATTR_KPARAM_INFO
	.align		4
.L_757:
        /*0008*/ 	.byte	0x04, 0x17
        /*000a*/ 	.short	(.L_759 - .L_758)
.L_758:
        /*000c*/ 	.word	0x00000000
        /*0010*/ 	.short	0x0013
        /*0012*/ 	.short	0x0070
        /*0014*/ 	.byte	0x00, 0xf0, 0x11, 0x00


	//----- nvinfo : EIATTR_KPARAM_INFO
	.align		4
.L_759:
        /*0018*/ 	.byte	0x04, 0x17
        /*001a*/ 	.short	(.L_761 - .L_760)
.L_760:
        /*001c*/ 	.word	0x00000000
        /*0020*/ 	.short	0x0012
        /*0022*/ 	.short	0x0068
        /*0024*/ 	.byte	0x00, 0xf0, 0x21, 0x00


	//----- nvinfo : EIATTR_KPARAM_INFO
	.align		4
.L_761:
        /*0028*/ 	.byte	0x04, 0x17
        /*002a*/ 	.short	(.L_763 - .L_762)
.L_762:
        /*002c*/ 	.word	0x00000000
        /*0030*/ 	.short	0x0011
        /*0032*/ 	.short	0x0060
        /*0034*/ 	.byte	0x00, 0xf0, 0x05, 0x00


	//----- nvinfo : EIATTR_KPARAM_INFO
	.align		4
.L_763:
        /*0038*/ 	.byte	0x04, 0x17
        /*003a*/ 	.short	(.L_765 - .L_764)
.L_764:
        /*003c*/ 	.word	0x00000000
        /*0040*/ 	.short	0x0010
        /*0042*/ 	.short	0x005c
        /*0044*/ 	.byte	0x00, 0xf0, 0x11, 0x00


	//----- nvinfo : EIATTR_KPARAM_INFO
	.align		4
.L_765:
        /*0048*/ 	.byte	0x04, 0x17
        /*004a*/ 	.short	(.L_767 - .L_766)
.L_766:
        /*004c*/ 	.word	0x00000000
        /*0050*/ 	.short	0x000f
        /*0052*/ 	.short	0x0058
        /*0054*/ 	.byte	0x00, 0xf0, 0x11, 0x00


	//----- nvinfo : EIATTR_KPARAM_INFO
	.align		4
.L_767:
        /*0058*/ 	.byte	0x04, 0x17
        /*005a*/ 	.short	(.L_769 - .L_768)
.L_768:
        /*005c*/ 	.word	0x00000000
        /*0060*/ 	.short	0x000e
        /*0062*/ 	.short	0x0054
        /*0064*/ 	.byte	0x00, 0xf0, 0x11, 0x00


	//----- nvinfo : EIATTR_KPARAM_INFO
	.align		4
.L_769:
        /*0068*/ 	.byte	0x04, 0x17
        /*006a*/ 	.short	(.L_771 - .L_770)
.L_770:
        /*006c*/ 	.word	0x00000000
        /*0070*/ 	.short	0x000d
        /*0072*/ 	.short	0x0050
        /*0074*/ 	.byte	0x00, 0xf0, 0x11, 0x00


	//----- nvinfo : EIATTR_KPARAM_INFO
	.align		4
.L_771:
        /*0078*/ 	.byte	0x04, 0x17
        /*007a*/ 	.short	(.L_773 - .L_772)
.L_772:
        /*007c*/ 	.word	0x00000000
        /*0080*/ 	.short	0x000c
        /*0082*/ 	.short	0x004c
        /*0084*/ 	.byte	0x00, 0xf0, 0x11, 0x00


	//----- nvinfo : EIATTR_KPARAM_INFO
	.align		4
.L_773:
        /*0088*/ 	.byte	0x04, 0x17
        /*008a*/ 	.short	(.L_775 - .L_774)
.L_774:
        /*008c*/ 	.word	0x00000000
        /*0090*/ 	.short	0x000b
        /*0092*/ 	.short	0x0048
        /*0094*/ 	.byte	0x00, 0xf0, 0x11, 0x00


	//----- nvinfo : EIATTR_KPARAM_INFO
	.align		4
.L_775:
        /*0098*/ 	.byte	0x04, 0x17
        /*009a*/ 	.short	(.L_777 - .L_776)
.L_776:
        /*009c*/ 	.word	0x00000000
        /*00a0*/ 	.short	0x000a
        /*00a2*/ 	.short	0x0040
        /*00a4*/ 	.byte	0x00, 0xf0, 0x21, 0x00


	//----- nvinfo : EIATTR_KPARAM_INFO
	.align		4
.L_777:
        /*00a8*/ 	.byte	0x04, 0x17
        /*00aa*/ 	.short	(.L_779 - .L_778)
.L_778:
        /*00ac*/ 	.word	0x00000000
        /*00b0*/ 	.short	0x0009
        /*00b2*/ 	.short	0x0038
        /*00b4*/ 	.byte	0x00, 0xf0, 0x21, 0x00


	//----- nvinfo : EIATTR_KPARAM_INFO
	.align		4
.L_779:
        /*00b8*/ 	.byte	0x04, 0x17
        /*00ba*/ 	.short	(.L_781 - .L_780)
.L_780:
        /*00bc*/ 	.word	0x00000000
        /*00c0*/ 	.short	0x0008
        /*00c2*/ 	.short	0x0034
        /*00c4*/ 	.byte	0x00, 0xf0, 0x11, 0x00


	//----- nvinfo : EIATTR_KPARAM_INFO
	.align		4
.L_781:
        /*00c8*/ 	.byte	0x04, 0x17
        /*00ca*/ 	.short	(.L_783 - .L_782)
.L_782:
        /*00cc*/ 	.word	0x00000000
        /*00d0*/ 	.short	0x0007
        /*00d2*/ 	.short	0x0030
        /*00d4*/ 	.byte	0x00, 0xf0, 0x11, 0x00


	//----- nvinfo : EIATTR_KPARAM_INFO
	.align		4
.L_783:
        /*00d8*/ 	.byte	0x04, 0x17
        /*00da*/ 	.short	(.L_785 - .L_784)
.L_784:
        /*00dc*/ 	.word	0x00000000
        /*00e0*/ 	.short	0x0006
        /*00e2*/ 	.short	0x002c
        /*00e4*/ 	.byte	0x00, 0xf0, 0x11, 0x00


	//----- nvinfo : EIATTR_KPARAM_INFO
	.align		4
.L_785:
        /*00e8*/ 	.byte	0x04, 0x17
        /*00ea*/ 	.short	(.L_787 - .L_786)
.L_786:
        /*00ec*/ 	.word	0x00000000
        /*00f0*/ 	.short	0x0005
        /*00f2*/ 	.short	0x0028
        /*00f4*/ 	.byte	0x00, 0xf0, 0x11, 0x00


	//----- nvinfo : EIATTR_KPARAM_INFO
	.align		4
.L_787:
        /*00f8*/ 	.byte	0x04, 0x17
        /*00fa*/ 	.short	(.L_789 - .L_788)
.L_788:
        /*00fc*/ 	.word	0x00000000
        /*0100*/ 	.short	0x0004
        /*0102*/ 	.short	0x0020
        /*0104*/ 	.byte	0x00, 0xf0, 0x21, 0x00


	//----- nvinfo : EIATTR_KPARAM_INFO
	.align		4
.L_789:
        /*0108*/ 	.byte	0x04, 0x17
        /*010a*/ 	.short	(.L_791 - .L_790)
.L_790:
        /*010c*/ 	.word	0x00000000
        /*0110*/ 	.short	0x0003
        /*0112*/ 	.short	0x0018
        /*0114*/ 	.byte	0x00, 0xf0, 0x21, 0x00


	//----- nvinfo : EIATTR_KPARAM_INFO
	.align		4
.L_791:
        /*0118*/ 	.byte	0x04, 0x17
        /*011a*/ 	.short	(.L_793 - .L_792)
.L_792:
        /*011c*/ 	.word	0x00000000
        /*0120*/ 	.short	0x0002
        /*0122*/ 	.short	0x0010
        /*0124*/ 	.byte	0x00, 0xf0, 0x21, 0x00


	//----- nvinfo : EIATTR_KPARAM_INFO
	.align		4
.L_793:
        /*0128*/ 	.byte	0x04, 0x17
        /*012a*/ 	.short	(.L_795 - .L_794)
.L_794:
        /*012c*/ 	.word	0x00000000
        /*0130*/ 	.short	0x0001
        /*0132*/ 	.short	0x0008
        /*0134*/ 	.byte	0x00, 0xf0, 0x21, 0x00


	//----- nvinfo : EIATTR_KPARAM_INFO
	.align		4
.L_795:
        /*0138*/ 	.byte	0x04, 0x17
        /*013a*/ 	.short	(.L_797 - .L_796)
.L_796:
        /*013c*/ 	.word	0x00000000
        /*0140*/ 	.short	0x0000
        /*0142*/ 	.short	0x0000
        /*0144*/ 	.byte	0x00, 0xf0, 0x21, 0x00


	//----- nvinfo : EIATTR_SPARSE_MMA_MASK
	.align		4
.L_797:
        /*0148*/ 	.byte	0x03, 0x50
        /*014a*/ 	.short	0x0000


	//----- nvinfo : EIATTR_MAXREG_COUNT
	.align		4
        /*014c*/ 	.byte	0x03, 0x1b
        /*014e*/ 	.short	0x00ff


	//----- nvinfo : EIATTR_NUM_BARRIERS
	.align		4
        /*0150*/ 	.byte	0x02, 0x4c
        /*0152*/ 	.byte	0x01
	.zero		1


	//----- nvinfo : EIATTR_MERCURY_ISA_VERSION
	.align		4
        /*0154*/ 	.byte	0x03, 0x5f
        /*0156*/ 	.short	0x0101


	//----- nvinfo : EIATTR_EXIT_INSTR_OFFSETS
	.align		4
        /*0158*/ 	.byte	0x04, 0x1c
        /*015a*/ 	.short	(.L_799 - .L_798)


	//   ....[0]....
.L_798:
        /*015c*/ 	.word	0x00000340


	//   ....[1]....
        /*0160*/ 	.word	0x00000ee0


	//   ....[2]....
        /*0164*/ 	.word	0x000151f0


	//   ....[3]....
        /*0168*/ 	.word	0x000154e0


	//   ....[4]....
        /*016c*/ 	.word	0x00015750


	//   ....[5]....
        /*0170*/ 	.word	0x000159c0


	//   ....[6]....
        /*0174*/ 	.word	0x00015b20


	//   ....[7]....
        /*0178*/ 	.word	0x00015bc0


	//   ....[8]....
        /*017c*/ 	.word	0x00015c00


	//----- nvinfo : EIATTR_CRS_STACK_SIZE
	.align		4
.L_799:
        /*0180*/ 	.byte	0x04, 0x1e
        /*0182*/ 	.short	(.L_801 - .L_800)
.L_800:
        /*0184*/ 	.word	0x00000000


	//----- nvinfo : EIATTR_CBANK_PARAM_SIZE
	.align		4
.L_801:
        /*0188*/ 	.byte	0x03, 0x19
        /*018a*/ 	.short	0x0074


	//----- nvinfo : EIATTR_PARAM_CBANK
	.align		4
        /*018c*/ 	.byte	0x04, 0x0a
        /*018e*/ 	.short	(.L_803 - .L_802)
	.align		4
.L_802:
        /*0190*/ 	.word	index@(.nv.constant0._Z23gemm_half_q_half_kernelILi4ELi172ELb1ELb1ELi64EEvPK6__halfPKjS4_S2_PS0_iiiiPKtS7_iiiiiibS2_i)
        /*0194*/ 	.short	0x0210
        /*0196*/ 	.short	0x0074


	//----- nvinfo : EIATTR_SW_WAR
	.align		4
.L_803:
        /*0198*/ 	.byte	0x04, 0x36
        /*019a*/ 	.short	(.L_805 - .L_804)
.L_804:
        /*019c*/ 	.word	0x00000008
.L_805:


//--------------------- .nv.info._Z23gemm_half_q_half_kernelILi4ELi176ELb1ELb1ELi64EEvPK6__halfPKjS4_S2_PS0_iiiiPKtS7_iiiiiibS2_i --------------------------
	.section	.nv.info._Z23gemm_half_q_half_kernelILi4ELi176ELb1ELb1ELi64EEvPK6__halfPKjS4_S2_PS0_iiiiPKtS7_iiiiiibS2_i,"",@"SHT_CUDA_INFO"
	.sectionflags	@""
	.align	4


	//----- nvinfo : EIATTR_CUDA_API_VERSION
	.align		4
        /*0000*/ 	.byte	0x04, 0x37
        /*0002*/ 	.short	(.L_807 - .L_806)
.L_806:
        /*0004*/ 	.word	0x00000082


	//----- nvinfo : EIATTR_KPARAM_INFO
	.align		4
.L_807:
        /*0008*/ 	.byte	0x04, 0x17
        /*000a*/ 	.short	(.L_809 - .L_808)
.L_808:
        /*000c*/ 	.word	0x00000000
        /*0010*/ 	.short	0x0013
        /*0012*/ 	.short	0x0070
        /*0014*/ 	.byte	0x00, 0xf0, 0x11, 0x00


	//----- nvinfo : EIATTR_KPARAM_INFO
	.align		4
.L_809:
        /*0018*/ 	.byte	0x04, 0x17
        /*001a*/ 	.short	(.L_811 - .L_810)
.L_810:
        /*001c*/ 	.word	0x00000000
        /*0020*/ 	.short	0x0012
        /*0022*/ 	.short	0x0068
        /*0024*/ 	.byte	0x00, 0xf0, 0x21, 0x00


	//----- nvinfo : EIATTR_KPARAM_INFO
	.align		4
.L_811:
        /*0028*/ 	.byte	0x04, 0x17
        /*002a*/ 	.short	(.L_813 - .L_812)
.L_812:
        /*002c*/ 	.word	0x00000000
        /*0030*/ 	.short	0x0011
        /*0032*/ 	.short	0x0060
        /*0034*/ 	.byte	0x00, 0xf0, 0x05, 0x00


	//----- nvinfo : EIATTR_KPARAM_INFO
	.align		4
.L_813:
        /*0038*/ 	.byte	0x04, 0x17
        /*003a*/ 	.short	(.L_815 - .L_814)
.L_814:
        /*003c*/ 	.word	0x00000000
        /*0040*/ 	.short	0x0010
        /*0042*/ 	.short	0x005c
        /*0044*/ 	.byte	0x00, 0xf0, 0x11, 0x00


	//----- nvinfo : EIATTR_KPARAM_INFO
	.align		4
.L_815:
        /*0048*/ 	.byte	0x04, 0x17
        /*004a*/ 	.short	(.L_817 - .L_816)
.L_816:
        /*004c*/ 	.word	0x00000000
        /*0050*/ 	.short	0x000f
        /*0052*/ 	.short	0x0058
        /*0054*/ 	.byte	0x00, 0xf0, 0x11, 0x00


	//----- nvinfo : EIATTR_KPARAM_INFO
	.align		4
.L_817:
        /*0058*/ 	.byte	0x04, 0x17
        /*005a*/ 	.short	(.L_819 - .L_818)
.L_818:
        /*005c*/ 	.word	0x00000000
        /*0060*/ 	.short	0x000e
        /*0062*/ 	.short	0x0054
        /*0064*/ 	.byte	0x00, 0xf0, 0x11, 0x00


	//----- nvinfo : EIATTR_KPARAM_INFO
	.align		4
.L_819:
        /*0068*/ 	.byte	0x04, 0x17
        /*006a*/ 	.short	(.L_821 - .L_820)
.L_820:
        /*006c*/ 	.word	0x00000000
        /*0070*/ 	.short	0x000d
        /*0072*/ 	.short	0x0050
        /*0074*/ 	.byte	0x00, 0xf0, 0x11, 0x00


	//----- nvinfo : EIATTR_KPARAM_INFO
	.align		4
.L_821:
        /*0078*/ 	.byte	0x04, 0x17
        /*007a*/ 	.short	(.L_823 - .L_822)
.L_822:
        /*007c*/ 	.word	0x00000000
        /*0080*/ 	.short	0x000c
        /*0082*/ 	.short	0x004c
        /*0084*/ 	.byte	0x00, 0xf0, 0x11, 0x00


	//----- nvinfo : EIATTR_KPARAM_INFO
	.align		4
.L_823:
        /*0088*/ 	.byte	0x04, 0x17
        /*008a*/ 	.short	(.L_825 - .L_824)
.L_824:
        /*008c*/ 	.word	0x00000000
        /*0090*/ 	.short	0x000b
        /*0092*/ 	.short	0x0048
        /*0094*/ 	.byte	0x00, 0xf0, 0x11, 0x00


	//----- nvinfo : EIATTR_KPARAM_INFO
	.align		4
.L_825:
        /*0098*/ 	.byte	0x04, 0x17
        /*009a*/ 	.short	(.L_827 - .L_826)
.L_826:
        /*009c*/ 	.word	0x00000000
        /*00a0*/ 	.short	0x000a
        /*00a2*/ 	.short	0x0040
        /*00a4*/ 	.byte	0x00, 0xf0, 0x21, 0x00


	//----- nvinfo : EIATTR_KPARAM_INFO
	.align		4
.L_827:
        /*00a8*/ 	.byte	0x04, 0x17
        /*00aa*/ 	.short	(.L_829 - .L_828)
.L_828:
        /*00ac*/ 	.word	0x00000000
        /*00b0*/ 	.short	0x0009
        /*00b2*/ 	.short	0x0038
        /*00b4*/ 	.byte	0x00, 0xf0, 0x21, 0x00


	//----- nvinfo : EIATTR_KPARAM_INFO
	.align		4
.L_829:
        /*00b8*/ 	.byte	0x04, 0x17
        /*00ba*/ 	.short	(.L_831 - .L_830)
.L_830:
        /*00bc*/ 	.word	0x00000000
        /*00c0*/ 	.short	0x0008
        /*00c2*/ 	.short	0x0034
        /*00c4*/ 	.byte	0x00, 0xf0, 0x11, 0x00


	//----- nvinfo : EIATTR_KPARAM_INFO
	.align		4
.L_831:
        /*00c8*/ 	.byte	0x04, 0x17
        /*00ca*/ 	.short	(.L_833 - .L_832)
.L_832:
        /*00cc*/ 	.word	0x00000000
        /*00d0*/ 	.short	0x0007
        /*00d2*/ 	.short	0x0030
        /*00d4*/ 	.byte	0x00, 0xf0, 0x11, 0x00


	//----- nvinfo : EIATTR_KPARAM_INFO
	.align		4
.L_833:
        /*00d8*/ 	.byte	0x04, 0x17
        /*00da*/ 	.short	(.L_835 - .L_834)
.L_834:
        /*00dc*/ 	.word	0x00000000
        /*00e0*/ 	.short	0x0006
        /*00e2*/ 	.short	0x002c
        /*00e4*/ 	.byte	0x00, 0xf0, 0x11, 0x00


	//----- nvinfo : EIATTR_KPARAM_INFO
	.align		4
.L_835:
        /*00e8*/ 	.byte	0x04, 0x17
        /*00ea*/ 	.short	(.L_837 - .L_836)
.L_836:
        /*00ec*/ 	.word	0x00000000
        /*00f0*/ 	.short	0x0005
        /*00f2*/ 	.short	0x0028
        /*00f4*/ 	.byte	0x00, 0xf0, 0x11, 0x00


	//----- nvinfo : EIATTR_KPARAM_INFO
	.align		4
.L_837:
        /*00f8*/ 	.byte	0x04, 0x17
        /*00fa*/ 	.short	(.L_839 - .L_838)
.L_838:
        /*00fc*/ 	.word	0x00000000
        /*0100*/ 	.short	0x0004
        /*0102*/ 	.short	0x0020
        /*0104*/ 	.byte	0x00, 0xf0, 0x21, 0x00


	//----- nvinfo : EIATTR_KPARAM_INFO
	.align		4
.L_839:
        /*0108*/ 	.byte	0x04, 0x17
        /*010a*/ 	.short	(.L_841 - .L_840)
.L_840:
        /*010c*/ 	.word	0x00000000
        /*0110*/ 	.short	0x0003
        /*0112*/ 	.short	0x0018
        /*0114*/ 	.byte	0x00, 0xf0, 0x21, 0x00


	//----- nvinfo : EIATTR_KPARAM_INFO
	.align		4
.L_841:
        /*0118*/ 	.byte	0x04, 0x17
        /*011a*/ 	.short	(.L_843 - .L_842)
.L_842:
        /*011c*/ 	.word	0x00000000
        /*0120*/ 	.short	0x0002
        /*0122*/ 	.short	0x0010
        /*0124*/ 	.byte	0x00, 0xf0, 0x21, 0x00


	//----- nvinfo : EIATTR_KPARAM_INFO
	.align		4
.L_843:
        /*0128*/ 	.byte	0x04, 0x17
        /*012a*/ 	.short	(.L_845 - .L_844)
.L_844:
        /*012c*/ 	.word	0x00000000
        /*0130*/ 	.short	0x0001
        /*0132*/ 	.short	0x0008
        /*0134*/ 	.byte	0x00, 0xf0, 0x21, 0x00


	//----- nvinfo : EIATTR_KPARAM_INFO
	.align		4
.L_845:
        /*0138*/ 	.byte	0x04, 0x17
        /*013a*/ 	.short	(.L_847 - .L_846)
.L_846:
        /*013c*/ 	.word	0x00000000
        /*0140*/ 	.short	0x0000
        /*0142*/ 	.short	0x0000
        /*0144*/ 	.byte	0x00, 0xf0, 0x21, 0x00


	//----- nvinfo : EIATTR_SPARSE_MMA_MASK
	.align		4
.L_847:
        /*0148*/ 	.byte	0x03, 0x50
        /*014a*/ 	.short	0x0000


	//----- nvinfo : EIATTR_MAXREG_COUNT
	.align		4
        /*014c*/ 	.byte	0x03, 0x1b
        /*014e*/ 	.short	0x00ff


	//----- nvinfo : EIATTR_NUM_BARRIERS
	.align		4
        /*0150*/ 	.byte	0x02, 0x4c
        /*0152*/ 	.byte	0x01
	.zero		1


	//----- nvinfo : EIATTR_MERCURY_ISA_VERSION
	.align		4
        /*0154*/ 	.byte	0x03, 0x5f
        /*0156*/ 	.short	0x0101


	//----- nvinfo : EIATTR_EXIT_INSTR_OFFSETS
	.align		4
        /*0158*/ 	.byte	0x04, 0x1c
        /*015a*/ 	.short	(.L_849 - .L_848)


	//   ....[0]....
.L_848:
        /*015c*/ 	.word	0x00000340


	//   ....[1]....
        /*0160*/ 	.word	0x00000ee0


	//   ....[2]....
        /*0164*/ 	.word	0x0000e790


	//   ....[3]....
        /*0168*/ 	.word	0x0000ea80


	//   ....[4]....
        /*016c*/ 	.word	0x0000ecf0


	//   ....[5]....
        /*0170*/ 	.word	0x0000ef60


	//   ....[6]....
        /*0174*/ 	.word	0x0000f0c0


	//   ....[7]....
        /*0178*/ 	.word	0x0000f160


	//   ....[8]....
        /*017c*/ 	.word	0x0000f1a0


	//----- nvinfo : EIATTR_CRS_STACK_SIZE
	.align		4
.L_849:
        /*0180*/ 	.byte	0x04, 0x1e
        /*0182*/ 	.short	(.L_851 - .L_850)
.L_850:
        /*0184*/ 	.word	0x00000000


	//----- nvinfo : EIATTR_CBANK_PARAM_SIZE
	.align		4
.L_851:
        /*0188*/ 	.byte	0x03, 0x19
        /*018a*/ 	.short	0x0074


	//----- nvinfo : EIATTR_PARAM_CBANK
	.align		4
        /*018c*/ 	.byte	0x04, 0x0a
        /*018e*/ 	.short	(.L_853 - .L_852)
	.align		4
.L_852:
        /*0190*/ 	.word	index@(.nv.constant0._Z23gemm_half_q_half_kernelILi4ELi176ELb1ELb1ELi64EEvPK6__halfPKjS4_S2_PS0_iiiiPKtS7_iiiiiibS2_i)
        /*0194*/ 	.short	0x0210
        /*0196*/ 	.short	0x0074


	//----- nvinfo : EIATTR_SW_WAR
	.align		4
.L_853:
        /*0198*/ 	.byte	0x04, 0x36
        /*019a*/ 	.short	(.L_855 - .L_854)
.L_854:
        /*019c*/ 	.word	0x00000008
.L_855:


//--------------------- .nv.info._Z23gemm_half_q_half_kernelILi4ELi152ELb1ELb1ELi64EEvPK6__halfPKjS4_S2_PS0_iiiiPKtS7_iiiiiibS2_i --------------------------
	.section	.nv.info._Z23gemm_half_q_half_kernelILi4ELi152ELb1ELb1ELi64EEvPK6__halfPKjS4_S2_PS0_iiiiPKtS7_iiiiiibS2_i,"",@"SHT_CUDA_INFO"
	.sectionflags	@""
	.align	4


	//----- nvinfo : EIATTR_CUDA_API_VERSION
	.align		4
        /*0000*/ 	.byte	0x04, 0x37
        /*0002*/ 	.short	(.L_857 - .L_856)
.L_856:
        /*0004*/ 	.word	0x00000082


	//----- nvinfo : EIATTR_KPARAM_INFO
	.align		4
.L_857:
        /*0008*/ 	.byte	0x04, 0x17
        /*000a*/ 	.short	(.L_859 - .L_858)
.L_858:
        /*000c*/ 	.word	0x00000000
        /*0010*/ 	.short	0x0013
        /*0012*/ 	.short	0x0070
        /*0014*/ 	.byte	0x00, 0xf0, 0x11, 0x00


	//----- nvinfo : EIATTR_KPARAM_INFO
	.align		4
.L_859:
        /*0018*/ 	.byte	0x04, 0x17
        /*001a*/ 	.short	(.L_861 - .L_860)
.L_860:
        /*001c*/ 	.word	0x00000000
        /*0020*/ 	.short	0x0012
        /*0022*/ 	.short	0x0068
        /*0024*/ 	.byte	0x00, 0xf0, 0x21, 0x00


	//----- nvinfo : EIATTR_KPARAM_INFO
	.align		4
.L_861:
        /*0028*/ 	.byte	0x04, 0x17
        /*002a*/ 	.short	(.L_863 - .L_862)
.L_862:
        /*002c*/ 	.word	0x00000000
        /*0030*/ 	.short	0x0011
        /*0032*/ 	.short	0x0060
        /*0034*/ 	.byte	0x00, 0xf0, 0x05, 0x00


	//----- nvinfo : EIATTR_KPARAM_INFO
	.align		4
.L_863:
        /*0038*/ 	.byte	0x04, 0x17
        /*003a*/ 	.short	(.L_865 - .L_864)
.L_864:
        /*003c*/ 	.word	0x00000000
        /*0040*/ 	.short	0x0010
        /*0042*/ 	.short	0x005c
        /*0044*/ 	.byte	0x00, 0xf0, 0x11, 0x00


	//----- nvinfo : EIATTR_KPARAM_INFO
	.align		4
.L_865:
        /*0048*/ 	.byte	0x04, 0x17
        /*004a*/ 	.short	(.L_867 - .L_866)
.L_866:
        /*004c*/ 	.word	0x00000000
        /*0050*/ 	.short	0x000f
        /*0052*/ 	.short	0x0058
        /*0054*/ 	.byte	0x00, 0xf0, 0x11, 0x00


	//----- nvinfo : EIATTR_KPARAM_INFO
	.align		4
.L_867:
        /*0058*/ 	.byte	0x04, 0x17
        /*005a*/ 	.short	(.L_869 - .L_868)
.L_868:
        /*005c*/ 	.word	0x00000000
        /*0060*/ 	.short	0x000e
        /*0062*/ 	.short	0x0054
        /*0064*/ 	.byte	0x00, 0xf0, 0x11, 0x00


	//----- nvinfo : EIATTR_KPARAM_INFO
	.align		4
.L_869:
        /*0068*/ 	.byte	0x04, 0x17
        /*006a*/ 	.short	(.L_871 - .L_870)
.L_870:
        /*006c*/ 	.word	0x00000000
        /*0070*/ 	.short	0x000d
        /*0072*/ 	.short	0x0050
        /*0074*/ 	.byte	0x00, 0xf0, 0x11, 0x00


	//----- nvinfo : EIATTR_KPARAM_INFO
	.align		4
.L_871:
        /*0078*/ 	.byte	0x04, 0x17
        /*007a*/ 	.short	(.L_873 - .L_872)
.L_872:
        /*007c*/ 	.word	0x00000000
        /*0080*/ 	.short	0x000c
        /*0082*/ 	.short	0x004c
        /*0084*/ 	.byte	0x00, 0xf0, 0x11, 0x00


	//----- nvinfo : EIATTR_KPARAM_INFO
	.align		4
.L_873:
        /*0088*/ 	.byte	0x04, 0x17
        /*008a*/ 	.short	(.L_875 - .L_874)
.L_874:
        /*008c*/ 	.word	0x00000000
        /*0090*/ 	.short	0x000b
        /*0092*/ 	.short	0x0048
        /*0094*/ 	.byte	0x00, 0xf0, 0x11, 0x00


	//----- nvinfo : EIATTR_KPARAM_INFO
	.align		4
.L_875:
        /*0098*/ 	.byte	0x04, 0x17
        /*009a*/ 	.short	(.L_877 - .L_876)
.L_876:
        /*009c*/ 	.word	0x00000000
        /*00a0*/ 	.short	0x000a
        /*00a2*/ 	.short	0x0040
        /*00a4*/ 	.byte	0x00, 0xf0, 0x21, 0x00


	//----- nvinfo : EIATTR_KPARAM_INFO
	.align		4
.L_877:
        /*00a8*/ 	.byte	0x04, 0x17
        /*00aa*/ 	.short	(.L_879 - .L_878)
.L_878:
        /*00ac*/ 	.word	0x00000000
        /*00b0*/ 	.short	0x0009
        /*00b2*/ 	.short	0x0038
        /*00b4*/ 	.byte	0x00, 0xf0, 0x21, 0x00


	//----- nvinfo : EIATTR_KPARAM_INFO
	.align		4
.L_879:
        /*00b8*/ 	.byte	0x04, 0x17
        /*00ba*/ 	.short	(.L_881 - .L_880)
.L_880:
        /*00bc*/ 	.word	0x00000000
        /*00c0*/ 	.short	0x0008
        /*00c2*/ 	.short	0x0034
        /*00c4*/ 	.byte	0x00, 0xf0, 0x11, 0x00


	//----- nvinfo : EIATTR_KPARAM_INFO
	.align		4
.L_881:
        /*00c8*/ 	.byte	0x04, 0x17
        /*00ca*/ 	.short	(.L_883 - .L_882)
.L_882:
        /*00cc*/ 	.word	0x00000000
        /*00d0*/ 	.short	0x0007
        /*00d2*/ 	.short	0x0030
        /*00d4*/ 	.byte	0x00, 0xf0, 0x11, 0x00


	//----- nvinfo : EIATTR_KPARAM_INFO
	.align		4
.L_883:
        /*00d8*/ 	.byte	0x04, 0x17
        /*00da*/ 	.short	(.L_885 - .L_884)
.L_884:
        /*00dc*/ 	.word	0x00000000
        /*00e0*/ 	.short	0x0006
        /*00e2*/ 	.short	0x002c
        /*00e4*/ 	.byte	0x00, 0xf0, 0x11, 0x00


	//----- nvinfo : EIATTR_KPARAM_INFO
	.align		4
.L_885:
        /*00e8*/ 	.byte	0x04, 0x17
        /*00ea*/ 	.short	(.L_887 - .L_886)
.L_886:
        /*00ec*/ 	.word	0x00000000
        /*00f0*/ 	.short	0x0005
        /*00f2*/ 	.short	0x0028
        /*00f4*/ 	.byte	0x00, 0xf0, 0x11, 0x00


	//----- nvinfo : EIATTR_KPARAM_INFO
	.align		4
.L_887:
        /*00f8*/ 	.byte	0x04, 0x17
        /*00fa*/ 	.short	(.L_889 - .L_888)
.L_888:
        /*00fc*/ 	.word	0x00000000
        /*0100*/ 	.short	0x0004
        /*0102*/ 	.short	0x0020
        /*0104*/ 	.byte	0x00, 0xf0, 0x21, 0x00


	//----- nvinfo : EIATTR_KPARAM_INFO
	.align		4
.L_889:
        /*0108*/ 	.byte	0x04, 0x17
        /*010a*/ 	.short	(.L_891 - .L_890)
.L_890:
        /*010c*/ 	.word	0x00000000
        /*0110*/ 	.short	0x0003
        /*0112*/ 	.short	0x0018
        /*0114*/ 	.byte	0x00, 0xf0, 0x21, 0x00


	//----- nvinfo : EIATTR_KPARAM_INFO
	.align		4
.L_891:
        /*0118*/ 	.byte	0x04, 0x17
        /*011a*/ 	.short	(.L_893 - .L_892)
.L_892:
        /*011c*/ 	.word	0x00000000
        /*0120*/ 	.short	0x0002
        /*0122*/ 	.short	0x0010
        /*0124*/ 	.byte	0x00, 0xf0, 0x21, 0x00


	//----- nvinfo : EIATTR_KPARAM_INFO
	.align		4
.L_893:
        /*0128*/ 	.byte	0x04, 0x17
        /*012a*/ 	.short	(.L_895 - .L_894)
.L_894:
        /*012c*/ 	.word	0x00000000
        /*0130*/ 	.short	0x0001
        /*0132*/ 	.short	0x0008
        /*0134*/ 	.byte	0x00, 0xf0, 0x21, 0x00


	//----- nvinfo : EIATTR_KPARAM_INFO
	.align		4
.L_895:
        /*0138*/ 	.byte	0x04, 0x17
        /*013a*/ 	.short	(.L_897 - .L_896)
.L_896:
        /*013c*/ 	.word	0x00000000
        /*0140*/ 	.short	0x0000
        /*0142*/ 	.short	0x0000
        /*0144*/ 	.byte	0x00, 0xf0, 0x21, 0x00


	//----- nvinfo : EIATTR_SPARSE_MMA_MASK
	.align		4
.L_897:
        /*0148*/ 	.byte	0x03, 0x50
        /*014a*/ 	.short	0x0000


	//----- nvinfo : EIATTR_MAXREG_COUNT
	.align		4
        /*014c*/ 	.byte	0x03, 0x1b
        /*014e*/ 	.short	0x00ff


	//----- nvinfo : EIATTR_NUM_BARRIERS
	.align		4
        /*0150*/ 	.byte	0x02, 0x4c
        /*0152*/ 	.byte	0x01
	.zero		1


	//----- nvinfo : EIATTR_MERCURY_ISA_VERSION
	.align		4
        /*0154*/ 	.byte	0x03, 0x5f
        /*0156*/ 	.short	0x0101


	//----- nvinfo : EIATTR_EXIT_INSTR_OFFSETS
	.align		4
        /*0158*/ 	.byte	0x04, 0x1c
        /*015a*/ 	.short	(.L_899 - .L_898)


	//   ....[0]....
.L_898:
        /*015c*/ 	.word	0x00000340


	//   ....[1]....
        /*0160*/ 	.word	0x00000ee0


	//   ....[2]....
        /*0164*/ 	.word	0x00012920


	//   ....[3]....
        /*0168*/ 	.word	0x00012c10


	//   ....[4]....
        /*016c*/ 	.word	0x00012e80


	//   ....[5]....
        /*0170*/ 	.word	0x000130f0


	//   ....[6]....
        /*0174*/ 	.word	0x00013250


	//   ....[7]....
        /*0178*/ 	.word	0x000132f0


	//   ....[8]....
        /*017c*/ 	.word	0x00013330


	//----- nvinfo : EIATTR_CRS_STACK_SIZE
	.align		4
.L_899:
        /*0180*/ 	.byte	0x04, 0x1e
        /*0182*/ 	.short	(.L_901 - .L_900)
.L_900:
        /*0184*/ 	.word	0x00000000


	//----- nvinfo : EIATTR_CBANK_PARAM_SIZE
	.align		4
.L_901:
        /*0188*/ 	.byte	0x03, 0x19
        /*018a*/ 	.short	0x0074


	//----- nvinfo : EIATTR_PARAM_CBANK
	.align		4
        /*018c*/ 	.byte	0x04, 0x0a
        /*018e*/ 	.short	(.L_903 - .L_902)
	.align		4
.L_902:
        /*0190*/ 	.word	index@(.nv.constant0._Z23gemm_half_q_half_kernelILi4ELi152ELb1ELb1ELi64EEvPK6__halfPKjS4_S2_PS0_iiiiPKtS7_iiiiiibS2_i)
        /*0194*/ 	.short	0x0210
        /*0196*/ 	.short	0x0074


	//----- nvinfo : EIATTR_SW_WAR
	.align		4
.L_903:
        /*0198*/ 	.byte	0x04, 0x36
        /*019a*/ 	.short	(.L_905 - .L_904)
.L_904:
        /*019c*/ 	.word	0x00000008
.L_905:


//--------------------- .nv.info._Z23gemm_half_q_half_kernelILi4ELi140ELb1ELb1ELi64EEvPK6__halfPKjS4_S2_PS0_iiiiPKtS7_iiiiiibS2_i --------------------------
	.section	.nv.info._Z23gemm_half_q_half_kernelILi4ELi140ELb1ELb1ELi64EEvPK6__halfPKjS4_S2_PS0_iiiiPKtS7_iiiiiibS2_i,"",@"SHT_CUDA_INFO"
	.sectionflags	@""
	.align	4


	//----- nvinfo : EIATTR_CUDA_API_VERSION
	.align		4
        /*0000*/ 	.byte	0x04, 0x37
        /*0002*/ 	.short	(.L_907 - .L_906)
.L_906:
        /*0004*/ 	.word	0x00000082


	//----- nvinfo : EIATTR_KPARAM_INFO
	.align		4
.L_907:
        /*0008*/ 	.byte	0x04, 0x17
        /*000a*/ 	.short	(.L_909 - .L_908)
.L_908:
        /*000c*/ 	.word	0x00000000
        /*0010*/ 	.short	0x0013
        /*0012*/ 	.short	0x0070
        /*0014*/ 	.byte	0x00, 0xf0, 0x11, 0x00


	//----- nvinfo : EIATTR_KPARAM_INFO
	.align		4
.L_909:
        /*0018*/ 	.byte	0x04, 0x17
        /*001a*/ 	.short	(.L_911 - .L_910)
.L_910:
        /*001c*/ 	.word	0x00000000
        /*0020*/ 	.short	0x0012
        /*0022*/ 	.short	0x0068
        /*0024*/ 	.byte	0x00, 0xf0, 0x21, 0x00


	//----- nvinfo : EIATTR_KPARAM_INFO
	.align		4
.L_911:
        /*0028*/ 	.byte	0x04, 0x17
        /*002a*/ 	.short	(.L_913 - .L_912)
.L_912:
        /*002c*/ 	.word	0x00000000
        /*0030*/ 	.short	0x0011
        /*0032*/ 	.short	0x0060
        /*0034*/ 	.byte	0x00, 0xf0, 0x05, 0x00


	//----- nvinfo : EIATTR_KPARAM_INFO
	.align		4
.L_913:
        /*0038*/ 	.byte	0x04, 0x17
        /*003a*/ 	.short	(.L_915 - .L_914)
.L_914:
        /*003c*/ 	.word	0x00000000
        /*0040*/ 	.short	0x0010
        /*0042*/ 	.short	0x005c
        /*0044*/ 	.byte	0x00, 0xf0, 0x11, 0x00


	//----- nvinfo : EIATTR_KPARAM_INFO
	.align		4
.L_915:
        /*0048*/ 	.byte	0x04, 0x17
        /*004a*/ 	.short	(.L_917 - .L_916)
.L_916:
        /*004c*/ 	.word	0x00000000
        /*0050*/ 	.short	0x000f
        /*0052*/ 	.short	0x0058
        /*0054*/ 	.byte	0x00, 0xf0, 0x11, 0x00


	//----- nvinfo : EIATTR_KPARAM_INFO
	.align		4
.L_917:
        /*0058*/ 	.byte	0x04, 0x17
        /*005a*/ 	.short	(.L_919 - .L_918)
.L_918:
        /*005c*/ 	.word	0x00000000
        /*0060*/ 	.short	0x000e
        /*0062*/ 	.short	0x0054
        /*0064*/ 	.byte	0x00, 0xf0, 0x11, 0x00


	//----- nvinfo : EIATTR_KPARAM_INFO
	.align		4
.L_919:
        /*0068*/ 	.byte	0x04, 0x17
        /*006a*/ 	.short	(.L_921 - .L_920)
.L_920:
        /*006c*/ 	.word	0x00000000
        /*0070*/ 	.short	0x000d
        /*0072*/ 	.short	0x0050
        /*0074*/ 	.byte	0x00, 0xf0, 0x11, 0x00


	//----- nvinfo : EIATTR_KPARAM_INFO
	.align		4
.L_921:
        /*0078*/ 	.byte	0x04, 0x17
        /*007a*/ 	.short	(.L_923 - .L_922)
.L_922:
        /*007c*/ 	.word	0x00000000
        /*0080*/ 	.short	0x000c
        /*0082*/ 	.short	0x004c
        /*0084*/ 	.byte	0x00, 0xf0, 0x11, 0x00


	//----- nvinfo : EIATTR_KPARAM_INFO
	.align		4
.L_923:
        /*0088*/ 	.byte	0x04, 0x17
        /*008a*/ 	.short	(.L_925 - .L_924)
.L_924:
        /*008c*/ 	.word	0x00000000
        /*0090*/ 	.short	0x000b
        /*0092*/ 	.short	0x0048
        /*0094*/ 	.byte	0x00, 0xf0, 0x11, 0x00


	//----- nvinfo : EIATTR_KPARAM_INFO
	.align		4
.L_925:
        /*0098*/ 	.byte	0x04, 0x17
        /*009a*/ 	.short	(.L_927 - .L_926)
.L_926:
        /*009c*/ 	.word	0x00000000
        /*00a0*/ 	.short	0x000a
        /*00a2*/ 	.short	0x0040
        /*00a4*/ 	.byte	0x00, 0xf0, 0x21, 0x00


	//----- nvinfo : EIATTR_KPARAM_INFO
	.align		4
.L_927:
        /*00a8*/ 	.byte	0x04, 0x17
        /*00aa*/ 	.short	(.L_929 - .L_928)
.L_928:
        /*00ac*/ 	.word	0x00000000
        /*00b0*/ 	.short	0x0009
        /*00b2*/ 	.short	0x0038
        /*00b4*/ 	.byte	0x00, 0xf0, 0x21, 0x00


	//----- nvinfo : EIATTR_KPARAM_INFO
	.align		4
.L_929:
        /*00b8*/ 	.byte	0x04, 0x17
        /*00ba*/ 	.short	(.L_931 - .L_930)
.L_930:
        /*00bc*/ 	.word	0x00000000
        /*00c0*/ 	.short	0x0008
        /*00c2*/ 	.short	0x0034
        /*00c4*/ 	.byte	0x00, 0xf0, 0x11, 0x00


	//----- nvinfo : EIATTR_KPARAM_INFO
	.align		4
.L_931:
        /*00c8*/ 	.byte	0x04, 0x17
        /*00ca*/ 	.short	(.L_933 - .L_932)
.L_932:
        /*00cc*/ 	.word	0x00000000
        /*00d0*/ 	.short	0x0007
        /*00d2*/ 	.short	0x0030
        /*00d4*/ 	.byte	0x00, 0xf0, 0x11, 0x00


	//----- nvinfo : EIATTR_KPARAM_INFO
	.align		4
.L_933:
        /*00d8*/ 	.byte	0x04, 0x17
        /*00da*/ 	.short	(.L_935 - .L_934)
.L_934:
        /*00dc*/ 	.word	0x00000000
        /*00e0*/ 	.short	0x0006
        /*00e2*/ 	.short	0x002c
        /*00e4*/ 	.byte	0x00, 0xf0, 0x11, 0x00


	//----- nvinfo : EIATTR_KPARAM_INFO
	.align		4
.L_935:
        /*00e8*/ 	.byte	0x04, 0x17
        /*00ea*/ 	.short	(.L_937 - .L_936)
.L_936:
        /*00ec*/ 	.word	0x00000000
        /*00f0*/ 	.short	0x0005
        /*00f2*/ 	.short	0x0028
        /*00f4*/ 	.byte	0x00, 0xf0, 0x11, 0x00


	//----- nvinfo : EIATTR_KPARAM_INFO
	.align		4
.L_937:
        /*00f8*/ 	.byte	0x04, 0x17
        /*00fa*/ 	.short	(.L_939 - .L_938)
.L_938:
        /*00fc*/ 	.word	0x00000000
        /*0100*/ 	.short	0x0004
        /*0102*/ 	.short	0x0020
        /*0104*/ 	.byte	0x00, 0xf0, 0x21, 0x00


	//----- nvinfo : EIATTR_KPARAM_INFO
	.align		4
.L_939:
        /*0108*/ 	.byte	0x04, 0x17
        /*010a*/ 	.short	(.L_941 - .L_940)
.L_940:
        /*010c*/ 	.word	0x00000000
        /*0110*/ 	.short	0x0003
        /*0112*/ 	.short	0x0018
        /*0114*/ 	.byte	0x00, 0xf0, 0x21, 0x00


	//----- nvinfo : EIATTR_KPARAM_INFO
	.align		4
.L_941:
        /*0118*/ 	.byte	0x04, 0x17
        /*011a*/ 	.short	(.L_943 - .L_942)
.L_942:
        /*011c*/ 	.word	0x00000000
        /*0120*/ 	.short	0x0002
        /*0122*/ 	.short	0x0010
        /*0124*/ 	.byte	0x00, 0xf0, 0x21, 0x00


	//----- nvinfo : EIATTR_KPARAM_INFO
	.align		4
.L_943:
        /*0128*/ 	.byte	0x04, 0x17
        /*012a*/ 	.short	(.L_945 - .L_944)
.L_944:
        /*012c*/ 	.word	0x00000000
        /*0130*/ 	.short	0x0001
        /*0132*/ 	.short	0x0008
        /*0134*/ 	.byte	0x00, 0xf0, 0x21, 0x00


	//----- nvinfo : EIATTR_KPARAM_INFO
	.align		4
.L_945:
        /*0138*/ 	.byte	0x04, 0x17
        /*013a*/ 	.short	(.L_947 - .L_946)
.L_946:
        /*013c*/ 	.word	0x00000000
        /*0140*/ 	.short	0x0000
        /*0142*/ 	.short	0x0000
        /*0144*/ 	.byte	0x00, 0xf0, 0x21, 0x00


	//----- nvinfo : EIATTR_SPARSE_MMA_MASK
	.align		4
.L_947:
        /*0148*/ 	.byte	0x03, 0x50
        /*014a*/ 	.short	0x0000


	//----- nvinfo : EIATTR_MAXREG_COUNT
	.align		4
        /*014c*/ 	.byte	0x03, 0x1b
        /*014e*/ 	.short	0x00ff


	//----- nvinfo : EIATTR_NUM_BARRIERS
	.align		4
        /*0150*/ 	.byte	0x02, 0x4c
        /*0152*/ 	.byte	0x01
	.zero		1


	//----- nvinfo : EIATTR_MERCURY_ISA_VERSION
	.align		4
        /*0154*/ 	.byte	0x03, 0x5f
        /*0156*/ 	.short	0x0101


	//----- nvinfo : EIATTR_EXIT_INSTR_OFFSETS
	.align		4
        /*0158*/ 	.byte	0x04, 0x1c
        /*015a*/ 	.short	(.L_949 - .L_948)


	//   ....[0]....
.L_948:
        /*015c*/ 	.word	0x00000340


	//   ....[1]....
        /*0160*/ 	.word	0x00000ee0


	//   ....[2]....
        /*0164*/ 	.word	0x000127a0


	//   ....[3]....
        /*0168*/ 	.word	0x00012a90


	//   ....[4]....
        /*016c*/ 	.word	0x00012d00


	//   ....[5]....
        /*0170*/ 	.word	0x00012f70


	//   ....[6]....
        /*0174*/ 	.word	0x000130d0


	//   ....[7]....
        /*0178*/ 	.word	0x00013170


	//   ....[8]....
        /*017c*/ 	.word	0x000131b0


	//----- nvinfo : EIATTR_CRS_STACK_SIZE
	.align		4
.L_949:
        /*0180*/ 	.byte	0x04, 0x1e
        /*0182*/ 	.short	(.L_951 - .L_950)
.L_950:
        /*0184*/ 	.word	0x00000000


	//----- nvinfo : EIATTR_CBANK_PARAM_SIZE
	.align		4
.L_951:
        /*0188*/ 	.byte	0x03, 0x19
        /*018a*/ 	.short	0x0074


	//----- nvinfo : EIATTR_PARAM_CBANK
	.align		4
        /*018c*/ 	.byte	0x04, 0x0a
        /*018e*/ 	.short	(.L_953 - .L_952)
	.align		4
.L_952:
        /*0190*/ 	.word	index@(.nv.constant0._Z23gemm_half_q_half_kernelILi4ELi140ELb1ELb1ELi64EEvPK6__halfPKjS4_S2_PS0_iiiiPKtS7_iiiiiibS2_i)
        /*0194*/ 	.short	0x0210
        /*0196*/ 	.short	0x0074


	//----- nvinfo : EIATTR_SW_WAR
	.align		4
.L_953:
        /*0198*/ 	.byte	0x04, 0x36
        /*019a*/ 	.short	(.L_955 - .L_954)
.L_954:
        /*019c*/ 	.word	0x00000008
.L_955:


//--------------------- .nv.info._Z23gemm_half_q_half_kernelILi4ELi20ELb1ELb1ELi64EEvPK6__halfPKjS4_S2_PS0_iiiiPKtS7_iiiiiibS2_i --------------------------
	.section	.nv.info._Z23gemm_half_q_half_kernelILi4ELi20ELb1ELb1ELi64EEvPK6__halfPKjS4_S2_PS0_iiiiPKtS7_iiiiiibS2_i,"",@"SHT_CUDA_INFO"
	.sectionflags	@""
	.align	4


	//----- nvinfo : EIATTR_CUDA_API_VERSION
	.align		4
        /*0000*/ 	.byte	0x04, 0x37
        /*0002*/ 	.short	(.L_957 - .L_956)
.L_956:
        /*0004*/ 	.word	0x00000082


	//----- nvinfo : EIATTR_KPARAM_INFO
	.align		4
.L_957:
        /*0008*/ 	.byte	0x04, 0x17
        /*000a*/ 	.short	(.L_959 - .L_958)
.L_958:
        /*000c*/ 	.word	0x00000000
        /*0010*/ 	.short	0x0013
        /*0012*/ 	.short	0x0070
        /*0014*/ 	.byte	0x00, 0xf0, 0x11, 0x00


	//----- nvinfo : EIATTR_KPARAM_INFO
	.align		4
.L_959:
        /*0018*/ 	.byte	0x04, 0x17
        /*001a*/ 	.short	(.L_961 - .L_960)
.L_960:
        /*001c*/ 	.word	0x00000000
        /*0020*/ 	.short	0x0012
        /*0022*/ 	.short	0x0068
        /*0024*/ 	.byte	0x00, 0xf0, 0x21, 0x00


	//----- nvinfo : EIATTR_KPARAM_INFO
	.align		4
.L_961:
        /*0028*/ 	.byte	0x04, 0x17
        /*002a*/ 	.short	(.L_963 - .L_962)
.L_962:
        /*002c*/ 	.word	0x00000000
        /*0030*/ 	.short	0x0011
        /*0032*/ 	.short	0x0060
        /*0034*/ 	.byte	0x00, 0xf0, 0x05, 0x00


	//----- nvinfo : EIATTR_KPARAM_INFO
	.align		4
.L_963:
        /*0038*/ 	.byte	0x04, 0x17
        /*003a*/ 	.short	(.L_965 - .L_964)
.L_964:
        /*003c*/ 	.word	0x00000000
        /*0040*/ 	.short	0x0010
        /*0042*/ 	.short	0x005c
        /*0044*/ 	.byte	0x00, 0xf0, 0x11, 0x00


	//----- nvinfo : EIATTR_KPARAM_INFO
	.align		4
.L_965:
        /*0048*/ 	.byte	0x04, 0x17
        /*004a*/ 	.short	(.L_967 - .L_966)
.L_966:
        /*004c*/ 	.word	0x00000000
        /*0050*/ 	.short	0x000f
        /*0052*/ 	.short	0x0058
        /*0054*/ 	.byte	0x00, 0xf0, 0x11, 0x00


	//----- nvinfo : EIATTR_KPARAM_INFO
	.align		4
.L_967:
        /*0058*/ 	.byte	0x04, 0x17
        /*005a*/ 	.short	(.L_969 - .L_968)
.L_968:
        /*005c*/ 	.word	0x00000000
        /*0060*/ 	.short	0x000e
        /*0062*/ 	.short	0x0054
        /*0064*/ 	.byte	0x00, 0xf0, 0x11, 0x00


	//----- nvinfo : EIATTR_KPARAM_INFO
	.align		4
.L_969:
        /*0068*/ 	.byte	0x04, 0x17
        /*006a*/ 	.short	(.L_971 - .L_970)
.L_970:
        /*006c*/ 	.word	0x00000000
        /*0070*/ 	.short	0x000d
        /*0072*/ 	.short	0x0050
        /*0074*/ 	.byte	0x00, 0xf0, 0x11, 0x00


	//----- nvinfo : EIATTR_KPARAM_INFO
	.align		4
.L_971:
        /*0078*/ 	.byte	0x04, 0x17
        /*007a*/ 	.short	(.L_973 - .L_972)
.L_972:
        /*007c*/ 	.word	0x00000000
        /*0080*/ 	.short	0x000c
        /*0082*/ 	.short	0x004c
        /*0084*/ 	.byte	0x00, 0xf0, 0x11, 0x00


	//----- nvinfo : EIATTR_KPARAM_INFO
	.align		4
.L_973:
        /*0088*/ 	.byte	0x04, 0x17
        /*008a*/ 	.short	(.L_975 - .L_974)
.L_974:
        /*008c*/ 	.word	0x00000000
        /*0090*/ 	.short	0x000b
        /*0092*/ 	.short	0x0048
        /*0094*/ 	.byte	0x00, 0xf0, 0x11, 0x00


	//----- nvinfo : EIATTR_KPARAM_INFO
	.align		4
.L_975:
        /*0098*/ 	.byte	0x04, 0x17
        /*009a*/ 	.short	(.L_977 - .L_976)
.L_976:
        /*009c*/ 	.word	0x00000000
        /*00a0*/ 	.short	0x000a
        /*00a2*/ 	.short	0x0040
        /*00a4*/ 	.byte	0x00, 0xf0, 0x21, 0x00


	//----- nvinfo : EIATTR_KPARAM_INFO
	.align		4
.L_977:
        /*00a8*/ 	.byte	0x04, 0x17
        /*00aa*/ 	.short	(.L_979 - .L_978)
.L_978:
        /*00ac*/ 	.word	0x00000000
        /*00b0*/ 	.short	0x0009
        /*00b2*/ 	.short	0x0038
        /*00b4*/ 	.byte	0x00, 0xf0, 0x21, 0x00


	//----- nvinfo : EIATTR_KPARAM_INFO
	.align		4
.L_979:
        /*00b8*/ 	.byte	0x04, 0x17
        /*00ba*/ 	.short	(.L_981 - .L_980)
.L_980:
        /*00bc*/ 	.word	0x00000000
        /*00c0*/ 	.short	0x0008
        /*00c2*/ 	.short	0x0034
        /*00c4*/ 	.byte	0x00, 0xf0, 0x11, 0x00


	//----- nvinfo : EIATTR_KPARAM_INFO
	.align		4
.L_981:
        /*00c8*/ 	.byte	0x04, 0x17
        /*00ca*/ 	.short	(.L_983 - .L_982)
.L_982:
        /*00cc*/ 	.word	0x00000000
        /*00d0*/ 	.short	0x0007
        /*00d2*/ 	.short	0x0030
        /*00d4*/ 	.byte	0x00, 0xf0, 0x11, 0x00


	//----- nvinfo : EIATTR_KPARAM_INFO
	.align		4
.L_983:
        /*00d8*/ 	.byte	0x04, 0x17
        /*00da*/ 	.short	(.L_985 - .L_984)
.L_984:
        /*00dc*/ 	.word	0x00000000
        /*00e0*/ 	.short	0x0006
        /*00e2*/ 	.short	0x002c
        /*00e4*/ 	.byte	0x00, 0xf0, 0x11, 0x00


	//----- nvinfo : EIATTR_KPARAM_INFO
	.align		4
.L_985:
        /*00e8*/ 	.byte	0x04, 0x17
        /*00ea*/ 	.short	(.L_987 - .L_986)
.L_986:
        /*00ec*/ 	.word	0x00000000
        /*00f0*/ 	.short	0x0005
        /*00f2*/ 	.short	0x0028
        /*00f4*/ 	.byte	0x00, 0xf0, 0x11, 0x00


	//----- nvinfo : EIATTR_KPARAM_INFO
	.align		4
.L_987:
        /*00f8*/ 	.byte	0x04, 0x17
        /*00fa*/ 	.short	(.L_989 - .L_988)
.L_988:
        /*00fc*/ 	.word	0x00000000
        /*0100*/ 	.short	0x0004
        /*0102*/ 	.short	0x0020
        /*0104*/ 	.byte	0x00, 0xf0, 0x21, 0x00


	//----- nvinfo : EIATTR_KPARAM_INFO
	.align		4
.L_989:
        /*0108*/ 	.byte	0x04, 0x17
        /*010a*/ 	.short	(.L_991 - .L_990)
.L_990:
        /*010c*/ 	.word	0x00000000
        /*0110*/ 	.short	0x0003
        /*0112*/ 	.short	0x0018
        /*0114*/ 	.byte	0x00, 0xf0, 0x21, 0x00


	//----- nvinfo : EIATTR_KPARAM_INFO
	.align		4
.L_991:
        /*0118*/ 	.byte	0x04, 0x17
        /*011a*/ 	.short	(.L_993 - .L_992)
.L_992:
        /*011c*/ 	.word	0x00000000
        /*0120*/ 	.short	0x0002
        /*0122*/ 	.short	0x0010
        /*0124*/ 	.byte	0x00, 0xf0, 0x21, 0x00


	//----- nvinfo : EIATTR_KPARAM_INFO
	.align		4
.L_993:
        /*0128*/ 	.byte	0x04, 0x17
        /*012a*/ 	.short	(.L_995 - .L_994)
.L_994:
        /*012c*/ 	.word	0x00000000
        /*0130*/ 	.short	0x0001
        /*0132*/ 	.short	0x0008
        /*0134*/ 	.byte	0x00, 0xf0, 0x21, 0x00


	//----- nvinfo : EIATTR_KPARAM_INFO
	.align		4
.L_995:
        /*0138*/ 	.byte	0x04, 0x17
        /*013a*/ 	.short	(.L_997 - .L_996)
.L_996:
        /*013c*/ 	.word	0x00000000
        /*0140*/ 	.short	0x0000
        /*0142*/ 	.short	0x0000
        /*0144*/ 	.byte	0x00, 0xf0, 0x21, 0x00


	//----- nvinfo : EIATTR_SPARSE_MMA_MASK
	.align		4
.L_997:
        /*0148*/ 	.byte	0x03, 0x50
        /*014a*/ 	.short	0x0000


	//----- nvinfo : EIATTR_MAXREG_COUNT
	.align		4
        /*014c*/ 	.byte	0x03, 0x1b
        /*014e*/ 	.short	0x00ff


	//----- nvinfo : EIATTR_NUM_BARRIERS
	.align		4
        /*0150*/ 	.byte	0x02, 0x4c
        /*0152*/ 	.byte	0x01
	.zero		1


	//----- nvinfo : EIATTR_MERCURY_ISA_VERSION
	.align		4
        /*0154*/ 	.byte	0x03, 0x5f
        /*0156*/ 	.short	0x0101


	//----- nvinfo : EIATTR_EXIT_INSTR_OFFSETS
	.align		4
        /*0158*/ 	.byte	0x04, 0x1c
        /*015a*/ 	.short	(.L_999 - .L_998)


	//   ....[0]....
.L_998:
        /*015c*/ 	.word	0x00000330


	//   ....[1]....
        /*0160*/ 	.word	0x00000a40


	//   ....[2]....
        /*0164*/ 	.word	0x00005fd0


	//   ....[3]....
        /*0168*/ 	.word	0x000062c0


	//   ....[4]....
        /*016c*/ 	.word	0x00006530


	//   ....[5]....
        /*0170*/ 	.word	0x000067a0


	//   ....[6]....
        /*0174*/ 	.word	0x00006900


	//   ....[7]....
        /*0178*/ 	.word	0x000069a0


	//   ....[8]....
        /*017c*/ 	.word	0x000069e0


	//----- nvinfo : EIATTR_CRS_STACK_SIZE
	.align		4
.L_999:
        /*0180*/ 	.byte	0x04, 0x1e
        /*0182*/ 	.short	(.L_1001 - .L_1000)
.L_1000:
        /*0184*/ 	.word	0x00000000


	//----- nvinfo : EIATTR_CBANK_PARAM_SIZE
	.align		4
.L_1001:
        /*0188*/ 	.byte	0x03, 0x19
        /*018a*/ 	.short	0x0074


	//----- nvinfo : EIATTR_PARAM_CBANK
	.align		4
        /*018c*/ 	.byte	0x04, 0x0a
        /*018e*/ 	.short	(.L_1003 - .L_1002)
	.align		4
.L_1002:
        /*0190*/ 	.word	index@(.nv.constant0._Z23gemm_half_q_half_kernelILi4ELi20ELb1ELb1ELi64EEvPK6__halfPKjS4_S2_PS0_iiiiPKtS7_iiiiiibS2_i)
        /*0194*/ 	.short	0x0210
        /*0196*/ 	.short	0x0074


	//----- nvinfo : EIATTR_SW_WAR
	.align		4
.L_1003:
        /*0198*/ 	.byte	0x04, 0x36
        /*019a*/ 	.short	(.L_1005 - .L_1004)
.L_1004:
        /*019c*/ 	.word	0x00000008
.L_1005:


//--------------------- .nv.info._Z23gemm_half_q_half_kernelILi4ELi38ELb1ELb1ELi64EEvPK6__halfPKjS4_S2_PS0_iiiiPKtS7_iiiiiibS2_i --------------------------
	.section	.nv.info._Z23gemm_half_q_half_kernelILi4ELi38ELb1ELb1ELi64EEvPK6__halfPKjS4_S2_PS0_iiiiPKtS7_iiiiiibS2_i,"",@"SHT_CUDA_INFO"
	.sectionflags	@""
	.align	4


	//----- nvinfo : EIATTR_CUDA_API_VERSION
	.align		4
        /*0000*/ 	.byte	0x04, 0x37
        /*0002*/ 	.short	(.L_1007 - .L_1006)
.L_1006:
        /*0004*/ 	.word	0x00000082


	//----- nvinfo : EIATTR_KPARAM_INFO
	.align		4
.L_1007:
        /*0008*/ 	.byte	0x04, 0x17
        /*000a*/ 	.short	(.L_1009 - .L_1008)
.L_1008:
        /*000c*/ 	.word	0x00000000
        /*0010*/ 	.short	0x0013
        /*0012*/ 	.short	0x0070
        /*0014*/ 	.byte	0x00, 0xf0, 0x11, 0x00


	//----- nvinfo : EIATTR_KPARAM_INFO
	.align		4
.L_1009:
        /*0018*/ 	.byte	0x04, 0x17
        /*001a*/ 	.short	(.L_1011 - .L_1010)
.L_1010:
        /*001c*/ 	.word	0x00000000
        /*0020*/ 	.short	0x0012
        /*0022*/ 	.short	0x0068
        /*0024*/ 	.byte	0x00, 0xf0, 0x21, 0x00


	//----- nvinfo : EIATTR_KPARAM_INFO
	.align		4
.L_1011:
        /*0028*/ 	.byte	0x04, 0x17
        /*002a*/ 	.short	(.L_1013 - .L_1012)
.L_1012:
        /*002c*/ 	.word	0x00000000
        /*0030*/ 	.short	0x0011
        /*0032*/ 	.short	0x0060
        /*0034*/ 	.byte	0x00, 0xf0, 0x05, 0x00


	//----- nvinfo : EIATTR_KPARAM_INFO
	.align		4
.L_1013:
        /*0038*/ 	.byte	0x04, 0x17
        /*003a*/ 	.short	(.L_1015 - .L_1014)
.L_1014:
        /*003c*/ 	.word	0x00000000
        /*0040*/ 	.short	0x0010
        /*0042*/ 	.short	0x005c
        /*0044*/ 	.byte	0x00, 0xf0, 0x11, 0x00


	//----- nvinfo : EIATTR_KPARAM_INFO
	.align		4
.L_1015:
        /*0048*/ 	.byte	0x04, 0x17
        /*004a*/ 	.short	(.L_1017 - .L_1016)
.L_1016:
        /*004c*/ 	.word	0x00000000
        /*0050*/ 	.short	0x000f
        /*0052*/ 	.short	0x0058
        /*0054*/ 	.byte	0x00, 0xf0, 0x11, 0x00


	//----- nvinfo : EIATTR_KPARAM_INFO
	.align		4
.L_1017:
        /*0058*/ 	.byte	0x04, 0x17
        /*005a*/ 	.short	(.L_1019 - .L_1018)
.L_1018:
        /*005c*/ 	.word	0x00000000
        /*0060*/ 	.short	0x000e
        /*0062*/ 	.short	0x0054
        /*0064*/ 	.byte	0x00, 0xf0, 0x11, 0x00


	//----- nvinfo : EIATTR_KPARAM_INFO
	.align		4
.L_1019:
        /*0068*/ 	.byte	0x04, 0x17
        /*006a*/ 	.short	(.L_1021 - .L_1020)
.L_1020:
        /*006c*/ 	.word	0x00000000
        /*0070*/ 	.short	0x000d
        /*0072*/ 	.short	0x0050
        /*0074*/ 	.byte	0x00, 0xf0, 0x11, 0x00


	//----- nvinfo : EIATTR_KPARAM_INFO
	.align		4
.L_1021:
        /*0078*/ 	.byte	0x04, 0x17
        /*007a*/ 	.short	(.L_1023 - .L_1022)
.L_1022:
        /*007c*/ 	.word	0x00000000
        /*0080*/ 	.short	0x000c
        /*0082*/ 	.short	0x004c
        /*0084*/ 	.byte	0x00, 0xf0, 0x11, 0x00


	//----- nvinfo : EIATTR_KPARAM_INFO
	.align		4
.L_1023:
        /*0088*/ 	.byte	0x04, 0x17
        /*008a*/ 	.short	(.L_1025 - .L_1024)
.L_1024:
        /*008c*/ 	.word	0x00000000
        /*0090*/ 	.short	0x000b
        /*0092*/ 	.short	0x0048
        /*0094*/ 	.byte	0x00, 0xf0, 0x11, 0x00


	//----- nvinfo : EIATTR_KPARAM_INFO
	.align		4
.L_1025:
        /*0098*/ 	.byte	0x04, 0x17
        /*009a*/ 	.short	(.L_1027 - .L_1026)
.L_1026:
        /*009c*/ 	.word	0x00000000
        /*00a0*/ 	.short	0x000a
        /*00a2*/ 	.short	0x0040
        /*00a4*/ 	.byte	0x00, 0xf0, 0x21, 0x00


	//----- nvinfo : EIATTR_KPARAM_INFO
	.align		4
.L_1027:
        /*00a8*/ 	.byte	0x04, 0x17
        /*00aa*/ 	.short	(.L_1029 - .L_1028)
.L_1028:
        /*00ac*/ 	.word	0x00000000
        /*00b0*/ 	.short	0x0009
        /*00b2*/ 	.short	0x0038
        /*00b4*/ 	.byte	0x00, 0xf0, 0x21, 0x00


	//----- nvinfo : EIATTR_KPARAM_INFO
	.align		4
.L_1029:
        /*00b8*/ 	.byte	0x04, 0x17
        /*00ba*/ 	.short	(.L_1031 - .L_1030)
.L_1030:
        /*00bc*/ 	.word	0x00000000
        /*00c0*/ 	.short	0x0008
        /*00c2*/ 	.short	0x0034
        /*00c4*/ 	.byte	0x00, 0xf0, 0x11, 0x00


	//----- nvinfo : EIATTR_KPARAM_INFO
	.align		4
.L_1031:
        /*00c8*/ 	.byte	0x04, 0x17
        /*00ca*/ 	.short	(.L_1033 - .L_1032)
.L_1032:
        /*00cc*/ 	.word	0x00000000
        /*00d0*/ 	.short	0x0007
        /*00d2*/ 	.short	0x0030
        /*00d4*/ 	.byte	0x00, 0xf0, 0x11, 0x00


	//----- nvinfo : EIATTR_KPARAM_INFO
	.align		4
.L_1033:
        /*00d8*/ 	.byte	0x04, 0x17
        /*00da*/ 	.short	(.L_1035 - .L_1034)
.L_1034:
        /*00dc*/ 	.word	0x00000000
        /*00e0*/ 	.short	0x0006
        /*00e2*/ 	.short	0x002c
        /*00e4*/ 	.byte	0x00, 0xf0, 0x11, 0x00


	//----- nvinfo : EIATTR_KPARAM_INFO
	.align		4
.L_1035:
        /*00e8*/ 	.byte	0x04, 0x17
        /*00ea*/ 	.short	(.L_1037 - .L_1036)
.L_1036:
        /*00ec*/ 	.word	0x00000000
        /*00f0*/ 	.short	0x0005
        /*00f2*/ 	.short	0x0028
        /*00f4*/ 	.byte	0x00, 0xf0, 0x11, 0x00


	//----- nvinfo : EIATTR_KPARAM_INFO
	.align		4
.L_1037:
        /*00f8*/ 	.byte	0x04, 0x17
        /*00fa*/ 	.short	(.L_1039 - .L_1038)
.L_1038:
        /*00fc*/ 	.word	0x00000000
        /*0100*/ 	.short	0x0004
        /*0102*/ 	.short	0x0020
        /*0104*/ 	.byte	0x00, 0xf0, 0x21, 0x00


	//----- nvinfo : EIATTR_KPARAM_INFO
	.align		4
.L_1039:
        /*0108*/ 	.byte	0x04, 0x17
        /*010a*/ 	.short	(.L_1041 - .L_1040)
.L_1040:
        /*010c*/ 	.word	0x00000000
        /*0110*/ 	.short	0x0003
        /*0112*/ 	.short	0x0018
        /*0114*/ 	.byte	0x00, 0xf0, 0x21, 0x00


	//----- nvinfo : EIATTR_KPARAM_INFO
	.align		4
.L_1041:
        /*0118*/ 	.byte	0x04, 0x17
        /*011a*/ 	.short	(.L_1043 - .L_1042)
.L_1042:
        /*011c*/ 	.word	0x00000000
        /*0120*/ 	.short	0x0002
        /*0122*/ 	.short	0x0010
        /*0124*/ 	.byte	0x00, 0xf0, 0x21, 0x00


	//----- nvinfo : EIATTR_KPARAM_INFO
	.align		4
.L_1043:
        /*0128*/ 	.byte	0x04, 0x17
        /*012a*/ 	.short	(.L_1045 - .L_1044)
.L_1044:
        /*012c*/ 	.word	0x00000000
        /*0130*/ 	.short	0x0001
        /*0132*/ 	.short	0x0008
        /*0134*/ 	.byte	0x00, 0xf0, 0x21, 0x00


	//----- nvinfo : EIATTR_KPARAM_INFO
	.align		4
.L_1045:
        /*0138*/ 	.byte	0x04, 0x17
        /*013a*/ 	.short	(.L_1047 - .L_1046)
.L_1046:
        /*013c*/ 	.word	0x00000000
        /*0140*/ 	.short	0x0000
        /*0142*/ 	.short	0x0000
        /*0144*/ 	.byte	0x00, 0xf0, 0x21, 0x00


	//----- nvinfo : EIATTR_SPARSE_MMA_MASK
	.align		4
.L_1047:
        /*0148*/ 	.byte	0x03, 0x50
        /*014a*/ 	.short	0x0000


	//----- nvinfo : EIATTR_MAXREG_COUNT
	.align		4
        /*014c*/ 	.byte	0x03, 0x1b
        /*014e*/ 	.short	0x00ff


	//----- nvinfo : EIATTR_NUM_BARRIERS
	.align		4
        /*0150*/ 	.byte	0x02, 0x4c
        /*0152*/ 	.byte	0x01
	.zero		1


	//----- nvinfo : EIATTR_MERCURY_ISA_VERSION
	.align		4
        /*0154*/ 	.byte	0x03, 0x5f
        /*0156*/ 	.short	0x0101


	//----- nvinfo : EIATTR_EXIT_INSTR_OFFSETS
	.align		4
        /*0158*/ 	.byte	0x04, 0x1c
        /*015a*/ 	.short	(.L_1049 - .L_1048)


	//   ....[0]....
.L_1048:
        /*015c*/ 	.word	0x00000330


	//   ....[1]....
        /*0160*/ 	.word	0x00000ed0


	//   ....[2]....
        /*0164*/ 	.word	0x00007dd0


	//   ....[3]....
        /*0168*/ 	.word	0x000080d0


	//   ....[4]....
        /*016c*/ 	.word	0x00008340


	//   ....[5]....
        /*0170*/ 	.word	0x000085b0


	//   ....[6]....
        /*0174*/ 	.word	0x00008710


	//   ....[7]....
        /*0178*/ 	.word	0x000087a0


	//   ....[8]....
        /*017c*/ 	.word	0x000087e0


	//----- nvinfo : EIATTR_CRS_STACK_SIZE
	.align		4
.L_1049:
        /*0180*/ 	.byte	0x04, 0x1e
        /*0182*/ 	.short	(.L_1051 - .L_1050)
.L_1050:
        /*0184*/ 	.word	0x00000000


	//----- nvinfo : EIATTR_CBANK_PARAM_SIZE
	.align		4
.L_1051:
        /*0188*/ 	.byte	0x03, 0x19
        /*018a*/ 	.short	0x0074


	//----- nvinfo : EIATTR_PARAM_CBANK
	.align		4
        /*018c*/ 	.byte	0x04, 0x0a
        /*018e*/ 	.short	(.L_1053 - .L_1052)
	.align		4
.L_1052:
        /*0190*/ 	.word	index@(.nv.constant0._Z23gemm_half_q_half_kernelILi4ELi38ELb1ELb1ELi64EEvPK6__halfPKjS4_S2_PS0_iiiiPKtS7_iiiiiibS2_i)
        /*0194*/ 	.short	0x0210
        /*0196*/ 	.short	0x0074


	//----- nvinfo : EIATTR_SW_WAR
	.align		4
.L_1053:
        /*0198*/ 	.byte	0x04, 0x36
        /*019a*/ 	.short	(.L_1055 - .L_1054)
.L_1054:
        /*019c*/ 	.word	0x00000008
.L_1055:


//--------------------- .nv.info._Z23gemm_half_q_half_kernelILi4ELi128ELb1ELb1ELi64EEvPK6__halfPKjS4_S2_PS0_iiiiPKtS7_iiiiiibS2_i --------------------------
	.section	.nv.info._Z23gemm_half_q_half_kernelILi4ELi128ELb1ELb1ELi64EEvPK6__halfPKjS4_S2_PS0_iiiiPKtS7_iiiiiibS2_i,"",@"SHT_CUDA_INFO"
	.sectionflags	@""
	.align	4


	//----- nvinfo : EIATTR_CUDA_API_VERSION
	.align		4
        /*0000*/ 	.byte	0x04, 0x37
        /*0002*/ 	.short	(.L_1057 - .L_1056)
.L_1056:
        /*0004*/ 	.word	0x00000082


	//----- nvinfo : EIATTR_KPARAM_INFO
	.align		4
.L_1057:
        /*0008*/ 	.byte	0x04, 0x17
        /*000a*/ 	.short	(.L_1059 - .L_1058)
.L_1058:
        /*000c*/ 	.word	0x00000000
        /*0010*/ 	.short	0x0013
        /*0012*/ 	.short	0x0070
        /*0014*/ 	.byte	0x00, 0xf0, 0x11, 0x00


	//----- nvinfo : EIATTR_KPARAM_INFO
	.align		4
.L_1059:
        /*0018*/ 	.byte	0x04, 0x17
        /*001a*/ 	.short	(.L_1061 - .L_1060)
.L_1060:
        /*001c*/ 	.word	0x00000000
        /*0020*/ 	.short	0x0012
        /*0022*/ 	.short	0x0068
        /*0024*/ 	.byte	0x00, 0xf0, 0x21, 0x00


	//----- nvinfo : EIATTR_KPARAM_INFO
	.align		4
.L_1061:
        /*0028*/ 	.byte	0x04, 0x17
        /*002a*/ 	.short	(.L_1063 - .L_1062)
.L_1062:
        /*002c*/ 	.word	0x00000000
        /*0030*/ 	.short	0x0011
        /*0032*/ 	.short	0x0060
        /*0034*/ 	.byte	0x00, 0xf0, 0x05, 0x00


	//----- nvinfo : EIATTR_KPARAM_INFO
	.align		4
.L_1063:
        /*0038*/ 	.byte	0x04, 0x17
        /*003a*/ 	.short	(.L_1065 - .L_1064)
.L_1064:
        /*003c*/ 	.word	0x00000000
        /*0040*/ 	.short	0x0010
        /*0042*/ 	.short	0x005c
        /*0044*/ 	.byte	0x00, 0xf0, 0x11, 0x00


	//----- nvinfo : EIATTR_KPARAM_INFO
	.align		4
.L_1065:
        /*0048*/ 	.byte	0x04, 0x17
        /*004a*/ 	.short	(.L_1067 - .L_1066)
.L_1066:
        /*004c*/ 	.word	0x00000000
        /*0050*/ 	.short	0x000f
        /*0052*/ 	.short	0x0058
        /*0054*/ 	.byte	0x00, 0xf0, 0x11, 0x00


	//----- nvinfo : EIATTR_KPARAM_INFO
	.align		4
.L_1067:
        /*0058*/ 	.byte	0x04, 0x17
        /*005a*/ 	.short	(.L_1069 - .L_1068)
.L_1068:
        /*005c*/ 	.word	0x00000000
        /*0060*/ 	.short	0x000e
        /*0062*/ 	.short	0x0054
        /*0064*/ 	.byte	0x00, 0xf0, 0x11, 0x00


	//----- nvinfo : EIATTR_KPARAM_INFO
	.align		4
.L_1069:
        /*0068*/ 	.byte	0x04, 0x17
        /*006a*/ 	.short	(.L_1071 - .L_1070)
.L_1070:
        /*006c*/ 	.word	0x00000000
        /*0070*/ 	.short	0x000d
        /*0072*/ 	.short	0x0050
        /*0074*/ 	.byte	0x00, 0xf0, 0x11, 0x00


	//----- nvinfo : EIATTR_KPARAM_INFO
	.align		4
.L_1071:
        /*0078*/ 	.byte	0x04, 0x17
        /*007a*/ 	.short	(.L_1073 - .L_1072)
.L_1072:
        /*007c*/ 	.word	0x00000000
        /*0080*/ 	.short	0x000c
        /*0082*/ 	.short	0x004c
        /*0084*/ 	.byte	0x00, 0xf0, 0x11, 0x00


	//----- nvinfo : EIATTR_KPARAM_INFO
	.align		4
.L_1073:
        /*0088*/ 	.byte	0x04, 0x17
        /*008a*/ 	.short	(.L_1075 - .L_1074)
.L_1074:
        /*008c*/ 	.word	0x00000000
        /*0090*/ 	.short	0x000b
        /*0092*/ 	.short	0x0048
        /*0094*/ 	.byte	0x00, 0xf0, 0x11, 0x00


	//----- nvinfo : EIATTR_KPARAM_INFO
	.align		4
.L_1075:
        /*0098*/ 	.byte	0x04, 0x17
        /*009a*/ 	.short	(.L_1077 - .L_1076)
.L_1076:
        /*009c*/ 	.word	0x00000000
        /*00a0*/ 	.short	0x000a
        /*00a2*/ 	.short	0x0040
        /*00a4*/ 	.byte	0x00, 0xf0, 0x21, 0x00


	//----- nvinfo : EIATTR_KPARAM_INFO
	.align		4
.L_1077:
        /*00a8*/ 	.byte	0x04, 0x17
        /*00aa*/ 	.short	(.L_1079 - .L_1078)
.L_1078:
        /*00ac*/ 	.word	0x00000000
        /*00b0*/ 	.short	0x0009
        /*00b2*/ 	.short	0x0038
        /*00b4*/ 	.byte	0x00, 0xf0, 0x21, 0x00


	//----- nvinfo : EIATTR_KPARAM_INFO
	.align		4
.L_1079:
        /*00b8*/ 	.byte	0x04, 0x17
        /*00ba*/ 	.short	(.L_1081 - .L_1080)
.L_1080:
        /*00bc*/ 	.word	0x00000000
        /*00c0*/ 	.short	0x0008
        /*00c2*/ 	.short	0x0034
        /*00c4*/ 	.byte	0x00, 0xf0, 0x11, 0x00


	//----- nvinfo : EIATTR_KPARAM_INFO
	.align		4
.L_1081:
        /*00c8*/ 	.byte	0x04, 0x17
        /*00ca*/ 	.short	(.L_1083 - .L_1082)
.L_1082:
        /*00cc*/ 	.word	0x00000000
        /*00d0*/ 	.short	0x0007
        /*00d2*/ 	.short	0x0030
        /*00d4*/ 	.byte	0x00, 0xf0, 0x11, 0x00


	//----- nvinfo : EIATTR_KPARAM_INFO
	.align		4
.L_1083:
        /*00d8*/ 	.byte	0x04, 0x17
        /*00da*/ 	.short	(.L_1085 - .L_1084)
.L_1084:
        /*00dc*/ 	.word	0x00000000
        /*00e0*/ 	.short	0x0006
        /*00e2*/ 	.short	0x002c
        /*00e4*/ 	.byte	0x00, 0xf0, 0x11, 0x00


	//----- nvinfo : EIATTR_KPARAM_INFO
	.align		4
.L_1085:
        /*00e8*/ 	.byte	0x04, 0x17
        /*00ea*/ 	.short	(.L_1087 - .L_1086)
.L_1086:
        /*00ec*/ 	.word	0x00000000
        /*00f0*/ 	.short	0x0005
        /*00f2*/ 	.short	0x0028
        /*00f4*/ 	.byte	0x00, 0xf0, 0x11, 0x00


	//----- nvinfo : EIATTR_KPARAM_INFO
	.align		4
.L_1087:
        /*00f8*/ 	.byte	0x04, 0x17
        /*00fa*/ 	.short	(.L_1089 - .L_1088)
.L_1088:
        /*00fc*/ 	.word	0x00000000
        /*0100*/ 	.short	0x0004
        /*0102*/ 	.short	0x0020
        /*0104*/ 	.byte	0x00, 0xf0, 0x21, 0x00


	//----- nvinfo : EIATTR_KPARAM_INFO
	.align		4
.L_1089:
        /*0108*/ 	.byte	0x04, 0x17
        /*010a*/ 	.short	(.L_1091 - .L_1090)
.L_1090:
        /*010c*/ 	.word	0x00000000
        /*0110*/ 	.short	0x0003
        /*0112*/ 	.short	0x0018
        /*0114*/ 	.byte	0x00, 0xf0, 0x21, 0x00


	//----- nvinfo : EIATTR_KPARAM_INFO
	.align		4
.L_1091:
        /*0118*/ 	.byte	0x04, 0x17
        /*011a*/ 	.short	(.L_1093 - .L_1092)
.L_1092:
        /*011c*/ 	.word	0x00000000
        /*0120*/ 	.short	0x0002
        /*0122*/ 	.short	0x0010
        /*0124*/ 	.byte	0x00, 0xf0, 0x21, 0x00


	//----- nvinfo : EIATTR_KPARAM_INFO
	.align		4
.L_1093:
        /*0128*/ 	.byte	0x04, 0x17
        /*012a*/ 	.short	(.L_1095 - .L_1094)
.L_1094:
        /*012c*/ 	.word	0x00000000
        /*0130*/ 	.short	0x0001
        /*0132*/ 	.short	0x0008
        /*0134*/ 	.byte	0x00, 0xf0, 0x21, 0x00


	//----- nvinfo : EIATTR_KPARAM_INFO
	.align		4
.L_1095:
        /*0138*/ 	.byte	0x04, 0x17
        /*013a*/ 	.short	(.L_1097 - .L_1096)
.L_1096:
        /*013c*/ 	.word	0x00000000
        /*0140*/ 	.short	0x0000
        /*0142*/ 	.short	0x0000
        /*0144*/ 	.byte	0x00, 0xf0, 0x21, 0x00


	//----- nvinfo : EIATTR_SPARSE_MMA_MASK
	.align		4
.L_1097:
        /*0148*/ 	.byte	0x03, 0x50
        /*014a*/ 	.short	0x0000


	//----- nvinfo : EIATTR_MAXREG_COUNT
	.align		4
        /*014c*/ 	.byte	0x03, 0x1b
        /*014e*/ 	.short	0x00ff


	//----- nvinfo : EIATTR_NUM_BARRIERS
	.align		4
        /*0150*/ 	.byte	0x02, 0x4c
        /*0152*/ 	.byte	0x01
	.zero		1


	//----- nvinfo : EIATTR_MERCURY_ISA_VERSION
	.align		4
        /*0154*/ 	.byte	0x03, 0x5f
        /*0156*/ 	.short	0x0101


	//----- nvinfo : EIATTR_EXIT_INSTR_OFFSETS
	.align		4
        /*0158*/ 	.byte	0x04, 0x1c
        /*015a*/ 	.short	(.L_1099 - .L_1098)


	//   ....[0]....
.L_1098:
        /*015c*/ 	.word	0x00000340


	//   ....[1]....
        /*0160*/ 	.word	0x00000ed0


	//   ....[2]....
        /*0164*/ 	.word	0x00009740


	//   ....[3]....
        /*0168*/ 	.word	0x00009a40


	//   ....[4]....
        /*016c*/ 	.word	0x00009cc0


	//   ....[5]....
        /*0170*/ 	.word	0x00009f40


	//   ....[6]....
        /*0174*/ 	.word	0x0000a0b0


	//   ....[7]....
        /*0178*/ 	.word	0x0000a150


	//   ....[8]....
        /*017c*/ 	.word	0x0000a190


	//----- nvinfo : EIATTR_CRS_STACK_SIZE
	.align		4
.L_1099:
        /*0180*/ 	.byte	0x04, 0x1e
        /*0182*/ 	.short	(.L_1101 - .L_1100)
.L_1100:
        /*0184*/ 	.word	0x00000000


	//----- nvinfo : EIATTR_CBANK_PARAM_SIZE
	.align		4
.L_1101:
        /*0188*/ 	.byte	0x03, 0x19
        /*018a*/ 	.short	0x0074


	//----- nvinfo : EIATTR_PARAM_CBANK
	.align		4
        /*018c*/ 	.byte	0x04, 0x0a
        /*018e*/ 	.short	(.L_1103 - .L_1102)
	.align		4
.L_1102:
        /*0190*/ 	.word	index@(.nv.constant0._Z23gemm_half_q_half_kernelILi4ELi128ELb1ELb1ELi64EEvPK6__halfPKjS4_S2_PS0_iiiiPKtS7_iiiiiibS2_i)
        /*0194*/ 	.short	0x0210
        /*0196*/ 	.short	0x0074


	//----- nvinfo : EIATTR_SW_WAR
	.align		4
.L_1103:
        /*0198*/ 	.byte	0x04, 0x36
        /*019a*/ 	.short	(.L_1105 - .L_1104)
.L_1104:
        /*019c*/ 	.word	0x00000008
.L_1105:


//--------------------- .nv.info._Z23gemm_half_q_half_kernelILi4ELi190ELb1ELb1ELi32EEvPK6__halfPKjS4_S2_PS0_iiiiPKtS7_iiiiiibS2_i --------------------------
	.section	.nv.info._Z23gemm_half_q_half_kernelILi4ELi190ELb1ELb1ELi32EEvPK6__halfPKjS4_S2_PS0_iiiiPKtS7_iiiiiibS2_i,"",@"SHT_CUDA_INFO"
	.sectionflags	@""
	.align	4


	//----- nvinfo : EIATTR_CUDA_API_VERSION
	.align		4
        /*0000*/ 	.byte	0x04, 0x37
        /*0002*/ 	.short	(.L_1107 - .L_1106)
.L_1106:
        /*0004*/ 	.word	0x00000082


	//----- nvinfo : EIATTR_KPARAM_INFO
	.align		4
.L_1107:
        /*0008*/ 	.byte	0x04, 0x17
        /*000a*/ 	.short	(.L_1109 - .L_1108)
.L_1108:
        /*000c*/ 	.word	0x00000000
        /*0010*/ 	.short	0x0013
        /*0012*/ 	.short	0x0070
        /*0014*/ 	.byte	0x00, 0xf0, 0x11, 0x00


	//----- nvinfo : EIATTR_KPARAM_INFO
	.align		4
.L_1109:
        /*0018*/ 	.byte	0x04, 0x17
        /*001a*/ 	.short	(.L_1111 - .L_1110)
.L_1110:
        /*001c*/ 	.word	0x00000000
        /*0020*/ 	.short	0x0012
        /*0022*/ 	.short	0x0068
        /*0024*/ 	.byte	0x00, 0xf0, 0x21, 0x00


	//----- nvinfo : EIATTR_KPARAM_INFO
	.align		4
.L_1111:
        /*0028*/ 	.byte	0x04, 0x17
        /*002a*/ 	.short	(.L_1113 - .L_1112)
.L_1112:
        /*002c*/ 	.word	0x00000000
        /*0030*/ 	.short	0x0011
        /*0032*/ 	.short	0x0060
        /*0034*/ 	.byte	0x00, 0xf0, 0x05, 0x00


	//----- nvinfo : EIATTR_KPARAM_INFO
	.align		4
.L_1113:
        /*0038*/ 	.byte	0x04, 0x17
        /*003a*/ 	.short	(.L_1115 - .L_1114)
.L_1114:
        /*003c*/ 	.word	0x00000000
        /*0040*/ 	.short	0x0010
        /*0042*/ 	.short	0x005c
        /*0044*/ 	.byte	0x00, 0xf0, 0x11, 0x00


	//----- nvinfo : EIATTR_KPARAM_INFO
	.align		4
.L_1115:
        /*0048*/ 	.byte	0x04, 0x17
        /*004a*/ 	.short	(.L_1117 - .L_1116)
.L_1116:
        /*004c*/ 	.word	0x00000000
        /*0050*/ 	.short	0x000f
        /*0052*/ 	.short	0x0058
        /*0054*/ 	.byte	0x00, 0xf0, 0x11, 0x00


	//----- nvinfo : EIATTR_KPARAM_INFO
	.align		4
.L_1117:
        /*0058*/ 	.byte	0x04, 0x17
        /*005a*/ 	.short	(.L_1119 - .L_1118)
.L_1118:
        /*005c*/ 	.word	0x00000000
        /*0060*/ 	.short	0x000e
        /*0062*/ 	.short	0x0054
        /*0064*/ 	.byte	0x00, 0xf0, 0x11, 0x00


	//----- nvinfo : EIATTR_KPARAM_INFO
	.align		4
.L_1119:
        /*0068*/ 	.byte	0x04, 0x17
        /*006a*/ 	.short	(.L_1121 - .L_1120)
.L_1120:
        /*006c*/ 	.word	0x00000000
        /*0070*/ 	.short	0x000d
        /*0072*/ 	.short	0x0050
        /*0074*/ 	.byte	0x00, 0xf0, 0x11, 0x00


	//----- nvinfo : EIATTR_KPARAM_INFO
	.align		4
.L_1121:
        /*0078*/ 	.byte	0x04, 0x17
        /*007a*/ 	.short	(.L_1123 - .L_1122)
.L_1122:
        /*007c*/ 	.word	0x00000000
        /*0080*/ 	.short	0x000c
        /*0082*/ 	.short	0x004c
        /*0084*/ 	.byte	0x00, 0xf0, 0x11, 0x00


	//----- nvinfo : EIATTR_KPARAM_INFO
	.align		4
.L_1123:
        /*0088*/ 	.byte	0x04, 0x17
        /*008a*/ 	.short	(.L_1125 - .L_1124)
.L_1124:
        /*008c*/ 	.word	0x00000000
        /*0090*/ 	.short	0x000b
        /*0092*/ 	.short	0x0048
        /*0094*/ 	.byte	0x00, 0xf0, 0x11, 0x00


	//----- nvinfo : EIATTR_KPARAM_INFO
	.align		4
.L_1125:
        /*0098*/ 	.byte	0x04, 0x17
        /*009a*/ 	.short	(.L_1127 - .L_1126)
.L_1126:
        /*009c*/ 	.word	0x00000000
        /*00a0*/ 	.short	0x000a
        /*00a2*/ 	.short	0x0040
        /*00a4*/ 	.byte	0x00, 0xf0, 0x21, 0x00


	//----- nvinfo : EIATTR_KPARAM_INFO
	.align		4
.L_1127:
        /*00a8*/ 	.byte	0x04, 0x17
        /*00aa*/ 	.short	(.L_1129 - .L_1128)
.L_1128:
        /*00ac*/ 	.word	0x00000000
        /*00b0*/ 	.short	0x0009
        /*00b2*/ 	.short	0x0038
        /*00b4*/ 	.byte	0x00, 0xf0, 0x21, 0x00


	//----- nvinfo : EIATTR_KPARAM_INFO
	.align		4
.L_1129:
        /*00b8*/ 	.byte	0x04, 0x17
        /*00ba*/ 	.short	(.L_1131 - .L_1130)
.L_1130:
        /*00bc*/ 	.word	0x00000000
        /*00c0*/ 	.short	0x0008
        /*00c2*/ 	.short	0x0034
        /*00c4*/ 	.byte	0x00, 0xf0, 0x11, 0x00


	//----- nvinfo : EIATTR_KPARAM_INFO
	.align		4
.L_1131:
        /*00c8*/ 	.byte	0x04, 0x17
        /*00ca*/ 	.short	(.L_1133 - .L_1132)
.L_1132:
        /*00cc*/ 	.word	0x00000000
        /*00d0*/ 	.short	0x0007
        /*00d2*/ 	.short	0x0030
        /*00d4*/ 	.byte	0x00, 0xf0, 0x11, 0x00


	//----- nvinfo : EIATTR_KPARAM_INFO
	.align		4
.L_1133:
        /*00d8*/ 	.byte	0x04, 0x17
        /*00da*/ 	.short	(.L_1135 - .L_1134)
.L_1134:
        /*00dc*/ 	.word	0x00000000
        /*00e0*/ 	.short	0x0006
        /*00e2*/ 	.short	0x002c
        /*00e4*/ 	.byte	0x00, 0xf0, 0x11, 0x00


	//----- nvinfo : EIATTR_KPARAM_INFO
	.align		4
.L_1135:
        /*00e8*/ 	.byte	0x04, 0x17
        /*00ea*/ 	.short	(.L_1137 - .L_1136)
.L_1136:
        /*00ec*/ 	.word	0x00000000
        /*00f0*/ 	.short	0x0005
        /*00f2*/ 	.short	0x0028
        /*00f4*/ 	.byte	0x00, 0xf0, 0x11, 0x00


	//----- nvinfo : EIATTR_KPARAM_INFO
	.align		4
.L_1137:
        /*00f8*/ 	.byte	0x04, 0x17
        /*00fa*/ 	.short	(.L_1139 - .L_1138)
.L_1138:
        /*00fc*/ 	.word	0x00000000
        /*0100*/ 	.short	0x0004
        /*0102*/ 	.short	0x0020
        /*0104*/ 	.byte	0x00, 0xf0, 0x21, 0x00


	//----- nvinfo : EIATTR_KPARAM_INFO
	.align		4
.L_1139:
        /*0108*/ 	.byte	0x04, 0x17
        /*010a*/ 	.short	(.L_1141 - .L_1140)
.L_1140:
        /*010c*/ 	.word	0x00000000
        /*0110*/ 	.short	0x0003
        /*0112*/ 	.short	0x0018
        /*0114*/ 	.byte	0x00, 0xf0, 0x21, 0x00


	//----- nvinfo : EIATTR_KPARAM_INFO
	.align		4
.L_1141:
        /*0118*/ 	.byte	0x04, 0x17
        /*011a*/ 	.short	(.L_1143 - .L_1142)
.L_1142:
        /*011c*/ 	.word	0x00000000
        /*0120*/ 	.short	0x0002
        /*0122*/ 	.short	0x0010
        /*0124*/ 	.byte	0x00, 0xf0, 0x21, 0x00


	//----- nvinfo : EIATTR_KPARAM_INFO
	.align		4
.L_1143:
        /*0128*/ 	.byte	0x04, 0x17
        /*012a*/ 	.short	(.L_1145 - .L_1144)
.L_1144:
        /*012c*/ 	.word	0x00000000
        /*0130*/ 	.short	0x0001
        /*0132*/ 	.short	0x0008
        /*0134*/ 	.byte	0x00, 0xf0, 0x21, 0x00


	//----- nvinfo : EIATTR_KPARAM_INFO
	.align		4
.L_1145:
        /*0138*/ 	.byte	0x04, 0x17
        /*013a*/ 	.short	(.L_1147 - .L_1146)
.L_1146:
        /*013c*/ 	.word	0x00000000
        /*0140*/ 	.short	0x0000
        /*0142*/ 	.short	0x0000
        /*0144*/ 	.byte	0x00, 0xf0, 0x21, 0x00


	//----- nvinfo : EIATTR_SPARSE_MMA_MASK
	.align		4
.L_1147:
        /*0148*/ 	.byte	0x03, 0x50
        /*014a*/ 	.short	0x0000


	//----- nvinfo : EIATTR_MAXREG_COUNT
	.align		4
        /*014c*/ 	.byte	0x03, 0x1b
        /*014e*/ 	.short	0x00ff


	//----- nvinfo : EIATTR_NUM_BARRIERS
	.align		4
        /*0150*/ 	.byte	0x02, 0x4c
        /*0152*/ 	.byte	0x01
	.zero		1


	//----- nvinfo : EIATTR_MERCURY_ISA_VERSION
	.align		4
        /*0154*/ 	.byte	0x03, 0x5f
        /*0156*/ 	.short	0x0101


	//----- nvinfo : EIATTR_EXIT_INSTR_OFFSETS
	.align		4
        /*0158*/ 	.byte	0x04, 0x1c
        /*015a*/ 	.short	(.L_1149 - .L_1148)


	//   ....[0]....
.L_1148:
        /*015c*/ 	.word	0x00000330


	//   ....[1]....
        /*0160*/ 	.word	0x00000ed0


	//   ....[2]....
        /*0164*/ 	.word	0x000180b0


	//   ....[3]....
        /*0168*/ 	.word	0x000183b0


	//   ....[4]....
        /*016c*/ 	.word	0x00018620


	//   ....[5]....
        /*0170*/ 	.word	0x00018890


	//   ....[6]....
        /*0174*/ 	.word	0x000189f0


	//   ....[7]....
        /*0178*/ 	.word	0x00018a80


	//   ....[8]....
        /*017c*/ 	.word	0x00018ac0


	//----- nvinfo : EIATTR_CRS_STACK_SIZE
	.align		4
.L_1149:
        /*0180*/ 	.byte	0x04, 0x1e
        /*0182*/ 	.short	(.L_1151 - .L_1150)
.L_1150:
        /*0184*/ 	.word	0x00000000


	//----- nvinfo : EIATTR_CBANK_PARAM_SIZE
	.align		4
.L_1151:
        /*0188*/ 	.byte	0x03, 0x19
        /*018a*/ 	.short	0x0074


	//----- nvinfo : EIATTR_PARAM_CBANK
	.align		4
        /*018c*/ 	.byte	0x04, 0x0a
        /*018e*/ 	.short	(.L_1153 - .L_1152)
	.align		4
.L_1152:
        /*0190*/ 	.word	index@(.nv.constant0._Z23gemm_half_q_half_kernelILi4ELi190ELb1ELb1ELi32EEvPK6__halfPKjS4_S2_PS0_iiiiPKtS7_iiiiiibS2_i)
        /*0194*/ 	.short	0x0210
        /*0196*/ 	.short	0x0074


	//----- nvinfo : EIATTR_SW_WAR
	.align		4
.L_1153:
        /*0198*/ 	.byte	0x04, 0x36
        /*019a*/ 	.short	(.L_1155 - .L_1154)
.L_1154:
        /*019c*/ 	.word	0x00000008
.L_1155:


//--------------------- .nv.info._Z23gemm_half_q_half_kernelILi4ELi160ELb1ELb1ELi32EEvPK6__halfPKjS4_S2_PS0_iiiiPKtS7_iiiiiibS2_i --------------------------
	.section	.nv.info._Z23gemm_half_q_half_kernelILi4ELi160ELb1ELb1ELi32EEvPK6__halfPKjS4_S2_PS0_iiiiPKtS7_iiiiiibS2_i,"",@"SHT_CUDA_INFO"
	.sectionflags	@""
	.align	4


	//----- nvinfo : EIATTR_CUDA_API_VERSION
	.align		4
        /*0000*/ 	.byte	0x04, 0x37
        /*0002*/ 	.short	(.L_1157 - .L_1156)
.L_1156:
        /*0004*/ 	.word	0x00000082


	//----- nvinfo : EIATTR_KPARAM_INFO
	.align		4
.L_1157:
        /*0008*/ 	.byte	0x04, 0x17
        /*000a*/ 	.short	(.L_1159 - .L_1158)
.L_1158:
        /*000c*/ 	.word	0x00000000
        /*0010*/ 	.short	0x0013
        /*0012*/ 	.short	0x0070
        /*0014*/ 	.byte	0x00, 0xf0, 0x11, 0x00


	//----- nvinfo : EIATTR_KPARAM_INFO
	.align		4
.L_1159:
        /*0018*/ 	.byte	0x04, 0x17
        /*001a*/ 	.short	(.L_1161 - .L_1160)
.L_1160:
        /*001c*/ 	.word	0x00000000
        /*0020*/ 	.short	0x0012
        /*0022*/ 	.short	0x0068
        /*0024*/ 	.byte	0x00, 0xf0, 0x21, 0x00


	//----- nvinfo : EIATTR_KPARAM_INFO
	.align		4
.L_1161:
        /*0028*/ 	.byte	0x04, 0x17
        /*002a*/ 	.short	(.L_1163 - .L_1162)
.L_1162:
        /*002c*/ 	.word	0x00000000
        /*0030*/ 	.short	0x0011
        /*0032*/ 	.short	0x0060
        /*0034*/ 	.byte	0x00, 0xf0, 0x05, 0x00


	//----- nvinfo : EIATTR_KPARAM_INFO
	.align		4
.L_1163:
        /*0038*/ 	.byte	0x04, 0x17
        /*003a*/ 	.short	(.L_1165 - .L_1164)
.L_1164:
        /*003c*/ 	.word	0x00000000
        /*0040*/ 	.short	0x0010
        /*0042*/ 	.short	0x005c
        /*0044*/ 	.byte	0x00, 0xf0, 0x11, 0x00


	//----- nvinfo : EIATTR_KPARAM_INFO
	.align		4
.L_1165:
        /*0048*/ 	.byte	0x04, 0x17
        /*004a*/ 	.short	(.L_1167 - .L_1166)
.L_1166:
        /*004c*/ 	.word	0x00000000
        /*0050*/ 	.short	0x000f
        /*0052*/ 	.short	0x0058
        /*0054*/ 	.byte	0x00, 0xf0, 0x11, 0x00


	//----- nvinfo : EIATTR_KPARAM_INFO
	.align		4
.L_1167:
        /*0058*/ 	.byte	0x04, 0x17
        /*005a*/ 	.short	(.L_1169 - .L_1168)
.L_1168:
        /*005c*/ 	.word	0x00000000
        /*0060*/ 	.short	0x000e
        /*0062*/ 	.short	0x0054
        /*0064*/ 	.byte	0x00, 0xf0, 0x11, 0x00


	//----- nvinfo : EIATTR_KPARAM_INFO
	.align		4
.L_1169:
        /*0068*/ 	.byte	0x04, 0x17
        /*006a*/ 	.short	(.L_1171 - .L_1170)
.L_1170:
        /*006c*/ 	.word	0x00000000
        /*0070*/ 	.short	0x000d
        /*0072*/ 	.short	0x0050
        /*0074*/ 	.byte	0x00, 0xf0, 0x11, 0x00


	//----- nvinfo : EIATTR_KPARAM_INFO
	.align		4
.L_1171:
        /*0078*/ 	.byte	0x04, 0x17
        /*007a*/ 	.short	(.L_1173 - .L_1172)
.L_1172:
        /*007c*/ 	.word	0x00000000
        /*0080*/ 	.short	0x000c
        /*0082*/ 	.short	0x004c
        /*0084*/ 	.byte	0x00, 0xf0, 0x11, 0x00


	//----- nvinfo : EIATTR_KPARAM_INFO
	.align		4
.L_1173:
        /*0088*/ 	.byte	0x04, 0x17
        /*008a*/ 	.short	(.L_1175 - .L_1174)
.L_1174:
        /*008c*/ 	.word	0x00000000
        /*0090*/ 	.short	0x000b
        /*0092*/ 	.short	0x0048
        /*0094*/ 	.byte	0x00, 0xf0, 0x11, 0x00


	//----- nvinfo : EIATTR_KPARAM_INFO
	.align		4
.L_1175:
        /*0098*/ 	.byte	0x04, 0x17
        /*009a*/ 	.short	(.L_1177 - .L_1176)
.L_1176:
        /*009c*/ 	.word	0x00000000
        /*00a0*/ 	.short	0x000a
        /*00a2*/ 	.short	0x0040
        /*00a4*/ 	.byte	0x00, 0xf0, 0x21, 0x00


	//----- nvinfo : EIATTR_KPARAM_INFO
	.align		4
.L_1177:
        /*00a8*/ 	.byte	0x04, 0x17
        /*00aa*/ 	.short	(.L_1179 - .L_1178)
.L_1178:
        /*00ac*/ 	.word	0x00000000
        /*00b0*/ 	.short	0x0009
        /*00b2*/ 	.short	0x0038
        /*00b4*/ 	.byte	0x00, 0xf0, 0x21, 0x00


	//----- nvinfo : EIATTR_KPARAM_INFO
	.align		4
.L_1179:
        /*00b8*/ 	.byte	0x04, 0x17
        /*00ba*/ 	.short	(.L_1181 - .L_1180)
.L_1180:
        /*00bc*/ 	.word	0x00000000
        /*00c0*/ 	.short	0x0008
        /*00c2*/ 	.short	0x0034
        /*00c4*/ 	.byte	0x00, 0xf0, 0x11, 0x00


	//----- nvinfo : EIATTR_KPARAM_INFO
	.align		4
.L_1181:
        /*00c8*/ 	.byte	0x04, 0x17
        /*00ca*/ 	.short	(.L_1183 - .L_1182)
.L_1182:
        /*00cc*/ 	.word	0x00000000
        /*00d0*/ 	.short	0x0007
        /*00d2*/ 	.short	0x0030
        /*00d4*/ 	.byte	0x00, 0xf0, 0x11, 0x00


	//----- nvinfo : EIATTR_KPARAM_INFO
	.align		4
.L_1183:
        /*00d8*/ 	.byte	0x04, 0x17
        /*00da*/ 	.short	(.L_1185 - .L_1184)
.L_1184:
        /*00dc*/ 	.word	0x00000000
        /*00e0*/ 	.short	0x0006
        /*00e2*/ 	.short	0x002c
        /*00e4*/ 	.byte	0x00, 0xf0, 0x11, 0x00


	//----- nvinfo : EIATTR_KPARAM_INFO
	.align		4
.L_1185:
        /*00e8*/ 	.byte	0x04, 0x17
        /*00ea*/ 	.short	(.L_1187 - .L_1186)
.L_1186:
        /*00ec*/ 	.word	0x00000000
        /*00f0*/ 	.short	0x0005
        /*00f2*/ 	.short	0x0028
        /*00f4*/ 	.byte	0x00, 0xf0, 0x11, 0x00


	//----- nvinfo : EIATTR_KPARAM_INFO
	.align		4
.L_1187:
        /*00f8*/ 	.byte	0x04, 0x17
        /*00fa*/ 	.short	(.L_1189 - .L_1188)
.L_1188:
        /*00fc*/ 	.word	0x00000000
        /*0100*/ 	.short	0x0004
        /*0102*/ 	.short	0x0020
        /*0104*/ 	.byte	0x00, 0xf0, 0x21, 0x00


	//----- nvinfo : EIATTR_KPARAM_INFO
	.align		4
.L_1189:
        /*0108*/ 	.byte	0x04, 0x17
        /*010a*/ 	.short	(.L_1191 - .L_1190)
.L_1190:
        /*010c*/ 	.word	0x00000000
        /*0110*/ 	.short	0x0003
        /*0112*/ 	.short	0x0018
        /*0114*/ 	.byte	0x00, 0xf0, 0x21, 0x00


	//----- nvinfo : EIATTR_KPARAM_INFO
	.align		4
.L_1191:
        /*0118*/ 	.byte	0x04, 0x17
        /*011a*/ 	.short	(.L_1193 - .L_1192)
.L_1192:
        /*011c*/ 	.word	0x00000000
        /*0120*/ 	.short	0x0002
        /*0122*/ 	.short	0x0010
        /*0124*/ 	.byte	0x00, 0xf0, 0x21, 0x00


	//----- nvinfo : EIATTR_KPARAM_INFO
	.align		4
.L_1193:
        /*0128*/ 	.byte	0x04, 0x17
        /*012a*/ 	.short	(.L_1195 - .L_1194)
.L_1194:
        /*012c*/ 	.word	0x00000000
        /*0130*/ 	.short	0x0001
        /*0132*/ 	.short	0x0008
        /*0134*/ 	.byte	0x00, 0xf0, 0x21, 0x00


	//----- nvinfo : EIATTR_KPARAM_INFO
	.align		4
.L_1195:
        /*0138*/ 	.byte	0x04, 0x17
        /*013a*/ 	.short	(.L_1197 - .L_1196)
.L_1196:
        /*013c*/ 	.word	0x00000000
        /*0140*/ 	.short	0x0000
        /*0142*/ 	.short	0x0000
        /*0144*/ 	.byte	0x00, 0xf0, 0x21, 0x00


	//----- nvinfo : EIATTR_SPARSE_MMA_MASK
	.align		4
.L_1197:
        /*0148*/ 	.byte	0x03, 0x50
        /*014a*/ 	.short	0x0000


	//----- nvinfo : EIATTR_MAXREG_COUNT
	.align		4
        /*014c*/ 	.byte	0x03, 0x1b
        /*014e*/ 	.short	0x00ff


	//----- nvinfo : EIATTR_NUM_BARRIERS
	.align		4
        /*0150*/ 	.byte	0x02, 0x4c
        /*0152*/ 	.byte	0x01
	.zero		1


	//----- nvinfo : EIATTR_MERCURY_ISA_VERSION
	.align		4
        /*0154*/ 	.byte	0x03, 0x5f
        /*0156*/ 	.short	0x0101


	//----- nvinfo : EIATTR_EXIT_INSTR_OFFSETS
	.align		4
        /*0158*/ 	.byte	0x04, 0x1c
        /*015a*/ 	.short	(.L_1199 - .L_1198)


	//   ....[0]....
.L_1198:
        /*015c*/ 	.word	0x00000350


	//   ....[1]....
        /*0160*/ 	.word	0x00000ef0


	//   ....[2]....
        /*0164*/ 	.word	0x0000bc60


	//   ....[3]....
        /*0168*/ 	.word	0x0000bf50


	//   ....[4]....
        /*016c*/ 	.word	0x0000c1c0


	//   ....[5]....
        /*0170*/ 	.word	0x0000c430


	//   ....[6]....
        /*0174*/ 	.word	0x0000c590


	//   ....[7]....
        /*0178*/ 	.word	0x0000c630


	//   ....[8]....
        /*017c*/ 	.word	0x0000c670


	//----- nvinfo : EIATTR_CRS_STACK_SIZE
	.align		4
.L_1199:
        /*0180*/ 	.byte	0x04, 0x1e
        /*0182*/ 	.short	(.L_1201 - .L_1200)
.L_1200:
        /*0184*/ 	.word	0x00000000


	//----- nvinfo : EIATTR_CBANK_PARAM_SIZE
	.align		4
.L_1201:
        /*0188*/ 	.byte	0x03, 0x19
        /*018a*/ 	.short	0x0074


	//----- nvinfo : EIATTR_PARAM_CBANK
	.align		4
        /*018c*/ 	.byte	0x04, 0x0a
        /*018e*/ 	.short	(.L_1203 - .L_1202)
	.align		4
.L_1202:
        /*0190*/ 	.word	index@(.nv.constant0._Z23gemm_half_q_half_kernelILi4ELi160ELb1ELb1ELi32EEvPK6__halfPKjS4_S2_PS0_iiiiPKtS7_iiiiiibS2_i)
        /*0194*/ 	.short	0x0210
        /*0196*/ 	.short	0x0074


	//----- nvinfo : EIATTR_SW_WAR
	.align		4
.L_1203:
        /*0198*/ 	.byte	0x04, 0x36
        /*019a*/ 	.short	(.L_1205 - .L_1204)
.L_1204:
        /*019c*/ 	.word	0x00000008
.L_1205:


//--------------------- .nv.info._Z23gemm_half_q_half_kernelILi4ELi40ELb1ELb1ELi32EEvPK6__halfPKjS4_S2_PS0_iiiiPKtS7_iiiiiibS2_i --------------------------
	.section	.nv.info._Z23gemm_half_q_half_kernelILi4ELi40ELb1ELb1ELi32EEvPK6__halfPKjS4_S2_PS0_iiiiPKtS7_iiiiiibS2_i,"",@"SHT_CUDA_INFO"
	.sectionflags	@""
	.align	4


	//----- nvinfo : EIATTR_CUDA_API_VERSION
	.align		4
        /*0000*/ 	.byte	0x04, 0x37
        /*0002*/ 	.short	(.L_1207 - .L_1206)
.L_1206:
        /*0004*/ 	.word	0x00000082


	//----- nvinfo : EIATTR_KPARAM_INFO
	.align		4
.L_1207:
        /*0008*/ 	.byte	0x04, 0x17
        /*000a*/ 	.short	(.L_1209 - .L_1208)
.L_1208:
        /*000c*/ 	.word	0x00000000
        /*0010*/ 	.short	0x0013
        /*0012*/ 	.short	0x0070
        /*0014*/ 	.byte	0x00, 0xf0, 0x11, 0x00


	//----- nvinfo : EIATTR_KPARAM_INFO
	.align		4
.L_1209:
        /*0018*/ 	.byte	0x04, 0x17
        /*001a*/ 	.short	(.L_1211 - .L_1210)
.L_1210:
        /*001c*/ 	.word	0x00000000
        /*0020*/ 	.short	0x0012
        /*0022*/ 	.short	0x0068
        /*0024*/ 	.byte	0x00, 0xf0, 0x21, 0x00


	//----- nvinfo : EIATTR_KPARAM_INFO
	.align		4
.L_1211:
        /*0028*/ 	.byte	0x04, 0x17
        /*002a*/ 	.short	(.L_1213 - .L_1212)
.L_1212:
        /*002c*/ 	.word	0x00000000
        /*0030*/ 	.short	0x0011
        /*0032*/ 	.short	0x0060
        /*0034*/ 	.byte	0x00, 0xf0, 0x05, 0x00


	//----- nvinfo : EIATTR_KPARAM_INFO
	.align		4
.L_1213:
        /*0038*/ 	.byte	0x04, 0x17
        /*003a*/ 	.short	(.L_1215 - .L_1214)
.L_1214:
        /*003c*/ 	.word	0x00000000
        /*0040*/ 	.short	0x0010
        /*0042*/ 	.short	0x005c
        /*0044*/ 	.byte	0x00, 0xf0, 0x11, 0x00


	//----- nvinfo : EIATTR_KPARAM_INFO
	.align		4
.L_1215:
        /*0048*/ 	.byte	0x04, 0x17
        /*004a*/ 	.short	(.L_1217 - .L_1216)
.L_1216:
        /*004c*/ 	.word	0x00000000
        /*0050*/ 	.short	0x000f
        /*0052*/ 	.short	0x0058
        /*0054*/ 	.byte	0x00, 0xf0, 0x11, 0x00


	//----- nvinfo : EIATTR_KPARAM_INFO
	.align		4
.L_1217:
        /*0058*/ 	.byte	0x04, 0x17
        /*005a*/ 	.short	(.L_1219 - .L_1218)
.L_1218:
        /*005c*/ 	.word	0x00000000
        /*0060*/ 	.short	0x000e
        /*0062*/ 	.short	0x0054
        /*0064*/ 	.byte	0x00, 0xf0, 0x11, 0x00


	//----- nvinfo : EIATTR_KPARAM_INFO
	.align		4
.L_1219:
        /*0068*/ 	.byte	0x04, 0x17
        /*006a*/ 	.short	(.L_1221 - .L_1220)
.L_1220:
        /*006c*/ 	.word	0x00000000
        /*0070*/ 	.short	0x000d
        /*0072*/ 	.short	0x0050
        /*0074*/ 	.byte	0x00, 0xf0, 0x11, 0x00


	//----- nvinfo : EIATTR_KPARAM_INFO
	.align		4
.L_1221:
        /*0078*/ 	.byte	0x04, 0x17
        /*007a*/ 	.short	(.L_1223 - .L_1222)
.L_1222:
        /*007c*/ 	.word	0x00000000
        /*0080*/ 	.short	0x000c
        /*0082*/ 	.short	0x004c
        /*0084*/ 	.byte	0x00, 0xf0, 0x11, 0x00


	//----- nvinfo : EIATTR_KPARAM_INFO
	.align		4
.L_1223:
        /*0088*/ 	.byte	0x04, 0x17
        /*008a*/ 	.short	(.L_1225 - .L_1224)
.L_1224:
        /*008c*/ 	.word	0x00000000
        /*0090*/ 	.short	0x000b
        /*0092*/ 	.short	0x0048
        /*0094*/ 	.byte	0x00, 0xf0, 0x11, 0x00


	//----- nvinfo : EIATTR_KPARAM_INFO
	.align		4
.L_1225:
        /*0098*/ 	.byte	0x04, 0x17
        /*009a*/ 	.short	(.L_1227 - .L_1226)
.L_1226:
        /*009c*/ 	.word	0x00000000
        /*00a0*/ 	.short	0x000a
        /*00a2*/ 	.short	0x0040
        /*00a4*/ 	.byte	0x00, 0xf0, 0x21, 0x00


	//----- nvinfo : EIATTR_KPARAM_INFO
	.align		4
.L_1227:
        /*00a8*/ 	.byte	0x04, 0x17
        /*00aa*/ 	.short	(.L_1229 - .L_1228)
.L_1228:
        /*00ac*/ 	.word	0x00000000
        /*00b0*/ 	.short	0x0009
        /*00b2*/ 	.short	0x0038
        /*00b4*/ 	.byte	0x00, 0xf0, 0x21, 0x00


	//----- nvinfo : EIATTR_KPARAM_INFO
	.align		4
.L_1229:
        /*00b8*/ 	.byte	0x04, 0x17
        /*00ba*/ 	.short	(.L_1231 - .L_1230)
.L_1230:
        /*00bc*/ 	.word	0x00000000
        /*00c0*/ 	.short	0x0008
        /*00c2*/ 	.short	0x0034
        /*00c4*/ 	.byte	0x00, 0xf0, 0x11, 0x00


	//----- nvinfo : EIATTR_KPARAM_INFO
	.align		4
.L_1231:
        /*00c8*/ 	.byte	0x04, 0x17
        /*00ca*/ 	.short	(.L_1233 - .L_1232)
.L_1232:
        /*00cc*/ 	.word	0x00000000
        /*00d0*/ 	.short	0x0007
        /*00d2*/ 	.short	0x0030
        /*00d4*/ 	.byte	0x00, 0xf0, 0x11, 0x00


	//----- nvinfo : EIATTR_KPARAM_INFO
	.align		4
.L_1233:
        /*00d8*/ 	.byte	0x04, 0x17
        /*00da*/ 	.short	(.L_1235 - .L_1234)
.L_1234:
        /*00dc*/ 	.word	0x00000000
        /*00e0*/ 	.short	0x0006
        /*00e2*/ 	.short	0x002c
        /*00e4*/ 	.byte	0x00, 0xf0, 0x11, 0x00


	//----- nvinfo : EIATTR_KPARAM_INFO
	.align		4
.L_1235:
        /*00e8*/ 	.byte	0x04, 0x17
        /*00ea*/ 	.short	(.L_1237 - .L_1236)
.L_1236:
        /*00ec*/ 	.word	0x00000000
        /*00f0*/ 	.short	0x0005
        /*00f2*/ 	.short	0x0028
        /*00f4*/ 	.byte	0x00, 0xf0, 0x11, 0x00


	//----- nvinfo : EIATTR_KPARAM_INFO
	.align		4
.L_1237:
        /*00f8*/ 	.byte	0x04, 0x17
        /*00fa*/ 	.short	(.L_1239 - .L_1238)
.L_1238:
        /*00fc*/ 	.word	0x00000000
        /*0100*/ 	.short	0x0004
        /*0102*/ 	.short	0x0020
        /*0104*/ 	.byte	0x00, 0xf0, 0x21, 0x00


	//----- nvinfo : EIATTR_KPARAM_INFO
	.align		4
.L_1239:
        /*0108*/ 	.byte	0x04, 0x17
        /*010a*/ 	.short	(.L_1241 - .L_1240)
.L_1240:
        /*010c*/ 	.word	0x00000000
        /*0110*/ 	.short	0x0003
        /*0112*/ 	.short	0x0018
        /*0114*/ 	.byte	0x00, 0xf0, 0x21, 0x00


	//----- nvinfo : EIATTR_KPARAM_INFO
	.align		4
.L_1241:
        /*0118*/ 	.byte	0x04, 0x17
        /*011a*/ 	.short	(.L_1243 - .L_1242)
.L_1242:
        /*011c*/ 	.word	0x00000000
        /*0120*/ 	.short	0x0002
        /*0122*/ 	.short	0x0010
        /*0124*/ 	.byte	0x00, 0xf0, 0x21, 0x00


	//----- nvinfo : EIATTR_KPARAM_INFO
	.align		4
.L_1243:
        /*0128*/ 	.byte	0x04, 0x17
        /*012a*/ 	.short	(.L_1245 - .L_1244)
.L_1244:
        /*012c*/ 	.word	0x00000000
        /*0130*/ 	.short	0x0001
        /*0132*/ 	.short	0x0008
        /*0134*/ 	.byte	0x00, 0xf0, 0x21, 0x00


	//----- nvinfo : EIATTR_KPARAM_INFO
	.align		4
.L_1245:
        /*0138*/ 	.byte	0x04, 0x17
        /*013a*/ 	.short	(.L_1247 - .L_1246)
.L_1246:
        /*013c*/ 	.word	0x00000000
        /*0140*/ 	.short	0x0000
        /*0142*/ 	.short	0x0000
        /*0144*/ 	.byte	0x00, 0xf0, 0x21, 0x00


	//----- nvinfo : EIATTR_SPARSE_MMA_MASK
	.align		4
.L_1247:
        /*0148*/ 	.byte	0x03, 0x50
        /*014a*/ 	.short	0x0000


	//----- nvinfo : EIATTR_MAXREG_COUNT
	.align		4
        /*014c*/ 	.byte	0x03, 0x1b
        /*014e*/ 	.short	0x00ff


	//----- nvinfo : EIATTR_NUM_BARRIERS
	.align		4
        /*0150*/ 	.byte	0x02, 0x4c
        /*0152*/ 	.byte	0x01
	.zero		1


	//----- nvinfo : EIATTR_MERCURY_ISA_VERSION
	.align		4
        /*0154*/ 	.byte	0x03, 0x5f
        /*0156*/ 	.short	0x0101


	//----- nvinfo : EIATTR_EXIT_INSTR_OFFSETS
	.align		4
        /*0158*/ 	.byte	0x04, 0x1c
        /*015a*/ 	.short	(.L_1249 - .L_1248)


	//   ....[0]....
.L_1248:
        /*015c*/ 	.word	0x00000320


	//   ....[1]....
        /*0160*/ 	.word	0x00000ec0


	//   ....[2]....
        /*0164*/ 	.word	0x0000ace0


	//   ....[3]....
        /*0168*/ 	.word	0x0000afd0


	//   ....[4]....
        /*016c*/ 	.word	0x0000b240


	//   ....[5]....
        /*0170*/ 	.word	0x0000b4b0


	//   ....[6]....
        /*0174*/ 	.word	0x0000b610


	//   ....[7]....
        /*0178*/ 	.word	0x0000b6b0


	//   ....[8]....
        /*017c*/ 	.word	0x0000b6f0


	//----- nvinfo : EIATTR_CRS_STACK_SIZE
	.align		4
.L_1249:
        /*0180*/ 	.byte	0x04, 0x1e
        /*0182*/ 	.short	(.L_1251 - .L_1250)
.L_1250:
        /*0184*/ 	.word	0x00000000


	//----- nvinfo : EIATTR_CBANK_PARAM_SIZE
	.align		4
.L_1251:
        /*0188*/ 	.byte	0x03, 0x19
        /*018a*/ 	.short	0x0074


	//----- nvinfo : EIATTR_PARAM_CBANK
	.align		4
        /*018c*/ 	.byte	0x04, 0x0a
        /*018e*/ 	.short	(.L_1253 - .L_1252)
	.align		4
.L_1252:
        /*0190*/ 	.word	index@(.nv.constant0._Z23gemm_half_q_half_kernelILi4ELi40ELb1ELb1ELi32EEvPK6__halfPKjS4_S2_PS0_iiiiPKtS7_iiiiiibS2_i)
        /*0194*/ 	.short	0x0210
        /*0196*/ 	.short	0x0074


	//----- nvinfo : EIATTR_SW_WAR
	.align		4
.L_1253:
        /*0198*/ 	.byte	0x04, 0x36
        /*019a*/ 	.short	(.L_1255 - .L_1254)
.L_1254:
        /*019c*/ 	.word	0x00000008
.L_1255:


//--------------------- .nv.info._Z23gemm_half_q_half_kernelILi4ELi10ELb1ELb1ELi32EEvPK6__halfPKjS4_S2_PS0_iiiiPKtS7_iiiiiibS2_i --------------------------
	.section	.nv.info._Z23gemm_half_q_half_kernelILi4ELi10ELb1ELb1ELi32EEvPK6__halfPKjS4_S2_PS0_iiiiPKtS7_iiiiiibS2_i,"",@"SHT_CUDA_INFO"
	.sectionflags	@""
	.align	4


	//----- nvinfo : EIATTR_CUDA_API_VERSION
	.align		4
        /*0000*/ 	.byte	0x04, 0x37
        /*0002*/ 	.short	(.L_1257 - .L_1256)
.L_1256:
        /*0004*/ 	.word	0x00000082


	//----- nvinfo : EIATTR_KPARAM_INFO
	.align		4
.L_1257:
        /*0008*/ 	.byte	0x04, 0x17
        /*000a*/ 	.short	(.L_1259 - .L_1258)
.L_1258:
        /*000c*/ 	.word	0x00000000
        /*0010*/ 	.short	0x0013
        /*0012*/ 	.short	0x0070
        /*0014*/ 	.byte	0x00, 0xf0, 0x11, 0x00


	//----- nvinfo : EIATTR_KPARAM_INFO
	.align		4
.L_1259:
        /*0018*/ 	.byte	0x04, 0x17
        /*001a*/ 	.short	(.L_1261 - .L_1260)
.L_1260:
        /*001c*/ 	.word	0x00000000
        /*0020*/ 	.short	0x0012
        /*0022*/ 	.short	0x0068
        /*0024*/ 	.byte	0x00, 0xf0, 0x21, 0x00


	//----- nvinfo : EIATTR_KPARAM_INFO
	.align		4
.L_1261:
        /*0028*/ 	.byte	0x04, 0x17
        /*002a*/ 	.short	(.L_1263 - .L_1262)
.L_1262:
        /*002c*/ 	.word	0x00000000
        /*0030*/ 	.short	0x0011
        /*0032*/ 	.short	0x0060
        /*0034*/ 	.byte	0x00, 0xf0, 0x05, 0x00


	//----- nvinfo : EIATTR_KPARAM_INFO
	.align		4
.L_1263:
        /*0038*/ 	.byte	0x04, 0x17
        /*003a*/ 	.short	(.L_1265 - .L_1264)
.L_1264:
        /*003c*/ 	.word	0x00000000
        /*0040*/ 	.short	0x0010
        /*0042*/ 	.short	0x005c
        /*0044*/ 	.byte	0x00, 0xf0, 0x11, 0x00


	//----- nvinfo : EIATTR_KPARAM_INFO
	.align		4
.L_1265:
        /*0048*/ 	.byte	0x04, 0x17
        /*004a*/ 	.short	(.L_1267 - .L_1266)
.L_1266:
        /*004c*/ 	.word	0x00000000
        /*0050*/ 	.short	0x000f
        /*0052*/ 	.short	0x0058
        /*0054*/ 	.byte	0x00, 0xf0, 0x11, 0x00


	//----- nvinfo : EIATTR_KPARAM_INFO
	.align		4
.L_1267:
        /*0058*/ 	.byte	0x04, 0x17
        /*005a*/ 	.short	(.L_1269 - .L_1268)
.L_1268:
        /*005c*/ 	.word	0x00000000
        /*0060*/ 	.short	0x000e
        /*0062*/ 	.short	0x0054
        /*0064*/ 	.byte	0x00, 0xf0, 0x11, 0x00


	//----- nvinfo : EIATTR_KPARAM_INFO
	.align		4
.L_1269:
        /*0068*/ 	.byte	0x04, 0x17
        /*006a*/ 	.short	(.L_1271 - .L_1270)
.L_1270:
        /*006c*/ 	.word	0x00000000
        /*0070*/ 	.short	0x000d
        /*0072*/ 	.short	0x0050
        /*0074*/ 	.byte	0x00, 0xf0, 0x11, 0x00


	//----- nvinfo : EIATTR_KPARAM_INFO
	.align		4
.L_1271:
        /*0078*/ 	.byte	0x04, 0x17
        /*007a*/ 	.short	(.L_1273 - .L_1272)
.L_1272:
        /*007c*/ 	.word	0x00000000
        /*0080*/ 	.short	0x000c
        /*0082*/ 	.short	0x004c
        /*0084*/ 	.byte	0x00, 0xf0, 0x11, 0x00


	//----- nvinfo : EIATTR_KPARAM_INFO
	.align		4
.L_1273:
        /*0088*/ 	.byte	0x04, 0x17
        /*008a*/ 	.short	(.L_1275 - .L_1274)
.L_1274:
        /*008c*/ 	.word	0x00000000
        /*0090*/ 	.short	0x000b
        /*0092*/ 	.short	0x0048
        /*0094*/ 	.byte	0x00, 0xf0, 0x11, 0x00


	//----- nvinfo : EIATTR_KPARAM_INFO
	.align		4
.L_1275:
        /*0098*/ 	.byte	0x04, 0x17
        /*009a*/ 	.short	(.L_1277 - .L_1276)
.L_1276:
        /*009c*/ 	.word	0x00000000
        /*00a0*/ 	.short	0x000a
        /*00a2*/ 	.short	0x0040
        /*00a4*/ 	.byte	0x00, 0xf0, 0x21, 0x00


	//----- nvinfo : EIATTR_KPARAM_INFO
	.align		4
.L_1277:
        /*00a8*/ 	.byte	0x04, 0x17
        /*00aa*/ 	.short	(.L_1279 - .L_1278)
.L_1278:
        /*00ac*/ 	.word	0x00000000
        /*00b0*/ 	.short	0x0009
        /*00b2*/ 	.short	0x0038
        /*00b4*/ 	.byte	0x00, 0xf0, 0x21, 0x00


	//----- nvinfo : EIATTR_KPARAM_INFO
	.align		4
.L_1279:
        /*00b8*/ 	.byte	0x04, 0x17
        /*00ba*/ 	.short	(.L_1281 - .L_1280)
.L_1280:
        /*00bc*/ 	.word	0x00000000
        /*00c0*/ 	.short	0x0008
        /*00c2*/ 	.short	0x0034
        /*00c4*/ 	.byte	0x00, 0xf0, 0x11, 0x00


	//----- nvinfo : EIATTR_KPARAM_INFO
	.align		4
.L_1281:
        /*00c8*/ 	.byte	0x04, 0x17
        /*00ca*/ 	.short	(.L_1283 - .L_1282)
.L_1282:
        /*00cc*/ 	.word	0x00000000
        /*00d0*/ 	.short	0x0007
        /*00d2*/ 	.short	0x0030
        /*00d4*/ 	.byte	0x00, 0xf0, 0x11, 0x00


	//----- nvinfo : EIATTR_KPARAM_INFO
	.align		4
.L_1283:
        /*00d8*/ 	.byte	0x04, 0x17
        /*00da*/ 	.short	(.L_1285 - .L_1284)
.L_1284:
        /*00dc*/ 	.word	0x00000000
        /*00e0*/ 	.short	0x0006
        /*00e2*/ 	.short	0x002c
        /*00e4*/ 	.byte	0x00, 0xf0, 0x11, 0x00


	//----- nvinfo : EIATTR_KPARAM_INFO
	.align		4
.L_1285:
        /*00e8*/ 	.byte	0x04, 0x17
        /*00ea*/ 	.short	(.L_1287 - .L_1286)
.L_1286:
        /*00ec*/ 	.word	0x00000000
        /*00f0*/ 	.short	0x0005
        /*00f2*/ 	.short	0x0028
        /*00f4*/ 	.byte	0x00, 0xf0, 0x11, 0x00


	//----- nvinfo : EIATTR_KPARAM_INFO
	.align		4
.L_1287:
        /*00f8*/ 	.byte	0x04, 0x17
        /*00fa*/ 	.short	(.L_1289 - .L_1288)
.L_1288:
        /*00fc*/ 	.word	0x00000000
        /*0100*/ 	.short	0x0004
        /*0102*/ 	.short	0x0020
        /*0104*/ 	.byte	0x00, 0xf0, 0x21, 0x00


	//----- nvinfo : EIATTR_KPARAM_INFO
	.align		4
.L_1289:
        /*0108*/ 	.byte	0x04, 0x17
        /*010a*/ 	.short	(.L_1291 - .L_1290)
.L_1290:
        /*010c*/ 	.word	0x00000000
        /*0110*/ 	.short	0x0003
        /*0112*/ 	.short	0x0018
        /*0114*/ 	.byte	0x00, 0xf0, 0x21, 0x00


	//----- nvinfo : EIATTR_KPARAM_INFO
	.align		4
.L_1291:
        /*0118*/ 	.byte	0x04, 0x17
        /*011a*/ 	.short	(.L_1293 - .L_1292)
.L_1292:
        /*011c*/ 	.word	0x00000000
        /*0120*/ 	.short	0x0002
        /*0122*/ 	.short	0x0010
        /*0124*/ 	.byte	0x00, 0xf0, 0x21, 0x00


	//----- nvinfo : EIATTR_KPARAM_INFO
	.align		4
.L_1293:
        /*0128*/ 	.byte	0x04, 0x17
        /*012a*/ 	.short	(.L_1295 - .L_1294)
.L_1294:
        /*012c*/ 	.word	0x00000000
        /*0130*/ 	.short	0x0001
        /*0132*/ 	.short	0x0008
        /*0134*/ 	.byte	0x00, 0xf0, 0x21, 0x00


	//----- nvinfo : EIATTR_KPARAM_INFO
	.align		4
.L_1295:
        /*0138*/ 	.byte	0x04, 0x17
        /*013a*/ 	.short	(.L_1297 - .L_1296)
.L_1296:
        /*013c*/ 	.word	0x00000000
        /*0140*/ 	.short	0x0000
        /*0142*/ 	.short	0x0000
        /*0144*/ 	.byte	0x00, 0xf0, 0x21, 0x00


	//----- nvinfo : EIATTR_SPARSE_MMA_MASK
	.align		4
.L_1297:
        /*0148*/ 	.byte	0x03, 0x50
        /*014a*/ 	.short	0x0000


	//----- nvinfo : EIATTR_MAXREG_COUNT
	.align		4
        /*014c*/ 	.byte	0x03, 0x1b
        /*014e*/ 	.short	0x00ff


	//----- nvinfo : EIATTR_NUM_BARRIERS
	.align		4
        /*0150*/ 	.byte	0x02, 0x4c
        /*0152*/ 	.byte	0x01
	.zero		1


	//----- nvinfo : EIATTR_MERCURY_ISA_VERSION
	.align		4
        /*0154*/ 	.byte	0x03, 0x5f
        /*0156*/ 	.short	0x0101


	//----- nvinfo : EIATTR_EXIT_INSTR_OFFSETS
	.align		4
        /*0158*/ 	.byte	0x04, 0x1c
        /*015a*/ 	.short	(.L_1299 - .L_1298)


	//   ....[0]....
.L_1298:
        /*015c*/ 	.word	0x00000320


	//   ....[1]....
        /*0160*/ 	.word	0x00000ec0


	//   ....[2]....
        /*0164*/ 	.word	0x000096c0


	//   ....[3]....
        /*0168*/ 	.word	0x000099c0


	//   ....[4]....
        /*016c*/ 	.word	0x00009c30


	//   ....[5]....
        /*0170*/ 	.word	0x00009ea0


	//   ....[6]....
        /*0174*/ 	.word	0x0000a000


	//   ....[7]....
        /*0178*/ 	.word	0x0000a090


	//   ....[8]....
        /*017c*/ 	.word	0x0000a0d0


	//----- nvinfo : EIATTR_CRS_STACK_SIZE
	.align		4
.L_1299:
        /*0180*/ 	.byte	0x04, 0x1e
        /*0182*/ 	.short	(.L_1301 - .L_1300)
.L_1300:
        /*0184*/ 	.word	0x00000000


	//----- nvinfo : EIATTR_CBANK_PARAM_SIZE
	.align		4
.L_1301:
        /*0188*/ 	.byte	0x03, 0x19
        /*018a*/ 	.short	0x0074


	//----- nvinfo : EIATTR_PARAM_CBANK
	.align		4
        /*018c*/ 	.byte	0x04, 0x0a
        /*018e*/ 	.short	(.L_1303 - .L_1302)
	.align		4
.L_1302:
        /*0190*/ 	.word	index@(.nv.constant0._Z23gemm_half_q_half_kernelILi4ELi10ELb1ELb1ELi32EEvPK6__halfPKjS4_S2_PS0_iiiiPKtS7_iiiiiibS2_i)
        /*0194*/ 	.short	0x0210
        /*0196*/ 	.short	0x0074


	//----- nvinfo : EIATTR_SW_WAR
	.align		4
.L_1303:
        /*0198*/ 	.byte	0x04, 0x36
        /*019a*/ 	.short	(.L_1305 - .L_1304)
.L_1304:
        /*019c*/ 	.word	0x00000008
.L_1305:


//--------------------- .nv.info._Z23gemm_half_q_half_kernelILi4ELi172ELb1ELb1ELi32EEvPK6__halfPKjS4_S2_PS0_iiiiPKtS7_iiiiiibS2_i --------------------------
	.section	.nv.info._Z23gemm_half_q_half_kernelILi4ELi172ELb1ELb1ELi32EEvPK6__halfPKjS4_S2_PS0_iiiiPKtS7_iiiiiibS2_i,"",@"SHT_CUDA_INFO"
	.sectionflags	@""
	.align	4


	//----- nvinfo : EIATTR_CUDA_API_VERSION
	.align		4
        /*0000*/ 	.byte	0x04, 0x37
        /*0002*/ 	.short	(.L_1307 - .L_1306)
.L_1306:
        /*0004*/ 	.word	0x00000082


	//----- nvinfo : EIATTR_KPARAM_INFO
	.align		4
.L_1307:
        /*0008*/ 	.byte	0x04, 0x17
        /*000a*/ 	.short	(.L_1309 - .L_1308)
.L_1308:
        /*000c*/ 	.word	0x00000000
        /*0010*/ 	.short	0x0013
        /*0012*/ 	.short	0x0070
        /*0014*/ 	.byte	0x00, 0xf0, 0x11, 0x00


	//----- nvinfo : EIATTR_KPARAM_INFO
	.align		4
.L_1309:
        /*0018*/ 	.byte	0x04, 0x17
        /*001a*/ 	.short	(.L_1311 - .L_1310)
.L_1310:
        /*001c*/ 	.word	0x00000000
        /*0020*/ 	.short	0x0012
        /*0022*/ 	.short	0x0068
        /*0024*/ 	.byte	0x00, 0xf0, 0x21, 0x00


	//----- nvinfo : EIATTR_KPARAM_INFO
	.align		4
.L_1311:
        /*0028*/ 	.byte	0x04, 0x17
        /*002a*/ 	.short	(.L_1313 - .L_1312)
.L_1312:
        /*002c*/ 	.word	0x00000000
        /*0030*/ 	.short	0x0011
        /*0032*/ 	.short	0x0060
        /*0034*/ 	.byte	0x00, 0xf0, 0x05, 0x00


	//----- nvinfo : EIATTR_KPARAM_INFO
	.align		4
.L_1313:
        /*0038*/ 	.byte	0x04, 0x17
        /*003a*/ 	.short	(.L_1315 - .L_1314)
.L_1314:
        /*003c*/ 	.word	0x00000000
        /*0040*/ 	.short	0x0010
        /*0042*/ 	.short	0x005c
        /*0044*/ 	.byte	0x00, 0xf0, 0x11, 0x00


	//----- nvinfo : EIATTR_KPARAM_INFO
	.align		4
.L_1315:
        /*0048*/ 	.byte	0x04, 0x17
        /*004a*/ 	.short	(.L_1317 - .L_1316)
.L_1316:
        /*004c*/ 	.word	0x00000000
        /*0050*/ 	.short	0x000f
        /*0052*/ 	.short	0x0058
        /*0054*/ 	.byte	0x00, 0xf0, 0x11, 0x00


	//----- nvinfo : EIATTR_KPARAM_INFO
	.align		4
.L_1317:
        /*0058*/ 	.byte	0x04, 0x17
        /*005a*/ 	.short	(.L_1319 - .L_1318)
.L_1318:
        /*005c*/ 	.word	0x00000000
        /*0060*/ 	.short	0x000e
        /*0062*/ 	.short	0x0054
        /*0064*/ 	.byte	0x00, 0xf0, 0x11, 0x00


	//----- nvinfo : EIATTR_KPARAM_INFO
	.align		4
.L_1319:
        /*0068*/ 	.byte	0x04, 0x17
        /*006a*/ 	.short	(.L_1321 - .L_1320)
.L_1320:
        /*006c*/ 	.word	0x00000000
        /*0070*/ 	.short	0x000d
        /*0072*/ 	.short	0x0050
        /*0074*/ 	.byte	0x00, 0xf0, 0x11, 0x00


	//----- nvinfo : EIATTR_KPARAM_INFO
	.align		4
.L_1321:
        /*0078*/ 	.byte	0x04, 0x17
        /*007a*/ 	.short	(.L_1323 - .L_1322)
.L_1322:
        /*007c*/ 	.word	0x00000000
        /*0080*/ 	.short	0x000c
        /*0082*/ 	.short	0x004c
        /*0084*/ 	.byte	0x00, 0xf0, 0x11, 0x00


	//----- nvinfo : EIATTR_KPARAM_INFO
	.align		4
.L_1323:
        /*0088*/ 	.byte	0x04, 0x17
        /*008a*/ 	.short	(.L_1325 - .L_1324)
.L_1324:
        /*008c*/ 	.word	0x00000000
        /*0090*/ 	.short	0x000b
        /*0092*/ 	.short	0x0048
        /*0094*/ 	.byte	0x00, 0xf0, 0x11, 0x00


	//----- nvinfo : EIATTR_KPARAM_INFO
	.align		4
.L_1325:
        /*0098*/ 	.byte	0x04, 0x17
        /*009a*/ 	.short	(.L_1327 - .L_1326)
.L_1326:
        /*009c*/ 	.word	0x00000000
        /*00a0*/ 	.short	0x000a
        /*00a2*/ 	.short	0x0040
        /*00a4*/ 	.byte	0x00, 0xf0, 0x21, 0x00


	//----- nvinfo : EIATTR_KPARAM_INFO
	.align		4
.L_1327:
        /*00a8*/ 	.byte	0x04, 0x17
        /*00aa*/ 	.short	(.L_1329 - .L_1328)
.L_1328:
        /*00ac*/ 	.word	0x00000000
        /*00b0*/ 	.short	0x0009
        /*00b2*/ 	.short	0x0038
        /*00b4*/ 	.byte	0x00, 0xf0, 0x21, 0x00


	//----- nvinfo : EIATTR_KPARAM_INFO
	.align		4
.L_1329:
        /*00b8*/ 	.byte	0x04, 0x17
        /*00ba*/ 	.short	(.L_1331 - .L_1330)
.L_1330:
        /*00bc*/ 	.word	0x00000000
        /*00c0*/ 	.short	0x0008
        /*00c2*/ 	.short	0x0034
        /*00c4*/ 	.byte	0x00, 0xf0, 0x11, 0x00


	//----- nvinfo : EIATTR_KPARAM_INFO
	.align		4
.L_1331:
        /*00c8*/ 	.byte	0x04, 0x17
        /*00ca*/ 	.short	(.L_1333 - .L_1332)
.L_1332:
        /*00cc*/ 	.word	0x00000000
        /*00d0*/ 	.short	0x0007
        /*00d2*/ 	.short	0x0030
        /*00d4*/ 	.byte	0x00, 0xf0, 0x11, 0x00


	//----- nvinfo : EIATTR_KPARAM_INFO
	.align		4
.L_1333:
        /*00d8*/ 	.byte	0x04, 0x17
        /*00da*/ 	.short	(.L_1335 - .L_1334)
.L_1334:
        /*00dc*/ 	.word	0x00000000
        /*00e0*/ 	.short	0x0006
        /*00e2*/ 	.short	0x002c
        /*00e4*/ 	.byte	0x00, 0xf0, 0x11, 0x00


	//----- nvinfo : EIATTR_KPARAM_INFO
	.align		4
.L_1335:
        /*00e8*/ 	.byte	0x04, 0x17
        /*00ea*/ 	.short	(.L_1337 - .L_1336)
.L_1336:
        /*00ec*/ 	.word	0x00000000
        /*00f0*/ 	.short	0x0005
        /*00f2*/ 	.short	0x0028
        /*00f4*/ 	.byte	0x00, 0xf0, 0x11, 0x00


	//----- nvinfo : EIATTR_KPARAM_INFO
	.align		4
.L_1337:
        /*00f8*/ 	.byte	0x04, 0x17
        /*00fa*/ 	.short	(.L_1339 - .L_1338)
.L_1338:
        /*00fc*/ 	.word	0x00000000
        /*0100*/ 	.short	0x0004
        /*0102*/ 	.short	0x0020
        /*0104*/ 	.byte	0x00, 0xf0, 0x21, 0x00


	//----- nvinfo : EIATTR_KPARAM_INFO
	.align		4
.L_1339:
        /*0108*/ 	.byte	0x04, 0x17
        /*010a*/ 	.short	(.L_1341 - .L_1340)
.L_1340:
        /*010c*/ 	.word	0x00000000
        /*0110*/ 	.short	0x0003
        /*0112*/ 	.short	0x0018
        /*0114*/ 	.byte	0x00, 0xf0, 0x21, 0x00


	//----- nvinfo : EIATTR_KPARAM_INFO
	.align		4
.L_1341:
        /*0118*/ 	.byte	0x04, 0x17
        /*011a*/ 	.short	(.L_1343 - .L_1342)
.L_1342:
        /*011c*/ 	.word	0x00000000
        /*0120*/ 	.short	0x0002
        /*0122*/ 	.short	0x0010
        /*0124*/ 	.byte	0x00, 0xf0, 0x21, 0x00


	//----- nvinfo : EIATTR_KPARAM_INFO
	.align		4
.L_1343:
        /*0128*/ 	.byte	0x04, 0x17
        /*012a*/ 	.short	(.L_1345 - .L_1344)
.L_1344:
        /*012c*/ 	.word	0x00000000
        /*0130*/ 	.short	0x0001
        /*0132*/ 	.short	0x0008
        /*0134*/ 	.byte	0x00, 0xf0, 0x21, 0x00


	//----- nvinfo : EIATTR_KPARAM_INFO
	.align		4
.L_1345:
        /*0138*/ 	.byte	0x04, 0x17
        /*013a*/ 	.short	(.L_1347 - .L_1346)
.L_1346:
        /*013c*/ 	.word	0x00000000
        /*0140*/ 	.short	0x0000
        /*0142*/ 	.short	0x0000
        /*0144*/ 	.byte	0x00, 0xf0, 0x21, 0x00


	//----- nvinfo : EIATTR_SPARSE_MMA_MASK
	.align		4
.L_1347:
        /*0148*/ 	.byte	0x03, 0x50
        /*014a*/ 	.short	0x0000


	//----- nvinfo : EIATTR_MAXREG_COUNT
	.align		4
        /*014c*/ 	.byte	0x03, 0x1b
        /*014e*/ 	.short	0x00ff


	//----- nvinfo : EIATTR_NUM_BARRIERS
	.align		4
        /*0150*/ 	.byte	0x02, 0x4c
        /*0152*/ 	.byte	0x01
	.zero		1


	//----- nvinfo : EIATTR_MERCURY_ISA_VERSION
	.align		4
        /*0154*/ 	.byte	0x03, 0x5f
        /*0156*/ 	.short	0x0101


	//----- nvinfo : EIATTR_EXIT_INSTR_OFFSETS
	.align		4
        /*0158*/ 	.byte	0x04, 0x1c
        /*015a*/ 	.short	(.L_1349 - .L_1348)


	//   ....[0]....
.L_1348:
        /*015c*/ 	.word	0x00000330


	//   ....[1]....
        /*0160*/ 	.word	0x00000ed0


	//   ....[2]....
        /*0164*/ 	.word	0x000147c0


	//   ....[3]....
        /*0168*/ 	.word	0x00014ab0


	//   ....[4]....
        /*016c*/ 	.word	0x00014d20


	//   ....[5]....
        /*0170*/ 	.word	0x00014f90


	//   ....[6]....
        /*0174*/ 	.word	0x000150f0


	//   ....[7]....
        /*0178*/ 	.word	0x00015190


	//   ....[8]....
        /*017c*/ 	.word	0x000151d0


	//----- nvinfo : EIATTR_CRS_STACK_SIZE
	.align		4
.L_1349:
        /*0180*/ 	.byte	0x04, 0x1e
        /*0182*/ 	.short	(.L_1351 - .L_1350)
.L_1350:
        /*0184*/ 	.word	0x00000000


	//----- nvinfo : EIATTR_CBANK_PARAM_SIZE
	.align		4
.L_1351:
        /*0188*/ 	.byte	0x03, 0x19
        /*018a*/ 	.short	0x0074


	//----- nvinfo : EIATTR_PARAM_CBANK
	.align		4
        /*018c*/ 	.byte	0x04, 0x0a
        /*018e*/ 	.short	(.L_1353 - .L_1352)
	.align		4
.L_1352:
        /*0190*/ 	.word	index@(.nv.constant0._Z23gemm_half_q_half_kernelILi4ELi172ELb1ELb1ELi32EEvPK6__halfPKjS4_S2_PS0_iiiiPKtS7_iiiiiibS2_i)
        /*0194*/ 	.short	0x0210
        /*0196*/ 	.short	0x0074


	//----- nvinfo : EIATTR_SW_WAR
	.align		4
.L_1353:
        /*0198*/ 	.byte	0x04, 0x36
        /*019a*/ 	.short	(.L_1355 - .L_1354)
.L_1354:
        /*019c*/ 	.word	0x00000008
.L_1355:


//--------------------- .nv.info._Z23gemm_half_q_half_kernelILi4ELi176ELb1ELb1ELi32EEvPK6__halfPKjS4_S2_PS0_iiiiPKtS7_iiiiiibS2_i --------------------------
	.section	.nv.info._Z23gemm_half_q_half_kernelILi4ELi176ELb1ELb1ELi32EEvPK6__halfPKjS4_S2_PS0_iiiiPKtS7_iiiiiibS2_i,"",@"SHT_CUDA_INFO"
	.sectionflags	@""
	.align	4


	//----- nvinfo : EIATTR_CUDA_API_VERSION
	.align		4
        /*0000*/ 	.byte	0x04, 0x37
        /*0002*/ 	.short	(.L_1357 - .L_1356)
.L_1356:
        /*0004*/ 	.word	0x00000082


	//----- nvinfo : EIATTR_KPARAM_INFO
	.align		4
.L_1357:
        /*0008*/ 	.byte	0x04, 0x17
        /*000a*/ 	.short	(.L_1359 - .L_1358)
.L_1358:
        /*000c*/ 	.word	0x00000000
        /*0010*/ 	.short	0x0013
        /*0012*/ 	.short	0x0070
        /*0014*/ 	.byte	0x00, 0xf0, 0x11, 0x00


	//----- nvinfo : EIATTR_KPARAM_INFO
	.align		4
.L_1359:
        /*0018*/ 	.byte	0x04, 0x17
        /*001a*/ 	.short	(.L_1361 - .L_1360)
.L_1360:
        /*001c*/ 	.word	0x00000000
        /*0020*/ 	.short	0x0012
        /*0022*/ 	.short	0x0068
        /*0024*/ 	.byte	0x00, 0xf0, 0x21, 0x00


	//----- nvinfo : EIATTR_KPARAM_INFO
	.align		4
.L_1361:
        /*0028*/ 	.byte	0x04, 0x17
        /*002a*/ 	.short	(.L_1363 - .L_1362)
.L_1362:
        /*002c*/ 	.word	0x00000000
        /*0030*/ 	.short	0x0011
        /*0032*/ 	.short	0x0060
        /*0034*/ 	.byte	0x00, 0xf0, 0x05, 0x00


	//----- nvinfo : EIATTR_KPARAM_INFO
	.align		4
.L_1363:
        /*0038*/ 	.byte	0x04, 0x17
        /*003a*/ 	.short	(.L_1365 - .L_1364)
.L_1364:
        /*003c*/ 	.word	0x00000000
        /*0040*/ 	.short	0x0010
        /*0042*/ 	.short	0x005c
        /*0044*/ 	.byte	0x00, 0xf0, 0x11, 0x00


	//----- nvinfo : EIATTR_KPARAM_INFO
	.align		4
.L_1365:
        /*0048*/ 	.byte	0x04, 0x17
        /*004a*/ 	.short	(.L_1367 - .L_1366)
.L_1366:
        /*004c*/ 	.word	0x00000000
        /*0050*/ 	.short	0x000f
        /*0052*/ 	.short	0x0058
        /*0054*/ 	.byte	0x00, 0xf0, 0x11, 0x00


	//----- nvinfo : EIATTR_KPARAM_INFO
	.align		4
.L_1367:
        /*0058*/ 	.byte	0x04, 0x17
        /*005a*/ 	.short	(.L_1369 - .L_1368)
.L_1368:
        /*005c*/ 	.word	0x00000000
        /*0060*/ 	.short	0x000e
        /*0062*/ 	.short	0x0054
        /*0064*/ 	.byte	0x00, 0xf0, 0x11, 0x00


	//----- nvinfo : EIATTR_KPARAM_INFO
	.align		4
.L_1369:
        /*0068*/ 	.byte	0x04, 0x17
        /*006a*/ 	.short	(.L_1371 - .L_1370)
.L_1370:
        /*006c*/ 	.word	0x00000000
        /*0070*/ 	.short	0x000d
        /*0072*/ 	.short	0x0050
        /*0074*/ 	.byte	0x00, 0xf0, 0x11, 0x00


	//----- nvinfo : EIATTR_KPARAM_INFO
	.align		4
.L_1371:
        /*0078*/ 	.byte	0x04, 0x17
        /*007a*/ 	.short	(.L_1373 - .L_1372)
.L_1372:
        /*007c*/ 	.word	0x00000000
        /*0080*/ 	.short	0x000c
        /*0082*/ 	.short	0x004c
        /*0084*/ 	.byte	0x00, 0xf0, 0x11, 0x00


	//----- nvinfo : EIATTR_KPARAM_INFO
	.align		4
.L_1373:
        /*0088*/ 	.byte	0x04, 0x17
        /*008a*/ 	.short	(.L_1375 - .L_1374)
.L_1374:
        /*008c*/ 	.word	0x00000000
        /*0090*/ 	.short	0x000b
        /*0092*/ 	.short	0x0048
        /*0094*/ 	.byte	0x00, 0xf0, 0x11, 0x00


	//----- nvinfo : EIATTR_KPARAM_INFO
	.align		4
.L_1375:
        /*0098*/ 	.byte	0x04, 0x17
        /*009a*/ 	.short	(.L_1377 - .L_1376)
.L_1376:
        /*009c*/ 	.word	0x00000000
        /*00a0*/ 	.short	0x000a
        /*00a2*/ 	.short	0x0040
        /*00a4*/ 	.byte	0x00, 0xf0, 0x21, 0x00


	//----- nvinfo : EIATTR_KPARAM_INFO
	.align		4
.L_1377:
        /*00a8*/ 	.byte	0x04, 0x17
        /*00aa*/ 	.short	(.L_1379 - .L_1378)
.L_1378:
        /*00ac*/ 	.word	0x00000000
        /*00b0*/ 	.short	0x0009
        /*00b2*/ 	.short	0x0038
        /*00b4*/ 	.byte	0x00, 0xf0, 0x21, 0x00


	//----- nvinfo : EIATTR_KPARAM_INFO
	.align		4
.L_1379:
        /*00b8*/ 	.byte	0x04, 0x17
        /*00ba*/ 	.short	(.L_1381 - .L_1380)
.L_1380:
        /*00bc*/ 	.word	0x00000000
        /*00c0*/ 	.short	0x0008
        /*00c2*/ 	.short	0x0034
        /*00c4*/ 	.byte	0x00, 0xf0, 0x11, 0x00


	//----- nvinfo : EIATTR_KPARAM_INFO
	.align		4
.L_1381:
        /*00c8*/ 	.byte	0x04, 0x17
        /*00ca*/ 	.short	(.L_1383 - .L_1382)
.L_1382:
        /*00cc*/ 	.word	0x00000000
        /*00d0*/ 	.short	0x0007
        /*00d2*/ 	.short	0x0030
        /*00d4*/ 	.byte	0x00, 0xf0, 0x11, 0x00


	//----- nvinfo : EIATTR_KPARAM_INFO
	.align		4
.L_1383:
        /*00d8*/ 	.byte	0x04, 0x17
        /*00da*/ 	.short	(.L_1385 - .L_1384)
.L_1384:
        /*00dc*/ 	.word	0x00000000
        /*00e0*/ 	.short	0x0006
        /*00e2*/ 	.short	0x002c
        /*00e4*/ 	.byte	0x00, 0xf0, 0x11, 0x00


	//----- nvinfo : EIATTR_KPARAM_INFO
	.align		4
.L_1385:
        /*00e8*/ 	.byte	0x04, 0x17
        /*00ea*/ 	.short	(.L_1387 - .L_1386)
.L_1386:
        /*00ec*/ 	.word	0x00000000
        /*00f0*/ 	.short	0x0005
        /*00f2*/ 	.short	0x0028
        /*00f4*/ 	.byte	0x00, 0xf0, 0x11, 0x00


	//----- nvinfo : EIATTR_KPARAM_INFO
	.align		4
.L_1387:
        /*00f8*/ 	.byte	0x04, 0x17
        /*00fa*/ 	.short	(.L_1389 - .L_1388)
.L_1388:
        /*00fc*/ 	.word	0x00000000
        /*0100*/ 	.short	0x0004
        /*0102*/ 	.short	0x0020
        /*0104*/ 	.byte	0x00, 0xf0, 0x21, 0x00


	//----- nvinfo : EIATTR_KPARAM_INFO
	.align		4
.L_1389:
        /*0108*/ 	.byte	0x04, 0x17
        /*010a*/ 	.short	(.L_1391 - .L_1390)
.L_1390:
        /*010c*/ 	.word	0x00000000
        /*0110*/ 	.short	0x0003
        /*0112*/ 	.short	0x0018
        /*0114*/ 	.byte	0x00, 0xf0, 0x21, 0x00


	//----- nvinfo : EIATTR_KPARAM_INFO
	.align		4
.L_1391:
        /*0118*/ 	.byte	0x04, 0x17
        /*011a*/ 	.short	(.L_1393 - .L_1392)
.L_1392:
        /*011c*/ 	.word	0x00000000
        /*0120*/ 	.short	0x0002
        /*0122*/ 	.short	0x0010
        /*0124*/ 	.byte	0x00, 0xf0, 0x21, 0x00


	//----- nvinfo : EIATTR_KPARAM_INFO
	.align		4
.L_1393:
        /*0128*/ 	.byte	0x04, 0x17
        /*012a*/ 	.short	(.L_1395 - .L_1394)
.L_1394:
        /*012c*/ 	.word	0x00000000
        /*0130*/ 	.short	0x0001
        /*0132*/ 	.short	0x0008
        /*0134*/ 	.byte	0x00, 0xf0, 0x21, 0x00


	//----- nvinfo : EIATTR_KPARAM_INFO
	.align		4
.L_1395:
        /*0138*/ 	.byte	0x04, 0x17
        /*013a*/ 	.short	(.L_1397 - .L_1396)
.L_1396:
        /*013c*/ 	.word	0x00000000
        /*0140*/ 	.short	0x0000
        /*0142*/ 	.short	0x0000
        /*0144*/ 	.byte	0x00, 0xf0, 0x21, 0x00


	//----- nvinfo : EIATTR_SPARSE_MMA_MASK
	.align		4
.L_1397:
        /*0148*/ 	.byte	0x03, 0x50
        /*014a*/ 	.short	0x0000


	//----- nvinfo : EIATTR_MAXREG_COUNT
	.align		4
        /*014c*/ 	.byte	0x03, 0x1b
        /*014e*/ 	.short	0x00ff


	//----- nvinfo : EIATTR_NUM_BARRIERS
	.align		4
        /*0150*/ 	.byte	0x02, 0x4c
        /*0152*/ 	.byte	0x01
	.zero		1


	//----- nvinfo : EIATTR_MERCURY_ISA_VERSION
	.align		4
        /*0154*/ 	.byte	0x03, 0x5f
        /*0156*/ 	.short	0x0101


	//----- nvinfo : EIATTR_EXIT_INSTR_OFFSETS
	.align		4
        /*0158*/ 	.byte	0x04, 0x1c
        /*015a*/ 	.short	(.L_1399 - .L_1398)


	//   ....[0]....
.L_1398:
        /*015c*/ 	.word	0x00000330


	//   ....[1]....
        /*0160*/ 	.word	0x00000ed0


	//   ....[2]....
        /*0164*/ 	.word	0x0000e200


	//   ....[3]....
        /*0168*/ 	.word	0x0000e4f0


	//   ....[4]....
        /*016c*/ 	.word	0x0000e760


	//   ....[5]....
        /*0170*/ 	.word	0x0000e9d0


	//   ....[6]....
        /*0174*/ 	.word	0x0000eb30


	//   ....[7]....
        /*0178*/ 	.word	0x0000ebd0


	//   ....[8]....
        /*017c*/ 	.word	0x0000ec10


	//----- nvinfo : EIATTR_CRS_STACK_SIZE
	.align		4
.L_1399:
        /*0180*/ 	.byte	0x04, 0x1e
        /*0182*/ 	.short	(.L_1401 - .L_1400)
.L_1400:
        /*0184*/ 	.word	0x00000000


	//----- nvinfo : EIATTR_CBANK_PARAM_SIZE
	.align		4
.L_1401:
        /*0188*/ 	.byte	0x03, 0x19
        /*018a*/ 	.short	0x0074


	//----- nvinfo : EIATTR_PARAM_CBANK
	.align		4
        /*018c*/ 	.byte	0x04, 0x0a
        /*018e*/ 	.short	(.L_1403 - .L_1402)
	.align		4
.L_1402:
        /*0190*/ 	.word	index@(.nv.constant0._Z23gemm_half_q_half_kernelILi4ELi176ELb1ELb1ELi32EEvPK6__halfPKjS4_S2_PS0_iiiiPKtS7_iiiiiibS2_i)
        /*0194*/ 	.short	0x0210
        /*0196*/ 	.short	0x0074


	//----- nvinfo : EIATTR_SW_WAR
	.align		4
.L_1403:
        /*0198*/ 	.byte	0x04, 0x36
        /*019a*/ 	.short	(.L_1405 - .L_1404)
.L_1404:
        /*019c*/ 	.word	0x00000008
.L_1405:


//--------------------- .nv.info._Z23gemm_half_q_half_kernelILi4ELi152ELb1ELb1ELi32EEvPK6__halfPKjS4_S2_PS0_iiiiPKtS7_iiiiiibS2_i --------------------------
	.section	.nv.info._Z23gemm_half_q_half_kernelILi4ELi152ELb1ELb1ELi32EEvPK6__halfPKjS4_S2_PS0_iiiiPKtS7_iiiiiibS2_i,"",@"SHT_CUDA_INFO"
	.sectionflags	@""
	.align	4


	//----- nvinfo : EIATTR_CUDA_API_VERSION
	.align		4
        /*0000*/ 	.byte	0x04, 0x37
        /*0002*/ 	.short	(.L_1407 - .L_1406)
.L_1406:
        /*0004*/ 	.word	0x00000082


	//----- nvinfo : EIATTR_KPARAM_INFO
	.align		4
.L_1407:
        /*0008*/ 	.byte	0x04, 0x17
        /*000a*/ 	.short	(.L_1409 - .L_1408)
.L_1408:
        /*000c*/ 	.word	0x00000000
        /*0010*/ 	.short	0x0013
        /*0012*/ 	.short	0x0070
        /*0014*/ 	.byte	0x00, 0xf0, 0x11, 0x00


	//----- nvinfo : EIATTR_KPARAM_INFO
	.align		4
.L_1409:
        /*0018*/ 	.byte	0x04, 0x17
        /*001a*/ 	.short	(.L_1411 - .L_1410)
.L_1410:
        /*001c*/ 	.word	0x00000000
        /*0020*/ 	.short	0x0012
        /*0022*/ 	.short	0x0068
        /*0024*/ 	.byte	0x00, 0xf0, 0x21, 0x00


	//----- nvinfo : EIATTR_KPARAM_INFO
	.align		4
.L_1411:
        /*0028*/ 	.byte	0x04, 0x17
        /*002a*/ 	.short	(.L_1413 - .L_1412)
.L_1412:
        /*002c*/ 	.word	0x00000000
        /*0030*/ 	.short	0x0011
        /*0032*/ 	.short	0x0060
        /*0034*/ 	.byte	0x00, 0xf0, 0x05, 0x00


	//----- nvinfo : EIATTR_KPARAM_INFO
	.align		4
.L_1413:
        /*0038*/ 	.byte	0x04, 0x17
        /*003a*/ 	.short	(.L_1415 - .L_1414)
.L_1414:
        /*003c*/ 	.word	0x00000000
        /*0040*/ 	.short	0x0010
        /*0042*/ 	.short	0x005c
        /*0044*/ 	.byte	0x00, 0xf0, 0x11, 0x00


	//----- nvinfo : EIATTR_KPARAM_INFO
	.align		4
.L_1415:
        /*0048*/ 	.byte	0x04, 0x17
        /*004a*/ 	.short	(.L_1417 - .L_1416)
.L_1416:
        /*004c*/ 	.word	0x00000000
        /*0050*/ 	.short	0x000f
        /*0052*/ 	.short	0x0058
        /*0054*/ 	.byte	0x00, 0xf0, 0x11, 0x00


	//----- nvinfo : EIATTR_KPARAM_INFO
	.align		4
.L_1417:
        /*0058*/ 	.byte	0x04, 0x17
        /*005a*/ 	.short	(.L_1419 - .L_1418)
.L_1418:
        /*005c*/ 	.word	0x00000000
        /*0060*/ 	.short	0x000e
        /*0062*/ 	.short	0x0054
        /*0064*/ 	.byte	0x00, 0xf0, 0x11, 0x00


	//----- nvinfo : EIATTR_KPARAM_INFO
	.align		4
.L_1419:
        /*0068*/ 	.byte	0x04, 0x17
        /*006a*/ 	.short	(.L_1421 - .L_1420)
.L_1420:
        /*006c*/ 	.word	0x00000000
        /*0070*/ 	.short	0x000d
        /*0072*/ 	.short	0x0050
        /*0074*/ 	.byte	0x00, 0xf0, 0x11, 0x00


	//----- nvinfo : EIATTR_KPARAM_INFO
	.align		4
.L_1421:
        /*0078*/ 	.byte	0x04, 0x17
        /*007a*/ 	.short	(.L_1423 - .L_1422)
.L_1422:
        /*007c*/ 	.word	0x00000000
        /*0080*/ 	.short	0x000c
        /*0082*/ 	.short	0x004c
        /*0084*/ 	.byte	0x00, 0xf0, 0x11, 0x00


	//----- nvinfo : EIATTR_KPARAM_INFO
	.align		4
.L_1423:
        /*0088*/ 	.byte	0x04, 0x17
        /*008a*/ 	.short	(.L_1425 - .L_1424)
.L_1424:
        /*008c*/ 	.word	0x00000000
        /*0090*/ 	.short	0x000b
        /*0092*/ 	.short	0x0048
        /*0094*/ 	.byte	0x00, 0xf0, 0x11, 0x00


	//----- nvinfo : EIATTR_KPARAM_INFO
	.align		4
.L_1425:
        /*0098*/ 	.byte	0x04, 0x17
        /*009a*/ 	.short	(.L_1427 - .L_1426)
.L_1426:
        /*009c*/ 	.word	0x00000000
        /*00a0*/ 	.short	0x000a
        /*00a2*/ 	.short	0x0040
        /*00a4*/ 	.byte	0x00, 0xf0, 0x21, 0x00


	//----- nvinfo : EIATTR_KPARAM_INFO
	.align		4
.L_1427:
        /*00a8*/ 	.byte	0x04, 0x17
        /*00aa*/ 	.short	(.L_1429 - .L_1428)
.L_1428:
        /*00ac*/ 	.word	0x00000000
        /*00b0*/ 	.short	0x0009
        /*00b2*/ 	.short	0x0038
        /*00b4*/ 	.byte	0x00, 0xf0, 0x21, 0x00


	//----- nvinfo : EIATTR_KPARAM_INFO
	.align		4
.L_1429:
        /*00b8*/ 	.byte	0x04, 0x17
        /*00ba*/ 	.short	(.L_1431 - .L_1430)
.L_1430:
        /*00bc*/ 	.word	0x00000000
        /*00c0*/ 	.short	0x0008
        /*00c2*/ 	.short	0x0034
        /*00c4*/ 	.byte	0x00, 0xf0, 0x11, 0x00


	//----- nvinfo : EIATTR_KPARAM_INFO
	.align		4
.L_1431:
        /*00c8*/ 	.byte	0x04, 0x17
        /*00ca*/ 	.short	(.L_1433 - .L_1432)
.L_1432:
        /*00cc*/ 	.word	0x00000000
        /*00d0*/ 	.short	0x0007
        /*00d2*/ 	.short	0x0030
        /*00d4*/ 	.byte	0x00, 0xf0, 0x11, 0x00


	//----- nvinfo : EIATTR_KPARAM_INFO
	.align		4
.L_1433:
        /*00d8*/ 	.byte	0x04, 0x17
        /*00da*/ 	.short	(.L_1435 - .L_1434)
.L_1434:
        /*00dc*/ 	.word	0x00000000
        /*00e0*/ 	.short	0x0006
        /*00e2*/ 	.short	0x002c
        /*00e4*/ 	.byte	0x00, 0xf0, 0x11, 0x00


	//----- nvinfo : EIATTR_KPARAM_INFO
	.align		4
.L_1435:
        /*00e8*/ 	.byte	0x04, 0x17
        /*00ea*/ 	.short	(.L_1437 - .L_1436)
.L_1436:
        /*00ec*/ 	.word	0x00000000
        /*00f0*/ 	.short	0x0005
        /*00f2*/ 	.short	0x0028
        /*00f4*/ 	.byte	0x00, 0xf0, 0x11, 0x00


	//----- nvinfo : EIATTR_KPARAM_INFO
	.align		4
.L_1437:
        /*00f8*/ 	.byte	0x04, 0x17
        /*00fa*/ 	.short	(.L_1439 - .L_1438)
.L_1438:
        /*00fc*/ 	.word	0x00000000
        /*0100*/ 	.short	0x0004
        /*0102*/ 	.short	0x0020
        /*0104*/ 	.byte	0x00, 0xf0, 0x21, 0x00


	//----- nvinfo : EIATTR_KPARAM_INFO
	.align		4
.L_1439:
        /*0108*/ 	.byte	0x04, 0x17
        /*010a*/ 	.short	(.L_1441 - .L_1440)
.L_1440:
        /*010c*/ 	.word	0x00000000
        /*0110*/ 	.short	0x0003
        /*0112*/ 	.short	0x0018
        /*0114*/ 	.byte	0x00, 0xf0, 0x21, 0x00


	//----- nvinfo : EIATTR_KPARAM_INFO
	.align		4
.L_1441:
        /*0118*/ 	.byte	0x04, 0x17
        /*011a*/ 	.short	(.L_1443 - .L_1442)
.L_1442:
        /*011c*/ 	.word	0x00000000
        /*0120*/ 	.short	0x0002
        /*0122*/ 	.short	0x0010
        /*0124*/ 	.byte	0x00, 0xf0, 0x21, 0x00


	//----- nvinfo : EIATTR_KPARAM_INFO
	.align		4
.L_1443:
        /*0128*/ 	.byte	0x04, 0x17
        /*012a*/ 	.short	(.L_1445 - .L_1444)
.L_1444:
        /*012c*/ 	.word	0x00000000
        /*0130*/ 	.short	0x0001
        /*0132*/ 	.short	0x0008
        /*0134*/ 	.byte	0x00, 0xf0, 0x21, 0x00


	//----- nvinfo : EIATTR_KPARAM_INFO
	.align		4
.L_1445:
        /*0138*/ 	.byte	0x04, 0x17
        /*013a*/ 	.short	(.L_1447 - .L_1446)
.L_1446:
        /*013c*/ 	.word	0x00000000
        /*0140*/ 	.short	0x0000
        /*0142*/ 	.short	0x0000
        /*0144*/ 	.byte	0x00, 0xf0, 0x21, 0x00


	//----- nvinfo : EIATTR_SPARSE_MMA_MASK
	.align		4
.L_1447:
        /*0148*/ 	.byte	0x03, 0x50
        /*014a*/ 	.short	0x0000


	//----- nvinfo : EIATTR_MAXREG_COUNT
	.align		4
        /*014c*/ 	.byte	0x03, 0x1b
        /*014e*/ 	.short	0x00ff


	//----- nvinfo : EIATTR_NUM_BARRIERS
	.align		4
        /*0150*/ 	.byte	0x02, 0x4c
        /*0152*/ 	.byte	0x01
	.zero		1


	//----- nvinfo : EIATTR_MERCURY_ISA_VERSION
	.align		4
        /*0154*/ 	.byte	0x03, 0x5f
        /*0156*/ 	.short	0x0101


	//----- nvinfo : EIATTR_EXIT_INSTR_OFFSETS
	.align		4
        /*0158*/ 	.byte	0x04, 0x1c
        /*015a*/ 	.short	(.L_1449 - .L_1448)


	//   ....[0]....
.L_1448:
        /*015c*/ 	.word	0x00000330


	//   ....[1]....
        /*0160*/ 	.word	0x00000ed0


	//   ....[2]....
        /*0164*/ 	.word	0x00011ef0


	//   ....[3]....
        /*0168*/ 	.word	0x000121e0


	//   ....[4]....
        /*016c*/ 	.word	0x00012450


	//   ....[5]....
        /*0170*/ 	.word	0x000126c0


	//   ....[6]....
        /*0174*/ 	.word	0x00012820


	//   ....[7]....
        /*0178*/ 	.word	0x000128c0


	//   ....[8]....
        /*017c*/ 	.word	0x00012900


	//----- nvinfo : EIATTR_CRS_STACK_SIZE
	.align		4
.L_1449:
        /*0180*/ 	.byte	0x04, 0x1e
        /*0182*/ 	.short	(.L_1451 - .L_1450)
.L_1450:
        /*0184*/ 	.word	0x00000000


	//----- nvinfo : EIATTR_CBANK_PARAM_SIZE
	.align		4
.L_1451:
        /*0188*/ 	.byte	0x03, 0x19
        /*018a*/ 	.short	0x0074


	//----- nvinfo : EIATTR_PARAM_CBANK
	.align		4
        /*018c*/ 	.byte	0x04, 0x0a
        /*018e*/ 	.short	(.L_1453 - .L_1452)
	.align		4
.L_1452:
        /*0190*/ 	.word	index@(.nv.constant0._Z23gemm_half_q_half_kernelILi4ELi152ELb1ELb1ELi32EEvPK6__halfPKjS4_S2_PS0_iiiiPKtS7_iiiiiibS2_i)
        /*0194*/ 	.short	0x0210
        /*0196*/ 	.short	0x0074


	//----- nvinfo : EIATTR_SW_WAR
	.align		4
.L_1453:
        /*0198*/ 	.byte	0x04, 0x36
        /*019a*/ 	.short	(.L_1455 - .L_1454)
.L_1454:
        /*019c*/ 	.word	0x00000008
.L_1455:


//--------------------- .nv.info._Z23gemm_half_q_half_kernelILi4ELi140ELb1ELb1ELi32EEvPK6__halfPKjS4_S2_PS0_iiiiPKtS7_iiiiiibS2_i --------------------------
	.section	.nv.info._Z23gemm_half_q_half_kernelILi4ELi140ELb1ELb1ELi32EEvPK6__halfPKjS4_S2_PS0_iiiiPKtS7_iiiiiibS2_i,"",@"SHT_CUDA_INFO"
	.sectionflags	@""
	.align	4


	//----- nvinfo : EIATTR_CUDA_API_VERSION
	.align		4
        /*0000*/ 	.byte	0x04, 0x37
        /*0002*/ 	.short	(.L_1457 - .L_1456)
.L_1456:
        /*0004*/ 	.word	0x00000082


	//----- nvinfo : EIATTR_KPARAM_INFO
	.align		4
.L_1457:
        /*0008*/ 	.byte	0x04, 0x17
        /*000a*/ 	.short	(.L_1459 - .L_1458)
.L_1458:
        /*000c*/ 	.word	0x00000000
        /*0010*/ 	.short	0x0013
        /*0012*/ 	.short	0x0070
        /*0014*/ 	.byte	0x00, 0xf0, 0x11, 0x00


	//----- nvinfo : EIATTR_KPARAM_INFO
	.align		4
.L_1459:
        /*0018*/ 	.byte	0x04, 0x17
        /*001a*/ 	.short	(.L_1461 - .L_1460)
.L_1460:
        /*001c*/ 	.word	0x00000000
        /*0020*/ 	.short	0x0012
        /*0022*/ 	.short	0x0068
        /*0024*/ 	.byte	0x00, 0xf0, 0x21, 0x00


	//----- nvinfo : EIATTR_KPARAM_INFO
	.align		4
.L_1461:
        /*0028*/ 	.byte	0x04, 0x17
        /*002a*/ 	.short	(.L_1463 - .L_1462)
.L_1462:
        /*002c*/ 	.word	0x00000000
        /*0030*/ 	.short	0x0011
        /*0032*/ 	.short	0x0060
        /*0034*/ 	.byte	0x00, 0xf0, 0x05, 0x00


	//----- nvinfo : EIATTR_KPARAM_INFO
	.align		4
.L_1463:
        /*0038*/ 	.byte	0x04, 0x17
        /*003a*/ 	.short	(.L_1465 - .L_1464)
.L_1464:
        /*003c*/ 	.word	0x00000000
        /*0040*/ 	.short	0x0010
        /*0042*/ 	.short	0x005c
        /*0044*/ 	.byte	0x00, 0xf0, 0x11, 0x00


	//----- nvinfo : EIATTR_KPARAM_INFO
	.align		4
.L_1465:
        /*0048*/ 	.byte	0x04, 0x17
        /*004a*/ 	.short	(.L_1467 - .L_1466)
.L_1466:
        /*004c*/ 	.word	0x00000000
        /*0050*/ 	.short	0x000f
        /*0052*/ 	.short	0x0058
        /*0054*/ 	.byte	0x00, 0xf0, 0x11, 0x00


	//----- nvinfo : EIATTR_KPARAM_INFO
	.align		4
.L_1467:
        /*0058*/ 	.byte	0x04, 0x17
        /*005a*/ 	.short	(.L_1469 - .L_1468)
.L_1468:
        /*005c*/ 	.word	0x00000000
        /*0060*/ 	.short	0x000e
        /*0062*/ 	.short	0x0054
        /*0064*/ 	.byte	0x00, 0xf0, 0x11, 0x00


	//----- nvinfo : EIATTR_KPARAM_INFO
	.align		4
.L_1469:
        /*0068*/ 	.byte	0x04, 0x17
        /*006a*/ 	.short	(.L_1471 - .L_1470)
.L_1470:
        /*006c*/ 	.word	0x00000000
        /*0070*/ 	.short	0x000d
        /*0072*/ 	.short	0x0050
        /*0074*/ 	.byte	0x00, 0xf0, 0x11, 0x00


	//----- nvinfo : EIATTR_KPARAM_INFO
	.align		4
.L_1471:
        /*0078*/ 	.byte	0x04, 0x17
        /*007a*/ 	.short	(.L_1473 - .L_1472)
.L_1472:
        /*007c*/ 	.word	0x00000000
        /*0080*/ 	.short	0x000c
        /*0082*/ 	.short	0x004c
        /*0084*/ 	.byte	0x00, 0xf0, 0x11, 0x00


	//----- nvinfo : EIATTR_KPARAM_INFO
	.align		4
.L_1473:
        /*0088*/ 	.byte	0x04, 0x17
        /*008a*/ 	.short	(.L_1475 - .L_1474)
.L_1474:
        /*008c*/ 	.word	0x00000000
        /*0090*/ 	.short	0x000b
        /*0092*/ 	.short	0x0048
        /*0094*/ 	.byte	0x00, 0xf0, 0x11, 0x00


	//----- nvinfo : EIATTR_KPARAM_INFO
	.align		4
.L_1475:
        /*0098*/ 	.byte	0x04, 0x17
        /*009a*/ 	.short	(.L_1477 - .L_1476)
.L_1476:
        /*009c*/ 	.word	0x00000000
        /*00a0*/ 	.short	0x000a
        /*00a2*/ 	.short	0x0040
        /*00a4*/ 	.byte	0x00, 0xf0, 0x21, 0x00


	//----- nvinfo : EIATTR_KPARAM_INFO
	.align		4
.L_1477:
        /*00a8*/ 	.byte	0x04, 0x17
        /*00aa*/ 	.short	(.L_1479 - .L_1478)
.L_1478:
        /*00ac*/ 	.word	0x00000000
        /*00b0*/ 	.short	0x0009
        /*00b2*/ 	.short	0x0038
        /*00b4*/ 	.byte	0x00, 0xf0, 0x21, 0x00


	//----- nvinfo : EIATTR_KPARAM_INFO
	.align		4
.L_1479:
        /*00b8*/ 	.byte	0x04, 0x17
        /*00ba*/ 	.short	(.L_1481 - .L_1480)
.L_1480:
        /*00bc*/ 	.word	0x00000000
        /*00c0*/ 	.short	0x0008
        /*00c2*/ 	.short	0x0034
        /*00c4*/ 	.byte	0x00, 0xf0, 0x11, 0x00


	//----- nvinfo : EIATTR_KPARAM_INFO
	.align		4
.L_1481:
        /*00c8*/ 	.byte	0x04, 0x17
        /*00ca*/ 	.short	(.L_1483 - .L_1482)
.L_1482:
        /*00cc*/ 	.word	0x00000000
        /*00d0*/ 	.short	0x0007
        /*00d2*/ 	.short	0x0030
        /*00d4*/ 	.byte	0x00, 0xf0, 0x11, 0x00


	//----- nvinfo : EIATTR_KPARAM_INFO
	.align		4
.L_1483:
        /*00d8*/ 	.byte	0x04, 0x17
        /*00da*/ 	.short	(.L_1485 - .L_1484)
.L_1484:
        /*00dc*/ 	.word	0x00000000
        /*00e0*/ 	.short	0x0006
        /*00e2*/ 	.short	0x002c
        /*00e4*/ 	.byte	0x00, 0xf0, 0x11, 0x00


	//----- nvinfo : EIATTR_KPARAM_INFO
	.align		4
.L_1485:
        /*00e8*/ 	.byte	0x04, 0x17
        /*00ea*/ 	.short	(.L_1487 - .L_1486)
.L_1486:
        /*00ec*/ 	.word	0x00000000
        /*00f0*/ 	.short	0x0005
        /*00f2*/ 	.short	0x0028
        /*00f4*/ 	.byte	0x00, 0xf0, 0x11, 0x00


	//----- nvinfo : EIATTR_KPARAM_INFO
	.align		4
.L_1487:
        /*00f8*/ 	.byte	0x04, 0x17
        /*00fa*/ 	.short	(.L_1489 - .L_1488)
.L_1488:
        /*00fc*/ 	.word	0x00000000
        /*0100*/ 	.short	0x0004
        /*0102*/ 	.short	0x0020
        /*0104*/ 	.byte	0x00, 0xf0, 0x21, 0x00


	//----- nvinfo : EIATTR_KPARAM_INFO
	.align		4
.L_1489:
        /*0108*/ 	.byte	0x04, 0x17
        /*010a*/ 	.short	(.L_1491 - .L_1490)
.L_1490:
        /*010c*/ 	.word	0x00000000
        /*0110*/ 	.short	0x0003
        /*0112*/ 	.short	0x0018
        /*0114*/ 	.byte	0x00, 0xf0, 0x21, 0x00


	//----- nvinfo : EIATTR_KPARAM_INFO
	.align		4
.L_1491:
        /*0118*/ 	.byte	0x04, 0x17
        /*011a*/ 	.short	(.L_1493 - .L_1492)
.L_1492:
        /*011c*/ 	.word	0x00000000
        /*0120*/ 	.short	0x0002
        /*0122*/ 	.short	0x0010
        /*0124*/ 	.byte	0x00, 0xf0, 0x21, 0x00


	//----- nvinfo : EIATTR_KPARAM_INFO
	.align		4
.L_1493:
        /*0128*/ 	.byte	0x04, 0x17
        /*012a*/ 	.short	(.L_1495 - .L_1494)
.L_1494:
        /*012c*/ 	.word	0x00000000
        /*0130*/ 	.short	0x0001
        /*0132*/ 	.short	0x0008
        /*0134*/ 	.byte	0x00, 0xf0, 0x21, 0x00


	//----- nvinfo : EIATTR_KPARAM_INFO
	.align		4
.L_1495:
        /*0138*/ 	.byte	0x04, 0x17
        /*013a*/ 	.short	(.L_1497 - .L_1496)
.L_1496:
        /*013c*/ 	.word	0x00000000
        /*0140*/ 	.short	0x0000
        /*0142*/ 	.short	0x0000
        /*0144*/ 	.byte	0x00, 0xf0, 0x21, 0x00


	//----- nvinfo : EIATTR_SPARSE_MMA_MASK
	.align		4
.L_1497:
        /*0148*/ 	.byte	0x03, 0x50
        /*014a*/ 	.short	0x0000


	//----- nvinfo : EIATTR_MAXREG_COUNT
	.align		4
        /*014c*/ 	.byte	0x03, 0x1b
        /*014e*/ 	.short	0x00ff


	//----- nvinfo : EIATTR_NUM_BARRIERS
	.align		4
        /*0150*/ 	.byte	0x02, 0x4c
        /*0152*/ 	.byte	0x01
	.zero		1


	//----- nvinfo : EIATTR_MERCURY_ISA_VERSION
	.align		4
        /*0154*/ 	.byte	0x03, 0x5f
        /*0156*/ 	.short	0x0101


	//----- nvinfo : EIATTR_EXIT_INSTR_OFFSETS
	.align		4
        /*0158*/ 	.byte	0x04, 0x1c
        /*015a*/ 	.short	(.L_1499 - .L_1498)


	//   ....[0]....
.L_1498:
        /*015c*/ 	.word	0x00000330


	//   ....[1]....
        /*0160*/ 	.word	0x00000ed0


	//   ....[2]....
        /*0164*/ 	.word	0x00011d50


	//   ....[3]....
        /*0168*/ 	.word	0x00012040


	//   ....[4]....
        /*016c*/ 	.word	0x000122b0


	//   ....[5]....
        /*0170*/ 	.word	0x00012520


	//   ....[6]....
        /*0174*/ 	.word	0x00012680


	//   ....[7]....
        /*0178*/ 	.word	0x00012720


	//   ....[8]....
        /*017c*/ 	.word	0x00012760


	//----- nvinfo : EIATTR_CRS_STACK_SIZE
	.align		4
.L_1499:
        /*0180*/ 	.byte	0x04, 0x1e
        /*0182*/ 	.short	(.L_1501 - .L_1500)
.L_1500:
        /*0184*/ 	.word	0x00000000


	//----- nvinfo : EIATTR_CBANK_PARAM_SIZE
	.align		4
.L_1501:
        /*0188*/ 	.byte	0x03, 0x19
        /*018a*/ 	.short	0x0074


	//----- nvinfo : EIATTR_PARAM_CBANK
	.align		4
        /*018c*/ 	.byte	0x04, 0x0a
        /*018e*/ 	.short	(.L_1503 - .L_1502)
	.align		4
.L_1502:
        /*0190*/ 	.word	index@(.nv.constant0._Z23gemm_half_q_half_kernelILi4ELi140ELb1ELb1ELi32EEvPK6__halfPKjS4_S2_PS0_iiiiPKtS7_iiiiiibS2_i)
        /*0194*/ 	.short	0x0210
        /*0196*/ 	.short	0x0074


	//----- nvinfo : EIATTR_SW_WAR
	.align		4
.L_1503:
        /*0198*/ 	.byte	0x04, 0x36
        /*019a*/ 	.short	(.L_1505 - .L_1504)
.L_1504:
        /*019c*/ 	.word	0x00000008
.L_1505:


//--------------------- .nv.info._Z23gemm_half_q_half_kernelILi4ELi20ELb1ELb1ELi32EEvPK6__halfPKjS4_S2_PS0_iiiiPKtS7_iiiiiibS2_i --------------------------
	.section	.nv.info._Z23gemm_half_q_half_kernelILi4ELi20ELb1ELb1ELi32EEvPK6__halfPKjS4_S2_PS0_iiiiPKtS7_iiiiiibS2_i,"",@"SHT_CUDA_INFO"
	.sectionflags	@""
	.align	4


	//----- nvinfo : EIATTR_CUDA_API_VERSION
	.align		4
        /*0000*/ 	.byte	0x04, 0x37
        /*0002*/ 	.short	(.L_1507 - .L_1506)
.L_1506:
        /*0004*/ 	.word	0x00000082


	//----- nvinfo : EIATTR_KPARAM_INFO
	.align		4
.L_1507:
        /*0008*/ 	.byte	0x04, 0x17
        /*000a*/ 	.short	(.L_1509 - .L_1508)
.L_1508:
        /*000c*/ 	.word	0x00000000
        /*0010*/ 	.short	0x0013
        /*0012*/ 	.short	0x0070
        /*0014*/ 	.byte	0x00, 0xf0, 0x11, 0x00


	//----- nvinfo : EIATTR_KPARAM_INFO
	.align		4
.L_1509:
        /*0018*/ 	.byte	0x04, 0x17
        /*001a*/ 	.short	(.L_1511 - .L_1510)
.L_1510:
        /*001c*/ 	.word	0x00000000
        /*0020*/ 	.short	0x0012
        /*0022*/ 	.short	0x0068
        /*0024*/ 	.byte	0x00, 0xf0, 0x21, 0x00


	//----- nvinfo : EIATTR_KPARAM_INFO
	.align		4
.L_1511:
        /*0028*/ 	.byte	0x04, 0x17
        /*002a*/ 	.short	(.L_1513 - .L_1512)
.L_1512:
        /*002c*/ 	.word	0x00000000
        /*0030*/ 	.short	0x0011
        /*0032*/ 	.short	0x0060
        /*0034*/ 	.byte	0x00, 0xf0, 0x05, 0x00


	//----- nvinfo : EIATTR_KPARAM_INFO
	.align		4
.L_1513:
        /*0038*/ 	.byte	0x04, 0x17
        /*003a*/ 	.short	(.L_1515 - .L_1514)
.L_1514:
        /*003c*/ 	.word	0x00000000
        /*0040*/ 	.short	0x0010
        /*0042*/ 	.short	0x005c
        /*0044*/ 	.byte	0x00, 0xf0, 0x11, 0x00


	//----- nvinfo : EIATTR_KPARAM_INFO
	.align		4
.L_1515:
        /*0048*/ 	.byte	0x04, 0x17
        /*004a*/ 	.short	(.L_1517 - .L_1516)
.L_1516:
        /*004c*/ 	.word	0x00000000
        /*0050*/ 	.short	0x000f
        /*0052*/ 	.short	0x0058
        /*0054*/ 	.byte	0x00, 0xf0, 0x11, 0x00


	//----- nvinfo : EIATTR_KPARAM_INFO
	.align		4
.L_1517:
        /*0058*/ 	.byte	0x04, 0x17
        /*005a*/ 	.short	(.L_1519 - .L_1518)
.L_1518:
        /*005c*/ 	.word	0x00000000
        /*0060*/ 	.short	0x000e
        /*0062*/ 	.short	0x0054
        /*0064*/ 	.byte	0x00, 0xf0, 0x11, 0x00


	//----- nvinfo : EIATTR_KPARAM_INFO
	.align		4
.L_1519:
        /*0068*/ 	.byte	0x04, 0x17
        /*006a*/ 	.short	(.L_1521 - .L_1520)
.L_1520:
        /*006c*/ 	.word	0x00000000
        /*0070*/ 	.short	0x000d
        /*0072*/ 	.short	0x0050
        /*0074*/ 	.byte	0x00, 0xf0, 0x11, 0x00


	//----- nvinfo : EIATTR_KPARAM_INFO
	.align		4
.L_1521:
        /*0078*/ 	.byte	0x04, 0x17
        /*007a*/ 	.short	(.L_1523 - .L_1522)
.L_1522:
        /*007c*/ 	.word	0x00000000
        /*0080*/ 	.short	0x000c
        /*0082*/ 	.short	0x004c
        /*0084*/ 	.byte	0x00, 0xf0, 0x11, 0x00


	//----- nvinfo : EIATTR_KPARAM_INFO
	.align		4
.L_1523:
        /*0088*/ 	.byte	0x04, 0x17
        /*008a*/ 	.short	(.L_1525 - .L_1524)
.L_1524:
        /*008c*/ 	.word	0x00000000
        /*0090*/ 	.short	0x000b
        /*0092*/ 	.short	0x0048
        /*0094*/ 	.byte	0x00, 0xf0, 0x11, 0x00


	//----- nvinfo : EIATTR_KPARAM_INFO
	.align		4
.L_1525:
        /*0098*/ 	.byte	0x04, 0x17
        /*009a*/ 	.short	(.L_1527 - .L_1526)
.L_1526:
        /*009c*/ 	.word	0x00000000
        /*00a0*/ 	.short	0x000a
        /*00a2*/ 	.short	0x0040
        /*00a4*/ 	.byte	0x00, 0xf0, 0x21, 0x00


	//----- nvinfo : EIATTR_KPARAM_INFO
	.align		4
.L_1527:
        /*00a8*/ 	.byte	0x04, 0x17
        /*00aa*/ 	.short	(.L_1529 - .L_1528)
.L_1528:
        /*00ac*/ 	.word	0x00000000
        /*00b0*/ 	.short	0x0009
        /*00b2*/ 	.short	0x0038
        /*00b4*/ 	.byte	0x00, 0xf0, 0x21, 0x00


	//----- nvinfo : EIATTR_KPARAM_INFO
	.align		4
.L_1529:
        /*00b8*/ 	.byte	0x04, 0x17
        /*00ba*/ 	.short	(.L_1531 - .L_1530)
.L_1530:
        /*00bc*/ 	.word	0x00000000
        /*00c0*/ 	.short	0x0008
        /*00c2*/ 	.short	0x0034
        /*00c4*/ 	.byte	0x00, 0xf0, 0x11, 0x00


	//----- nvinfo : EIATTR_KPARAM_INFO
	.align		4
.L_1531:
        /*00c8*/ 	.byte	0x04, 0x17
        /*00ca*/ 	.short	(.L_1533 - .L_1532)
.L_1532:
        /*00cc*/ 	.word	0x00000000
        /*00d0*/ 	.short	0x0007
        /*00d2*/ 	.short	0x0030
        /*00d4*/ 	.byte	0x00, 0xf0, 0x11, 0x00


	//----- nvinfo : EIATTR_KPARAM_INFO
	.align		4
.L_1533:
        /*00d8*/ 	.byte	0x04, 0x17
        /*00da*/ 	.short	(.L_1535 - .L_1534)
.L_1534:
        /*00dc*/ 	.word	0x00000000
        /*00e0*/ 	.short	0x0006
        /*00e2*/ 	.short	0x002c
        /*00e4*/ 	.byte	0x00, 0xf0, 0x11, 0x00


	//----- nvinfo : EIATTR_KPARAM_INFO
	.align		4
.L_1535:
        /*00e8*/ 	.byte	0x04, 0x17
        /*00ea*/ 	.short	(.L_1537 - .L_1536)
.L_1536:
        /*00ec*/ 	.word	0x00000000
        /*00f0*/ 	.short	0x0005
        /*00f2*/ 	.short	0x0028
        /*00f4*/ 	.byte	0x00, 0xf0, 0x11, 0x00


	//----- nvinfo : EIATTR_KPARAM_INFO
	.align		4
.L_1537:
        /*00f8*/ 	.byte	0x04, 0x17
        /*00fa*/ 	.short	(.L_1539 - .L_1538)
.L_1538:
        /*00fc*/ 	.word	0x00000000
        /*0100*/ 	.short	0x0004
        /*0102*/ 	.short	0x0020
        /*0104*/ 	.byte	0x00, 0xf0, 0x21, 0x00


	//----- nvinfo : EIATTR_KPARAM_INFO
	.align		4
.L_1539:
        /*0108*/ 	.byte	0x04, 0x17
        /*010a*/ 	.short	(.L_1541 - .L_1540)
.L_1540:
        /*010c*/ 	.word	0x00000000
        /*0110*/ 	.short	0x0003
        /*0112*/ 	.short	0x0018
        /*0114*/ 	.byte	0x00, 0xf0, 0x21, 0x00


	//----- nvinfo : EIATTR_KPARAM_INFO
	.align		4
.L_1541:
        /*0118*/ 	.byte	0x04, 0x17
        /*011a*/ 	.short	(.L_1543 - .L_1542)
.L_1542:
        /*011c*/ 	.word	0x00000000
        /*0120*/ 	.short	0x0002
        /*0122*/ 	.short	0x0010
        /*0124*/ 	.byte	0x00, 0xf0, 0x21, 0x00


	//----- nvinfo : EIATTR_KPARAM_INFO
	.align		4
.L_1543:
        /*0128*/ 	.byte	0x04, 0x17
        /*012a*/ 	.short	(.L_1545 - .L_1544)
.L_1544:
        /*012c*/ 	.word	0x00000000
        /*0130*/ 	.short	0x0001
        /*0132*/ 	.short	0x0008
        /*0134*/ 	.byte	0x00, 0xf0, 0x21, 0x00


	//----- nvinfo : EIATTR_KPARAM_INFO
	.align		4
.L_1545:
        /*0138*/ 	.byte	0x04, 0x17
        /*013a*/ 	.short	(.L_1547 - .L_1546)
.L_1546:
        /*013c*/ 	.word	0x00000000
        /*0140*/ 	.short	0x0000
        /*0142*/ 	.short	0x0000
        /*0144*/ 	.byte	0x00, 0xf0, 0x21, 0x00


	//----- nvinfo : EIATTR_SPARSE_MMA_MASK
	.align		4
.L_1547:
        /*0148*/ 	.byte	0x03, 0x50
        /*014a*/ 	.short	0x0000


	//----- nvinfo : EIATTR_MAXREG_COUNT
	.align		4
        /*014c*/ 	.byte	0x03, 0x1b
        /*014e*/ 	.short	0x00ff


	//----- nvinfo : EIATTR_NUM_BARRIERS
	.align		4
        /*0150*/ 	.byte	0x02, 0x4c
        /*0152*/ 	.byte	0x01
	.zero		1


	//----- nvinfo : EIATTR_MERCURY_ISA_VERSION
	.align		4
        /*0154*/ 	.byte	0x03, 0x5f
        /*0156*/ 	.short	0x0101


	//----- nvinfo : EIATTR_EXIT_INSTR_OFFSETS
	.align		4
        /*0158*/ 	.byte	0x04, 0x1c
        /*015a*/ 	.short	(.L_1549 - .L_1548)


	//   ....[0]....
.L_1548:
        /*015c*/ 	.word	0x00000320


	//   ....[1]....
        /*0160*/ 	.word	0x00000a30


	//   ....[2]....
        /*0164*/ 	.word	0x00005e90


	//   ....[3]....
        /*0168*/ 	.word	0x00006180


	//   ....[4]....
        /*016c*/ 	.word	0x000063f0


	//   ....[5]....
        /*0170*/ 	.word	0x00006660


	//   ....[6]....
        /*0174*/ 	.word	0x000067c0


	//   ....[7]....
        /*0178*/ 	.word	0x00006860


	//   ....[8]....
        /*017c*/ 	.word	0x000068a0


	//----- nvinfo : EIATTR_CRS_STACK_SIZE
	.align		4
.L_1549:
        /*0180*/ 	.byte	0x04, 0x1e
        /*0182*/ 	.short	(.L_1551 - .L_1550)
.L_1550:
        /*0184*/ 	.word	0x00000000


	//----- nvinfo : EIATTR_CBANK_PARAM_SIZE
	.align		4
.L_1551:
        /*0188*/ 	.byte	0x03, 0x19
        /*018a*/ 	.short	0x0074


	//----- nvinfo : EIATTR_PARAM_CBANK
	.align		4
        /*018c*/ 	.byte	0x04, 0x0a
        /*018e*/ 	.short	(.L_1553 - .L_1552)
	.align		4
.L_1552:
        /*0190*/ 	.word	index@(.nv.constant0._Z23gemm_half_q_half_kernelILi4ELi20ELb1ELb1ELi32EEvPK6__halfPKjS4_S2_PS0_iiiiPKtS7_iiiiiibS2_i)
        /*0194*/ 	.short	0x0210
        /*0196*/ 	.short	0x0074


	//----- nvinfo : EIATTR_SW_WAR
	.align		4
.L_1553:
        /*0198*/ 	.byte	0x04, 0x36
        /*019a*/ 	.short	(.L_1555 - .L_1554)
.L_1554:
        /*019c*/ 	.word	0x00000008
.L_1555:


//--------------------- .nv.info._Z23gemm_half_q_half_kernelILi4ELi38ELb1ELb1ELi32EEvPK6__halfPKjS4_S2_PS0_iiiiPKtS7_iiiiiibS2_i --------------------------
	.section	.nv.info._Z23gemm_half_q_half_kernelILi4ELi38ELb1ELb1ELi32EEvPK6__halfPKjS4_S2_PS0_iiiiPKtS7_iiiiiibS2_i,"",@"SHT_CUDA_INFO"
	.sectionflags	@""
	.align	4


	//----- nvinfo : EIATTR_CUDA_API_VERSION
	.align		4
        /*0000*/ 	.byte	0x04, 0x37
        /*0002*/ 	.short	(.L_1557 - .L_1556)
.L_1556:
        /*0004*/ 	.word	0x00000082


	//----- nvinfo : EIATTR_KPARAM_INFO
	.align		4
.L_1557:
        /*0008*/ 	.byte	0x04, 0x17
        /*000a*/ 	.short	(.L_1559 - .L_1558)
.L_1558:
        /*000c*/ 	.word	0x00000000
        /*0010*/ 	.short	0x0013
        /*0012*/ 	.short	0x0070
        /*0014*/ 	.byte	0x00, 0xf0, 0x11, 0x00


	//----- nvinfo : EIATTR_KPARAM_INFO
	.align		4
.L_1559:
        /*0018*/ 	.byte	0x04, 0x17
        /*001a*/ 	.short	(.L_1561 - .L_1560)
.L_1560:
        /*001c*/ 	.word	0x00000000
        /*0020*/ 	.short	0x0012
        /*0022*/ 	.short	0x0068
        /*0024*/ 	.byte	0x00, 0xf0, 0x21, 0x00


	//----- nvinfo : EIATTR_KPARAM_INFO
	.align		4
.L_1561:
        /*0028*/ 	.byte	0x04, 0x17
        /*002a*/ 	.short	(.L_1563 - .L_1562)
.L_1562:
        /*002c*/ 	.word	0x00000000
        /*0030*/ 	.short	0x0011
        /*0032*/ 	.short	0x0060
        /*0034*/ 	.byte	0x00, 0xf0, 0x05, 0x00


	//----- nvinfo : EIATTR_KPARAM_INFO
	.align		4
.L_1563:
        /*0038*/ 	.byte	0x04, 0x17
        /*003a*/ 	.short	(.L_1565 - .L_1564)
.L_1564:
        /*003c*/ 	.word	0x00000000
        /*0040*/ 	.short	0x0010
        /*0042*/ 	.short	0x005c
        /*0044*/ 	.byte	0x00, 0xf0, 0x11, 0x00


	//----- nvinfo : EIATTR_KPARAM_INFO
	.align		4
.L_1565:
        /*0048*/ 	.byte	0x04, 0x17
        /*004a*/ 	.short	(.L_1567 - .L_1566)
.L_1566:
        /*004c*/ 	.word	0x00000000
        /*0050*/ 	.short	0x000f
        /*0052*/ 	.short	0x0058
        /*0054*/ 	.byte	0x00, 0xf0, 0x11, 0x00


	//----- nvinfo : EIATTR_KPARAM_INFO
	.align		4
.L_1567:
        /*0058*/ 	.byte	0x04, 0x17
        /*005a*/ 	.short	(.L_1569 - .L_1568)
.L_1568:
        /*005c*/ 	.word	0x00000000
        /*0060*/ 	.short	0x000e
        /*0062*/ 	.short	0x0054
        /*0064*/ 	.byte	0x00, 0xf0, 0x11, 0x00


	//----- nvinfo : EIATTR_KPARAM_INFO
	.align		4
.L_1569:
        /*0068*/ 	.byte	0x04, 0x17
        /*006a*/ 	.short	(.L_1571 - .L_1570)
.L_1570:
        /*006c*/ 	.word	0x00000000
        /*0070*/ 	.short	0x000d
        /*0072*/ 	.short	0x0050
        /*0074*/ 	.byte	0x00, 0xf0, 0x11, 0x00


	//----- nvinfo : EIATTR_KPARAM_INFO
	.align		4
.L_1571:
        /*0078*/ 	.byte	0x04, 0x17
        /*007a*/ 	.short	(.L_1573 - .L_1572)
.L_1572:
        /*007c*/ 	.word	0x00000000
        /*0080*/ 	.short	0x000c
        /*0082*/ 	.short	0x004c
        /*0084*/ 	.byte	0x00, 0xf0, 0x11, 0x00


	//----- nvinfo : EIATTR_KPARAM_INFO
	.align		4
.L_1573:
        /*0088*/ 	.byte	0x04, 0x17
        /*008a*/ 	.short	(.L_1575 - .L_1574)
.L_1574:
        /*008c*/ 	.word	0x00000000
        /*0090*/ 	.short	0x000b
        /*0092*/ 	.short	0x0048
        /*0094*/ 	.byte	0x00, 0xf0, 0x11, 0x00


	//----- nvinfo : EIATTR_KPARAM_INFO
	.align		4
.L_1575:
        /*0098*/ 	.byte	0x04, 0x17
        /*009a*/ 	.short	(.L_1577 - .L_1576)
.L_1576:
        /*009c*/ 	.word	0x00000000
        /*00a0*/ 	.short	0x000a
        /*00a2*/ 	.short	0x0040
        /*00a4*/ 	.byte	0x00, 0xf0, 0x21, 0x00


	//----- nvinfo : EIATTR_KPARAM_INFO
	.align		4
.L_1577:
        /*00a8*/ 	.byte	0x04, 0x17
        /*00aa*/ 	.short	(.L_1579 - .L_1578)
.L_1578:
        /*00ac*/ 	.word	0x00000000
        /*00b0*/ 	.short	0x0009
        /*00b2*/ 	.short	0x0038
        /*00b4*/ 	.byte	0x00, 0xf0, 0x21, 0x00


	//----- nvinfo : EIATTR_KPARAM_INFO
	.align		4
.L_1579:
        /*00b8*/ 	.byte	0x04, 0x17
        /*00ba*/ 	.short	(.L_1581 - .L_1580)
.L_1580:
        /*00bc*/ 	.word	0x00000000
        /*00c0*/ 	.short	0x0008
        /*00c2*/ 	.short	0x0034
        /*00c4*/ 	.byte	0x00, 0xf0, 0x11, 0x00


	//----- nvinfo : EIATTR_KPARAM_INFO
	.align		4
.L_1581:
        /*00c8*/ 	.byte	0x04, 0x17
        /*00ca*/ 	.short	(.L_1583 - .L_1582)
.L_1582:
        /*00cc*/ 	.word	0x00000000
        /*00d0*/ 	.short	0x0007
        /*00d2*/ 	.short	0x0030
        /*00d4*/ 	.byte	0x00, 0xf0, 0x11, 0x00


	//----- nvinfo : EIATTR_KPARAM_INFO
	.align		4
.L_1583:
        /*00d8*/ 	.byte	0x04, 0x17
        /*00da*/ 	.short	(.L_1585 - .L_1584)
.L_1584:
        /*00dc*/ 	.word	0x00000000
        /*00e0*/ 	.short	0x0006
        /*00e2*/ 	.short	0x002c
        /*00e4*/ 	.byte	0x00, 0xf0, 0x11, 0x00


	//----- nvinfo : EIATTR_KPARAM_INFO
	.align		4
.L_1585:
        /*00e8*/ 	.byte	0x04, 0x17
        /*00ea*/ 	.short	(.L_1587 - .L_1586)
.L_1586:
        /*00ec*/ 	.word	0x00000000
        /*00f0*/ 	.short	0x0005
        /*00f2*/ 	.short	0x0028
        /*00f4*/ 	.byte	0x00, 0xf0, 0x11, 0x00


	//----- nvinfo : EIATTR_KPARAM_INFO
	.align		4
.L_1587:
        /*00f8*/ 	.byte	0x04, 0x17
        /*00fa*/ 	.short	(.L_1589 - .L_1588)
.L_1588:
        /*00fc*/ 	.word	0x00000000
        /*0100*/ 	.short	0x0004
        /*0102*/ 	.short	0x0020
        /*0104*/ 	.byte	0x00, 0xf0, 0x21, 0x00


	//----- nvinfo : EIATTR_KPARAM_INFO
	.align		4
.L_1589:
        /*0108*/ 	.byte	0x04, 0x17
        /*010a*/ 	.short	(.L_1591 - .L_1590)
.L_1590:
        /*010c*/ 	.word	0x00000000
        /*0110*/ 	.short	0x0003
        /*0112*/ 	.short	0x0018
        /*0114*/ 	.byte	0x00, 0xf0, 0x21, 0x00


	//----- nvinfo : EIATTR_KPARAM_INFO
	.align		4
.L_1591:
        /*0118*/ 	.byte	0x04, 0x17
        /*011a*/ 	.short	(.L_1593 - .L_1592)
.L_1592:
        /*011c*/ 	.word	0x00000000
        /*0120*/ 	.short	0x0002
        /*0122*/ 	.short	0x0010
        /*0124*/ 	.byte	0x00, 0xf0, 0x21, 0x00


	//----- nvinfo : EIATTR_KPARAM_INFO
	.align		4
.L_1593:
        /*0128*/ 	.byte	0x04, 0x17
        /*012a*/ 	.short	(.L_1595 - .L_1594)
.L_1594:
        /*012c*/ 	.word	0x00000000
        /*0130*/ 	.short	0x0001
        /*0132*/ 	.short	0x0008
        /*0134*/ 	.byte	0x00, 0xf0, 0x21, 0x00


	//----- nvinfo : EIATTR_KPARAM_INFO
	.align		4
.L_1595:
        /*0138*/ 	.byte	0x04, 0x17
        /*013a*/ 	.short	(.L_1597 - .L_1596)
.L_1596:
        /*013c*/ 	.word	0x00000000
        /*0140*/ 	.short	0x0000
        /*0142*/ 	.short	0x0000
        /*0144*/ 	.byte	0x00, 0xf0, 0x21, 0x00


	//----- nvinfo : EIATTR_SPARSE_MMA_MASK
	.align		4
.L_1597:
        /*0148*/ 	.byte	0x03, 0x50
        /*014a*/ 	.short	0x0000


	//----- nvinfo : EIATTR_MAXREG_COUNT
	.align		4
        /*014c*/ 	.byte	0x03, 0x1b
        /*014e*/ 	.short	0x00ff


	//----- nvinfo : EIATTR_NUM_BARRIERS
	.align		4
        /*0150*/ 	.byte	0x02, 0x4c
        /*0152*/ 	.byte	0x01
	.zero		1


	//----- nvinfo : EIATTR_MERCURY_ISA_VERSION
	.align		4
        /*0154*/ 	.byte	0x03, 0x5f
        /*0156*/ 	.short	0x0101


	//----- nvinfo : EIATTR_EXIT_INSTR_OFFSETS
	.align		4
        /*0158*/ 	.byte	0x04, 0x1c
        /*015a*/ 	.short	(.L_1599 - .L_1598)


	//   ....[0]....
.L_1598:
        /*015c*/ 	.word	0x00000320


	//   ....[1]....
        /*0160*/ 	.word	0x00000ec0


	//   ....[2]....
        /*0164*/ 	.word	0x00007cb0


	//   ....[3]....
        /*0168*/ 	.word	0x00007fb0


	//   ....[4]....
        /*016c*/ 	.word	0x00008220


	//   ....[5]....
        /*0170*/ 	.word	0x00008490


	//   ....[6]....
        /*0174*/ 	.word	0x000085f0


	//   ....[7]....
        /*0178*/ 	.word	0x00008680


	//   ....[8]....
        /*017c*/ 	.word	0x000086c0


	//----- nvinfo : EIATTR_CRS_STACK_SIZE
	.align		4
.L_1599:
        /*0180*/ 	.byte	0x04, 0x1e
        /*0182*/ 	.short	(.L_1601 - .L_1600)
.L_1600:
        /*0184*/ 	.word	0x00000000


	//----- nvinfo : EIATTR_CBANK_PARAM_SIZE
	.align		4
.L_1601:
        /*0188*/ 	.byte	0x03, 0x19
        /*018a*/ 	.short	0x0074


	//----- nvinfo : EIATTR_PARAM_CBANK
	.align		4
        /*018c*/ 	.byte	0x04, 0x0a
        /*018e*/ 	.short	(.L_1603 - .L_1602)
	.align		4
.L_1602:
        /*0190*/ 	.word	index@(.nv.constant0._Z23gemm_half_q_half_kernelILi4ELi38ELb1ELb1ELi32EEvPK6__halfPKjS4_S2_PS0_iiiiPKtS7_iiiiiibS2_i)
        /*0194*/ 	.short	0x0210
        /*0196*/ 	.short	0x0074


	//----- nvinfo : EIATTR_SW_WAR
	.align		4
.L_1603:
        /*0198*/ 	.byte	0x04, 0x36
        /*019a*/ 	.short	(.L_1605 - .L_1604)
.L_1604:
        /*019c*/ 	.word	0x00000008
.L_1605:


//--------------------- .nv.info._Z23gemm_half_q_half_kernelILi4ELi128ELb1ELb1ELi32EEvPK6__halfPKjS4_S2_PS0_iiiiPKtS7_iiiiiibS2_i --------------------------
	.section	.nv.info._Z23gemm_half_q_half_kernelILi4ELi128ELb1ELb1ELi32EEvPK6__halfPKjS4_S2_PS0_iiiiPKtS7_iiiiiibS2_i,"",@"SHT_CUDA_INFO"
	.sectionflags	@""
	.align	4


	//----- nvinfo : EIATTR_CUDA_API_VERSION
	.align		4
        /*0000*/ 	.byte	0x04, 0x37
        /*0002*/ 	.short	(.L_1607 - .L_1606)
.L_1606:
        /*0004*/ 	.word	0x00000082


	//----- nvinfo : EIATTR_KPARAM_INFO
	.align		4
.L_1607:
        /*0008*/ 	.byte	0x04, 0x17
        /*000a*/ 	.short	(.L_1609 - .L_1608)
.L_1608:
        /*000c*/ 	.word	0x00000000
        /*0010*/ 	.short	0x0013
        /*0012*/ 	.short	0x0070
        /*0014*/ 	.byte	0x00, 0xf0, 0x11, 0x00


	//----- nvinfo : EIATTR_KPARAM_INFO
	.align		4
.L_1609:
        /*0018*/ 	.byte	0x04, 0x17
        /*001a*/ 	.short	(.L_1611 - .L_1610)
.L_1610:
        /*001c*/ 	.word	0x00000000
        /*0020*/ 	.short	0x0012
        /*0022*/ 	.short	0x0068
        /*0024*/ 	.byte	0x00, 0xf0, 0x21, 0x00


	//----- nvinfo : EIATTR_KPARAM_INFO
	.align		4
.L_1611:
        /*0028*/ 	.byte	0x04, 0x17
        /*002a*/ 	.short	(.L_1613 - .L_1612)
.L_1612:
        /*002c*/ 	.word	0x00000000
        /*0030*/ 	.short	0x0011
        /*0032*/ 	.short	0x0060
        /*0034*/ 	.byte	0x00, 0xf0, 0x05, 0x00


	//----- nvinfo : EIATTR_KPARAM_INFO
	.align		4
.L_1613:
        /*0038*/ 	.byte	0x04, 0x17
        /*003a*/ 	.short	(.L_1615 - .L_1614)
.L_1614:
        /*003c*/ 	.word	0x00000000
        /*0040*/ 	.short	0x0010
        /*0042*/ 	.short	0x005c
        /*0044*/ 	.byte	0x00, 0xf0, 0x11, 0x00


	//----- nvinfo : EIATTR_KPARAM_INFO
	.align		4
.L_1615:
        /*0048*/ 	.byte	0x04, 0x17
        /*004a*/ 	.short	(.L_1617 - .L_1616)
.L_1616:
        /*004c*/ 	.word	0x00000000
        /*0050*/ 	.short	0x000f
        /*0052*/ 	.short	0x0058
        /*0054*/ 	.byte	0x00, 0xf0, 0x11, 0x00


	//----- nvinfo : EIATTR_KPARAM_INFO
	.align		4
.L_1617:
        /*0058*/ 	.byte	0x04, 0x17
        /*005a*/ 	.short	(.L_1619 - .L_1618)
.L_1618:
        /*005c*/ 	.word	0x00000000
        /*0060*/ 	.short	0x000e
        /*0062*/ 	.short	0x0054
        /*0064*/ 	.byte	0x00, 0xf0, 0x11, 0x00


	//----- nvinfo : EIATTR_KPARAM_INFO
	.align		4
.L_1619:
        /*0068*/ 	.byte	0x04, 0x17
        /*006a*/ 	.short	(.L_1621 - .L_1620)
.L_1620:
        /*006c*/ 	.word	0x00000000
        /*0070*/ 	.short	0x000d
        /*0072*/ 	.short	0x0050
        /*0074*/ 	.byte	0x00, 0xf0, 0x11, 0x00


	//----- nvinfo : EIATTR_KPARAM_INFO
	.align		4
.L_1621:
        /*0078*/ 	.byte	0x04, 0x17
        /*007a*/ 	.short	(.L_1623 - .L_1622)
.L_1622:
        /*007c*/ 	.word	0x00000000
        /*0080*/ 	.short	0x000c
        /*0082*/ 	.short	0x004c
        /*0084*/ 	.byte	0x00, 0xf0, 0x11, 0x00


	//----- nvinfo : EIATTR_KPARAM_INFO
	.align		4
.L_1623:
        /*0088*/ 	.byte	0x04, 0x17
        /*008a*/ 	.short	(.L_1625 - .L_1624)
.L_1624:
        /*008c*/ 	.word	0x00000000
        /*0090*/ 	.short	0x000b
        /*0092*/ 	.short	0x0048
        /*0094*/ 	.byte	0x00, 0xf0, 0x11, 0x00


	//----- nvinfo : EIATTR_KPARAM_INFO
	.align		4
.L_1625:
        /*0098*/ 	.byte	0x04, 0x17
        /*009a*/ 	.short	(.L_1627 - .L_1626)
.L_1626:
        /*009c*/ 	.word	0x00000000
        /*00a0*/ 	.short	0x000a
        /*00a2*/ 	.short	0x0040
        /*00a4*/ 	.byte	0x00, 0xf0, 0x21, 0x00


	//----- nvinfo : EIATTR_KPARAM_INFO
	.align		4
.L_1627:
        /*00a8*/ 	.byte	0x04, 0x17
        /*00aa*/ 	.short	(.L_1629 - .L_1628)
.L_1628:
        /*00ac*/ 	.word	0x00000000
        /*00b0*/ 	.short	0x0009
        /*00b2*/ 	.short	0x0038
        /*00b4*/ 	.byte	0x00, 0xf0, 0x21, 0x00


	//----- nvinfo : EIATTR_KPARAM_INFO
	.align		4
.L_1629:
        /*00b8*/ 	.byte	0x04, 0x17
        /*00ba*/ 	.short	(.L_1631 - .L_1630)
.L_1630:
        /*00bc*/ 	.word	0x00000000
        /*00c0*/ 	.short	0x0008
        /*00c2*/ 	.short	0x0034
        /*00c4*/ 	.byte	0x00, 0xf0, 0x11, 0x00


	//----- nvinfo : EIATTR_KPARAM_INFO
	.align		4
.L_1631:
        /*00c8*/ 	.byte	0x04, 0x17
        /*00ca*/ 	.short	(.L_1633 - .L_1632)
.L_1632:
        /*00cc*/ 	.word	0x00000000
        /*00d0*/ 	.short	0x0007
        /*00d2*/ 	.short	0x0030
        /*00d4*/ 	.byte	0x00, 0xf0, 0x11, 0x00


	//----- nvinfo : EIATTR_KPARAM_INFO
	.align		4
.L_1633:
        /*00d8*/ 	.byte	0x04, 0x17
        /*00da*/ 	.short	(.L_1635 - .L_1634)
.L_1634:
        /*00dc*/ 	.word	0x00000000
        /*00e0*/ 	.short	0x0006
        /*00e2*/ 	.short	0x002c
        /*00e4*/ 	.byte	0x00, 0xf0, 0x11, 0x00


	//----- nvinfo : EIATTR_KPARAM_INFO
	.align		4
.L_1635:
        /*00e8*/ 	.byte	0x04, 0x17
        /*00ea*/ 	.short	(.L_1637 - .L_1636)
.L_1636:
        /*00ec*/ 	.word	0x00000000
        /*00f0*/ 	.short	0x0005
        /*00f2*/ 	.short	0x0028
        /*00f4*/ 	.byte	0x00, 0xf0, 0x11, 0x00


	//----- nvinfo : EIATTR_KPARAM_INFO
	.align		4
.L_1637:
        /*00f8*/ 	.byte	0x04, 0x17
        /*00fa*/ 	.short	(.L_1639 - .L_1638)
.L_1638:
        /*00fc*/ 	.word	0x00000000
        /*0100*/ 	.short	0x0004
        /*0102*/ 	.short	0x0020
        /*0104*/ 	.byte	0x00, 0xf0, 0x21, 0x00


	//----- nvinfo : EIATTR_KPARAM_INFO
	.align		4
.L_1639:
        /*0108*/ 	.byte	0x04, 0x17
        /*010a*/ 	.short	(.L_1641 - .L_1640)
.L_1640:
        /*010c*/ 	.word	0x00000000
        /*0110*/ 	.short	0x0003
        /*0112*/ 	.short	0x0018
        /*0114*/ 	.byte	0x00, 0xf0, 0x21, 0x00


	//----- nvinfo : EIATTR_KPARAM_INFO
	.align		4
.L_1641:
        /*0118*/ 	.byte	0x04, 0x17
        /*011a*/ 	.short	(.L_1643 - .L_1642)
.L_1642:
        /*011c*/ 	.word	0x00000000
        /*0120*/ 	.short	0x0002
        /*0122*/ 	.short	0x0010
        /*0124*/ 	.byte	0x00, 0xf0, 0x21, 0x00


	//----- nvinfo : EIATTR_KPARAM_INFO
	.align		4
.L_1643:
        /*0128*/ 	.byte	0x04, 0x17
        /*012a*/ 	.short	(.L_1645 - .L_1644)
.L_1644:
        /*012c*/ 	.word	0x00000000
        /*0130*/ 	.short	0x0001
        /*0132*/ 	.short	0x0008
        /*0134*/ 	.byte	0x00, 0xf0, 0x21, 0x00


	//----- nvinfo : EIATTR_KPARAM_INFO
	.align		4
.L_1645:
        /*0138*/ 	.byte	0x04, 0x17
        /*013a*/ 	.short	(.L_1647 - .L_1646)
.L_1646:
        /*013c*/ 	.word	0x00000000
        /*0140*/ 	.short	0x0000
        /*0142*/ 	.short	0x0000
        /*0144*/ 	.byte	0x00, 0xf0, 0x21, 0x00


	//----- nvinfo : EIATTR_SPARSE_MMA_MASK
	.align		4
.L_1647:
        /*0148*/ 	.byte	0x03, 0x50
        /*014a*/ 	.short	0x0000


	//----- nvinfo : EIATTR_MAXREG_COUNT
	.align		4
        /*014c*/ 	.byte	0x03, 0x1b
        /*014e*/ 	.short	0x00ff


	//----- nvinfo : EIATTR_NUM_BARRIERS
	.align		4
        /*0150*/ 	.byte	0x02, 0x4c
        /*0152*/ 	.byte	0x01
	.zero		1


	//----- nvinfo : EIATTR_MERCURY_ISA_VERSION
	.align		4
        /*0154*/ 	.byte	0x03, 0x5f
        /*0156*/ 	.short	0x0101


	//----- nvinfo : EIATTR_EXIT_INSTR_OFFSETS
	.align		4
        /*0158*/ 	.byte	0x04, 0x1c
        /*015a*/ 	.short	(.L_1649 - .L_1648)


	//   ....[0]....
.L_1648:
        /*015c*/ 	.word	0x00000340


	//   ....[1]....
        /*0160*/ 	.word	0x00000ed0


	//   ....[2]....
        /*0164*/ 	.word	0x00009240


	//   ....[3]....
        /*0168*/ 	.word	0x00009540


	//   ....[4]....
        /*016c*/ 	.word	0x000097c0


	//   ....[5]....
        /*0170*/ 	.word	0x00009a40


	//   ....[6]....
        /*0174*/ 	.word	0x00009bb0


	//   ....[7]....
        /*0178*/ 	.word	0x00009c50


	//   ....[8]....
        /*017c*/ 	.word	0x00009c90


	//----- nvinfo : EIATTR_CRS_STACK_SIZE
	.align		4
.L_1649:
        /*0180*/ 	.byte	0x04, 0x1e
        /*0182*/ 	.short	(.L_1651 - .L_1650)
.L_1650:
        /*0184*/ 	.word	0x00000000


	//----- nvinfo : EIATTR_CBANK_PARAM_SIZE
	.align		4
.L_1651:
        /*0188*/ 	.byte	0x03, 0x19
        /*018a*/ 	.short	0x0074


	//----- nvinfo : EIATTR_PARAM_CBANK
	.align		4
        /*018c*/ 	.byte	0x04, 0x0a
        /*018e*/ 	.short	(.L_1653 - .L_1652)
	.align		4
.L_1652:
        /*0190*/ 	.word	index@(.nv.constant0._Z23gemm_half_q_half_kernelILi4ELi128ELb1ELb1ELi32EEvPK6__halfPKjS4_S2_PS0_iiiiPKtS7_iiiiiibS2_i)
        /*0194*/ 	.short	0x0210
        /*0196*/ 	.short	0x0074


	//----- nvinfo : EIATTR_SW_WAR
	.align		4
.L_1653:
        /*0198*/ 	.byte	0x04, 0x36
        /*019a*/ 	.short	(.L_1655 - .L_1654)
.L_1654:
        /*019c*/ 	.word	0x00000008
.L_1655:


//--------------------- .nv.info._Z23gemm_half_q_half_kernelILi3ELi190ELb1ELb1ELi64EEvPK6__halfPKjS4_S2_PS0_iiiiPKtS7_iiiiiibS2_i --------------------------
	.section	.nv.info._Z23gemm_half_q_half_kernelILi3ELi190ELb1ELb1ELi64EEvPK6__halfPKjS4_S2_PS0_iiiiPKtS7_iiiiiibS2_i,"",@"SHT_CUDA_INFO"
	.sectionflags	@""
	.align	4


	//----- nvinfo : EIATTR_CUDA_API_VERSION
	.align		4
        /*0000*/ 	.byte	0x04, 0x37
        /*0002*/ 	.short	(.L_1657 - .L_1656)
.L_1656:
        /*0004*/ 	.word	0x00000082


	//----- nvinfo : EIATTR_KPARAM_INFO
	.align		4
.L_1657:
        /*0008*/ 	.byte	0x04, 0x17
        /*000a*/ 	.short	(.L_1659 - .L_1658)
.L_1658:
        /*000c*/ 	.word	0x00000000
        /*0010*/ 	.short	0x0013
        /*0012*/ 	.short	0x0070
        /*0014*/ 	.byte	0x00, 0xf0, 0x11, 0x00


	//----- nvinfo : EIATTR_KPARAM_INFO
	.align		4
.L_1659:
        /*0018*/ 	.byte	0x04, 0x17
        /*001a*/ 	.short	(.L_1661 - .L_1660)
.L_1660:
        /*001c*/ 	.word	0x00000000
        /*0020*/ 	.short	0x0012
        /*0022*/ 	.short	0x0068
        /*0024*/ 	.byte	0x00, 0xf0, 0x21, 0x00


	//----- nvinfo : EIATTR_KPARAM_INFO
	.align		4
.L_1661:
        /*0028*/ 	.byte	0x04, 0x17
        /*002a*/ 	.short	(.L_1663 - .L_1662)
.L_1662:
        /*002c*/ 	.word	0x00000000
        /*0030*/ 	.short	0x0011
        /*0032*/ 	.short	0x0060
        /*0034*/ 	.byte	0x00, 0xf0, 0x05, 0x00


	//----- nvinfo : EIATTR_KPARAM_INFO
	.align		4
.L_1663:
        /*0038*/ 	.byte	0x04, 0x17
        /*003a*/ 	.short	(.L_1665 - .L_1664)
.L_1664:
        /*003c*/ 	.word	0x00000000
        /*0040*/ 	.short	0x0010
        /*0042*/ 	.short	0x005c
        /*0044*/ 	.byte	0x00, 0xf0, 0x11, 0x00


	//----- nvinfo : EIATTR_KPARAM_INFO
	.align		4
.L_1665:
        /*0048*/ 	.byte	0x04, 0x17
        /*004a*/ 	.short	(.L_1667 - .L_1666)
.L_1666:
        /*004c*/ 	.word	0x00000000
        /*0050*/ 	.short	0x000f
        /*0052*/ 	.short	0x0058
        /*0054*/ 	.byte	0x00, 0xf0, 0x11, 0x00


	//----- nvinfo : EIATTR_KPARAM_INFO
	.align		4
.L_1667:
        /*0058*/ 	.byte	0x04, 0x17
        /*005a*/ 	.short	(.L_1669 - .L_1668)
.L_1668:
        /*005c*/ 	.word	0x00000000
        /*0060*/ 	.short	0x000e
        /*0062*/ 	.short	0x0054
        /*0064*/ 	.byte	0x00, 0xf0, 0x11, 0x00


	//----- nvinfo : EIATTR_KPARAM_INFO
	.align		4
.L_1669:
        /*0068*/ 	.byte	0x04, 0x17
        /*006a*/ 	.short	(.L_1671 - .L_1670)
.L_1670:
        /*006c*/ 	.word	0x00000000
        /*0070*/ 	.short	0x000d
        /*0072*/ 	.short	0x0050
        /*0074*/ 	.byte	0x00, 0xf0, 0x11, 0x00


	//----- nvinfo : EIATTR_KPARAM_INFO
	.align		4
.L_1671:
        /*0078*/ 	.byte	0x04, 0x17
        /*007a*/ 	.short	(.L_1673 - .L_1672)
.L_1672:
        /*007c*/ 	.word	0x00000000
        /*0080*/ 	.short	0x000c
        /*0082*/ 	.short	0x004c
        /*0084*/ 	.byte	0x00, 0xf0, 0x11, 0x00


	//----- nvinfo : EIATTR_KPARAM_INFO
	.align		4
.L_1673:
        /*0088*/ 	.byte	0x04, 0x17
        /*008a*/ 	.short	(.L_1675 - .L_1674)
.L_1674:
        /*008c*/ 	.word	0x00000000
        /*0090*/ 	.short	0x000b
        /*0092*/ 	.short	0x0048
        /*0094*/ 	.byte	0x00, 0xf0, 0x11, 0x00


	//----- nvinfo : EIATTR_KPARAM_INFO
	.align		4
.L_1675:
        /*0098*/ 	.byte	0x04, 0x17
        /*009a*/ 	.short	(.L_1677 - .L_1676)
.L_1676:
        /*009c*/ 	.word	0x00000000
        /*00a0*/ 	.short	0x000a
        /*00a2*/ 	.short	0x0040
        /*00a4*/ 	.byte	0x00, 0xf0, 0x21, 0x00


	//----- nvinfo : EIATTR_KPARAM_INFO
	.align		4
.L_1677:
        /*00a8*/ 	.byte	0x04, 0x17
        /*00aa*/ 	.short	(.L_1679 - .L_1678)
.L_1678:
        /*00ac*/ 	.word	0x00000000
        /*00b0*/ 	.short	0x0009
        /*00b2*/ 	.short	0x0038
        /*00b4*/ 	.byte	0x00, 0xf0, 0x21, 0x00


	//----- nvinfo : EIATTR_KPARAM_INFO
	.align		4
.L_1679:
        /*00b8*/ 	.byte	0x04, 0x17
        /*00ba*/ 	.short	(.L_1681 - .L_1680)
.L_1680:
        /*00bc*/ 	.word	0x00000000
        /*00c0*/ 	.short	0x0008
        /*00c2*/ 	.short	0x0034
        /*00c4*/ 	.byte	0x00, 0xf0, 0x11, 0x00


	//----- nvinfo : EIATTR_KPARAM_INFO
	.align		4
.L_1681:
        /*00c8*/ 	.byte	0x04, 0x17
        /*00ca*/ 	.short	(.L_1683 - .L_1682)
.L_1682:
        /*00cc*/ 	.word	0x00000000
        /*00d0*/ 	.short	0x0007
        /*00d2*/ 	.short	0x0030
        /*00d4*/ 	.byte	0x00, 0xf0, 0x11, 0x00


	//----- nvinfo : EIATTR_KPARAM_INFO
	.align		4
.L_1683:
        /*00d8*/ 	.byte	0x04, 0x17
        /*00da*/ 	.short	(.L_1685 - .L_1684)
.L_1684:
        /*00dc*/ 	.word	0x00000000
        /*00e0*/ 	.short	0x0006
        /*00e2*/ 	.short	0x002c
        /*00e4*/ 	.byte	0x00, 0xf0, 0x11, 0x00


	//----- nvinfo : EIATTR_KPARAM_INFO
	.align		4
.L_1685:
        /*00e8*/ 	.byte	0x04, 0x17
        /*00ea*/ 	.short	(.L_1687 - .L_1686)
.L_1686:
        /*00ec*/ 	.word	0x00000000
        /*00f0*/ 	.short	0x0005
        /*00f2*/ 	.short	0x0028
        /*00f4*/ 	.byte	0x00, 0xf0, 0x11, 0x00


	//----- nvinfo : EIATTR_KPARAM_INFO
	.align		4
.L_1687:
        /*00f8*/ 	.byte	0x04, 0x17
        /*00fa*/ 	.short	(.L_1689 - .L_1688)
.L_1688:
        /*00fc*/ 	.word	0x00000000
        /*0100*/ 	.short	0x0004
        /*0102*/ 	.short	0x0020
        /*0104*/ 	.byte	0x00, 0xf0, 0x21, 0x00


	//----- nvinfo : EIATTR_KPARAM_INFO
	.align		4
.L_1689:
        /*0108*/ 	.byte	0x04, 0x17
        /*010a*/ 	.short	(.L_1691 - .L_1690)
.L_1690:
        /*010c*/ 	.word	0x00000000
        /*0110*/ 	.short	0x0003
        /*0112*/ 	.short	0x0018
        /*0114*/ 	.byte	0x00, 0xf0, 0x21, 0x00


	//----- nvinfo : EIATTR_KPARAM_INFO
	.align		4
.L_1691:
        /*0118*/ 	.byte	0x04, 0x17
        /*011a*/ 	.short	(.L_1693 - .L_1692)
.L_1692:
        /*011c*/ 	.word	0x00000000
        /*0120*/ 	.short	0x0002
        /*0122*/ 	.short	0x0010
        /*0124*/ 	.byte	0x00, 0xf0, 0x21, 0x00


	//----- nvinfo : EIATTR_KPARAM_INFO
	.align		4
.L_1693:
        /*0128*/ 	.byte	0x04, 0x17
        /*012a*/ 	.short	(.L_1695 - .L_1694)
.L_1694:
        /*012c*/ 	.word	0x00000000
        /*0130*/ 	.short	0x0001
        /*0132*/ 	.short	0x0008
        /*0134*/ 	.byte	0x00, 0xf0, 0x21, 0x00


	//----- nvinfo : EIATTR_KPARAM_INFO
	.align		4
.L_1695:
        /*0138*/ 	.byte	0x04, 0x17
        /*013a*/ 	.short	(.L_1697 - .L_1696)
.L_1696:
        /*013c*/ 	.word	0x00000000
        /*0140*/ 	.short	0x0000
        /*0142*/ 	.short	0x0000
        /*0144*/ 	.byte	0x00, 0xf0, 0x21, 0x00


	//----- nvinfo : EIATTR_SPARSE_MMA_MASK
	.align		4
.L_1697:
        /*0148*/ 	.byte	0x03, 0x50
        /*014a*/ 	.short	0x0000


	//----- nvinfo : EIATTR_MAXREG_COUNT
	.align		4
        /*014c*/ 	.byte	0x03, 0x1b
        /*014e*/ 	.short	0x00ff


	//----- nvinfo : EIATTR_NUM_BARRIERS
	.align		4
        /*0150*/ 	.byte	0x02, 0x4c
        /*0152*/ 	.byte	0x01
	.zero		1


	//----- nvinfo : EIATTR_MERCURY_ISA_VERSION
	.align		4
        /*0154*/ 	.byte	0x03, 0x5f
        /*0156*/ 	.short	0x0101


	//----- nvinfo : EIATTR_EXIT_INSTR_OFFSETS
	.align		4
        /*0158*/ 	.byte	0x04, 0x1c
        /*015a*/ 	.short	(.L_1699 - .L_1698)


	//   ....[0]....
.L_1698:
        /*015c*/ 	.word	0x00000290


	//   ....[1]....
        /*0160*/ 	.word	0x00000e50


	//   ....[2]....
        /*0164*/ 	.word	0x00014880


	//   ....[3]....
        /*0168*/ 	.word	0x00014b70


	//   ....[4]....
        /*016c*/ 	.word	0x00014de0


	//   ....[5]....
        /*0170*/ 	.word	0x00014f50


	//   ....[6]....
        /*0174*/ 	.word	0x00014fe0


	//   ....[7]....
        /*0178*/ 	.word	0x00015020


	//----- nvinfo : EIATTR_CRS_STACK_SIZE
	.align		4
.L_1699:
        /*017c*/ 	.byte	0x04, 0x1e
        /*017e*/ 	.short	(.L_1701 - .L_1700)
.L_1700:
        /*0180*/ 	.word	0x00000000


	//----- nvinfo : EIATTR_CBANK_PARAM_SIZE
	.align		4
.L_1701:
        /*0184*/ 	.byte	0x03, 0x19
        /*0186*/ 	.short	0x0074


	//----- nvinfo : EIATTR_PARAM_CBANK
	.align		4
        /*0188*/ 	.byte	0x04, 0x0a
        /*018a*/ 	.short	(.L_1703 - .L_1702)
	.align		4
.L_1702:
        /*018c*/ 	.word	index@(.nv.constant0._Z23gemm_half_q_half_kernelILi3ELi190ELb1ELb1ELi64EEvPK6__halfPKjS4_S2_PS0_iiiiPKtS7_iiiiiibS2_i)
        /*0190*/ 	.short	0x0210
        /*0192*/ 	.short	0x0074


	//----- nvinfo : EIATTR_SW_WAR
	.align		4
.L_1703:
        /*0194*/ 	.byte	0x04, 0x36
        /*0196*/ 	.short	(.L_1705 - .L_1704)
.L_1704:
        /*0198*/ 	.word	0x00000008
.L_1705:


//--------------------- .nv.info._Z23gemm_half_q_half_kernelILi3ELi160ELb1ELb1ELi64EEvPK6__halfPKjS4_S2_PS0_iiiiPKtS7_iiiiiibS2_i --------------------------
	.section	.nv.info._Z23gemm_half_q_half_kernelILi3ELi160ELb1ELb1ELi64EEvPK6__halfPKjS4_S2_PS0_iiiiPKtS7_iiiiiibS2_i,"",@"SHT_CUDA_INFO"
	.sectionflags	@""
	.align	4


	//----- nvinfo : EIATTR_CUDA_API_VERSION
	.align		4
        /*0000*/ 	.byte	0x04, 0x37
        /*0002*/ 	.short	(.L_1707 - .L_1706)
.L_1706:
        /*0004*/ 	.word	0x00000082


	//----- nvinfo : EIATTR_KPARAM_INFO
	.align		4
.L_1707:
        /*0008*/ 	.byte	0x04, 0x17
        /*000a*/ 	.short	(.L_1709 - .L_1708)
.L_1708:
        /*000c*/ 	.word	0x00000000
        /*0010*/ 	.short	0x0013
        /*0012*/ 	.short	0x0070
        /*0014*/ 	.byte	0x00, 0xf0, 0x11, 0x00


	//----- nvinfo : EIATTR_KPARAM_INFO
	.align		4
.L_1709:
        /*0018*/ 	.byte	0x04, 0x17
        /*001a*/ 	.short	(.L_1711 - .L_1710)
.L_1710:
        /*001c*/ 	.word	0x00000000
        /*0020*/ 	.short	0x0012
        /*0022*/ 	.short	0x0068
        /*0024*/ 	.byte	0x00, 0xf0, 0x21, 0x00


	//----- nvinfo : EIATTR_KPARAM_INFO
	.align		4
.L_1711:
        /*0028*/ 	.byte	0x04, 0x17
        /*002a*/ 	.short	(.L_1713 - .L_1712)
.L_1712:
        /*002c*/ 	.word	0x00000000
        /*0030*/ 	.short	0x0011
        /*0032*/ 	.short	0x0060
        /*0034*/ 	.byte	0x00, 0xf0, 0x05, 0x00


	//----- nvinfo : EIATTR_KPARAM_INFO
	.align		4
.L_1713:
        /*0038*/ 	.byte	0x04, 0x17
        /*003a*/ 	.short	(.L_1715 - .L_1714)
.L_1714:
        /*003c*/ 	.word	0x00000000
        /*0040*/ 	.short	0x0010
        /*0042*/ 	.short	0x005c
        /*0044*/ 	.byte	0x00, 0xf0, 0x11, 0x00


	//----- nvinfo : EIATTR_KPARAM_INFO
	.align		4
.L_1715:
        /*0048*/ 	.byte	0x04, 0x17
        /*004a*/ 	.short	(.L_1717 - .L_1716)
.L_1716:
        /*004c*/ 	.word	0x00000000
        /*0050*/ 	.short	0x000f
        /*0052*/ 	.short	0x0058
        /*0054*/ 	.byte	0x00, 0xf0, 0x11, 0x00


	//----- nvinfo : EIATTR_KPARAM_INFO
	.align		4
.L_1717:
        /*0058*/ 	.byte	0x04, 0x17
        /*005a*/ 	.short	(.L_1719 - .L_1718)
.L_1718:
        /*005c*/ 	.word	0x00000000
        /*0060*/ 	.short	0x000e
        /*0062*/ 	.short	0x0054
        /*0064*/ 	.byte	0x00, 0xf0, 0x11, 0x00


	//----- nvinfo : EIATTR_KPARAM_INFO
	.align		4
.L_1719:
        /*0068*/ 	.byte	0x04, 0x17
        /*006a*/ 	.short	(.L_1721 - .L_1720)
.L_1720:
        /*006c*/ 	.word	0x00000000
        /*0070*/ 	.short	0x000d
        /*0072*/ 	.short	0x0050
        /*0074*/ 	.byte	0x00, 0xf0, 0x11, 0x00


	//----- nvinfo : EIATTR_KPARAM_INFO
	.align		4
.L_1721:
        /*0078*/ 	.byte	0x04, 0x17
        /*007a*/ 	.short	(.L_1723 - .L_1722)
.L_1722:
        /*007c*/ 	.word	0x00000000
        /*0080*/ 	.short	0x000c
        /*0082*/ 	.short	0x004c
        /*0084*/ 	.byte	0x00, 0xf0, 0x11, 0x00


	//----- nvinfo : EIATTR_KPARAM_INFO
	.align		4
.L_1723:
        /*0088*/ 	.byte	0x04, 0x17
        /*008a*/ 	.short	(.L_1725 - .L_1724)
.L_1724:
        /*008c*/ 	.word	0x00000000
        /*0090*/ 	.short	0x000b
        /*0092*/ 	.short	0x0048
        /*0094*/ 	.byte	0x00, 0xf0, 0x11, 0x00


	//----- nvinfo : EIATTR_KPARAM_INFO
	.align		4
.L_1725:
        /*0098*/ 	.byte	0x04, 0x17
        /*009a*/ 	.short	(.L_1727 - .L_1726)
.L_1726:
        /*009c*/ 	.word	0x00000000
        /*00a0*/ 	.short	0x000a
        /*00a2*/ 	.short	0x0040
        /*00a4*/ 	.byte	0x00, 0xf0, 0x21, 0x00


	//----- nvinfo : EIATTR_KPARAM_INFO
	.align		4
.L_1727:
        /*00a8*/ 	.byte	0x04, 0x17
        /*00aa*/ 	.short	(.L_1729 - .L_1728)
.L_1728:
        /*00ac*/ 	.word	0x00000000
        /*00b0*/ 	.short	0x0009
        /*00b2*/ 	.short	0x0038
        /*00b4*/ 	.byte	0x00, 0xf0, 0x21, 0x00


	//----- nvinfo : EIATTR_KPARAM_INFO
	.align		4
.L_1729:
        /*00b8*/ 	.byte	0x04, 0x17
        /*00ba*/ 	.short	(.L_1731 - .L_1730)
.L_1730:
        /*00bc*/ 	.word	0x00000000
        /*00c0*/ 	.short	0x0008
        /*00c2*/ 	.short	0x0034
        /*00c4*/ 	.byte	0x00, 0xf0, 0x11, 0x00


	//----- nvinfo : EIATTR_KPARAM_INFO
	.align		4
.L_1731:
        /*00c8*/ 	.byte	0x04, 0x17
        /*00ca*/ 	.short	(.L_1733 - .L_1732)
.L_1732:
        /*00cc*/ 	.word	0x00000000
        /*00d0*/ 	.short	0x0007
        /*00d2*/ 	.short	0x0030
        /*00d4*/ 	.byte	0x00, 0xf0, 0x11, 0x00


	//----- nvinfo : EIATTR_KPARAM_INFO
	.align		4
.L_1733:
        /*00d8*/ 	.byte	0x04, 0x17
        /*00da*/ 	.short	(.L_1735 - .L_1734)
.L_1734:
        /*00dc*/ 	.word	0x00000000
        /*00e0*/ 	.short	0x0006
        /*00e2*/ 	.short	0x002c
        /*00e4*/ 	.byte	0x00, 0xf0, 0x11, 0x00


	//----- nvinfo : EIATTR_KPARAM_INFO
	.align		4
.L_1735:
        /*00e8*/ 	.byte	0x04, 0x17
        /*00ea*/ 	.short	(.L_1737 - .L_1736)
.L_1736:
        /*00ec*/ 	.word	0x00000000
        /*00f0*/ 	.short	0x0005
        /*00f2*/ 	.short	0x0028
        /*00f4*/ 	.byte	0x00, 0xf0, 0x11, 0x00


	//----- nvinfo : EIATTR_KPARAM_INFO
	.align		4
.L_1737:
        /*00f8*/ 	.byte	0x04, 0x17
        /*00fa*/ 	.short	(.L_1739 - .L_1738)
.L_1738:
        /*00fc*/ 	.word	0x00000000
        /*0100*/ 	.short	0x0004
        /*0102*/ 	.short	0x0020
        /*0104*/ 	.byte	0x00, 0xf0, 0x21, 0x00


	//----- nvinfo : EIATTR_KPARAM_INFO
	.align		4
.L_1739:
        /*0108*/ 	.byte	0x04, 0x17
        /*010a*/ 	.short	(.L_1741 - .L_1740)
.L_1740:
        /*010c*/ 	.word	0x00000000
        /*0110*/ 	.short	0x0003
        /*0112*/ 	.short	0x0018
        /*0114*/ 	.byte	0x00, 0xf0, 0x21, 0x00


	//----- nvinfo : EIATTR_KPARAM_INFO
	.align		4
.L_1741:
        /*0118*/ 	.byte	0x04, 0x17
        /*011a*/ 	.short	(.L_1743 - .L_1742)
.L_1742:
        /*011c*/ 	.word	0x00000000
        /*0120*/ 	.short	0x0002
        /*0122*/ 	.short	0x0010
        /*0124*/ 	.byte	0x00, 0xf0, 0x21, 0x00


	//----- nvinfo : EIATTR_KPARAM_INFO
	.align		4
.L_1743:
        /*0128*/ 	.byte	0x04, 0x17
        /*012a*/ 	.short	(.L_1745 - .L_1744)
.L_1744:
        /*012c*/ 	.word	0x00000000
        /*0130*/ 	.short	0x0001
        /*0132*/ 	.short	0x0008
        /*0134*/ 	.byte	0x00, 0xf0, 0x21, 0x00


	//----- nvinfo : EIATTR_KPARAM_INFO
	.align		4
.L_1745:
        /*0138*/ 	.byte	0x04, 0x17
        /*013a*/ 	.short	(.L_1747 - .L_1746)
.L_1746:
        /*013c*/ 	.word	0x00000000
        /*0140*/ 	.short	0x0000
        /*0142*/ 	.short	0x0000
        /*0144*/ 	.byte	0x00, 0xf0, 0x21, 0x00


	//----- nvinfo : EIATTR_SPARSE_MMA_MASK
	.align		4
.L_1747:
        /*0148*/ 	.byte	0x03, 0x50
        /*014a*/ 	.short	0x0000


	//----- nvinfo : EIATTR_MAXREG_COUNT
	.align		4
        /*014c*/ 	.byte	0x03, 0x1b
        /*014e*/ 	.short	0x00ff


	//----- nvinfo : EIATTR_NUM_BARRIERS
	.align		4
        /*0150*/ 	.byte	0x02, 0x4c
        /*0152*/ 	.byte	0x01
	.zero		1


	//----- nvinfo : EIATTR_MERCURY_ISA_VERSION
	.align		4
        /*0154*/ 	.byte	0x03, 0x5f
        /*0156*/ 	.short	0x0101


	//----- nvinfo : EIATTR_EXIT_INSTR_OFFSETS
	.align		4
        /*0158*/ 	.byte	0x04, 0x1c
        /*015a*/ 	.short	(.L_1749 - .L_1748)


	//   ....[0]....
.L_1748:
        /*015c*/ 	.word	0x00000290


	//   ....[1]....
        /*0160*/ 	.word	0x00000e50


	//   ....[2]....
        /*0164*/ 	.word	0x0000a330


	//   ....[3]....
        /*0168*/ 	.word	0x0000a620


	//   ....[4]....
        /*016c*/ 	.word	0x0000a8a0


	//   ....[5]....
        /*0170*/ 	.word	0x0000aa10


	//   ....[6]....
        /*0174*/ 	.word	0x0000aab0


	//   ....[7]....
        /*0178*/ 	.word	0x0000aaf0


	//----- nvinfo : EIATTR_CRS_STACK_SIZE
	.align		4
.L_1749:
        /*017c*/ 	.byte	0x04, 0x1e
        /*017e*/ 	.short	(.L_1751 - .L_1750)
.L_1750:
        /*0180*/ 	.word	0x00000000


	//----- nvinfo : EIATTR_CBANK_PARAM_SIZE
	.align		4
.L_1751:
        /*0184*/ 	.byte	0x03, 0x19
        /*0186*/ 	.short	0x0074


	//----- nvinfo : EIATTR_PARAM_CBANK
	.align		4
        /*0188*/ 	.byte	0x04, 0x0a
        /*018a*/ 	.short	(.L_1753 - .L_1752)
	.align		4
.L_1752:
        /*018c*/ 	.word	index@(.nv.constant0._Z23gemm_half_q_half_kernelILi3ELi160ELb1ELb1ELi64EEvPK6__halfPKjS4_S2_PS0_iiiiPKtS7_iiiiiibS2_i)
        /*0190*/ 	.short	0x0210
        /*0192*/ 	.short	0x0074


	//----- nvinfo : EIATTR_SW_WAR
	.align		4
.L_1753:
        /*0194*/ 	.byte	0x04, 0x36
        /*0196*/ 	.short	(.L_1755 - .L_1754)
.L_1754:
        /*0198*/ 	.word	0x00000008
.L_1755:


//--------------------- .nv.info._Z23gemm_half_q_half_kernelILi3ELi40ELb1ELb1ELi64EEvPK6__halfPKjS4_S2_PS0_iiiiPKtS7_iiiiiibS2_i --------------------------
	.section	.nv.info._Z23gemm_half_q_half_kernelILi3ELi40ELb1ELb1ELi64EEvPK6__halfPKjS4_S2_PS0_iiiiPKtS7_iiiiiibS2_i,"",@"SHT_CUDA_INFO"
	.sectionflags	@""
	.align	4


	//----- nvinfo : EIATTR_CUDA_API_VERSION
	.align		4
        /*0000*/ 	.byte	0x04, 0x37
        /*0002*/ 	.short	(.L_1757 - .L_1756)
.L_1756:
        /*0004*/ 	.word	0x00000082


	//----- nvinfo : EIATTR_KPARAM_INFO
	.align		4
.L_1757:
        /*0008*/ 	.byte	0x04, 0x17
        /*000a*/ 	.short	(.L_1759 - .L_1758)
.L_1758:
        /*000c*/ 	.word	0x00000000
        /*0010*/ 	.short	0x0013
        /*0012*/ 	.short	0x0070
        /*0014*/ 	.byte	0x00, 0xf0, 0x11, 0x00


	//----- nvinfo : EIATTR_KPARAM_INFO
	.align		4
.L_1759:
        /*0018*/ 	.byte	0x04, 0x17
        /*001a*/ 	.short	(.L_1761 - .L_1760)
.L_1760:
        /*001c*/ 	.word	0x00000000
        /*0020*/ 	.short	0x0012
        /*0022*/ 	.short	0x0068
        /*0024*/ 	.byte	0x00, 0xf0, 0x21, 0x00


	//----- nvinfo : EIATTR_KPARAM_INFO
	.align		4
.L_1761:
        /*0028*/ 	.byte	0x04, 0x17
        /*002a*/ 	.short	(.L_1763 - .L_1762)
.L_1762:
        /*002c*/ 	.word	0x00000000
        /*0030*/ 	.short	0x0011
        /*0032*/ 	.short	0x0060
        /*0034*/ 	.byte	0x00, 0xf0, 0x05, 0x00


	//----- nvinfo : EIATTR_KPARAM_INFO
	.align		4
.L_1763:
        /*0038*/ 	.byte	0x04, 0x17
        /*003a*/ 	.short	(.L_1765 - .L_1764)
.L_1764:
        /*003c*/ 	.word	0x00000000
        /*0040*/ 	.short	0x0010
        /*0042*/ 	.short	0x005c
        /*0044*/ 	.byte	0x00, 0xf0, 0x11, 0x00


	//----- nvinfo : EIATTR_KPARAM_INFO
	.align		4
.L_1765:
        /*0048*/ 	.byte	0x04, 0x17
        /*004a*/ 	.short	(.L_1767 - .L_1766)
.L_1766:
        /*004c*/ 	.word	0x00000000
        /*0050*/ 	.short	0x000f
        /*0052*/ 	.short	0x0058
        /*0054*/ 	.byte	0x00, 0xf0, 0x11, 0x00


	//----- nvinfo : EIATTR_KPARAM_INFO
	.align		4
.L_1767:
        /*0058*/ 	.byte	0x04, 0x17
        /*005a*/ 	.short	(.L_1769 - .L_1768)
.L_1768:
        /*005c*/ 	.word	0x00000000
        /*0060*/ 	.short	0x000e
        /*0062*/ 	.short	0x0054
        /*0064*/ 	.byte	0x00, 0xf0, 0x11, 0x00


	//----- nvinfo : EIATTR_KPARAM_INFO
	.align		4
.L_1769:
        /*0068*/ 	.byte	0x04, 0x17
        /*006a*/ 	.short	(.L_1771 - .L_1770)
.L_1770:
        /*006c*/ 	.word	0x00000000
        /*0070*/ 	.short	0x000d
        /*0072*/ 	.short	0x0050
        /*0074*/ 	.byte	0x00, 0xf0, 0x11, 0x00


	//----- nvinfo : EIATTR_KPARAM_INFO
	.align		4
.L_1771:
        /*0078*/ 	.byte	0x04, 0x17
        /*007a*/ 	.short	(.L_1773 - .L_1772)
.L_1772:
        /*007c*/ 	.word	0x00000000
        /*0080*/ 	.short	0x000c
        /*0082*/ 	.short	0x004c
        /*0084*/ 	.byte	0x00, 0xf0, 0x11, 0x00


	//----- nvinfo : EIATTR_KPARAM_INFO
	.align		4
.L_1773:
        /*0088*/ 	.byte	0x04, 0x17
        /*008a*/ 	.short	(.L_1775 - .L_1774)
.L_1774:
        /*008c*/ 	.word	0x00000000
        /*0090*/ 	.short	0x000b
        /*0092*/ 	.short	0x0048
        /*0094*/ 	.byte	0x00, 0xf0, 0x11, 0x00


	//----- nvinfo : EIATTR_KPARAM_INFO
	.align		4
.L_1775:
        /*0098*/ 	.byte	0x04, 0x17
        /*009a*/ 	.short	(.L_1777 - .L_1776)
.L_1776:
        /*009c*/ 	.word	0x00000000
        /*00a0*/ 	.short	0x000a
        /*00a2*/ 	.short	0x0040
        /*00a4*/ 	.byte	0x00, 0xf0, 0x21, 0x00


	//----- nvinfo : EIATTR_KPARAM_INFO
	.align		4
.L_1777:
        /*00a8*/ 	.byte	0x04, 0x17
        /*00aa*/ 	.short	(.L_1779 - .L_1778)
.L_1778:
        /*00ac*/ 	.word	0x00000000
        /*00b0*/ 	.short	0x0009
        /*00b2*/ 	.short	0x0038
        /*00b4*/ 	.byte	0x00, 0xf0, 0x21, 0x00


	//----- nvinfo : EIATTR_KPARAM_INFO
	.align		4
.L_1779:
        /*00b8*/ 	.byte	0x04, 0x17
        /*00ba*/ 	.short	(.L_1781 - .L_1780)
.L_1780:
        /*00bc*/ 	.word	0x00000000
        /*00c0*/ 	.short	0x0008
        /*00c2*/ 	.short	0x0034
        /*00c4*/ 	.byte	0x00, 0xf0, 0x11, 0x00


	//----- nvinfo : EIATTR_KPARAM_INFO
	.align		4
.L_1781:
        /*00c8*/ 	.byte	0x04, 0x17
        /*00ca*/ 	.short	(.L_1783 - .L_1782)
.L_1782:
        /*00cc*/ 	.word	0x00000000
        /*00d0*/ 	.short	0x0007
        /*00d2*/ 	.short	0x0030
        /*00d4*/ 	.byte	0x00, 0xf0, 0x11, 0x00


	//----- nvinfo : EIATTR_KPARAM_INFO
	.align		4
.L_1783:
        /*00d8*/ 	.byte	0x04, 0x17
        /*00da*/ 	.short	(.L_1785 - .L_1784)
.L_1784:
        /*00dc*/ 	.word	0x00000000
        /*00e0*/ 	.short	0x0006
        /*00e2*/ 	.short	0x002c
        /*00e4*/ 	.byte	0x00, 0xf0, 0x11, 0x00


	//----- nvinfo : EIATTR_KPARAM_INFO
	.align		4
.L_1785:
        /*00e8*/ 	.byte	0x04, 0x17
        /*00ea*/ 	.short	(.L_1787 - .L_1786)
.L_1786:
        /*00ec*/ 	.word	0x00000000
        /*00f0*/ 	.short	0x0005
        /*00f2*/ 	.short	0x0028
        /*00f4*/ 	.byte	0x00, 0xf0, 0x11, 0x00


	//----- nvinfo : EIATTR_KPARAM_INFO
	.align		4
.L_1787:
        /*00f8*/ 	.byte	0x04, 0x17
        /*00fa*/ 	.short	(.L_1789 - .L_1788)
.L_1788:
        /*00fc*/ 	.word	0x00000000
        /*0100*/ 	.short	0x0004
        /*0102*/ 	.short	0x0020
        /*0104*/ 	.byte	0x00, 0xf0, 0x21, 0x00


	//----- nvinfo : EIATTR_KPARAM_INFO
	.align		4
.L_1789:
        /*0108*/ 	.byte	0x04, 0x17
        /*010a*/ 	.short	(.L_1791 - .L_1790)
.L_1790:
        /*010c*/ 	.word	0x00000000
        /*0110*/ 	.short	0x0003
        /*0112*/ 	.short	0x0018
        /*0114*/ 	.byte	0x00, 0xf0, 0x21, 0x00


	//----- nvinfo : EIATTR_KPARAM_INFO
	.align		4
.L_1791:
        /*0118*/ 	.byte	0x04, 0x17
        /*011a*/ 	.short	(.L_1793 - .L_1792)
.L_1792:
        /*011c*/ 	.word	0x00000000
        /*0120*/ 	.short	0x0002
        /*0122*/ 	.short	0x0010
        /*0124*/ 	.byte	0x00, 0xf0, 0x21, 0x00


	//----- nvinfo : EIATTR_KPARAM_INFO
	.align		4
.L_1793:
        /*0128*/ 	.byte	0x04, 0x17
        /*012a*/ 	.short	(.L_1795 - .L_1794)
.L_1794:
        /*012c*/ 	.word	0x00000000
        /*0130*/ 	.short	0x0001
        /*0132*/ 	.short	0x0008
        /*0134*/ 	.byte	0x00, 0xf0, 0x21, 0x00


	//----- nvinfo : EIATTR_KPARAM_INFO
	.align		4
.L_1795:
        /*0138*/ 	.byte	0x04, 0x17
        /*013a*/ 	.short	(.L_1797 - .L_1796)
.L_1796:
        /*013c*/ 	.word	0x00000000
        /*0140*/ 	.short	0x0000
        /*0142*/ 	.short	0x0000
        /*0144*/ 	.byte	0x00, 0xf0, 0x21, 0x00


	//----- nvinfo : EIATTR_SPARSE_MMA_MASK
	.align		4
.L_1797:
        /*0148*/ 	.byte	0x03, 0x50
        /*014a*/ 	.short	0x0000


	//----- nvinfo : EIATTR_MAXREG_COUNT
	.align		4
        /*014c*/ 	.byte	0x03, 0x1b
        /*014e*/ 	.short	0x00ff


	//----- nvinfo : EIATTR_NUM_BARRIERS
	.align		4
        /*0150*/ 	.byte	0x02, 0x4c
        /*0152*/ 	.byte	0x01
	.zero		1


	//----- nvinfo : EIATTR_MERCURY_ISA_VERSION
	.align		4
        /*0154*/ 	.byte	0x03, 0x5f
        /*0156*/ 	.short	0x0101


	//----- nvinfo : EIATTR_EXIT_INSTR_OFFSETS
	.align		4
        /*0158*/ 	.byte	0x04, 0x1c
        /*015a*/ 	.short	(.L_1799 - .L_1798)


	//   ....[0]....
.L_1798:
        /*015c*/ 	.word	0x00000290


	//   ....[1]....
        /*0160*/ 	.word	0x000009b0


	//   ....[2]....
        /*0164*/ 	.word	0x00008db0


	//   ....[3]....
        /*0168*/ 	.word	0x000090a0


	//   ....[4]....
        /*016c*/ 	.word	0x00009320


	//   ....[5]....
        /*0170*/ 	.word	0x00009490


	//   ....[6]....
        /*0174*/ 	.word	0x00009530


	//   ....[7]....
        /*0178*/ 	.word	0x00009570


	//----- nvinfo : EIATTR_CRS_STACK_SIZE
	.align		4
.L_1799:
        /*017c*/ 	.byte	0x04, 0x1e
        /*017e*/ 	.short	(.L_1801 - .L_1800)
.L_1800:
        /*0180*/ 	.word	0x00000000


	//----- nvinfo : EIATTR_CBANK_PARAM_SIZE
	.align		4
.L_1801:
        /*0184*/ 	.byte	0x03, 0x19
        /*0186*/ 	.short	0x0074


	//----- nvinfo : EIATTR_PARAM_CBANK
	.align		4
        /*0188*/ 	.byte	0x04, 0x0a
        /*018a*/ 	.short	(.L_1803 - .L_1802)
	.align		4
.L_1802:
        /*018c*/ 	.word	index@(.nv.constant0._Z23gemm_half_q_half_kernelILi3ELi40ELb1ELb1ELi64EEvPK6__halfPKjS4_S2_PS0_iiiiPKtS7_iiiiiibS2_i)
        /*0190*/ 	.short	0x0210
        /*0192*/ 	.short	0x0074


	//----- nvinfo : EIATTR_SW_WAR
	.align		4
.L_1803:
        /*0194*/ 	.byte	0x04, 0x36
        /*0196*/ 	.short	(.L_1805 - .L_1804)
.L_1804:
        /*0198*/ 	.word	0x00000008
.L_1805:


//--------------------- .nv.info._Z23gemm_half_q_half_kernelILi3ELi10ELb1ELb1ELi64EEvPK6__halfPKjS4_S2_PS0_iiiiPKtS7_iiiiiibS2_i --------------------------
	.section	.nv.info._Z23gemm_half_q_half_kernelILi3ELi10ELb1ELb1ELi64EEvPK6__halfPKjS4_S2_PS0_iiiiPKtS7_iiiiiibS2_i,"",@"SHT_CUDA_INFO"
	.sectionflags	@""
	.align	4


	//----- nvinfo : EIATTR_CUDA_API_VERSION
	.align		4
        /*0000*/ 	.byte	0x04, 0x37
        /*0002*/ 	.short	(.L_1807 - .L_1806)
.L_1806:
        /*0004*/ 	.word	0x00000082


	//----- nvinfo : EIATTR_KPARAM_INFO
	.align		4
.L_1807:
        /*0008*/ 	.byte	0x04, 0x17
        /*000a*/ 	.short	(.L_1809 - .L_1808)
.L_1808:
        /*000c*/ 	.word	0x00000000
        /*0010*/ 	.short	0x0013
        /*0012*/ 	.short	0x0070
        /*0014*/ 	.byte	0x00, 0xf0, 0x11, 0x00


	//----- nvinfo : EIATTR_KPARAM_INFO
	.align		4
.L_1809:
        /*0018*/ 	.byte	0x04, 0x17
        /*001a*/ 	.short	(.L_1811 - .L_1810)
.L_1810:
        /*001c*/ 	.word	0x00000000
        /*0020*/ 	.short	0x0012
        /*0022*/ 	.short	0x0068
        /*0024*/ 	.byte	0x00, 0xf0, 0x21, 0x00


	//----- nvinfo : EIATTR_KPARAM_INFO
	.align		4
.L_1811:
        /*0028*/ 	.byte	0x04, 0x17
        /*002a*/ 	.short	(.L_1813 - .L_1812)
.L_1812:
        /*002c*/ 	.word	0x00000000
        /*0030*/ 	.short	0x0011
        /*0032*/ 	.short	0x0060
        /*0034*/ 	.byte	0x00, 0xf0, 0x05, 0x00


	//----- nvinfo : EIATTR_KPARAM_INFO
	.align		4
.L_1813:
        /*0038*/ 	.byte	0x04, 0x17
        /*003a*/ 	.short	(.L_1815 - .L_1814)
.L_1814:
        /*003c*/ 	.word	0x00000000
        /*0040*/ 	.short	0x0010
        /*0042*/ 	.short	0x005c
        /*0044*/ 	.byte	0x00, 0xf0, 0x11, 0x00


	//----- nvinfo : EIATTR_KPARAM_INFO
	.align		4
.L_1815:
        /*0048*/ 	.byte	0x04, 0x17
        /*004a*/ 	.short	(.L_1817 - .L_1816)
.L_1816:
        /*004c*/ 	.word	0x00000000
        /*0050*/ 	.short	0x000f
        /*0052*/ 	.short	0x0058
        /*0054*/ 	.byte	0x00, 0xf0, 0x11, 0x00


	//----- nvinfo : EIATTR_KPARAM_INFO
	.align		4
.L_1817:
        /*0058*/ 	.byte	0x04, 0x17
        /*005a*/ 	.short	(.L_1819 - .L_1818)
.L_1818:
        /*005c*/ 	.word	0x00000000
        /*0060*/ 	.short	0x000e
        /*0062*/ 	.short	0x0054
        /*0064*/ 	.byte	0x00, 0xf0, 0x11, 0x00


	//----- nvinfo : EIATTR_KPARAM_INFO
	.align		4
.L_1819:
        /*0068*/ 	.byte	0x04, 0x17
        /*006a*/ 	.short	(.L_1821 - .L_1820)
.L_1820:
        /*006c*/ 	.word	0x00000000
        /*0070*/ 	.short	0x000d
        /*0072*/ 	.short	0x0050
        /*0074*/ 	.byte	0x00, 0xf0, 0x11, 0x00


	//----- nvinfo : EIATTR_KPARAM_INFO
	.align		4
.L_1821:
        /*0078*/ 	.byte	0x04, 0x17
        /*007a*/ 	.short	(.L_1823 - .L_1822)
.L_1822:
        /*007c*/ 	.word	0x00000000
        /*0080*/ 	.short	0x000c
        /*0082*/ 	.short	0x004c
        /*0084*/ 	.byte	0x00, 0xf0, 0x11, 0x00


	//----- nvinfo : EIATTR_KPARAM_INFO
	.align		4
.L_1823:
        /*0088*/ 	.byte	0x04, 0x17
        /*008a*/ 	.short	(.L_1825 - .L_1824)
.L_1824:
        /*008c*/ 	.word	0x00000000
        /*0090*/ 	.short	0x000b
        /*0092*/ 	.short	0x0048
        /*0094*/ 	.byte	0x00, 0xf0, 0x11, 0x00


	//----- nvinfo : EIATTR_KPARAM_INFO
	.align		4
.L_1825:
        /*0098*/ 	.byte	0x04, 0x17
        /*009a*/ 	.short	(.L_1827 - .L_1826)
.L_1826:
        /*009c*/ 	.word	0x00000000
        /*00a0*/ 	.short	0x000a
        /*00a2*/ 	.short	0x0040
        /*00a4*/ 	.byte	0x00, 0xf0, 0x21, 0x00


	//----- nvinfo : EIATTR_KPARAM_INFO
	.align		4
.L_1827:
        /*00a8*/ 	.byte	0x04, 0x17
        /*00aa*/ 	.short	(.L_1829 - .L_1828)
.L_1828:
        /*00ac*/ 	.word	0x00000000
        /*00b0*/ 	.short	0x0009
        /*00b2*/ 	.short	0x0038
        /*00b4*/ 	.byte	0x00, 0xf0, 0x21, 0x00


	//----- nvinfo : EIATTR_KPARAM_INFO
	.align		4
.L_1829:
        /*00b8*/ 	.byte	0x04, 0x17
        /*00ba*/ 	.short	(.L_1831 - .L_1830)
.L_1830:
        /*00bc*/ 	.word	0x00000000
        /*00c0*/ 	.short	0x0008
        /*00c2*/ 	.short	0x0034
        /*00c4*/ 	.byte	0x00, 0xf0, 0x11, 0x00


	//----- nvinfo : EIATTR_KPARAM_INFO
	.align		4
.L_1831:
        /*00c8*/ 	.byte	0x04, 0x17
        /*00ca*/ 	.short	(.L_1833 - .L_1832)
.L_1832:
        /*00cc*/ 	.word	0x00000000
        /*00d0*/ 	.short	0x0007
        /*00d2*/ 	.short	0x0030
        /*00d4*/ 	.byte	0x00, 0xf0, 0x11, 0x00


	//----- nvinfo : EIATTR_KPARAM_INFO
	.align		4
.L_1833:
        /*00d8*/ 	.byte	0x04, 0x17
        /*00da*/ 	.short	(.L_1835 - .L_1834)
.L_1834:
        /*00dc*/ 	.word	0x00000000
        /*00e0*/ 	.short	0x0006
        /*00e2*/ 	.short	0x002c
        /*00e4*/ 	.byte	0x00, 0xf0, 0x11, 0x00


	//----- nvinfo : EIATTR_KPARAM_INFO
	.align		4
.L_1835:
        /*00e8*/ 	.byte	0x04, 0x17
        /*00ea*/ 	.short	(.L_1837 - .L_1836)
.L_1836:
        /*00ec*/ 	.word	0x00000000
        /*00f0*/ 	.short	0x0005
        /*00f2*/ 	.short	0x0028
        /*00f4*/ 	.byte	0x00, 0xf0, 0x11, 0x00


	//----- nvinfo : EIATTR_KPARAM_INFO
	.align		4
.L_1837:
        /*00f8*/ 	.byte	0x04, 0x17
        /*00fa*/ 	.short	(.L_1839 - .L_1838)
.L_1838:
        /*00fc*/ 	.word	0x00000000
        /*0100*/ 	.short	0x0004
        /*0102*/ 	.short	0x0020
        /*0104*/ 	.byte	0x00, 0xf0, 0x21, 0x00


	//----- nvinfo : EIATTR_KPARAM_INFO
	.align		4
.L_1839:
        /*0108*/ 	.byte	0x04, 0x17
        /*010a*/ 	.short	(.L_1841 - .L_1840)
.L_1840:
        /*010c*/ 	.word	0x00000000
        /*0110*/ 	.short	0x0003
        /*0112*/ 	.short	0x0018
        /*0114*/ 	.byte	0x00, 0xf0, 0x21, 0x00


	//----- nvinfo : EIATTR_KPARAM_INFO
	.align		4
.L_1841:
        /*0118*/ 	.byte	0x04, 0x17
        /*011a*/ 	.short	(.L_1843 - .L_1842)
.L_1842:
        /*011c*/ 	.word	0x00000000
        /*0120*/ 	.short	0x0002
        /*0122*/ 	.short	0x0010
        /*0124*/ 	.byte	0x00, 0xf0, 0x21, 0x00


	//----- nvinfo : EIATTR_KPARAM_INFO
	.align		4
.L_1843:
        /*0128*/ 	.byte	0x04, 0x17
        /*012a*/ 	.short	(.L_1845 - .L_1844)
.L_1844:
        /*012c*/ 	.word	0x00000000
        /*0130*/ 	.short	0x0001
        /*0132*/ 	.short	0x0008
        /*0134*/ 	.byte	0x00, 0xf0, 0x21, 0x00


	//----- nvinfo : EIATTR_KPARAM_INFO
	.align		4
.L_1845:
        /*0138*/ 	.byte	0x04, 0x17
        /*013a*/ 	.short	(.L_1847 - .L_1846)
.L_1846:
        /*013c*/ 	.word	0x00000000
        /*0140*/ 	.short	0x0000
        /*0142*/ 	.short	0x0000
        /*0144*/ 	.byte	0x00, 0xf0, 0x21, 0x00


	//----- nvinfo : EIATTR_SPARSE_MMA_MASK
	.align		4
.L_1847:
        /*0148*/ 	.byte	0x03, 0x50
        /*014a*/ 	.short	0x0000


	//----- nvinfo : EIATTR_MAXREG_COUNT
	.align		4
        /*014c*/ 	.byte	0x03, 0x1b
        /*014e*/ 	.short	0x00ff


	//----- nvinfo : EIATTR_NUM_BARRIERS
	.align		4
        /*0150*/ 	.byte	0x02, 0x4c
        /*0152*/ 	.byte	0x01
	.zero		1


	//----- nvinfo : EIATTR_MERCURY_ISA_VERSION
	.align		4
        /*0154*/ 	.byte	0x03, 0x5f
        /*0156*/ 	.short	0x0101


	//----- nvinfo : EIATTR_EXIT_INSTR_OFFSETS
	.align		4
        /*0158*/ 	.byte	0x04, 0x1c
        /*015a*/ 	.short	(.L_1849 - .L_1848)


	//   ....[0]....
.L_1848:
        /*015c*/ 	.word	0x00000290


	//   ....[1]....
        /*0160*/ 	.word	0x000009b0


	//   ....[2]....
        /*0164*/ 	.word	0x00007ae0


	//   ....[3]....
        /*0168*/ 	.word	0x00007dd0


	//   ....[4]....
        /*016c*/ 	.word	0x00008040


	//   ....[5]....
        /*0170*/ 	.word	0x000081b0


	//   ....[6]....
        /*0174*/ 	.word	0x00008240


	//   ....[7]....
        /*0178*/ 	.word	0x00008280


	//----- nvinfo : EIATTR_CRS_STACK_SIZE
	.align		4
.L_1849:
        /*017c*/ 	.byte	0x04, 0x1e
        /*017e*/ 	.short	(.L_1851 - .L_1850)
.L_1850:
        /*0180*/ 	.word	0x00000000


	//----- nvinfo : EIATTR_CBANK_PARAM_SIZE
	.align		4
.L_1851:
        /*0184*/ 	.byte	0x03, 0x19
        /*0186*/ 	.short	0x0074


	//----- nvinfo : EIATTR_PARAM_CBANK
	.align		4
        /*0188*/ 	.byte	0x04, 0x0a
        /*018a*/ 	.short	(.L_1853 - .L_1852)
	.align		4
.L_1852:
        /*018c*/ 	.word	index@(.nv.constant0._Z23gemm_half_q_half_kernelILi3ELi10ELb1ELb1ELi64EEvPK6__halfPKjS4_S2_PS0_iiiiPKtS7_iiiiiibS2_i)
        /*0190*/ 	.short	0x0210
        /*0192*/ 	.short	0x0074


	//----- nvinfo : EIATTR_SW_WAR
	.align		4
.L_1853:
        /*0194*/ 	.byte	0x04, 0x36
        /*0196*/ 	.short	(.L_1855 - .L_1854)
.L_1854:
        /*0198*/ 	.word	0x00000008
.L_1855:


//--------------------- .nv.info._Z23gemm_half_q_half_kernelILi3ELi172ELb1ELb1ELi64EEvPK6__halfPKjS4_S2_PS0_iiiiPKtS7_iiiiiibS2_i --------------------------
	.section	.nv.info._Z23gemm_half_q_half_kernelILi3ELi172ELb1ELb1ELi64EEvPK6__halfPKjS4_S2_PS0_iiiiPKtS7_iiiiiibS2_i,"",@"SHT_CUDA_INFO"
	.sectionflags	@""
	.align	4


	//----- nvinfo : EIATTR_CUDA_API_VERSION
	.align		4
        /*0000*/ 	.byte	0x04, 0x37
        /*0002*/ 	.short	(.L_1857 - .L_1856)
.L_1856:
        /*0004*/ 	.word	0x00000082


	//----- nvinfo : EIATTR_KPARAM_INFO
	.align		4
.L_1857:
        /*0008*/ 	.byte	0x04, 0x17
        /*000a*/ 	.short	(.L_1859 - .L_1858)
.L_1858:
        /*000c*/ 	.word	0x00000000
        /*0010*/ 	.short	0x0013
        /*0012*/ 	.short	0x0070
        /*0014*/ 	.byte	0x00, 0xf0, 0x11, 0x00


	//----- nvinfo : EIATTR_KPARAM_INFO
	.align		4
.L_1859:
        /*0018*/ 	.byte	0x04, 0x17
        /*001a*/ 	.short	(.L_1861 - .L_1860)
.L_1860:
        /*001c*/ 	.word	0x00000000
        /*0020*/ 	.short	0x0012
        /*0022*/ 	.short	0x0068
        /*0024*/ 	.byte	0x00, 0xf0, 0x21, 0x00


	//----- nvinfo : EIATTR_KPARAM_INFO
	.align		4
.L_1861:
        /*0028*/ 	.byte	0x04, 0x17
        /*002a*/ 	.short	(.L_1863 - .L_1862)
.L_1862:
        /*002c*/ 	.word	0x00000000
        /*0030*/ 	.short	0x0011
        /*0032*/ 	.short	0x0060
        /*0034*/ 	.byte	0x00, 0xf0, 0x05, 0x00


	//----- nvinfo : EIATTR_KPARAM_INFO
	.align		4
.L_1863:
        /*0038*/ 	.byte	0x04, 0x17
        /*003a*/ 	.short	(.L_1865 - .L_1864)
.L_1864:
        /*003c*/ 	.word	0x00000000
        /*0040*/ 	.short	0x0010
        /*0042*/ 	.short	0x005c
        /*0044*/ 	.byte	0x00, 0xf0, 0x11, 0x00


	//----- nvinfo : EIATTR_KPARAM_INFO
	.align		4
.L_1865:
        /*0048*/ 	.byte	0x04, 0x17
        /*004a*/ 	.short	(.L_1867 - .L_1866)
.L_1866:
        /*004c*/ 	.word	0x00000000
        /*0050*/ 	.short	0x000f
        /*0052*/ 	.short	0x0058
        /*0054*/ 	.byte	0x00, 0xf0, 0x11, 0x00


	//----- nvinfo : EIATTR_KPARAM_INFO
	.align		4
.L_1867:
        /*0058*/ 	.byte	0x04, 0x17
        /*005a*/ 	.short	(.L_1869 - .L_1868)
.L_1868:
        /*005c*/ 	.word	0x00000000
        /*0060*/ 	.short	0x000e
        /*0062*/ 	.short	0x0054
        /*0064*/ 	.byte	0x00, 0xf0, 0x11, 0x00


	//----- nvinfo : EIATTR_KPARAM_INFO
	.align		4
.L_1869:
        /*0068*/ 	.byte	0x04, 0x17
        /*006a*/ 	.short	(.L_1871 - .L_1870)
.L_1870:
        /*006c*/ 	.word	0x00000000
        /*0070*/ 	.short	0x000d
        /*0072*/ 	.short	0x0050
        /*0074*/ 	.byte	0x00, 0xf0, 0x11, 0x00


	//----- nvinfo : EIATTR_KPARAM_INFO
	.align		4
.L_1871:
        /*0078*/ 	.byte	0x04, 0x17
        /*007a*/ 	.short	(.L_1873 - .L_1872)
.L_1872:
        /*007c*/ 	.word	0x00000000
        /*0080*/ 	.short	0x000c
        /*0082*/ 	.short	0x004c
        /*0084*/ 	.byte	0x00, 0xf0, 0x11, 0x00


	//----- nvinfo : EIATTR_KPARAM_INFO
	.align		4
.L_1873:
        /*0088*/ 	.byte	0x04, 0x17
        /*008a*/ 	.short	(.L_1875 - .L_1874)
.L_1874:
        /*008c*/ 	.word	0x00000000
        /*0090*/ 	.short	0x000b
        /*0092*/ 	.short	0x0048
        /*0094*/ 	.byte	0x00, 0xf0, 0x11, 0x00


	//----- nvinfo : EIATTR_KPARAM_INFO
	.align		4
.L_1875:
        /*0098*/ 	.byte	0x04, 0x17
        /*009a*/ 	.short	(.L_1877 - .L_1876)
.L_1876:
        /*009c*/ 	.word	0x00000000
        /*00a0*/ 	.short	0x000a
        /*00a2*/ 	.short	0x0040
        /*00a4*/ 	.byte	0x00, 0xf0, 0x21, 0x00


	//----- nvinfo : EIATTR_KPARAM_INFO
	.align		4
.L_1877:
        /*00a8*/ 	.byte	0x04, 0x17
        /*00aa*/ 	.short	(.L_1879 - .L_1878)
.L_1878:
        /*00ac*/ 	.word	0x00000000
        /*00b0*/ 	.short	0x0009
        /*00b2*/ 	.short	0x0038
        /*00b4*/ 	.byte	0x00, 0xf0, 0x21, 0x00


	//----- nvinfo : EIATTR_KPARAM_INFO
	.align		4
.L_1879:
        /*00b8*/ 	.byte	0x04, 0x17
        /*00ba*/ 	.short	(.L_1881 - .L_1880)
.L_1880:
        /*00bc*/ 	.word	0x00000000
        /*00c0*/ 	.short	0x0008
        /*00c2*/ 	.short	0x0034
        /*00c4*/ 	.byte	0x00, 0xf0, 0x11, 0x00


	//----- nvinfo : EIATTR_KPARAM_INFO
	.align		4
.L_1881:
        /*00c8*/ 	.byte	0x04, 0x17
        /*00ca*/ 	.short	(.L_1883 - .L_1882)
.L_1882:
        /*00cc*/ 	.word	0x00000000
        /*00d0*/ 	.short	0x0007
        /*00d2*/ 	.short	0x0030
        /*00d4*/ 	.byte	0x00, 0xf0, 0x11, 0x00


	//----- nvinfo : EIATTR_KPARAM_INFO
	.align		4
.L_1883:
        /*00d8*/ 	.byte	0x04, 0x17
        /*00da*/ 	.short	(.L_1885 - .L_1884)
.L_1884:
        /*00dc*/ 	.word	0x00000000
        /*00e0*/ 	.short	0x0006
        /*00e2*/ 	.short	0x002c
        /*00e4*/ 	.byte	0x00, 0xf0, 0x11, 0x00


	//----- nvinfo : EIATTR_KPARAM_INFO
	.align		4
.L_1885:
        /*00e8*/ 	.byte	0x04, 0x17
        /*00ea*/ 	.short	(.L_1887 - .L_1886)
.L_1886:
        /*00ec*/ 	.word	0x00000000
        /*00f0*/ 	.short	0x0005
        /*00f2*/ 	.short	0x0028
        /*00f4*/ 	.byte	0x00, 0xf0, 0x11, 0x00


	//----- nvinfo : EIATTR_KPARAM_INFO
	.align		4
.L_1887:
        /*00f8*/ 	.byte	0x04, 0x17
        /*00fa*/ 	.short	(.L_1889 - .L_1888)
.L_1888:
        /*00fc*/ 	.word	0x00000000
        /*0100*/ 	.short	0x0004
        /*0102*/ 	.short	0x0020
        /*0104*/ 	.byte	0x00, 0xf0, 0x21, 0x00


	//----- nvinfo : EIATTR_KPARAM_INFO
	.align		4
.L_1889:
        /*0108*/ 	.byte	0x04, 0x17
        /*010a*/ 	.short	(.L_1891 - .L_1890)
.L_1890:
        /*010c*/ 	.word	0x00000000
        /*0110*/ 	.short	0x0003
        /*0112*/ 	.short	0x0018
        /*0114*/ 	.byte	0x00, 0xf0, 0x21, 0x00


	//----- nvinfo : EIATTR_KPARAM_INFO
	.align		4
.L_1891:
        /*0118*/ 	.byte	0x04, 0x17
        /*011a*/ 	.short	(.L_1893 - .L_1892)
.L_1892:
        /*011c*/ 	.word	0x00000000
        /*0120*/ 	.short	0x0002
        /*0122*/ 	.short	0x0010
        /*0124*/ 	.byte	0x00, 0xf0, 0x21, 0x00


	//----- nvinfo : EIATTR_KPARAM_INFO
	.align		4
.L_1893:
        /*0128*/ 	.byte	0x04, 0x17
        /*012a*/ 	.short	(.L_1895 - .L_1894)
.L_1894:
        /*012c*/ 	.word	0x00000000
        /*0130*/ 	.short	0x0001
        /*0132*/ 	.short	0x0008
        /*0134*/ 	.byte	0x00, 0xf0, 0x21, 0x00


	//----- nvinfo : EIATTR_KPARAM_INFO
	.align		4
.L_1895:
        /*0138*/ 	.byte	0x04, 0x17
        /*013a*/ 	.short	(.L_1897 - .L_1896)
.L_1896:
        /*013c*/ 	.word	0x00000000
        /*0140*/ 	.short	0x0000
        /*0142*/ 	.short	0x0000
        /*0144*/ 	.byte	0x00, 0xf0, 0x21, 0x00


	//----- nvinfo : EIATTR_SPARSE_MMA_MASK
	.align		4
.L_1897:
        /*0148*/ 	.byte	0x03, 0x50
        /*014a*/ 	.short	0x0000


	//----- nvinfo : EIATTR_MAXREG_COUNT
	.align		4
        /*014c*/ 	.byte	0x03, 0x1b
        /*014e*/ 	.short	0x00ff


	//----- nvinfo : EIATTR_NUM_BARRIERS
	.align		4
        /*0150*/ 	.byte	0x02, 0x4c
        /*0152*/ 	.byte	0x01
	.zero		1


	//----- nvinfo : EIATTR_MERCURY_ISA_VERSION
	.align		4
        /*0154*/ 	.byte	0x03, 0x5f
        /*0156*/ 	.short	0x0101


	//----- nvinfo : EIATTR_EXIT_INSTR_OFFSETS
	.align		4
        /*0158*/ 	.byte	0x04, 0x1c
        /*015a*/ 	.short	(.L_1899 - .L_1898)


	//   ....[0]....
.L_1898:
        /*015c*/ 	.word	0x00000290


	//   ....[1]....
        /*0160*/ 	.word	0x00000e50


	//   ....[2]....
        /*0164*/ 	.word	0x000117b0


	//   ....[3]....
        /*0168*/ 	.word	0x00011aa0


	//   ....[4]....
        /*016c*/ 	.word	0x00011d20


	//   ....[5]....
        /*0170*/ 	.word	0x00011e90


	//   ....[6]....
        /*0174*/ 	.word	0x00011f30


	//   ....[7]....
        /*0178*/ 	.word	0x00011f70


	//----- nvinfo : EIATTR_CRS_STACK_SIZE
	.align		4
.L_1899:
        /*017c*/ 	.byte	0x04, 0x1e
        /*017e*/ 	.short	(.L_1901 - .L_1900)
.L_1900:
        /*0180*/ 	.word	0x00000000


	//----- nvinfo : EIATTR_CBANK_PARAM_SIZE
	.align		4
.L_1901:
        /*0184*/ 	.byte	0x03, 0x19
        /*0186*/ 	.short	0x0074


	//----- nvinfo : EIATTR_PARAM_CBANK
	.align		4
        /*0188*/ 	.byte	0x04, 0x0a
        /*018a*/ 	.short	(.L_1903 - .L_1902)
	.align		4
.L_1902:
        /*018c*/ 	.word	index@(.nv.constant0._Z23gemm_half_q_half_kernelILi3ELi172ELb1ELb1ELi64EEvPK6__halfPKjS4_S2_PS0_iiiiPKtS7_iiiiiibS2_i)
        /*0190*/ 	.short	0x0210
        /*0192*/ 	.short	0x0074


	//----- nvinfo : EIATTR_SW_WAR
	.align		4
.L_1903:
        /*0194*/ 	.byte	0x04, 0x36
        /*0196*/ 	.short	(.L_1905 - .L_1904)
.L_1904:
        /*0198*/ 	.word	0x00000008
.L_1905:


//--------------------- .nv.info._Z23gemm_half_q_half_kernelILi3ELi176ELb1ELb1ELi64EEvPK6__halfPKjS4_S2_PS0_iiiiPKtS7_iiiiiibS2_i --------------------------
	.section	.nv.info._Z23gemm_half_q_half_kernelILi3ELi176ELb1ELb1ELi64EEvPK6__halfPKjS4_S2_PS0_iiiiPKtS7_iiiiiibS2_i,"",@"SHT_CUDA_INFO"
	.sectionflags	@""
	.align	4


	//----- nvinfo : EIATTR_CUDA_API_VERSION
	.align		4
        /*0000*/ 	.byte	0x04, 0x37
        /*0002*/ 	.short	(.L_1907 - .L_1906)
.L_1906:
        /*0004*/ 	.word	0x00000082


	//----- nvinfo : EIATTR_KPARAM_INFO
	.align		4
.L_1907:
        /*0008*/ 	.byte	0x04, 0x17
        /*000a*/ 	.short	(.L_1909 - .L_1908)
.L_1908:
        /*000c*/ 	.word	0x00000000
        /*0010*/ 	.short	0x0013
        /*0012*/ 	.short	0x0070
        /*0014*/ 	.byte	0x00, 0xf0, 0x11, 0x00


	//----- nvinfo : EIATTR_KPARAM_INFO
	.align		4
.L_1909:
        /*0018*/ 	.byte	0x04, 0x17
        /*001a*/ 	.short	(.L_1911 - .L_1910)
.L_1910:
        /*001c*/ 	.word	0x00000000
        /*0020*/ 	.short	0x0012
        /*0022*/ 	.short	0x0068
        /*0024*/ 	.byte	0x00, 0xf0, 0x21, 0x00


	//----- nvinfo : EIATTR_KPARAM_INFO
	.align		4
.L_1911:
        /*0028*/ 	.byte	0x04, 0x17
        /*002a*/ 	.short	(.L_1913 - .L_1912)
.L_1912:
        /*002c*/ 	.word	0x00000000
        /*0030*/ 	.short	0x0011
        /*0032*/ 	.short	0x0060
        /*0034*/ 	.byte	0x00, 0xf0, 0x05, 0x00


	//----- nvinfo : EIATTR_KPARAM_INFO
	.align		4
.L_1913:
        /*0038*/ 	.byte	0x04, 0x17
        /*003a*/ 	.short	(.L_1915 - .L_1914)
.L_1914:
        /*003c*/ 	.word	0x00000000
        /*0040*/ 	.short	0x0010
        /*0042*/ 	.short	0x005c
        /*0044*/ 	.byte	0x00, 0xf0, 0x11, 0x00


	//----- nvinfo : EIATTR_KPARAM_INFO
	.align		4
.L_1915:
        /*0048*/ 	.byte	0x04, 0x17
        /*004a*/ 	.short	(.L_1917 - .L_1916)
.L_1916:
        /*004c*/ 	.word	0x00000000
        /*0050*/ 	.short	0x000f
        /*0052*/ 	.short	0x0058
        /*0054*/ 	.byte	0x00, 0xf0, 0x11, 0x00


	//----- nvinfo : EIATTR_KPARAM_INFO
	.align		4
.L_1917:
        /*0058*/ 	.byte	0x04, 0x17
        /*005a*/ 	.short	(.L_1919 - .L_1918)
.L_1918:
        /*005c*/ 	.word	0x00000000
        /*0060*/ 	.short	0x000e
        /*0062*/ 	.short	0x0054
        /*0064*/ 	.byte	0x00, 0xf0, 0x11, 0x00


	//----- nvinfo : EIATTR_KPARAM_INFO
	.align		4
.L_1919:
        /*0068*/ 	.byte	0x04, 0x17
        /*006a*/ 	.short	(.L_1921 - .L_1920)
.L_1920:
        /*006c*/ 	.word	0x00000000
        /*0070*/ 	.short	0x000d
        /*0072*/ 	.short	0x0050
        /*0074*/ 	.byte	0x00, 0xf0, 0x11, 0x00


	//----- nvinfo : EIATTR_KPARAM_INFO
	.align		4
.L_1921:
        /*0078*/ 	.byte	0x04, 0x17
        /*007a*/ 	.short	(.L_1923 - .L_1922)
.L_1922:
        /*007c*/ 	.word	0x00000000
        /*0080*/ 	.short	0x000c
        /*0082*/ 	.short	0x004c
        /*0084*/ 	.byte	0x00, 0xf0, 0x11, 0x00


	//----- nvinfo : EIATTR_KPARAM_INFO
	.align		4
.L_1923:
        /*0088*/ 	.byte	0x04, 0x17
        /*008a*/ 	.short	(.L_1925 - .L_1924)
.L_1924:
        /*008c*/ 	.word	0x00000000
        /*0090*/ 	.short	0x000b
        /*0092*/ 	.short	0x0048
        /*0094*/ 	.byte	0x00, 0xf0, 0x11, 0x00


	//----- nvinfo : EIATTR_KPARAM_INFO
	.align		4
.L_1925:
        /*0098*/ 	.byte	0x04, 0x17
        /*009a*/ 	.short	(.L_1927 - .L_1926)
.L_1926:
        /*009c*/ 	.word	0x00000000
        /*00a0*/ 	.short	0x000a
        /*00a2*/ 	.short	0x0040
        /*00a4*/ 	.byte	0x00, 0xf0, 0x21, 0x00


	//----- nvinfo : EIATTR_KPARAM_INFO
	.align		4
.L_1927:
        /*00a8*/ 	.byte	0x04, 0x17
        /*00aa*/ 	.short	(.L_1929 - .L_1928)
.L_1928:
        /*00ac*/ 	.word	0x00000000
        /*00b0*/ 	.short	0x0009
        /*00b2*/ 	.short	0x0038
        /*00b4*/ 	.byte	0x00, 0xf0, 0x21, 0x00


	//----- nvinfo : EIATTR_KPARAM_INFO
	.align		4
.L_1929:
        /*00b8*/ 	.byte	0x04, 0x17
        /*00ba*/ 	.short	(.L_1931 - .L_1930)
.L_1930:
        /*00bc*/ 	.word	0x00000000
        /*00c0*/ 	.short	0x0008
        /*00c2*/ 	.short	0x0034
        /*00c4*/ 	.byte	0x00, 0xf0, 0x11, 0x00


	//----- nvinfo : EIATTR_KPARAM_INFO
	.align		4
.L_1931:
        /*00c8*/ 	.byte	0x04, 0x17
        /*00ca*/ 	.short	(.L_1933 - .L_1932)
.L_1932:
        /*00cc*/ 	.word	0x00000000
        /*00d0*/ 	.short	0x0007
        /*00d2*/ 	.short	0x0030
        /*00d4*/ 	.byte	0x00, 0xf0, 0x11, 0x00


	//----- nvinfo : EIATTR_KPARAM_INFO
	.align		4
.L_1933:
        /*00d8*/ 	.byte	0x04, 0x17
        /*00da*/ 	.short	(.L_1935 - .L_1934)
.L_1934:
        /*00dc*/ 	.word	0x00000000
        /*00e0*/ 	.short	0x0006
        /*00e2*/ 	.short	0x002c
        /*00e4*/ 	.byte	0x00, 0xf0, 0x11, 0x00


	//----- nvinfo : EIATTR_KPARAM_INFO
	.align		4
.L_1935:
        /*00e8*/ 	.byte	0x04, 0x17
        /*00ea*/ 	.short	(.L_1937 - .L_1936)
.L_1936:
        /*00ec*/ 	.word	0x00000000
        /*00f0*/ 	.short	0x0005
        /*00f2*/ 	.short	0x0028
        /*00f4*/ 	.byte	0x00, 0xf0, 0x11, 0x00


	//----- nvinfo : EIATTR_KPARAM_INFO
	.align		4
.L_1937:
        /*00f8*/ 	.byte	0x04, 0x17
        /*00fa*/ 	.short	(.L_1939 - .L_1938)
.L_1938:
        /*00fc*/ 	.word	0x00000000
        /*0100*/ 	.short	0x0004
        /*0102*/ 	.short	0x0020
        /*0104*/ 	.byte	0x00, 0xf0, 0x21, 0x00


	//----- nvinfo : EIATTR_KPARAM_INFO
	.align		4
.L_1939:
        /*0108*/ 	.byte	0x04, 0x17
        /*010a*/ 	.short	(.L_1941 - .L_1940)
.L_1940:
        /*010c*/ 	.word	0x00000000
        /*0110*/ 	.short	0x0003
        /*0112*/ 	.short	0x0018
        /*0114*/ 	.byte	0x00, 0xf0, 0x21, 0x00


	//----- nvinfo : EIATTR_KPARAM_INFO
	.align		4
.L_1941:
        /*0118*/ 	.byte	0x04, 0x17
        /*011a*/ 	.short	(.L_1943 - .L_1942)
.L_1942:
        /*011c*/ 	.word	0x00000000
        /*0120*/ 	.short	0x0002
        /*0122*/ 	.short	0x0010
        /*0124*/ 	.byte	0x00, 0xf0, 0x21, 0x00


	//----- nvinfo : EIATTR_KPARAM_INFO
	.align		4
.L_1943:
        /*0128*/ 	.byte	0x04, 0x17
        /*012a*/ 	.short	(.L_1945 - .L_1944)
.L_1944:
        /*012c*/ 	.word	0x00000000
        /*0130*/ 	.short	0x0001
        /*0132*/ 	.short	0x0008
        /*0134*/ 	.byte	0x00, 0xf0, 0x21, 0x00


	//----- nvinfo : EIATTR_KPARAM_INFO
	.align		4
.L_1945:
        /*0138*/ 	.byte	0x04, 0x17
        /*013a*/ 	.short	(.L_1947 - .L_1946)
.L_1946:
        /*013c*/ 	.word	0x00000000
        /*0140*/ 	.short	0x0000
        /*0142*/ 	.short	0x0000
        /*0144*/ 	.byte	0x00, 0xf0, 0x21, 0x00


	//----- nvinfo : EIATTR_SPARSE_MMA_MASK
	.align		4
.L_1947:
        /*0148*/ 	.byte	0x03, 0x50
        /*014a*/ 	.short	0x0000


	//----- nvinfo : EIATTR_MAXREG_COUNT
	.align		4
        /*014c*/ 	.byte	0x03, 0x1b
        /*014e*/ 	.short	0x00ff


	//----- nvinfo : EIATTR_NUM_BARRIERS
	.align		4
        /*0150*/ 	.byte	0x02, 0x4c
        /*0152*/ 	.byte	0x01
	.zero		1


	//----- nvinfo : EIATTR_MERCURY_ISA_VERSION
	.align		4
        /*0154*/ 	.byte	0x03, 0x5f
        /*0156*/ 	.short	0x0101


	//----- nvinfo : EIATTR_EXIT_INSTR_OFFSETS
	.align		4
        /*0158*/ 	.byte	0x04, 0x1c
        /*015a*/ 	.short	(.L_1949 - .L_1948)


	//   ....[0]....
.L_1948:
        /*015c*/ 	.word	0x00000290


	//   ....[1]....
        /*0160*/ 	.word	0x00000e50


	//   ....[2]....
        /*0164*/ 	.word	0x0000c550


	//   ....[3]....
        /*0168*/ 	.word	0x0000c840


	//   ....[4]....
        /*016c*/ 	.word	0x0000cac0


	//   ....[5]....
        /*0170*/ 	.word	0x0000cc30


	//   ....[6]....
        /*0174*/ 	.word	0x0000ccd0


	//   ....[7]....
        /*0178*/ 	.word	0x0000cd10


	//----- nvinfo : EIATTR_CRS_STACK_SIZE
	.align		4
.L_1949:
        /*017c*/ 	.byte	0x04, 0x1e
        /*017e*/ 	.short	(.L_1951 - .L_1950)
.L_1950:
        /*0180*/ 	.word	0x00000000


	//----- nvinfo : EIATTR_CBANK_PARAM_SIZE
	.align		4
.L_1951:
        /*0184*/ 	.byte	0x03, 0x19
        /*0186*/ 	.short	0x0074


	//----- nvinfo : EIATTR_PARAM_CBANK
	.align		4
        /*0188*/ 	.byte	0x04, 0x0a
        /*018a*/ 	.short	(.L_1953 - .L_1952)
	.align		4
.L_1952:
        /*018c*/ 	.word	index@(.nv.constant0._Z23gemm_half_q_half_kernelILi3ELi176ELb1ELb1ELi64EEvPK6__halfPKjS4_S2_PS0_iiiiPKtS7_iiiiiibS2_i)
        /*0190*/ 	.short	0x0210
        /*0192*/ 	.short	0x0074


	//----- nvinfo : EIATTR_SW_WAR
	.align		4
.L_1953:
        /*0194*/ 	.byte	0x04, 0x36
        /*0196*/ 	.short	(.L_1955 - .L_1954)
.L_1954:
        /*0198*/ 	.word	0x00000008
.L_1955:


//--------------------- .nv.info._Z23gemm_half_q_half_kernelILi3ELi152ELb1ELb1ELi64EEvPK6__halfPKjS4_S2_PS0_iiiiPKtS7_iiiiiibS2_i --------------------------
	.section	.nv.info._Z23gemm_half_q_half_kernelILi3ELi152ELb1ELb1ELi64EEvPK6__halfPKjS4_S2_PS0_iiiiPKtS7_iiiiiibS2_i,"",@"SHT_CUDA_INFO"
	.sectionflags	@""
	.align	4


	//----- nvinfo : EIATTR_CUDA_API_VERSION
	.align		4
        /*0000*/ 	.byte	0x04, 0x37
        /*0002*/ 	.short	(.L_1957 - .L_1956)
.L_1956:
        /*0004*/ 	.word	0x00000082


	//----- nvinfo : EIATTR_KPARAM_INFO
	.align		4
.L_1957:
        /*0008*/ 	.byte	0x04, 0x17
        /*000a*/ 	.short	(.L_1959 - .L_1958)
.L_1958:
        /*000c*/ 	.word	0x00000000
        /*0010*/ 	.short	0x0013
        /*0012*/ 	.short	0x0070
        /*0014*/ 	.byte	0x00, 0xf0, 0x11, 0x00


	//----- nvinfo : EIATTR_KPARAM_INFO
	.align		4
.L_1959:
        /*0018*/ 	.byte	0x04, 0x17
        /*001a*/ 	.short	(.L_1961 - .L_1960)
.L_1960:
        /*001c*/ 	.word	0x00000000
        /*0020*/ 	.short	0x0012
        /*0022*/ 	.short	0x0068
        /*0024*/ 	.byte	0x00, 0xf0, 0x21, 0x00


	//----- nvinfo : EIATTR_KPARAM_INFO
	.align		4
.L_1961:
        /*0028*/ 	.byte	0x04, 0x17
        /*002a*/ 	.short	(.L_1963 - .L_1962)
.L_1962:
        /*002c*/ 	.word	0x00000000
        /*0030*/ 	.short	0x0011
        /*0032*/ 	.short	0x0060
        /*0034*/ 	.byte	0x00, 0xf0, 0x05, 0x00


	//----- nvinfo : EIATTR_KPARAM_INFO
	.align		4
.L_1963:
        /*0038*/ 	.byte	0x04, 0x17
        /*003a*/ 	.short	(.L_1965 - .L_1964)
.L_1964:
        /*003c*/ 	.word	0x00000000
        /*0040*/ 	.short	0x0010
        /*0042*/ 	.short	0x005c
        /*0044*/ 	.byte	0x00, 0xf0, 0x11, 0x00


	//----- nvinfo : EIATTR_KPARAM_INFO
	.align		4
.L_1965:
        /*0048*/ 	.byte	0x04, 0x17
        /*004a*/ 	.short	(.L_1967 - .L_1966)
.L_1966:
        /*004c*/ 	.word	0x00000000
        /*0050*/ 	.short	0x000f
        /*0052*/ 	.short	0x0058
        /*0054*/ 	.byte	0x00, 0xf0, 0x11, 0x00


	//----- nvinfo : EIATTR_KPARAM_INFO
	.align		4
.L_1967:
        /*0058*/ 	.byte	0x04, 0x17
        /*005a*/ 	.short	(.L_1969 - .L_1968)
.L_1968:
        /*005c*/ 	.word	0x00000000
        /*0060*/ 	.short	0x000e
        /*0062*/ 	.short	0x0054
        /*0064*/ 	.byte	0x00, 0xf0, 0x11, 0x00


	//----- nvinfo : EIATTR_KPARAM_INFO
	.align		4
.L_1969:
        /*0068*/ 	.byte	0x04, 0x17
        /*006a*/ 	.short	(.L_1971 - .L_1970)
.L_1970:
        /*006c*/ 	.word	0x00000000
        /*0070*/ 	.short	0x000d
        /*0072*/ 	.short	0x0050
        /*0074*/ 	.byte	0x00, 0xf0, 0x11, 0x00


	//----- nvinfo : EIATTR_KPARAM_INFO
	.align		4
.L_1971:
        /*0078*/ 	.byte	0x04, 0x17
        /*007a*/ 	.short	(.L_1973 - .L_1972)
.L_1972:
        /*007c*/ 	.word	0x00000000
        /*0080*/ 	.short	0x000c
        /*0082*/ 	.short	0x004c
        /*0084*/ 	.byte	0x00, 0xf0, 0x11, 0x00


	//----- nvinfo : EIATTR_KPARAM_INFO
	.align		4
.L_1973:
        /*0088*/ 	.byte	0x04, 0x17
        /*008a*/ 	.short	(.L_1975 - .L_1974)
.L_1974:
        /*008c*/ 	.word	0x00000000
        /*0090*/ 	.short	0x000b
        /*0092*/ 	.short	0x0048
        /*0094*/ 	.byte	0x00, 0xf0, 0x11, 0x00


	//----- nvinfo : EIATTR_KPARAM_INFO
	.align		4
.L_1975:
        /*0098*/ 	.byte	0x04, 0x17
        /*009a*/ 	.short	(.L_1977 - .L_1976)
.L_1976:
        /*009c*/ 	.word	0x00000000
        /*00a0*/ 	.short	0x000a
        /*00a2*/ 	.short	0x0040
        /*00a4*/ 	.byte	0x00, 0xf0, 0x21, 0x00


	//----- nvinfo : EIATTR_KPARAM_INFO
	.align		4
.L_1977:
        /*00a8*/ 	.byte	0x04, 0x17
        /*00aa*/ 	.short	(.L_1979 - .L_1978)
.L_1978:
        /*00ac*/ 	.word	0x00000000
        /*00b0*/ 	.short	0x0009
        /*00b2*/ 	.short	0x0038
        /*00b4*/ 	.byte	0x00, 0xf0, 0x21, 0x00


	//----- nvinfo : EIATTR_KPARAM_INFO
	.align		4
.L_1979:
        /*00b8*/ 	.byte	0x04, 0x17
        /*00ba*/ 	.short	(.L_1981 - .L_1980)
.L_1980:
        /*00bc*/ 	.word	0x00000000
        /*00c0*/ 	.short	0x0008
        /*00c2*/ 	.short	0x0034
        /*00c4*/ 	.byte	0x00, 0xf0, 0x11, 0x00


	//----- nvinfo : EIATTR_KPARAM_INFO
	.align		4
.L_1981:
        /*00c8*/ 	.byte	0x04, 0x17
        /*00ca*/ 	.short	(.L_1983 - .L_1982)
.L_1982:
        /*00cc*/ 	.word	0x00000000
        /*00d0*/ 	.short	0x0007
        /*00d2*/ 	.short	0x0030
        /*00d4*/ 	.byte	0x00, 0xf0, 0x11, 0x00


	//----- nvinfo : EIATTR_KPARAM_INFO
	.align		4
.L_1983:
        /*00d8*/ 	.byte	0x04, 0x17
        /*00da*/ 	.short	(.L_1985 - .L_1984)
.L_1984:
        /*00dc*/ 	.word	0x00000000
        /*00e0*/ 	.short	0x0006
        /*00e2*/ 	.short	0x002c
        /*00e4*/ 	.byte	0x00, 0xf0, 0x11, 0x00


	//----- nvinfo : EIATTR_KPARAM_INFO
	.align		4
.L_1985:
        /*00e8*/ 	.byte	0x04, 0x17
        /*00ea*/ 	.short	(.L_1987 - .L_1986)
.L_1986:
        /*00ec*/ 	.word	0x00000000
        /*00f0*/ 	.short	0x0005
        /*00f2*/ 	.short	0x0028
        /*00f4*/ 	.byte	0x00, 0xf0, 0x11, 0x00


	//----- nvinfo : EIATTR_KPARAM_INFO
	.align		4
.L_1987:
        /*00f8*/ 	.byte	0x04, 0x17
        /*00fa*/ 	.short	(.L_1989 - .L_1988)
.L_1988:
        /*00fc*/ 	.word	0x00000000
        /*0100*/ 	.short	0x0004
        /*0102*/ 	.short	0x0020
        /*0104*/ 	.byte	0x00, 0xf0, 0x21, 0x00


	//----- nvinfo : EIATTR_KPARAM_INFO
	.align		4
.L_1989:
        /*0108*/ 	.byte	0x04, 0x17
        /*010a*/ 	.short	(.L_1991 - .L_1990)
.L_1990:
        /*010c*/ 	.word	0x00000000
        /*0110*/ 	.short	0x0003
        /*0112*/ 	.short	0x0018
        /*0114*/ 	.byte	0x00, 0xf0, 0x21, 0x00


	//----- nvinfo : EIATTR_KPARAM_INFO
	.align		4
.L_1991:
        /*0118*/ 	.byte	0x04, 0x17
        /*011a*/ 	.short	(.L_1993 - .L_1992)
.L_1992:
        /*011c*/ 	.word	0x00000000
        /*0120*/ 	.short	0x0002
        /*0122*/ 	.short	0x0010
        /*0124*/ 	.byte	0x00, 0xf0, 0x21, 0x00


	//----- nvinfo : EIATTR_KPARAM_INFO
	.align		4
.L_1993:
        /*0128*/ 	.byte	0x04, 0x17
        /*012a*/ 	.short	(.L_1995 - .L_1994)
.L_1994:
        /*012c*/ 	.word	0x00000000
        /*0130*/ 	.short	0x0001
        /*0132*/ 	.short	0x0008
        /*0134*/ 	.byte	0x00, 0xf0, 0x21, 0x00


	//----- nvinfo : EIATTR_KPARAM_INFO
	.align		4
.L_1995:
        /*0138*/ 	.byte	0x04, 0x17
        /*013a*/ 	.short	(.L_1997 - .L_1996)
.L_1996:
        /*013c*/ 	.word	0x00000000
        /*0140*/ 	.short	0x0000
        /*0142*/ 	.short	0x0000
        /*0144*/ 	.byte	0x00, 0xf0, 0x21, 0x00


	//----- nvinfo : EIATTR_SPARSE_MMA_MASK
	.align		4
.L_1997:
        /*0148*/ 	.byte	0x03, 0x50
        /*014a*/ 	.short	0x0000


	//----- nvinfo : EIATTR_MAXREG_COUNT
	.align		4
        /*014c*/ 	.byte	0x03, 0x1b
        /*014e*/ 	.short	0x00ff


	//----- nvinfo : EIATTR_NUM_BARRIERS
	.align		4
        /*0150*/ 	.byte	0x02, 0x4c
        /*0152*/ 	.byte	0x01
	.zero		1


	//----- nvinfo : EIATTR_MERCURY_ISA_VERSION
	.align		4
        /*0154*/ 	.byte	0x03, 0x5f
        /*0156*/ 	.short	0x0101


	//----- nvinfo : EIATTR_EXIT_INSTR_OFFSETS
	.align		4
        /*0158*/ 	.byte	0x04, 0x1c
        /*015a*/ 	.short	(.L_1999 - .L_1998)


	//   ....[0]....
.L_1998:
        /*015c*/ 	.word	0x00000290


	//   ....[1]....
        /*0160*/ 	.word	0x00000e50


	//   ....[2]....
        /*0164*/ 	.word	0x0000f3f0


	//   ....[3]....
        /*0168*/ 	.word	0x0000f6e0


	//   ....[4]....
        /*016c*/ 	.word	0x0000f960


	//   ....[5]....
        /*0170*/ 	.word	0x0000fad0


	//   ....[6]....
        /*0174*/ 	.word	0x0000fb70


	//   ....[7]....
        /*0178*/ 	.word	0x0000fbb0


	//----- nvinfo : EIATTR_CRS_STACK_SIZE
	.align		4
.L_1999:
        /*017c*/ 	.byte	0x04, 0x1e
        /*017e*/ 	.short	(.L_2001 - .L_2000)
.L_2000:
        /*0180*/ 	.word	0x00000000


	//----- nvinfo : EIATTR_CBANK_PARAM_SIZE
	.align		4
.L_2001:
        /*0184*/ 	.byte	0x03, 0x19
        /*0186*/ 	.short	0x0074


	//----- nvinfo : EIATTR_PARAM_CBANK
	.align		4
        /*0188*/ 	.byte	0x04, 0x0a
        /*018a*/ 	.short	(.L_2003 - .L_2002)
	.align		4
.L_2002:
        /*018c*/ 	.word	index@(.nv.constant0._Z23gemm_half_q_half_kernelILi3ELi152ELb1ELb1ELi64EEvPK6__halfPKjS4_S2_PS0_iiiiPKtS7_iiiiiibS2_i)
        /*0190*/ 	.short	0x0210
        /*0192*/ 	.short	0x0074


	//----- nvinfo : EIATTR_SW_WAR
	.align		4
.L_2003:
        /*0194*/ 	.byte	0x04, 0x36
        /*0196*/ 	.short	(.L_2005 - .L_2004)
.L_2004:
        /*0198*/ 	.word	0x00000008
.L_2005:


//--------------------- .nv.info._Z23gemm_half_q_half_kernelILi3ELi140ELb1ELb1ELi64EEvPK6__halfPKjS4_S2_PS0_iiiiPKtS7_iiiiiibS2_i --------------------------
	.section	.nv.info._Z23gemm_half_q_half_kernelILi3ELi140ELb1ELb1ELi64EEvPK6__halfPKjS4_S2_PS0_iiiiPKtS7_iiiiiibS2_i,"",@"SHT_CUDA_INFO"
	.sectionflags	@""
	.align	4


	//----- nvinfo : EIATTR_CUDA_API_VERSION
	.align		4
        /*0000*/ 	.byte	0x04, 0x37
        /*0002*/ 	.short	(.L_2007 - .L_2006)
.L_2006:
        /*0004*/ 	.word	0x00000082


	//----- nvinfo : EIATTR_KPARAM_INFO
	.align		4
.L_2007:
        /*0008*/ 	.byte	0x04, 0x17
        /*000a*/ 	.short	(.L_2009 - .L_2008)
.L_2008:
        /*000c*/ 	.word	0x00000000
        /*0010*/ 	.short	0x0013
        /*0012*/ 	.short	0x0070
        /*0014*/ 	.byte	0x00, 0xf0, 0x11, 0x00


	//----- nvinfo : EIATTR_KPARAM_INFO
	.align		4
.L_2009:
        /*0018*/ 	.byte	0x04, 0x17
        /*001a*/ 	.short	(.L_2011 - .L_2010)
.L_2010:
        /*001c*/ 	.word	0x00000000
        /*0020*/ 	.short	0x0012
        /*0022*/ 	.short	0x0068
        /*0024*/ 	.byte	0x00, 0xf0, 0x21, 0x00


	//----- nvinfo : EIATTR_KPARAM_INFO
	.align		4
.L_2011:
        /*0028*/ 	.byte	0x04, 0x17
        /*002a*/ 	.short	(.L_2013 - .L_2012)
.L_2012:
        /*002c*/ 	.word	0x00000000
        /*0030*/ 	.short	0x0011
        /*0032*/ 	.short	0x0060
        /*0034*/ 	.byte	0x00, 0xf0, 0x05, 0x00


	//----- nvinfo : EIATTR_KPARAM_INFO
	.align		4
.L_2013:
        /*0038*/ 	.byte	0x04, 0x17
        /*003a*/ 	.short	(.L_2015 - .L_2014)
.L_2014:
        /*003c*/ 	.word	0x00000000
        /*0040*/ 	.short	0x0010
        /*0042*/ 	.short	0x005c
        /*0044*/ 	.byte	0x00, 0xf0, 0x11, 0x00


	//----- nvinfo : EIATTR_KPARAM_INFO
	.align		4
.L_2015:
        /*0048*/ 	.byte	0x04, 0x17
        /*004a*/ 	.short	(.L_2017 - .L_2016)
.L_2016:
        /*004c*/ 	.word	0x00000000
        /*0050*/ 	.short	0x000f
        /*0052*/ 	.short	0x0058
        /*0054*/ 	.byte	0x00, 0xf0, 0x11, 0x00


	//----- nvinfo : EIATTR_KPARAM_INFO
	.align		4
.L_2017:
        /*0058*/ 	.byte	0x04, 0x17
        /*005a*/ 	.short	(.L_2019 - .L_2018)
.L_2018:
        /*005c*/ 	.word	0x00000000
        /*0060*/ 	.short	0x000e
        /*0062*/ 	.short	0x0054
        /*0064*/ 	.byte	0x00, 0xf0, 0x11, 0x00


	//----- nvinfo : EIATTR_KPARAM_INFO
	.align		4
.L_2019:
        /*0068*/ 	.byte	0x04, 0x17
        /*006a*/ 	.short	(.L_2021 - .L_2020)
.L_2020:
        /*006c*/ 	.word	0x00000000
        /*0070*/ 	.short	0x000d
        /*0072*/ 	.short	0x0050
        /*0074*/ 	.byte	0x00, 0xf0, 0x11, 0x00


	//----- nvinfo : EIATTR_KPARAM_INFO
	.align		4
.L_2021:
        /*0078*/ 	.byte	0x04, 0x17
        /*007a*/ 	.short	(.L_2023 - .L_2022)
.L_2022:
        /*007c*/ 	.word	0x00000000
        /*0080*/ 	.short	0x000c
        /*0082*/ 	.short	0x004c
        /*0084*/ 	.byte	0x00, 0xf0, 0x11, 0x00


	//----- nvinfo : EIATTR_KPARAM_INFO
	.align		4
.L_2023:
        /*0088*/ 	.byte	0x04, 0x17
        /*008a*/ 	.short	(.L_2025 - .L_2024)
.L_2024:
        /*008c*/ 	.word	0x00000000
        /*0090*/ 	.short	0x000b
        /*0092*/ 	.short	0x0048
        /*0094*/ 	.byte	0x00, 0xf0, 0x11, 0x00


	//----- nvinfo : EIATTR_KPARAM_INFO
	.align		4
.L_2025:
        /*0098*/ 	.byte	0x04, 0x17
        /*009a*/ 	.short	(.L_2027 - .L_2026)
.L_2026:
        /*009c*/ 	.word	0x00000000
        /*00a0*/ 	.short	0x000a
        /*00a2*/ 	.short	0x0040
        /*00a4*/ 	.byte	0x00, 0xf0, 0x21, 0x00


	//----- nvinfo : EIATTR_KPARAM_INFO
	.align		4
.L_2027:
        /*00a8*/ 	.byte	0x04, 0x17
        /*00aa*/ 	.short	(.L_2029 - .L_2028)
.L_2028:
        /*00ac*/ 	.word	0x00000000
        /*00b0*/ 	.short	0x0009
        /*00b2*/ 	.short	0x0038
        /*00b4*/ 	.byte	0x00, 0xf0, 0x21, 0x00


	//----- nvinfo : EIATTR_KPARAM_INFO
	.align		4
.L_2029:
        /*00b8*/ 	.byte	0x04, 0x17
        /*00ba*/ 	.short	(.L_2031 - .L_2030)
.L_2030:
        /*00bc*/ 	.word	0x00000000
        /*00c0*/ 	.short	0x0008
        /*00c2*/ 	.short	0x0034
        /*00c4*/ 	.byte	0x00, 0xf0, 0x11, 0x00


	//----- nvinfo : EIATTR_KPARAM_INFO
	.align		4
.L_2031:
        /*00c8*/ 	.byte	0x04, 0x17
        /*00ca*/ 	.short	(.L_2033 - .L_2032)
.L_2032:
        /*00cc*/ 	.word	0x00000000
        /*00d0*/ 	.short	0x0007
        /*00d2*/ 	.short	0x0030
        /*00d4*/ 	.byte	0x00, 0xf0, 0x11, 0x00


	//----- nvinfo : EIATTR_KPARAM_INFO
	.align		4
.L_2033:
        /*00d8*/ 	.byte	0x04, 0x17
        /*00da*/ 	.short	(.L_2035 - .L_2034)
.L_2034:
        /*00dc*/ 	.word	0x00000000
        /*00e0*/ 	.short	0x0006
        /*00e2*/ 	.short	0x002c
        /*00e4*/ 	.byte	0x00, 0xf0, 0x11, 0x00


	//----- nvinfo : EIATTR_KPARAM_INFO
	.align		4
.L_2035:
        /*00e8*/ 	.byte	0x04, 0x17
        /*00ea*/ 	.short	(.L_2037 - .L_2036)
.L_2036:
        /*00ec*/ 	.word	0x00000000
        /*00f0*/ 	.short	0x0005
        /*00f2*/ 	.short	0x0028
        /*00f4*/ 	.byte	0x00, 0xf0, 0x11, 0x00


	//----- nvinfo : EIATTR_KPARAM_INFO
	.align		4
.L_2037:
        /*00f8*/ 	.byte	0x04, 0x17
        /*00fa*/ 	.short	(.L_2039 - .L_2038)
.L_2038:
        /*00fc*/ 	.word	0x00000000
        /*0100*/ 	.short	0x0004
        /*0102*/ 	.short	0x0020
        /*0104*/ 	.byte	0x00, 0xf0, 0x21, 0x00


	//----- nvinfo : EIATTR_KPARAM_INFO
	.align		4
.L_2039:
        /*0108*/ 	.byte	0x04, 0x17
        /*010a*/ 	.short	(.L_2041 - .L_2040)
.L_2040:
        /*010c*/ 	.word	0x00000000
        /*0110*/ 	.short	0x0003
        /*0112*/ 	.short	0x0018
        /*0114*/ 	.byte	0x00, 0xf0, 0x21, 0x00


	//----- nvinfo : EIATTR_KPARAM_INFO
	.align		4
.L_2041:
        /*0118*/ 	.byte	0x04, 0x17
        /*011a*/ 	.short	(.L_2043 - .L_2042)
.L_2042:
        /*011c*/ 	.word	0x00000000
        /*0120*/ 	.short	0x0002
        /*0122*/ 	.short	0x0010
        /*0124*/ 	.byte	0x00, 0xf0, 0x21, 0x00


	//----- nvinfo : EIATTR_KPARAM_INFO
	.align		4
.L_2043:
        /*0128*/ 	.byte	0x04, 0x17
        /*012a*/ 	.short	(.L_2045 - .L_2044)
.L_2044:
        /*012c*/ 	.word	0x00000000
        /*0130*/ 	.short	0x0001
        /*0132*/ 	.short	0x0008
        /*0134*/ 	.byte	0x00, 0xf0, 0x21, 0x00


	//----- nvinfo : EIATTR_KPARAM_INFO
	.align		4
.L_2045:
        /*0138*/ 	.byte	0x04, 0x17
        /*013a*/ 	.short	(.L_2047 - .L_2046)
.L_2046:
        /*013c*/ 	.word	0x00000000
        /*0140*/ 	.short	0x0000
        /*0142*/ 	.short	0x0000
        /*0144*/ 	.byte	0x00, 0xf0, 0x21, 0x00


	//----- nvinfo : EIATTR_SPARSE_MMA_MASK
	.align		4
.L_2047:
        /*0148*/ 	.byte	0x03, 0x50
        /*014a*/ 	.short	0x0000


	//----- nvinfo : EIATTR_MAXREG_COUNT
	.align		4
        /*014c*/ 	.byte	0x03, 0x1b
        /*014e*/ 	.short	0x00ff


	//----- nvinfo : EIATTR_NUM_BARRIERS
	.align		4
        /*0150*/ 	.byte	0x02, 0x4c
        /*0152*/ 	.byte	0x01
	.zero		1


	//----- nvinfo : EIATTR_MERCURY_ISA_VERSION
	.align		4
        /*0154*/ 	.byte	0x03, 0x5f
        /*0156*/ 	.short	0x0101


	//----- nvinfo : EIATTR_EXIT_INSTR_OFFSETS
	.align		4
        /*0158*/ 	.byte	0x04, 0x1c
        /*015a*/ 	.short	(.L_2049 - .L_2048)


	//   ....[0]....
.L_2048:
        /*015c*/ 	.word	0x00000290


	//   ....[1]....
        /*0160*/ 	.word	0x00000e50


	//   ....[2]....
        /*0164*/ 	.word	0x0000f2a0


	//   ....[3]....
        /*0168*/ 	.word	0x0000f590


	//   ....[4]....
        /*016c*/ 	.word	0x0000f810


	//   ....[5]....
        /*0170*/ 	.word	0x0000f980


	//   ....[6]....
        /*0174*/ 	.word	0x0000fa20


	//   ....[7]....
        /*0178*/ 	.word	0x0000fa60


	//----- nvinfo : EIATTR_CRS_STACK_SIZE
	.align		4
.L_2049:
        /*017c*/ 	.byte	0x04, 0x1e
        /*017e*/ 	.short	(.L_2051 - .L_2050)
.L_2050:
        /*0180*/ 	.word	0x00000000


	//----- nvinfo : EIATTR_CBANK_PARAM_SIZE
	.align		4
.L_2051:
        /*0184*/ 	.byte	0x03, 0x19
        /*0186*/ 	.short	0x0074


	//----- nvinfo : EIATTR_PARAM_CBANK
	.align		4
        /*0188*/ 	.byte	0x04, 0x0a
        /*018a*/ 	.short	(.L_2053 - .L_2052)
	.align		4
.L_2052:
        /*018c*/ 	.word	index@(.nv.constant0._Z23gemm_half_q_half_kernelILi3ELi140ELb1ELb1ELi64EEvPK6__halfPKjS4_S2_PS0_iiiiPKtS7_iiiiiibS2_i)
        /*0190*/ 	.short	0x0210
        /*0192*/ 	.short	0x0074


	//----- nvinfo : EIATTR_SW_WAR
	.align		4
.L_2053:
        /*0194*/ 	.byte	0x04, 0x36
        /*0196*/ 	.short	(.L_2055 - .L_2054)
.L_2054:
        /*0198*/ 	.word	0x00000008
.L_2055:


//--------------------- .nv.info._Z23gemm_half_q_half_kernelILi3ELi20ELb1ELb1ELi64EEvPK6__halfPKjS4_S2_PS0_iiiiPKtS7_iiiiiibS2_i --------------------------
	.section	.nv.info._Z23gemm_half_q_half_kernelILi3ELi20ELb1ELb1ELi64EEvPK6__halfPKjS4_S2_PS0_iiiiPKtS7_iiiiiibS2_i,"",@"SHT_CUDA_INFO"
	.sectionflags	@""
	.align	4


	//----- nvinfo : EIATTR_CUDA_API_VERSION
	.align		4
        /*0000*/ 	.byte	0x04, 0x37
        /*0002*/ 	.short	(.L_2057 - .L_2056)
.L_2056:
        /*0004*/ 	.word	0x00000082


	//----- nvinfo : EIATTR_KPARAM_INFO
	.align		4
.L_2057:
        /*0008*/ 	.byte	0x04, 0x17
        /*000a*/ 	.short	(.L_2059 - .L_2058)
.L_2058:
        /*000c*/ 	.word	0x00000000
        /*0010*/ 	.short	0x0013
        /*0012*/ 	.short	0x0070
        /*0014*/ 	.byte	0x00, 0xf0, 0x11, 0x00


	//----- nvinfo : EIATTR_KPARAM_INFO
	.align		4
.L_2059:
        /*0018*/ 	.byte	0x04, 0x17
        /*001a*/ 	.short	(.L_2061 - .L_2060)
.L_2060:
        /*001c*/ 	.word	0x00000000
        /*0020*/ 	.short	0x0012
        /*0022*/ 	.short	0x0068
        /*0024*/ 	.byte	0x00, 0xf0, 0x21, 0x00


	//----- nvinfo : EIATTR_KPARAM_INFO
	.align		4
.L_2061:
        /*0028*/ 	.byte	0x04, 0x17
        /*002a*/ 	.short	(.L_2063 - .L_2062)
.L_2062:
        /*002c*/ 	.word	0x00000000
        /*0030*/ 	.short	0x0011
        /*0032*/ 	.short	0x0060
        /*0034*/ 	.byte	0x00, 0xf0, 0x05, 0x00


	//----- nvinfo : EIATTR_KPARAM_INFO
	.align		4
.L_2063:
        /*0038*/ 	.byte	0x04, 0x17
        /*003a*/ 	.short	(.L_2065 - .L_2064)
.L_2064:
        /*003c*/ 	.word	0x00000000
        /*0040*/ 	.short	0x0010
        /*0042*/ 	.short	0x005c
        /*0044*/ 	.byte	0x00, 0xf0, 0x11, 0x00


	//----- nvinfo : EIATTR_KPARAM_INFO
	.align		4
.L_2065:
        /*0048*/ 	.byte	0x04, 0x17
        /*004a*/ 	.short	(.L_2067 - .L_2066)
.L_2066:
        /*004c*/ 	.word	0x00000000
        /*0050*/ 	.short	0x000f
        /*0052*/ 	.short	0x0058
        /*0054*/ 	.byte	0x00, 0xf0, 0x11, 0x00


	//----- nvinfo : EIATTR_KPARAM_INFO
	.align		4
.L_2067:
        /*0058*/ 	.byte	0x04, 0x17
        /*005a*/ 	.short	(.L_2069 - .L_2068)
.L_2068:
        /*005c*/ 	.word	0x00000000
        /*0060*/ 	.short	0x000e
        /*0062*/ 	.short	0x0054
        /*0064*/ 	.byte	0x00, 0xf0, 0x11, 0x00


	//----- nvinfo : EIATTR_KPARAM_INFO
	.align		4
.L_2069:
        /*0068*/ 	.byte	0x04, 0x17
        /*006a*/ 	.short	(.L_2071 - .L_2070)
.L_2070:
        /*006c*/ 	.word	0x00000000
        /*0070*/ 	.short	0x000d
        /*0072*/ 	.short	0x0050
        /*0074*/ 	.byte	0x00, 0xf0, 0x11, 0x00


	//----- nvinfo : EIATTR_KPARAM_INFO
	.align		4
.L_2071:
        /*0078*/ 	.byte	0x04, 0x17
        /*007a*/ 	.short	(.L_2073 - .L_2072)
.L_2072:
        /*007c*/ 	.word	0x00000000
        /*0080*/ 	.short	0x000c
        /*0082*/ 	.short	0x004c
        /*0084*/ 	.byte	0x00, 0xf0, 0x11, 0x00


	//----- nvinfo : EIATTR_KPARAM_INFO
	.align		4
.L_2073:
        /*0088*/ 	.byte	0x04, 0x17
        /*008a*/ 	.short	(.L_2075 - .L_2074)
.L_2074:
        /*008c*/ 	.word	0x00000000
        /*0090*/ 	.short	0x000b
        /*0092*/ 	.short	0x0048
        /*0094*/ 	.byte	0x00, 0xf0, 0x11, 0x00


	//----- nvinfo : EIATTR_KPARAM_INFO
	.align		4
.L_2075:
        /*0098*/ 	.byte	0x04, 0x17
        /*009a*/ 	.short	(.L_2077 - .L_2076)
.L_2076:
        /*009c*/ 	.word	0x00000000
        /*00a0*/ 	.short	0x000a
        /*00a2*/ 	.short	0x0040
        /*00a4*/ 	.byte	0x00, 0xf0, 0x21, 0x00


	//----- nvinfo : EIATTR_KPARAM_INFO
	.align		4
.L_2077:
        /*00a8*/ 	.byte	0x04, 0x17
        /*00aa*/ 	.short	(.L_2079 - .L_2078)
.L_2078:
        /*00ac*/ 	.word	0x00000000
        /*00b0*/ 	.short	0x0009
        /*00b2*/ 	.short	0x0038
        /*00b4*/ 	.byte	0x00, 0xf0, 0x21, 0x00


	//----- nvinfo : EIATTR_KPARAM_INFO
	.align		4
.L_2079:
        /*00b8*/ 	.byte	0x04, 0x17
        /*00ba*/ 	.short	(.L_2081 - .L_2080)
.L_2080:
        /*00bc*/ 	.word	0x00000000
        /*00c0*/ 	.short	0x0008
        /*00c2*/ 	.short	0x0034
        /*00c4*/ 	.byte	0x00, 0xf0, 0x11, 0x00


	//----- nvinfo : EIATTR_KPARAM_INFO
	.align		4
.L_2081:
        /*00c8*/ 	.byte	0x04, 0x17
        /*00ca*/ 	.short	(.L_2083 - .L_2082)
.L_2082:
        /*00cc*/ 	.word	0x00000000
        /*00d0*/ 	.short	0x0007
        /*00d2*/ 	.short	0x0030
        /*00d4*/ 	.byte	0x00, 0xf0, 0x11, 0x00


	//----- nvinfo : EIATTR_KPARAM_INFO
	.align		4
.L_2083:
        /*00d8*/ 	.byte	0x04, 0x17
        /*00da*/ 	.short	(.L_2085 - .L_2084)
.L_2084:
        /*00dc*/ 	.word	0x00000000
        /*00e0*/ 	.short	0x0006
        /*00e2*/ 	.short	0x002c
        /*00e4*/ 	.byte	0x00, 0xf0, 0x11, 0x00


	//----- nvinfo : EIATTR_KPARAM_INFO
	.align		4
.L_2085:
        /*00e8*/ 	.byte	0x04, 0x17
        /*00ea*/ 	.short	(.L_2087 - .L_2086)
.L_2086:
        /*00ec*/ 	.word	0x00000000
        /*00f0*/ 	.short	0x0005
        /*00f2*/ 	.short	0x0028
        /*00f4*/ 	.byte	0x00, 0xf0, 0x11, 0x00


	//----- nvinfo : EIATTR_KPARAM_INFO
	.align		4
.L_2087:
        /*00f8*/ 	.byte	0x04, 0x17
        /*00fa*/ 	.short	(.L_2089 - .L_2088)
.L_2088:
        /*00fc*/ 	.word	0x00000000
        /*0100*/ 	.short	0x0004
        /*0102*/ 	.short	0x0020
        /*0104*/ 	.byte	0x00, 0xf0, 0x21, 0x00


	//----- nvinfo : EIATTR_KPARAM_INFO
	.align		4
.L_2089:
        /*0108*/ 	.byte	0x04, 0x17
        /*010a*/ 	.short	(.L_2091 - .L_2090)
.L_2090:
        /*010c*/ 	.word	0x00000000
        /*0110*/ 	.short	0x0003
        /*0112*/ 	.short	0x0018
        /*0114*/ 	.byte	0x00, 0xf0, 0x21, 0x00


	//----- nvinfo : EIATTR_KPARAM_INFO
	.align		4
.L_2091:
        /*0118*/ 	.byte	0x04, 0x17
        /*011a*/ 	.short	(.L_2093 - .L_2092)
.L_2092:
        /*011c*/ 	.word	0x00000000
        /*0120*/ 	.short	0x0002
        /*0122*/ 	.short	0x0010
        /*0124*/ 	.byte	0x00, 0xf0, 0x21, 0x00


	//----- nvinfo : EIATTR_KPARAM_INFO
	.align		4
.L_2093:
        /*0128*/ 	.byte	0x04, 0x17
        /*012a*/ 	.short	(.L_2095 - .L_2094)
.L_2094:
        /*012c*/ 	.word	0x00000000
        /*0130*/ 	.short	0x0001
        /*0132*/ 	.short	0x0008
        /*0134*/ 	.byte	0x00, 0xf0, 0x21, 0x00


	//----- nvinfo : EIATTR_KPARAM_INFO
	.align		4
.L_2095:
        /*0138*/ 	.byte	0x04, 0x17
        /*013a*/ 	.short	(.L_2097 - .L_2096)
.L_2096:
        /*013c*/ 	.word	0x00000000
        /*0140*/ 	.short	0x0000
        /*0142*/ 	.short	0x0000
        /*0144*/ 	.byte	0x00, 0xf0, 0x21, 0x00


	//----- nvinfo : EIATTR_SPARSE_MMA_MASK
	.align		4
.L_2097:
        /*0148*/ 	.byte	0x03, 0x50
        /*014a*/ 	.short	0x0000


	//----- nvinfo : EIATTR_MAXREG_COUNT
	.align		4
        /*014c*/ 	.byte	0x03, 0x1b
        /*014e*/ 	.short	0x00ff


	//----- nvinfo : EIATTR_NUM_BARRIERS
	.align		4
        /*0150*/ 	.byte	0x02, 0x4c
        /*0152*/ 	.byte	0x01
	.zero		1


	//----- nvinfo : EIATTR_MERCURY_ISA_VERSION
	.align		4
        /*0154*/ 	.byte	0x03, 0x5f
        /*0156*/ 	.short	0x0101


	//----- nvinfo : EIATTR_EXIT_INSTR_OFFSETS
	.align		4
        /*0158*/ 	.byte	0x04, 0x1c
        /*015a*/ 	.short	(.L_2099 - .L_2098)


	//   ....[0]....
.L_2098:
        /*015c*/ 	.word	0x00000290


	//   ....[1]....
        /*0160*/ 	.word	0x000009b0


	//   ....[2]....
        /*0164*/ 	.word	0x00005510


	//   ....[3]....
        /*0168*/ 	.word	0x00005800


	//   ....[4]....
        /*016c*/ 	.word	0x00005a80


	//   ....[5]....
        /*0170*/ 	.word	0x00005bf0


	//   ....[6]....
        /*0174*/ 	.word	0x00005c90


	//   ....[7]....
        /*0178*/ 	.word	0x00005cd0


	//----- nvinfo : EIATTR_CRS_STACK_SIZE
	.align		4
.L_2099:
        /*017c*/ 	.byte	0x04, 0x1e
        /*017e*/ 	.short	(.L_2101 - .L_2100)
.L_2100:
        /*0180*/ 	.word	0x00000000


	//----- nvinfo : EIATTR_CBANK_PARAM_SIZE
	.align		4
.L_2101:
        /*0184*/ 	.byte	0x03, 0x19
        /*0186*/ 	.short	0x0074


	//----- nvinfo : EIATTR_PARAM_CBANK
	.align		4
        /*0188*/ 	.byte	0x04, 0x0a
        /*018a*/ 	.short	(.L_2103 - .L_2102)
	.align		4
.L_2102:
        /*018c*/ 	.word	index@(.nv.constant0._Z23gemm_half_q_half_kernelILi3ELi20ELb1ELb1ELi64EEvPK6__halfPKjS4_S2_PS0_iiiiPKtS7_iiiiiibS2_i)
        /*0190*/ 	.short	0x0210
        /*0192*/ 	.short	0x0074


	//----- nvinfo : EIATTR_SW_WAR
	.align		4
.L_2103:
        /*0194*/ 	.byte	0x04, 0x36
        /*0196*/ 	.short	(.L_2105 - .L_2104)
.L_2104:
        /*0198*/ 	.word	0x00000008
.L_2105:


//--------------------- .nv.info._Z23gemm_half_q_half_kernelILi3ELi38ELb1ELb1ELi64EEvPK6__halfPKjS4_S2_PS0_iiiiPKtS7_iiiiiibS2_i --------------------------
	.section	.nv.info._Z23gemm_half_q_half_kernelILi3ELi38ELb1ELb1ELi64EEvPK6__halfPKjS4_S2_PS0_iiiiPKtS7_iiiiiibS2_i,"",@"SHT_CUDA_INFO"
	.sectionflags	@""
	.align	4


	//----- nvinfo : EIATTR_CUDA_API_VERSION
	.align		4
        /*0000*/ 	.byte	0x04, 0x37
        /*0002*/ 	.short	(.L_2107 - .L_2106)
.L_2106:
        /*0004*/ 	.word	0x00000082


	//----- nvinfo : EIATTR_KPARAM_INFO
	.align		4
.L_2107:
        /*0008*/ 	.byte	0x04, 0x17
        /*000a*/ 	.short	(.L_2109 - .L_2108)
.L_2108:
        /*000c*/ 	.word	0x00000000
        /*0010*/ 	.short	0x0013
        /*0012*/ 	.short	0x0070
        /*0014*/ 	.byte	0x00, 0xf0, 0x11, 0x00


	//----- nvinfo : EIATTR_KPARAM_INFO
	.align		4
.L_2109:
        /*0018*/ 	.byte	0x04, 0x17
        /*001a*/ 	.short	(.L_2111 - .L_2110)
.L_2110:
        /*001c*/ 	.word	0x00000000
        /*0020*/ 	.short	0x0012
        /*0022*/ 	.short	0x0068
        /*0024*/ 	.byte	0x00, 0xf0, 0x21, 0x00


	//----- nvinfo : EIATTR_KPARAM_INFO
	.align		4
.L_2111:
        /*0028*/ 	.byte	0x04, 0x17
        /*002a*/ 	.short	(.L_2113 - .L_2112)
.L_2112:
        /*002c*/ 	.word	0x00000000
        /*0030*/ 	.short	0x0011
        /*0032*/ 	.short	0x0060
        /*0034*/ 	.byte	0x00, 0xf0, 0x05, 0x00


	//----- nvinfo : EIATTR_KPARAM_INFO
	.align		4
.L_2113:
        /*0038*/ 	.byte	0x04, 0x17
        /*003a*/ 	.short	(.L_2115 - .L_2114)
.L_2114:
        /*003c*/ 	.word	0x00000000
        /*0040*/ 	.short	0x0010
        /*0042*/ 	.short	0x005c
        /*0044*/ 	.byte	0x00, 0xf0, 0x11, 0x00


	//----- nvinfo : EIATTR_KPARAM_INFO
	.align		4
.L_2115:
        /*0048*/ 	.byte	0x04, 0x17
        /*004a*/ 	.short	(.L_2117 - .L_2116)
.L_2116:
        /*004c*/ 	.word	0x00000000
        /*0050*/ 	.short	0x000f
        /*0052*/ 	.short	0x0058
        /*0054*/ 	.byte	0x00, 0xf0, 0x11, 0x00


	//----- nvinfo : EIATTR_KPARAM_INFO
	.align		4
.L_2117:
        /*0058*/ 	.byte	0x04, 0x17
        /*005a*/ 	.short	(.L_2119 - .L_2118)
.L_2118:
        /*005c*/ 	.word	0x00000000
        /*0060*/ 	.short	0x000e
        /*0062*/ 	.short	0x0054
        /*0064*/ 	.byte	0x00, 0xf0, 0x11, 0x00


	//----- nvinfo : EIATTR_KPARAM_INFO
	.align		4
.L_2119:
        /*0068*/ 	.byte	0x04, 0x17
        /*006a*/ 	.short	(.L_2121 - .L_2120)
.L_2120:
        /*006c*/ 	.word	0x00000000
        /*0070*/ 	.short	0x000d
        /*0072*/ 	.short	0x0050
        /*0074*/ 	.byte	0x00, 0xf0, 0x11, 0x00


	//----- nvinfo : EIATTR_KPARAM_INFO
	.align		4
.L_2121:
        /*0078*/ 	.byte	0x04, 0x17
        /*007a*/ 	.short	(.L_2123 - .L_2122)
.L_2122:
        /*007c*/ 	.word	0x00000000
        /*0080*/ 	.short	0x000c
        /*0082*/ 	.short	0x004c
        /*0084*/ 	.byte	0x00, 0xf0, 0x11, 0x00


	//----- nvinfo : EIATTR_KPARAM_INFO
	.align		4
.L_2123:
        /*0088*/ 	.byte	0x04, 0x17
        /*008a*/ 	.short	(.L_2125 - .L_2124)
.L_2124:
        /*008c*/ 	.word	0x00000000
        /*0090*/ 	.short	0x000b
        /*0092*/ 	.short	0x0048
        /*0094*/ 	.byte	0x00, 0xf0, 0x11, 0x00


	//----- nvinfo : EIATTR_KPARAM_INFO
	.align		4
.L_2125:
        /*0098*/ 	.byte	0x04, 0x17
        /*009a*/ 	.short	(.L_2127 - .L_2126)
.L_2126:
        /*009c*/ 	.word	0x00000000
        /*00a0*/ 	.short	0x000a
        /*00a2*/ 	.short	0x0040
        /*00a4*/ 	.byte	0x00, 0xf0, 0x21, 0x00


	//----- nvinfo : EIATTR_KPARAM_INFO
	.align		4
.L_2127:
        /*00a8*/ 	.byte	0x04, 0x17
        /*00aa*/ 	.short	(.L_2129 - .L_2128)
.L_2128:
        /*00ac*/ 	.word	0x00000000
        /*00b0*/ 	.short	0x0009
        /*00b2*/ 	.short	0x0038
        /*00b4*/ 	.byte	0x00, 0xf0, 0x21, 0x00


	//----- nvinfo : EIATTR_KPARAM_INFO
	.align		4
.L_2129:
        /*00b8*/ 	.byte	0x04, 0x17
        /*00ba*/ 	.short	(.L_2131 - .L_2130)
.L_2130:
        /*00bc*/ 	.word	0x00000000
        /*00c0*/ 	.short	0x0008
        /*00c2*/ 	.short	0x0034
        /*00c4*/ 	.byte	0x00, 0xf0, 0x11, 0x00


	//----- nvinfo : EIATTR_KPARAM_INFO
	.align		4
.L_2131:
        /*00c8*/ 	.byte	0x04, 0x17
        /*00ca*/ 	.short	(.L_2133 - .L_2132)
.L_2132:
        /*00cc*/ 	.word	0x00000000
        /*00d0*/ 	.short	0x0007
        /*00d2*/ 	.short	0x0030
        /*00d4*/ 	.byte	0x00, 0xf0, 0x11, 0x00


	//----- nvinfo : EIATTR_KPARAM_INFO
	.align		4
.L_2133:
        /*00d8*/ 	.byte	0x04, 0x17
        /*00da*/ 	.short	(.L_2135 - .L_2134)
.L_2134:
        /*00dc*/ 	.word	0x00000000
        /*00e0*/ 	.short	0x0006
        /*00e2*/ 	.short	0x002c
        /*00e4*/ 	.byte	0x00, 0xf0, 0x11, 0x00


	//----- nvinfo : EIATTR_KPARAM_INFO
	.align		4
.L_2135:
        /*00e8*/ 	.byte	0x04, 0x17
        /*00ea*/ 	.short	(.L_2137 - .L_2136)
.L_2136:
        /*00ec*/ 	.word	0x00000000
        /*00f0*/ 	.short	0x0005
        /*00f2*/ 	.short	0x0028
        /*00f4*/ 	.byte	0x00, 0xf0, 0x11, 0x00


	//----- nvinfo : EIATTR_KPARAM_INFO
	.align		4
.L_2137:
        /*00f8*/ 	.byte	0x04, 0x17
        /*00fa*/ 	.short	(.L_2139 - .L_2138)
.L_2138:
        /*00fc*/ 	.word	0x00000000
        /*0100*/ 	.short	0x0004
        /*0102*/ 	.short	0x0020
        /*0104*/ 	.byte	0x00, 0xf0, 0x21, 0x00


	//----- nvinfo : EIATTR_KPARAM_INFO
	.align		4
.L_2139:
        /*0108*/ 	.byte	0x04, 0x17
        /*010a*/ 	.short	(.L_2141 - .L_2140)
.L_2140:
        /*010c*/ 	.word	0x00000000
        /*0110*/ 	.short	0x0003
        /*0112*/ 	.short	0x0018
        /*0114*/ 	.byte	0x00, 0xf0, 0x21, 0x00


	//----- nvinfo : EIATTR_KPARAM_INFO
	.align		4
.L_2141:
        /*0118*/ 	.byte	0x04, 0x17
        /*011a*/ 	.short	(.L_2143 - .L_2142)
.L_2142:
        /*011c*/ 	.word	0x00000000
        /*0120*/ 	.short	0x0002
        /*0122*/ 	.short	0x0010
        /*0124*/ 	.byte	0x00, 0xf0, 0x21, 0x00


	//----- nvinfo : EIATTR_KPARAM_INFO
	.align		4
.L_2143:
        /*0128*/ 	.byte	0x04, 0x17
        /*012a*/ 	.short	(.L_2145 - .L_2144)
.L_2144:
        /*012c*/ 	.word	0x00000000
        /*0130*/ 	.short	0x0001
        /*0132*/ 	.short	0x0008
        /*0134*/ 	.byte	0x00, 0xf0, 0x21, 0x00


	//----- nvinfo : EIATTR_KPARAM_INFO
	.align		4
.L_2145:
        /*0138*/ 	.byte	0x04, 0x17
        /*013a*/ 	.short	(.L_2147 - .L_2146)
.L_2146:
        /*013c*/ 	.word	0x00000000
        /*0140*/ 	.short	0x0000
        /*0142*/ 	.short	0x0000
        /*0144*/ 	.byte	0x00, 0xf0, 0x21, 0x00


	//----- nvinfo : EIATTR_SPARSE_MMA_MASK
	.align		4
.L_2147:
        /*0148*/ 	.byte	0x03, 0x50
        /*014a*/ 	.short	0x0000


	//----- nvinfo : EIATTR_MAXREG_COUNT
	.align		4
        /*014c*/ 	.byte	0x03, 0x1b
        /*014e*/ 	.short	0x00ff


	//----- nvinfo : EIATTR_NUM_BARRIERS
	.align		4
        /*0150*/ 	.byte	0x02, 0x4c
        /*0152*/ 	.byte	0x01
	.zero		1


	//----- nvinfo : EIATTR_MERCURY_ISA_VERSION
	.align		4
        /*0154*/ 	.byte	0x03, 0x5f
        /*0156*/ 	.short	0x0101


	//----- nvinfo : EIATTR_EXIT_INSTR_OFFSETS
	.align		4
        /*0158*/ 	.byte	0x04, 0x1c
        /*015a*/ 	.short	(.L_2149 - .L_2148)


	//   ....[0]....
.L_2148:
        /*015c*/ 	.word	0x00000290


	//   ....[1]....
        /*0160*/ 	.word	0x00000e50


	//   ....[2]....
        /*0164*/ 	.word	0x00006f30


	//   ....[3]....
        /*0168*/ 	.word	0x00007220


	//   ....[4]....
        /*016c*/ 	.word	0x00007490


	//   ....[5]....
        /*0170*/ 	.word	0x00007600


	//   ....[6]....
        /*0174*/ 	.word	0x00007690


	//   ....[7]....
        /*0178*/ 	.word	0x000076d0


	//----- nvinfo : EIATTR_CRS_STACK_SIZE
	.align		4
.L_2149:
        /*017c*/ 	.byte	0x04, 0x1e
        /*017e*/ 	.short	(.L_2151 - .L_2150)
.L_2150:
        /*0180*/ 	.word	0x00000000


	//----- nvinfo : EIATTR_CBANK_PARAM_SIZE
	.align		4
.L_2151:
        /*0184*/ 	.byte	0x03, 0x19
        /*0186*/ 	.short	0x0074


	//----- nvinfo : EIATTR_PARAM_CBANK
	.align		4
        /*0188*/ 	.byte	0x04, 0x0a
        /*018a*/ 	.short	(.L_2153 - .L_2152)
	.align		4
.L_2152:
        /*018c*/ 	.word	index@(.nv.constant0._Z23gemm_half_q_half_kernelILi3ELi38ELb1ELb1ELi64EEvPK6__halfPKjS4_S2_PS0_iiiiPKtS7_iiiiiibS2_i)
        /*0190*/ 	.short	0x0210
        /*0192*/ 	.short	0x0074


	//----- nvinfo : EIATTR_SW_WAR
	.align		4
.L_2153:
        /*0194*/ 	.byte	0x04, 0x36
        /*0196*/ 	.short	(.L_2155 - .L_2154)
.L_2154:
        /*0198*/ 	.word	0x00000008
.L_2155:


//--------------------- .nv.info._Z23gemm_half_q_half_kernelILi3ELi128ELb1ELb1ELi64EEvPK6__halfPKjS4_S2_PS0_iiiiPKtS7_iiiiiibS2_i --------------------------
	.section	.nv.info._Z23gemm_half_q_half_kernelILi3ELi128ELb1ELb1ELi64EEvPK6__halfPKjS4_S2_PS0_iiiiPKtS7_iiiiiibS2_i,"",@"SHT_CUDA_INFO"
	.sectionflags	@""
	.align	4


	//----- nvinfo : EIATTR_CUDA_API_VERSION
	.align		4
        /*0000*/ 	.byte	0x04, 0x37
        /*0002*/ 	.short	(.L_2157 - .L_2156)
.L_2156:
        /*0004*/ 	.word	0x00000082


	//----- nvinfo : EIATTR_KPARAM_INFO
	.align		4
.L_2157:
        /*0008*/ 	.byte	0x04, 0x17
        /*000a*/ 	.short	(.L_2159 - .L_2158)
.L_2158:
        /*000c*/ 	.word	0x00000000
        /*0010*/ 	.short	0x0013
        /*0012*/ 	.short	0x0070
        /*0014*/ 	.byte	0x00, 0xf0, 0x11, 0x00


	//----- nvinfo : EIATTR_KPARAM_INFO
	.align		4
.L_2159:
        /*0018*/ 	.byte	0x04, 0x17
        /*001a*/ 	.short	(.L_2161 - .L_2160)
.L_2160:
        /*001c*/ 	.word	0x00000000
        /*0020*/ 	.short	0x0012
        /*0022*/ 	.short	0x0068
        /*0024*/ 	.byte	0x00, 0xf0, 0x21, 0x00


	//----- nvinfo : EIATTR_KPARAM_INFO
	.align		4
.L_2161:
        /*0028*/ 	.byte	0x04, 0x17
        /*002a*/ 	.short	(.L_2163 - .L_2162)
.L_2162:
        /*002c*/ 	.word	0x00000000
        /*0030*/ 	.short	0x0011
        /*0032*/ 	.short	0x0060
        /*0034*/ 	.byte	0x00, 0xf0, 0x05, 0x00


	//----- nvinfo : EIATTR_KPARAM_INFO
	.align		4
.L_2163:
        /*0038*/ 	.byte	0x04, 0x17
        /*003a*/ 	.short	(.L_2165 - .L_2164)
.L_2164:
        /*003c*/ 	.word	0x00000000
        /*0040*/ 	.short	0x0010
        /*0042*/ 	.short	0x005c
        /*0044*/ 	.byte	0x00, 0xf0, 0x11, 0x00


	//----- nvinfo : EIATTR_KPARAM_INFO
	.align		4
.L_2165:
        /*0048*/ 	.byte	0x04, 0x17
        /*004a*/ 	.short	(.L_2167 - .L_2166)
.L_2166:
        /*004c*/ 	.word	0x00000000
        /*0050*/ 	.short	0x000f
        /*0052*/ 	.short	0x0058
        /*0054*/ 	.byte	0x00, 0xf0, 0x11, 0x00


	//----- nvinfo : EIATTR_KPARAM_INFO
	.align		4
.L_2167:
        /*0058*/ 	.byte	0x04, 0x17
        /*005a*/ 	.short	(.L_2169 - .L_2168)
.L_2168:
        /*005c*/ 	.word	0x00000000
        /*0060*/ 	.short	0x000e
        /*0062*/ 	.short	0x0054
        /*0064*/ 	.byte	0x00, 0xf0, 0x11, 0x00


	//----- nvinfo : EIATTR_KPARAM_INFO
	.align		4
.L_2169:
        /*0068*/ 	.byte	0x04, 0x17
        /*006a*/ 	.short	(.L_2171 - .L_2170)
.L_2170:
        /*006c*/ 	.word	0x00000000
        /*0070*/ 	.short	0x000d
        /*0072*/ 	.short	0x0050
        /*0074*/ 	.byte	0x00, 0xf0, 0x11, 0x00


	//----- nvinfo : EIATTR_KPARAM_INFO
	.align		4
.L_2171:
        /*0078*/ 	.byte	0x04, 0x17
        /*007a*/ 	.short	(.L_2173 - .L_2172)
.L_2172:
        /*007c*/ 	.word	0x00000000
        /*0080*/ 	.short	0x000c
        /*0082*/ 	.short	0x004c
        /*0084*/ 	.byte	0x00, 0xf0, 0x11, 0x00


	//----- nvinfo : EIATTR_KPARAM_INFO
	.align		4
.L_2173:
        /*0088*/ 	.byte	0x04, 0x17
        /*008a*/ 	.short	(.L_2175 - .L_2174)
.L_2174:
        /*008c*/ 	.word	0x00000000
        /*0090*/ 	.short	0x000b
        /*0092*/ 	.short	0x0048
        /*0094*/ 	.byte	0x00, 0xf0, 0x11, 0x00


	//----- nvinfo : EIATTR_KPARAM_INFO
	.align		4
.L_2175:
        /*0098*/ 	.byte	0x04, 0x17
        /*009a*/ 	.short	(.L_2177 - .L_2176)
.L_2176:
        /*009c*/ 	.word	0x00000000
        /*00a0*/ 	.short	0x000a
        /*00a2*/ 	.short	0x0040
        /*00a4*/ 	.byte	0x00, 0xf0, 0x21, 0x00


	//----- nvinfo : EIATTR_KPARAM_INFO
	.align		4
.L_2177:
        /*00a8*/ 	.byte	0x04, 0x17
        /*00aa*/ 	.short	(.L_2179 - .L_2178)
.L_2178:
        /*00ac*/ 	.word	0x00000000
        /*00b0*/ 	.short	0x0009
        /*00b2*/ 	.short	0x0038
        /*00b4*/ 	.byte	0x00, 0xf0, 0x21, 0x00


	//----- nvinfo : EIATTR_KPARAM_INFO
	.align		4
.L_2179:
        /*00b8*/ 	.byte	0x04, 0x17
        /*00ba*/ 	.short	(.L_2181 - .L_2180)
.L_2180:
        /*00bc*/ 	.word	0x00000000
        /*00c0*/ 	.short	0x0008
        /*00c2*/ 	.short	0x0034
        /*00c4*/ 	.byte	0x00, 0xf0, 0x11, 0x00


	//----- nvinfo : EIATTR_KPARAM_INFO
	.align		4
.L_2181:
        /*00c8*/ 	.byte	0x04, 0x17
        /*00ca*/ 	.short	(.L_2183 - .L_2182)
.L_2182:
        /*00cc*/ 	.word	0x00000000
        /*00d0*/ 	.short	0x0007
        /*00d2*/ 	.short	0x0030
        /*00d4*/ 	.byte	0x00, 0xf0, 0x11, 0x00


	//----- nvinfo : EIATTR_KPARAM_INFO
	.align		4
.L_2183:
        /*00d8*/ 	.byte	0x04, 0x17
        /*00da*/ 	.short	(.L_2185 - .L_2184)
.L_2184:
        /*00dc*/ 	.word	0x00000000
        /*00e0*/ 	.short	0x0006
        /*00e2*/ 	.short	0x002c
        /*00e4*/ 	.byte	0x00, 0xf0, 0x11, 0x00


	//----- nvinfo : EIATTR_KPARAM_INFO
	.align		4
.L_2185:
        /*00e8*/ 	.byte	0x04, 0x17
        /*00ea*/ 	.short	(.L_2187 - .L_2186)
.L_2186:
        /*00ec*/ 	.word	0x00000000
        /*00f0*/ 	.short	0x0005
        /*00f2*/ 	.short	0x0028
        /*00f4*/ 	.byte	0x00, 0xf0, 0x11, 0x00


	//----- nvinfo : EIATTR_KPARAM_INFO
	.align		4
.L_2187:
        /*00f8*/ 	.byte	0x04, 0x17
        /*00fa*/ 	.short	(.L_2189 - .L_2188)
.L_2188:
        /*00fc*/ 	.word	0x00000000
        /*0100*/ 	.short	0x0004
        /*0102*/ 	.short	0x0020
        /*0104*/ 	.byte	0x00, 0xf0, 0x21, 0x00


	//----- nvinfo : EIATTR_KPARAM_INFO
	.align		4
.L_2189:
        /*0108*/ 	.byte	0x04, 0x17
        /*010a*/ 	.short	(.L_2191 - .L_2190)
.L_2190:
        /*010c*/ 	.word	0x00000000
        /*0110*/ 	.short	0x0003
        /*0112*/ 	.short	0x0018
        /*0114*/ 	.byte	0x00, 0xf0, 0x21, 0x00


	//----- nvinfo : EIATTR_KPARAM_INFO
	.align		4
.L_2191:
        /*0118*/ 	.byte	0x04, 0x17
        /*011a*/ 	.short	(.L_2193 - .L_2192)
.L_2192:
        /*011c*/ 	.word	0x00000000
        /*0120*/ 	.short	0x0002
        /*0122*/ 	.short	0x0010
        /*0124*/ 	.byte	0x00, 0xf0, 0x21, 0x00


	//----- nvinfo : EIATTR_KPARAM_INFO
	.align		4
.L_2193:
        /*0128*/ 	.byte	0x04, 0x17
        /*012a*/ 	.short	(.L_2195 - .L_2194)
.L_2194:
        /*012c*/ 	.word	0x00000000
        /*0130*/ 	.short	0x0001
        /*0132*/ 	.short	0x0008
        /*0134*/ 	.byte	0x00, 0xf0, 0x21, 0x00


	//----- nvinfo : EIATTR_KPARAM_INFO
	.align		4
.L_2195:
        /*0138*/ 	.byte	0x04, 0x17
        /*013a*/ 	.short	(.L_2197 - .L_2196)
.L_2196:
        /*013c*/ 	.word	0x00000000
        /*0140*/ 	.short	0x0000
        /*0142*/ 	.short	0x0000
        /*0144*/ 	.byte	0x00, 0xf0, 0x21, 0x00


	//----- nvinfo : EIATTR_SPARSE_MMA_MASK
	.align		4
.L_2197:
        /*0148*/ 	.byte	0x03, 0x50
        /*014a*/ 	.short	0x0000


	//----- nvinfo : EIATTR_MAXREG_COUNT
	.align		4
        /*014c*/ 	.byte	0x03, 0x1b
        /*014e*/ 	.short	0x00ff


	//----- nvinfo : EIATTR_NUM_BARRIERS
	.align		4
        /*0150*/ 	.byte	0x02, 0x4c
        /*0152*/ 	.byte	0x01
	.zero		1


	//----- nvinfo : EIATTR_MERCURY_ISA_VERSION
	.align		4
        /*0154*/ 	.byte	0x03, 0x5f
        /*0156*/ 	.short	0x0101


	//----- nvinfo : EIATTR_EXIT_INSTR_OFFSETS
	.align		4
        /*0158*/ 	.byte	0x04, 0x1c
        /*015a*/ 	.short	(.L_2199 - .L_2198)


	//   ....[0]....
.L_2198:
        /*015c*/ 	.word	0x000002b0


	//   ....[1]....
        /*0160*/ 	.word	0x000009d0


	//   ....[2]....
        /*0164*/ 	.word	0x000078c0


	//   ....[3]....
        /*0168*/ 	.word	0x00007bc0


	//   ....[4]....
        /*016c*/ 	.word	0x00007e40


	//   ....[5]....
        /*0170*/ 	.word	0x00007fb0


	//   ....[6]....
        /*0174*/ 	.word	0x00008050


	//   ....[7]....
        /*0178*/ 	.word	0x00008090


	//----- nvinfo : EIATTR_CRS_STACK_SIZE
	.align		4
.L_2199:
        /*017c*/ 	.byte	0x04, 0x1e
        /*017e*/ 	.short	(.L_2201 - .L_2200)
.L_2200:
        /*0180*/ 	.word	0x00000000


	//----- nvinfo : EIATTR_CBANK_PARAM_SIZE
	.align		4
.L_2201:
        /*0184*/ 	.byte	0x03, 0x19
        /*0186*/ 	.short	0x0074


	//----- nvinfo : EIATTR_PARAM_CBANK
	.align		4
        /*0188*/ 	.byte	0x04, 0x0a
        /*018a*/ 	.short	(.L_2203 - .L_2202)
	.align		4
.L_2202:
        /*018c*/ 	.word	index@(.nv.constant0._Z23gemm_half_q_half_kernelILi3ELi128ELb1ELb1ELi64EEvPK6__halfPKjS4_S2_PS0_iiiiPKtS7_iiiiiibS2_i)
        /*0190*/ 	.short	0x0210
        /*0192*/ 	.short	0x0074


	//----- nvinfo : EIATTR_SW_WAR
	.align		4
.L_2203:
        /*0194*/ 	.byte	0x04, 0x36
        /*0196*/ 	.short	(.L_2205 - .L_2204)
.L_2204:
        /*0198*/ 	.word	0x00000008
.L_2205:


//--------------------- .nv.info._Z23gemm_half_q_half_kernelILi3ELi190ELb1ELb1ELi32EEvPK6__halfPKjS4_S2_PS0_iiiiPKtS7_iiiiiibS2_i --------------------------
	.section	.nv.info._Z23gemm_half_q_half_kernelILi3ELi190ELb1ELb1ELi32EEvPK6__halfPKjS4_S2_PS0_iiiiPKtS7_iiiiiibS2_i,"",@"SHT_CUDA_INFO"
	.sectionflags	@""
	.align	4


	//----- nvinfo : EIATTR_CUDA_API_VERSION
	.align		4
        /*0000*/ 	.byte	0x04, 0x37
        /*0002*/ 	.short	(.L_2207 - .L_2206)
.L_2206:
        /*0004*/ 	.word	0x00000082


	//----- nvinfo : EIATTR_KPARAM_INFO
	.align		4
.L_2207:
        /*0008*/ 	.byte	0x04, 0x17
        /*000a*/ 	.short	(.L_2209 - .L_2208)
.L_2208:
        /*000c*/ 	.word	0x00000000
        /*0010*/ 	.short	0x0013
        /*0012*/ 	.short	0x0070
        /*0014*/ 	.byte	0x00, 0xf0, 0x11, 0x00


	//----- nvinfo : EIATTR_KPARAM_INFO
	.align		4
.L_2209:
        /*0018*/ 	.byte	0x04, 0x17
        /*001a*/ 	.short	(.L_2211 - .L_2210)
.L_2210:
        /*001c*/ 	.word	0x00000000
        /*0020*/ 	.short	0x0012
        /*0022*/ 	.short	0x0068
        /*0024*/ 	.byte	0x00, 0xf0, 0x21, 0x00


	//----- nvinfo : EIATTR_KPARAM_INFO
	.align		4
.L_2211:
        /*0028*/ 	.byte	0x04, 0x17
        /*002a*/ 	.short	(.L_2213 - .L_2212)
.L_2212:
        /*002c*/ 	.word	0x00000000
        /*0030*/ 	.short	0x0011
        /*0032*/ 	.short	0x0060
        /*0034*/ 	.byte	0x00, 0xf0, 0x05, 0x00


	//----- nvinfo : EIATTR_KPARAM_INFO
	.align		4
.L_2213:
        /*0038*/ 	.byte	0x04, 0x17
        /*003a*/ 	.short	(.L_2215 - .L_2214)
.L_2214:
        /*003c*/ 	.word	0x00000000
        /*0040*/ 	.short	0x0010
        /*0042*/ 	.short	0x005c
        /*0044*/ 	.byte	0x00, 0xf0, 0x11, 0x00


	//----- nvinfo : EIATTR_KPARAM_INFO
	.align		4
.L_2215:
        /*0048*/ 	.byte	0x04, 0x17
        /*004a*/ 	.short	(.L_2217 - .L_2216)
.L_2216:
        /*004c*/ 	.word	0x00000000
        /*0050*/ 	.short	0x000f
        /*0052*/ 	.short	0x0058
        /*0054*/ 	.byte	0x00, 0xf0, 0x11, 0x00


	//----- nvinfo : EIATTR_KPARAM_INFO
	.align		4
.L_2217:
        /*0058*/ 	.byte	0x04, 0x17
        /*005a*/ 	.short	(.L_2219 - .L_2218)
.L_2218:
        /*005c*/ 	.word	0x00000000
        /*0060*/ 	.short	0x000e
        /*0062*/ 	.short	0x0054
        /*0064*/ 	.byte	0x00, 0xf0, 0x11, 0x00


	//----- nvinfo : EIATTR_KPARAM_INFO
	.align		4
.L_2219:
        /*0068*/ 	.byte	0x04, 0x17
        /*006a*/ 	.short	(.L_2221 - .L_2220)
.L_2220:
        /*006c*/ 	.word	0x00000000
        /*0070*/ 	.short	0x000d
        /*0072*/ 	.short	0x0050
        /*0074*/ 	.byte	0x00, 0xf0, 0x11, 0x00


	//----- nvinfo : EIATTR_KPARAM_INFO
	.align		4
.L_2221:
        /*0078*/ 	.byte	0x04, 0x17
        /*007a*/ 	.short	(.L_2223 - .L_2222)
.L_2222:
        /*007c*/ 	.word	0x00000000
        /*0080*/ 	.short	0x000c
        /*0082*/ 	.short	0x004c
        /*0084*/ 	.byte	0x00, 0xf0, 0x11, 0x00


	//----- nvinfo : EIATTR_KPARAM_INFO
	.align		4
.L_2223:
        /*0088*/ 	.byte	0x04, 0x17
        /*008a*/ 	.short	(.L_2225 - .L_2224)
.L_2224:
        /*008c*/ 	.word	0x00000000
        /*0090*/ 	.short	0x000b
        /*0092*/ 	.short	0x0048
        /*0094*/ 	.byte	0x00, 0xf0, 0x11, 0x00


	//----- nvinfo : EIATTR_KPARAM_INFO
	.align		4
.L_2225:
        /*0098*/ 	.byte	0x04, 0x17
        /*009a*/ 	.short	(.L_2227 - .L_2226)
.L_2226:
        /*009c*/ 	.word	0x00000000
        /*00a0*/ 	.short	0x000a
        /*00a2*/ 	.short	0x0040
        /*00a4*/ 	.byte	0x00, 0xf0, 0x21, 0x00


	//----- nvinfo : EIATTR_KPARAM_INFO
	.align		4
.L_2227:
        /*00a8*/ 	.byte	0x04, 0x17
        /*00aa*/ 	.short	(.L_2229 - .L_2228)
.L_2228:
        /*00ac*/ 	.word	0x00000000
        /*00b0*/ 	.short	0x0009
        /*00b2*/ 	.short	0x0038
        /*00b4*/ 	.byte	0x00, 0xf0, 0x21, 0x00


	//----- nvinfo : EIATTR_KPARAM_INFO
	.align		4
.L_2229:
        /*00b8*/ 	.byte	0x04, 0x17
        /*00ba*/ 	.short	(.L_2231 - .L_2230)
.L_2230:
        /*00bc*/ 	.word	0x00000000
        /*00c0*/ 	.short	0x0008
        /*00c2*/ 	.short	0x0034
        /*00c4*/ 	.byte	0x00, 0xf0, 0x11, 0x00


	//----- nvinfo : EIATTR_KPARAM_INFO
	.align		4
.L_2231:
        /*00c8*/ 	.byte	0x04, 0x17
        /*00ca*/ 	.short	(.L_2233 - .L_2232)
.L_2232:
        /*00cc*/ 	.word	0x00000000
        /*00d0*/ 	.short	0x0007
        /*00d2*/ 	.short	0x0030
        /*00d4*/ 	.byte	0x00, 0xf0, 0x11, 0x00


	//----- nvinfo : EIATTR_KPARAM_INFO
	.align		4
.L_2233:
        /*00d8*/ 	.byte	0x04, 0x17
        /*00da*/ 	.short	(.L_2235 - .L_2234)
.L_2234:
        /*00dc*/ 	.word	0x00000000
        /*00e0*/ 	.short	0x0006
        /*00e2*/ 	.short	0x002c
        /*00e4*/ 	.byte	0x00, 0xf0, 0x11, 0x00


	//----- nvinfo : EIATTR_KPARAM_INFO
	.align		4
.L_2235:
        /*00e8*/ 	.byte	0x04, 0x17
        /*00ea*/ 	.short	(.L_2237 - .L_2236)
.L_2236:
        /*00ec*/ 	.word	0x00000000
        /*00f0*/ 	.short	0x0005
        /*00f2*/ 	.short	0x0028
        /*00f4*/ 	.byte	0x00, 0xf0, 0x11, 0x00


	//----- nvinfo : EIATTR_KPARAM_INFO
	.align		4
.L_2237:
        /*00f8*/ 	.byte	0x04, 0x17
        /*00fa*/ 	.short	(.L_2239 - .L_2238)
.L_2238:
        /*00fc*/ 	.word	0x00000000
        /*0100*/ 	.short	0x0004
        /*0102*/ 	.short	0x0020
        /*0104*/ 	.byte	0x00, 0xf0, 0x21, 0x00


	//----- nvinfo : EIATTR_KPARAM_INFO
	.align		4
.L_2239:
        /*0108*/ 	.byte	0x04, 0x17
        /*010a*/ 	.short	(.L_2241 - .L_2240)
.L_2240:
        /*010c*/ 	.word	0x00000000
        /*0110*/ 	.short	0x0003
        /*0112*/ 	.short	0x0018
        /*0114*/ 	.byte	0x00, 0xf0, 0x21, 0x00


	//----- nvinfo : EIATTR_KPARAM_INFO
	.align		4
.L_2241:
        /*0118*/ 	.byte	0x04, 0x17
        /*011a*/ 	.short	(.L_2243 - .L_2242)
.L_2242:
        /*011c*/ 	.word	0x00000000
        /*0120*/ 	.short	0x0002
        /*0122*/ 	.short	0x0010
        /*0124*/ 	.byte	0x00, 0xf0, 0x21, 0x00


	//----- nvinfo : EIATTR_KPARAM_INFO
	.align		4
.L_2243:
        /*0128*/ 	.byte	0x04, 0x17
        /*012a*/ 	.short	(.L_2245 - .L_2244)
.L_2244:
        /*012c*/ 	.word	0x00000000
        /*0130*/ 	.short	0x0001
        /*0132*/ 	.short	0x0008
        /*0134*/ 	.byte	0x00, 0xf0, 0x21, 0x00


	//----- nvinfo : EIATTR_KPARAM_INFO
	.align		4
.L_2245:
        /*0138*/ 	.byte	0x04, 0x17
        /*013a*/ 	.short	(.L_2247 - .L_2246)
.L_2246:
        /*013c*/ 	.word	0x00000000
        /*0140*/ 	.short	0x0000
        /*0142*/ 	.short	0x0000
        /*0144*/ 	.byte	0x00, 0xf0, 0x21, 0x00


	//----- nvinfo : EIATTR_SPARSE_MMA_MASK
	.align		4
.L_2247:
        /*0148*/ 	.byte	0x03, 0x50
        /*014a*/ 	.short	0x0000


	//----- nvinfo : EIATTR_MAXREG_COUNT
	.align		4
        /*014c*/ 	.byte	0x03, 0x1b
        /*014e*/ 	.short	0x00ff


	//----- nvinfo : EIATTR_NUM_BARRIERS
	.align		4
        /*0150*/ 	.byte	0x02, 0x4c
        /*0152*/ 	.byte	0x01
	.zero		1


	//----- nvinfo : EIATTR_MERCURY_ISA_VERSION
	.align		4
        /*0154*/ 	.byte	0x03, 0x5f
        /*0156*/ 	.short	0x0101


	//----- nvinfo : EIATTR_EXIT_INSTR_OFFSETS
	.align		4
        /*0158*/ 	.byte	0x04, 0x1c
        /*015a*/ 	.short	(.L_2249 - .L_2248)


	//   ....[0]....
.L_2248:
        /*015c*/ 	.word	0x00000280


	//   ....[1]....
        /*0160*/ 	.word	0x00000e40


	//   ....[2]....
        /*0164*/ 	.word	0x00013f20


	//   ....[3]....
        /*0168*/ 	.word	0x00014210


	//   ....[4]....
        /*016c*/ 	.word	0x00014480


	//   ....[5]....
        /*0170*/ 	.word	0x000145f0


	//   ....[6]....
        /*0174*/ 	.word	0x00014680


	//   ....[7]....
        /*0178*/ 	.word	0x000146c0


	//----- nvinfo : EIATTR_CRS_STACK_SIZE
	.align		4
.L_2249:
        /*017c*/ 	.byte	0x04, 0x1e
        /*017e*/ 	.short	(.L_2251 - .L_2250)
.L_2250:
        /*0180*/ 	.word	0x00000000


	//----- nvinfo : EIATTR_CBANK_PARAM_SIZE
	.align		4
.L_2251:
        /*0184*/ 	.byte	0x03, 0x19
        /*0186*/ 	.short	0x0074


	//----- nvinfo : EIATTR_PARAM_CBANK
	.align		4
        /*0188*/ 	.byte	0x04, 0x0a
        /*018a*/ 	.short	(.L_2253 - .L_2252)
	.align		4
.L_2252:
        /*018c*/ 	.word	index@(.nv.constant0._Z23gemm_half_q_half_kernelILi3ELi190ELb1ELb1ELi32EEvPK6__halfPKjS4_S2_PS0_iiiiPKtS7_iiiiiibS2_i)
        /*0190*/ 	.short	0x0210
        /*0192*/ 	.short	0x0074


	//----- nvinfo : EIATTR_SW_WAR
	.align		4
.L_2253:
        /*0194*/ 	.byte	0x04, 0x36
        /*0196*/ 	.short	(.L_2255 - .L_2254)
.L_2254:
        /*0198*/ 	.word	0x00000008
.L_2255:


//--------------------- .nv.info._Z23gemm_half_q_half_kernelILi3ELi160ELb1ELb1ELi32EEvPK6__halfPKjS4_S2_PS0_iiiiPKtS7_iiiiiibS2_i --------------------------
	.section	.nv.info._Z23gemm_half_q_half_kernelILi3ELi160ELb1ELb1ELi32EEvPK6__halfPKjS4_S2_PS0_iiiiPKtS7_iiiiiibS2_i,"",@"SHT_CUDA_INFO"
	.sectionflags	@""
	.align	4


	//----- nvinfo : EIATTR_CUDA_API_VERSION
	.align		4
        /*0000*/ 	.byte	0x04, 0x37
        /*0002*/ 	.short	(.L_2257 - .L_2256)
.L_2256:
        /*0004*/ 	.word	0x00000082


	//----- nvinfo : EIATTR_KPARAM_INFO
	.align		4
.L_2257:
        /*0008*/ 	.byte	0x04, 0x17
        /*000a*/ 	.short	(.L_2259 - .L_2258)
.L_2258:
        /*000c*/ 	.word	0x00000000
        /*0010*/ 	.short	0x0013
        /*0012*/ 	.short	0x0070
        /*0014*/ 	.byte	0x00, 0xf0, 0x11, 0x00


	//----- nvinfo : EIATTR_KPARAM_INFO
	.align		4
.L_2259:
        /*0018*/ 	.byte	0x04, 0x17
        /*001a*/ 	.short	(.L_2261 - .L_2260)
.L_2260:
        /*001c*/ 	.word	0x00000000
        /*0020*/ 	.short	0x0012
        /*0022*/ 	.short	0x0068
        /*0024*/ 	.byte	0x00, 0xf0, 0x21, 0x00


	//----- nvinfo : EIATTR_KPARAM_INFO
	.align		4
.L_2261:
        /*0028*/ 	.byte	0x04, 0x17
        /*002a*/ 	.short	(.L_2263 - .L_2262)
.L_2262:
        /*002c*/ 	.word	0x00000000
        /*0030*/ 	.short	0x0011
        /*0032*/ 	.short	0x0060
        /*0034*/ 	.byte	0x00, 0xf0, 0x05, 0x00


	//----- nvinfo : EIATTR_KPARAM_INFO
	.align		4
.L_2263:
        /*0038*/ 	.byte	0x04, 0x17
        /*003a*/ 	.short	(.L_2265 - .L_2264)
.L_2264:
        /*003c*/ 	.word	0x00000000
        /*0040*/ 	.short	0x0010
        /*0042*/ 	.short	0x005c
        /*0044*/ 	.byte	0x00, 0xf0, 0x11, 0x00


	//----- nvinfo : EIATTR_KPARAM_INFO
	.align		4
.L_2265:
        /*0048*/ 	.byte	0x04, 0x17
        /*004a*/ 	.short	(.L_2267 - .L_2266)
.L_2266:
        /*004c*/ 	.word	0x00000000
        /*0050*/ 	.short	0x000f
        /*0052*/ 	.short	0x0058
        /*0054*/ 	.byte	0x00, 0xf0, 0x11, 0x00


	//----- nvinfo : EIATTR_KPARAM_INFO
	.align		4
.L_2267:
        /*0058*/ 	.byte	0x04, 0x17
        /*005a*/ 	.short	(.L_2269 - .L_2268)
.L_2268:
        /*005c*/ 	.word	0x00000000
        /*0060*/ 	.short	0x000e
        /*0062*/ 	.short	0x0054
        /*0064*/ 	.byte	0x00, 0xf0, 0x11, 0x00


	//----- nvinfo : EIATTR_KPARAM_INFO
	.align		4
.L_2269:
        /*0068*/ 	.byte	0x04, 0x17
        /*006a*/ 	.short	(.L_2271 - .L_2270)
.L_2270:
        /*006c*/ 	.word	0x00000000
        /*0070*/ 	.short	0x000d
        /*0072*/ 	.short	0x0050
        /*0074*/ 	.byte	0x00, 0xf0, 0x11, 0x00


	//----- nvinfo : EIATTR_KPARAM_INFO
	.align		4
.L_2271:
        /*0078*/ 	.byte	0x04, 0x17
        /*007a*/ 	.short	(.L_2273 - .L_2272)
.L_2272:
        /*007c*/ 	.word	0x00000000
        /*0080*/ 	.short	0x000c
        /*0082*/ 	.short	0x004c
        /*0084*/ 	.byte	0x00, 0xf0, 0x11, 0x00


	//----- nvinfo : EIATTR_KPARAM_INFO
	.align		4
.L_2273:
        /*0088*/ 	.byte	0x04, 0x17
        /*008a*/ 	.short	(.L_2275 - .L_2274)
.L_2274:
        /*008c*/ 	.word	0x00000000
        /*0090*/ 	.short	0x000b
        /*0092*/ 	.short	0x0048
        /*0094*/ 	.byte	0x00, 0xf0, 0x11, 0x00


	//----- nvinfo : EIATTR_KPARAM_INFO
	.align		4
.L_2275:
        /*0098*/ 	.byte	0x04, 0x17
        /*009a*/ 	.short	(.L_2277 - .L_2276)
.L_2276:
        /*009c*/ 	.word	0x00000000
        /*00a0*/ 	.short	0x000a
        /*00a2*/ 	.short	0x0040
        /*00a4*/ 	.byte	0x00, 0xf0, 0x21, 0x00


	//----- nvinfo : EIATTR_KPARAM_INFO
	.align		4
.L_2277:
        /*00a8*/ 	.byte	0x04, 0x17
        /*00aa*/ 	.short	(.L_2279 - .L_2278)
.L_2278:
        /*00ac*/ 	.word	0x00000000
        /*00b0*/ 	.short	0x0009
        /*00b2*/ 	.short	0x0038
        /*00b4*/ 	.byte	0x00, 0xf0, 0x21, 0x00


	//----- nvinfo : EIATTR_KPARAM_INFO
	.align		4
.L_2279:
        /*00b8*/ 	.byte	0x04, 0x17
        /*00ba*/ 	.short	(.L_2281 - .L_2280)
.L_2280:
        /*00bc*/ 	.word	0x00000000
        /*00c0*/ 	.short	0x0008
        /*00c2*/ 	.short	0x0034
        /*00c4*/ 	.byte	0x00, 0xf0, 0x11, 0x00


	//----- nvinfo : EIATTR_KPARAM_INFO
	.align		4
.L_2281:
        /*00c8*/ 	.byte	0x04, 0x17
        /*00ca*/ 	.short	(.L_2283 - .L_2282)
.L_2282:
        /*00cc*/ 	.word	0x00000000
        /*00d0*/ 	.short	0x0007
        /*00d2*/ 	.short	0x0030
        /*00d4*/ 	.byte	0x00, 0xf0, 0x11, 0x00


	//----- nvinfo : EIATTR_KPARAM_INFO
	.align		4
.L_2283:
        /*00d8*/ 	.byte	0x04, 0x17
        /*00da*/ 	.short	(.L_2285 - .L_2284)
.L_2284:
        /*00dc*/ 	.word	0x00000000
        /*00e0*/ 	.short	0x0006
        /*00e2*/ 	.short	0x002c
        /*00e4*/ 	.byte	0x00, 0xf0, 0x11, 0x00


	//----- nvinfo : EIATTR_KPARAM_INFO
	.align		4
.L_2285:
        /*00e8*/ 	.byte	0x04, 0x17
        /*00ea*/ 	.short	(.L_2287 - .L_2286)
.L_2286:
        /*00ec*/ 	.word	0x00000000
        /*00f0*/ 	.short	0x0005
        /*00f2*/ 	.short	0x0028
        /*00f4*/ 	.byte	0x00, 0xf0, 0x11, 0x00


	//----- nvinfo : EIATTR_KPARAM_INFO
	.align		4
.L_2287:
        /*00f8*/ 	.byte	0x04, 0x17
        /*00fa*/ 	.short	(.L_2289 - .L_2288)
.L_2288:
        /*00fc*/ 	.word	0x00000000
        /*0100*/ 	.short	0x0004
        /*0102*/ 	.short	0x0020
        /*0104*/ 	.byte	0x00, 0xf0, 0x21, 0x00


	//----- nvinfo : EIATTR_KPARAM_INFO
	.align		4
.L_2289:
        /*0108*/ 	.byte	0x04, 0x17
        /*010a*/ 	.short	(.L_2291 - .L_2290)
.L_2290:
        /*010c*/ 	.word	0x00000000
        /*0110*/ 	.short	0x0003
        /*0112*/ 	.short	0x0018
        /*0114*/ 	.byte	0x00, 0xf0, 0x21, 0x00


	//----- nvinfo : EIATTR_KPARAM_INFO
	.align		4
.L_2291:
        /*0118*/ 	.byte	0x04, 0x17
        /*011a*/ 	.short	(.L_2293 - .L_2292)
.L_2292:
        /*011c*/ 	.word	0x00000000
        /*0120*/ 	.short	0x0002
        /*0122*/ 	.short	0x0010
        /*0124*/ 	.byte	0x00, 0xf0, 0x21, 0x00


	//----- nvinfo : EIATTR_KPARAM_INFO
	.align		4
.L_2293:
        /*0128*/ 	.byte	0x04, 0x17
        /*012a*/ 	.short	(.L_2295 - .L_2294)
.L_2294:
        /*012c*/ 	.word	0x00000000
        /*0130*/ 	.short	0x0001
        /*0132*/ 	.short	0x0008
        /*0134*/ 	.byte	0x00, 0xf0, 0x21, 0x00


	//----- nvinfo : EIATTR_KPARAM_INFO
	.align		4
.L_2295:
        /*0138*/ 	.byte	0x04, 0x17
        /*013a*/ 	.short	(.L_2297 - .L_2296)
.L_2296:
        /*013c*/ 	.word	0x00000000
        /*0140*/ 	.short	0x0000
        /*0142*/ 	.short	0x0000
        /*0144*/ 	.byte	0x00, 0xf0, 0x21, 0x00


	//----- nvinfo : EIATTR_SPARSE_MMA_MASK
	.align		4
.L_2297:
        /*0148*/ 	.byte	0x03, 0x50
        /*014a*/ 	.short	0x0000


	//----- nvinfo : EIATTR_MAXREG_COUNT
	.align		4
        /*014c*/ 	.byte	0x03, 0x1b
        /*014e*/ 	.short	0x00ff


	//----- nvinfo : EIATTR_NUM_BARRIERS
	.align		4
        /*0150*/ 	.byte	0x02, 0x4c
        /*0152*/ 	.byte	0x01
	.zero		1


	//----- nvinfo : EIATTR_MERCURY_ISA_VERSION
	.align		4
        /*0154*/ 	.byte	0x03, 0x5f
        /*0156*/ 	.short	0x0101


	//----- nvinfo : EIATTR_EXIT_INSTR_OFFSETS
	.align		4
        /*0158*/ 	.byte	0x04, 0x1c
        /*015a*/ 	.short	(.L_2299 - .L_2298)


	//   ....[0]....
.L_2298:
        /*015c*/ 	.word	0x000002a0


	//   ....[1]....
        /*0160*/ 	.word	0x00000e60


	//   ....[2]....
        /*0164*/ 	.word	0x00009ed0


	//   ....[3]....
        /*0168*/ 	.word	0x0000a1c0


	//   ....[4]....
        /*016c*/ 	.word	0x0000a440


	//   ....[5]....
        /*0170*/ 	.word	0x0000a5b0


	//   ....[6]....
        /*0174*/ 	.word	0x0000a650


	//   ....[7]....
        /*0178*/ 	.word	0x0000a690


	//----- nvinfo : EIATTR_CRS_STACK_SIZE
	.align		4
.L_2299:
        /*017c*/ 	.byte	0x04, 0x1e
        /*017e*/ 	.short	(.L_2301 - .L_2300)
.L_2300:
        /*0180*/ 	.word	0x00000000


	//----- nvinfo : EIATTR_CBANK_PARAM_SIZE
	.align		4
.L_2301:
        /*0184*/ 	.byte	0x03, 0x19
        /*0186*/ 	.short	0x0074


	//----- nvinfo : EIATTR_PARAM_CBANK
	.align		4
        /*0188*/ 	.byte	0x04, 0x0a
        /*018a*/ 	.short	(.L_2303 - .L_2302)
	.align		4
.L_2302:
        /*018c*/ 	.word	index@(.nv.constant0._Z23gemm_half_q_half_kernelILi3ELi160ELb1ELb1ELi32EEvPK6__halfPKjS4_S2_PS0_iiiiPKtS7_iiiiiibS2_i)
        /*0190*/ 	.short	0x0210
        /*0192*/ 	.short	0x0074


	//----- nvinfo : EIATTR_SW_WAR
	.align		4
.L_2303:
        /*0194*/ 	.byte	0x04, 0x36
        /*0196*/ 	.short	(.L_2305 - .L_2304)
.L_2304:
        /*0198*/ 	.word	0x00000008
.L_2305:


//--------------------- .nv.info._Z23gemm_half_q_half_kernelILi3ELi40ELb1ELb1ELi32EEvPK6__halfPKjS4_S2_PS0_iiiiPKtS7_iiiiiibS2_i --------------------------
	.section	.nv.info._Z23gemm_half_q_half_kernelILi3ELi40ELb1ELb1ELi32EEvPK6__halfPKjS4_S2_PS0_iiiiPKtS7_iiiiiibS2_i,"",@"SHT_CUDA_INFO"
	.sectionflags	@""
	.align	4


	//----- nvinfo : EIATTR_CUDA_API_VERSION
	.align		4
        /*0000*/ 	.byte	0x04, 0x37
        /*0002*/ 	.short	(.L_2307 - .L_2306)
.L_2306:
        /*0004*/ 	.word	0x00000082


	//----- nvinfo : EIATTR_KPARAM_INFO
	.align		4
.L_2307:
        /*0008*/ 	.byte	0x04, 0x17
        /*000a*/ 	.short	(.L_2309 - .L_2308)
.L_2308:
        /*000c*/ 	.word	0x00000000
        /*0010*/ 	.short	0x0013
        /*0012*/ 	.short	0x0070
        /*0014*/ 	.byte	0x00, 0xf0, 0x11, 0x00


	//----- nvinfo : EIATTR_KPARAM_INFO
	.align		4
.L_2309:
        /*0018*/ 	.byte	0x04, 0x17
        /*001a*/ 	.short	(.L_2311 - .L_2310)
.L_2310:
        /*001c*/ 	.word	0x00000000
        /*0020*/ 	.short	0x0012
        /*0022*/ 	.short	0x0068
        /*0024*/ 	.byte	0x00, 0xf0, 0x21, 0x00


	//----- nvinfo : EIATTR_KPARAM_INFO
	.align		4
.L_2311:
        /*0028*/ 	.byte	0x04, 0x17
        /*002a*/ 	.short	(.L_2313 - .L_2312)
.L_2312:
        /*002c*/ 	.word	0x00000000
        /*0030*/ 	.short	0x0011
        /*0032*/ 	.short	0x0060
        /*0034*/ 	.byte	0x00, 0xf0, 0x05, 0x00


	//----- nvinfo : EIATTR_KPARAM_INFO
	.align		4
.L_2313:
        /*0038*/ 	.byte	0x04, 0x17
        /*003a*/ 	.short	(.L_2315 - .L_2314)
.L_2314:
        /*003c*/ 	.word	0x00000000
        /*0040*/ 	.short	0x0010
        /*0042*/ 	.short	0x005c
        /*0044*/ 	.byte	0x00, 0xf0, 0x11, 0x00


	//----- nvinfo : EIATTR_KPARAM_INFO
	.align		4
.L_2315:
        /*0048*/ 	.byte	0x04, 0x17
        /*004a*/ 	.short	(.L_2317 - .L_2316)
.L_2316:
        /*004c*/ 	.word	0x00000000
        /*0050*/ 	.short	0x000f
        /*0052*/ 	.short	0x0058
        /*0054*/ 	.byte	0x00, 0xf0, 0x11, 0x00


	//----- nvinfo : EIATTR_KPARAM_INFO
	.align		4
.L_2317:
        /*0058*/ 	.byte	0x04, 0x17
        /*005a*/ 	.short	(.L_2319 - .L_2318)
.L_2318:
        /*005c*/ 	.word	0x00000000
        /*0060*/ 	.short	0x000e
        /*0062*/ 	.short	0x0054
        /*0064*/ 	.byte	0x00, 0xf0, 0x11, 0x00


	//----- nvinfo : EIATTR_KPARAM_INFO
	.align		4
.L_2319:
        /*0068*/ 	.byte	0x04, 0x17
        /*006a*/ 	.short	(.L_2321 - .L_2320)
.L_2320:
        /*006c*/ 	.word	0x00000000
        /*0070*/ 	.short	0x000d
        /*0072*/ 	.short	0x0050
        /*0074*/ 	.byte	0x00, 0xf0, 0x11, 0x00


	//----- nvinfo : EIATTR_KPARAM_INFO
	.align		4
.L_2321:
        /*0078*/ 	.byte	0x04, 0x17
        /*007a*/ 	.short	(.L_2323 - .L_2322)
.L_2322:
        /*007c*/ 	.word	0x00000000
        /*0080*/ 	.short	0x000c
        /*0082*/ 	.short	0x004c
        /*0084*/ 	.byte	0x00, 0xf0, 0x11, 0x00


	//----- nvinfo : EIATTR_KPARAM_INFO
	.align		4
.L_2323:
        /*0088*/ 	.byte	0x04, 0x17
        /*008a*/ 	.short	(.L_2325 - .L_2324)
.L_2324:
        /*008c*/ 	.word	0x00000000
        /*0090*/ 	.short	0x000b
        /*0092*/ 	.short	0x0048
        /*0094*/ 	.byte	0x00, 0xf0, 0x11, 0x00


	//----- nvinfo : EIATTR_KPARAM_INFO
	.align		4
.L_2325:
        /*0098*/ 	.byte	0x04, 0x17
        /*009a*/ 	.short	(.L_2327 - .L_2326)
.L_2326:
        /*009c*/ 	.word	0x00000000
        /*00a0*/ 	.short	0x000a
        /*00a2*/ 	.short	0x0040
        /*00a4*/ 	.byte	0x00, 0xf0, 0x21, 0x00


	//----- nvinfo : EIATTR_KPARAM_INFO
	.align		4
.L_2327:
        /*00a8*/ 	.byte	0x04, 0x17
        /*00aa*/ 	.short	(.L_2329 - .L_2328)
.L_2328:
        /*00ac*/ 	.word	0x00000000
        /*00b0*/ 	.short	0x0009
        /*00b2*/ 	.short	0x0038
        /*00b4*/ 	.byte	0x00, 0xf0, 0x21, 0x00


	//----- nvinfo : EIATTR_KPARAM_INFO
	.align		4
.L_2329:
        /*00b8*/ 	.byte	0x04, 0x17
        /*00ba*/ 	.short	(.L_2331 - .L_2330)
.L_2330:
        /*00bc*/ 	.word	0x00000000
        /*00c0*/ 	.short	0x0008
        /*00c2*/ 	.short	0x0034
        /*00c4*/ 	.byte	0x00, 0xf0, 0x11, 0x00


	//----- nvinfo : EIATTR_KPARAM_INFO
	.align		4
.L_2331:
        /*00c8*/ 	.byte	0x04, 0x17
        /*00ca*/ 	.short	(.L_2333 - .L_2332)
.L_2332:
        /*00cc*/ 	.word	0x00000000
        /*00d0*/ 	.short	0x0007
        /*00d2*/ 	.short	0x0030
        /*00d4*/ 	.byte	0x00, 0xf0, 0x11, 0x00


	//----- nvinfo : EIATTR_KPARAM_INFO
	.align		4
.L_2333:
        /*00d8*/ 	.byte	0x04, 0x17
        /*00da*/ 	.short	(.L_2335 - .L_2334)
.L_2334:
        /*00dc*/ 	.word	0x00000000
        /*00e0*/ 	.short	0x0006
        /*00e2*/ 	.short	0x002c
        /*00e4*/ 	.byte	0x00, 0xf0, 0x11, 0x00


	//----- nvinfo : EIATTR_KPARAM_INFO
	.align		4
.L_2335:
        /*00e8*/ 	.byte	0x04, 0x17
        /*00ea*/ 	.short	(.L_2337 - .L_2336)
.L_2336:
        /*00ec*/ 	.word	0x00000000
        /*00f0*/ 	.short	0x0005
        /*00f2*/ 	.short	0x0028
        /*00f4*/ 	.byte	0x00, 0xf0, 0x11, 0x00


	//----- nvinfo : EIATTR_KPARAM_INFO
	.align		4
.L_2337:
        /*00f8*/ 	.byte	0x04, 0x17
        /*00fa*/ 	.short	(.L_2339 - .L_2338)
.L_2338:
        /*00fc*/ 	.word	0x00000000
        /*0100*/ 	.short	0x0004
        /*0102*/ 	.short	0x0020
        /*0104*/ 	.byte	0x00, 0xf0, 0x21, 0x00


	//----- nvinfo : EIATTR_KPARAM_INFO
	.align		4
.L_2339:
        /*0108*/ 	.byte	0x04, 0x17
        /*010a*/ 	.short	(.L_2341 - .L_2340)
.L_2340:
        /*010c*/ 	.word	0x00000000
        /*0110*/ 	.short	0x0003
        /*0112*/ 	.short	0x0018
        /*0114*/ 	.byte	0x00, 0xf0, 0x21, 0x00


	//----- nvinfo : EIATTR_KPARAM_INFO
	.align		4
.L_2341:
        /*0118*/ 	.byte	0x04, 0x17
        /*011a*/ 	.short	(.L_2343 - .L_2342)
.L_2342:
        /*011c*/ 	.word	0x00000000
        /*0120*/ 	.short	0x0002
        /*0122*/ 	.short	0x0010
        /*0124*/ 	.byte	0x00, 0xf0, 0x21, 0x00


	//----- nvinfo : EIATTR_KPARAM_INFO
	.align		4
.L_2343:
        /*0128*/ 	.byte	0x04, 0x17
        /*012a*/ 	.short	(.L_2345 - .L_2344)
.L_2344:
        /*012c*/ 	.word	0x00000000
        /*0130*/ 	.short	0x0001
        /*0132*/ 	.short	0x0008
        /*0134*/ 	.byte	0x00, 0xf0, 0x21, 0x00


	//----- nvinfo : EIATTR_KPARAM_INFO
	.align		4
.L_2345:
        /*0138*/ 	.byte	0x04, 0x17
        /*013a*/ 	.short	(.L_2347 - .L_2346)
.L_2346:
        /*013c*/ 	.word	0x00000000
        /*0140*/ 	.short	0x0000
        /*0142*/ 	.short	0x0000
        /*0144*/ 	.byte	0x00, 0xf0, 0x21, 0x00


	//----- nvinfo : EIATTR_SPARSE_MMA_MASK
	.align		4
.L_2347:
        /*0148*/ 	.byte	0x03, 0x50
        /*014a*/ 	.short	0x0000


	//----- nvinfo : EIATTR_MAXREG_COUNT
	.align		4
        /*014c*/ 	.byte	0x03, 0x1b
        /*014e*/ 	.short	0x00ff


	//----- nvinfo : EIATTR_NUM_BARRIERS
	.align		4
        /*0150*/ 	.byte	0x02, 0x4c
        /*0152*/ 	.byte	0x01
	.zero		1


	//----- nvinfo : EIATTR_MERCURY_ISA_VERSION
	.align		4
        /*0154*/ 	.byte	0x03, 0x5f
        /*0156*/ 	.short	0x0101


	//----- nvinfo : EIATTR_EXIT_INSTR_OFFSETS
	.align		4
        /*0158*/ 	.byte	0x04, 0x1c
        /*015a*/ 	.short	(.L_2349 - .L_2348)


	//   ....[0]....
.L_2348:
        /*015c*/ 	.word	0x00000280


	//   ....[1]....
        /*0160*/ 	.word	0x00000e30


	//   ....[2]....
        /*0164*/ 	.word	0x00008e90


	//   ....[3]....
        /*0168*/ 	.word	0x00009180


	//   ....[4]....
        /*016c*/ 	.word	0x00009400


	//   ....[5]....
        /*0170*/ 	.word	0x00009570


	//   ....[6]....
        /*0174*/ 	.word	0x00009610


	//   ....[7]....
        /*0178*/ 	.word	0x00009650


	//----- nvinfo : EIATTR_CRS_STACK_SIZE
	.align		4
.L_2349:
        /*017c*/ 	.byte	0x04, 0x1e
        /*017e*/ 	.short	(.L_2351 - .L_2350)
.L_2350:
        /*0180*/ 	.word	0x00000000


	//----- nvinfo : EIATTR_CBANK_PARAM_SIZE
	.align		4
.L_2351:
        /*0184*/ 	.byte	0x03, 0x19
        /*0186*/ 	.short	0x0074


	//----- nvinfo : EIATTR_PARAM_CBANK
	.align		4
        /*0188*/ 	.byte	0x04, 0x0a
        /*018a*/ 	.short	(.L_2353 - .L_2352)
	.align		4
.L_2352:
        /*018c*/ 	.word	index@(.nv.constant0._Z23gemm_half_q_half_kernelILi3ELi40ELb1ELb1ELi32EEvPK6__halfPKjS4_S2_PS0_iiiiPKtS7_iiiiiibS2_i)
        /*0190*/ 	.short	0x0210
        /*0192*/ 	.short	0x0074


	//----- nvinfo : EIATTR_SW_WAR
	.align		4
.L_2353:
        /*0194*/ 	.byte	0x04, 0x36
        /*0196*/ 	.short	(.L_2355 - .L_2354)
.L_2354:
        /*0198*/ 	.word	0x00000008
.L_2355:


//--------------------- .nv.info._Z23gemm_half_q_half_kernelILi3ELi10ELb1ELb1ELi32EEvPK6__halfPKjS4_S2_PS0_iiiiPKtS7_iiiiiibS2_i --------------------------
	.section	.nv.info._Z23gemm_half_q_half_kernelILi3ELi10ELb1ELb1ELi32EEvPK6__halfPKjS4_S2_PS0_iiiiPKtS7_iiiiiibS2_i,"",@"SHT_CUDA_INFO"
	.sectionflags	@""
	.align	4


	//----- nvinfo : EIATTR_CUDA_API_VERSION
	.align		4
        /*0000*/ 	.byte	0x04, 0x37
        /*0002*/ 	.short	(.L_2357 - .L_2356)
.L_2356:
        /*0004*/ 	.word	0x00000082


	//----- nvinfo : EIATTR_KPARAM_INFO
	.align		4
.L_2357:
        /*0008*/ 	.byte	0x04, 0x17
        /*000a*/ 	.short	(.L_2359 - .L_2358)
.L_2358:
        /*000c*/ 	.word	0x00000000
        /*0010*/ 	.short	0x0013
        /*0012*/ 	.short	0x0070
        /*0014*/ 	.byte	0x00, 0xf0, 0x11, 0x00


	//----- nvinfo : EIATTR_KPARAM_INFO
	.align		4
.L_2359:
        /*0018*/ 	.byte	0x04, 0x17
        /*001a*/ 	.short	(.L_2361 - .L_2360)
.L_2360:
        /*001c*/ 	.word	0x00000000
        /*0020*/ 	.short	0x0012
        /*0022*/ 	.short	0x0068
        /*0024*/ 	.byte	0x00, 0xf0, 0x21, 0x00


	//----- nvinfo : EIATTR_KPARAM_INFO
	.align		4
.L_2361:
        /*0028*/ 	.byte	0x04, 0x17
        /*002a*/ 	.short	(.L_2363 - .L_2362)
.L_2362:
        /*002c*/ 	.word	0x00000000
        /*0030*/ 	.short	0x0011
        /*0032*/ 	.short	0x0060
        /*0034*/ 	.byte	0x00, 0xf0, 0x05, 0x00


	//----- nvinfo : EIATTR_KPARAM_INFO
	.align		4
.L_2363:
        /*0038*/ 	.byte	0x04, 0x17
        /*003a*/ 	.short	(.L_2365 - .L_2364)
.L_2364:
        /*003c*/ 	.word	0x00000000
        /*0040*/ 	.short	0x0010
        /*0042*/ 	.short	0x005c
        /*0044*/ 	.byte	0x00, 0xf0, 0x11, 0x00


	//----- nvinfo : EIATTR_KPARAM_INFO
	.align		4
.L_2365:
        /*0048*/ 	.byte	0x04, 0x17
        /*004a*/ 	.short	(.L_2367 - .L_2366)
.L_2366:
        /*004c*/ 	.word	0x00000000
        /*0050*/ 	.short	0x000f
        /*0052*/ 	.short	0x0058
        /*0054*/ 	.byte	0x00, 0xf0, 0x11, 0x00


	//----- nvinfo : EIATTR_KPARAM_INFO
	.align		4
.L_2367:
        /*0058*/ 	.byte	0x04, 0x17
        /*005a*/ 	.short	(.L_2369 - .L_2368)
.L_2368:
        /*005c*/ 	.word	0x00000000
        /*0060*/ 	.short	0x000e
        /*0062*/ 	.short	0x0054
        /*0064*/ 	.byte	0x00, 0xf0, 0x11, 0x00


	//----- nvinfo : EIATTR_KPARAM_INFO
	.align		4
.L_2369:
        /*0068*/ 	.byte	0x04, 0x17
        /*006a*/ 	.short	(.L_2371 - .L_2370)
.L_2370:
        /*006c*/ 	.word	0x00000000
        /*0070*/ 	.short	0x000d
        /*0072*/ 	.short	0x0050
        /*0074*/ 	.byte	0x00, 0xf0, 0x11, 0x00


	//----- nvinfo : EIATTR_KPARAM_INFO
	.align		4
.L_2371:
        /*0078*/ 	.byte	0x04, 0x17
        /*007a*/ 	.short	(.L_2373 - .L_2372)
.L_2372:
        /*007c*/ 	.word	0x00000000
        /*0080*/ 	.short	0x000c
        /*0082*/ 	.short	0x004c
        /*0084*/ 	.byte	0x00, 0xf0, 0x11, 0x00


	//----- nvinfo : EIATTR_KPARAM_INFO
	.align		4
.L_2373:
        /*0088*/ 	.byte	0x04, 0x17
        /*008a*/ 	.short	(.L_2375 - .L_2374)
.L_2374:
        /*008c*/ 	.word	0x00000000
        /*0090*/ 	.short	0x000b
        /*0092*/ 	.short	0x0048
        /*0094*/ 	.byte	0x00, 0xf0, 0x11, 0x00


	//----- nvinfo : EIATTR_KPARAM_INFO
	.align		4
.L_2375:
        /*0098*/ 	.byte	0x04, 0x17
        /*009a*/ 	.short	(.L_2377 - .L_2376)
.L_2376:
        /*009c*/ 	.word	0x00000000
        /*00a0*/ 	.short	0x000a
        /*00a2*/ 	.short	0x0040
        /*00a4*/ 	.byte	0x00, 0xf0, 0x21, 0x00


	//----- nvinfo : EIATTR_KPARAM_INFO
	.align		4
.L_2377:
        /*00a8*/ 	.byte	0x04, 0x17
        /*00aa*/ 	.short	(.L_2379 - .L_2378)
.L_2378:
        /*00ac*/ 	.word	0x00000000
        /*00b0*/ 	.short	0x0009
        /*00b2*/ 	.short	0x0038
        /*00b4*/ 	.byte	0x00, 0xf0, 0x21, 0x00


	//----- nvinfo : EIATTR_KPARAM_INFO
	.align		4
.L_2379:
        /*00b8*/ 	.byte	0x04, 0x17
        /*00ba*/ 	.short	(.L_2381 - .L_2380)
.L_2380:
        /*00bc*/ 	.word	0x00000000
        /*00c0*/ 	.short	0x0008
        /*00c2*/ 	.short	0x0034
        /*00c4*/ 	.byte	0x00, 0xf0, 0x11, 0x00


	//----- nvinfo : EIATTR_KPARAM_INFO
	.align		4
.L_2381:
        /*00c8*/ 	.byte	0x04, 0x17
        /*00ca*/ 	.short	(.L_2383 - .L_2382)
.L_2382:
        /*00cc*/ 	.word	0x00000000
        /*00d0*/ 	.short	0x0007
        /*00d2*/ 	.short	0x0030
        /*00d4*/ 	.byte	0x00, 0xf0, 0x11, 0x00


	//----- nvinfo : EIATTR_KPARAM_INFO
	.align		4
.L_2383:
        /*00d8*/ 	.byte	0x04, 0x17
        /*00da*/ 	.short	(.L_2385 - .L_2384)
.L_2384:
        /*00dc*/ 	.word	0x00000000
        /*00e0*/ 	.short	0x0006
        /*00e2*/ 	.short	0x002c
        /*00e4*/ 	.byte	0x00, 0xf0, 0x11, 0x00


	//----- nvinfo : EIATTR_KPARAM_INFO
	.align		4
.L_2385:
        /*00e8*/ 	.byte	0x04, 0x17
        /*00ea*/ 	.short	(.L_2387 - .L_2386)
.L_2386:
        /*00ec*/ 	.word	0x00000000
        /*00f0*/ 	.short	0x0005
        /*00f2*/ 	.short	0x0028
        /*00f4*/ 	.byte	0x00, 0xf0, 0x11, 0x00


	//----- nvinfo : EIATTR_KPARAM_INFO
	.align		4
.L_2387:
        /*00f8*/ 	.byte	0x04, 0x17
        /*00fa*/ 	.short	(.L_2389 - .L_2388)
.L_2388:
        /*00fc*/ 	.word	0x00000000
        /*0100*/ 	.short	0x0004
        /*0102*/ 	.short	0x0020
        /*0104*/ 	.byte	0x00, 0xf0, 0x21, 0x00


	//----- nvinfo : EIATTR_KPARAM_INFO
	.align		4
.L_2389:
        /*0108*/ 	.byte	0x04, 0x17
        /*010a*/ 	.short	(.L_2391 - .L_2390)
.L_2390:
        /*010c*/ 	.word	0x00000000
        /*0110*/ 	.short	0x0003
        /*0112*/ 	.short	0x0018
        /*0114*/ 	.byte	0x00, 0xf0, 0x21, 0x00


	//----- nvinfo : EIATTR_KPARAM_INFO
	.align		4
.L_2391:
        /*0118*/ 	.byte	0x04, 0x17
        /*011a*/ 	.short	(.L_2393 - .L_2392)
.L_2392:
        /*011c*/ 	.word	0x00000000
        /*0120*/ 	.short	0x0002
        /*0122*/ 	.short	0x0010
        /*0124*/ 	.byte	0x00, 0xf0, 0x21, 0x00


	//----- nvinfo : EIATTR_KPARAM_INFO
	.align		4
.L_2393:
        /*0128*/ 	.byte	0x04, 0x17
        /*012a*/ 	.short	(.L_2395 - .L_2394)
.L_2394:
        /*012c*/ 	.word	0x00000000
        /*0130*/ 	.short	0x0001
        /*0132*/ 	.short	0x0008
        /*0134*/ 	.byte	0x00, 0xf0, 0x21, 0x00


	//----- nvinfo : EIATTR_KPARAM_INFO
	.align		4
.L_2395:
        /*0138*/ 	.byte	0x04, 0x17
        /*013a*/ 	.short	(.L_2397 - .L_2396)
.L_2396:
        /*013c*/ 	.word	0x00000000
        /*0140*/ 	.short	0x0000
        /*0142*/ 	.short	0x0000
        /*0144*/ 	.byte	0x00, 0xf0, 0x21, 0x00


	//----- nvinfo : EIATTR_SPARSE_MMA_MASK
	.align		4
.L_2397:
        /*0148*/ 	.byte	0x03, 0x50
        /*014a*/ 	.short	0x0000


	//----- nvinfo : EIATTR_MAXREG_COUNT
	.align		4
        /*014c*/ 	.byte	0x03, 0x1b
        /*014e*/ 	.short	0x00ff


	//----- nvinfo : EIATTR_NUM_BARRIERS
	.align		4
        /*0150*/ 	.byte	0x02, 0x4c
        /*0152*/ 	.byte	0x01
	.zero		1


	//----- nvinfo : EIATTR_MERCURY_ISA_VERSION
	.align		4
        /*0154*/ 	.byte	0x03, 0x5f
        /*0156*/ 	.short	0x0101


	//----- nvinfo : EIATTR_EXIT_INSTR_OFFSETS
	.align		4
        /*0158*/ 	.byte	0x04, 0x1c
        /*015a*/ 	.short	(.L_2399 - .L_2398)


	//   ....[0]....
.L_2398:
        /*015c*/ 	.word	0x00000280


	//   ....[1]....
        /*0160*/ 	.word	0x000009a0


	//   ....[2]....
        /*0164*/ 	.word	0x00007660


	//   ....[3]....
        /*0168*/ 	.word	0x00007950


	//   ....[4]....
        /*016c*/ 	.word	0x00007bc0


	//   ....[5]....
        /*0170*/ 	.word	0x00007d30


	//   ....[6]....
        /*0174*/ 	.word	0x00007dc0


	//   ....[7]....
        /*0178*/ 	.word	0x00007e00


	//----- nvinfo : EIATTR_CRS_STACK_SIZE
	.align		4
.L_2399:
        /*017c*/ 	.byte	0x04, 0x1e
        /*017e*/ 	.short	(.L_2401 - .L_2400)
.L_2400:
        /*0180*/ 	.word	0x00000000


	//----- nvinfo : EIATTR_CBANK_PARAM_SIZE
	.align		4
.L_2401:
        /*0184*/ 	.byte	0x03, 0x19
        /*0186*/ 	.short	0x0074


	//----- nvinfo : EIATTR_PARAM_CBANK
	.align		4
        /*0188*/ 	.byte	0x04, 0x0a
        /*018a*/ 	.short	(.L_2403 - .L_2402)
	.align		4
.L_2402:
        /*018c*/ 	.word	index@(.nv.constant0._Z23gemm_half_q_half_kernelILi3ELi10ELb1ELb1ELi32EEvPK6__halfPKjS4_S2_PS0_iiiiPKtS7_iiiiiibS2_i)
        /*0190*/ 	.short	0x0210
        /*0192*/ 	.short	0x0074


	//----- nvinfo : EIATTR_SW_WAR
	.align		4
.L_2403:
        /*0194*/ 	.byte	0x04, 0x36
        /*0196*/ 	.short	(.L_2405 - .L_2404)
.L_2404:
        /*0198*/ 	.word	0x00000008
.L_2405:


//--------------------- .nv.info._Z23gemm_half_q_half_kernelILi3ELi172ELb1ELb1ELi32EEvPK6__halfPKjS4_S2_PS0_iiiiPKtS7_iiiiiibS2_i --------------------------
	.section	.nv.info._Z23gemm_half_q_half_kernelILi3ELi172ELb1ELb1ELi32EEvPK6__halfPKjS4_S2_PS0_iiiiPKtS7_iiiiiibS2_i,"",@"SHT_CUDA_INFO"
	.sectionflags	@""
	.align	4


	//----- nvinfo : EIATTR_CUDA_API_VERSION
	.align		4
        /*0000*/ 	.byte	0x04, 0x37
        /*0002*/ 	.short	(.L_2407 - .L_2406)
.L_2406:
        /*0004*/ 	.word	0x00000082


	//----- nvinfo : EIATTR_KPARAM_INFO
	.align		4
.L_2407:
        /*0008*/ 	.byte	0x04, 0x17
        /*000a*/ 	.short	(.L_2409 - .L_2408)
.L_2408:
        /*000c*/ 	.word	0x00000000
        /*0010*/ 	.short	0x0013
        /*0012*/ 	.short	0x0070
        /*0014*/ 	.byte	0x00, 0xf0, 0x11, 0x00


	//----- nvinfo : EIATTR_KPARAM_INFO
	.align		4
.L_2409:
        /*0018*/ 	.byte	0x04, 0x17
        /*001a*/ 	.short	(.L_2411 - .L_2410)
.L_2410:
        /*001c*/ 	.word	0x00000000
        /*0020*/ 	.short	0x0012
        /*0022*/ 	.short	0x0068
        /*0024*/ 	.byte	0x00, 0xf0, 0x21, 0x00


	//----- nvinfo : EIATTR_KPARAM_INFO
	.align		4
.L_2411:
        /*0028*/ 	.byte	0x04, 0x17
        /*002a*/ 	.short	(.L_2413 - .L_2412)
.L_2412:
        /*002c*/ 	.word	0x00000000
        /*0030*/ 	.short	0x0011
        /*0032*/ 	.short	0x0060
        /*0034*/ 	.byte	0x00, 0xf0, 0x05, 0x00


	//----- nvinfo : EIATTR_KPARAM_INFO
	.align		4
.L_2413:
        /*0038*/ 	.byte	0x04, 0x17
        /*003a*/ 	.short	(.L_2415 - .L_2414)
.L_2414:
        /*003c*/ 	.word	0x00000000
        /*0040*/ 	.short	0x0010
        /*0042*/ 	.short	0x005c
        /*0044*/ 	.byte	0x00, 0xf0, 0x11, 0x00


	//----- nvinfo : EIATTR_KPARAM_INFO
	.align		4
.L_2415:
        /*0048*/ 	.byte	0x04, 0x17
        /*004a*/ 	.short	(.L_2417 - .L_2416)
.L_2416:
        /*004c*/ 	.word	0x00000000
        /*0050*/ 	.short	0x000f
        /*0052*/ 	.short	0x0058
        /*0054*/ 	.byte	0x00, 0xf0, 0x11, 0x00


	//----- nvinfo : EIATTR_KPARAM_INFO
	.align		4
.L_2417:
        /*0058*/ 	.byte	0x04, 0x17
        /*005a*/ 	.short	(.L_2419 - .L_2418)
.L_2418:
        /*005c*/ 	.word	0x00000000
        /*0060*/ 	.short	0x000e
        /*0062*/ 	.short	0x0054
        /*0064*/ 	.byte	0x00, 0xf0, 0x11, 0x00


	//----- nvinfo : EIATTR_KPARAM_INFO
	.align		4
.L_2419:
        /*0068*/ 	.byte	0x04, 0x17
        /*006a*/ 	.short	(.L_2421 - .L_2420)
.L_2420:
        /*006c*/ 	.word	0x00000000
        /*0070*/ 	.short	0x000d
        /*0072*/ 	.short	0x0050
        /*0074*/ 	.byte	0x00, 0xf0, 0x11, 0x00


	//----- nvinfo : EIATTR_KPARAM_INFO
	.align		4
.L_2421:
        /*0078*/ 	.byte	0x04, 0x17
        /*007a*/ 	.short	(.L_2423 - .L_2422)
.L_2422:
        /*007c*/ 	.word	0x00000000
        /*0080*/ 	.short	0x000c
        /*0082*/ 	.short	0x004c
        /*0084*/ 	.byte	0x00, 0xf0, 0x11, 0x00


	//----- nvinfo : EIATTR_KPARAM_INFO
	.align		4
.L_2423:
        /*0088*/ 	.byte	0x04, 0x17
        /*008a*/ 	.short	(.L_2425 - .L_2424)
.L_2424:
        /*008c*/ 	.word	0x00000000
        /*0090*/ 	.short	0x000b
        /*0092*/ 	.short	0x0048
        /*0094*/ 	.byte	0x00, 0xf0, 0x11, 0x00


	//----- nvinfo : EIATTR_KPARAM_INFO
	.align		4
.L_2425:
        /*0098*/ 	.byte	0x04, 0x17
        /*009a*/ 	.short	(.L_2427 - .L_2426)
.L_2426:
        /*009c*/ 	.word	0x00000000
        /*00a0*/ 	.short	0x000a
        /*00a2*/ 	.short	0x0040
        /*00a4*/ 	.byte	0x00, 0xf0, 0x21, 0x00


	//----- nvinfo : EIATTR_KPARAM_INFO
	.align		4
.L_2427:
        /*00a8*/ 	.byte	0x04, 0x17
        /*00aa*/ 	.short	(.L_2429 - .L_2428)
.L_2428:
        /*00ac*/ 	.word	0x00000000
        /*00b0*/ 	.short	0x0009
        /*00b2*/ 	.short	0x0038
        /*00b4*/ 	.byte	0x00, 0xf0, 0x21, 0x00


	//----- nvinfo : EIATTR_KPARAM_INFO
	.align		4
.L_2429:
        /*00b8*/ 	.byte	0x04, 0x17
        /*00ba*/ 	.short	(.L_2431 - .L_2430)
.L_2430:
        /*00bc*/ 	.word	0x00000000
        /*00c0*/ 	.short	0x0008
        /*00c2*/ 	.short	0x0034
        /*00c4*/ 	.byte	0x00, 0xf0, 0x11, 0x00


	//----- nvinfo : EIATTR_KPARAM_INFO
	.align		4
.L_2431:
        /*00c8*/ 	.byte	0x04, 0x17
        /*00ca*/ 	.short	(.L_2433 - .L_2432)
.L_2432:
        /*00cc*/ 	.word	0x00000000
        /*00d0*/ 	.short	0x0007
        /*00d2*/ 	.short	0x0030
        /*00d4*/ 	.byte	0x00, 0xf0, 0x11, 0x00


	//----- nvinfo : EIATTR_KPARAM_INFO
	.align		4
.L_2433:
        /*00d8*/ 	.byte	0x04, 0x17
        /*00da*/ 	.short	(.L_2435 - .L_2434)
.L_2434:
        /*00dc*/ 	.word	0x00000000
        /*00e0*/ 	.short	0x0006
        /*00e2*/ 	.short	0x002c
        /*00e4*/ 	.byte	0x00, 0xf0, 0x11, 0x00


	//----- nvinfo : EIATTR_KPARAM_INFO
	.align		4
.L_2435:
        /*00e8*/ 	.byte	0x04, 0x17
        /*00ea*/ 	.short	(.L_2437 - .L_2436)
.L_2436:
        /*00ec*/ 	.word	0x00000000
        /*00f0*/ 	.short	0x0005
        /*00f2*/ 	.short	0x0028
        /*00f4*/ 	.byte	0x00, 0xf0, 0x11, 0x00


	//----- nvinfo : EIATTR_KPARAM_INFO
	.align		4
.L_2437:
        /*00f8*/ 	.byte	0x04, 0x17
        /*00fa*/ 	.short	(.L_2439 - .L_2438)
.L_2438:
        /*00fc*/ 	.word	0x00000000
        /*0100*/ 	.short	0x0004
        /*0102*/ 	.short	0x0020
        /*0104*/ 	.byte	0x00, 0xf0, 0x21, 0x00


	//----- nvinfo : EIATTR_KPARAM_INFO
	.align		4
.L_2439:
        /*0108*/ 	.byte	0x04, 0x17
        /*010a*/ 	.short	(.L_2441 - .L_2440)
.L_2440:
        /*010c*/ 	.word	0x00000000
        /*0110*/ 	.short	0x0003
        /*0112*/ 	.short	0x0018
        /*0114*/ 	.byte	0x00, 0xf0, 0x21, 0x00


	//----- nvinfo : EIATTR_KPARAM_INFO
	.align		4
.L_2441:
        /*0118*/ 	.byte	0x04, 0x17
        /*011a*/ 	.short	(.L_2443 - .L_2442)
.L_2442:
        /*011c*/ 	.word	0x00000000
        /*0120*/ 	.short	0x0002
        /*0122*/ 	.short	0x0010
        /*0124*/ 	.byte	0x00, 0xf0, 0x21, 0x00


	//----- nvinfo : EIATTR_KPARAM_INFO
	.align		4
.L_2443:
        /*0128*/ 	.byte	0x04, 0x17
        /*012a*/ 	.short	(.L_2445 - .L_2444)
.L_2444:
        /*012c*/ 	.word	0x00000000
        /*0130*/ 	.short	0x0001
        /*0132*/ 	.short	0x0008
        /*0134*/ 	.byte	0x00, 0xf0, 0x21, 0x00


	//----- nvinfo : EIATTR_KPARAM_INFO
	.align		4
.L_2445:
        /*0138*/ 	.byte	0x04, 0x17
        /*013a*/ 	.short	(.L_2447 - .L_2446)
.L_2446:
        /*013c*/ 	.word	0x00000000
        /*0140*/ 	.short	0x0000
        /*0142*/ 	.short	0x0000
        /*0144*/ 	.byte	0x00, 0xf0, 0x21, 0x00


	//----- nvinfo : EIATTR_SPARSE_MMA_MASK
	.align		4
.L_2447:
        /*0148*/ 	.byte	0x03, 0x50
        /*014a*/ 	.short	0x0000


	//----- nvinfo : EIATTR_MAXREG_COUNT
	.align		4
        /*014c*/ 	.byte	0x03, 0x1b
        /*014e*/ 	.short	0x00ff


	//----- nvinfo : EIATTR_NUM_BARRIERS
	.align		4
        /*0150*/ 	.byte	0x02, 0x4c
        /*0152*/ 	.byte	0x01
	.zero		1


	//----- nvinfo : EIATTR_MERCURY_ISA_VERSION
	.align		4
        /*0154*/ 	.byte	0x03, 0x5f
        /*0156*/ 	.short	0x0101


	//----- nvinfo : EIATTR_EXIT_INSTR_OFFSETS
	.align		4
        /*0158*/ 	.byte	0x04, 0x1c
        /*015a*/ 	.short	(.L_2449 - .L_2448)


	//   ....[0]....
.L_2448:
        /*015c*/ 	.word	0x00000280


	//   ....[1]....
        /*0160*/ 	.word	0x00000e40


	//   ....[2]....
        /*0164*/ 	.word	0x00010e40


	//   ....[3]....
        /*0168*/ 	.word	0x00011130


	//   ....[4]....
        /*016c*/ 	.word	0x000113b0


	//   ....[5]....
        /*0170*/ 	.word	0x00011520


	//   ....[6]....
        /*0174*/ 	.word	0x000115c0


	//   ....[7]....
        /*0178*/ 	.word	0x00011600


	//----- nvinfo : EIATTR_CRS_STACK_SIZE
	.align		4
.L_2449:
        /*017c*/ 	.byte	0x04, 0x1e
        /*017e*/ 	.short	(.L_2451 - .L_2450)
.L_2450:
        /*0180*/ 	.word	0x00000000


	//----- nvinfo : EIATTR_CBANK_PARAM_SIZE
	.align		4
.L_2451:
        /*0184*/ 	.byte	0x03, 0x19
        /*0186*/ 	.short	0x0074


	//----- nvinfo : EIATTR_PARAM_CBANK
	.align		4
        /*0188*/ 	.byte	0x04, 0x0a
        /*018a*/ 	.short	(.L_2453 - .L_2452)
	.align		4
.L_2452:
        /*018c*/ 	.word	index@(.nv.constant0._Z23gemm_half_q_half_kernelILi3ELi172ELb1ELb1ELi32EEvPK6__halfPKjS4_S2_PS0_iiiiPKtS7_iiiiiibS2_i)
        /*0190*/ 	.short	0x0210
        /*0192*/ 	.short	0x0074


	//----- nvinfo : EIATTR_SW_WAR
	.align		4
.L_2453:
        /*0194*/ 	.byte	0x04, 0x36
        /*0196*/ 	.short	(.L_2455 - .L_2454)
.L_2454:
        /*0198*/ 	.word	0x00000008
.L_2455:


//--------------------- .nv.info._Z23gemm_half_q_half_kernelILi3ELi176ELb1ELb1ELi32EEvPK6__halfPKjS4_S2_PS0_iiiiPKtS7_iiiiiibS2_i --------------------------
	.section	.nv.info._Z23gemm_half_q_half_kernelILi3ELi176ELb1ELb1ELi32EEvPK6__halfPKjS4_S2_PS0_iiiiPKtS7_iiiiiibS2_i,"",@"SHT_CUDA_INFO"
	.sectionflags	@""
	.align	4


	//----- nvinfo : EIATTR_CUDA_API_VERSION
	.align		4
        /*0000*/ 	.byte	0x04, 0x37
        /*0002*/ 	.short	(.L_2457 - .L_2456)
.L_2456:
        /*0004*/ 	.word	0x00000082


	//----- nvinfo : EIATTR_KPARAM_INFO
	.align		4
.L_2457:
        /*0008*/ 	.byte	0x04, 0x17
        /*000a*/ 	.short	(.L_2459 - .L_2458)
.L_2458:
        /*000c*/ 	.word	0x00000000
        /*0010*/ 	.short	0x0013
        /*0012*/ 	.short	0x0070
        /*0014*/ 	.byte	0x00, 0xf0, 0x11, 0x00


	//----- nvinfo : EIATTR_KPARAM_INFO
	.align		4
.L_2459:
        /*0018*/ 	.byte	0x04, 0x17
        /*001a*/ 	.short	(.L_2461 - .L_2460)
.L_2460:
        /*001c*/ 	.word	0x00000000
        /*0020*/ 	.short	0x0012
        /*0022*/ 	.short	0x0068
        /*0024*/ 	.byte	0x00, 0xf0, 0x21, 0x00


	//----- nvinfo : EIATTR_KPARAM_INFO
	.align		4
.L_2461:
        /*0028*/ 	.byte	0x04, 0x17
        /*002a*/ 	.short	(.L_2463 - .L_2462)
.L_2462:
        /*002c*/ 	.word	0x00000000
        /*0030*/ 	.short	0x0011
        /*0032*/ 	.short	0x0060
        /*0034*/ 	.byte	0x00, 0xf0, 0x05, 0x00


	//----- nvinfo : EIATTR_KPARAM_INFO
	.align		4
.L_2463:
        /*0038*/ 	.byte	0x04, 0x17
        /*003a*/ 	.short	(.L_2465 - .L_2464)
.L_2464:
        /*003c*/ 	.word	0x00000000
        /*0040*/ 	.short	0x0010
        /*0042*/ 	.short	0x005c
        /*0044*/ 	.byte	0x00, 0xf0, 0x11, 0x00


	//----- nvinfo : EIATTR_KPARAM_INFO
	.align		4
.L_2465:
        /*0048*/ 	.byte	0x04, 0x17
        /*004a*/ 	.short	(.L_2467 - .L_2466)
.L_2466:
        /*004c*/ 	.word	0x00000000
        /*0050*/ 	.short	0x000f
        /*0052*/ 	.short	0x0058
        /*0054*/ 	.byte	0x00, 0xf0, 0x11, 0x00


	//----- nvinfo : EIATTR_KPARAM_INFO
	.align		4
.L_2467:
        /*0058*/ 	.byte	0x04, 0x17
        /*005a*/ 	.short	(.L_2469 - .L_2468)
.L_2468:
        /*005c*/ 	.word	0x00000000
        /*0060*/ 	.short	0x000e
        /*0062*/ 	.short	0x0054
        /*0064*/ 	.byte	0x00, 0xf0, 0x11, 0x00


	//----- nvinfo : EIATTR_KPARAM_INFO
	.align		4
.L_2469:
        /*0068*/ 	.byte	0x04, 0x17
        /*006a*/ 	.short	(.L_2471 - .L_2470)
.L_2470:
        /*006c*/ 	.word	0x00000000
        /*0070*/ 	.short	0x000d
        /*0072*/ 	.short	0x0050
        /*0074*/ 	.byte	0x00, 0xf0, 0x11, 0x00


	//----- nvinfo : EIATTR_KPARAM_INFO
	.align		4
.L_2471:
        /*0078*/ 	.byte	0x04, 0x17
        /*007a*/ 	.short	(.L_2473 - .L_2472)
.L_2472:
        /*007c*/ 	.word	0x00000000
        /*0080*/ 	.short	0x000c
        /*0082*/ 	.short	0x004c
        /*0084*/ 	.byte	0x00, 0xf0, 0x11, 0x00


	//----- nvinfo : EIATTR_KPARAM_INFO
	.align		4
.L_2473:
        /*0088*/ 	.byte	0x04, 0x17
        /*008a*/ 	.short	(.L_2475 - .L_2474)
.L_2474:
        /*008c*/ 	.word	0x00000000
        /*0090*/ 	.short	0x000b
        /*0092*/ 	.short	0x0048
        /*0094*/ 	.byte	0x00, 0xf0, 0x11, 0x00


	//----- nvinfo : EIATTR_KPARAM_INFO
	.align		4
.L_2475:
        /*0098*/ 	.byte	0x04, 0x17
        /*009a*/ 	.short	(.L_2477 - .L_2476)
.L_2476:
        /*009c*/ 	.word	0x00000000
        /*00a0*/ 	.short	0x000a
        /*00a2*/ 	.short	0x0040
        /*00a4*/ 	.byte	0x00, 0xf0, 0x21, 0x00


	//----- nvinfo : EIATTR_KPARAM_INFO
	.align		4
.L_2477:
        /*00a8*/ 	.byte	0x04, 0x17
        /*00aa*/ 	.short	(.L_2479 - .L_2478)
.L_2478:
        /*00ac*/ 	.word	0x00000000
        /*00b0*/ 	.short	0x0009
        /*00b2*/ 	.short	0x0038
        /*00b4*/ 	.byte	0x00, 0xf0, 0x21, 0x00


	//----- nvinfo : EIATTR_KPARAM_INFO
	.align		4
.L_2479:
        /*00b8*/ 	.byte	0x04, 0x17
        /*00ba*/ 	.short	(.L_2481 - .L_2480)
.L_2480:
        /*00bc*/ 	.word	0x00000000
        /*00c0*/ 	.short	0x0008
        /*00c2*/ 	.short	0x0034
        /*00c4*/ 	.byte	0x00, 0xf0, 0x11, 0x00


	//----- nvinfo : EIATTR_KPARAM_INFO
	.align		4
.L_2481:
        /*00c8*/ 	.byte	0x04, 0x17
        /*00ca*/ 	.short	(.L_2483 - .L_2482)
.L_2482:
        /*00cc*/ 	.word	0x00000000
        /*00d0*/ 	.short	0x0007
        /*00d2*/ 	.short	0x0030
        /*00d4*/ 	.byte	0x00, 0xf0, 0x11, 0x00


	//----- nvinfo : EIATTR_KPARAM_INFO
	.align		4
.L_2483:
        /*00d8*/ 	.byte	0x04, 0x17
        /*00da*/ 	.short	(.L_2485 - .L_2484)
.L_2484:
        /*00dc*/ 	.word	0x00000000
        /*00e0*/ 	.short	0x0006
        /*00e2*/ 	.short	0x002c
        /*00e4*/ 	.byte	0x00, 0xf0, 0x11, 0x00


	//----- nvinfo : EIATTR_KPARAM_INFO
	.align		4
.L_2485:
        /*00e8*/ 	.byte	0x04, 0x17
        /*00ea*/ 	.short	(.L_2487 - .L_2486)
.L_2486:
        /*00ec*/ 	.word	0x00000000
        /*00f0*/ 	.short	0x0005
        /*00f2*/ 	.short	0x0028
        /*00f4*/ 	.byte	0x00, 0xf0, 0x11, 0x00


	//----- nvinfo : EIATTR_KPARAM_INFO
	.align		4
.L_2487:
        /*00f8*/ 	.byte	0x04, 0x17
        /*00fa*/ 	.short	(.L_2489 - .L_2488)
.L_2488:
        /*00fc*/ 	.word	0x00000000
        /*0100*/ 	.short	0x0004
        /*0102*/ 	.short	0x0020
        /*0104*/ 	.byte	0x00, 0xf0, 0x21, 0x00


	//----- nvinfo : EIATTR_KPARAM_INFO
	.align		4
.L_2489:
        /*0108*/ 	.byte	0x04, 0x17
        /*010a*/ 	.short	(.L_2491 - .L_2490)
.L_2490:
        /*010c*/ 	.word	0x00000000
        /*0110*/ 	.short	0x0003
        /*0112*/ 	.short	0x0018
        /*0114*/ 	.byte	0x00, 0xf0, 0x21, 0x00


	//----- nvinfo : EIATTR_KPARAM_INFO
	.align		4
.L_2491:
        /*0118*/ 	.byte	0x04, 0x17
        /*011a*/ 	.short	(.L_2493 - .L_2492)
.L_2492:
        /*011c*/ 	.word	0x00000000
        /*0120*/ 	.short	0x0002
        /*0122*/ 	.short	0x0010
        /*0124*/ 	.byte	0x00, 0xf0, 0x21, 0x00


	//----- nvinfo : EIATTR_KPARAM_INFO
	.align		4
.L_2493:
        /*0128*/ 	.byte	0x04, 0x17
        /*012a*/ 	.short	(.L_2495 - .L_2494)
.L_2494:
        /*012c*/ 	.word	0x00000000
        /*0130*/ 	.short	0x0001
        /*0132*/ 	.short	0x0008
        /*0134*/ 	.byte	0x00, 0xf0, 0x21, 0x00


	//----- nvinfo : EIATTR_KPARAM_INFO
	.align		4
.L_2495:
        /*0138*/ 	.byte	0x04, 0x17
        /*013a*/ 	.short	(.L_2497 - .L_2496)
.L_2496:
        /*013c*/ 	.word	0x00000000
        /*0140*/ 	.short	0x0000
        /*0142*/ 	.short	0x0000
        /*0144*/ 	.byte	0x00, 0xf0, 0x21, 0x00


	//----- nvinfo : EIATTR_SPARSE_MMA_MASK
	.align		4
.L_2497:
        /*0148*/ 	.byte	0x03, 0x50
        /*014a*/ 	.short	0x0000


	//----- nvinfo : EIATTR_MAXREG_COUNT
	.align		4
        /*014c*/ 	.byte	0x03, 0x1b
        /*014e*/ 	.short	0x00ff


	//----- nvinfo : EIATTR_NUM_BARRIERS
	.align		4
        /*0150*/ 	.byte	0x02, 0x4c
        /*0152*/ 	.byte	0x01
	.zero		1


	//----- nvinfo : EIATTR_MERCURY_ISA_VERSION
	.align		4
        /*0154*/ 	.byte	0x03, 0x5f
        /*0156*/ 	.short	0x0101


	//----- nvinfo : EIATTR_EXIT_INSTR_OFFSETS
	.align		4
        /*0158*/ 	.byte	0x04, 0x1c
        /*015a*/ 	.short	(.L_2499 - .L_2498)


	//   ....[0]....
.L_2498:
        /*015c*/ 	.word	0x00000280


	//   ....[1]....
        /*0160*/ 	.word	0x00000e40


	//   ....[2]....
        /*0164*/ 	.word	0x0000bf70


	//   ....[3]....
        /*0168*/ 	.word	0x0000c260


	//   ....[4]....
        /*016c*/ 	.word	0x0000c4e0


	//   ....[5]....
        /*0170*/ 	.word	0x0000c650


	//   ....[6]....
        /*0174*/ 	.word	0x0000c6f0


	//   ....[7]....
        /*0178*/ 	.word	0x0000c730


	//----- nvinfo : EIATTR_CRS_STACK_SIZE
	.align		4
.L_2499:
        /*017c*/ 	.byte	0x04, 0x1e
        /*017e*/ 	.short	(.L_2501 - .L_2500)
.L_2500:
        /*0180*/ 	.word	0x00000000


	//----- nvinfo : EIATTR_CBANK_PARAM_SIZE
	.align		4
.L_2501:
        /*0184*/ 	.byte	0x03, 0x19
        /*0186*/ 	.short	0x0074


	//----- nvinfo : EIATTR_PARAM_CBANK
	.align		4
        /*0188*/ 	.byte	0x04, 0x0a
        /*018a*/ 	.short	(.L_2503 - .L_2502)
	.align		4
.L_2502:
        /*018c*/ 	.word	index@(.nv.constant0._Z23gemm_half_q_half_kernelILi3ELi176ELb1ELb1ELi32EEvPK6__halfPKjS4_S2_PS0_iiiiPKtS7_iiiiiibS2_i)
        /*0190*/ 	.short	0x0210
        /*0192*/ 	.short	0x0074


	//----- nvinfo : EIATTR_SW_WAR
	.align		4
.L_2503:
        /*0194*/ 	.byte	0x04, 0x36
        /*0196*/ 	.short	(.L_2505 - .L_2504)
.L_2504:
        /*0198*/ 	.word	0x00000008
.L_2505:


//--------------------- .nv.info._Z23gemm_half_q_half_kernelILi3ELi152ELb1ELb1ELi32EEvPK6__halfPKjS4_S2_PS0_iiiiPKtS7_iiiiiibS2_i --------------------------
	.section	.nv.info._Z23gemm_half_q_half_kernelILi3ELi152ELb1ELb1ELi32EEvPK6__halfPKjS4_S2_PS0_iiiiPKtS7_iiiiiibS2_i,"",@"SHT_CUDA_INFO"
	.sectionflags	@""
	.align	4


	//----- nvinfo : EIATTR_CUDA_API_VERSION
	.align		4
        /*0000*/ 	.byte	0x04, 0x37
        /*0002*/ 	.short	(.L_2507 - .L_2506)
.L_2506:
        /*0004*/ 	.word	0x00000082


	//----- nvinfo : EIATTR_KPARAM_INFO
	.align		4
.L_2507:
        /*0008*/ 	.byte	0x04, 0x17
        /*000a*/ 	.short	(.L_2509 - .L_2508)
.L_2508:
        /*000c*/ 	.word	0x00000000
        /*0010*/ 	.short	0x0013
        /*0012*/ 	.short	0x0070
        /*0014*/ 	.byte	0x00, 0xf0, 0x11, 0x00


	//----- nvinfo : EIATTR_KPARAM_INFO
	.align		4
.L_2509:
        /*0018*/ 	.byte	0x04, 0x17
        /*001a*/ 	.short	(.L_2511 - .L_2510)
.L_2510:
        /*001c*/ 	.word	0x00000000
        /*0020*/ 	.short	0x0012
        /*0022*/ 	.short	0x0068
        /*0024*/ 	.byte	0x00, 0xf0, 0x21, 0x00


	//----- nvinfo : EIATTR_KPARAM_INFO
	.align		4
.L_2511:
        /*0028*/ 	.byte	0x04, 0x17
        /*002a*/ 	.short	(.L_2513 - .L_2512)
.L_2512:
        /*002c*/ 	.word	0x00000000
        /*0030*/ 	.short	0x0011
        /*0032*/ 	.short	0x0060
        /*0034*/ 	.byte	0x00, 0xf0, 0x05, 0x00


	//----- nvinfo : EIATTR_KPARAM_INFO
	.align		4
.L_2513:
        /*0038*/ 	.byte	0x04, 0x17
        /*003a*/ 	.short	(.L_2515 - .L_2514)
.L_2514:
        /*003c*/ 	.word	0x00000000
        /*0040*/ 	.short	0x0010
        /*0042*/ 	.short	0x005c
        /*0044*/ 	.byte	0x00, 0xf0, 0x11, 0x00


	//----- nvinfo : EIATTR_KPARAM_INFO
	.align		4
.L_2515:
        /*0048*/ 	.byte	0x04, 0x17
        /*004a*/ 	.short	(.L_2517 - .L_2516)
.L_2516:
        /*004c*/ 	.word	0x00000000
        /*0050*/ 	.short	0x000f
        /*0052*/ 	.short	0x0058
        /*0054*/ 	.byte	0x00, 0xf0, 0x11, 0x00


	//----- nvinfo : EIATTR_KPARAM_INFO
	.align		4
.L_2517:
        /*0058*/ 	.byte	0x04, 0x17
        /*005a*/ 	.short	(.L_2519 - .L_2518)
.L_2518:
        /*005c*/ 	.word	0x00000000
        /*0060*/ 	.short	0x000e
        /*0062*/ 	.short	0x0054
        /*0064*/ 	.byte	0x00, 0xf0, 0x11, 0x00


	//----- nvinfo : EIATTR_KPARAM_INFO
	.align		4
.L_2519:
        /*0068*/ 	.byte	0x04, 0x17
        /*006a*/ 	.short	(.L_2521 - .L_2520)
.L_2520:
        /*006c*/ 	.word	0x00000000
        /*0070*/ 	.short	0x000d
        /*0072*/ 	.short	0x0050
        /*0074*/ 	.byte	0x00, 0xf0, 0x11, 0x00


	//----- nvinfo : EIATTR_KPARAM_INFO
	.align		4
.L_2521:
        /*0078*/ 	.byte	0x04, 0x17
        /*007a*/ 	.short	(.L_2523 - .L_2522)
.L_2522:
        /*007c*/ 	.word	0x00000000
        /*0080*/ 	.short	0x000c
        /*0082*/ 	.short	0x004c
        /*0084*/ 	.byte	0x00, 0xf0, 0x11, 0x00


	//----- nvinfo : EIATTR_KPARAM_INFO
	.align		4
.L_2523:
        /*0088*/ 	.byte	0x04, 0x17
        /*008a*/ 	.short	(.L_2525 - .L_2524)
.L_2524:
        /*008c*/ 	.word	0x00000000
        /*0090*/ 	.short	0x000b
        /*0092*/ 	.short	0x0048
        /*0094*/ 	.byte	0x00, 0xf0, 0x11, 0x00


	//----- nvinfo : EIATTR_KPARAM_INFO
	.align		4
.L_2525:
        /*0098*/ 	.byte	0x04, 0x17
        /*009a*/ 	.short	(.L_2527 - .L_2526)
.L_2526:
        /*009c*/ 	.word	0x00000000
        /*00a0*/ 	.short	0x000a
        /*00a2*/ 	.short	0x0040
        /*00a4*/ 	.byte	0x00, 0xf0, 0x21, 0x00


	//----- nvinfo : EIATTR_KPARAM_INFO
	.align		4
.L_2527:
        /*00a8*/ 	.byte	0x04, 0x17
        /*00aa*/ 	.short	(.L_2529 - .L_2528)
.L_2528:
        /*00ac*/ 	.word	0x00000000
        /*00b0*/ 	.short	0x0009
        /*00b2*/ 	.short	0x0038
        /*00b4*/ 	.byte	0x00, 0xf0, 0x21, 0x00


	//----- nvinfo : EIATTR_KPARAM_INFO
	.align		4
.L_2529:
        /*00b8*/ 	.byte	0x04, 0x17
        /*00ba*/ 	.short	(.L_2531 - .L_2530)
.L_2530:
        /*00bc*/ 	.word	0x00000000
        /*00c0*/ 	.short	0x0008
        /*00c2*/ 	.short	0x0034
        /*00c4*/ 	.byte	0x00, 0xf0, 0x11, 0x00


	//----- nvinfo : EIATTR_KPARAM_INFO
	.align		4
.L_2531:
        /*00c8*/ 	.byte	0x04, 0x17
        /*00ca*/ 	.short	(.L_2533 - .L_2532)
.L_2532:
        /*00cc*/ 	.word	0x00000000
        /*00d0*/ 	.short	0x0007
        /*00d2*/ 	.short	0x0030
        /*00d4*/ 	.byte	0x00, 0xf0, 0x11, 0x00


	//----- nvinfo : EIATTR_KPARAM_INFO
	.align		4
.L_2533:
        /*00d8*/ 	.byte	0x04, 0x17
        /*00da*/ 	.short	(.L_2535 - .L_2534)
.L_2534:
        /*00dc*/ 	.word	0x00000000
        /*00e0*/ 	.short	0x0006
        /*00e2*/ 	.short	0x002c
        /*00e4*/ 	.byte	0x00, 0xf0, 0x11, 0x00


	//----- nvinfo : EIATTR_KPARAM_INFO
	.align		4
.L_2535:
        /*00e8*/ 	.byte	0x04, 0x17
        /*00ea*/ 	.short	(.L_2537 - .L_2536)
.L_2536:
        /*00ec*/ 	.word	0x00000000
        /*00f0*/ 	.short	0x0005
        /*00f2*/ 	.short	0x0028
        /*00f4*/ 	.byte	0x00, 0xf0, 0x11, 0x00


	//----- nvinfo : EIATTR_KPARAM_INFO
	.align		4
.L_2537:
        /*00f8*/ 	.byte	0x04, 0x17
        /*00fa*/ 	.short	(.L_2539 - .L_2538)
.L_2538:
        /*00fc*/ 	.word	0x00000000
        /*0100*/ 	.short	0x0004
        /*0102*/ 	.short	0x0020
        /*0104*/ 	.byte	0x00, 0xf0, 0x21, 0x00


	//----- nvinfo : EIATTR_KPARAM_INFO
	.align		4
.L_2539:
        /*0108*/ 	.byte	0x04, 0x17
        /*010a*/ 	.short	(.L_2541 - .L_2540)
.L_2540:
        /*010c*/ 	.word	0x00000000
        /*0110*/ 	.short	0x0003
        /*0112*/ 	.short	0x0018
        /*0114*/ 	.byte	0x00, 0xf0, 0x21, 0x00


	//----- nvinfo : EIATTR_KPARAM_INFO
	.align		4
.L_2541:
        /*0118*/ 	.byte	0x04, 0x17
        /*011a*/ 	.short	(.L_2543 - .L_2542)
.L_2542:
        /*011c*/ 	.word	0x00000000
        /*0120*/ 	.short	0x0002
        /*0122*/ 	.short	0x0010
        /*0124*/ 	.byte	0x00, 0xf0, 0x21, 0x00


	//----- nvinfo : EIATTR_KPARAM_INFO
	.align		4
.L_2543:
        /*0128*/ 	.byte	0x04, 0x17
        /*012a*/ 	.short	(.L_2545 - .L_2544)
.L_2544:
        /*012c*/ 	.word	0x00000000
        /*0130*/ 	.short	0x0001
        /*0132*/ 	.short	0x0008
        /*0134*/ 	.byte	0x00, 0xf0, 0x21, 0x00


	//----- nvinfo : EIATTR_KPARAM_INFO
	.align		4
.L_2545:
        /*0138*/ 	.byte	0x04, 0x17
        /*013a*/ 	.short	(.L_2547 - .L_2546)
.L_2546:
        /*013c*/ 	.word	0x00000000
        /*0140*/ 	.short	0x0000
        /*0142*/ 	.short	0x0000
        /*0144*/ 	.byte	0x00, 0xf0, 0x21, 0x00


	//----- nvinfo : EIATTR_SPARSE_MMA_MASK
	.align		4
.L_2547:
        /*0148*/ 	.byte	0x03, 0x50
        /*014a*/ 	.short	0x0000


	//----- nvinfo : EIATTR_MAXREG_COUNT
	.align		4
        /*014c*/ 	.byte	0x03, 0x1b
        /*014e*/ 	.short	0x00ff


	//----- nvinfo : EIATTR_NUM_BARRIERS
	.align		4
        /*0150*/ 	.byte	0x02, 0x4c
        /*0152*/ 	.byte	0x01
	.zero		1


	//----- nvinfo : EIATTR_MERCURY_ISA_VERSION
	.align		4
        /*0154*/ 	.byte	0x03, 0x5f
        /*0156*/ 	.short	0x0101


	//----- nvinfo : EIATTR_EXIT_INSTR_OFFSETS
	.align		4
        /*0158*/ 	.byte	0x04, 0x1c
        /*015a*/ 	.short	(.L_2549 - .L_2548)


	//   ....[0]....
.L_2548:
        /*015c*/ 	.word	0x00000280


	//   ....[1]....
        /*0160*/ 	.word	0x00000e40


	//   ....[2]....
        /*0164*/ 	.word	0x0000eba0


	//   ....[3]....
        /*0168*/ 	.word	0x0000ee90


	//   ....[4]....
        /*016c*/ 	.word	0x0000f110


	//   ....[5]....
        /*0170*/ 	.word	0x0000f280


	//   ....[6]....
        /*0174*/ 	.word	0x0000f320


	//   ....[7]....
        /*0178*/ 	.word	0x0000f360


	//----- nvinfo : EIATTR_CRS_STACK_SIZE
	.align		4
.L_2549:
        /*017c*/ 	.byte	0x04, 0x1e
        /*017e*/ 	.short	(.L_2551 - .L_2550)
.L_2550:
        /*0180*/ 	.word	0x00000000


	//----- nvinfo : EIATTR_CBANK_PARAM_SIZE
	.align		4
.L_2551:
        /*0184*/ 	.byte	0x03, 0x19
        /*0186*/ 	.short	0x0074


	//----- nvinfo : EIATTR_PARAM_CBANK
	.align		4
        /*0188*/ 	.byte	0x04, 0x0a
        /*018a*/ 	.short	(.L_2553 - .L_2552)
	.align		4
.L_2552:
        /*018c*/ 	.word	index@(.nv.constant0._Z23gemm_half_q_half_kernelILi3ELi152ELb1ELb1ELi32EEvPK6__halfPKjS4_S2_PS0_iiiiPKtS7_iiiiiibS2_i)
        /*0190*/ 	.short	0x0210
        /*0192*/ 	.short	0x0074


	//----- nvinfo : EIATTR_SW_WAR
	.align		4
.L_2553:
        /*0194*/ 	.byte	0x04, 0x36
        /*0196*/ 	.short	(.L_2555 - .L_2554)
.L_2554:
        /*0198*/ 	.word	0x00000008
.L_2555:


//--------------------- .nv.info._Z23gemm_half_q_half_kernelILi3ELi140ELb1ELb1ELi32EEvPK6__halfPKjS4_S2_PS0_iiiiPKtS7_iiiiiibS2_i --------------------------
	.section	.nv.info._Z23gemm_half_q_half_kernelILi3ELi140ELb1ELb1ELi32EEvPK6__halfPKjS4_S2_PS0_iiiiPKtS7_iiiiiibS2_i,"",@"SHT_CUDA_INFO"
	.sectionflags	@""
	.align	4


	//----- nvinfo : EIATTR_CUDA_API_VERSION
	.align		4
        /*0000*/ 	.byte	0x04, 0x37
        /*0002*/ 	.short	(.L_2557 - .L_2556)
.L_2556:
        /*0004*/ 	.word	0x00000082


	//----- nvinfo : EIATTR_KPARAM_INFO
	.align		4
.L_2557:
        /*0008*/ 	.byte	0x04, 0x17
        /*000a*/ 	.short	(.L_2559 - .L_2558)
.L_2558:
        /*000c*/ 	.word	0x00000000
        /*0010*/ 	.short	0x0013
        /*0012*/ 	.short	0x0070
        /*0014*/ 	.byte	0x00, 0xf0, 0x11, 0x00


	//----- nvinfo : EIATTR_KPARAM_INFO
	.align		4
.L_2559:
        /*0018*/ 	.byte	0x04, 0x17
        /*001a*/ 	.short	(.L_2561 - .L_2560)
.L_2560:
        /*001c*/ 	.word	0x00000000
        /*0020*/ 	.short	0x0012
        /*0022*/ 	.short	0x0068
        /*0024*/ 	.byte	0x00, 0xf0, 0x21, 0x00


	//----- nvinfo : EIATTR_KPARAM_INFO
	.align		4
.L_2561:
        /*0028*/ 	.byte	0x04, 0x17
        /*002a*/ 	.short	(.L_2563 - .L_2562)
.L_2562:
        /*002c*/ 	.word	0x00000000
        /*0030*/ 	.short	0x0011
        /*0032*/ 	.short	0x0060
        /*0034*/ 	.byte	0x00, 0xf0, 0x05, 0x00


	//----- nvinfo : EIATTR_KPARAM_INFO
	.align		4
.L_2563:
        /*0038*/ 	.byte	0x04, 0x17
        /*003a*/ 	.short	(.L_2565 - .L_2564)
.L_2564:
        /*003c*/ 	.word	0x00000000
        /*0040*/ 	.short	0x0010
        /*0042*/ 	.short	0x005c
        /*0044*/ 	.byte	0x00, 0xf0, 0x11, 0x00


	//----- nvinfo : EIATTR_KPARAM_INFO
	.align		4
.L_2565:
        /*0048*/ 	.byte	0x04, 0x17
        /*004a*/ 	.short	(.L_2567 - .L_2566)
.L_2566:
        /*004c*/ 	.word	0x00000000
        /*0050*/ 	.short	0x000f
        /*0052*/ 	.short	0x0058
        /*0054*/ 	.byte	0x00, 0xf0, 0x11, 0x00


	//----- nvinfo : EIATTR_KPARAM_INFO
	.align		4
.L_2567:
        /*0058*/ 	.byte	0x04, 0x17
        /*005a*/ 	.short	(.L_2569 - .L_2568)
.L_2568:
        /*005c*/ 	.word	0x00000000
        /*0060*/ 	.short	0x000e
        /*0062*/ 	.short	0x0054
        /*0064*/ 	.byte	0x00, 0xf0, 0x11, 0x00


	//----- nvinfo : EIATTR_KPARAM_INFO
	.align		4
.L_2569:
        /*0068*/ 	.byte	0x04, 0x17
        /*006a*/ 	.short	(.L_2571 - .L_2570)
.L_2570:
        /*006c*/ 	.word	0x00000000
        /*0070*/ 	.short	0x000d
        /*0072*/ 	.short	0x0050
        /*0074*/ 	.byte	0x00, 0xf0, 0x11, 0x00


	//----- nvinfo : EIATTR_KPARAM_INFO
	.align		4
.L_2571:
        /*0078*/ 	.byte	0x04, 0x17
        /*007a*/ 	.short	(.L_2573 - .L_2572)
.L_2572:
        /*007c*/ 	.word	0x00000000
        /*0080*/ 	.short	0x000c
        /*0082*/ 	.short	0x004c
        /*0084*/ 	.byte	0x00, 0xf0, 0x11, 0x00


	//----- nvinfo : EIATTR_KPARAM_INFO
	.align		4
.L_2573:
        /*0088*/ 	.byte	0x04, 0x17
        /*008a*/ 	.short	(.L_2575 - .L_2574)
.L_2574:
        /*008c*/ 	.word	0x00000000
        /*0090*/ 	.short	0x000b
        /*0092*/ 	.short	0x0048
        /*0094*/ 	.byte	0x00, 0xf0, 0x11, 0x00


	//----- nvinfo : EIATTR_KPARAM_INFO
	.align		4
.L_2575:
        /*0098*/ 	.byte	0x04, 0x17
        /*009a*/ 	.short	(.L_2577 - .L_2576)
.L_2576:
        /*009c*/ 	.word	0x00000000
        /*00a0*/ 	.short	0x000a
        /*00a2*/ 	.short	0x0040
        /*00a4*/ 	.byte	0x00, 0xf0, 0x21, 0x00


	//----- nvinfo : EIATTR_KPARAM_INFO
	.align		4
.L_2577:
        /*00a8*/ 	.byte	0x04, 0x17
        /*00aa*/ 	.short	(.L_2579 - .L_2578)
.L_2578:
        /*00ac*/ 	.word	0x00000000
        /*00b0*/ 	.short	0x0009
        /*00b2*/ 	.short	0x0038
        /*00b4*/ 	.byte	0x00, 0xf0, 0x21, 0x00


	//----- nvinfo : EIATTR_KPARAM_INFO
	.align		4
.L_2579:
        /*00b8*/ 	.byte	0x04, 0x17
        /*00ba*/ 	.short	(.L_2581 - .L_2580)
.L_2580:
        /*00bc*/ 	.word	0x00000000
        /*00c0*/ 	.short	0x0008
        /*00c2*/ 	.short	0x0034
        /*00c4*/ 	.byte	0x00, 0xf0, 0x11, 0x00


	//----- nvinfo : EIATTR_KPARAM_INFO
	.align		4
.L_2581:
        /*00c8*/ 	.byte	0x04, 0x17
        /*00ca*/ 	.short	(.L_2583 - .L_2582)
.L_2582:
        /*00cc*/ 	.word	0x00000000
        /*00d0*/ 	.short	0x0007
        /*00d2*/ 	.short	0x0030
        /*00d4*/ 	.byte	0x00, 0xf0, 0x11, 0x00


	//----- nvinfo : EIATTR_KPARAM_INFO
	.align		4
.L_2583:
        /*00d8*/ 	.byte	0x04, 0x17
        /*00da*/ 	.short	(.L_2585 - .L_2584)
.L_2584:
        /*00dc*/ 	.word	0x00000000
        /*00e0*/ 	.short	0x0006
        /*00e2*/ 	.short	0x002c
        /*00e4*/ 	.byte	0x00, 0xf0, 0x11, 0x00


	//----- nvinfo : EIATTR_KPARAM_INFO
	.align		4
.L_2585:
        /*00e8*/ 	.byte	0x04, 0x17
        /*00ea*/ 	.short	(.L_2587 - .L_2586)
.L_2586:
        /*00ec*/ 	.word	0x00000000
        /*00f0*/ 	.short	0x0005
        /*00f2*/ 	.short	0x0028
        /*00f4*/ 	.byte	0x00, 0xf0, 0x11, 0x00


	//----- nvinfo : EIATTR_KPARAM_INFO
	.align		4
.L_2587:
        /*00f8*/ 	.byte	0x04, 0x17
        /*00fa*/ 	.short	(.L_2589 - .L_2588)
.L_2588:
        /*00fc*/ 	.word	0x00000000
        /*0100*/ 	.short	0x0004
        /*0102*/ 	.short	0x0020
        /*0104*/ 	.byte	0x00, 0xf0, 0x21, 0x00


	//----- nvinfo : EIATTR_KPARAM_INFO
	.align		4
.L_2589:
        /*0108*/ 	.byte	0x04, 0x17
        /*010a*/ 	.short	(.L_2591 - .L_2590)
.L_2590:
        /*010c*/ 	.word	0x00000000
        /*0110*/ 	.short	0x0003
        /*0112*/ 	.short	0x0018
        /*0114*/ 	.byte	0x00, 0xf0, 0x21, 0x00


	//----- nvinfo : EIATTR_KPARAM_INFO
	.align		4
.L_2591:
        /*0118*/ 	.byte	0x04, 0x17
        /*011a*/ 	.short	(.L_2593 - .L_2592)
.L_2592:
        /*011c*/ 	.word	0x00000000
        /*0120*/ 	.short	0x0002
        /*0122*/ 	.short	0x0010
        /*0124*/ 	.byte	0x00, 0xf0, 0x21, 0x00


	//----- nvinfo : EIATTR_KPARAM_INFO
	.align		4
.L_2593:
        /*0128*/ 	.byte	0x04, 0x17
        /*012a*/ 	.short	(.L_2595 - .L_2594)
.L_2594:
        /*012c*/ 	.word	0x00000000
        /*0130*/ 	.short	0x0001
        /*0132*/ 	.short	0x0008
        /*0134*/ 	.byte	0x00, 0xf0, 0x21, 0x00


	//----- nvinfo : EIATTR_KPARAM_INFO
	.align		4
.L_2595:
        /*0138*/ 	.byte	0x04, 0x17
        /*013a*/ 	.short	(.L_2597 - .L_2596)
.L_2596:
        /*013c*/ 	.word	0x00000000
        /*0140*/ 	.short	0x0000
        /*0142*/ 	.short	0x0000
        /*0144*/ 	.byte	0x00, 0xf0, 0x21, 0x00


	//----- nvinfo : EIATTR_SPARSE_MMA_MASK
	.align		4
.L_2597:
        /*0148*/ 	.byte	0x03, 0x50
        /*014a*/ 	.short	0x0000


	//----- nvinfo : EIATTR_MAXREG_COUNT
	.align		4
        /*014c*/ 	.byte	0x03, 0x1b
        /*014e*/ 	.short	0x00ff


	//----- nvinfo : EIATTR_NUM_BARRIERS
	.align		4
        /*0150*/ 	.byte	0x02, 0x4c
        /*0152*/ 	.byte	0x01
	.zero		1


	//----- nvinfo : EIATTR_MERCURY_ISA_VERSION
	.align		4
        /*0154*/ 	.byte	0x03, 0x5f
        /*0156*/ 	.short	0x0101


	//----- nvinfo : EIATTR_EXIT_INSTR_OFFSETS
	.align		4
        /*0158*/ 	.byte	0x04, 0x1c
        /*015a*/ 	.short	(.L_2599 - .L_2598)


	//   ....[0]....
.L_2598:
        /*015c*/ 	.word	0x00000280


	//   ....[1]....
        /*0160*/ 	.word	0x00000e40


	//   ....[2]....
        /*0164*/ 	.word	0x0000ea00


	//   ....[3]....
        /*0168*/ 	.word	0x0000ecf0


	//   ....[4]....
        /*016c*/ 	.word	0x0000ef70


	//   ....[5]....
        /*0170*/ 	.word	0x0000f0e0


	//   ....[6]....
        /*0174*/ 	.word	0x0000f180


	//   ....[7]....
        /*0178*/ 	.word	0x0000f1c0


	//----- nvinfo : EIATTR_CRS_STACK_SIZE
	.align		4
.L_2599:
        /*017c*/ 	.byte	0x04, 0x1e
        /*017e*/ 	.short	(.L_2601 - .L_2600)
.L_2600:
        /*0180*/ 	.word	0x00000000


	//----- nvinfo : EIATTR_CBANK_PARAM_SIZE
	.align		4
.L_2601:
        /*0184*/ 	.byte	0x03, 0x19
        /*0186*/ 	.short	0x0074


	//----- nvinfo : EIATTR_PARAM_CBANK
	.align		4
        /*0188*/ 	.byte	0x04, 0x0a
        /*018a*/ 	.short	(.L_2603 - .L_2602)
	.align		4
.L_2602:
        /*018c*/ 	.word	index@(.nv.constant0._Z23gemm_half_q_half_kernelILi3ELi140ELb1ELb1ELi32EEvPK6__halfPKjS4_S2_PS0_iiiiPKtS7_iiiiiibS2_i)
        /*0190*/ 	.short	0x0210
        /*0192*/ 	.short	0x0074


	//----- nvinfo : EIATTR_SW_WAR
	.align		4
.L_2603:
        /*0194*/ 	.byte	0x04, 0x36
        /*0196*/ 	.short	(.L_2605 - .L_2604)
.L_2604:
        /*0198*/ 	.word	0x00000008
.L_2605:


//--------------------- .nv.info._Z23gemm_half_q_half_kernelILi3ELi20ELb1ELb1ELi32EEvPK6__halfPKjS4_S2_PS0_iiiiPKtS7_iiiiiibS2_i --------------------------
	.section	.nv.info._Z23gemm_half_q_half_kernelILi3ELi20ELb1ELb1ELi32EEvPK6__halfPKjS4_S2_PS0_iiiiPKtS7_iiiiiibS2_i,"",@"SHT_CUDA_INFO"
	.sectionflags	@""
	.align	4


	//----- nvinfo : EIATTR_CUDA_API_VERSION
	.align		4
        /*0000*/ 	.byte	0x04, 0x37
        /*0002*/ 	.short	(.L_2607 - .L_2606)
.L_2606:
        /*0004*/ 	.word	0x00000082


	//----- nvinfo : EIATTR_KPARAM_INFO
	.align		4
.L_2607:
        /*0008*/ 	.byte	0x04, 0x17
        /*000a*/ 	.short	(.L_2609 - .L_2608)
.L_2608:
        /*000c*/ 	.word	0x00000000
        /*0010*/ 	.short	0x0013
        /*0012*/ 	.short	0x0070
        /*0014*/ 	.byte	0x00, 0xf0, 0x11, 0x00


	//----- nvinfo : EIATTR_KPARAM_INFO
	.align		4
.L_2609:
        /*0018*/ 	.byte	0x04, 0x17
        /*001a*/ 	.short	(.L_2611 - .L_2610)
.L_2610:
        /*001c*/ 	.word	0x00000000
        /*0020*/ 	.short	0x0012
        /*0022*/ 	.short	0x0068
        /*0024*/ 	.byte	0x00, 0xf0, 0x21, 0x00


	//----- nvinfo : EIATTR_KPARAM_INFO
	.align		4
.L_2611:
        /*0028*/ 	.byte	0x04, 0x17
        /*002a*/ 	.short	(.L_2613 - .L_2612)
.L_2612:
        /*002c*/ 	.word	0x00000000
        /*0030*/ 	.short	0x0011
        /*0032*/ 	.short	0x0060
        /*0034*/ 	.byte	0x00, 0xf0, 0x05, 0x00


	//----- nvinfo : EIATTR_KPARAM_INFO
	.align		4
.L_2613:
        /*0038*/ 	.byte	0x04, 0x17
        /*003a*/ 	.short	(.L_2615 - .L_2614)
.L_2614:
        /*003c*/ 	.word	0x00000000
        /*0040*/ 	.short	0x0010
        /*0042*/ 	.short	0x005c
        /*0044*/ 	.byte	0x00, 0xf0, 0x11, 0x00


	//----- nvinfo : EIATTR_KPARAM_INFO
	.align		4
.L_2615:
        /*0048*/ 	.byte	0x04, 0x17
        /*004a*/ 	.short	(.L_2617 - .L_2616)
.L_2616:
        /*004c*/ 	.word	0x00000000
        /*0050*/ 	.short	0x000f
        /*0052*/ 	.short	0x0058
        /*0054*/ 	.byte	0x00, 0xf0, 0x11, 0x00


	//----- nvinfo : EIATTR_KPARAM_INFO
	.align		4
.L_2617:
        /*0058*/ 	.byte	0x04, 0x17
        /*005a*/ 	.short	(.L_2619 - .L_2618)
.L_2618:
        /*005c*/ 	.word	0x00000000
        /*0060*/ 	.short	0x000e
        /*0062*/ 	.short	0x0054
        /*0064*/ 	.byte	0x00, 0xf0, 0x11, 0x00


	//----- nvinfo : EIATTR_KPARAM_INFO
	.align		4
.L_2619:
        /*0068*/ 	.byte	0x04, 0x17
        /*006a*/ 	.short	(.L_2621 - .L_2620)
.L_2620:
        /*006c*/ 	.word	0x00000000
        /*0070*/ 	.short	0x000d
        /*0072*/ 	.short	0x0050
        /*0074*/ 	.byte	0x00, 0xf0, 0x11, 0x00


	//----- nvinfo : EIATTR_KPARAM_INFO
	.align		4
.L_2621:
        /*0078*/ 	.byte	0x04, 0x17
        /*007a*/ 	.short	(.L_2623 - .L_2622)
.L_2622:
        /*007c*/ 	.word	0x00000000
        /*0080*/ 	.short	0x000c
        /*0082*/ 	.short	0x004c
        /*0084*/ 	.byte	0x00, 0xf0, 0x11, 0x00


	//----- nvinfo : EIATTR_KPARAM_INFO
	.align		4
.L_2623:
        /*0088*/ 	.byte	0x04, 0x17
        /*008a*/ 	.short	(.L_2625 - .L_2624)
.L_2624:
        /*008c*/ 	.word	0x00000000
        /*0090*/ 	.short	0x000b
        /*0092*/ 	.short	0x0048
        /*0094*/ 	.byte	0x00, 0xf0, 0x11, 0x00


	//----- nvinfo : EIATTR_KPARAM_INFO
	.align		4
.L_2625:
        /*0098*/ 	.byte	0x04, 0x17
        /*009a*/ 	.short	(.L_2627 - .L_2626)
.L_2626:
        /*009c*/ 	.word	0x00000000
        /*00a0*/ 	.short	0x000a
        /*00a2*/ 	.short	0x0040
        /*00a4*/ 	.byte	0x00, 0xf0, 0x21, 0x00


	//----- nvinfo : EIATTR_KPARAM_INFO
	.align		4
.L_2627:
        /*00a8*/ 	.byte	0x04, 0x17
        /*00aa*/ 	.short	(.L_2629 - .L_2628)
.L_2628:
        /*00ac*/ 	.word	0x00000000
        /*00b0*/ 	.short	0x0009
        /*00b2*/ 	.short	0x0038
        /*00b4*/ 	.byte	0x00, 0xf0, 0x21, 0x00


	//----- nvinfo : EIATTR_KPARAM_INFO
	.align		4
.L_2629:
        /*00b8*/ 	.byte	0x04, 0x17
        /*00ba*/ 	.short	(.L_2631 - .L_2630)
.L_2630:
        /*00bc*/ 	.word	0x00000000
        /*00c0*/ 	.short	0x0008
        /*00c2*/ 	.short	0x0034
        /*00c4*/ 	.byte	0x00, 0xf0, 0x11, 0x00


	//----- nvinfo : EIATTR_KPARAM_INFO
	.align		4
.L_2631:
        /*00c8*/ 	.byte	0x04, 0x17
        /*00ca*/ 	.short	(.L_2633 - .L_2632)
.L_2632:
        /*00cc*/ 	.word	0x00000000
        /*00d0*/ 	.short	0x0007
        /*00d2*/ 	.short	0x0030
        /*00d4*/ 	.byte	0x00, 0xf0, 0x11, 0x00


	//----- nvinfo : EIATTR_KPARAM_INFO
	.align		4
.L_2633:
        /*00d8*/ 	.byte	0x04, 0x17
        /*00da*/ 	.short	(.L_2635 - .L_2634)
.L_2634:
        /*00dc*/ 	.word	0x00000000
        /*00e0*/ 	.short	0x0006
        /*00e2*/ 	.short	0x002c
        /*00e4*/ 	.byte	0x00, 0xf0, 0x11, 0x00


	//----- nvinfo : EIATTR_KPARAM_INFO
	.align		4
.L_2635:
        /*00e8*/ 	.byte	0x04, 0x17
        /*00ea*/ 	.short	(.L_2637 - .L_2636)
.L_2636:
        /*00ec*/ 	.word	0x00000000
        /*00f0*/ 	.short	0x0005
        /*00f2*/ 	.short	0x0028
        /*00f4*/ 	.byte	0x00, 0xf0, 0x11, 0x00


	//----- nvinfo : EIATTR_KPARAM_INFO
	.align		4
.L_2637:
        /*00f8*/ 	.byte	0x04, 0x17
        /*00fa*/ 	.short	(.L_2639 - .L_2638)
.L_2638:
        /*00fc*/ 	.word	0x00000000
        /*0100*/ 	.short	0x0004
        /*0102*/ 	.short	0x0020
        /*0104*/ 	.byte	0x00, 0xf0, 0x21, 0x00


	//----- nvinfo : EIATTR_KPARAM_INFO
	.align		4
.L_2639:
        /*0108*/ 	.byte	0x04, 0x17
        /*010a*/ 	.short	(.L_2641 - .L_2640)
.L_2640:
        /*010c*/ 	.word	0x00000000
        /*0110*/ 	.short	0x0003
        /*0112*/ 	.short	0x0018
        /*0114*/ 	.byte	0x00, 0xf0, 0x21, 0x00


	//----- nvinfo : EIATTR_KPARAM_INFO
	.align		4
.L_2641:
        /*0118*/ 	.byte	0x04, 0x17
        /*011a*/ 	.short	(.L_2643 - .L_2642)
.L_2642:
        /*011c*/ 	.word	0x00000000
        /*0120*/ 	.short	0x0002
        /*0122*/ 	.short	0x0010
        /*0124*/ 	.byte	0x00, 0xf0, 0x21, 0x00


	//----- nvinfo : EIATTR_KPARAM_INFO
	.align		4
.L_2643:
        /*0128*/ 	.byte	0x04, 0x17
        /*012a*/ 	.short	(.L_2645 - .L_2644)
.L_2644:
        /*012c*/ 	.word	0x00000000
        /*0130*/ 	.short	0x0001
        /*0132*/ 	.short	0x0008
        /*0134*/ 	.byte	0x00, 0xf0, 0x21, 0x00


	//----- nvinfo : EIATTR_KPARAM_INFO
	.align		4
.L_2645:
        /*0138*/ 	.byte	0x04, 0x17
        /*013a*/ 	.short	(.L_2647 - .L_2646)
.L_2646:
        /*013c*/ 	.word	0x00000000
        /*0140*/ 	.short	0x0000
        /*0142*/ 	.short	0x0000
        /*0144*/ 	.byte	0x00, 0xf0, 0x21, 0x00


	//----- nvinfo : EIATTR_SPARSE_MMA_MASK
	.align		4
.L_2647:
        /*0148*/ 	.byte	0x03, 0x50
        /*014a*/ 	.short	0x0000


	//----- nvinfo : EIATTR_MAXREG_COUNT
	.align		4
        /*014c*/ 	.byte	0x03, 0x1b
        /*014e*/ 	.short	0x00ff


	//----- nvinfo : EIATTR_NUM_BARRIERS
	.align		4
        /*0150*/ 	.byte	0x02, 0x4c
        /*0152*/ 	.byte	0x01
	.zero		1


	//----- nvinfo : EIATTR_MERCURY_ISA_VERSION
	.align		4
        /*0154*/ 	.byte	0x03, 0x5f
        /*0156*/ 	.short	0x0101


	//----- nvinfo : EIATTR_EXIT_INSTR_OFFSETS
	.align		4
        /*0158*/ 	.byte	0x04, 0x1c
        /*015a*/ 	.short	(.L_2649 - .L_2648)


	//   ....[0]....
.L_2648:
        /*015c*/ 	.word	0x00000280


	//   ....[1]....
        /*0160*/ 	.word	0x000009a0


	//   ....[2]....
        /*0164*/ 	.word	0x000053b0


	//   ....[3]....
        /*0168*/ 	.word	0x000056a0


	//   ....[4]....
        /*016c*/ 	.word	0x00005920


	//   ....[5]....
        /*0170*/ 	.word	0x00005a90


	//   ....[6]....
        /*0174*/ 	.word	0x00005b30


	//   ....[7]....
        /*0178*/ 	.word	0x00005b70


	//----- nvinfo : EIATTR_CRS_STACK_SIZE
	.align		4
.L_2649:
        /*017c*/ 	.byte	0x04, 0x1e
        /*017e*/ 	.short	(.L_2651 - .L_2650)
.L_2650:
        /*0180*/ 	.word	0x00000000


	//----- nvinfo : EIATTR_CBANK_PARAM_SIZE
	.align		4
.L_2651:
        /*0184*/ 	.byte	0x03, 0x19
        /*0186*/ 	.short	0x0074


	//----- nvinfo : EIATTR_PARAM_CBANK
	.align		4
        /*0188*/ 	.byte	0x04, 0x0a
        /*018a*/ 	.short	(.L_2653 - .L_2652)
	.align		4
.L_2652:
        /*018c*/ 	.word	index@(.nv.constant0._Z23gemm_half_q_half_kernelILi3ELi20ELb1ELb1ELi32EEvPK6__halfPKjS4_S2_PS0_iiiiPKtS7_iiiiiibS2_i)
        /*0190*/ 	.short	0x0210
        /*0192*/ 	.short	0x0074


	//----- nvinfo : EIATTR_SW_WAR
	.align		4
.L_2653:
        /*0194*/ 	.byte	0x04, 0x36
        /*0196*/ 	.short	(.L_2655 - .L_2654)
.L_2654:
        /*0198*/ 	.word	0x00000008
.L_2655:


//--------------------- .nv.info._Z23gemm_half_q_half_kernelILi3ELi38ELb1ELb1ELi32EEvPK6__halfPKjS4_S2_PS0_iiiiPKtS7_iiiiiibS2_i --------------------------
	.section	.nv.info._Z23gemm_half_q_half_kernelILi3ELi38ELb1ELb1ELi32EEvPK6__halfPKjS4_S2_PS0_iiiiPKtS7_iiiiiibS2_i,"",@"SHT_CUDA_INFO"
	.sectionflags	@""
	.align	4


	//----- nvinfo : EIATTR_CUDA_API_VERSION
	.align		4
        /*0000*/ 	.byte	0x04, 0x37
        /*0002*/ 	.short	(.L_2657 - .L_2656)
.L_2656:
        /*0004*/ 	.word	0x00000082


	//----- nvinfo : EIATTR_KPARAM_INFO
	.align		4
.L_2657:
        /*0008*/ 	.byte	0x04, 0x17
        /*000a*/ 	.short	(.L_2659 - .L_2658)
.L_2658:
        /*000c*/ 	.word	0x00000000
        /*0010*/ 	.short	0x0013
        /*0012*/ 	.short	0x0070
        /*0014*/ 	.byte	0x00, 0xf0, 0x11, 0x00


	//----- nvinfo : EIATTR_KPARAM_INFO
	.align		4
.L_2659:
        /*0018*/ 	.byte	0x04, 0x17
        /*001a*/ 	.short	(.L_2661 - .L_2660)
.L_2660:
        /*001c*/ 	.word	0x00000000
        /*0020*/ 	.short	0x0012
        /*0022*/ 	.short	0x0068
        /*0024*/ 	.byte	0x00, 0xf0, 0x21, 0x00


	//----- nvinfo : EIATTR_KPARAM_INFO
	.align		4
.L_2661:
        /*0028*/ 	.byte	0x04, 0x17
        /*002a*/ 	.short	(.L_2663 - .L_2662)
.L_2662:
        /*002c*/ 	.word	0x00000000
        /*0030*/ 	.short	0x0011
        /*0032*/ 	.short	0x0060
        /*0034*/ 	.byte	0x00, 0xf0, 0x05, 0x00


	//----- nvinfo : EIATTR_KPARAM_INFO
	.align		4
.L_2663:
        /*0038*/ 	.byte	0x04, 0x17
        /*003a*/ 	.short	(.L_2665 - .L_2664)
.L_2664:
        /*003c*/ 	.word	0x00000000
        /*0040*/ 	.short	0x0010
        /*0042*/ 	.short	0x005c
        /*0044*/ 	.byte	0x00, 0xf0, 0x11, 0x00


	//----- nvinfo : EIATTR_KPARAM_INFO
	.align		4
.L_2665:
        /*0048*/ 	.byte	0x04, 0x17
        /*004a*/ 	.short	(.L_2667 - .L_2666)
.L_2666:
        /*004c*/ 	.word	0x00000000
        /*0050*/ 	.short	0x000f
        /*0052*/ 	.short	0x0058
        /*0054*/ 	.byte	0x00, 0xf0, 0x11, 0x00


	//----- nvinfo : EIATTR_KPARAM_INFO
	.align		4
.L_2667:
        /*0058*/ 	.byte	0x04, 0x17
        /*005a*/ 	.short	(.L_2669 - .L_2668)
.L_2668:
        /*005c*/ 	.word	0x00000000
        /*0060*/ 	.short	0x000e
        /*0062*/ 	.short	0x0054
        /*0064*/ 	.byte	0x00, 0xf0, 0x11, 0x00


	//----- nvinfo : EIATTR_KPARAM_INFO
	.align		4
.L_2669:
        /*0068*/ 	.byte	0x04, 0x17
        /*006a*/ 	.short	(.L_2671 - .L_2670)
.L_2670:
        /*006c*/ 	.word	0x00000000
        /*0070*/ 	.short	0x000d
        /*0072*/ 	.short	0x0050
        /*0074*/ 	.byte	0x00, 0xf0, 0x11, 0x00


	//----- nvinfo : EIATTR_KPARAM_INFO
	.align		4
.L_2671:
        /*0078*/ 	.byte	0x04, 0x17
        /*007a*/ 	.short	(.L_2673 - .L_2672)
.L_2672:
        /*007c*/ 	.word	0x00000000
        /*0080*/ 	.short	0x000c
        /*0082*/ 	.short	0x004c
        /*0084*/ 	.byte	0x00, 0xf0, 0x11, 0x00


	//----- nvinfo : EIATTR_KPARAM_INFO
	.align		4
.L_2673:
        /*0088*/ 	.byte	0x04, 0x17
        /*008a*/ 	.short	(.L_2675 - .L_2674)
.L_2674:
        /*008c*/ 	.word	0x00000000
        /*0090*/ 	.short	0x000b
        /*0092*/ 	.short	0x0048
        /*0094*/ 	.byte	0x00, 0xf0, 0x11, 0x00


	//----- nvinfo : EIATTR_KPARAM_INFO
	.align		4
.L_2675:
        /*0098*/ 	.byte	0x04, 0x17
        /*009a*/ 	.short	(.L_2677 - .L_2676)
.L_2676:
        /*009c*/ 	.word	0x00000000
        /*00a0*/ 	.short	0x000a
        /*00a2*/ 	.short	0x0040
        /*00a4*/ 	.byte	0x00, 0xf0, 0x21, 0x00


	//----- nvinfo : EIATTR_KPARAM_INFO
	.align		4
.L_2677:
        /*00a8*/ 	.byte	0x04, 0x17
        /*00aa*/ 	.short	(.L_2679 - .L_2678)
.L_2678:
        /*00ac*/ 	.word	0x00000000
        /*00b0*/ 	.short	0x0009
        /*00b2*/ 	.short	0x0038
        /*00b4*/ 	.byte	0x00, 0xf0, 0x21, 0x00


	//----- nvinfo : EIATTR_KPARAM_INFO
	.align		4
.L_2679:
        /*00b8*/ 	.byte	0x04, 0x17
        /*00ba*/ 	.short	(.L_2681 - .L_2680)
.L_2680:
        /*00bc*/ 	.word	0x00000000
        /*00c0*/ 	.short	0x0008
        /*00c2*/ 	.short	0x0034
        /*00c4*/ 	.byte	0x00, 0xf0, 0x11, 0x00


	//----- nvinfo : EIATTR_KPARAM_INFO
	.align		4
.L_2681:
        /*00c8*/ 	.byte	0x04, 0x17
        /*00ca*/ 	.short	(.L_2683 - .L_2682)
.L_2682:
        /*00cc*/ 	.word	0x00000000
        /*00d0*/ 	.short	0x0007
        /*00d2*/ 	.short	0x0030
        /*00d4*/ 	.byte	0x00, 0xf0, 0x11, 0x00


	//----- nvinfo : EIATTR_KPARAM_INFO
	.align		4
.L_2683:
        /*00d8*/ 	.byte	0x04, 0x17
        /*00da*/ 	.short	(.L_2685 - .L_2684)
.L_2684:
        /*00dc*/ 	.word	0x00000000
        /*00e0*/ 	.short	0x0006
        /*00e2*/ 	.short	0x002c
        /*00e4*/ 	.byte	0x00, 0xf0, 0x11, 0x00


	//----- nvinfo : EIATTR_KPARAM_INFO
	.align		4
.L_2685:
        /*00e8*/ 	.byte	0x04, 0x17
        /*00ea*/ 	.short	(.L_2687 - .L_2686)
.L_2686:
        /*00ec*/ 	.word	0x00000000
        /*00f0*/ 	.short	0x0005
        /*00f2*/ 	.short	0x0028
        /*00f4*/ 	.byte	0x00, 0xf0, 0x11, 0x00


	//----- nvinfo : EIATTR_KPARAM_INFO
	.align		4
.L_2687:
        /*00f8*/ 	.byte	0x04, 0x17
        /*00fa*/ 	.short	(.L_2689 - .L_2688)
.L_2688:
        /*00fc*/ 	.word	0x00000000
        /*0100*/ 	.short	0x0004
        /*0102*/ 	.short	0x0020
        /*0104*/ 	.byte	0x00, 0xf0, 0x21, 0x00


	//----- nvinfo : EIATTR_KPARAM_INFO
	.align		4
.L_2689:
        /*0108*/ 	.byte	0x04, 0x17
        /*010a*/ 	.short	(.L_2691 - .L_2690)
.L_2690:
        /*010c*/ 	.word	0x00000000
        /*0110*/ 	.short	0x0003
        /*0112*/ 	.short	0x0018
        /*0114*/ 	.byte	0x00, 0xf0, 0x21, 0x00


	//----- nvinfo : EIATTR_KPARAM_INFO
	.align		4
.L_2691:
        /*0118*/ 	.byte	0x04, 0x17
        /*011a*/ 	.short	(.L_2693 - .L_2692)
.L_2692:
        /*011c*/ 	.word	0x00000000
        /*0120*/ 	.short	0x0002
        /*0122*/ 	.short	0x0010
        /*0124*/ 	.byte	0x00, 0xf0, 0x21, 0x00


	//----- nvinfo : EIATTR_KPARAM_INFO
	.align		4
.L_2693:
        /*0128*/ 	.byte	0x04, 0x17
        /*012a*/ 	.short	(.L_2695 - .L_2694)
.L_2694:
        /*012c*/ 	.word	0x00000000
        /*0130*/ 	.short	0x0001
        /*0132*/ 	.short	0x0008
        /*0134*/ 	.byte	0x00, 0xf0, 0x21, 0x00


	//----- nvinfo : EIATTR_KPARAM_INFO
	.align		4
.L_2695:
        /*0138*/ 	.byte	0x04, 0x17
        /*013a*/ 	.short	(.L_2697 - .L_2696)
.L_2696:
        /*013c*/ 	.word	0x00000000
        /*0140*/ 	.short	0x0000
        /*0142*/ 	.short	0x0000
        /*0144*/ 	.byte	0x00, 0xf0, 0x21, 0x00


	//----- nvinfo : EIATTR_SPARSE_MMA_MASK
	.align		4
.L_2697:
        /*0148*/ 	.byte	0x03, 0x50
        /*014a*/ 	.short	0x0000


	//----- nvinfo : EIATTR_MAXREG_COUNT
	.align		4
        /*014c*/ 	.byte	0x03, 0x1b
        /*014e*/ 	.short	0x00ff


	//----- nvinfo : EIATTR_NUM_BARRIERS
	.align		4
        /*0150*/ 	.byte	0x02, 0x4c
        /*0152*/ 	.byte	0x01
	.zero		1


	//----- nvinfo : EIATTR_MERCURY_ISA_VERSION
	.align		4
        /*0154*/ 	.byte	0x03, 0x5f
        /*0156*/ 	.short	0x0101


	//----- nvinfo : EIATTR_EXIT_INSTR_OFFSETS
	.align		4
        /*0158*/ 	.byte	0x04, 0x1c
        /*015a*/ 	.short	(.L_2699 - .L_2698)


	//   ....[0]....
.L_2698:
        /*015c*/ 	.word	0x00000280


	//   ....[1]....
        /*0160*/ 	.word	0x00000e40


	//   ....[2]....
        /*0164*/ 	.word	0x00006da0


	//   ....[3]....
        /*0168*/ 	.word	0x00007090


	//   ....[4]....
        /*016c*/ 	.word	0x00007300


	//   ....[5]....
        /*0170*/ 	.word	0x00007470


	//   ....[6]....
        /*0174*/ 	.word	0x00007500


	//   ....[7]....
        /*0178*/ 	.word	0x00007540


	//----- nvinfo : EIATTR_CRS_STACK_SIZE
	.align		4
.L_2699:
        /*017c*/ 	.byte	0x04, 0x1e
        /*017e*/ 	.short	(.L_2701 - .L_2700)
.L_2700:
        /*0180*/ 	.word	0x00000000


	//----- nvinfo : EIATTR_CBANK_PARAM_SIZE
	.align		4
.L_2701:
        /*0184*/ 	.byte	0x03, 0x19
        /*0186*/ 	.short	0x0074


	//----- nvinfo : EIATTR_PARAM_CBANK
	.align		4
        /*0188*/ 	.byte	0x04, 0x0a
        /*018a*/ 	.short	(.L_2703 - .L_2702)
	.align		4
.L_2702:
        /*018c*/ 	.word	index@(.nv.constant0._Z23gemm_half_q_half_kernelILi3ELi38ELb1ELb1ELi32EEvPK6__halfPKjS4_S2_PS0_iiiiPKtS7_iiiiiibS2_i)
        /*0190*/ 	.short	0x0210
        /*0192*/ 	.short	0x0074


	//----- nvinfo : EIATTR_SW_WAR
	.align		4
.L_2703:
        /*0194*/ 	.byte	0x04, 0x36
        /*0196*/ 	.short	(.L_2705 - .L_2704)
.L_2704:
        /*0198*/ 	.word	0x00000008
.L_2705:


//--------------------- .nv.info._Z23gemm_half_q_half_kernelILi3ELi128ELb1ELb1ELi32EEvPK6__halfPKjS4_S2_PS0_iiiiPKtS7_iiiiiibS2_i --------------------------
	.section	.nv.info._Z23gemm_half_q_half_kernelILi3ELi128ELb1ELb1ELi32EEvPK6__halfPKjS4_S2_PS0_iiiiPKtS7_iiiiiibS2_i,"",@"SHT_CUDA_INFO"
	.sectionflags	@""
	.align	4


	//----- nvinfo : EIATTR_CUDA_API_VERSION
	.align		4
        /*0000*/ 	.byte	0x04, 0x37
        /*0002*/ 	.short	(.L_2707 - .L_2706)
.L_2706:
        /*0004*/ 	.word	0x00000082


	//----- nvinfo : EIATTR_KPARAM_INFO
	.align		4
.L_2707:
        /*0008*/ 	.byte	0x04, 0x17
        /*000a*/ 	.short	(.L_2709 - .L_2708)
.L_2708:
        /*000c*/ 	.word	0x00000000
        /*0010*/ 	.short	0x0013
        /*0012*/ 	.short	0x0070
        /*0014*/ 	.byte	0x00, 0xf0, 0x11, 0x00


	//----- nvinfo : EIATTR_KPARAM_INFO
	.align		4
.L_2709:
        /*0018*/ 	.byte	0x04, 0x17
        /*001a*/ 	.short	(.L_2711 - .L_2710)
.L_2710:
        /*001c*/ 	.word	0x00000000
        /*0020*/ 	.short	0x0012
        /*0022*/ 	.short	0x0068
        /*0024*/ 	.byte	0x00, 0xf0, 0x21, 0x00


	//----- nvinfo : EIATTR_KPARAM_INFO
	.align		4
.L_2711:
        /*0028*/ 	.byte	0x04, 0x17
        /*002a*/ 	.short	(.L_2713 - .L_2712)
.L_2712:
        /*002c*/ 	.word	0x00000000
        /*0030*/ 	.short	0x0011
        /*0032*/ 	.short	0x0060
        /*0034*/ 	.byte	0x00, 0xf0, 0x05, 0x00


	//----- nvinfo : EIATTR_KPARAM_INFO
	.align		4
.L_2713:
        /*0038*/ 	.byte	0x04, 0x17
        /*003a*/ 	.short	(.L_2715 - .L_2714)
.L_2714:
        /*003c*/ 	.word	0x00000000
        /*0040*/ 	.short	0x0010
        /*0042*/ 	.short	0x005c
        /*0044*/ 	.byte	0x00, 0xf0, 0x11, 0x00


	//----- nvinfo : EIATTR_KPARAM_INFO
	.align		4
.L_2715:
        /*0048*/ 	.byte	0x04, 0x17
        /*004a*/ 	.short	(.L_2717 - .L_2716)
.L_2716:
        /*004c*/ 	.word	0x00000000
        /*0050*/ 	.short	0x000f
        /*0052*/ 	.short	0x0058
        /*0054*/ 	.byte	0x00, 0xf0, 0x11, 0x00


	//----- nvinfo : EIATTR_KPARAM_INFO
	.align		4
.L_2717:
        /*0058*/ 	.byte	0x04, 0x17
        /*005a*/ 	.short	(.L_2719 - .L_2718)
.L_2718:
        /*005c*/ 	.word	0x00000000
        /*0060*/ 	.short	0x000e
        /*0062*/ 	.short	0x0054
        /*0064*/ 	.byte	0x00, 0xf0, 0x11, 0x00


	//----- nvinfo : EIATTR_KPARAM_INFO
	.align		4
.L_2719:
        /*0068*/ 	.byte	0x04, 0x17
        /*006a*/ 	.short	(.L_2721 - .L_2720)
.L_2720:
        /*006c*/ 	.word	0x00000000
        /*0070*/ 	.short	0x000d
        /*0072*/ 	.short	0x0050
        /*0074*/ 	.byte	0x00, 0xf0, 0x11, 0x00


	//----- nvinfo : EIATTR_KPARAM_INFO
	.align		4
.L_2721:
        /*0078*/ 	.byte	0x04, 0x17
        /*007a*/ 	.short	(.L_2723 - .L_2722)
.L_2722:
        /*007c*/ 	.word	0x00000000
        /*0080*/ 	.short	0x000c
        /*0082*/ 	.short	0x004c
        /*0084*/ 	.byte	0x00, 0xf0, 0x11, 0x00


	//----- nvinfo : EIATTR_KPARAM_INFO
	.align		4
.L_2723:
        /*0088*/ 	.byte	0x04, 0x17
        /*008a*/ 	.short	(.L_2725 - .L_2724)
.L_2724:
        /*008c*/ 	.word	0x00000000
        /*0090*/ 	.short	0x000b
        /*0092*/ 	.short	0x0048
        /*0094*/ 	.byte	0x00, 0xf0, 0x11, 0x00


	//----- nvinfo : EIATTR_KPARAM_INFO
	.align		4
.L_2725:
        /*0098*/ 	.byte	0x04, 0x17
        /*009a*/ 	.short	(.L_2727 - .L_2726)
.L_2726:
        /*009c*/ 	.word	0x00000000
        /*00a0*/ 	.short	0x000a
        /*00a2*/ 	.short	0x0040
        /*00a4*/ 	.byte	0x00, 0xf0, 0x21, 0x00


	//----- nvinfo : EIATTR_KPARAM_INFO
	.align		4
.L_2727:
        /*00a8*/ 	.byte	0x04, 0x17
        /*00aa*/ 	.short	(.L_2729 - .L_2728)
.L_2728:
        /*00ac*/ 	.word	0x00000000
        /*00b0*/ 	.short	0x0009
        /*00b2*/ 	.short	0x0038
        /*00b4*/ 	.byte	0x00, 0xf0, 0x21, 0x00


	//----- nvinfo : EIATTR_KPARAM_INFO
	.align		4
.L_2729:
        /*00b8*/ 	.byte	0x04, 0x17
        /*00ba*/ 	.short	(.L_2731 - .L_2730)
.L_2730:
        /*00bc*/ 	.word	0x00000000
        /*00c0*/ 	.short	0x0008
        /*00c2*/ 	.short	0x0034
        /*00c4*/ 	.byte	0x00, 0xf0, 0x11, 0x00


	//----- nvinfo : EIATTR_KPARAM_INFO
	.align		4
.L_2731:
        /*00c8*/ 	.byte	0x04, 0x17
        /*00ca*/ 	.short	(.L_2733 - .L_2732)
.L_2732:
        /*00cc*/ 	.word	0x00000000
        /*00d0*/ 	.short	0x0007
        /*00d2*/ 	.short	0x0030
        /*00d4*/ 	.byte	0x00, 0xf0, 0x11, 0x00


	//----- nvinfo : EIATTR_KPARAM_INFO
	.align		4
.L_2733:
        /*00d8*/ 	.byte	0x04, 0x17
        /*00da*/ 	.short	(.L_2735 - .L_2734)
.L_2734:
        /*00dc*/ 	.word	0x00000000
        /*00e0*/ 	.short	0x0006
        /*00e2*/ 	.short	0x002c
        /*00e4*/ 	.byte	0x00, 0xf0, 0x11, 0x00


	//----- nvinfo : EIATTR_KPARAM_INFO
	.align		4
.L_2735:
        /*00e8*/ 	.byte	0x04, 0x17
        /*00ea*/ 	.short	(.L_2737 - .L_2736)
.L_2736:
        /*00ec*/ 	.word	0x00000000
        /*00f0*/ 	.short	0x0005
        /*00f2*/ 	.short	0x0028
        /*00f4*/ 	.byte	0x00, 0xf0, 0x11, 0x00


	//----- nvinfo : EIATTR_KPARAM_INFO
	.align		4
.L_2737:
        /*00f8*/ 	.byte	0x04, 0x17
        /*00fa*/ 	.short	(.L_2739 - .L_2738)
.L_2738:
        /*00fc*/ 	.word	0x00000000
        /*0100*/ 	.short	0x0004
        /*0102*/ 	.short	0x0020
        /*0104*/ 	.byte	0x00, 0xf0, 0x21, 0x00


	//----- nvinfo : EIATTR_KPARAM_INFO
	.align		4
.L_2739:
        /*0108*/ 	.byte	0x04, 0x17
        /*010a*/ 	.short	(.L_2741 - .L_2740)
.L_2740:
        /*010c*/ 	.word	0x00000000
        /*0110*/ 	.short	0x0003
        /*0112*/ 	.short	0x0018
        /*0114*/ 	.byte	0x00, 0xf0, 0x21, 0x00


	//----- nvinfo : EIATTR_KPARAM_INFO
	.align		4
.L_2741:
        /*0118*/ 	.byte	0x04, 0x17
        /*011a*/ 	.short	(.L_2743 - .L_2742)
.L_2742:
        /*011c*/ 	.word	0x00000000
        /*0120*/ 	.short	0x0002
        /*0122*/ 	.short	0x0010
        /*0124*/ 	.byte	0x00, 0xf0, 0x21, 0x00


	//----- nvinfo : EIATTR_KPARAM_INFO
	.align		4
.L_2743:
        /*0128*/ 	.byte	0x04, 0x17
        /*012a*/ 	.short	(.L_2745 - .L_2744)
.L_2744:
        /*012c*/ 	.word	0x00000000
        /*0130*/ 	.short	0x0001
        /*0132*/ 	.short	0x0008
        /*0134*/ 	.byte	0x00, 0xf0, 0x21, 0x00


	//----- nvinfo : EIATTR_KPARAM_INFO
	.align		4
.L_2745:
        /*0138*/ 	.byte	0x04, 0x17
        /*013a*/ 	.short	(.L_2747 - .L_2746)
.L_2746:
        /*013c*/ 	.word	0x00000000
        /*0140*/ 	.short	0x0000
        /*0142*/ 	.short	0x0000
        /*0144*/ 	.byte	0x00, 0xf0, 0x21, 0x00


	//----- nvinfo : EIATTR_SPARSE_MMA_MASK
	.align		4
.L_2747:
        /*0148*/ 	.byte	0x03, 0x50
        /*014a*/ 	.short	0x0000


	//----- nvinfo : EIATTR_MAXREG_COUNT
	.align		4
        /*014c*/ 	.byte	0x03, 0x1b
        /*014e*/ 	.short	0x00ff


	//----- nvinfo : EIATTR_NUM_BARRIERS
	.align		4
        /*0150*/ 	.byte	0x02, 0x4c
        /*0152*/ 	.byte	0x01
	.zero		1


	//----- nvinfo : EIATTR_MERCURY_ISA_VERSION
	.align		4
        /*0154*/ 	.byte	0x03, 0x5f
        /*0156*/ 	.short	0x0101


	//----- nvinfo : EIATTR_EXIT_INSTR_OFFSETS
	.align		4
        /*0158*/ 	.byte	0x04, 0x1c
        /*015a*/ 	.short	(.L_2749 - .L_2748)


	//   ....[0]....
.L_2748:
        /*015c*/ 	.word	0x000002a0


	//   ....[1]....
        /*0160*/ 	.word	0x000009c0


	//   ....[2]....
        /*0164*/ 	.word	0x000074d0


	//   ....[3]....
        /*0168*/ 	.word	0x000077d0


	//   ....[4]....
        /*016c*/ 	.word	0x00007a50


	//   ....[5]....
        /*0170*/ 	.word	0x00007bc0


	//   ....[6]....
        /*0174*/ 	.word	0x00007c60


	//   ....[7]....
        /*0178*/ 	.word	0x00007ca0


	//----- nvinfo : EIATTR_CRS_STACK_SIZE
	.align		4
.L_2749:
        /*017c*/ 	.byte	0x04, 0x1e
        /*017e*/ 	.short	(.L_2751 - .L_2750)
.L_2750:
        /*0180*/ 	.word	0x00000000


	//----- nvinfo : EIATTR_CBANK_PARAM_SIZE
	.align		4
.L_2751:
        /*0184*/ 	.byte	0x03, 0x19
        /*0186*/ 	.short	0x0074


	//----- nvinfo : EIATTR_PARAM_CBANK
	.align		4
        /*0188*/ 	.byte	0x04, 0x0a
        /*018a*/ 	.short	(.L_2753 - .L_2752)
	.align		4
.L_2752:
        /*018c*/ 	.word	index@(.nv.constant0._Z23gemm_half_q_half_kernelILi3ELi128ELb1ELb1ELi32EEvPK6__halfPKjS4_S2_PS0_iiiiPKtS7_iiiiiibS2_i)
        /*0190*/ 	.short	0x0210
        /*0192*/ 	.short	0x0074


	//----- nvinfo : EIATTR_SW_WAR
	.align		4
.L_2753:
        /*0194*/ 	.byte	0x04, 0x36
        /*0196*/ 	.short	(.L_2755 - .L_2754)
.L_2754:
        /*0198*/ 	.word	0x00000008
.L_2755:


//--------------------- .nv.info._Z23gemm_half_q_half_kernelILi2ELi190ELb1ELb1ELi64EEvPK6__halfPKjS4_S2_PS0_iiiiPKtS7_iiiiiibS2_i --------------------------
	.section	.nv.info._Z23gemm_half_q_half_kernelILi2ELi190ELb1ELb1ELi64EEvPK6__halfPKjS4_S2_PS0_iiiiPKtS7_iiiiiibS2_i,"",@"SHT_CUDA_INFO"
	.sectionflags	@""
	.align	4


	//----- nvinfo : EIATTR_CUDA_API_VERSION
	.align		4
        /*0000*/ 	.byte	0x04, 0x37
        /*0002*/ 	.short	(.L_2757 - .L_2756)
.L_2756:
        /*0004*/ 	.word	0x00000082


	//----- nvinfo : EIATTR_KPARAM_INFO
	.align		4
.L_2757:
        /*0008*/ 	.byte	0x04, 0x17
        /*000a*/ 	.short	(.L_2759 - .L_2758)
.L_2758:
        /*000c*/ 	.word	0x00000000
        /*0010*/ 	.short	0x0013
        /*0012*/ 	.short	0x0070
        /*0014*/ 	.byte	0x00, 0xf0, 0x11, 0x00


	//----- nvinfo : EIATTR_KPARAM_INFO
	.align		4
.L_2759:
        /*0018*/ 	.byte	0x04, 0x17
        /*001a*/ 	.short	(.L_2761 - .L_2760)
.L_2760:
        /*001c*/ 	.word	0x00000000
        /*0020*/ 	.short	0x0012
        /*0022*/ 	.short	0x0068
        /*0024*/ 	.byte	0x00, 0xf0, 0x21, 0x00


	//----- nvinfo : EIATTR_KPARAM_INFO
	.align		4
.L_2761:
        /*0028*/ 	.byte	0x04, 0x17
        /*002a*/ 	.short	(.L_2763 - .L_2762)
.L_2762:
        /*002c*/ 	.word	0x00000000
        /*0030*/ 	.short	0x0011
        /*0032*/ 	.short	0x0060
        /*0034*/ 	.byte	0x00, 0xf0, 0x05, 0x00


	//----- nvinfo : EIATTR_KPARAM_INFO
	.align		4
.L_2763:
        /*0038*/ 	.byte	0x04, 0x17
        /*003a*/ 	.short	(.L_2765 - .L_2764)
.L_2764:
        /*003c*/ 	.word	0x00000000
        /*0040*/ 	.short	0x0010
        /*0042*/ 	.short	0x005c
        /*0044*/ 	.byte	0x00, 0xf0, 0x11, 0x00


	//----- nvinfo : EIATTR_KPARAM_INFO
	.align		4
.L_2765:
        /*0048*/ 	.byte	0x04, 0x17
        /*004a*/ 	.short	(.L_2767 - .L_2766)
.L_2766:
        /*004c*/ 	.word	0x00000000
        /*0050*/ 	.short	0x000f
        /*0052*/ 	.short	0x0058
        /*0054*/ 	.byte	0x00, 0xf0, 0x11, 0x00


	//----- nvinfo : EIATTR_KPARAM_INFO
	.align		4
.L_2767:
        /*0058*/ 	.byte	0x04, 0x17
        /*005a*/ 	.short	(.L_2769 - .L_2768)
.L_2768:
        /*005c*/ 	.word	0x00000000
        /*0060*/ 	.short	0x000e
        /*0062*/ 	.short	0x0054
        /*0064*/ 	.byte	0x00, 0xf0, 0x11, 0x00


	//----- nvinfo : EIATTR_KPARAM_INFO
	.align		4
.L_2769:
        /*0068*/ 	.byte	0x04, 0x17
        /*006a*/ 	.short	(.L_2771 - .L_2770)
.L_2770:
        /*006c*/ 	.word	0x00000000
        /*0070*/ 	.short	0x000d
        /*0072*/ 	.short	0x0050
        /*0074*/ 	.byte	0x00, 0xf0, 0x11, 0x00


	//----- nvinfo : EIATTR_KPARAM_INFO
	.align		4
.L_2771:
        /*0078*/ 	.byte	0x04, 0x17
        /*007a*/ 	.short	(.L_2773 - .L_2772)
.L_2772:
        /*007c*/ 	.word	0x00000000
        /*0080*/ 	.short	0x000c
        /*0082*/ 	.short	0x004c
        /*0084*/ 	.byte	0x00, 0xf0, 0x11, 0x00


	//----- nvinfo : EIATTR_KPARAM_INFO
	.align		4
.L_2773:
        /*0088*/ 	.byte	0x04, 0x17
        /*008a*/ 	.short	(.L_2775 - .L_2774)
.L_2774:
        /*008c*/ 	.word	0x00000000
        /*0090*/ 	.short	0x000b
        /*0092*/ 	.short	0x0048
        /*0094*/ 	.byte	0x00, 0xf0, 0x11, 0x00


	//----- nvinfo : EIATTR_KPARAM_INFO
	.align		4
.L_2775:
        /*0098*/ 	.byte	0x04, 0x17
        /*009a*/ 	.short	(.L_2777 - .L_2776)
.L_2776:
        /*009c*/ 	.word	0x00000000
        /*00a0*/ 	.short	0x000a
        /*00a2*/ 	.short	0x0040
        /*00a4*/ 	.byte	0x00, 0xf0, 0x21, 0x00


	//----- nvinfo : EIATTR_KPARAM_INFO
	.align		4
.L_2777:
        /*00a8*/ 	.byte	0x04, 0x17
        /*00aa*/ 	.short	(.L_2779 - .L_2778)
.L_2778:
        /*00ac*/ 	.word	0x00000000
        /*00b0*/ 	.short	0x0009
        /*00b2*/ 	.short	0x0038
        /*00b4*/ 	.byte	0x00, 0xf0, 0x21, 0x00


	//----- nvinfo : EIATTR_KPARAM_INFO
	.align		4
.L_2779:
        /*00b8*/ 	.byte	0x04, 0x17
        /*00ba*/ 	.short	(.L_2781 - .L_2780)
.L_2780:
        /*00bc*/ 	.word	0x00000000
        /*00c0*/ 	.short	0x0008
        /*00c2*/ 	.short	0x0034
        /*00c4*/ 	.byte	0x00, 0xf0, 0x11, 0x00


	//----- nvinfo : EIATTR_KPARAM_INFO
	.align		4
.L_2781:
        /*00c8*/ 	.byte	0x04, 0x17
        /*00ca*/ 	.short	(.L_2783 - .L_2782)
.L_2782:
        /*00cc*/ 	.word	0x00000000
        /*00d0*/ 	.short	0x0007
        /*00d2*/ 	.short	0x0030
        /*00d4*/ 	.byte	0x00, 0xf0, 0x11, 0x00


	//----- nvinfo : EIATTR_KPARAM_INFO
	.align		4
.L_2783:
        /*00d8*/ 	.byte	0x04, 0x17
        /*00da*/ 	.short	(.L_2785 - .L_2784)
.L_2784:
        /*00dc*/ 	.word	0x00000000
        /*00e0*/ 	.short	0x0006
        /*00e2*/ 	.short	0x002c
        /*00e4*/ 	.byte	0x00, 0xf0, 0x11, 0x00


	//----- nvinfo : EIATTR_KPARAM_INFO
	.align		4
.L_2785:
        /*00e8*/ 	.byte	0x04, 0x17
        /*00ea*/ 	.short	(.L_2787 - .L_2786)
.L_2786:
        /*00ec*/ 	.word	0x00000000
        /*00f0*/ 	.short	0x0005
        /*00f2*/ 	.short	0x0028
        /*00f4*/ 	.byte	0x00, 0xf0, 0x11, 0x00


	//----- nvinfo : EIATTR_KPARAM_INFO
	.align		4
.L_2787:
        /*00f8*/ 	.byte	0x04, 0x17
        /*00fa*/ 	.short	(.L_2789 - .L_2788)
.L_2788:
        /*00fc*/ 	.word	0x00000000
        /*0100*/ 	.short	0x0004
        /*0102*/ 	.short	0x0020
        /*0104*/ 	.byte	0x00, 0xf0, 0x21, 0x00


	//----- nvinfo : EIATTR_KPARAM_INFO
	.align		4
.L_2789:
        /*0108*/ 	.byte	0x04, 0x17
        /*010a*/ 	.short	(.L_2791 - .L_2790)
.L_2790:
        /*010c*/ 	.word	0x00000000
        /*0110*/ 	.short	0x0003
        /*0112*/ 	.short	0x0018
        /*0114*/ 	.byte	0x00, 0xf0, 0x21, 0x00


	//----- nvinfo : EIATTR_KPARAM_INFO
	.align		4
.L_2791:
        /*0118*/ 	.byte	0x04, 0x17
        /*011a*/ 	.short	(.L_2793 - .L_2792)
.L_2792:
        /*011c*/ 	.word	0x00000000
        /*0120*/ 	.short	0x0002
        /*0122*/ 	.short	0x0010
        /*0124*/ 	.byte	0x00, 0xf0, 0x21, 0x00


	//----- nvinfo : EIATTR_KPARAM_INFO
	.align		4
.L_2793:
        /*0128*/ 	.byte	0x04, 0x17
        /*012a*/ 	.short	(.L_2795 - .L_2794)
.L_2794:
        /*012c*/ 	.word	0x00000000
        /*0130*/ 	.short	0x0001
        /*0132*/ 	.short	0x0008
        /*0134*/ 	.byte	0x00, 0xf0, 0x21, 0x00


	//----- nvinfo : EIATTR_KPARAM_INFO
	.align		4
.L_2795:
        /*0138*/ 	.byte	0x04, 0x17
        /*013a*/ 	.short	(.L_2797 - .L_2796)
.L_2796:
        /*013c*/ 	.word	0x00000000
        /*0140*/ 	.short	0x0000
        /*0142*/ 	.short	0x0000
        /*0144*/ 	.byte	0x00, 0xf0, 0x21, 0x00


	//----- nvinfo : EIATTR_SPARSE_MMA_MASK
	.align		4
.L_2797:
        /*0148*/ 	.byte	0x03, 0x50
        /*014a*/ 	.short	0x0000


	//----- nvinfo : EIATTR_MAXREG_COUNT
	.align		4
        /*014c*/ 	.byte	0x03, 0x1b
        /*014e*/ 	.short	0x00ff


	//----- nvinfo : EIATTR_NUM_BARRIERS
	.align		4
        /*0150*/ 	.byte	0x02, 0x4c
        /*0152*/ 	.byte	0x01
	.zero		1


	//----- nvinfo : EIATTR_MERCURY_ISA_VERSION
	.align		4
        /*0154*/ 	.byte	0x03, 0x5f
        /*0156*/ 	.short	0x0101


	//----- nvinfo : EIATTR_EXIT_INSTR_OFFSETS
	.align		4
        /*0158*/ 	.byte	0x04, 0x1c
        /*015a*/ 	.short	(.L_2799 - .L_2798)


	//   ....[0]....
.L_2798:
        /*015c*/ 	.word	0x000001e0


	//   ....[1]....
        /*0160*/ 	.word	0x00000da0


	//   ....[2]....
        /*0164*/ 	.word	0x00010510


	//   ....[3]....
        /*0168*/ 	.word	0x00010820


	//   ....[4]....
        /*016c*/ 	.word	0x00010990


	//   ....[5]....
        /*0170*/ 	.word	0x00010a20


	//   ....[6]....
        /*0174*/ 	.word	0x00010a60


	//----- nvinfo : EIATTR_CRS_STACK_SIZE
	.align		4
.L_2799:
        /*0178*/ 	.byte	0x04, 0x1e
        /*017a*/ 	.short	(.L_2801 - .L_2800)
.L_2800:
        /*017c*/ 	.word	0x00000000


	//----- nvinfo : EIATTR_CBANK_PARAM_SIZE
	.align		4
.L_2801:
        /*0180*/ 	.byte	0x03, 0x19
        /*0182*/ 	.short	0x0074


	//----- nvinfo : EIATTR_PARAM_CBANK
	.align		4
        /*0184*/ 	.byte	0x04, 0x0a
        /*0186*/ 	.short	(.L_2803 - .L_2802)
	.align		4
.L_2802:
        /*0188*/ 	.word	index@(.nv.constant0._Z23gemm_half_q_half_kernelILi2ELi190ELb1ELb1ELi64EEvPK6__halfPKjS4_S2_PS0_iiiiPKtS7_iiiiiibS2_i)
        /*018c*/ 	.short	0x0210
        /*018e*/ 	.short	0x0074


	//----- nvinfo : EIATTR_SW_WAR
	.align		4
.L_2803:
        /*0190*/ 	.byte	0x04, 0x36
        /*0192*/ 	.short	(.L_2805 - .L_2804)
.L_2804:
        /*0194*/ 	.word	0x00000008
.L_2805:


//--------------------- .nv.info._Z23gemm_half_q_half_kernelILi2ELi160ELb1ELb1ELi64EEvPK6__halfPKjS4_S2_PS0_iiiiPKtS7_iiiiiibS2_i --------------------------
	.section	.nv.info._Z23gemm_half_q_half_kernelILi2ELi160ELb1ELb1ELi64EEvPK6__halfPKjS4_S2_PS0_iiiiPKtS7_iiiiiibS2_i,"",@"SHT_CUDA_INFO"
	.sectionflags	@""
	.align	4


	//----- nvinfo : EIATTR_CUDA_API_VERSION
	.align		4
        /*0000*/ 	.byte	0x04, 0x37
        /*0002*/ 	.short	(.L_2807 - .L_2806)
.L_2806:
        /*0004*/ 	.word	0x00000082


	//----- nvinfo : EIATTR_KPARAM_INFO
	.align		4
.L_2807:
        /*0008*/ 	.byte	0x04, 0x17
        /*000a*/ 	.short	(.L_2809 - .L_2808)
.L_2808:
        /*000c*/ 	.word	0x00000000
        /*0010*/ 	.short	0x0013
        /*0012*/ 	.short	0x0070
        /*0014*/ 	.byte	0x00, 0xf0, 0x11, 0x00


	//----- nvinfo : EIATTR_KPARAM_INFO
	.align		4
.L_2809:
        /*0018*/ 	.byte	0x04, 0x17
        /*001a*/ 	.short	(.L_2811 - .L_2810)
.L_2810:
        /*001c*/ 	.word	0x00000000
        /*0020*/ 	.short	0x0012
        /*0022*/ 	.short	0x0068
        /*0024*/ 	.byte	0x00, 0xf0, 0x21, 0x00


	//----- nvinfo : EIATTR_KPARAM_INFO
	.align		4
.L_2811:
        /*0028*/ 	.byte	0x04, 0x17
        /*002a*/ 	.short	(.L_2813 - .L_2812)
.L_2812:
        /*002c*/ 	.word	0x00000000
        /*0030*/ 	.short	0x0011
        /*0032*/ 	.short	0x0060
        /*0034*/ 	.byte	0x00, 0xf0, 0x05, 0x00


	//----- nvinfo : EIATTR_KPARAM_INFO
	.align		4
.L_2813:
        /*0038*/ 	.byte	0x04, 0x17
        /*003a*/ 	.short	(.L_2815 - .L_2814)
.L_2814:
        /*003c*/ 	.word	0x00000000
        /*0040*/ 	.short	0x0010
        /*0042*/ 	.short	0x005c
        /*0044*/ 	.byte	0x00, 0xf0, 0x11, 0x00


	//----- nvinfo : EIATTR_KPARAM_INFO
	.align		4
.L_2815:
        /*0048*/ 	.byte	0x04, 0x17
        /*004a*/ 	.short	(.L_2817 - .L_2816)
.L_2816:
        /*004c*/ 	.word	0x00000000
        /*0050*/ 	.short	0x000f
        /*0052*/ 	.short	0x0058
        /*0054*/ 	.byte	0x00, 0xf0, 0x11, 0x00


	//----- nvinfo : EIATTR_KPARAM_INFO
	.align		4
.L_2817:
        /*0058*/ 	.byte	0x04, 0x17
        /*005a*/ 	.short	(.L_2819 - .L_2818)
.L_2818:
        /*005c*/ 	.word	0x00000000
        /*0060*/ 	.short	0x000e
        /*0062*/ 	.short	0x0054
        /*0064*/ 	.byte	0x00, 0xf0, 0x11, 0x00


	//----- nvinfo : EIATTR_KPARAM_INFO
	.align		4
.L_2819:
        /*0068*/ 	.byte	0x04, 0x17
        /*006a*/ 	.short	(.L_2821 - .L_2820)
.L_2820:
        /*006c*/ 	.word	0x00000000
        /*0070*/ 	.short	0x000d
        /*0072*/ 	.short	0x0050
        /*0074*/ 	.byte	0x00, 0xf0, 0x11, 0x00


	//----- nvinfo : EIATTR_KPARAM_INFO
	.align		4
.L_2821:
        /*0078*/ 	.byte	0x04, 0x17
        /*007a*/ 	.short	(.L_2823 - .L_2822)
.L_2822:
        /*007c*/ 	.word	0x00000000
        /*0080*/ 	.short	0x000c
        /*0082*/ 	.short	0x004c
        /*0084*/ 	.byte	0x00, 0xf0, 0x11, 0x00


	//----- nvinfo : EIATTR_KPARAM_INFO
	.align		4
.L_2823:
        /*0088*/ 	.byte	0x04, 0x17
        /*008a*/ 	.short	(.L_2825 - .L_2824)
.L_2824:
        /*008c*/ 	.word	0x00000000
        /*0090*/ 	.short	0x000b
        /*0092*/ 	.short	0x0048
        /*0094*/ 	.byte	0x00, 0xf0, 0x11, 0x00


	//----- nvinfo : EIATTR_KPARAM_INFO
	.align		4
.L_2825:
        /*0098*/ 	.byte	0x04, 0x17
        /*009a*/ 	.short	(.L_2827 - .L_2826)
.L_2826:
        /*009c*/ 	.word	0x00000000
        /*00a0*/ 	.short	0x000a
        /*00a2*/ 	.short	0x0040
        /*00a4*/ 	.byte	0x00, 0xf0, 0x21, 0x00


	//----- nvinfo : EIATTR_KPARAM_INFO
	.align		4
.L_2827:
        /*00a8*/ 	.byte	0x04, 0x17
        /*00aa*/ 	.short	(.L_2829 - .L_2828)
.L_2828:
        /*00ac*/ 	.word	0x00000000
        /*00b0*/ 	.short	0x0009
        /*00b2*/ 	.short	0x0038
        /*00b4*/ 	.byte	0x00, 0xf0, 0x21, 0x00


	//----- nvinfo : EIATTR_KPARAM_INFO
	.align		4
.L_2829:
        /*00b8*/ 	.byte	0x04, 0x17
        /*00ba*/ 	.short	(.L_2831 - .L_2830)
.L_2830:
        /*00bc*/ 	.word	0x00000000
        /*00c0*/ 	.short	0x0008
        /*00c2*/ 	.short	0x0034
        /*00c4*/ 	.byte	0x00, 0xf0, 0x11, 0x00


	//----- nvinfo : EIATTR_KPARAM_INFO
	.align		4
.L_2831:
        /*00c8*/ 	.byte	0x04, 0x17
        /*00ca*/ 	.short	(.L_2833 - .L_2832)
.L_2832:
        /*00cc*/ 	.word	0x00000000
        /*00d0*/ 	.short	0x0007
        /*00d2*/ 	.short	0x0030
        /*00d4*/ 	.byte	0x00, 0xf0, 0x11, 0x00


	//----- nvinfo : EIATTR_KPARAM_INFO
	.align		4
.L_2833:
        /*00d8*/ 	.byte	0x04, 0x17
        /*00da*/ 	.short	(.L_2835 - .L_2834)
.L_2834:
        /*00dc*/ 	.word	0x00000000
        /*00e0*/ 	.short	0x0006
        /*00e2*/ 	.short	0x002c
        /*00e4*/ 	.byte	0x00, 0xf0, 0x11, 0x00


	//----- nvinfo : EIATTR_KPARAM_INFO
	.align		4
.L_2835:
        /*00e8*/ 	.byte	0x04, 0x17
        /*00ea*/ 	.short	(.L_2837 - .L_2836)
.L_2836:
        /*00ec*/ 	.word	0x00000000
        /*00f0*/ 	.short	0x0005
        /*00f2*/ 	.short	0x0028
        /*00f4*/ 	.byte	0x00, 0xf0, 0x11, 0x00


	//----- nvinfo : EIATTR_KPARAM_INFO
	.align		4
.L_2837:
        /*00f8*/ 	.byte	0x04, 0x17
        /*00fa*/ 	.short	(.L_2839 - .L_2838)
.L_2838:
        /*00fc*/ 	.word	0x00000000
        /*0100*/ 	.short	0x0004
        /*0102*/ 	.short	0x0020
        /*0104*/ 	.byte	0x00, 0xf0, 0x21, 0x00


	//----- nvinfo : EIATTR_KPARAM_INFO
	.align		4
.L_2839:
        /*0108*/ 	.byte	0x04, 0x17
        /*010a*/ 	.short	(.L_2841 - .L_2840)
.L_2840:
        /*010c*/ 	.word	0x00000000
        /*0110*/ 	.short	0x0003
        /*0112*/ 	.short	0x0018
        /*0114*/ 	.byte	0x00, 0xf0, 0x21, 0x00


	//----- nvinfo : EIATTR_KPARAM_INFO
	.align		4
.L_2841:
        /*0118*/ 	.byte	0x04, 0x17
        /*011a*/ 	.short	(.L_2843 - .L_2842)
.L_2842:
        /*011c*/ 	.word	0x00000000
        /*0120*/ 	.short	0x0002
        /*0122*/ 	.short	0x0010
        /*0124*/ 	.byte	0x00, 0xf0, 0x21, 0x00


	//----- nvinfo : EIATTR_KPARAM_INFO
	.align		4
.L_2843:
        /*0128*/ 	.byte	0x04, 0x17
        /*012a*/ 	.short	(.L_2845 - .L_2844)
.L_2844:
        /*012c*/ 	.word	0x00000000
        /*0130*/ 	.short	0x0001
        /*0132*/ 	.short	0x0008
        /*0134*/ 	.byte	0x00, 0xf0, 0x21, 0x00


	//----- nvinfo : EIATTR_KPARAM_INFO
	.align		4
.L_2845:
        /*0138*/ 	.byte	0x04, 0x17
        /*013a*/ 	.short	(.L_2847 - .L_2846)
.L_2846:
        /*013c*/ 	.word	0x00000000
        /*0140*/ 	.short	0x0000
        /*0142*/ 	.short	0x0000
        /*0144*/ 	.byte	0x00, 0xf0, 0x21, 0x00


	//----- nvinfo : EIATTR_SPARSE_MMA_MASK
	.align		4
.L_2847:
        /*0148*/ 	.byte	0x03, 0x50
        /*014a*/ 	.short	0x0000


	//----- nvinfo : EIATTR_MAXREG_COUNT
	.align		4
        /*014c*/ 	.byte	0x03, 0x1b
        /*014e*/ 	.short	0x00ff


	//----- nvinfo : EIATTR_NUM_BARRIERS
	.align		4
        /*0150*/ 	.byte	0x02, 0x4c
        /*0152*/ 	.byte	0x01
	.zero		1


	//----- nvinfo : EIATTR_MERCURY_ISA_VERSION
	.align		4
        /*0154*/ 	.byte	0x03, 0x5f
        /*0156*/ 	.short	0x0101


	//----- nvinfo : EIATTR_EXIT_INSTR_OFFSETS
	.align		4
        /*0158*/ 	.byte	0x04, 0x1c
        /*015a*/ 	.short	(.L_2849 - .L_2848)


	//   ....[0]....
.L_2848:
        /*015c*/ 	.word	0x000001e0


	//   ....[1]....
        /*0160*/ 	.word	0x00000900


	//   ....[2]....
        /*0164*/ 	.word	0x00007e80


	//   ....[3]....
        /*0168*/ 	.word	0x000081a0


	//   ....[4]....
        /*016c*/ 	.word	0x00008310


	//   ....[5]....
        /*0170*/ 	.word	0x000083b0


	//   ....[6]....
        /*0174*/ 	.word	0x000083f0


	//----- nvinfo : EIATTR_CRS_STACK_SIZE
	.align		4
.L_2849:
        /*0178*/ 	.byte	0x04, 0x1e
        /*017a*/ 	.short	(.L_2851 - .L_2850)
.L_2850:
        /*017c*/ 	.word	0x00000000


	//----- nvinfo : EIATTR_CBANK_PARAM_SIZE
	.align		4
.L_2851:
        /*0180*/ 	.byte	0x03, 0x19
        /*0182*/ 	.short	0x0074


	//----- nvinfo : EIATTR_PARAM_CBANK
	.align		4
        /*0184*/ 	.byte	0x04, 0x0a
        /*0186*/ 	.short	(.L_2853 - .L_2852)
	.align		4
.L_2852:
        /*0188*/ 	.word	index@(.nv.constant0._Z23gemm_half_q_half_kernelILi2ELi160ELb1ELb1ELi64EEvPK6__halfPKjS4_S2_PS0_iiiiPKtS7_iiiiiibS2_i)
        /*018c*/ 	.short	0x0210
        /*018e*/ 	.short	0x0074


	//----- nvinfo : EIATTR_SW_WAR
	.align		4
.L_2853:
        /*0190*/ 	.byte	0x04, 0x36
        /*0192*/ 	.short	(.L_2855 - .L_2854)
.L_2854:
        /*0194*/ 	.word	0x00000008
.L_2855:


//--------------------- .nv.info._Z23gemm_half_q_half_kernelILi2ELi40ELb1ELb1ELi64EEvPK6__halfPKjS4_S2_PS0_iiiiPKtS7_iiiiiibS2_i --------------------------
	.section	.nv.info._Z23gemm_half_q_half_kernelILi2ELi40ELb1ELb1ELi64EEvPK6__halfPKjS4_S2_PS0_iiiiPKtS7_iiiiiibS2_i,"",@"SHT_CUDA_INFO"
	.sectionflags	@""
	.align	4


	//----- nvinfo : EIATTR_CUDA_API_VERSION
	.align		4
        /*0000*/ 	.byte	0x04, 0x37
        /*0002*/ 	.short	(.L_2857 - .L_2856)
.L_2856:
        /*0004*/ 	.word	0x00000082


	//----- nvinfo : EIATTR_KPARAM_INFO
	.align		4
.L_2857:
        /*0008*/ 	.byte	0x04, 0x17
        /*000a*/ 	.short	(.L_2859 - .L_2858)
.L_2858:
        /*000c*/ 	.word	0x00000000
        /*0010*/ 	.short	0x0013
        /*0012*/ 	.short	0x0070
        /*0014*/ 	.byte	0x00, 0xf0, 0x11, 0x00


	//----- nvinfo : EIATTR_KPARAM_INFO
	.align		4
.L_2859:
        /*0018*/ 	.byte	0x04, 0x17
        /*001a*/ 	.short	(.L_2861 - .L_2860)
.L_2860:
        /*001c*/ 	.word	0x00000000
        /*0020*/ 	.short	0x0012
        /*0022*/ 	.short	0x0068
        /*0024*/ 	.byte	0x00, 0xf0, 0x21, 0x00


	//----- nvinfo : EIATTR_KPARAM_INFO
	.align		4
.L_2861:
        /*0028*/ 	.byte	0x04, 0x17
        /*002a*/ 	.short	(.L_2863 - .L_2862)
.L_2862:
        /*002c*/ 	.word	0x00000000
        /*0030*/ 	.short	0x0011
        /*0032*/ 	.short	0x0060
        /*0034*/ 	.byte	0x00, 0xf0, 0x05, 0x00


	//----- nvinfo : EIATTR_KPARAM_INFO
	.align		4
.L_2863:
        /*0038*/ 	.byte	0x04, 0x17
        /*003a*/ 	.short	(.L_2865 - .L_2864)
.L_2864:
        /*003c*/ 	.word	0x00000000
        /*0040*/ 	.short	0x0010
        /*0042*/ 	.short	0x005c
        /*0044*/ 	.byte	0x00, 0xf0, 0x11, 0x00


	//----- nvinfo : EIATTR_KPARAM_INFO
	.align		4
.L_2865:
        /*0048*/ 	.byte	0x04, 0x17
        /*004a*/ 	.short	(.L_2867 - .L_2866)
.L_2866:
        /*004c*/ 	.word	0x00000000
        /*0050*/ 	.short	0x000f
        /*0052*/ 	.short	0x0058
        /*0054*/ 	.byte	0x00, 0xf0, 0x11, 0x00


	//----- nvinfo : EIATTR_KPARAM_INFO
	.align		4
.L_2867:
        /*0058*/ 	.byte	0x04, 0x17
        /*005a*/ 	.short	(.L_2869 - .L_2868)
.L_2868:
        /*005c*/ 	.word	0x00000000
        /*0060*/ 	.short	0x000e
        /*0062*/ 	.short	0x0054
        /*0064*/ 	.byte	0x00, 0xf0, 0x11, 0x00


	//----- nvinfo : EIATTR_KPARAM_INFO
	.align		4
.L_2869:
        /*0068*/ 	.byte	0x04, 0x17
        /*006a*/ 	.short	(.L_2871 - .L_2870)
.L_2870:
        /*006c*/ 	.word	0x00000000
        /*0070*/ 	.short	0x000d
        /*0072*/ 	.short	0x0050
        /*0074*/ 	.byte	0x00, 0xf0, 0x11, 0x00


	//----- nvinfo : EIATTR_KPARAM_INFO
	.align		4
.L_2871:
        /*0078*/ 	.byte	0x04, 0x17
        /*007a*/ 	.short	(.L_2873 - .L_2872)
.L_2872:
        /*007c*/ 	.word	0x00000000
        /*0080*/ 	.short	0x000c
        /*0082*/ 	.short	0x004c
        /*0084*/ 	.byte	0x00, 0xf0, 0x11, 0x00


	//----- nvinfo : EIATTR_KPARAM_INFO
	.align		4
.L_2873:
        /*0088*/ 	.byte	0x04, 0x17
        /*008a*/ 	.short	(.L_2875 - .L_2874)
.L_2874:
        /*008c*/ 	.word	0x00000000
        /*0090*/ 	.short	0x000b
        /*0092*/ 	.short	0x0048
        /*0094*/ 	.byte	0x00, 0xf0, 0x11, 0x00


	//----- nvinfo : EIATTR_KPARAM_INFO
	.align		4
.L_2875:
        /*0098*/ 	.byte	0x04, 0x17
        /*009a*/ 	.short	(.L_2877 - .L_2876)
.L_2876:
        /*009c*/ 	.word	0x00000000
        /*00a0*/ 	.short	0x000a
        /*00a2*/ 	.short	0x0040
        /*00a4*/ 	.byte	0x00, 0xf0, 0x21, 0x00


	//----- nvinfo : EIATTR_KPARAM_INFO
	.align		4
.L_2877:
        /*00a8*/ 	.byte	0x04, 0x17
        /*00aa*/ 	.short	(.L_2879 - .L_2878)
.L_2878:
        /*00ac*/ 	.word	0x00000000
        /*00b0*/ 	.short	0x0009
        /*00b2*/ 	.short	0x0038
        /*00b4*/ 	.byte	0x00, 0xf0, 0x21, 0x00


	//----- nvinfo : EIATTR_KPARAM_INFO
	.align		4
.L_2879:
        /*00b8*/ 	.byte	0x04, 0x17
        /*00ba*/ 	.short	(.L_2881 - .L_2880)
.L_2880:
        /*00bc*/ 	.word	0x00000000
        /*00c0*/ 	.short	0x0008
        /*00c2*/ 	.short	0x0034
        /*00c4*/ 	.byte	0x00, 0xf0, 0x11, 0x00


	//----- nvinfo : EIATTR_KPARAM_INFO
	.align		4
.L_2881:
        /*00c8*/ 	.byte	0x04, 0x17
        /*00ca*/ 	.short	(.L_2883 - .L_2882)
.L_2882:
        /*00cc*/ 	.word	0x00000000
        /*00d0*/ 	.short	0x0007
        /*00d2*/ 	.short	0x0030
        /*00d4*/ 	.byte	0x00, 0xf0, 0x11, 0x00


	//----- nvinfo : EIATTR_KPARAM_INFO
	.align		4
.L_2883:
        /*00d8*/ 	.byte	0x04, 0x17
        /*00da*/ 	.short	(.L_2885 - .L_2884)
.L_2884:
        /*00dc*/ 	.word	0x00000000
        /*00e0*/ 	.short	0x0006
        /*00e2*/ 	.short	0x002c
        /*00e4*/ 	.byte	0x00, 0xf0, 0x11, 0x00


	//----- nvinfo : EIATTR_KPARAM_INFO
	.align		4
.L_2885:
        /*00e8*/ 	.byte	0x04, 0x17
        /*00ea*/ 	.short	(.L_2887 - .L_2886)
.L_2886:
        /*00ec*/ 	.word	0x00000000
        /*00f0*/ 	.short	0x0005
        /*00f2*/ 	.short	0x0028
        /*00f4*/ 	.byte	0x00, 0xf0, 0x11, 0x00


	//----- nvinfo : EIATTR_KPARAM_INFO
	.align		4
.L_2887:
        /*00f8*/ 	.byte	0x04, 0x17
        /*00fa*/ 	.short	(.L_2889 - .L_2888)
.L_2888:
        /*00fc*/ 	.word	0x00000000
        /*0100*/ 	.short	0x0004
        /*0102*/ 	.short	0x0020
        /*0104*/ 	.byte	0x00, 0xf0, 0x21, 0x00


	//----- nvinfo : EIATTR_KPARAM_INFO
	.align		4
.L_2889:
        /*0108*/ 	.byte	0x04, 0x17
        /*010a*/ 	.short	(.L_2891 - .L_2890)
.L_2890:
        /*010c*/ 	.word	0x00000000
        /*0110*/ 	.short	0x0003
        /*0112*/ 	.short	0x0018
        /*0114*/ 	.byte	0x00, 0xf0, 0x21, 0x00


	//----- nvinfo : EIATTR_KPARAM_INFO
	.align		4
.L_2891:
        /*0118*/ 	.byte	0x04, 0x17
        /*011a*/ 	.short	(.L_2893 - .L_2892)
.L_2892:
        /*011c*/ 	.word	0x00000000
        /*0120*/ 	.short	0x0002
        /*0122*/ 	.short	0x0010
        /*0124*/ 	.byte	0x00, 0xf0, 0x21, 0x00


	//----- nvinfo : EIATTR_KPARAM_INFO
	.align		4
.L_2893:
        /*0128*/ 	.byte	0x04, 0x17
        /*012a*/ 	.short	(.L_2895 - .L_2894)
.L_2894:
        /*012c*/ 	.word	0x00000000
        /*0130*/ 	.short	0x0001
        /*0132*/ 	.short	0x0008
        /*0134*/ 	.byte	0x00, 0xf0, 0x21, 0x00


	//----- nvinfo : EIATTR_KPARAM_INFO
	.align		4
.L_2895:
        /*0138*/ 	.byte	0x04, 0x17
        /*013a*/ 	.short	(.L_2897 - .L_2896)
.L_2896:
        /*013c*/ 	.word	0x00000000
        /*0140*/ 	.short	0x0000
        /*0142*/ 	.short	0x0000
        /*0144*/ 	.byte	0x00, 0xf0, 0x21, 0x00


	//----- nvinfo : EIATTR_SPARSE_MMA_MASK
	.align		4
.L_2897:
        /*0148*/ 	.byte	0x03, 0x50
        /*014a*/ 	.short	0x0000


	//----- nvinfo : EIATTR_MAXREG_COUNT
	.align		4
        /*014c*/ 	.byte	0x03, 0x1b
        /*014e*/ 	.short	0x00ff


	//----- nvinfo : EIATTR_NUM_BARRIERS
	.align		4
        /*0150*/ 	.byte	0x02, 0x4c
        /*0152*/ 	.byte	0x01
	.zero		1


	//----- nvinfo : EIATTR_MERCURY_ISA_VERSION
	.align		4
        /*0154*/ 	.byte	0x03, 0x5f
        /*0156*/ 	.short	0x0101


	//----- nvinfo : EIATTR_EXIT_INSTR_OFFSETS
	.align		4
        /*0158*/ 	.byte	0x04, 0x1c
        /*015a*/ 	.short	(.L_2899 - .L_2898)


	//   ....[0]....
.L_2898:
        /*015c*/ 	.word	0x000001e0


	//   ....[1]....
        /*0160*/ 	.word	0x00000910


	//   ....[2]....
        /*0164*/ 	.word	0x00007040


	//   ....[3]....
        /*0168*/ 	.word	0x00007360


	//   ....[4]....
        /*016c*/ 	.word	0x000074d0


	//   ....[5]....
        /*0170*/ 	.word	0x00007570


	//   ....[6]....
        /*0174*/ 	.word	0x000075b0


	//----- nvinfo : EIATTR_CRS_STACK_SIZE
	.align		4
.L_2899:
        /*0178*/ 	.byte	0x04, 0x1e
        /*017a*/ 	.short	(.L_2901 - .L_2900)
.L_2900:
        /*017c*/ 	.word	0x00000000


	//----- nvinfo : EIATTR_CBANK_PARAM_SIZE
	.align		4
.L_2901:
        /*0180*/ 	.byte	0x03, 0x19
        /*0182*/ 	.short	0x0074


	//----- nvinfo : EIATTR_PARAM_CBANK
	.align		4
        /*0184*/ 	.byte	0x04, 0x0a
        /*0186*/ 	.short	(.L_2903 - .L_2902)
	.align		4
.L_2902:
        /*0188*/ 	.word	index@(.nv.constant0._Z23gemm_half_q_half_kernelILi2ELi40ELb1ELb1ELi64EEvPK6__halfPKjS4_S2_PS0_iiiiPKtS7_iiiiiibS2_i)
        /*018c*/ 	.short	0x0210
        /*018e*/ 	.short	0x0074


	//----- nvinfo : EIATTR_SW_WAR
	.align		4
.L_2903:
        /*0190*/ 	.byte	0x04, 0x36
        /*0192*/ 	.short	(.L_2905 - .L_2904)
.L_2904:
        /*0194*/ 	.word	0x00000008
.L_2905:


//--------------------- .nv.info._Z23gemm_half_q_half_kernelILi2ELi10ELb1ELb1ELi64EEvPK6__halfPKjS4_S2_PS0_iiiiPKtS7_iiiiiibS2_i --------------------------
	.section	.nv.info._Z23gemm_half_q_half_kernelILi2ELi10ELb1ELb1ELi64EEvPK6__halfPKjS4_S2_PS0_iiiiPKtS7_iiiiiibS2_i,"",@"SHT_CUDA_INFO"
	.sectionflags	@""
	.align	4


	//----- nvinfo : EIATTR_CUDA_API_VERSION
	.align		4
        /*0000*/ 	.byte	0x04, 0x37
        /*0002*/ 	.short	(.L_2907 - .L_2906)
.L_2906:
        /*0004*/ 	.word	0x00000082


	//----- nvinfo : EIATTR_KPARAM_INFO
	.align		4
.L_2907:
        /*0008*/ 	.byte	0x04, 0x17
        /*000a*/ 	.short	(.L_2909 - .L_2908)
.L_2908:
        /*000c*/ 	.word	0x00000000
        /*0010*/ 	.short	0x0013
        /*0012*/ 	.short	0x0070
        /*0014*/ 	.byte	0x00, 0xf0, 0x11, 0x00


	//----- nvinfo : EIATTR_KPARAM_INFO
	.align		4
.L_2909:
        /*0018*/ 	.byte	0x04, 0x17
        /*001a*/ 	.short	(.L_2911 - .L_2910)
.L_2910:
        /*001c*/ 	.word	0x00000000
        /*0020*/ 	.short	0x0012
        /*0022*/ 	.short	0x0068
        /*0024*/ 	.byte	0x00, 0xf0, 0x21, 0x00


	//----- nvinfo : EIATTR_KPARAM_INFO
	.align		4
.L_2911:
        /*0028*/ 	.byte	0x04, 0x17
        /*002a*/ 	.short	(.L_2913 - .L_2912)
.L_2912:
        /*002c*/ 	.word	0x00000000
        /*0030*/ 	.short	0x0011
        /*0032*/ 	.short	0x0060
        /*0034*/ 	.byte	0x00, 0xf0, 0x05, 0x00


	//----- nvinfo : EIATTR_KPARAM_INFO
	.align		4
.L_2913:
        /*0038*/ 	.byte	0x04, 0x17
        /*003a*/ 	.short	(.L_2915 - .L_2914)
.L_2914:
        /*003c*/ 	.word	0x00000000
        /*0040*/ 	.short	0x0010
        /*0042*/ 	.short	0x005c
        /*0044*/ 	.byte	0x00, 0xf0, 0x11, 0x00


	//----- nvinfo : EIATTR_KPARAM_INFO
	.align		4
.L_2915:
        /*0048*/ 	.byte	0x04, 0x17
        /*004a*/ 	.short	(.L_2917 - .L_2916)
.L_2916:
        /*004c*/ 	.word	0x00000000
        /*0050*/ 	.short	0x000f
        /*0052*/ 	.short	0x0058
        /*0054*/ 	.byte	0x00, 0xf0, 0x11, 0x00


	//----- nvinfo : EIATTR_KPARAM_INFO
	.align		4
.L_2917:
        /*0058*/ 	.byte	0x04, 0x17
        /*005a*/ 	.short	(.L_2919 - .L_2918)
.L_2918:
        /*005c*/ 	.word	0x00000000
        /*0060*/ 	.short	0x000e
        /*0062*/ 	.short	0x0054
        /*0064*/ 	.byte	0x00, 0xf0, 0x11, 0x00


	//----- nvinfo : EIATTR_KPARAM_INFO
	.align		4
.L_2919:
        /*0068*/ 	.byte	0x04, 0x17
        /*006a*/ 	.short	(.L_2921 - .L_2920)
.L_2920:
        /*006c*/ 	.word	0x00000000
        /*0070*/ 	.short	0x000d
        /*0072*/ 	.short	0x0050
        /*0074*/ 	.byte	0x00, 0xf0, 0x11, 0x00


	//----- nvinfo : EIATTR_KPARAM_INFO
	.align		4
.L_2921:
        /*0078*/ 	.byte	0x04, 0x17
        /*007a*/ 	.short	(.L_2923 - .L_2922)
.L_2922:
        /*007c*/ 	.word	0x00000000
        /*0080*/ 	.short	0x000c
        /*0082*/ 	.short	0x004c
        /*0084*/ 	.byte	0x00, 0xf0, 0x11, 0x00


	//----- nvinfo : EIATTR_KPARAM_INFO
	.align		4
.L_2923:
        /*0088*/ 	.byte	0x04, 0x17
        /*008a*/ 	.short	(.L_2925 - .L_2924)
.L_2924:
        /*008c*/ 	.word	0x00000000
        /*0090*/ 	.short	0x000b
        /*0092*/ 	.short	0x0048
        /*0094*/ 	.byte	0x00, 0xf0, 0x11, 0x00


	//----- nvinfo : EIATTR_KPARAM_INFO
	.align		4
.L_2925:
        /*0098*/ 	.byte	0x04, 0x17
        /*009a*/ 	.short	(.L_2927 - .L_2926)
.L_2926:
        /*009c*/ 	.word	0x00000000
        /*00a0*/ 	.short	0x000a
        /*00a2*/ 	.short	0x0040
        /*00a4*/ 	.byte	0x00, 0xf0, 0x21, 0x00


	//----- nvinfo : EIATTR_KPARAM_INFO
	.align		4
.L_2927:
        /*00a8*/ 	.byte	0x04, 0x17
        /*00aa*/ 	.short	(.L_2929 - .L_2928)
.L_2928:
        /*00ac*/ 	.word	0x00000000
        /*00b0*/ 	.short	0x0009
        /*00b2*/ 	.short	0x0038
        /*00b4*/ 	.byte	0x00, 0xf0, 0x21, 0x00


	//----- nvinfo : EIATTR_KPARAM_INFO
	.align		4
.L_2929:
        /*00b8*/ 	.byte	0x04, 0x17
        /*00ba*/ 	.short	(.L_2931 - .L_2930)
.L_2930:
        /*00bc*/ 	.word	0x00000000
        /*00c0*/ 	.short	0x0008
        /*00c2*/ 	.short	0x0034
        /*00c4*/ 	.byte	0x00, 0xf0, 0x11, 0x00


	//----- nvinfo : EIATTR_KPARAM_INFO
	.align		4
.L_2931:
        /*00c8*/ 	.byte	0x04, 0x17
        /*00ca*/ 	.short	(.L_2933 - .L_2932)
.L_2932:
        /*00cc*/ 	.word	0x00000000
        /*00d0*/ 	.short	0x0007
        /*00d2*/ 	.short	0x0030
        /*00d4*/ 	.byte	0x00, 0xf0, 0x11, 0x00


	//----- nvinfo : EIATTR_KPARAM_INFO
	.align		4
.L_2933:
        /*00d8*/ 	.byte	0x04, 0x17
        /*00da*/ 	.short	(.L_2935 - .L_2934)
.L_2934:
        /*00dc*/ 	.word	0x00000000
        /*00e0*/ 	.short	0x0006
        /*00e2*/ 	.short	0x002c
        /*00e4*/ 	.byte	0x00, 0xf0, 0x11, 0x00


	//----- nvinfo : EIATTR_KPARAM_INFO
	.align		4
.L_2935:
        /*00e8*/ 	.byte	0x04, 0x17
        /*00ea*/ 	.short	(.L_2937 - .L_2936)
.L_2936:
        /*00ec*/ 	.word	0x00000000
        /*00f0*/ 	.short	0x0005
        /*00f2*/ 	.short	0x0028
        /*00f4*/ 	.byte	0x00, 0xf0, 0x11, 0x00


	//----- nvinfo : EIATTR_KPARAM_INFO
	.align		4
.L_2937:
        /*00f8*/ 	.byte	0x04, 0x17
        /*00fa*/ 	.short	(.L_2939 - .L_2938)
.L_2938:
        /*00fc*/ 	.word	0x00000000
        /*0100*/ 	.short	0x0004
        /*0102*/ 	.short	0x0020
        /*0104*/ 	.byte	0x00, 0xf0, 0x21, 0x00


	//----- nvinfo : EIATTR_KPARAM_INFO
	.align		4
.L_2939:
        /*0108*/ 	.byte	0x04, 0x17
        /*010a*/ 	.short	(.L_2941 - .L_2940)
.L_2940:
        /*010c*/ 	.word	0x00000000
        /*0110*/ 	.short	0x0003
        /*0112*/ 	.short	0x0018
        /*0114*/ 	.byte	0x00, 0xf0, 0x21, 0x00


	//----- nvinfo : EIATTR_KPARAM_INFO
	.align		4
.L_2941:
        /*0118*/ 	.byte	0x04, 0x17
        /*011a*/ 	.short	(.L_2943 - .L_2942)
.L_2942:
        /*011c*/ 	.word	0x00000000
        /*0120*/ 	.short	0x0002
        /*0122*/ 	.short	0x0010
        /*0124*/ 	.byte	0x00, 0xf0, 0x21, 0x00


	//----- nvinfo : EIATTR_KPARAM_INFO
	.align		4
.L_2943:
        /*0128*/ 	.byte	0x04, 0x17
        /*012a*/ 	.short	(.L_2945 - .L_2944)
.L_2944:
        /*012c*/ 	.word	0x00000000
        /*0130*/ 	.short	0x0001
        /*0132*/ 	.short	0x0008
        /*0134*/ 	.byte	0x00, 0xf0, 0x21, 0x00


	//----- nvinfo : EIATTR_KPARAM_INFO
	.align		4
.L_2945:
        /*0138*/ 	.byte	0x04, 0x17
        /*013a*/ 	.short	(.L_2947 - .L_2946)
.L_2946:
        /*013c*/ 	.word	0x00000000
        /*0140*/ 	.short	0x0000
        /*0142*/ 	.short	0x0000
        /*0144*/ 	.byte	0x00, 0xf0, 0x21, 0x00


	//----- nvinfo : EIATTR_SPARSE_MMA_MASK
	.align		4
.L_2947:
        /*0148*/ 	.byte	0x03, 0x50
        /*014a*/ 	.short	0x0000


	//----- nvinfo : EIATTR_MAXREG_COUNT
	.align		4
        /*014c*/ 	.byte	0x03, 0x1b
        /*014e*/ 	.short	0x00ff


	//----- nvinfo : EIATTR_NUM_BARRIERS
	.align		4
        /*0150*/ 	.byte	0x02, 0x4c
        /*0152*/ 	.byte	0x01
	.zero		1


	//----- nvinfo : EIATTR_MERCURY_ISA_VERSION
	.align		4
        /*0154*/ 	.byte	0x03, 0x5f
        /*0156*/ 	.short	0x0101


	//----- nvinfo : EIATTR_EXIT_INSTR_OFFSETS
	.align		4
        /*0158*/ 	.byte	0x04, 0x1c
        /*015a*/ 	.short	(.L_2949 - .L_2948)


	//   ....[0]....
.L_2948:
        /*015c*/ 	.word	0x000001e0


	//   ....[1]....
        /*0160*/ 	.word	0x00000900


	//   ....[2]....
        /*0164*/ 	.word	0x00005fa0


	//   ....[3]....
        /*0168*/ 	.word	0x000062b0


	//   ....[4]....
        /*016c*/ 	.word	0x00006420


	//   ....[5]....
        /*0170*/ 	.word	0x000064b0


	//   ....[6]....
        /*0174*/ 	.word	0x000064f0


	//----- nvinfo : EIATTR_CRS_STACK_SIZE
	.align		4
.L_2949:
        /*0178*/ 	.byte	0x04, 0x1e
        /*017a*/ 	.short	(.L_2951 - .L_2950)
.L_2950:
        /*017c*/ 	.word	0x00000000


	//----- nvinfo : EIATTR_CBANK_PARAM_SIZE
	.align		4
.L_2951:
        /*0180*/ 	.byte	0x03, 0x19
        /*0182*/ 	.short	0x0074


	//----- nvinfo : EIATTR_PARAM_CBANK
	.align		4
        /*0184*/ 	.byte	0x04, 0x0a
        /*0186*/ 	.short	(.L_2953 - .L_2952)
	.align		4
.L_2952:
        /*0188*/ 	.word	index@(.nv.constant0._Z23gemm_half_q_half_kernelILi2ELi10ELb1ELb1ELi64EEvPK6__halfPKjS4_S2_PS0_iiiiPKtS7_iiiiiibS2_i)
        /*018c*/ 	.short	0x0210
        /*018e*/ 	.short	0x0074


	//----- nvinfo : EIATTR_SW_WAR
	.align		4
.L_2953:
        /*0190*/ 	.byte	0x04, 0x36
        /*0192*/ 	.short	(.L_2955 - .L_2954)
.L_2954:
        /*0194*/ 	.word	0x00000008
.L_2955:


//--------------------- .nv.info._Z23gemm_half_q_half_kernelILi2ELi172ELb1ELb1ELi64EEvPK6__halfPKjS4_S2_PS0_iiiiPKtS7_iiiiiibS2_i --------------------------
	.section	.nv.info._Z23gemm_half_q_half_kernelILi2ELi172ELb1ELb1ELi64EEvPK6__halfPKjS4_S2_PS0_iiiiPKtS7_iiiiiibS2_i,"",@"SHT_CUDA_INFO"
	.sectionflags	@""
	.align	4


	//----- nvinfo : EIATTR_CUDA_API_VERSION
	.align		4
        /*0000*/ 	.byte	0x04, 0x37
        /*0002*/ 	.short	(.L_2957 - .L_2956)
.L_2956:
        /*0004*/ 	.word	0x00000082


	//----- nvinfo : EIATTR_KPARAM_INFO
	.align		4
.L_2957:
        /*0008*/ 	.byte	0x04, 0x17
        /*000a*/ 	.short	(.L_2959 - .L_2958)
.L_2958:
        /*000c*/ 	.word	0x00000000
        /*0010*/ 	.short	0x0013
        /*0012*/ 	.short	0x0070
        /*0014*/ 	.byte	0x00, 0xf0, 0x11, 0x00


	//----- nvinfo : EIATTR_KPARAM_INFO
	.align		4
.L_2959:
        /*0018*/ 	.byte	0x04, 0x17
        /*001a*/ 	.short	(.L_2961 - .L_2960)
.L_2960:
        /*001c*/ 	.word	0x00000000
        /*0020*/ 	.short	0x0012
        /*0022*/ 	.short	0x0068
        /*0024*/ 	.byte	0x00, 0xf0, 0x21, 0x00


	//----- nvinfo : EIATTR_KPARAM_INFO
	.align		4
.L_2961:
        /*0028*/ 	.byte	0x04, 0x17
        /*002a*/ 	.short	(.L_2963 - .L_2962)
.L_2962:
        /*002c*/ 	.word	0x00000000
        /*0030*/ 	.short	0x0011
        /*0032*/ 	.short	0x0060
        /*0034*/ 	.byte	0x00, 0xf0, 0x05, 0x00


	//----- nvinfo : EIATTR_KPARAM_INFO
	.align		4
.L_2963:
        /*0038*/ 	.byte	0x04, 0x17
        /*003a*/ 	.short	(.L_2965 - .L_2964)
.L_2964:
        /*003c*/ 	.word	0x00000000
        /*0040*/ 	.short	0x0010
        /*0042*/ 	.short	0x005c
        /*0044*/ 	.byte	0x00, 0xf0, 0x11, 0x00


	//----- nvinfo : EIATTR_KPARAM_INFO
	.align		4
.L_2965:
        /*0048*/ 	.byte	0x04, 0x17
        /*004a*/ 	.short	(.L_2967 - .L_2966)
.L_2966:
        /*004c*/ 	.word	0x00000000
        /*0050*/ 	.short	0x000f
        /*0052*/ 	.short	0x0058
        /*0054*/ 	.byte	0x00, 0xf0, 0x11, 0x00


	//----- nvinfo : EIATTR_KPARAM_INFO
	.align		4
.L_2967:
        /*0058*/ 	.byte	0x04, 0x17
        /*005a*/ 	.short	(.L_2969 - .L_2968)
.L_2968:
        /*005c*/ 	.word	0x00000000
        /*0060*/ 	.short	0x000e
        /*0062*/ 	.short	0x0054
        /*0064*/ 	.byte	0x00, 0xf0, 0x11, 0x00


	//----- nvinfo : EIATTR_KPARAM_INFO
	.align		4
.L_2969:
        /*0068*/ 	.byte	0x04, 0x17
        /*006a*/ 	.short	(.L_2971 - .L_2970)
.L_2970:
        /*006c*/ 	.word	0x00000000
        /*0070*/ 	.short	0x000d
        /*0072*/ 	.short	0x0050
        /*0074*/ 	.byte	0x00, 0xf0, 0x11, 0x00


	//----- nvinfo : EIATTR_KPARAM_INFO
	.align		4
.L_2971:
        /*0078*/ 	.byte	0x04, 0x17
        /*007a*/ 	.short	(.L_2973 - .L_2972)
.L_2972:
        /*007c*/ 	.word	0x00000000
        /*0080*/ 	.short	0x000c
        /*0082*/ 	.short	0x004c
        /*0084*/ 	.byte	0x00, 0xf0, 0x11, 0x00


	//----- nvinfo : EIATTR_KPARAM_INFO
	.align		4
.L_2973:
        /*0088*/ 	.byte	0x04, 0x17
        /*008a*/ 	.short	(.L_2975 - .L_2974)
.L_2974:
        /*008c*/ 	.word	0x00000000
        /*0090*/ 	.short	0x000b
        /*0092*/ 	.short	0x0048
        /*0094*/ 	.byte	0x00, 0xf0, 0x11, 0x00


	//----- nvinfo : EIATTR_KPARAM_INFO
	.align		4
.L_2975:
        /*0098*/ 	.byte	0x04, 0x17
        /*009a*/ 	.short	(.L_2977 - .L_2976)
.L_2976:
        /*009c*/ 	.word	0x00000000
        /*00a0*/ 	.short	0x000a
        /*00a2*/ 	.short	0x0040
        /*00a4*/ 	.byte	0x00, 0xf0, 0x21, 0x00


	//----- nvinfo : EIATTR_KPARAM_INFO
	.align		4
.L_2977:
        /*00a8*/ 	.byte	0x04, 0x17
        /*00aa*/ 	.short	(.L_2979 - .L_2978)
.L_2978:
        /*00ac*/ 	.word	0x00000000
        /*00b0*/ 	.short	0x0009
        /*00b2*/ 	.short	0x0038
        /*00b4*/ 	.byte	0x00, 0xf0, 0x21, 0x00


	//----- nvinfo : EIATTR_KPARAM_INFO
	.align		4
.L_2979:
        /*00b8*/ 	.byte	0x04, 0x17
        /*00ba*/ 	.short	(.L_2981 - .L_2980)
.L_2980:
        /*00bc*/ 	.word	0x00000000
        /*00c0*/ 	.short	0x0008
        /*00c2*/ 	.short	0x0034
        /*00c4*/ 	.byte	0x00, 0xf0, 0x11, 0x00


	//----- nvinfo : EIATTR_KPARAM_INFO
	.align		4
.L_2981:
        /*00c8*/ 	.byte	0x04, 0x17
        /*00ca*/ 	.short	(.L_2983 - .L_2982)
.L_2982:
        /*00cc*/ 	.word	0x00000000
        /*00d0*/ 	.short	0x0007
        /*00d2*/ 	.short	0x0030
        /*00d4*/ 	.byte	0x00, 0xf0, 0x11, 0x00


	//----- nvinfo : EIATTR_KPARAM_INFO
	.align		4
.L_2983:
        /*00d8*/ 	.byte	0x04, 0x17
        /*00da*/ 	.short	(.L_2985 - .L_2984)
.L_2984:
        /*00dc*/ 	.word	0x00000000
        /*00e0*/ 	.short	0x0006
        /*00e2*/ 	.short	0x002c
        /*00e4*/ 	.byte	0x00, 0xf0, 0x11, 0x00


	//----- nvinfo : EIATTR_KPARAM_INFO
	.align		4
.L_2985:
        /*00e8*/ 	.byte	0x04, 0x17
        /*00ea*/ 	.short	(.L_2987 - .L_2986)
.L_2986:
        /*00ec*/ 	.word	0x00000000
        /*00f0*/ 	.short	0x0005
        /*00f2*/ 	.short	0x0028
        /*00f4*/ 	.byte	0x00, 0xf0, 0x11, 0x00


	//----- nvinfo : EIATTR_KPARAM_INFO
	.align		4
.L_2987:
        /*00f8*/ 	.byte	0x04, 0x17
        /*00fa*/ 	.short	(.L_2989 - .L_2988)
.L_2988:
        /*00fc*/ 	.word	0x00000000
        /*0100*/ 	.short	0x0004
        /*0102*/ 	.short	0x0020
        /*0104*/ 	.byte	0x00, 0xf0, 0x21, 0x00


	//----- nvinfo : EIATTR_KPARAM_INFO
	.align		4
.L_2989:
        /*0108*/ 	.byte	0x04, 0x17
        /*010a*/ 	.short	(.L_2991 - .L_2990)
.L_2990:
        /*010c*/ 	.word	0x00000000
        /*0110*/ 	.short	0x0003
        /*0112*/ 	.short	0x0018
        /*0114*/ 	.byte	0x00, 0xf0, 0x21, 0x00


	//----- nvinfo : EIATTR_KPARAM_INFO
	.align		4
.L_2991:
        /*0118*/ 	.byte	0x04, 0x17
        /*011a*/ 	.short	(.L_2993 - .L_2992)
.L_2992:
        /*011c*/ 	.word	0x00000000
        /*0120*/ 	.short	0x0002
        /*0122*/ 	.short	0x0010
        /*0124*/ 	.byte	0x00, 0xf0, 0x21, 0x00


	//----- nvinfo : EIATTR_KPARAM_INFO
	.align		4
.L_2993:
        /*0128*/ 	.byte	0x04, 0x17
        /*012a*/ 	.short	(.L_2995 - .L_2994)
.L_2994:
        /*012c*/ 	.word	0x00000000
        /*0130*/ 	.short	0x0001
        /*0132*/ 	.short	0x0008
        /*0134*/ 	.byte	0x00, 0xf0, 0x21, 0x00


	//----- nvinfo : EIATTR_KPARAM_INFO
	.align		4
.L_2995:
        /*0138*/ 	.byte	0x04, 0x17
        /*013a*/ 	.short	(.L_2997 - .L_2996)
.L_2996:
        /*013c*/ 	.word	0x00000000
        /*0140*/ 	.short	0x0000
        /*0142*/ 	.short	0x0000
        /*0144*/ 	.byte	0x00, 0xf0, 0x21, 0x00


	//----- nvinfo : EIATTR_SPARSE_MMA_MASK
	.align		4
.L_2997:
        /*0148*/ 	.byte	0x03, 0x50
        /*014a*/ 	.short	0x0000


	//----- nvinfo : EIATTR_MAXREG_COUNT
	.align		4
        /*014c*/ 	.byte	0x03, 0x1b
        /*014e*/ 	.short	0x00ff


	//----- nvinfo : EIATTR_NUM_BARRIERS
	.align		4
        /*0150*/ 	.byte	0x02, 0x4c
        /*0152*/ 	.byte	0x01
	.zero		1


	//----- nvinfo : EIATTR_MERCURY_ISA_VERSION
	.align		4
        /*0154*/ 	.byte	0x03, 0x5f
        /*0156*/ 	.short	0x0101


	//----- nvinfo : EIATTR_EXIT_INSTR_OFFSETS
	.align		4
        /*0158*/ 	.byte	0x04, 0x1c
        /*015a*/ 	.short	(.L_2999 - .L_2998)


	//   ....[0]....
.L_2998:
        /*015c*/ 	.word	0x000001e0


	//   ....[1]....
        /*0160*/ 	.word	0x00000da0


	//   ....[2]....
        /*0164*/ 	.word	0x0000dbb0


	//   ....[3]....
        /*0168*/ 	.word	0x0000ded0


	//   ....[4]....
        /*016c*/ 	.word	0x0000e040


	//   ....[5]....
        /*0170*/ 	.word	0x0000e0e0


	//   ....[6]....
        /*0174*/ 	.word	0x0000e120


	//----- nvinfo : EIATTR_CRS_STACK_SIZE
	.align		4
.L_2999:
        /*0178*/ 	.byte	0x04, 0x1e
        /*017a*/ 	.short	(.L_3001 - .L_3000)
.L_3000:
        /*017c*/ 	.word	0x00000000


	//----- nvinfo : EIATTR_CBANK_PARAM_SIZE
	.align		4
.L_3001:
        /*0180*/ 	.byte	0x03, 0x19
        /*0182*/ 	.short	0x0074


	//----- nvinfo : EIATTR_PARAM_CBANK
	.align		4
        /*0184*/ 	.byte	0x04, 0x0a
        /*0186*/ 	.short	(.L_3003 - .L_3002)
	.align		4
.L_3002:
        /*0188*/ 	.word	index@(.nv.constant0._Z23gemm_half_q_half_kernelILi2ELi172ELb1ELb1ELi64EEvPK6__halfPKjS4_S2_PS0_iiiiPKtS7_iiiiiibS2_i)
        /*018c*/ 	.short	0x0210
        /*018e*/ 	.short	0x0074


	//----- nvinfo : EIATTR_SW_WAR
	.align		4
.L_3003:
        /*0190*/ 	.byte	0x04, 0x36
        /*0192*/ 	.short	(.L_3005 - .L_3004)
.L_3004:
        /*0194*/ 	.word	0x00000008
.L_3005:


//--------------------- .nv.info._Z23gemm_half_q_half_kernelILi2ELi176ELb1ELb1ELi64EEvPK6__halfPKjS4_S2_PS0_iiiiPKtS7_iiiiiibS2_i --------------------------
	.section	.nv.info._Z23gemm_half_q_half_kernelILi2ELi176ELb1ELb1ELi64EEvPK6__halfPKjS4_S2_PS0_iiiiPKtS7_iiiiiibS2_i,"",@"SHT_CUDA_INFO"
	.sectionflags	@""
	.align	4


	//----- nvinfo : EIATTR_CUDA_API_VERSION
	.align		4
        /*0000*/ 	.byte	0x04, 0x37
        /*0002*/ 	.short	(.L_3007 - .L_3006)
.L_3006:
        /*0004*/ 	.word	0x00000082


	//----- nvinfo : EIATTR_KPARAM_INFO
	.align		4
.L_3007:
        /*0008*/ 	.byte	0x04, 0x17
        /*000a*/ 	.short	(.L_3009 - .L_3008)
.L_3008:
        /*000c*/ 	.word	0x00000000
        /*0010*/ 	.short	0x0013
        /*0012*/ 	.short	0x0070
        /*0014*/ 	.byte	0x00, 0xf0, 0x11, 0x00


	//----- nvinfo : EIATTR_KPARAM_INFO
	.align		4
.L_3009:
        /*0018*/ 	.byte	0x04, 0x17
        /*001a*/ 	.short	(.L_3011 - .L_3010)
.L_3010:
        /*001c*/ 	.word	0x00000000
        /*0020*/ 	.short	0x0012
        /*0022*/ 	.short	0x0068
        /*0024*/ 	.byte	0x00, 0xf0, 0x21, 0x00


	//----- nvinfo : EIATTR_KPARAM_INFO
	.align		4
.L_3011:
        /*0028*/ 	.byte	0x04, 0x17
        /*002a*/ 	.short	(.L_3013 - .L_3012)
.L_3012:
        /*002c*/ 	.word	0x00000000
        /*0030*/ 	.short	0x0011
        /*0032*/ 	.short	0x0060
        /*0034*/ 	.byte	0x00, 0xf0, 0x05, 0x00


	//----- nvinfo : EIATTR_KPARAM_INFO
	.align		4
.L_3013:
        /*0038*/ 	.byte	0x04, 0x17
        /*003a*/ 	.short	(.L_3015 - .L_3014)
.L_3014:
        /*003c*/ 	.word	0x00000000
        /*0040*/ 	.short	0x0010
        /*0042*/ 	.short	0x005c
        /*0044*/ 	.byte	0x00, 0xf0, 0x11, 0x00


	//----- nvinfo : EIATTR_KPARAM_INFO
	.align		4
.L_3015:
        /*0048*/ 	.byte	0x04, 0x17
        /*004a*/ 	.short	(.L_3017 - .L_3016)
.L_3016:
        /*004c*/ 	.word	0x00000000
        /*0050*/ 	.short	0x000f
        /*0052*/ 	.short	0x0058
        /*0054*/ 	.byte	0x00, 0xf0, 0x11, 0x00


	//----- nvinfo : EIATTR_KPARAM_INFO
	.align		4
.L_3017:
        /*0058*/ 	.byte	0x04, 0x17
        /*005a*/ 	.short	(.L_3019 - .L_3018)
.L_3018:
        /*005c*/ 	.word	0x00000000
        /*0060*/ 	.short	0x000e
        /*0062*/ 	.short	0x0054
        /*0064*/ 	.byte	0x00, 0xf0, 0x11, 0x00


	//----- nvinfo : EIATTR_KPARAM_INFO
	.align		4
.L_3019:
        /*0068*/ 	.byte	0x04, 0x17
        /*006a*/ 	.short	(.L_3021 - .L_3020)
.L_3020:
        /*006c*/ 	.word	0x00000000
        /*0070*/ 	.short	0x000d
        /*0072*/ 	.short	0x0050
        /*0074*/ 	.byte	0x00, 0xf0, 0x11, 0x00


	//----- nvinfo : EIATTR_KPARAM_INFO
	.align		4
.L_3021:
        /*0078*/ 	.byte	0x04, 0x17
        /*007a*/ 	.short	(.L_3023 - .L_3022)
.L_3022:
        /*007c*/ 	.word	0x00000000
        /*0080*/ 	.short	0x000c
        /*0082*/ 	.short	0x004c
        /*0084*/ 	.byte	0x00, 0xf0, 0x11, 0x00


	//----- nvinfo : EIATTR_KPARAM_INFO
	.align		4
.L_3023:
        /*0088*/ 	.byte	0x04, 0x17
        /*008a*/ 	.short	(.L_3025 - .L_3024)
.L_3024:
        /*008c*/ 	.word	0x00000000
        /*0090*/ 	.short	0x000b
        /*0092*/ 	.short	0x0048
        /*0094*/ 	.byte	0x00, 0xf0, 0x11, 0x00


	//----- nvinfo : EIATTR_KPARAM_INFO
	.align		4
.L_3025:
        /*0098*/ 	.byte	0x04, 0x17
        /*009a*/ 	.short	(.L_3027 - .L_3026)
.L_3026:
        /*009c*/ 	.word	0x00000000
        /*00a0*/ 	.short	0x000a
        /*00a2*/ 	.short	0x0040
        /*00a4*/ 	.byte	0x00, 0xf0, 0x21, 0x00


	//----- nvinfo : EIATTR_KPARAM_INFO
	.align		4
.L_3027:
        /*00a8*/ 	.byte	0x04, 0x17
        /*00aa*/ 	.short	(.L_3029 - .L_3028)
.L_3028:
        /*00ac*/ 	.word	0x00000000
        /*00b0*/ 	.short	0x0009
        /*00b2*/ 	.short	0x0038
        /*00b4*/ 	.byte	0x00, 0xf0, 0x21, 0x00


	//----- nvinfo : EIATTR_KPARAM_INFO
	.align		4
.L_3029:
        /*00b8*/ 	.byte	0x04, 0x17
        /*00ba*/ 	.short	(.L_3031 - .L_3030)
.L_3030:
        /*00bc*/ 	.word	0x00000000
        /*00c0*/ 	.short	0x0008
        /*00c2*/ 	.short	0x0034
        /*00c4*/ 	.byte	0x00, 0xf0, 0x11, 0x00


	//----- nvinfo : EIATTR_KPARAM_INFO
	.align		4
.L_3031:
        /*00c8*/ 	.byte	0x04, 0x17
        /*00ca*/ 	.short	(.L_3033 - .L_3032)
.L_3032:
        /*00cc*/ 	.word	0x00000000
        /*00d0*/ 	.short	0x0007
        /*00d2*/ 	.short	0x0030
        /*00d4*/ 	.byte	0x00, 0xf0, 0x11, 0x00


	//----- nvinfo : EIATTR_KPARAM_INFO
	.align		4
.L_3033:
        /*00d8*/ 	.byte	0x04, 0x17
        /*00da*/ 	.short	(.L_3035 - .L_3034)
.L_3034:
        /*00dc*/ 	.word	0x00000000
        /*00e0*/ 	.short	0x0006
        /*00e2*/ 	.short	0x002c
        /*00e4*/ 	.byte	0x00, 0xf0, 0x11, 0x00


	//----- nvinfo : EIATTR_KPARAM_INFO
	.align		4
.L_3035:
        /*00e8*/ 	.byte	0x04, 0x17
        /*00ea*/ 	.short	(.L_3037 - .L_3036)
.L_3036:
        /*00ec*/ 	.word	0x00000000
        /*00f0*/ 	.short	0x0005
        /*00f2*/ 	.short	0x0028
        /*00f4*/ 	.byte	0x00, 0xf0, 0x11, 0x00


	//----- nvinfo : EIATTR_KPARAM_INFO
	.align		4
.L_3037:
        /*00f8*/ 	.byte	0x04, 0x17
        /*00fa*/ 	.short	(.L_3039 - .L_3038)
.L_3038:
        /*00fc*/ 	.word	0x00000000
        /*0100*/ 	.short	0x0004
        /*0102*/ 	.short	0x0020
        /*0104*/ 	.byte	0x00, 0xf0, 0x21, 0x00


	//----- nvinfo : EIATTR_KPARAM_INFO
	.align		4
.L_3039:
        /*0108*/ 	.byte	0x04, 0x17
        /*010a*/ 	.short	(.L_3041 - .L_3040)
.L_3040:
        /*010c*/ 	.word	0x00000000
        /*0110*/ 	.short	0x0003
        /*0112*/ 	.short	0x0018
        /*0114*/ 	.byte	0x00, 0xf0, 0x21, 0x00


	//----- nvinfo : EIATTR_KPARAM_INFO
	.align		4
.L_3041:
        /*0118*/ 	.byte	0x04, 0x17
        /*011a*/ 	.short	(.L_3043 - .L_3042)
.L_3042:
        /*011c*/ 	.word	0x00000000
        /*0120*/ 	.short	0x0002
        /*0122*/ 	.short	0x0010
        /*0124*/ 	.byte	0x00, 0xf0, 0x21, 0x00


	//----- nvinfo : EIATTR_KPARAM_INFO
	.align		4
.L_3043:
        /*0128*/ 	.byte	0x04, 0x17
        /*012a*/ 	.short	(.L_3045 - .L_3044)
.L_3044:
        /*012c*/ 	.word	0x00000000
        /*0130*/ 	.short	0x0001
        /*0132*/ 	.short	0x0008
        /*0134*/ 	.byte	0x00, 0xf0, 0x21, 0x00


	//----- nvinfo : EIATTR_KPARAM_INFO
	.align		4
.L_3045:
        /*0138*/ 	.byte	0x04, 0x17
        /*013a*/ 	.short	(.L_3047 - .L_3046)
.L_3046:
        /*013c*/ 	.word	0x00000000
        /*0140*/ 	.short	0x0000
        /*0142*/ 	.short	0x0000
        /*0144*/ 	.byte	0x00, 0xf0, 0x21, 0x00


	//----- nvinfo : EIATTR_SPARSE_MMA_MASK
	.align		4
.L_3047:
        /*0148*/ 	.byte	0x03, 0x50
        /*014a*/ 	.short	0x0000


	//----- nvinfo : EIATTR_MAXREG_COUNT
	.align		4
        /*014c*/ 	.byte	0x03, 0x1b
        /*014e*/ 	.short	0x00ff


	//----- nvinfo : EIATTR_NUM_BARRIERS
	.align		4
        /*0150*/ 	.byte	0x02, 0x4c
        /*0152*/ 	.byte	0x01
	.zero		1


	//----- nvinfo : EIATTR_MERCURY_ISA_VERSION
	.align		4
        /*0154*/ 	.byte	0x03, 0x5f
        /*0156*/ 	.short	0x0101


	//----- nvinfo : EIATTR_EXIT_INSTR_OFFSETS
	.align		4
        /*0158*/ 	.byte	0x04, 0x1c
        /*015a*/ 	.short	(.L_3049 - .L_3048)


	//   ....[0]....
.L_3048:
        /*015c*/ 	.word	0x000001e0


	//   ....[1]....
        /*0160*/ 	.word	0x00000da0


	//   ....[2]....
        /*0164*/ 	.word	0x0000a080


	//   ....[3]....
        /*0168*/ 	.word	0x0000a3a0


	//   ....[4]....
        /*016c*/ 	.word	0x0000a510


	//   ....[5]....
        /*0170*/ 	.word	0x0000a5b0


	//   ....[6]....
        /*0174*/ 	.word	0x0000a5f0


	//----- nvinfo : EIATTR_CRS_STACK_SIZE
	.align		4
.L_3049:
        /*0178*/ 	.byte	0x04, 0x1e
        /*017a*/ 	.short	(.L_3051 - .L_3050)
.L_3050:
        /*017c*/ 	.word	0x00000000


	//----- nvinfo : EIATTR_CBANK_PARAM_SIZE
	.align		4
.L_3051:
        /*0180*/ 	.byte	0x03, 0x19
        /*0182*/ 	.short	0x0074


	//----- nvinfo : EIATTR_PARAM_CBANK
	.align		4
        /*0184*/ 	.byte	0x04, 0x0a
        /*0186*/ 	.short	(.L_3053 - .L_3052)
	.align		4
.L_3052:
        /*0188*/ 	.word	index@(.nv.constant0._Z23gemm_half_q_half_kernelILi2ELi176ELb1ELb1ELi64EEvPK6__halfPKjS4_S2_PS0_iiiiPKtS7_iiiiiibS2_i)
        /*018c*/ 	.short	0x0210
        /*018e*/ 	.short	0x0074


	//----- nvinfo : EIATTR_SW_WAR
	.align		4
.L_3053:
        /*0190*/ 	.byte	0x04, 0x36
        /*0192*/ 	.short	(.L_3055 - .L_3054)
.L_3054:
        /*0194*/ 	.word	0x00000008
.L_3055:


//--------------------- .nv.info._Z23gemm_half_q_half_kernelILi2ELi152ELb1ELb1ELi64EEvPK6__halfPKjS4_S2_PS0_iiiiPKtS7_iiiiiibS2_i --------------------------
	.section	.nv.info._Z23gemm_half_q_half_kernelILi2ELi152ELb1ELb1ELi64EEvPK6__halfPKjS4_S2_PS0_iiiiPKtS7_iiiiiibS2_i,"",@"SHT_CUDA_INFO"
	.sectionflags	@""
	.align	4


	//----- nvinfo : EIATTR_CUDA_API_VERSION
	.align		4
        /*0000*/ 	.byte	0x04, 0x37
        /*0002*/ 	.short	(.L_3057 - .L_3056)
.L_3056:
        /*0004*/ 	.word	0x00000082


	//----- nvinfo : EIATTR_KPARAM_INFO
	.align		4
.L_3057:
        /*0008*/ 	.byte	0x04, 0x17
        /*000a*/ 	.short	(.L_3059 - .L_3058)
.L_3058:
        /*000c*/ 	.word	0x00000000
        /*0010*/ 	.short	0x0013
        /*0012*/ 	.short	0x0070
        /*0014*/ 	.byte	0x00, 0xf0, 0x11, 0x00


	//----- nvinfo : EIATTR_KPARAM_INFO
	.align		4
.L_3059:
        /*0018*/ 	.byte	0x04, 0x17
        /*001a*/ 	.short	(.L_3061 - .L_3060)
.L_3060:
        /*001c*/ 	.word	0x00000000
        /*0020*/ 	.short	0x0012
        /*0022*/ 	.short	0x0068
        /*0024*/ 	.byte	0x00, 0xf0, 0x21, 0x00


	//----- nvinfo : EIATTR_KPARAM_INFO
	.align		4
.L_3061:
        /*0028*/ 	.byte	0x04, 0x17
        /*002a*/ 	.short	(.L_3063 - .L_3062)
.L_3062:
        /*002c*/ 	.word	0x00000000
        /*0030*/ 	.short	0x0011
        /*0032*/ 	.short	0x0060
        /*0034*/ 	.byte	0x00, 0xf0, 0x05, 0x00


	//----- nvinfo : EIATTR_KPARAM_INFO
	.align		4
.L_3063:
        /*0038*/ 	.byte	0x04, 0x17
        /*003a*/ 	.short	(.L_3065 - .L_3064)
.L_3064:
        /*003c*/ 	.word	0x00000000
        /*0040*/ 	.short	0x0010
        /*0042*/ 	.short	0x005c
        /*0044*/ 	.byte	0x00, 0xf0, 0x11, 0x00


	//----- nvinfo : EIATTR_KPARAM_INFO
	.align		4
.L_3065:
        /*0048*/ 	.byte	0x04, 0x17
        /*004a*/ 	.short	(.L_3067 - .L_3066)
.L_3066:
        /*004c*/ 	.word	0x00000000
        /*0050*/ 	.short	0x000f
        /*0052*/ 	.short	0x0058
        /*0054*/ 	.byte	0x00, 0xf0, 0x11, 0x00


	//----- nvinfo : EIATTR_KPARAM_INFO
	.align		4
.L_3067:
        /*0058*/ 	.byte	0x04, 0x17
        /*005a*/ 	.short	(.L_3069 - .L_3068)
.L_3068:
        /*005c*/ 	.word	0x00000000
        /*0060*/ 	.short	0x000e
        /*0062*/ 	.short	0x0054
        /*0064*/ 	.byte	0x00, 0xf0, 0x11, 0x00


	//----- nvinfo : EIATTR_KPARAM_INFO
	.align		4
.L_3069:
        /*0068*/ 	.byte	0x04, 0x17
        /*006a*/ 	.short	(.L_3071 - .L_3070)
.L_3070:
        /*006c*/ 	.word	0x00000000
        /*0070*/ 	.short	0x000d
        /*0072*/ 	.short	0x0050
        /*0074*/ 	.byte	0x00, 0xf0, 0x11, 0x00


	//----- nvinfo : EIATTR_KPARAM_INFO
	.align		4
.L_3071:
        /*0078*/ 	.byte	0x04, 0x17
        /*007a*/ 	.short	(.L_3073 - .L_3072)
.L_3072:
        /*007c*/ 	.word	0x00000000
        /*0080*/ 	.short	0x000c
        /*0082*/ 	.short	0x004c
        /*0084*/ 	.byte	0x00, 0xf0, 0x11, 0x00


	//----- nvinfo : EIATTR_KPARAM_INFO
	.align		4
.L_3073:
        /*0088*/ 	.byte	0x04, 0x17
        /*008a*/ 	.short	(.L_3075 - .L_3074)
.L_3074:
        /*008c*/ 	.word	0x00000000
        /*0090*/ 	.short	0x000b
        /*0092*/ 	.short	0x0048
        /*0094*/ 	.byte	0x00, 0xf0, 0x11, 0x00


	//----- nvinfo : EIATTR_KPARAM_INFO
	.align		4
.L_3075:
        /*0098*/ 	.byte	0x04, 0x17
        /*009a*/ 	.short	(.L_3077 - .L_3076)
.L_3076:
        /*009c*/ 	.word	0x00000000
        /*00a0*/ 	.short	0x000a
        /*00a2*/ 	.short	0x0040
        /*00a4*/ 	.byte	0x00, 0xf0, 0x21, 0x00


	//----- nvinfo : EIATTR_KPARAM_INFO
	.align		4
.L_3077:
        /*00a8*/ 	.byte	0x04, 0x17
        /*00aa*/ 	.short	(.L_3079 - .L_3078)
.L_3078:
        /*00ac*/ 	.word	0x00000000
        /*00b0*/ 	.short	0x0009
        /*00b2*/ 	.short	0x0038
        /*00b4*/ 	.byte	0x00, 0xf0, 0x21, 0x00


	//----- nvinfo : EIATTR_KPARAM_INFO
	.align		4
.L_3079:
        /*00b8*/ 	.byte	0x04, 0x17
        /*00ba*/ 	.short	(.L_3081 - .L_3080)
.L_3080:
        /*00bc*/ 	.word	0x00000000
        /*00c0*/ 	.short	0x0008
        /*00c2*/ 	.short	0x0034
        /*00c4*/ 	.byte	0x00, 0xf0, 0x11, 0x00


	//----- nvinfo : EIATTR_KPARAM_INFO
	.align		4
.L_3081:
        /*00c8*/ 	.byte	0x04, 0x17
        /*00ca*/ 	.short	(.L_3083 - .L_3082)
.L_3082:
        /*00cc*/ 	.word	0x00000000
        /*00d0*/ 	.short	0x0007
        /*00d2*/ 	.short	0x0030
        /*00d4*/ 	.byte	0x00, 0xf0, 0x11, 0x00


	//----- nvinfo : EIATTR_KPARAM_INFO
	.align		4
.L_3083:
        /*00d8*/ 	.byte	0x04, 0x17
        /*00da*/ 	.short	(.L_3085 - .L_3084)
.L_3084:
        /*00dc*/ 	.word	0x00000000
        /*00e0*/ 	.short	0x0006
        /*00e2*/ 	.short	0x002c
        /*00e4*/ 	.byte	0x00, 0xf0, 0x11, 0x00


	//----- nvinfo : EIATTR_KPARAM_INFO
	.align		4
.L_3085:
        /*00e8*/ 	.byte	0x04, 0x17
        /*00ea*/ 	.short	(.L_3087 - .L_3086)
.L_3086:
        /*00ec*/ 	.word	0x00000000
        /*00f0*/ 	.short	0x0005
        /*00f2*/ 	.short	0x0028
        /*00f4*/ 	.byte	0x00, 0xf0, 0x11, 0x00


	//----- nvinfo : EIATTR_KPARAM_INFO
	.align		4
.L_3087:
        /*00f8*/ 	.byte	0x04, 0x17
        /*00fa*/ 	.short	(.L_3089 - .L_3088)
.L_3088:
        /*00fc*/ 	.word	0x00000000
        /*0100*/ 	.short	0x0004
        /*0102*/ 	.short	0x0020
        /*0104*/ 	.byte	0x00, 0xf0, 0x21, 0x00


	//----- nvinfo : EIATTR_KPARAM_INFO
	.align		4
.L_3089:
        /*0108*/ 	.byte	0x04, 0x17
        /*010a*/ 	.short	(.L_3091 - .L_3090)
.L_3090:
        /*010c*/ 	.word	0x00000000
        /*0110*/ 	.short	0x0003
        /*0112*/ 	.short	0x0018
        /*0114*/ 	.byte	0x00, 0xf0, 0x21, 0x00


	//----- nvinfo : EIATTR_KPARAM_INFO
	.align		4
.L_3091:
        /*0118*/ 	.byte	0x04, 0x17
        /*011a*/ 	.short	(.L_3093 - .L_3092)
.L_3092:
        /*011c*/ 	.word	0x00000000
        /*0120*/ 	.short	0x0002
        /*0122*/ 	.short	0x0010
        /*0124*/ 	.byte	0x00, 0xf0, 0x21, 0x00


	//----- nvinfo : EIATTR_KPARAM_INFO
	.align		4
.L_3093:
        /*0128*/ 	.byte	0x04, 0x17
        /*012a*/ 	.short	(.L_3095 - .L_3094)
.L_3094:
        /*012c*/ 	.word	0x00000000
        /*0130*/ 	.short	0x0001
        /*0132*/ 	.short	0x0008
        /*0134*/ 	.byte	0x00, 0xf0, 0x21, 0x00


	//----- nvinfo : EIATTR_KPARAM_INFO
	.align		4
.L_3095:
        /*0138*/ 	.byte	0x04, 0x17
        /*013a*/ 	.short	(.L_3097 - .L_3096)
.L_3096:
        /*013c*/ 	.word	0x00000000
        /*0140*/ 	.short	0x0000
        /*0142*/ 	.short	0x0000
        /*0144*/ 	.byte	0x00, 0xf0, 0x21, 0x00


	//----- nvinfo : EIATTR_SPARSE_MMA_MASK
	.align		4
.L_3097:
        /*0148*/ 	.byte	0x03, 0x50
        /*014a*/ 	.short	0x0000


	//----- nvinfo : EIATTR_MAXREG_COUNT
	.align		4
        /*014c*/ 	.byte	0x03, 0x1b
        /*014e*/ 	.short	0x00ff


	//----- nvinfo : EIATTR_NUM_BARRIERS
	.align		4
        /*0150*/ 	.byte	0x02, 0x4c
        /*0152*/ 	.byte	0x01
	.zero		1


	//----- nvinfo : EIATTR_MERCURY_ISA_VERSION
	.align		4
        /*0154*/ 	.byte	0x03, 0x5f
        /*0156*/ 	.short	0x0101


	//----- nvinfo : EIATTR_EXIT_INSTR_OFFSETS
	.align		4
        /*0158*/ 	.byte	0x04, 0x1c
        /*015a*/ 	.short	(.L_3099 - .L_3098)


	//   ....[0]....
.L_3098:
        /*015c*/ 	.word	0x000001e0


	//   ....[1]....
        /*0160*/ 	.word	0x00000da0


	//   ....[2]....
        /*0164*/ 	.word	0x0000be40


	//   ....[3]....
        /*0168*/ 	.word	0x0000c160


	//   ....[4]....
        /*016c*/ 	.word	0x0000c2d0


	//   ....[5]....
        /*0170*/ 	.word	0x0000c370


	//   ....[6]....
        /*0174*/ 	.word	0x0000c3b0


	//----- nvinfo : EIATTR_CRS_STACK_SIZE
	.align		4
.L_3099:
        /*0178*/ 	.byte	0x04, 0x1e
        /*017a*/ 	.short	(.L_3101 - .L_3100)
.L_3100:
        /*017c*/ 	.word	0x00000000


	//----- nvinfo : EIATTR_CBANK_PARAM_SIZE
	.align		4
.L_3101:
        /*0180*/ 	.byte	0x03, 0x19
        /*0182*/ 	.short	0x0074


	//----- nvinfo : EIATTR_PARAM_CBANK
	.align		4
        /*0184*/ 	.byte	0x04, 0x0a
        /*0186*/ 	.short	(.L_3103 - .L_3102)
	.align		4
.L_3102:
        /*0188*/ 	.word	index@(.nv.constant0._Z23gemm_half_q_half_kernelILi2ELi152ELb1ELb1ELi64EEvPK6__halfPKjS4_S2_PS0_iiiiPKtS7_iiiiiibS2_i)
        /*018c*/ 	.short	0x0210
        /*018e*/ 	.short	0x0074


	//----- nvinfo : EIATTR_SW_WAR
	.align		4
.L_3103:
        /*0190*/ 	.byte	0x04, 0x36
        /*0192*/ 	.short	(.L_3105 - .L_3104)
.L_3104:
        /*0194*/ 	.word	0x00000008
.L_3105:


//--------------------- .nv.info._Z23gemm_half_q_half_kernelILi2ELi140ELb1ELb1ELi64EEvPK6__halfPKjS4_S2_PS0_iiiiPKtS7_iiiiiibS2_i --------------------------
	.section	.nv.info._Z23gemm_half_q_half_kernelILi2ELi140ELb1ELb1ELi64EEvPK6__halfPKjS4_S2_PS0_iiiiPKtS7_iiiiiibS2_i,"",@"SHT_CUDA_INFO"
	.sectionflags	@""
	.align	4


	//----- nvinfo : EIATTR_CUDA_API_VERSION
	.align		4
        /*0000*/ 	.byte	0x04, 0x37
        /*0002*/ 	.short	(.L_3107 - .L_3106)
.L_3106:
        /*0004*/ 	.word	0x00000082


	//----- nvinfo : EIATTR_KPARAM_INFO
	.align		4
.L_3107:
        /*0008*/ 	.byte	0x04, 0x17
        /*000a*/ 	.short	(.L_3109 - .L_3108)
.L_3108:
        /*000c*/ 	.word	0x00000000
        /*0010*/ 	.short	0x0013
        /*0012*/ 	.short	0x0070
        /*0014*/ 	.byte	0x00, 0xf0, 0x11, 0x00


	//----- nvinfo : EIATTR_KPARAM_INFO
	.align		4
.L_3109:
        /*0018*/ 	.byte	0x04, 0x17
        /*001a*/ 	.short	(.L_3111 - .L_3110)
.L_3110:
        /*001c*/ 	.word	0x00000000
        /*0020*/ 	.short	0x0012
        /*0022*/ 	.short	0x0068
        /*0024*/ 	.byte	0x00, 0xf0, 0x21, 0x00


	//----- nvinfo : EIATTR_KPARAM_INFO
	.align		4
.L_3111:
        /*0028*/ 	.byte	0x04, 0x17
        /*002a*/ 	.short	(.L_3113 - .L_3112)
.L_3112:
        /*002c*/ 	.word	0x00000000
        /*0030*/ 	.short	0x0011
        /*0032*/ 	.short	0x0060
        /*0034*/ 	.byte	0x00, 0xf0, 0x05, 0x00


	//----- nvinfo : EIATTR_KPARAM_INFO
	.align		4
.L_3113:
        /*0038*/ 	.byte	0x04, 0x17
        /*003a*/ 	.short	(.L_3115 - .L_3114)
.L_3114:
        /*003c*/ 	.word	0x00000000
        /*0040*/ 	.short	0x0010
        /*0042*/ 	.short	0x005c
        /*0044*/ 	.byte	0x00, 0xf0, 0x11, 0x00


	//----- nvinfo : EIATTR_KPARAM_INFO
	.align		4
.L_3115:
        /*0048*/ 	.byte	0x04, 0x17
        /*004a*/ 	.short	(.L_3117 - .L_3116)
.L_3116:
        /*004c*/ 	.word	0x00000000
        /*0050*/ 	.short	0x000f
        /*0052*/ 	.short	0x0058
        /*0054*/ 	.byte	0x00, 0xf0, 0x11, 0x00


	//----- nvinfo : EIATTR_KPARAM_INFO
	.align		4
.L_3117:
        /*0058*/ 	.byte	0x04, 0x17
        /*005a*/ 	.short	(.L_3119 - .L_3118)
.L_3118:
        /*005c*/ 	.word	0x00000000
        /*0060*/ 	.short	0x000e
        /*0062*/ 	.short	0x0054
        /*0064*/ 	.byte	0x00, 0xf0, 0x11, 0x00


	//----- nvinfo : EIATTR_KPARAM_INFO
	.align		4
.L_3119:
        /*0068*/ 	.byte	0x04, 0x17
        /*006a*/ 	.short	(.L_3121 - .L_3120)
.L_3120:
        /*006c*/ 	.word	0x00000000
        /*0070*/ 	.short	0x000d
        /*0072*/ 	.short	0x0050
        /*0074*/ 	.byte	0x00, 0xf0, 0x11, 0x00


	//----- nvinfo : EIATTR_KPARAM_INFO
	.align		4
.L_3121:
        /*0078*/ 	.byte	0x04, 0x17
        /*007a*/ 	.short	(.L_3123 - .L_3122)
.L_3122:
        /*007c*/ 	.word	0x00000000
        /*0080*/ 	.short	0x000c
        /*0082*/ 	.short	0x004c
        /*0084*/ 	.byte	0x00, 0xf0, 0x11, 0x00


	//----- nvinfo : EIATTR_KPARAM_INFO
	.align		4
.L_3123:
        /*0088*/ 	.byte	0x04, 0x17
        /*008a*/ 	.short	(.L_3125 - .L_3124)
.L_3124:
        /*008c*/ 	.word	0x00000000
        /*0090*/ 	.short	0x000b
        /*0092*/ 	.short	0x0048
        /*0094*/ 	.byte	0x00, 0xf0, 0x11, 0x00


	//----- nvinfo : EIATTR_KPARAM_INFO
	.align		4
.L_3125:
        /*0098*/ 	.byte	0x04, 0x17
        /*009a*/ 	.short	(.L_3127 - .L_3126)
.L_3126:
        /*009c*/ 	.word	0x00000000
        /*00a0*/ 	.short	0x000a
        /*00a2*/ 	.short	0x0040
        /*00a4*/ 	.byte	0x00, 0xf0, 0x21, 0x00


	//----- nvinfo : EIATTR_KPARAM_INFO
	.align		4
.L_3127:
        /*00a8*/ 	.byte	0x04, 0x17
        /*00aa*/ 	.short	(.L_3129 - .L_3128)
.L_3128:
        /*00ac*/ 	.word	0x00000000
        /*00b0*/ 	.short	0x0009
        /*00b2*/ 	.short	0x0038
        /*00b4*/ 	.byte	0x00, 0xf0, 0x21, 0x00


	//----- nvinfo : EIATTR_KPARAM_INFO
	.align		4
.L_3129:
        /*00b8*/ 	.byte	0x04, 0x17
        /*00ba*/ 	.short	(.L_3131 - .L_3130)
.L_3130:
        /*00bc*/ 	.word	0x00000000
        /*00c0*/ 	.short	0x0008
        /*00c2*/ 	.short	0x0034
        /*00c4*/ 	.byte	0x00, 0xf0, 0x11, 0x00


	//----- nvinfo : EIATTR_KPARAM_INFO
	.align		4
.L_3131:
        /*00c8*/ 	.byte	0x04, 0x17
        /*00ca*/ 	.short	(.L_3133 - .L_3132)
.L_3132:
        /*00cc*/ 	.word	0x00000000
        /*00d0*/ 	.short	0x0007
        /*00d2*/ 	.short	0x0030
        /*00d4*/ 	.byte	0x00, 0xf0, 0x11, 0x00


	//----- nvinfo : EIATTR_KPARAM_INFO
	.align		4
.L_3133:
        /*00d8*/ 	.byte	0x04, 0x17
        /*00da*/ 	.short	(.L_3135 - .L_3134)
.L_3134:
        /*00dc*/ 	.word	0x00000000
        /*00e0*/ 	.short	0x0006
        /*00e2*/ 	.short	0x002c
        /*00e4*/ 	.byte	0x00, 0xf0, 0x11, 0x00


	//----- nvinfo : EIATTR_KPARAM_INFO
	.align		4
.L_3135:
        /*00e8*/ 	.byte	0x04, 0x17
        /*00ea*/ 	.short	(.L_3137 - .L_3136)
.L_3136:
        /*00ec*/ 	.word	0x00000000
        /*00f0*/ 	.short	0x0005
        /*00f2*/ 	.short	0x0028
        /*00f4*/ 	.byte	0x00, 0xf0, 0x11, 0x00


	//----- nvinfo : EIATTR_KPARAM_INFO
	.align		4
.L_3137:
        /*00f8*/ 	.byte	0x04, 0x17
        /*00fa*/ 	.short	(.L_3139 - .L_3138)
.L_3138:
        /*00fc*/ 	.word	0x00000000
        /*0100*/ 	.short	0x0004
        /*0102*/ 	.short	0x0020
        /*0104*/ 	.byte	0x00, 0xf0, 0x21, 0x00


	//----- nvinfo : EIATTR_KPARAM_INFO
	.align		4
.L_3139:
        /*0108*/ 	.byte	0x04, 0x17
        /*010a*/ 	.short	(.L_3141 - .L_3140)
.L_3140:
        /*010c*/ 	.word	0x00000000
        /*0110*/ 	.short	0x0003
        /*0112*/ 	.short	0x0018
        /*0114*/ 	.byte	0x00, 0xf0, 0x21, 0x00


	//----- nvinfo : EIATTR_KPARAM_INFO
	.align		4
.L_3141:
        /*0118*/ 	.byte	0x04, 0x17
        /*011a*/ 	.short	(.L_3143 - .L_3142)
.L_3142:
        /*011c*/ 	.word	0x00000000
        /*0120*/ 	.short	0x0002
        /*0122*/ 	.short	0x0010
        /*0124*/ 	.byte	0x00, 0xf0, 0x21, 0x00


	//----- nvinfo : EIATTR_KPARAM_INFO
	.align		4
.L_3143:
        /*0128*/ 	.byte	0x04, 0x17
        /*012a*/ 	.short	(.L_3145 - .L_3144)
.L_3144:
        /*012c*/ 	.word	0x00000000
        /*0130*/ 	.short	0x0001
        /*0132*/ 	.short	0x0008
        /*0134*/ 	.byte	0x00, 0xf0, 0x21, 0x00


	//----- nvinfo : EIATTR_KPARAM_INFO
	.align		4
.L_3145:
        /*0138*/ 	.byte	0x04, 0x17
        /*013a*/ 	.short	(.L_3147 - .L_3146)
.L_3146:
        /*013c*/ 	.word	0x00000000
        /*0140*/ 	.short	0x0000
        /*0142*/ 	.short	0x0000
        /*0144*/ 	.byte	0x00, 0xf0, 0x21, 0x00


	//----- nvinfo : EIATTR_SPARSE_MMA_MASK
	.align		4
.L_3147:
        /*0148*/ 	.byte	0x03, 0x50
        /*014a*/ 	.short	0x0000


	//----- nvinfo : EIATTR_MAXREG_COUNT
	.align		4
        /*014c*/ 	.byte	0x03, 0x1b
        /*014e*/ 	.short	0x00ff


	//----- nvinfo : EIATTR_NUM_BARRIERS
	.align		4
        /*0150*/ 	.byte	0x02, 0x4c
        /*0152*/ 	.byte	0x01
	.zero		1


	//----- nvinfo : EIATTR_MERCURY_ISA_VERSION
	.align		4
        /*0154*/ 	.byte	0x03, 0x5f
        /*0156*/ 	.short	0x0101


	//----- nvinfo : EIATTR_EXIT_INSTR_OFFSETS
	.align		4
        /*0158*/ 	.byte	0x04, 0x1c
        /*015a*/ 	.short	(.L_3149 - .L_3148)


	//   ....[0]....
.L_3148:
        /*015c*/ 	.word	0x000001e0


	//   ....[1]....
        /*0160*/ 	.word	0x00000da0


	//   ....[2]....
        /*0164*/ 	.word	0x0000bc90


	//   ....[3]....
        /*0168*/ 	.word	0x0000bfb0


	//   ....[4]....
        /*016c*/ 	.word	0x0000c120


	//   ....[5]....
        /*0170*/ 	.word	0x0000c1c0


	//   ....[6]....
        /*0174*/ 	.word	0x0000c200


	//----- nvinfo : EIATTR_CRS_STACK_SIZE
	.align		4
.L_3149:
        /*0178*/ 	.byte	0x04, 0x1e
        /*017a*/ 	.short	(.L_3151 - .L_3150)
.L_3150:
        /*017c*/ 	.word	0x00000000


	//----- nvinfo : EIATTR_CBANK_PARAM_SIZE
	.align		4
.L_3151:
        /*0180*/ 	.byte	0x03, 0x19
        /*0182*/ 	.short	0x0074


	//----- nvinfo : EIATTR_PARAM_CBANK
	.align		4
        /*0184*/ 	.byte	0x04, 0x0a
        /*0186*/ 	.short	(.L_3153 - .L_3152)
	.align		4
.L_3152:
        /*0188*/ 	.word	index@(.nv.constant0._Z23gemm_half_q_half_kernelILi2ELi140ELb1ELb1ELi64EEvPK6__halfPKjS4_S2_PS0_iiiiPKtS7_iiiiiibS2_i)
        /*018c*/ 	.short	0x0210
        /*018e*/ 	.short	0x0074


	//----- nvinfo : EIATTR_SW_WAR
	.align		4
.L_3153:
        /*0190*/ 	.byte	0x04, 0x36
        /*0192*/ 	.short	(.L_3155 - .L_3154)
.L_3154:
        /*0194*/ 	.word	0x00000008
.L_3155:


//--------------------- .nv.info._Z23gemm_half_q_half_kernelILi2ELi20ELb1ELb1ELi64EEvPK6__halfPKjS4_S2_PS0_iiiiPKtS7_iiiiiibS2_i --------------------------
	.section	.nv.info._Z23gemm_half_q_half_kernelILi2ELi20ELb1ELb1ELi64EEvPK6__halfPKjS4_S2_PS0_iiiiPKtS7_iiiiiibS2_i,"",@"SHT_CUDA_INFO"
	.sectionflags	@""
	.align	4


	//----- nvinfo : EIATTR_CUDA_API_VERSION
	.align		4
        /*0000*/ 	.byte	0x04, 0x37
        /*0002*/ 	.short	(.L_3157 - .L_3156)
.L_3156:
        /*0004*/ 	.word	0x00000082


	//----- nvinfo : EIATTR_KPARAM_INFO
	.align		4
.L_3157:
        /*0008*/ 	.byte	0x04, 0x17
        /*000a*/ 	.short	(.L_3159 - .L_3158)
.L_3158:
        /*000c*/ 	.word	0x00000000
        /*0010*/ 	.short	0x0013
        /*0012*/ 	.short	0x0070
        /*0014*/ 	.byte	0x00, 0xf0, 0x11, 0x00


	//----- nvinfo : EIATTR_KPARAM_INFO
	.align		4
.L_3159:
        /*0018*/ 	.byte	0x04, 0x17
        /*001a*/ 	.short	(.L_3161 - .L_3160)
.L_3160:
        /*001c*/ 	.word	0x00000000
        /*0020*/ 	.short	0x0012
        /*0022*/ 	.short	0x0068
        /*0024*/ 	.byte	0x00, 0xf0, 0x21, 0x00


	//----- nvinfo : EIATTR_KPARAM_INFO
	.align		4
.L_3161:
        /*0028*/ 	.byte	0x04, 0x17
        /*002a*/ 	.short	(.L_3163 - .L_3162)
.L_3162:
        /*002c*/ 	.word	0x00000000
        /*0030*/ 	.short	0x0011
        /*0032*/ 	.short	0x0060
        /*0034*/ 	.byte	0x00, 0xf0, 0x05, 0x00


	//----- nvinfo : EIATTR_KPARAM_INFO
	.align		4
.L_3163:
        /*0038*/ 	.byte	0x04, 0x17
        /*003a*/ 	.short	(.L_3165 - .L_3164)
.L_3164:
        /*003c*/ 	.word	0x00000000
        /*0040*/ 	.short	0x0010
        /*0042*/ 	.short	0x005c
        /*0044*/ 	.byte	0x00, 0xf0, 0x11, 0x00


	//----- nvinfo : EIATTR_KPARAM_INFO
	.align		4
.L_3165:
        /*0048*/ 	.byte	0x04, 0x17
        /*004a*/ 	.short	(.L_3167 - .L_3166)
.L_3166:
        /*004c*/ 	.word	0x00000000
        /*0050*/ 	.short	0x000f
        /*0052*/ 	.short	0x0058
        /*0054*/ 	.byte	0x00, 0xf0, 0x11, 0x00


	//----- nvinfo : EIATTR_KPARAM_INFO
	.align		4
.L_3167:
        /*0058*/ 	.byte	0x04, 0x17
        /*005a*/ 	.short	(.L_3169 - .L_3168)
.L_3168:
        /*005c*/ 	.word	0x00000000
        /*0060*/ 	.short	0x000e
        /*0062*/ 	.short	0x0054
        /*0064*/ 	.byte	0x00, 0xf0, 0x11, 0x00


	//----- nvinfo : EIATTR_KPARAM_INFO
	.align		4
.L_3169:
        /*0068*/ 	.byte	0x04, 0x17
        /*006a*/ 	.short	(.L_3171 - .L_3170)
.L_3170:
        /*006c*/ 	.word	0x00000000
        /*0070*/ 	.short	0x000d
        /*0072*/ 	.short	0x0050
        /*0074*/ 	.byte	0x00, 0xf0, 0x11, 0x00


	//----- nvinfo : EIATTR_KPARAM_INFO
	.align		4
.L_3171:
        /*0078*/ 	.byte	0x04, 0x17
        /*007a*/ 	.short	(.L_3173 - .L_3172)
.L_3172:
        /*007c*/ 	.word	0x00000000
        /*0080*/ 	.short	0x000c
        /*0082*/ 	.short	0x004c
        /*0084*/ 	.byte	0x00, 0xf0, 0x11, 0x00


	//----- nvinfo : EIATTR_KPARAM_INFO
	.align		4
.L_3173:
        /*0088*/ 	.byte	0x04, 0x17
        /*008a*/ 	.short	(.L_3175 - .L_3174)
.L_3174:
        /*008c*/ 	.word	0x00000000
        /*0090*/ 	.short	0x000b
        /*0092*/ 	.short	0x0048
        /*0094*/ 	.byte	0x00, 0xf0, 0x11, 0x00


	//----- nvinfo : EIATTR_KPARAM_INFO
	.align		4
.L_3175:
        /*0098*/ 	.byte	0x04, 0x17
        /*009a*/ 	.short	(.L_3177 - .L_3176)
.L_3176:
        /*009c*/ 	.word	0x00000000
        /*00a0*/ 	.short	0x000a
        /*00a2*/ 	.short	0x0040
        /*00a4*/ 	.byte	0x00, 0xf0, 0x21, 0x00


	//----- nvinfo : EIATTR_KPARAM_INFO
	.align		4
.L_3177:
        /*00a8*/ 	.byte	0x04, 0x17
        /*00aa*/ 	.short	(.L_3179 - .L_3178)
.L_3178:
        /*00ac*/ 	.word	0x00000000
        /*00b0*/ 	.short	0x0009
        /*00b2*/ 	.short	0x0038
        /*00b4*/ 	.byte	0x00, 0xf0, 0x21, 0x00


	//----- nvinfo : EIATTR_KPARAM_INFO
	.align		4
.L_3179:
        /*00b8*/ 	.byte	0x04, 0x17
        /*00ba*/ 	.short	(.L_3181 - .L_3180)
.L_3180:
        /*00bc*/ 	.word	0x00000000
        /*00c0*/ 	.short	0x0008
        /*00c2*/ 	.short	0x0034
        /*00c4*/ 	.byte	0x00, 0xf0, 0x11, 0x00


	//----- nvinfo : EIATTR_KPARAM_INFO
	.align		4
.L_3181:
        /*00c8*/ 	.byte	0x04, 0x17
        /*00ca*/ 	.short	(.L_3183 - .L_3182)
.L_3182:
        /*00cc*/ 	.word	0x00000000
        /*00d0*/ 	.short	0x0007
        /*00d2*/ 	.short	0x0030
        /*00d4*/ 	.byte	0x00, 0xf0, 0x11, 0x00


	//----- nvinfo : EIATTR_KPARAM_INFO
	.align		4
.L_3183:
        /*00d8*/ 	.byte	0x04, 0x17
        /*00da*/ 	.short	(.L_3185 - .L_3184)
.L_3184:
        /*00dc*/ 	.word	0x00000000
        /*00e0*/ 	.short	0x0006
        /*00e2*/ 	.short	0x002c
        /*00e4*/ 	.byte	0x00, 0xf0, 0x11, 0x00


	//----- nvinfo : EIATTR_KPARAM_INFO
	.align		4
.L_3185:
        /*00e8*/ 	.byte	0x04, 0x17
        /*00ea*/ 	.short	(.L_3187 - .L_3186)
.L_3186:
        /*00ec*/ 	.word	0x00000000
        /*00f0*/ 	.short	0x0005
        /*00f2*/ 	.short	0x0028
        /*00f4*/ 	.byte	0x00, 0xf0, 0x11, 0x00


	//----- nvinfo : EIATTR_KPARAM_INFO
	.align		4
.L_3187:
        /*00f8*/ 	.byte	0x04, 0x17
        /*00fa*/ 	.short	(.L_3189 - .L_3188)
.L_3188:
        /*00fc*/ 	.word	0x00000000
        /*0100*/ 	.short	0x0004
        /*0102*/ 	.short	0x0020
        /*0104*/ 	.byte	0x00, 0xf0, 0x21, 0x00


	//----- nvinfo : EIATTR_KPARAM_INFO
	.align		4
.L_3189:
        /*0108*/ 	.byte	0x04, 0x17
        /*010a*/ 	.short	(.L_3191 - .L_3190)
.L_3190:
        /*010c*/ 	.word	0x00000000
        /*0110*/ 	.short	0x0003
        /*0112*/ 	.short	0x0018
        /*0114*/ 	.byte	0x00, 0xf0, 0x21, 0x00


	//----- nvinfo : EIATTR_KPARAM_INFO
	.align		4
.L_3191:
        /*0118*/ 	.byte	0x04, 0x17
        /*011a*/ 	.short	(.L_3193 - .L_3192)
.L_3192:
        /*011c*/ 	.word	0x00000000
        /*0120*/ 	.short	0x0002
        /*0122*/ 	.short	0x0010
        /*0124*/ 	.byte	0x00, 0xf0, 0x21, 0x00


	//----- nvinfo : EIATTR_KPARAM_INFO
	.align		4
.L_3193:
        /*0128*/ 	.byte	0x04, 0x17
        /*012a*/ 	.short	(.L_3195 - .L_3194)
.L_3194:
        /*012c*/ 	.word	0x00000000
        /*0130*/ 	.short	0x0001
        /*0132*/ 	.short	0x0008
        /*0134*/ 	.byte	0x00, 0xf0, 0x21, 0x00


	//----- nvinfo : EIATTR_KPARAM_INFO
	.align		4
.L_3195:
        /*0138*/ 	.byte	0x04, 0x17
        /*013a*/ 	.short	(.L_3197 - .L_3196)
.L_3196:
        /*013c*/ 	.word	0x00000000
        /*0140*/ 	.short	0x0000
        /*0142*/ 	.short	0x0000
        /*0144*/ 	.byte	0x00, 0xf0, 0x21, 0x00


	//----- nvinfo : EIATTR_SPARSE_MMA_MASK
	.align		4
.L_3197:
        /*0148*/ 	.byte	0x03, 0x50
        /*014a*/ 	.short	0x0000


	//----- nvinfo : EIATTR_MAXREG_COUNT
	.align		4
        /*014c*/ 	.byte	0x03, 0x1b
        /*014e*/ 	.short	0x00ff


	//----- nvinfo : EIATTR_NUM_BARRIERS
	.align		4
        /*0150*/ 	.byte	0x02, 0x4c
        /*0152*/ 	.byte	0x01
	.zero		1


	//----- nvinfo : EIATTR_MERCURY_ISA_VERSION
	.align		4
        /*0154*/ 	.byte	0x03, 0x5f
        /*0156*/ 	.short	0x0101


	//----- nvinfo : EIATTR_EXIT_INSTR_OFFSETS
	.align		4
        /*0158*/ 	.byte	0x04, 0x1c
        /*015a*/ 	.short	(.L_3199 - .L_3198)


	//   ....[0]....
.L_3198:
        /*015c*/ 	.word	0x000001e0


	//   ....[1]....
        /*0160*/ 	.word	0x00000910


	//   ....[2]....
        /*0164*/ 	.word	0x00004a30


	//   ....[3]....
        /*0168*/ 	.word	0x00004d50


	//   ....[4]....
        /*016c*/ 	.word	0x00004ec0


	//   ....[5]....
        /*0170*/ 	.word	0x00004f60


	//   ....[6]....
        /*0174*/ 	.word	0x00004fa0


	//----- nvinfo : EIATTR_CRS_STACK_SIZE
	.align		4
.L_3199:
        /*0178*/ 	.byte	0x04, 0x1e
        /*017a*/ 	.short	(.L_3201 - .L_3200)
.L_3200:
        /*017c*/ 	.word	0x00000000


	//----- nvinfo : EIATTR_CBANK_PARAM_SIZE
	.align		4
.L_3201:
        /*0180*/ 	.byte	0x03, 0x19
        /*0182*/ 	.short	0x0074


	//----- nvinfo : EIATTR_PARAM_CBANK
	.align		4
        /*0184*/ 	.byte	0x04, 0x0a
        /*0186*/ 	.short	(.L_3203 - .L_3202)
	.align		4
.L_3202:
        /*0188*/ 	.word	index@(.nv.constant0._Z23gemm_half_q_half_kernelILi2ELi20ELb1ELb1ELi64EEvPK6__halfPKjS4_S2_PS0_iiiiPKtS7_iiiiiibS2_i)
        /*018c*/ 	.short	0x0210
        /*018e*/ 	.short	0x0074


	//----- nvinfo : EIATTR_SW_WAR
	.align		4
.L_3203:
        /*0190*/ 	.byte	0x04, 0x36
        /*0192*/ 	.short	(.L_3205 - .L_3204)
.L_3204:
        /*0194*/ 	.word	0x00000008
.L_3205:


//--------------------- .nv.info._Z23gemm_half_q_half_kernelILi2ELi38ELb1ELb1ELi64EEvPK6__halfPKjS4_S2_PS0_iiiiPKtS7_iiiiiibS2_i --------------------------
	.section	.nv.info._Z23gemm_half_q_half_kernelILi2ELi38ELb1ELb1ELi64EEvPK6__halfPKjS4_S2_PS0_iiiiPKtS7_iiiiiibS2_i,"",@"SHT_CUDA_INFO"
	.sectionflags	@""
	.align	4


	//----- nvinfo : EIATTR_CUDA_API_VERSION
	.align		4
        /*0000*/ 	.byte	0x04, 0x37
        /*0002*/ 	.short	(.L_3207 - .L_3206)
.L_3206:
        /*0004*/ 	.word	0x00000082


	//----- nvinfo : EIATTR_KPARAM_INFO
	.align		4
.L_3207:
        /*0008*/ 	.byte	0x04, 0x17
        /*000a*/ 	.short	(.L_3209 - .L_3208)
.L_3208:
        /*000c*/ 	.word	0x00000000
        /*0010*/ 	.short	0x0013
        /*0012*/ 	.short	0x0070
        /*0014*/ 	.byte	0x00, 0xf0, 0x11, 0x00


	//----- nvinfo : EIATTR_KPARAM_INFO
	.align		4
.L_3209:
        /*0018*/ 	.byte	0x04, 0x17
        /*001a*/ 	.short	(.L_3211 - .L_3210)
.L_3210:
        /*001c*/ 	.word	0x00000000
        /*0020*/ 	.short	0x0012
        /*0022*/ 	.short	0x0068
        /*0024*/ 	.byte	0x00, 0xf0, 0x21, 0x00


	//----- nvinfo : EIATTR_KPARAM_INFO
	.align		4
.L_3211:
        /*0028*/ 	.byte	0x04, 0x17
        /*002a*/ 	.short	(.L_3213 - .L_3212)
.L_3212:
        /*002c*/ 	.word	0x00000000
        /*0030*/ 	.short	0x0011
        /*0032*/ 	.short	0x0060
        /*0034*/ 	.byte	0x00, 0xf0, 0x05, 0x00


	//----- nvinfo : EIATTR_KPARAM_INFO
	.align		4
.L_3213:
        /*0038*/ 	.byte	0x04, 0x17
        /*003a*/ 	.short	(.L_3215 - .L_3214)
.L_3214:
        /*003c*/ 	.word	0x00000000
        /*0040*/ 	.short	0x0010
        /*0042*/ 	.short	0x005c
        /*0044*/ 	.byte	0x00, 0xf0, 0x11, 0x00


	//----- nvinfo : EIATTR_KPARAM_INFO
	.align		4
.L_3215:
        /*0048*/ 	.byte	0x04, 0x17
        /*004a*/ 	.short	(.L_3217 - .L_3216)
.L_3216:
        /*004c*/ 	.word	0x00000000
        /*0050*/ 	.short	0x000f
        /*0052*/ 	.short	0x0058
        /*0054*/ 	.byte	0x00, 0xf0, 0x11, 0x00


	//----- nvinfo : EIATTR_KPARAM_INFO
	.align		4
.L_3217:
        /*0058*/ 	.byte	0x04, 0x17
        /*005a*/ 	.short	(.L_3219 - .L_3218)
.L_3218:
        /*005c*/ 	.word	0x00000000
        /*0060*/ 	.short	0x000e
        /*0062*/ 	.short	0x0054
        /*0064*/ 	.byte	0x00, 0xf0, 0x11, 0x00


	//----- nvinfo : EIATTR_KPARAM_INFO
	.align		4
.L_3219:
        /*0068*/ 	.byte	0x04, 0x17
        /*006a*/ 	.short	(.L_3221 - .L_3220)
.L_3220:
        /*006c*/ 	.word	0x00000000
        /*0070*/ 	.short	0x000d
        /*0072*/ 	.short	0x0050
        /*0074*/ 	.byte	0x00, 0xf0, 0x11, 0x00


	//----- nvinfo : EIATTR_KPARAM_INFO
	.align		4
.L_3221:
        /*0078*/ 	.byte	0x04, 0x17
        /*007a*/ 	.short	(.L_3223 - .L_3222)
.L_3222:
        /*007c*/ 	.word	0x00000000
        /*0080*/ 	.short	0x000c
        /*0082*/ 	.short	0x004c
        /*0084*/ 	.byte	0x00, 0xf0, 0x11, 0x00


	//----- nvinfo : EIATTR_KPARAM_INFO
	.align		4
.L_3223:
        /*0088*/ 	.byte	0x04, 0x17
        /*008a*/ 	.short	(.L_3225 - .L_3224)
.L_3224:
        /*008c*/ 	.word	0x00000000
        /*0090*/ 	.short	0x000b
        /*0092*/ 	.short	0x0048
        /*0094*/ 	.byte	0x00, 0xf0, 0x11, 0x00


	//----- nvinfo : EIATTR_KPARAM_INFO
	.align		4
.L_3225:
        /*0098*/ 	.byte	0x04, 0x17
        /*009a*/ 	.short	(.L_3227 - .L_3226)
.L_3226:
        /*009c*/ 	.word	0x00000000
        /*00a0*/ 	.short	0x000a
        /*00a2*/ 	.short	0x0040
        /*00a4*/ 	.byte	0x00, 0xf0, 0x21, 0x00


	//----- nvinfo : EIATTR_KPARAM_INFO
	.align		4
.L_3227:
        /*00a8*/ 	.byte	0x04, 0x17
        /*00aa*/ 	.short	(.L_3229 - .L_3228)
.L_3228:
        /*00ac*/ 	.word	0x00000000
        /*00b0*/ 	.short	0x0009
        /*00b2*/ 	.short	0x0038
        /*00b4*/ 	.byte	0x00, 0xf0, 0x21, 0x00


	//----- nvinfo : EIATTR_KPARAM_INFO
	.align		4
.L_3229:
        /*00b8*/ 	.byte	0x04, 0x17
        /*00ba*/ 	.short	(.L_3231 - .L_3230)
.L_3230:
        /*00bc*/ 	.word	0x00000000
        /*00c0*/ 	.short	0x0008
        /*00c2*/ 	.short	0x0034
        /*00c4*/ 	.byte	0x00, 0xf0, 0x11, 0x00


	//----- nvinfo : EIATTR_KPARAM_INFO
	.align		4
.L_3231:
        /*00c8*/ 	.byte	0x04, 0x17
        /*00ca*/ 	.short	(.L_3233 - .L_3232)
.L_3232:
        /*00cc*/ 	.word	0x00000000
        /*00d0*/ 	.short	0x0007
        /*00d2*/ 	.short	0x0030
        /*00d4*/ 	.byte	0x00, 0xf0, 0x11, 0x00


	//----- nvinfo : EIATTR_KPARAM_INFO
	.align		4
.L_3233:
        /*00d8*/ 	.byte	0x04, 0x17
        /*00da*/ 	.short	(.L_3235 - .L_3234)
.L_3234:
        /*00dc*/ 	.word	0x00000000
        /*00e0*/ 	.short	0x0006
        /*00e2*/ 	.short	0x002c
        /*00e4*/ 	.byte	0x00, 0xf0, 0x11, 0x00


	//----- nvinfo : EIATTR_KPARAM_INFO
	.align		4
.L_3235:
        /*00e8*/ 	.byte	0x04, 0x17
        /*00ea*/ 	.short	(.L_3237 - .L_3236)
.L_3236:
        /*00ec*/ 	.word	0x00000000
        /*00f0*/ 	.short	0x0005
        /*00f2*/ 	.short	0x0028
        /*00f4*/ 	.byte	0x00, 0xf0, 0x11, 0x00


	//----- nvinfo : EIATTR_KPARAM_INFO
	.align		4
.L_3237:
        /*00f8*/ 	.byte	0x04, 0x17
        /*00fa*/ 	.short	(.L_3239 - .L_3238)
.L_3238:
        /*00fc*/ 	.word	0x00000000
        /*0100*/ 	.short	0x0004
        /*0102*/ 	.short	0x0020
        /*0104*/ 	.byte	0x00, 0xf0, 0x21, 0x00


	//----- nvinfo : EIATTR_KPARAM_INFO
	.align		4
.L_3239:
        /*0108*/ 	.byte	0x04, 0x17
        /*010a*/ 	.short	(.L_3241 - .L_3240)
.L_3240:
        /*010c*/ 	.word	0x00000000
        /*0110*/ 	.short	0x0003
        /*0112*/ 	.short	0x0018
        /*0114*/ 	.byte	0x00, 0xf0, 0x21, 0x00


	//----- nvinfo : EIATTR_KPARAM_INFO
	.align		4
.L_3241:
        /*0118*/ 	.byte	0x04, 0x17
        /*011a*/ 	.short	(.L_3243 - .L_3242)
.L_3242:
        /*011c*/ 	.word	0x00000000
        /*0120*/ 	.short	0x0002
        /*0122*/ 	.short	0x0010
        /*0124*/ 	.byte	0x00, 0xf0, 0x21, 0x00


	//----- nvinfo : EIATTR_KPARAM_INFO
	.align		4
.L_3243:
        /*0128*/ 	.byte	0x04, 0x17
        /*012a*/ 	.short	(.L_3245 - .L_3244)
.L_3244:
        /*012c*/ 	.word	0x00000000
        /*0130*/ 	.short	0x0001
        /*0132*/ 	.short	0x0008
        /*0134*/ 	.byte	0x00, 0xf0, 0x21, 0x00


	//----- nvinfo : EIATTR_KPARAM_INFO
	.align		4
.L_3245:
        /*0138*/ 	.byte	0x04, 0x17
        /*013a*/ 	.short	(.L_3247 - .L_3246)
.L_3246:
        /*013c*/ 	.word	0x00000000
        /*0140*/ 	.short	0x0000
        /*0142*/ 	.short	0x0000
        /*0144*/ 	.byte	0x00, 0xf0, 0x21, 0x00


	//----- nvinfo : EIATTR_SPARSE_MMA_MASK
	.align		4
.L_3247:
        /*0148*/ 	.byte	0x03, 0x50
        /*014a*/ 	.short	0x0000


	//----- nvinfo : EIATTR_MAXREG_COUNT
	.align		4
        /*014c*/ 	.byte	0x03, 0x1b
        /*014e*/ 	.short	0x00ff


	//----- nvinfo : EIATTR_NUM_BARRIERS
	.align		4
        /*0150*/ 	.byte	0x02, 0x4c
        /*0152*/ 	.byte	0x01
	.zero		1


	//----- nvinfo : EIATTR_MERCURY_ISA_VERSION
	.align		4
        /*0154*/ 	.byte	0x03, 0x5f
        /*0156*/ 	.short	0x0101


	//----- nvinfo : EIATTR_EXIT_INSTR_OFFSETS
	.align		4
        /*0158*/ 	.byte	0x04, 0x1c
        /*015a*/ 	.short	(.L_3249 - .L_3248)


	//   ....[0]....
.L_3248:
        /*015c*/ 	.word	0x000001e0


	//   ....[1]....
        /*0160*/ 	.word	0x00000910


	//   ....[2]....
        /*0164*/ 	.word	0x00005b20


	//   ....[3]....
        /*0168*/ 	.word	0x00005e30


	//   ....[4]....
        /*016c*/ 	.word	0x00005fa0


	//   ....[5]....
        /*0170*/ 	.word	0x00006030


	//   ....[6]....
        /*0174*/ 	.word	0x00006070


	//----- nvinfo : EIATTR_CRS_STACK_SIZE
	.align		4
.L_3249:
        /*0178*/ 	.byte	0x04, 0x1e
        /*017a*/ 	.short	(.L_3251 - .L_3250)
.L_3250:
        /*017c*/ 	.word	0x00000000


	//----- nvinfo : EIATTR_CBANK_PARAM_SIZE
	.align		4
.L_3251:
        /*0180*/ 	.byte	0x03, 0x19
        /*0182*/ 	.short	0x0074


	//----- nvinfo : EIATTR_PARAM_CBANK
	.align		4
        /*0184*/ 	.byte	0x04, 0x0a
        /*0186*/ 	.short	(.L_3253 - .L_3252)
	.align		4
.L_3252:
        /*0188*/ 	.word	index@(.nv.constant0._Z23gemm_half_q_half_kernelILi2ELi38ELb1ELb1ELi64EEvPK6__halfPKjS4_S2_PS0_iiiiPKtS7_iiiiiibS2_i)
        /*018c*/ 	.short	0x0210
        /*018e*/ 	.short	0x0074


	//----- nvinfo : EIATTR_SW_WAR
	.align		4
.L_3253:
        /*0190*/ 	.byte	0x04, 0x36
        /*0192*/ 	.short	(.L_3255 - .L_3254)
.L_3254:
        /*0194*/ 	.word	0x00000008
.L_3255:


//--------------------- .nv.info._Z23gemm_half_q_half_kernelILi2ELi128ELb1ELb1ELi64EEvPK6__halfPKjS4_S2_PS0_iiiiPKtS7_iiiiiibS2_i --------------------------
	.section	.nv.info._Z23gemm_half_q_half_kernelILi2ELi128ELb1ELb1ELi64EEvPK6__halfPKjS4_S2_PS0_iiiiPKtS7_iiiiiibS2_i,"",@"SHT_CUDA_INFO"
	.sectionflags	@""
	.align	4


	//----- nvinfo : EIATTR_CUDA_API_VERSION
	.align		4
        /*0000*/ 	.byte	0x04, 0x37
        /*0002*/ 	.short	(.L_3257 - .L_3256)
.L_3256:
        /*0004*/ 	.word	0x00000082


	//----- nvinfo : EIATTR_KPARAM_INFO
	.align		4
.L_3257:
        /*0008*/ 	.byte	0x04, 0x17
        /*000a*/ 	.short	(.L_3259 - .L_3258)
.L_3258:
        /*000c*/ 	.word	0x00000000
        /*0010*/ 	.short	0x0013
        /*0012*/ 	.short	0x0070
        /*0014*/ 	.byte	0x00, 0xf0, 0x11, 0x00


	//----- nvinfo : EIATTR_KPARAM_INFO
	.align		4
.L_3259:
        /*0018*/ 	.byte	0x04, 0x17
        /*001a*/ 	.short	(.L_3261 - .L_3260)
.L_3260:
        /*001c*/ 	.word	0x00000000
        /*0020*/ 	.short	0x0012
        /*0022*/ 	.short	0x0068
        /*0024*/ 	.byte	0x00, 0xf0, 0x21, 0x00


	//----- nvinfo : EIATTR_KPARAM_INFO
	.align		4
.L_3261:
        /*0028*/ 	.byte	0x04, 0x17
        /*002a*/ 	.short	(.L_3263 - .L_3262)
.L_3262:
        /*002c*/ 	.word	0x00000000
        /*0030*/ 	.short	0x0011
        /*0032*/ 	.short	0x0060
        /*0034*/ 	.byte	0x00, 0xf0, 0x05, 0x00


	//----- nvinfo : EIATTR_KPARAM_INFO
	.align		4
.L_3263:
        /*0038*/ 	.byte	0x04, 0x17
        /*003a*/ 	.short	(.L_3265 - .L_3264)
.L_3264:
        /*003c*/ 	.word	0x00000000
        /*0040*/ 	.short	0x0010
        /*0042*/ 	.short	0x005c
        /*0044*/ 	.byte	0x00, 0xf0, 0x11, 0x00


	//----- nvinfo : EIATTR_KPARAM_INFO
	.align		4
.L_3265:
        /*0048*/ 	.byte	0x04, 0x17
        /*004a*/ 	.short	(.L_3267 - .L_3266)
.L_3266:
        /*004c*/ 	.word	0x00000000
        /*0050*/ 	.short	0x000f
        /*0052*/ 	.short	0x0058
        /*0054*/ 	.byte	0x00, 0xf0, 0x11, 0x00


	//----- nvinfo : EIATTR_KPARAM_INFO
	.align		4
.L_3267:
        /*0058*/ 	.byte	0x04, 0x17
        /*005a*/ 	.short	(.L_3269 - .L_3268)
.L_3268:
        /*005c*/ 	.word	0x00000000
        /*0060*/ 	.short	0x000e
        /*0062*/ 	.short	0x0054
        /*0064*/ 	.byte	0x00, 0xf0, 0x11, 0x00


	//----- nvinfo : EIATTR_KPARAM_INFO
	.align		4
.L_3269:
        /*0068*/ 	.byte	0x04, 0x17
        /*006a*/ 	.short	(.L_3271 - .L_3270)
.L_3270:
        /*006c*/ 	.word	0x00000000
        /*0070*/ 	.short	0x000d
        /*0072*/ 	.short	0x0050
        /*0074*/ 	.byte	0x00, 0xf0, 0x11, 0x00


	//----- nvinfo : EIATTR_KPARAM_INFO
	.align		4
.L_3271:
        /*0078*/ 	.byte	0x04, 0x17
        /*007a*/ 	.short	(.L_3273 - .L_3272)
.L_3272:
        /*007c*/ 	.word	0x00000000
        /*0080*/ 	.short	0x000c
        /*0082*/ 	.short	0x004c
        /*0084*/ 	.byte	0x00, 0xf0, 0x11, 0x00


	//----- nvinfo : EIATTR_KPARAM_INFO
	.align		4
.L_3273:
        /*0088*/ 	.byte	0x04, 0x17
        /*008a*/ 	.short	(.L_3275 - .L_3274)
.L_3274:
        /*008c*/ 	.word	0x00000000
        /*0090*/ 	.short	0x000b
        /*0092*/ 	.short	0x0048
        /*0094*/ 	.byte	0x00, 0xf0, 0x11, 0x00


	//----- nvinfo : EIATTR_KPARAM_INFO
	.align		4
.L_3275:
        /*0098*/ 	.byte	0x04, 0x17
        /*009a*/ 	.short	(.L_3277 - .L_3276)
.L_3276:
        /*009c*/ 	.word	0x00000000
        /*00a0*/ 	.short	0x000a
        /*00a2*/ 	.short	0x0040
        /*00a4*/ 	.byte	0x00, 0xf0, 0x21, 0x00


	//----- nvinfo : EIATTR_KPARAM_INFO
	.align		4
.L_3277:
        /*00a8*/ 	.byte	0x04, 0x17
        /*00aa*/ 	.short	(.L_3279 - .L_3278)
.L_3278:
        /*00ac*/ 	.word	0x00000000
        /*00b0*/ 	.short	0x0009
        /*00b2*/ 	.short	0x0038
        /*00b4*/ 	.byte	0x00, 0xf0, 0x21, 0x00


	//----- nvinfo : EIATTR_KPARAM_INFO
	.align		4
.L_3279:
        /*00b8*/ 	.byte	0x04, 0x17
        /*00ba*/ 	.short	(.L_3281 - .L_3280)
.L_3280:
        /*00bc*/ 	.word	0x00000000
        /*00c0*/ 	.short	0x0008
        /*00c2*/ 	.short	0x0034
        /*00c4*/ 	.byte	0x00, 0xf0, 0x11, 0x00


	//----- nvinfo : EIATTR_KPARAM_INFO
	.align		4
.L_3281:
        /*00c8*/ 	.byte	0x04, 0x17
        /*00ca*/ 	.short	(.L_3283 - .L_3282)
.L_3282:
        /*00cc*/ 	.word	0x00000000
        /*00d0*/ 	.short	0x0007
        /*00d2*/ 	.short	0x0030
        /*00d4*/ 	.byte	0x00, 0xf0, 0x11, 0x00


	//----- nvinfo : EIATTR_KPARAM_INFO
	.align		4
.L_3283:
        /*00d8*/ 	.byte	0x04, 0x17
        /*00da*/ 	.short	(.L_3285 - .L_3284)
.L_3284:
        /*00dc*/ 	.word	0x00000000
        /*00e0*/ 	.short	0x0006
        /*00e2*/ 	.short	0x002c
        /*00e4*/ 	.byte	0x00, 0xf0, 0x11, 0x00


	//----- nvinfo : EIATTR_KPARAM_INFO
	.align		4
.L_3285:
        /*00e8*/ 	.byte	0x04, 0x17
        /*00ea*/ 	.short	(.L_3287 - .L_3286)
.L_3286:
        /*00ec*/ 	.word	0x00000000
        /*00f0*/ 	.short	0x0005
        /*00f2*/ 	.short	0x0028
        /*00f4*/ 	.byte	0x00, 0xf0, 0x11, 0x00


	//----- nvinfo : EIATTR_KPARAM_INFO
	.align		4
.L_3287:
        /*00f8*/ 	.byte	0x04, 0x17
        /*00fa*/ 	.short	(.L_3289 - .L_3288)
.L_3288:
        /*00fc*/ 	.word	0x00000000
        /*0100*/ 	.short	0x0004
        /*0102*/ 	.short	0x0020
        /*0104*/ 	.byte	0x00, 0xf0, 0x21, 0x00


	//----- nvinfo : EIATTR_KPARAM_INFO
	.align		4
.L_3289:
        /*0108*/ 	.byte	0x04, 0x17
        /*010a*/ 	.short	(.L_3291 - .L_3290)
.L_3290:
        /*010c*/ 	.word	0x00000000
        /*0110*/ 	.short	0x0003
        /*0112*/ 	.short	0x0018
        /*0114*/ 	.byte	0x00, 0xf0, 0x21, 0x00


	//----- nvinfo : EIATTR_KPARAM_INFO
	.align		4
.L_3291:
        /*0118*/ 	.byte	0x04, 0x17
        /*011a*/ 	.short	(.L_3293 - .L_3292)
.L_3292:
        /*011c*/ 	.word	0x00000000
        /*0120*/ 	.short	0x0002
        /*0122*/ 	.short	0x0010
        /*0124*/ 	.byte	0x00, 0xf0, 0x21, 0x00


	//----- nvinfo : EIATTR_KPARAM_INFO
	.align		4
.L_3293:
        /*0128*/ 	.byte	0x04, 0x17
        /*012a*/ 	.short	(.L_3295 - .L_3294)
.L_3294:
        /*012c*/ 	.word	0x00000000
        /*0130*/ 	.short	0x0001
        /*0132*/ 	.short	0x0008
        /*0134*/ 	.byte	0x00, 0xf0, 0x21, 0x00


	//----- nvinfo : EIATTR_KPARAM_INFO
	.align		4
.L_3295:
        /*0138*/ 	.byte	0x04, 0x17
        /*013a*/ 	.short	(.L_3297 - .L_3296)
.L_3296:
        /*013c*/ 	.word	0x00000000
        /*0140*/ 	.short	0x0000
        /*0142*/ 	.short	0x0000
        /*0144*/ 	.byte	0x00, 0xf0, 0x21, 0x00


	//----- nvinfo : EIATTR_SPARSE_MMA_MASK
	.align		4
.L_3297:
        /*0148*/ 	.byte	0x03, 0x50
        /*014a*/ 	.short	0x0000


	//----- nvinfo : EIATTR_MAXREG_COUNT
	.align		4
        /*014c*/ 	.byte	0x03, 0x1b
        /*014e*/ 	.short	0x00ff


	//----- nvinfo : EIATTR_NUM_BARRIERS
	.align		4
        /*0150*/ 	.byte	0x02, 0x4c
        /*0152*/ 	.byte	0x01
	.zero		1


	//----- nvinfo : EIATTR_MERCURY_ISA_VERSION
	.align		4
        /*0154*/ 	.byte	0x03, 0x5f
        /*0156*/ 	.short	0x0101


	//----- nvinfo : EIATTR_EXIT_INSTR_OFFSETS
	.align		4
        /*0158*/ 	.byte	0x04, 0x1c
        /*015a*/ 	.short	(.L_3299 - .L_3298)


	//   ....[0]....
.L_3298:
        /*015c*/ 	.word	0x000001e0


	//   ....[1]....
        /*0160*/ 	.word	0x00000900


	//   ....[2]....
        /*0164*/ 	.word	0x00005fc0


	//   ....[3]....
        /*0168*/ 	.word	0x000062e0


	//   ....[4]....
        /*016c*/ 	.word	0x00006450


	//   ....[5]....
        /*0170*/ 	.word	0x000064f0


	//   ....[6]....
        /*0174*/ 	.word	0x00006530


	//----- nvinfo : EIATTR_CRS_STACK_SIZE
	.align		4
.L_3299:
        /*0178*/ 	.byte	0x04, 0x1e
        /*017a*/ 	.short	(.L_3301 - .L_3300)
.L_3300:
        /*017c*/ 	.word	0x00000000


	//----- nvinfo : EIATTR_CBANK_PARAM_SIZE
	.align		4
.L_3301:
        /*0180*/ 	.byte	0x03, 0x19
        /*0182*/ 	.short	0x0074


	//----- nvinfo : EIATTR_PARAM_CBANK
	.align		4
        /*0184*/ 	.byte	0x04, 0x0a
        /*0186*/ 	.short	(.L_3303 - .L_3302)
	.align		4
.L_3302:
        /*0188*/ 	.word	index@(.nv.constant0._Z23gemm_half_q_half_kernelILi2ELi128ELb1ELb1ELi64EEvPK6__halfPKjS4_S2_PS0_iiiiPKtS7_iiiiiibS2_i)
        /*018c*/ 	.short	0x0210
        /*018e*/ 	.short	0x0074


	//----- nvinfo : EIATTR_SW_WAR
	.align		4
.L_3303:
        /*0190*/ 	.byte	0x04, 0x36
        /*0192*/ 	.short	(.L_3305 - .L_3304)
.L_3304:
        /*0194*/ 	.word	0x00000008
.L_3305:


//--------------------- .nv.info._Z23gemm_half_q_half_kernelILi2ELi190ELb1ELb1ELi32EEvPK6__halfPKjS4_S2_PS0_iiiiPKtS7_iiiiiibS2_i --------------------------
	.section	.nv.info._Z23gemm_half_q_half_kernelILi2ELi190ELb1ELb1ELi32EEvPK6__halfPKjS4_S2_PS0_iiiiPKtS7_iiiiiibS2_i,"",@"SHT_CUDA_INFO"
	.sectionflags	@""
	.align	4


	//----- nvinfo : EIATTR_CUDA_API_VERSION
	.align		4
        /*0000*/ 	.byte	0x04, 0x37
        /*0002*/ 	.short	(.L_3307 - .L_3306)
.L_3306:
        /*0004*/ 	.word	0x00000082


	//----- nvinfo : EIATTR_KPARAM_INFO
	.align		4
.L_3307:
        /*0008*/ 	.byte	0x04, 0x17
        /*000a*/ 	.short	(.L_3309 - .L_3308)
.L_3308:
        /*000c*/ 	.word	0x00000000
        /*0010*/ 	.short	0x0013
        /*0012*/ 	.short	0x0070
        /*0014*/ 	.byte	0x00, 0xf0, 0x11, 0x00


	//----- nvinfo : EIATTR_KPARAM_INFO
	.align		4
.L_3309:
        /*0018*/ 	.byte	0x04, 0x17
        /*001a*/ 	.short	(.L_3311 - .L_3310)
.L_3310:
        /*001c*/ 	.word	0x00000000
        /*0020*/ 	.short	0x0012
        /*0022*/ 	.short	0x0068
        /*0024*/ 	.byte	0x00, 0xf0, 0x21, 0x00


	//----- nvinfo : EIATTR_KPARAM_INFO
	.align		4
.L_3311:
        /*0028*/ 	.byte	0x04, 0x17
        /*002a*/ 	.short	(.L_3313 - .L_3312)
.L_3312:
        /*002c*/ 	.word	0x00000000
        /*0030*/ 	.short	0x0011
        /*0032*/ 	.short	0x0060
        /*0034*/ 	.byte	0x00, 0xf0, 0x05, 0x00


	//----- nvinfo : EIATTR_KPARAM_INFO
	.align		4
.L_3313:
        /*0038*/ 	.byte	0x04, 0x17
        /*003a*/ 	.short	(.L_3315 - .L_3314)
.L_3314:
        /*003c*/ 	.word	0x00000000
        /*0040*/ 	.short	0x0010
        /*0042*/ 	.short	0x005c
        /*0044*/ 	.byte	0x00, 0xf0, 0x11, 0x00


	//----- nvinfo : EIATTR_KPARAM_INFO
	.align		4
.L_3315:
        /*0048*/ 	.byte	0x04, 0x17
        /*004a*/ 	.short	(.L_3317 - .L_3316)
.L_3316:
        /*004c*/ 	.word	0x00000000
        /*0050*/ 	.short	0x000f
        /*0052*/ 	.short	0x0058
        /*0054*/ 	.byte	0x00, 0xf0, 0x11, 0x00


	//----- nvinfo : EIATTR_KPARAM_INFO
	.align		4
.L_3317:
        /*0058*/ 	.byte	0x04, 0x17
        /*005a*/ 	.short	(.L_3319 - .L_3318)
.L_3318:
        /*005c*/ 	.word	0x00000000
        /*0060*/ 	.short	0x000e
        /*0062*/ 	.short	0x0054
        /*0064*/ 	.byte	0x00, 0xf0, 0x11, 0x00


	//----- nvinfo : EIATTR_KPARAM_INFO
	.align		4
.L_3319:
        /*0068*/ 	.byte	0x04, 0x17
        /*006a*/ 	.short	(.L_3321 - .L_3320)
.L_3320:
        /*006c*/ 	.word	0x00000000
        /*0070*/ 	.short	0x000d
        /*0072*/ 	.short	0x0050
        /*0074*/ 	.byte	0x00, 0xf0, 0x11, 0x00


	//----- nvinfo : EIATTR_KPARAM_INFO
	.align		4
.L_3321:
        /*0078*/ 	.byte	0x04, 0x17
        /*007a*/ 	.short	(.L_3323 - .L_3322)
.L_3322:
        /*007c*/ 	.word	0x00000000
        /*0080*/ 	.short	0x000c
        /*0082*/ 	.short	0x004c
        /*0084*/ 	.byte	0x00, 0xf0, 0x11, 0x00


	//----- nvinfo : EIATTR_KPARAM_INFO
	.align		4
.L_3323:
        /*0088*/ 	.byte	0x04, 0x17
        /*008a*/ 	.short	(.L_3325 - .L_3324)
.L_3324:
        /*008c*/ 	.word	0x00000000
        /*0090*/ 	.short	0x000b
        /*0092*/ 	.short	0x0048
        /*0094*/ 	.byte	0x00, 0xf0, 0x11, 0x00


	//----- nvinfo : EIATTR_KPARAM_INFO
	.align		4
.L_3325:
        /*0098*/ 	.byte	0x04, 0x17
        /*009a*/ 	.short	(.L_3327 - .L_3326)
.L_3326:
        /*009c*/ 	.word	0x00000000
        /*00a0*/ 	.short	0x000a
        /*00a2*/ 	.short	0x0040
        /*00a4*/ 	.byte	0x00, 0xf0, 0x21, 0x00


	//----- nvinfo : EIATTR_KPARAM_INFO
	.align		4
.L_3327:
        /*00a8*/ 	.byte	0x04, 0x17
        /*00aa*/ 	.short	(.L_3329 - .L_3328)
.L_3328:
        /*00ac*/ 	.word	0x00000000
        /*00b0*/ 	.short	0x0009
        /*00b2*/ 	.short	0x0038
        /*00b4*/ 	.byte	0x00, 0xf0, 0x21, 0x00


	//----- nvinfo : EIATTR_KPARAM_INFO
	.align		4
.L_3329:
        /*00b8*/ 	.byte	0x04, 0x17
        /*00ba*/ 	.short	(.L_3331 - .L_3330)
.L_3330:
        /*00bc*/ 	.word	0x00000000
        /*00c0*/ 	.short	0x0008
        /*00c2*/ 	.short	0x0034
        /*00c4*/ 	.byte	0x00, 0xf0, 0x11, 0x00


	//----- nvinfo : EIATTR_KPARAM_INFO
	.align		4
.L_3331:
        /*00c8*/ 	.byte	0x04, 0x17
        /*00ca*/ 	.short	(.L_3333 - .L_3332)
.L_3332:
        /*00cc*/ 	.word	0x00000000
        /*00d0*/ 	.short	0x0007
        /*00d2*/ 	.short	0x0030
        /*00d4*/ 	.byte	0x00, 0xf0, 0x11, 0x00


	//----- nvinfo : EIATTR_KPARAM_INFO
	.align		4
.L_3333:
        /*00d8*/ 	.byte	0x04, 0x17
        /*00da*/ 	.short	(.L_3335 - .L_3334)
.L_3334:
        /*00dc*/ 	.word	0x00000000
        /*00e0*/ 	.short	0x0006
        /*00e2*/ 	.short	0x002c
        /*00e4*/ 	.byte	0x00, 0xf0, 0x11, 0x00


	//----- nvinfo : EIATTR_KPARAM_INFO
	.align		4
.L_3335:
        /*00e8*/ 	.byte	0x04, 0x17
        /*00ea*/ 	.short	(.L_3337 - .L_3336)
.L_3336:
        /*00ec*/ 	.word	0x00000000
        /*00f0*/ 	.short	0x0005
        /*00f2*/ 	.short	0x0028
        /*00f4*/ 	.byte	0x00, 0xf0, 0x11, 0x00


	//----- nvinfo : EIATTR_KPARAM_INFO
	.align		4
.L_3337:
        /*00f8*/ 	.byte	0x04, 0x17
        /*00fa*/ 	.short	(.L_3339 - .L_3338)
.L_3338:
        /*00fc*/ 	.word	0x00000000
        /*0100*/ 	.short	0x0004
        /*0102*/ 	.short	0x0020
        /*0104*/ 	.byte	0x00, 0xf0, 0x21, 0x00


	//----- nvinfo : EIATTR_KPARAM_INFO
	.align		4
.L_3339:
        /*0108*/ 	.byte	0x04, 0x17
        /*010a*/ 	.short	(.L_3341 - .L_3340)
.L_3340:
        /*010c*/ 	.word	0x00000000
        /*0110*/ 	.short	0x0003
        /*0112*/ 	.short	0x0018
        /*0114*/ 	.byte	0x00, 0xf0, 0x21, 0x00


	//----- nvinfo : EIATTR_KPARAM_INFO
	.align		4
.L_3341:
        /*0118*/ 	.byte	0x04, 0x17
        /*011a*/ 	.short	(.L_3343 - .L_3342)
.L_3342:
        /*011c*/ 	.word	0x00000000
        /*0120*/ 	.short	0x0002
        /*0122*/ 	.short	0x0010
        /*0124*/ 	.byte	0x00, 0xf0, 0x21, 0x00


	//----- nvinfo : EIATTR_KPARAM_INFO
	.align		4
.L_3343:
        /*0128*/ 	.byte	0x04, 0x17
        /*012a*/ 	.short	(.L_3345 - .L_3344)
.L_3344:
        /*012c*/ 	.word	0x00000000
        /*0130*/ 	.short	0x0001
        /*0132*/ 	.short	0x0008
        /*0134*/ 	.byte	0x00, 0xf0, 0x21, 0x00


	//----- nvinfo : EIATTR_KPARAM_INFO
	.align		4
.L_3345:
        /*0138*/ 	.byte	0x04, 0x17
        /*013a*/ 	.short	(.L_3347 - .L_3346)
.L_3346:
        /*013c*/ 	.word	0x00000000
        /*0140*/ 	.short	0x0000
        /*0142*/ 	.short	0x0000
        /*0144*/ 	.byte	0x00, 0xf0, 0x21, 0x00


	//----- nvinfo : EIATTR_SPARSE_MMA_MASK
	.align		4
.L_3347:
        /*0148*/ 	.byte	0x03, 0x50
        /*014a*/ 	.short	0x0000


	//----- nvinfo : EIATTR_MAXREG_COUNT
	.align		4
        /*014c*/ 	.byte	0x03, 0x1b
        /*014e*/ 	.short	0x00ff


	//----- nvinfo : EIATTR_NUM_BARRIERS
	.align		4
        /*0150*/ 	.byte	0x02, 0x4c
        /*0152*/ 	.byte	0x01
	.zero		1


	//----- nvinfo : EIATTR_MERCURY_ISA_VERSION
	.align		4
        /*0154*/ 	.byte	0x03, 0x5f
        /*0156*/ 	.short	0x0101


	//----- nvinfo : EIATTR_EXIT_INSTR_OFFSETS
	.align		4
        /*0158*/ 	.byte	0x04, 0x1c
        /*015a*/ 	.short	(.L_3349 - .L_3348)


	//   ....[0]....
.L_3348:
        /*015c*/ 	.word	0x000001d0


	//   ....[1]....
        /*0160*/ 	.word	0x00000d90


	//   ....[2]....
        /*0164*/ 	.word	0x0000fd60


	//   ....[3]....
        /*0168*/ 	.word	0x00010070


	//   ....[4]....
        /*016c*/ 	.word	0x000101e0


	//   ....[5]....
        /*0170*/ 	.word	0x00010270


	//   ....[6]....
        /*0174*/ 	.word	0x000102b0


	//----- nvinfo : EIATTR_CRS_STACK_SIZE
	.align		4
.L_3349:
        /*0178*/ 	.byte	0x04, 0x1e
        /*017a*/ 	.short	(.L_3351 - .L_3350)
.L_3350:
        /*017c*/ 	.word	0x00000000


	//----- nvinfo : EIATTR_CBANK_PARAM_SIZE
	.align		4
.L_3351:
        /*0180*/ 	.byte	0x03, 0x19
        /*0182*/ 	.short	0x0074


	//----- nvinfo : EIATTR_PARAM_CBANK
	.align		4
        /*0184*/ 	.byte	0x04, 0x0a
        /*0186*/ 	.short	(.L_3353 - .L_3352)
	.align		4
.L_3352:
        /*0188*/ 	.word	index@(.nv.constant0._Z23gemm_half_q_half_kernelILi2ELi190ELb1ELb1ELi32EEvPK6__halfPKjS4_S2_PS0_iiiiPKtS7_iiiiiibS2_i)
        /*018c*/ 	.short	0x0210
        /*018e*/ 	.short	0x0074


	//----- nvinfo : EIATTR_SW_WAR
	.align		4
.L_3353:
        /*0190*/ 	.byte	0x04, 0x36
        /*0192*/ 	.short	(.L_3355 - .L_3354)
.L_3354:
        /*0194*/ 	.word	0x00000008
.L_3355:


//--------------------- .nv.info._Z23gemm_half_q_half_kernelILi2ELi160ELb1ELb1ELi32EEvPK6__halfPKjS4_S2_PS0_iiiiPKtS7_iiiiiibS2_i --------------------------
	.section	.nv.info._Z23gemm_half_q_half_kernelILi2ELi160ELb1ELb1ELi32EEvPK6__halfPKjS4_S2_PS0_iiiiPKtS7_iiiiiibS2_i,"",@"SHT_CUDA_INFO"
	.sectionflags	@""
	.align	4


	//----- nvinfo : EIATTR_CUDA_API_VERSION
	.align		4
        /*0000*/ 	.byte	0x04, 0x37
        /*0002*/ 	.short	(.L_3357 - .L_3356)
.L_3356:
        /*0004*/ 	.word	0x00000082


	//----- nvinfo : EIATTR_KPARAM_INFO
	.align		4
.L_3357:
        /*0008*/ 	.byte	0x04, 0x17
        /*000a*/ 	.short	(.L_3359 - .L_3358)
.L_3358:
        /*000c*/ 	.word	0x00000000
        /*0010*/ 	.short	0x0013
        /*0012*/ 	.short	0x0070
        /*0014*/ 	.byte	0x00, 0xf0, 0x11, 0x00


	//----- nvinfo : EIATTR_KPARAM_INFO
	.align		4
.L_3359:
        /*0018*/ 	.byte	0x04, 0x17
        /*001a*/ 	.short	(.L_3361 - .L_3360)
.L_3360:
        /*001c*/ 	.word	0x00000000
        /*0020*/ 	.short	0x0012
        /*0022*/ 	.short	0x0068
        /*0024*/ 	.byte	0x00, 0xf0, 0x21, 0x00


	//----- nvinfo : EIATTR_KPARAM_INFO
	.align		4
.L_3361:
        /*0028*/ 	.byte	0x04, 0x17
        /*002a*/ 	.short	(.L_3363 - .L_3362)
.L_3362:
        /*002c*/ 	.word	0x00000000
        /*0030*/ 	.short	0x0011
        /*0032*/ 	.short	0x0060
        /*0034*/ 	.byte	0x00, 0xf0, 0x05, 0x00


	//----- nvinfo : EIATTR_KPARAM_INFO
	.align		4
.L_3363:
        /*0038*/ 	.byte	0x04, 0x17
        /*003a*/ 	.short	(.L_3365 - .L_3364)
.L_3364:
        /*003c*/ 	.word	0x00000000
        /*0040*/ 	.short	0x0010
        /*0042*/ 	.short	0x005c
        /*0044*/ 	.byte	0x00, 0xf0, 0x11, 0x00


	//----- nvinfo : EIATTR_KPARAM_INFO
	.align		4
.L_3365:
        /*0048*/ 	.byte	0x04, 0x17
        /*004a*/ 	.short	(.L_3367 - .L_3366)
.L_3366:
        /*004c*/ 	.word	0x00000000
        /*0050*/ 	.short	0x000f
        /*0052*/ 	.short	0x0058
        /*0054*/ 	.byte	0x00, 0xf0, 0x11, 0x00


	//----- nvinfo : EIATTR_KPARAM_INFO
	.align		4
.L_3367:
        /*0058*/ 	.byte	0x04, 0x17
        /*005a*/ 	.short	(.L_3369 - .L_3368)
.L_3368:
        /*005c*/ 	.word	0x00000000
        /*0060*/ 	.short	0x000e
        /*0062*/ 	.short	0x0054
        /*0064*/ 	.byte	0x00, 0xf0, 0x11, 0x00


	//----- nvinfo : EIATTR_KPARAM_INFO
	.align		4
.L_3369:
        /*0068*/ 	.byte	0x04, 0x17
        /*006a*/ 	.short	(.L_3371 - .L_3370)
.L_3370:
        /*006c*/ 	.word	0x00000000
        /*0070*/ 	.short	0x000d
        /*0072*/ 	.short	0x0050
        /*0074*/ 	.byte	0x00, 0xf0, 0x11, 0x00


	//----- nvinfo : EIATTR_KPARAM_INFO
	.align		4
.L_3371:
        /*0078*/ 	.byte	0x04, 0x17
        /*007a*/ 	.short	(.L_3373 - .L_3372)
.L_3372:
        /*007c*/ 	.word	0x00000000
        /*0080*/ 	.short	0x000c
        /*0082*/ 	.short	0x004c
        /*0084*/ 	.byte	0x00, 0xf0, 0x11, 0x00


	//----- nvinfo : EIATTR_KPARAM_INFO
	.align		4
.L_3373:
        /*0088*/ 	.byte	0x04, 0x17
        /*008a*/ 	.short	(.L_3375 - .L_3374)
.L_3374:
        /*008c*/ 	.word	0x00000000
        /*0090*/ 	.short	0x000b
        /*0092*/ 	.short	0x0048
        /*0094*/ 	.byte	0x00, 0xf0, 0x11, 0x00


	//----- nvinfo : EIATTR_KPARAM_INFO
	.align		4
.L_3375:
        /*0098*/ 	.byte	0x04, 0x17
        /*009a*/ 	.short	(.L_3377 - .L_3376)
.L_3376:
        /*009c*/ 	.word	0x00000000
        /*00a0*/ 	.short	0x000a
        /*00a2*/ 	.short	0x0040
        /*00a4*/ 	.byte	0x00, 0xf0, 0x21, 0x00


	//----- nvinfo : EIATTR_KPARAM_INFO
	.align		4
.L_3377:
        /*00a8*/ 	.byte	0x04, 0x17
        /*00aa*/ 	.short	(.L_3379 - .L_3378)
.L_3378:
        /*00ac*/ 	.word	0x00000000
        /*00b0*/ 	.short	0x0009
        /*00b2*/ 	.short	0x0038
        /*00b4*/ 	.byte	0x00, 0xf0, 0x21, 0x00


	//----- nvinfo : EIATTR_KPARAM_INFO
	.align		4
.L_3379:
        /*00b8*/ 	.byte	0x04, 0x17
        /*00ba*/ 	.short	(.L_3381 - .L_3380)
.L_3380:
        /*00bc*/ 	.word	0x00000000
        /*00c0*/ 	.short	0x0008
        /*00c2*/ 	.short	0x0034
        /*00c4*/ 	.byte	0x00, 0xf0, 0x11, 0x00


	//----- nvinfo : EIATTR_KPARAM_INFO
	.align		4
.L_3381:
        /*00c8*/ 	.byte	0x04, 0x17
        /*00ca*/ 	.short	(.L_3383 - .L_3382)
.L_3382:
        /*00cc*/ 	.word	0x00000000
        /*00d0*/ 	.short	0x0007
        /*00d2*/ 	.short	0x0030
        /*00d4*/ 	.byte	0x00, 0xf0, 0x11, 0x00


	//----- nvinfo : EIATTR_KPARAM_INFO
	.align		4
.L_3383:
        /*00d8*/ 	.byte	0x04, 0x17
        /*00da*/ 	.short	(.L_3385 - .L_3384)
.L_3384:
        /*00dc*/ 	.word	0x00000000
        /*00e0*/ 	.short	0x0006
        /*00e2*/ 	.short	0x002c
        /*00e4*/ 	.byte	0x00, 0xf0, 0x11, 0x00


	//----- nvinfo : EIATTR_KPARAM_INFO
	.align		4
.L_3385:
        /*00e8*/ 	.byte	0x04, 0x17
        /*00ea*/ 	.short	(.L_3387 - .L_3386)
.L_3386:
        /*00ec*/ 	.word	0x00000000
        /*00f0*/ 	.short	0x0005
        /*00f2*/ 	.short	0x0028
        /*00f4*/ 	.byte	0x00, 0xf0, 0x11, 0x00


	//----- nvinfo : EIATTR_KPARAM_INFO
	.align		4
.L_3387:
        /*00f8*/ 	.byte	0x04, 0x17
        /*00fa*/ 	.short	(.L_3389 - .L_3388)
.L_3388:
        /*00fc*/ 	.word	0x00000000
        /*0100*/ 	.short	0x0004
        /*0102*/ 	.short	0x0020
        /*0104*/ 	.byte	0x00, 0xf0, 0x21, 0x00


	//----- nvinfo : EIATTR_KPARAM_INFO
	.align		4
.L_3389:
        /*0108*/ 	.byte	0x04, 0x17
        /*010a*/ 	.short	(.L_3391 - .L_3390)
.L_3390:
        /*010c*/ 	.word	0x00000000
        /*0110*/ 	.short	0x0003
        /*0112*/ 	.short	0x0018
        /*0114*/ 	.byte	0x00, 0xf0, 0x21, 0x00


	//----- nvinfo : EIATTR_KPARAM_INFO
	.align		4
.L_3391:
        /*0118*/ 	.byte	0x04, 0x17
        /*011a*/ 	.short	(.L_3393 - .L_3392)
.L_3392:
        /*011c*/ 	.word	0x00000000
        /*0120*/ 	.short	0x0002
        /*0122*/ 	.short	0x0010
        /*0124*/ 	.byte	0x00, 0xf0, 0x21, 0x00


	//----- nvinfo : EIATTR_KPARAM_INFO
	.align		4
.L_3393:
        /*0128*/ 	.byte	0x04, 0x17
        /*012a*/ 	.short	(.L_3395 - .L_3394)
.L_3394:
        /*012c*/ 	.word	0x00000000
        /*0130*/ 	.short	0x0001
        /*0132*/ 	.short	0x0008
        /*0134*/ 	.byte	0x00, 0xf0, 0x21, 0x00


	//----- nvinfo : EIATTR_KPARAM_INFO
	.align		4
.L_3395:
        /*0138*/ 	.byte	0x04, 0x17
        /*013a*/ 	.short	(.L_3397 - .L_3396)
.L_3396:
        /*013c*/ 	.word	0x00000000
        /*0140*/ 	.short	0x0000
        /*0142*/ 	.short	0x0000
        /*0144*/ 	.byte	0x00, 0xf0, 0x21, 0x00


	//----- nvinfo : EIATTR_SPARSE_MMA_MASK
	.align		4
.L_3397:
        /*0148*/ 	.byte	0x03, 0x50
        /*014a*/ 	.short	0x0000


	//----- nvinfo : EIATTR_MAXREG_COUNT
	.align		4
        /*014c*/ 	.byte	0x03, 0x1b
        /*014e*/ 	.short	0x00ff


	//----- nvinfo : EIATTR_NUM_BARRIERS
	.align		4
        /*0150*/ 	.byte	0x02, 0x4c
        /*0152*/ 	.byte	0x01
	.zero		1


	//----- nvinfo : EIATTR_MERCURY_ISA_VERSION
	.align		4
        /*0154*/ 	.byte	0x03, 0x5f
        /*0156*/ 	.short	0x0101


	//----- nvinfo : EIATTR_EXIT_INSTR_OFFSETS
	.align		4
        /*0158*/ 	.byte	0x04, 0x1c
        /*015a*/ 	.short	(.L_3399 - .L_3398)


	//   ....[0]....
.L_3398:
        /*015c*/ 	.word	0x000001d0


	//   ....[1]....
        /*0160*/ 	.word	0x000008f0


	//   ....[2]....
        /*0164*/ 	.word	0x00007b10


	//   ....[3]....
        /*0168*/ 	.word	0x00007e30


	//   ....[4]....
        /*016c*/ 	.word	0x00007fa0


	//   ....[5]....
        /*0170*/ 	.word	0x00008040


	//   ....[6]....
        /*0174*/ 	.word	0x00008080


	//----- nvinfo : EIATTR_CRS_STACK_SIZE
	.align		4
.L_3399:
        /*0178*/ 	.byte	0x04, 0x1e
        /*017a*/ 	.short	(.L_3401 - .L_3400)
.L_3400:
        /*017c*/ 	.word	0x00000000


	//----- nvinfo : EIATTR_CBANK_PARAM_SIZE
	.align		4
.L_3401:
        /*0180*/ 	.byte	0x03, 0x19
        /*0182*/ 	.short	0x0074


	//----- nvinfo : EIATTR_PARAM_CBANK
	.align		4
        /*0184*/ 	.byte	0x04, 0x0a
        /*0186*/ 	.short	(.L_3403 - .L_3402)
	.align		4
.L_3402:
        /*0188*/ 	.word	index@(.nv.constant0._Z23gemm_half_q_half_kernelILi2ELi160ELb1ELb1ELi32EEvPK6__halfPKjS4_S2_PS0_iiiiPKtS7_iiiiiibS2_i)
        /*018c*/ 	.short	0x0210
        /*018e*/ 	.short	0x0074


	//----- nvinfo : EIATTR_SW_WAR
	.align		4
.L_3403:
        /*0190*/ 	.byte	0x04, 0x36
        /*0192*/ 	.short	(.L_3405 - .L_3404)
.L_3404:
        /*0194*/ 	.word	0x00000008
.L_3405:


//--------------------- .nv.info._Z23gemm_half_q_half_kernelILi2ELi40ELb1ELb1ELi32EEvPK6__halfPKjS4_S2_PS0_iiiiPKtS7_iiiiiibS2_i --------------------------
	.section	.nv.info._Z23gemm_half_q_half_kernelILi2ELi40ELb1ELb1ELi32EEvPK6__halfPKjS4_S2_PS0_iiiiPKtS7_iiiiiibS2_i,"",@"SHT_CUDA_INFO"
	.sectionflags	@""
	.align	4


	//----- nvinfo : EIATTR_CUDA_API_VERSION
	.align		4
        /*0000*/ 	.byte	0x04, 0x37
        /*0002*/ 	.short	(.L_3407 - .L_3406)
.L_3406:
        /*0004*/ 	.word	0x00000082


	//----- nvinfo : EIATTR_KPARAM_INFO
	.align		4
.L_3407:
        /*0008*/ 	.byte	0x04, 0x17
        /*000a*/ 	.short	(.L_3409 - .L_3408)
.L_3408:
        /*000c*/ 	.word	0x00000000
        /*0010*/ 	.short	0x0013
        /*0012*/ 	.short	0x0070
        /*0014*/ 	.byte	0x00, 0xf0, 0x11, 0x00


	//----- nvinfo : EIATTR_KPARAM_INFO
	.align		4
.L_3409:
        /*0018*/ 	.byte	0x04, 0x17
        /*001a*/ 	.short	(.L_3411 - .L_3410)
.L_3410:
        /*001c*/ 	.word	0x00000000
        /*0020*/ 	.short	0x0012
        /*0022*/ 	.short	0x0068
        /*0024*/ 	.byte	0x00, 0xf0, 0x21, 0x00


	//----- nvinfo : EIATTR_KPARAM_INFO
	.align		4
.L_3411:
        /*0028*/ 	.byte	0x04, 0x17
        /*002a*/ 	.short	(.L_3413 - .L_3412)
.L_3412:
        /*002c*/ 	.word	0x00000000
        /*0030*/ 	.short	0x0011
        /*0032*/ 	.short	0x0060
        /*0034*/ 	.byte	0x00, 0xf0, 0x05, 0x00


	//----- nvinfo : EIATTR_KPARAM_INFO
	.align		4
.L_3413:
        /*0038*/ 	.byte	0x04, 0x17
        /*003a*/ 	.short	(.L_3415 - .L_3414)
.L_3414:
        /*003c*/ 	.word	0x00000000
        /*0040*/ 	.short	0x0010
        /*0042*/ 	.short	0x005c
        /*0044*/ 	.byte	0x00, 0xf0, 0x11, 0x00


	//----- nvinfo : EIATTR_KPARAM_INFO
	.align		4
.L_3415:
        /*0048*/ 	.byte	0x04, 0x17
        /*004a*/ 	.short	(.L_3417 - .L_3416)
.L_3416:
        /*004c*/ 	.word	0x00000000
        /*0050*/ 	.short	0x000f
        /*0052*/ 	.short	0x0058
        /*0054*/ 	.byte	0x00, 0xf0, 0x11, 0x00


	//----- nvinfo : EIATTR_KPARAM_INFO
	.align		4
.L_3417:
        /*0058*/ 	.byte	0x04, 0x17
        /*005a*/ 	.short	(.L_3419 - .L_3418)
.L_3418:
        /*005c*/ 	.word	0x00000000
        /*0060*/ 	.short	0x000e
        /*0062*/ 	.short	0x0054
        /*0064*/ 	.byte	0x00, 0xf0, 0x11, 0x00


	//----- nvinfo : EIATTR_KPARAM_INFO
	.align		4
.L_3419:
        /*0068*/ 	.byte	0x04, 0x17
        /*006a*/ 	.short	(.L_3421 - .L_3420)
.L_3420:
        /*006c*/ 	.word	0x00000000
        /*0070*/ 	.short	0x000d
        /*0072*/ 	.short	0x0050
        /*0074*/ 	.byte	0x00, 0xf0, 0x11, 0x00


	//----- nvinfo : EIATTR_KPARAM_INFO
	.align		4
.L_3421:
        /*0078*/ 	.byte	0x04, 0x17
        /*007a*/ 	.short	(.L_3423 - .L_3422)
.L_3422:
        /*007c*/ 	.word	0x00000000
        /*0080*/ 	.short	0x000c
        /*0082*/ 	.short	0x004c
        /*0084*/ 	.byte	0x00, 0xf0, 0x11, 0x00


	//----- nvinfo : EIATTR_KPARAM_INFO
	.align		4
.L_3423:
        /*0088*/ 	.byte	0x04, 0x17
        /*008a*/ 	.short	(.L_3425 - .L_3424)
.L_3424:
        /*008c*/ 	.word	0x00000000
        /*0090*/ 	.short	0x000b
        /*0092*/ 	.short	0x0048
        /*0094*/ 	.byte	0x00, 0xf0, 0x11, 0x00


	//----- nvinfo : EIATTR_KPARAM_INFO
	.align		4
.L_3425:
        /*0098*/ 	.byte	0x04, 0x17
        /*009a*/ 	.short	(.L_3427 - .L_3426)
.L_3426:
        /*009c*/ 	.word	0x00000000
        /*00a0*/ 	.short	0x000a
        /*00a2*/ 	.short	0x0040
        /*00a4*/ 	.byte	0x00, 0xf0, 0x21, 0x00


	//----- nvinfo : EIATTR_KPARAM_INFO
	.align		4
.L_3427:
        /*00a8*/ 	.byte	0x04, 0x17
        /*00aa*/ 	.short	(.L_3429 - .L_3428)
.L_3428:
        /*00ac*/ 	.word	0x00000000
        /*00b0*/ 	.short	0x0009
        /*00b2*/ 	.short	0x0038
        /*00b4*/ 	.byte	0x00, 0xf0, 0x21, 0x00


	//----- nvinfo : EIATTR_KPARAM_INFO
	.align		4
.L_3429:
        /*00b8*/ 	.byte	0x04, 0x17
        /*00ba*/ 	.short	(.L_3431 - .L_3430)
.L_3430:
        /*00bc*/ 	.word	0x00000000
        /*00c0*/ 	.short	0x0008
        /*00c2*/ 	.short	0x0034
        /*00c4*/ 	.byte	0x00, 0xf0, 0x11, 0x00


	//----- nvinfo : EIATTR_KPARAM_INFO
	.align		4
.L_3431:
        /*00c8*/ 	.byte	0x04, 0x17
        /*00ca*/ 	.short	(.L_3433 - .L_3432)
.L_3432:
        /*00cc*/ 	.word	0x00000000
        /*00d0*/ 	.short	0x0007
        /*00d2*/ 	.short	0x0030
        /*00d4*/ 	.byte	0x00, 0xf0, 0x11, 0x00


	//----- nvinfo : EIATTR_KPARAM_INFO
	.align		4
.L_3433:
        /*00d8*/ 	.byte	0x04, 0x17
        /*00da*/ 	.short	(.L_3435 - .L_3434)
.L_3434:
        /*00dc*/ 	.word	0x00000000
        /*00e0*/ 	.short	0x0006
        /*00e2*/ 	.short	0x002c
        /*00e4*/ 	.byte	0x00, 0xf0, 0x11, 0x00


	//----- nvinfo : EIATTR_KPARAM_INFO
	.align		4
.L_3435:
        /*00e8*/ 	.byte	0x04, 0x17
        /*00ea*/ 	.short	(.L_3437 - .L_3436)
.L_3436:
        /*00ec*/ 	.word	0x00000000
        /*00f0*/ 	.short	0x0005
        /*00f2*/ 	.short	0x0028
        /*00f4*/ 	.byte	0x00, 0xf0, 0x11, 0x00


	//----- nvinfo : EIATTR_KPARAM_INFO
	.align		4
.L_3437:
        /*00f8*/ 	.byte	0x04, 0x17
        /*00fa*/ 	.short	(.L_3439 - .L_3438)
.L_3438:
        /*00fc*/ 	.word	0x00000000
        /*0100*/ 	.short	0x0004
        /*0102*/ 	.short	0x0020
        /*0104*/ 	.byte	0x00, 0xf0, 0x21, 0x00


	//----- nvinfo : EIATTR_KPARAM_INFO
	.align		4
.L_3439:
        /*0108*/ 	.byte	0x04, 0x17
        /*010a*/ 	.short	(.L_3441 - .L_3440)
.L_3440:
        /*010c*/ 	.word	0x00000000
        /*0110*/ 	.short	0x0003
        /*0112*/ 	.short	0x0018
        /*0114*/ 	.byte	0x00, 0xf0, 0x21, 0x00


	//----- nvinfo : EIATTR_KPARAM_INFO
	.align		4
.L_3441:
        /*0118*/ 	.byte	0x04, 0x17
        /*011a*/ 	.short	(.L_3443 - .L_3442)
.L_3442:
        /*011c*/ 	.word	0x00000000
        /*0120*/ 	.short	0x0002
        /*0122*/ 	.short	0x0010
        /*0124*/ 	.byte	0x00, 0xf0, 0x21, 0x00


	//----- nvinfo : EIATTR_KPARAM_INFO
	.align		4
.L_3443:
        /*0128*/ 	.byte	0x04, 0x17
        /*012a*/ 	.short	(.L_3445 - .L_3444)
.L_3444:
        /*012c*/ 	.word	0x00000000
        /*0130*/ 	.short	0x0001
        /*0132*/ 	.short	0x0008
        /*0134*/ 	.byte	0x00, 0xf0, 0x21, 0x00


	//----- nvinfo : EIATTR_KPARAM_INFO
	.align		4
.L_3445:
        /*0138*/ 	.byte	0x04, 0x17
        /*013a*/ 	.short	(.L_3447 - .L_3446)
.L_3446:
        /*013c*/ 	.word	0x00000000
        /*0140*/ 	.short	0x0000
        /*0142*/ 	.short	0x0000
        /*0144*/ 	.byte	0x00, 0xf0, 0x21, 0x00


	//----- nvinfo : EIATTR_SPARSE_MMA_MASK
	.align		4
.L_3447:
        /*0148*/ 	.byte	0x03, 0x50
        /*014a*/ 	.short	0x0000


	//----- nvinfo : EIATTR_MAXREG_COUNT
	.align		4
        /*014c*/ 	.byte	0x03, 0x1b
        /*014e*/ 	.short	0x00ff


	//----- nvinfo : EIATTR_NUM_BARRIERS
	.align		4
        /*0150*/ 	.byte	0x02, 0x4c
        /*0152*/ 	.byte	0x01
	.zero		1


	//----- nvinfo : EIATTR_MERCURY_ISA_VERSION
	.align		4
        /*0154*/ 	.byte	0x03, 0x5f
        /*0156*/ 	.short	0x0101


	//----- nvinfo : EIATTR_EXIT_INSTR_OFFSETS
	.align		4
        /*0158*/ 	.byte	0x04, 0x1c
        /*015a*/ 	.short	(.L_3449 - .L_3448)


	//   ....[0]....
.L_3448:
        /*015c*/ 	.word	0x000001d0


	//   ....[1]....
        /*0160*/ 	.word	0x00000900


	//   ....[2]....
        /*0164*/ 	.word	0x00006cb0


	//   ....[3]....
        /*0168*/ 	.word	0x00006fd0


	//   ....[4]....
        /*016c*/ 	.word	0x00007140


	//   ....[5]....
        /*0170*/ 	.word	0x000071e0


	//   ....[6]....
        /*0174*/ 	.word	0x00007220


	//----- nvinfo : EIATTR_CRS_STACK_SIZE
	.align		4
.L_3449:
        /*0178*/ 	.byte	0x04, 0x1e
        /*017a*/ 	.short	(.L_3451 - .L_3450)
.L_3450:
        /*017c*/ 	.word	0x00000000


	//----- nvinfo : EIATTR_CBANK_PARAM_SIZE
	.align		4
.L_3451:
        /*0180*/ 	.byte	0x03, 0x19
        /*0182*/ 	.short	0x0074


	//----- nvinfo : EIATTR_PARAM_CBANK
	.align		4
        /*0184*/ 	.byte	0x04, 0x0a
        /*0186*/ 	.short	(.L_3453 - .L_3452)
	.align		4
.L_3452:
        /*0188*/ 	.word	index@(.nv.constant0._Z23gemm_half_q_half_kernelILi2ELi40ELb1ELb1ELi32EEvPK6__halfPKjS4_S2_PS0_iiiiPKtS7_iiiiiibS2_i)
        /*018c*/ 	.short	0x0210
        /*018e*/ 	.short	0x0074


	//----- nvinfo : EIATTR_SW_WAR
	.align		4
.L_3453:
        /*0190*/ 	.byte	0x04, 0x36
        /*0192*/ 	.short	(.L_3455 - .L_3454)
.L_3454:
        /*0194*/ 	.word	0x00000008
.L_3455:


//--------------------- .nv.info._Z23gemm_half_q_half_kernelILi2ELi10ELb1ELb1ELi32EEvPK6__halfPKjS4_S2_PS0_iiiiPKtS7_iiiiiibS2_i --------------------------
	.section	.nv.info._Z23gemm_half_q_half_kernelILi2ELi10ELb1ELb1ELi32EEvPK6__halfPKjS4_S2_PS0_iiiiPKtS7_iiiiiibS2_i,"",@"SHT_CUDA_INFO"
	.sectionflags	@""
	.align	4


	//----- nvinfo : EIATTR_CUDA_API_VERSION
	.align		4
        /*0000*/ 	.byte	0x04, 0x37
        /*0002*/ 	.short	(.L_3457 - .L_3456)
.L_3456:
        /*0004*/ 	.word	0x00000082


	//----- nvinfo : EIATTR_KPARAM_INFO
	.align		4
.L_3457:
        /*0008*/ 	.byte	0x04, 0x17
        /*000a*/ 	.short	(.L_3459 - .L_3458)
.L_3458:
        /*000c*/ 	.word	0x00000000
        /*0010*/ 	.short	0x0013
        /*0012*/ 	.short	0x0070
        /*0014*/ 	.byte	0x00, 0xf0, 0x11, 0x00


	//----- nvinfo : EIATTR_KPARAM_INFO
	.align		4
.L_3459:
        /*0018*/ 	.byte	0x04, 0x17
        /*001a*/ 	.short	(.L_3461 - .L_3460)
.L_3460:
        /*001c*/ 	.word	0x00000000
        /*0020*/ 	.short	0x0012
        /*0022*/ 	.short	0x0068
        /*0024*/ 	.byte	0x00, 0xf0, 0x21, 0x00


	//----- nvinfo : EIATTR_KPARAM_INFO
	.align		4
.L_3461:
        /*0028*/ 	.byte	0x04, 0x17
        /*002a*/ 	.short	(.L_3463 - .L_3462)
.L_3462:
        /*002c*/ 	.word	0x00000000
        /*0030*/ 	.short	0x0011
        /*0032*/ 	.short	0x0060
        /*0034*/ 	.byte	0x00, 0xf0, 0x05, 0x00


	//----- nvinfo : EIATTR_KPARAM_INFO
	.align		4
.L_3463:
        /*0038*/ 	.byte	0x04, 0x17
        /*003a*/ 	.short	(.L_3465 - .L_3464)
.L_3464:
        /*003c*/ 	.word	0x00000000
        /*0040*/ 	.short	0x0010
        /*0042*/ 	.short	0x005c
        /*0044*/ 	.byte	0x00, 0xf0, 0x11, 0x00


	//----- nvinfo : EIATTR_KPARAM_INFO
	.align		4
.L_3465:
        /*0048*/ 	.byte	0x04, 0x17
        /*004a*/ 	.short	(.L_3467 - .L_3466)
.L_3466:
        /*004c*/ 	.word	0x00000000
        /*0050*/ 	.short	0x000f
        /*0052*/ 	.short	0x0058
        /*0054*/ 	.byte	0x00, 0xf0, 0x11, 0x00


	//----- nvinfo : EIATTR_KPARAM_INFO
	.align		4
.L_3467:
        /*0058*/ 	.byte	0x04, 0x17
        /*005a*/ 	.short	(.L_3469 - .L_3468)
.L_3468:
        /*005c*/ 	.word	0x00000000
        /*0060*/ 	.short	0x000e
        /*0062*/ 	.short	0x0054
        /*0064*/ 	.byte	0x00, 0xf0, 0x11, 0x00


	//----- nvinfo : EIATTR_KPARAM_INFO
	.align		4
.L_3469:
        /*0068*/ 	.byte	0x04, 0x17
        /*006a*/ 	.short	(.L_3471 - .L_3470)
.L_3470:
        /*006c*/ 	.word	0x00000000
        /*0070*/ 	.short	0x000d
        /*0072*/ 	.short	0x0050
        /*0074*/ 	.byte	0x00, 0xf0, 0x11, 0x00


	//----- nvinfo : EIATTR_KPARAM_INFO
	.align		4
.L_3471:
        /*0078*/ 	.byte	0x04, 0x17
        /*007a*/ 	.short	(.L_3473 - .L_3472)
.L_3472:
        /*007c*/ 	.word	0x00000000
        /*0080*/ 	.short	0x000c
        /*0082*/ 	.short	0x004c
        /*0084*/ 	.byte	0x00, 0xf0, 0x11, 0x00


	//----- nvinfo : EIATTR_KPARAM_INFO
	.align		4
.L_3473:
        /*0088*/ 	.byte	0x04, 0x17
        /*008a*/ 	.short	(.L_3475 - .L_3474)
.L_3474:
        /*008c*/ 	.word	0x00000000
        /*0090*/ 	.short	0x000b
        /*0092*/ 	.short	0x0048
        /*0094*/ 	.byte	0x00, 0xf0, 0x11, 0x00


	//----- nvinfo : EIATTR_KPARAM_INFO
	.align		4
.L_3475:
        /*0098*/ 	.byte	0x04, 0x17
        /*009a*/ 	.short	(.L_3477 - .L_3476)
.L_3476:
        /*009c*/ 	.word	0x00000000
        /*00a0*/ 	.short	0x000a
        /*00a2*/ 	.short	0x0040
        /*00a4*/ 	.byte	0x00, 0xf0, 0x21, 0x00


	//----- nvinfo : EIATTR_KPARAM_INFO
	.align		4
.L_3477:
        /*00a8*/ 	.byte	0x04, 0x17
        /*00aa*/ 	.short	(.L_3479 - .L_3478)
.L_3478:
        /*00ac*/ 	.word	0x00000000
        /*00b0*/ 	.short	0x0009
        /*00b2*/ 	.short	0x0038
        /*00b4*/ 	.byte	0x00, 0xf0, 0x21, 0x00


	//----- nvinfo : EIATTR_KPARAM_INFO
	.align		4
.L_3479:
        /*00b8*/ 	.byte	0x04, 0x17
        /*00ba*/ 	.short	(.L_3481 - .L_3480)
.L_3480:
        /*00bc*/ 	.word	0x00000000
        /*00c0*/ 	.short	0x0008
        /*00c2*/ 	.short	0x0034
        /*00c4*/ 	.byte	0x00, 0xf0, 0x11, 0x00


	//----- nvinfo : EIATTR_KPARAM_INFO
	.align		4
.L_3481:
        /*00c8*/ 	.byte	0x04, 0x17
        /*00ca*/ 	.short	(.L_3483 - .L_3482)
.L_3482:
        /*00cc*/ 	.word	0x00000000
        /*00d0*/ 	.short	0x0007
        /*00d2*/ 	.short	0x0030
        /*00d4*/ 	.byte	0x00, 0xf0, 0x11, 0x00


	//----- nvinfo : EIATTR_KPARAM_INFO
	.align		4
.L_3483:
        /*00d8*/ 	.byte	0x04, 0x17
        /*00da*/ 	.short	(.L_3485 - .L_3484)
.L_3484:
        /*00dc*/ 	.word	0x00000000
        /*00e0*/ 	.short	0x0006
        /*00e2*/ 	.short	0x002c
        /*00e4*/ 	.byte	0x00, 0xf0, 0x11, 0x00


	//----- nvinfo : EIATTR_KPARAM_INFO
	.align		4
.L_3485:
        /*00e8*/ 	.byte	0x04, 0x17
        /*00ea*/ 	.short	(.L_3487 - .L_3486)
.L_3486:
        /*00ec*/ 	.word	0x00000000
        /*00f0*/ 	.short	0x0005
        /*00f2*/ 	.short	0x0028
        /*00f4*/ 	.byte	0x00, 0xf0, 0x11, 0x00


	//----- nvinfo : EIATTR_KPARAM_INFO
	.align		4
.L_3487:
        /*00f8*/ 	.byte	0x04, 0x17
        /*00fa*/ 	.short	(.L_3489 - .L_3488)
.L_3488:
        /*00fc*/ 	.word	0x00000000
        /*0100*/ 	.short	0x0004
        /*0102*/ 	.short	0x0020
        /*0104*/ 	.byte	0x00, 0xf0, 0x21, 0x00


	//----- nvinfo : EIATTR_KPARAM_INFO
	.align		4
.L_3489:
        /*0108*/ 	.byte	0x04, 0x17
        /*010a*/ 	.short	(.L_3491 - .L_3490)
.L_3490:
        /*010c*/ 	.word	0x00000000
        /*0110*/ 	.short	0x0003
        /*0112*/ 	.short	0x0018
        /*0114*/ 	.byte	0x00, 0xf0, 0x21, 0x00


	//----- nvinfo : EIATTR_KPARAM_INFO
	.align		4
.L_3491:
        /*0118*/ 	.byte	0x04, 0x17
        /*011a*/ 	.short	(.L_3493 - .L_3492)
.L_3492:
        /*011c*/ 	.word	0x00000000
        /*0120*/ 	.short	0x0002
        /*0122*/ 	.short	0x0010
        /*0124*/ 	.byte	0x00, 0xf0, 0x21, 0x00


	//----- nvinfo : EIATTR_KPARAM_INFO
	.align		4
.L_3493:
        /*0128*/ 	.byte	0x04, 0x17
        /*012a*/ 	.short	(.L_3495 - .L_3494)
.L_3494:
        /*012c*/ 	.word	0x00000000
        /*0130*/ 	.short	0x0001
        /*0132*/ 	.short	0x0008
        /*0134*/ 	.byte	0x00, 0xf0, 0x21, 0x00


	//----- nvinfo : EIATTR_KPARAM_INFO
	.align		4
.L_3495:
        /*0138*/ 	.byte	0x04, 0x17
        /*013a*/ 	.short	(.L_3497 - .L_3496)
.L_3496:
        /*013c*/ 	.word	0x00000000
        /*0140*/ 	.short	0x0000
        /*0142*/ 	.short	0x0000
        /*0144*/ 	.byte	0x00, 0xf0, 0x21, 0x00


	//----- nvinfo : EIATTR_SPARSE_MMA_MASK
	.align		4
.L_3497:
        /*0148*/ 	.byte	0x03, 0x50
        /*014a*/ 	.short	0x0000


	//----- nvinfo : EIATTR_MAXREG_COUNT
	.align		4
        /*014c*/ 	.byte	0x03, 0x1b
        /*014e*/ 	.short	0x00ff


	//----- nvinfo : EIATTR_NUM_BARRIERS
	.align		4
        /*0150*/ 	.byte	0x02, 0x4c
        /*0152*/ 	.byte	0x01
	.zero		1


	//----- nvinfo : EIATTR_MERCURY_ISA_VERSION
	.align		4
        /*0154*/ 	.byte	0x03, 0x5f
        /*0156*/ 	.short	0x0101


	//----- nvinfo : EIATTR_EXIT_INSTR_OFFSETS
	.align		4
        /*0158*/ 	.byte	0x04, 0x1c
        /*015a*/ 	.short	(.L_3499 - .L_3498)


	//   ....[0]....
.L_3498:
        /*015c*/ 	.word	0x000001d0


	//   ....[1]....
        /*0160*/ 	.word	0x00000900


	//   ....[2]....
        /*0164*/ 	.word	0x00005bc0


	//   ....[3]....
        /*0168*/ 	.word	0x00005ed0


	//   ....[4]....
        /*016c*/ 	.word	0x00006040


	//   ....[5]....
        /*0170*/ 	.word	0x000060d0


	//   ....[6]....
        /*0174*/ 	.word	0x00006110


	//----- nvinfo : EIATTR_CRS_STACK_SIZE
	.align		4
.L_3499:
        /*0178*/ 	.byte	0x04, 0x1e
        /*017a*/ 	.short	(.L_3501 - .L_3500)
.L_3500:
        /*017c*/ 	.word	0x00000000


	//----- nvinfo : EIATTR_CBANK_PARAM_SIZE
	.align		4
.L_3501:
        /*0180*/ 	.byte	0x03, 0x19
        /*0182*/ 	.short	0x0074


	//----- nvinfo : EIATTR_PARAM_CBANK
	.align		4
        /*0184*/ 	.byte	0x04, 0x0a
        /*0186*/ 	.short	(.L_3503 - .L_3502)
	.align		4
.L_3502:
        /*0188*/ 	.word	index@(.nv.constant0._Z23gemm_half_q_half_kernelILi2ELi10ELb1ELb1ELi32EEvPK6__halfPKjS4_S2_PS0_iiiiPKtS7_iiiiiibS2_i)
        /*018c*/ 	.short	0x0210
        /*018e*/ 	.short	0x0074


	//----- nvinfo : EIATTR_SW_WAR
	.align		4
.L_3503:
        /*0190*/ 	.byte	0x04, 0x36
        /*0192*/ 	.short	(.L_3505 - .L_3504)
.L_3504:
        /*0194*/ 	.word	0x00000008
.L_3505:


//--------------------- .nv.info._Z23gemm_half_q_half_kernelILi2ELi172ELb1ELb1ELi32EEvPK6__halfPKjS4_S2_PS0_iiiiPKtS7_iiiiiibS2_i --------------------------
	.section	.nv.info._Z23gemm_half_q_half_kernelILi2ELi172ELb1ELb1ELi32EEvPK6__halfPKjS4_S2_PS0_iiiiPKtS7_iiiiiibS2_i,"",@"SHT_CUDA_INFO"
	.sectionflags	@""
	.align	4


	//----- nvinfo : EIATTR_CUDA_API_VERSION
	.align		4
        /*0000*/ 	.byte	0x04, 0x37
        /*0002*/ 	.short	(.L_3507 - .L_3506)
.L_3506:
        /*0004*/ 	.word	0x00000082


	//----- nvinfo : EIATTR_KPARAM_INFO
	.align		4
.L_3507:
        /*0008*/ 	.byte	0x04, 0x17
        /*000a*/ 	.short	(.L_3509 - .L_3508)
.L_3508:
        /*000c*/ 	.word	0x00000000
        /*0010*/ 	.short	0x0013
        /*0012*/ 	.short	0x0070
        /*0014*/ 	.byte	0x00, 0xf0, 0x11, 0x00


	//----- nvinfo : EIATTR_KPARAM_INFO
	.align		4
.L_3509:
        /*0018*/ 	.byte	0x04, 0x17
        /*001a*/ 	.short	(.L_3511 - .L_3510)
.L_3510:
        /*001c*/ 	.word	0x00000000
        /*0020*/ 	.short	0x0012
        /*0022*/ 	.short	0x0068
        /*0024*/ 	.byte	0x00, 0xf0, 0x21, 0x00


	//----- nvinfo : EIATTR_KPARAM_INFO
	.align		4
.L_3511:
        /*0028*/ 	.byte	0x04, 0x17
        /*002a*/ 	.short	(.L_3513 - .L_3512)
.L_3512:
        /*002c*/ 	.word	0x00000000
        /*0030*/ 	.short	0x0011
        /*0032*/ 	.short	0x0060
        /*0034*/ 	.byte	0x00, 0xf0, 0x05, 0x00


	//----- nvinfo : EIATTR_KPARAM_INFO
	.align		4
.L_3513:
        /*0038*/ 	.byte	0x04, 0x17
        /*003a*/ 	.short	(.L_3515 - .L_3514)
.L_3514:
        /*003c*/ 	.word	0x00000000
        /*0040*/ 	.short	0x0010
        /*0042*/ 	.short	0x005c
        /*0044*/ 	.byte	0x00, 0xf0, 0x11, 0x00


	//----- nvinfo : EIATTR_KPARAM_INFO
	.align		4
.L_3515:
        /*0048*/ 	.byte	0x04, 0x17
        /*004a*/ 	.short	(.L_3517 - .L_3516)
.L_3516:
        /*004c*/ 	.word	0x00000000
        /*0050*/ 	.short	0x000f
        /*0052*/ 	.short	0x0058
        /*0054*/ 	.byte	0x00, 0xf0, 0x11, 0x00


	//----- nvinfo : EIATTR_KPARAM_INFO
	.align		4
.L_3517:
        /*0058*/ 	.byte	0x04, 0x17
        /*005a*/ 	.short	(.L_3519 - .L_3518)
.L_3518:
        /*005c*/ 	.word	0x00000000
        /*0060*/ 	.short	0x000e
        /*0062*/ 	.short	0x0054
        /*0064*/ 	.byte	0x00, 0xf0, 0x11, 0x00


	//----- nvinfo : EIATTR_KPARAM_INFO
	.align		4
.L_3519:
        /*0068*/ 	.byte	0x04, 0x17
        /*006a*/ 	.short	(.L_3521 - .L_3520)
.L_3520:
        /*006c*/ 	.word	0x00000000
        /*0070*/ 	.short	0x000d
        /*0072*/ 	.short	0x0050
        /*0074*/ 	.byte	0x00, 0xf0, 0x11, 0x00


	//----- nvinfo : EIATTR_KPARAM_INFO
	.align		4
.L_3521:
        /*0078*/ 	.byte	0x04, 0x17
        /*007a*/ 	.short	(.L_3523 - .L_3522)
.L_3522:
        /*007c*/ 	.word	0x00000000
        /*0080*/ 	.short	0x000c
        /*0082*/ 	.short	0x004c
        /*0084*/ 	.byte	0x00, 0xf0, 0x11, 0x00


	//----- nvinfo : EIATTR_KPARAM_INFO
	.align		4
.L_3523:
        /*0088*/ 	.byte	0x04, 0x17
        /*008a*/ 	.short	(.L_3525 - .L_3524)
.L_3524:
        /*008c*/ 	.word	0x00000000
        /*0090*/ 	.short	0x000b
        /*0092*/ 	.short	0x0048
        /*0094*/ 	.byte	0x00, 0xf0, 0x11, 0x00


	//----- nvinfo : EIATTR_KPARAM_INFO
	.align		4
.L_3525:
        /*0098*/ 	.byte	0x04, 0x17
        /*009a*/ 	.short	(.L_3527 - .L_3526)
.L_3526:
        /*009c*/ 	.word	0x00000000
        /*00a0*/ 	.short	0x000a
        /*00a2*/ 	.short	0x0040
        /*00a4*/ 	.byte	0x00, 0xf0, 0x21, 0x00


	//----- nvinfo : EIATTR_KPARAM_INFO
	.align		4
.L_3527:
        /*00a8*/ 	.byte	0x04, 0x17
        /*00aa*/ 	.short	(.L_3529 - .L_3528)
.L_3528:
        /*00ac*/ 	.word	0x00000000
        /*00b0*/ 	.short	0x0009
        /*00b2*/ 	.short	0x0038
        /*00b4*/ 	.byte	0x00, 0xf0, 0x21, 0x00


	//----- nvinfo : EIATTR_KPARAM_INFO
	.align		4
.L_3529:
        /*00b8*/ 	.byte	0x04, 0x17
        /*00ba*/ 	.short	(.L_3531 - .L_3530)
.L_3530:
        /*00bc*/ 	.word	0x00000000
        /*00c0*/ 	.short	0x0008
        /*00c2*/ 	.short	0x0034
        /*00c4*/ 	.byte	0x00, 0xf0, 0x11, 0x00


	//----- nvinfo : EIATTR_KPARAM_INFO
	.align		4
.L_3531:
        /*00c8*/ 	.byte	0x04, 0x17
        /*00ca*/ 	.short	(.L_3533 - .L_3532)
.L_3532:
        /*00cc*/ 	.word	0x00000000
        /*00d0*/ 	.short	0x0007
        /*00d2*/ 	.short	0x0030
        /*00d4*/ 	.byte	0x00, 0xf0, 0x11, 0x00


	//----- nvinfo : EIATTR_KPARAM_INFO
	.align		4
.L_3533:
        /*00d8*/ 	.byte	0x04, 0x17
        /*00da*/ 	.short	(.L_3535 - .L_3534)
.L_3534:
        /*00dc*/ 	.word	0x00000000
        /*00e0*/ 	.short	0x0006
        /*00e2*/ 	.short	0x002c
        /*00e4*/ 	.byte	0x00, 0xf0, 0x11, 0x00


	//----- nvinfo : EIATTR_KPARAM_INFO
	.align		4
.L_3535:
        /*00e8*/ 	.byte	0x04, 0x17
        /*00ea*/ 	.short	(.L_3537 - .L_3536)
.L_3536:
        /*00ec*/ 	.word	0x00000000
        /*00f0*/ 	.short	0x0005
        /*00f2*/ 	.short	0x0028
        /*00f4*/ 	.byte	0x00, 0xf0, 0x11, 0x00


	//----- nvinfo : EIATTR_KPARAM_INFO
	.align		4
.L_3537:
        /*00f8*/ 	.byte	0x04, 0x17
        /*00fa*/ 	.short	(.L_3539 - .L_3538)
.L_3538:
        /*00fc*/ 	.word	0x00000000
        /*0100*/ 	.short	0x0004
        /*0102*/ 	.short	0x0020
        /*0104*/ 	.byte	0x00, 0xf0, 0x21, 0x00


	//----- nvinfo : EIATTR_KPARAM_INFO
	.align		4
.L_3539:
        /*0108*/ 	.byte	0x04, 0x17
        /*010a*/ 	.short	(.L_3541 - .L_3540)
.L_3540:
        /*010c*/ 	.word	0x00000000
        /*0110*/ 	.short	0x0003
        /*0112*/ 	.short	0x0018
        /*0114*/ 	.byte	0x00, 0xf0, 0x21, 0x00


	//----- nvinfo : EIATTR_KPARAM_INFO
	.align		4
.L_3541:
        /*0118*/ 	.byte	0x04, 0x17
        /*011a*/ 	.short	(.L_3543 - .L_3542)
.L_3542:
        /*011c*/ 	.word	0x00000000
        /*0120*/ 	.short	0x0002
        /*0122*/ 	.short	0x0010
        /*0124*/ 	.byte	0x00, 0xf0, 0x21, 0x00


	//----- nvinfo : EIATTR_KPARAM_INFO
	.align		4
.L_3543:
        /*0128*/ 	.byte	0x04, 0x17
        /*012a*/ 	.short	(.L_3545 - .L_3544)
.L_3544:
        /*012c*/ 	.word	0x00000000
        /*0130*/ 	.short	0x0001
        /*0132*/ 	.short	0x0008
        /*0134*/ 	.byte	0x00, 0xf0, 0x21, 0x00


	//----- nvinfo : EIATTR_KPARAM_INFO
	.align		4
.L_3545:
        /*0138*/ 	.byte	0x04, 0x17
        /*013a*/ 	.short	(.L_3547 - .L_3546)
.L_3546:
        /*013c*/ 	.word	0x00000000
        /*0140*/ 	.short	0x0000
        /*0142*/ 	.short	0x0000
        /*0144*/ 	.byte	0x00, 0xf0, 0x21, 0x00


	//----- nvinfo : EIATTR_SPARSE_MMA_MASK
	.align		4
.L_3547:
        /*0148*/ 	.byte	0x03, 0x50
        /*014a*/ 	.short	0x0000


	//----- nvinfo : EIATTR_MAXREG_COUNT
	.align		4
        /*014c*/ 	.byte	0x03, 0x1b
        /*014e*/ 	.short	0x00ff


	//----- nvinfo : EIATTR_NUM_BARRIERS
	.align		4
        /*0150*/ 	.byte	0x02, 0x4c
        /*0152*/ 	.byte	0x01
	.zero		1


	//----- nvinfo : EIATTR_MERCURY_ISA_VERSION
	.align		4
        /*0154*/ 	.byte	0x03, 0x5f
        /*0156*/ 	.short	0x0101


	//----- nvinfo : EIATTR_EXIT_INSTR_OFFSETS
	.align		4
        /*0158*/ 	.byte	0x04, 0x1c
        /*015a*/ 	.short	(.L_3549 - .L_3548)


	//   ....[0]....
.L_3548:
        /*015c*/ 	.word	0x000001d0


	//   ....[1]....
        /*0160*/ 	.word	0x00000d90


	//   ....[2]....
        /*0164*/ 	.word	0x0000d500


	//   ....[3]....
        /*0168*/ 	.word	0x0000d820


	//   ....[4]....
        /*016c*/ 	.word	0x0000d990


	//   ....[5]....
        /*0170*/ 	.word	0x0000da30


	//   ....[6]....
        /*0174*/ 	.word	0x0000da70


	//----- nvinfo : EIATTR_CRS_STACK_SIZE
	.align		4
.L_3549:
        /*0178*/ 	.byte	0x04, 0x1e
        /*017a*/ 	.short	(.L_3551 - .L_3550)
.L_3550:
        /*017c*/ 	.word	0x00000000


	//----- nvinfo : EIATTR_CBANK_PARAM_SIZE
	.align		4
.L_3551:
        /*0180*/ 	.byte	0x03, 0x19
        /*0182*/ 	.short	0x0074


	//----- nvinfo : EIATTR_PARAM_CBANK
	.align		4
        /*0184*/ 	.byte	0x04, 0x0a
        /*0186*/ 	.short	(.L_3553 - .L_3552)
	.align		4
.L_3552:
        /*0188*/ 	.word	index@(.nv.constant0._Z23gemm_half_q_half_kernelILi2ELi172ELb1ELb1ELi32EEvPK6__halfPKjS4_S2_PS0_iiiiPKtS7_iiiiiibS2_i)
        /*018c*/ 	.short	0x0210
        /*018e*/ 	.short	0x0074


	//----- nvinfo : EIATTR_SW_WAR
	.align		4
.L_3553:
        /*0190*/ 	.byte	0x04, 0x36
        /*0192*/ 	.short	(.L_3555 - .L_3554)
.L_3554:
        /*0194*/ 	.word	0x00000008
.L_3555:


//--------------------- .nv.info._Z23gemm_half_q_half_kernelILi2ELi176ELb1ELb1ELi32EEvPK6__halfPKjS4_S2_PS0_iiiiPKtS7_iiiiiibS2_i --------------------------
	.section	.nv.info._Z23gemm_half_q_half_kernelILi2ELi176ELb1ELb1ELi32EEvPK6__halfPKjS4_S2_PS0_iiiiPKtS7_iiiiiibS2_i,"",@"SHT_CUDA_INFO"
	.sectionflags	@""
	.align	4


	//----- nvinfo : EIATTR_CUDA_API_VERSION
	.align		4
        /*0000*/ 	.byte	0x04, 0x37
        /*0002*/ 	.short	(.L_3557 - .L_3556)
.L_3556:
        /*0004*/ 	.word	0x00000082


	//----- nvinfo : EIATTR_KPARAM_INFO
	.align		4
.L_3557:
        /*0008*/ 	.byte	0x04, 0x17
        /*000a*/ 	.short	(.L_3559 - .L_3558)
.L_3558:
        /*000c*/ 	.word	0x00000000
        /*0010*/ 	.short	0x0013
        /*0012*/ 	.short	0x0070
        /*0014*/ 	.byte	0x00, 0xf0, 0x11, 0x00


	//----- nvinfo : EIATTR_KPARAM_INFO
	.align		4
.L_3559:
        /*0018*/ 	.byte	0x04, 0x17
        /*001a*/ 	.short	(.L_3561 - .L_3560)
.L_3560:
        /*001c*/ 	.word	0x00000000
        /*0020*/ 	.short	0x0012
        /*0022*/ 	.short	0x0068
        /*0024*/ 	.byte	0x00, 0xf0, 0x21, 0x00


	//----- nvinfo : EIATTR_KPARAM_INFO
	.align		4
.L_3561:
        /*0028*/ 	.byte	0x04, 0x17
        /*002a*/ 	.short	(.L_3563 - .L_3562)
.L_3562:
        /*002c*/ 	.word	0x00000000
        /*0030*/ 	.short	0x0011
        /*0032*/ 	.short	0x0060
        /*0034*/ 	.byte	0x00, 0xf0, 0x05, 0x00


	//----- nvinfo : EIATTR_KPARAM_INFO
	.align		4
.L_3563:
        /*0038*/ 	.byte	0x04, 0x17
        /*003a*/ 	.short	(.L_3565 - .L_3564)
.L_3564:
        /*003c*/ 	.word	0x00000000
        /*0040*/ 	.short	0x0010
        /*0042*/ 	.short	0x005c
        /*0044*/ 	.byte	0x00, 0xf0, 0x11, 0x00


	//----- nvinfo : EIATTR_KPARAM_INFO
	.align		4
.L_3565:
        /*0048*/ 	.byte	0x04, 0x17
        /*004a*/ 	.short	(.L_3567 - .L_3566)
.L_3566:
        /*004c*/ 	.word	0x00000000
        /*0050*/ 	.short	0x000f
        /*0052*/ 	.short	0x0058
        /*0054*/ 	.byte	0x00, 0xf0, 0x11, 0x00


	//----- nvinfo : EIATTR_KPARAM_INFO
	.align		4
.L_3567:
        /*0058*/ 	.byte	0x04, 0x17
        /*005a*/ 	.short	(.L_3569 - .L_3568)
.L_3568:
        /*005c*/ 	.word	0x00000000
        /*0060*/ 	.short	0x000e
        /*0062*/ 	.short	0x0054
        /*0064*/ 	.byte	0x00, 0xf0, 0x11, 0x00


	//----- nvinfo : EIATTR_KPARAM_INFO
	.align		4
.L_3569:
        /*0068*/ 	.byte	0x04, 0x17
        /*006a*/ 	.short	(.L_3571 - .L_3570)
.L_3570:
        /*006c*/ 	.word	0x00000000
        /*0070*/ 	.short	0x000d
        /*0072*/ 	.short	0x0050
        /*0074*/ 	.byte	0x00, 0xf0, 0x11, 0x00


	//----- nvinfo : EIATTR_KPARAM_INFO
	.align		4
.L_3571:
        /*0078*/ 	.byte	0x04, 0x17
        /*007a*/ 	.short	(.L_3573 - .L_3572)
.L_3572:
        /*007c*/ 	.word	0x00000000
        /*0080*/ 	.short	0x000c
        /*0082*/ 	.short	0x004c
        /*0084*/ 	.byte	0x00, 0xf0, 0x11, 0x00


	//----- nvinfo : EIATTR_KPARAM_INFO
	.align		4
.L_3573:
        /*0088*/ 	.byte	0x04, 0x17
        /*008a*/ 	.short	(.L_3575 - .L_3574)
.L_3574:
        /*008c*/ 	.word	0x00000000
        /*0090*/ 	.short	0x000b
        /*0092*/ 	.short	0x0048
        /*0094*/ 	.byte	0x00, 0xf0, 0x11, 0x00


	//----- nvinfo : EIATTR_KPARAM_INFO
	.align		4
.L_3575:
        /*0098*/ 	.byte	0x04, 0x17
        /*009a*/ 	.short	(.L_3577 - .L_3576)
.L_3576:
        /*009c*/ 	.word	0x00000000
        /*00a0*/ 	.short	0x000a
        /*00a2*/ 	.short	0x0040
        /*00a4*/ 	.byte	0x00, 0xf0, 0x21, 0x00


	//----- nvinfo : EIATTR_KPARAM_INFO
	.align		4
.L_3577:
        /*00a8*/ 	.byte	0x04, 0x17
        /*00aa*/ 	.short	(.L_3579 - .L_3578)
.L_3578:
        /*00ac*/ 	.word	0x00000000
        /*00b0*/ 	.short	0x0009
        /*00b2*/ 	.short	0x0038
        /*00b4*/ 	.byte	0x00, 0xf0, 0x21, 0x00


	//----- nvinfo : EIATTR_KPARAM_INFO
	.align		4
.L_3579:
        /*00b8*/ 	.byte	0x04, 0x17
        /*00ba*/ 	.short	(.L_3581 - .L_3580)
.L_3580:
        /*00bc*/ 	.word	0x00000000
        /*00c0*/ 	.short	0x0008
        /*00c2*/ 	.short	0x0034
        /*00c4*/ 	.byte	0x00, 0xf0, 0x11, 0x00


	//----- nvinfo : EIATTR_KPARAM_INFO
	.align		4
.L_3581:
        /*00c8*/ 	.byte	0x04, 0x17
        /*00ca*/ 	.short	(.L_3583 - .L_3582)
.L_3582:
        /*00cc*/ 	.word	0x00000000
        /*00d0*/ 	.short	0x0007
        /*00d2*/ 	.short	0x0030
        /*00d4*/ 	.byte	0x00, 0xf0, 0x11, 0x00


	//----- nvinfo : EIATTR_KPARAM_INFO
	.align		4
.L_3583:
        /*00d8*/ 	.byte	0x04, 0x17
        /*00da*/ 	.short	(.L_3585 - .L_3584)
.L_3584:
        /*00dc*/ 	.word	0x00000000
        /*00e0*/ 	.short	0x0006
        /*00e2*/ 	.short	0x002c
        /*00e4*/ 	.byte	0x00, 0xf0, 0x11, 0x00


	//----- nvinfo : EIATTR_KPARAM_INFO
	.align		4
.L_3585:
        /*00e8*/ 	.byte	0x04, 0x17
        /*00ea*/ 	.short	(.L_3587 - .L_3586)
.L_3586:
        /*00ec*/ 	.word	0x00000000
        /*00f0*/ 	.short	0x0005
        /*00f2*/ 	.short	0x0028
        /*00f4*/ 	.byte	0x00, 0xf0, 0x11, 0x00


	//----- nvinfo : EIATTR_KPARAM_INFO
	.align		4
.L_3587:
        /*00f8*/ 	.byte	0x04, 0x17
        /*00fa*/ 	.short	(.L_3589 - .L_3588)
.L_3588:
        /*00fc*/ 	.word	0x00000000
        /*0100*/ 	.short	0x0004
        /*0102*/ 	.short	0x0020
        /*0104*/ 	.byte	0x00, 0xf0, 0x21, 0x00


	//----- nvinfo : EIATTR_KPARAM_INFO
	.align		4
.L_3589:
        /*0108*/ 	.byte	0x04, 0x17
        /*010a*/ 	.short	(.L_3591 - .L_3590)
.L_3590:
        /*010c*/ 	.word	0x00000000
        /*0110*/ 	.short	0x0003
        /*0112*/ 	.short	0x0018
        /*0114*/ 	.byte	0x00, 0xf0, 0x21, 0x00


	//----- nvinfo : EIATTR_KPARAM_INFO
	.align		4
.L_3591:
        /*0118*/ 	.byte	0x04, 0x17
        /*011a*/ 	.short	(.L_3593 - .L_3592)
.L_3592:
        /*011c*/ 	.word	0x00000000
        /*0120*/ 	.short	0x0002
        /*0122*/ 	.short	0x0010
        /*0124*/ 	.byte	0x00, 0xf0, 0x21, 0x00


	//----- nvinfo : EIATTR_KPARAM_INFO
	.align		4
.L_3593:
        /*0128*/ 	.byte	0x04, 0x17
        /*012a*/ 	.short	(.L_3595 - .L_3594)
.L_3594:
        /*012c*/ 	.word	0x00000000
        /*0130*/ 	.short	0x0001
        /*0132*/ 	.short	0x0008
        /*0134*/ 	.byte	0x00, 0xf0, 0x21, 0x00


	//----- nvinfo : EIATTR_KPARAM_INFO
	.align		4
.L_3595:
        /*0138*/ 	.byte	0x04, 0x17
        /*013a*/ 	.short	(.L_3597 - .L_3596)
.L_3596:
        /*013c*/ 	.word	0x00000000
        /*0140*/ 	.short	0x0000
        /*0142*/ 	.short	0x0000
        /*0144*/ 	.byte	0x00, 0xf0, 0x21, 0x00


	//----- nvinfo : EIATTR_SPARSE_MMA_MASK
	.align		4
.L_3597:
        /*0148*/ 	.byte	0x03, 0x50
        /*014a*/ 	.short	0x0000


	//----- nvinfo : EIATTR_MAXREG_COUNT
	.align		4
        /*014c*/ 	.byte	0x03, 0x1b
        /*014e*/ 	.short	0x00ff


	//----- nvinfo : EIATTR_NUM_BARRIERS
	.align		4
        /*0150*/ 	.byte	0x02, 0x4c
        /*0152*/ 	.byte	0x01
	.zero		1


	//----- nvinfo : EIATTR_MERCURY_ISA_VERSION
	.align		4
        /*0154*/ 	.byte	0x03, 0x5f
        /*0156*/ 	.short	0x0101


	//----- nvinfo : EIATTR_EXIT_INSTR_OFFSETS
	.align		4
        /*0158*/ 	.byte	0x04, 0x1c
        /*015a*/ 	.short	(.L_3599 - .L_3598)


	//   ....[0]....
.L_3598:
        /*015c*/ 	.word	0x000001d0


	//   ....[1]....
        /*0160*/ 	.word	0x00000d90


	//   ....[2]....
        /*0164*/ 	.word	0x00009c90


	//   ....[3]....
        /*0168*/ 	.word	0x00009fb0


	//   ....[4]....
        /*016c*/ 	.word	0x0000a120


	//   ....[5]....
        /*0170*/ 	.word	0x0000a1c0


	//   ....[6]....
        /*0174*/ 	.word	0x0000a200


	//----- nvinfo : EIATTR_CRS_STACK_SIZE
	.align		4
.L_3599:
        /*0178*/ 	.byte	0x04, 0x1e
        /*017a*/ 	.short	(.L_3601 - .L_3600)
.L_3600:
        /*017c*/ 	.word	0x00000000


	//----- nvinfo : EIATTR_CBANK_PARAM_SIZE
	.align		4
.L_3601:
        /*0180*/ 	.byte	0x03, 0x19
        /*0182*/ 	.short	0x0074


	//----- nvinfo : EIATTR_PARAM_CBANK
	.align		4
        /*0184*/ 	.byte	0x04, 0x0a
        /*0186*/ 	.short	(.L_3603 - .L_3602)
	.align		4
.L_3602:
        /*0188*/ 	.word	index@(.nv.constant0._Z23gemm_half_q_half_kernelILi2ELi176ELb1ELb1ELi32EEvPK6__halfPKjS4_S2_PS0_iiiiPKtS7_iiiiiibS2_i)
        /*018c*/ 	.short	0x0210
        /*018e*/ 	.short	0x0074


	//----- nvinfo : EIATTR_SW_WAR
	.align		4
.L_3603:
        /*0190*/ 	.byte	0x04, 0x36
        /*0192*/ 	.short	(.L_3605 - .L_3604)
.L_3604:
        /*0194*/ 	.word	0x00000008
.L_3605:


//--------------------- .nv.info._Z23gemm_half_q_half_kernelILi2ELi152ELb1ELb1ELi32EEvPK6__halfPKjS4_S2_PS0_iiiiPKtS7_iiiiiibS2_i --------------------------
	.section	.nv.info._Z23gemm_half_q_half_kernelILi2ELi152ELb1ELb1ELi32EEvPK6__halfPKjS4_S2_PS0_iiiiPKtS7_iiiiiibS2_i,"",@"SHT_CUDA_INFO"
	.sectionflags	@""
	.align	4


	//----- nvinfo : EIATTR_CUDA_API_VERSION
	.align		4
        /*0000*/ 	.byte	0x04, 0x37
        /*0002*/ 	.short	(.L_3607 - .L_3606)
.L_3606:
        /*0004*/ 	.word	0x00000082


	//----- nvinfo : EIATTR_KPARAM_INFO
	.align		4
.L_3607:
        /*0008*/ 	.byte	0x04, 0x17
        /*000a*/ 	.short	(.L_3609 - .L_3608)
.L_3608:
        /*000c*/ 	.word	0x00000000
        /*0010*/ 	.short	0x0013
        /*0012*/ 	.short	0x0070
        /*0014*/ 	.byte	0x00, 0xf0, 0x11, 0x00


	//----- nvinfo : EIATTR_KPARAM_INFO
	.align		4
.L_3609:
        /*0018*/ 	.byte	0x04, 0x17
        /*001a*/ 	.short	(.L_3611 - .L_3610)
.L_3610:
        /*001c*/ 	.word	0x00000000
        /*0020*/ 	.short	0x0012
        /*0022*/ 	.short	0x0068
        /*0024*/ 	.byte	0x00, 0xf0, 0x21, 0x00


	//----- nvinfo : EIATTR_KPARAM_INFO
	.align		4
.L_3611:
        /*0028*/ 	.byte	0x04, 0x17
        /*002a*/ 	.short	(.L_3613 - .L_3612)
.L_3612:
        /*002c*/ 	.word	0x00000000
        /*0030*/ 	.short	0x0011
        /*0032*/ 	.short	0x0060
        /*0034*/ 	.byte	0x00, 0xf0, 0x05, 0x00


	//----- nvinfo : EIATTR_KPARAM_INFO
	.align		4
.L_3613:
        /*0038*/ 	.byte	0x04, 0x17
        /*003a*/ 	.short	(.L_3615 - .L_3614)
.L_3614:
        /*003c*/ 	.word	0x00000000
        /*0040*/ 	.short	0x0010
        /*0042*/ 	.short	0x005c
        /*0044*/ 	.byte	0x00, 0xf0, 0x11, 0x00


	//----- nvinfo : EIATTR_KPARAM_INFO
	.align		4
.L_3615:
        /*0048*/ 	.byte	0x04, 0x17
        /*004a*/ 	.short	(.L_3617 - .L_3616)
.L_3616:
        /*004c*/ 	.word	0x00000000
        /*0050*/ 	.short	0x000f
        /*0052*/ 	.short	0x0058
        /*0054*/ 	.byte	0x00, 0xf0, 0x11, 0x00


	//----- nvinfo : EIATTR_KPARAM_INFO
	.align		4
.L_3617:
        /*0058*/ 	.byte	0x04, 0x17
        /*005a*/ 	.short	(.L_3619 - .L_3618)
.L_3618:
        /*005c*/ 	.word	0x00000000
        /*0060*/ 	.short	0x000e
        /*0062*/ 	.short	0x0054
        /*0064*/ 	.byte	0x00, 0xf0, 0x11, 0x00


	//----- nvinfo : EIATTR_KPARAM_INFO
	.align		4
.L_3619:
        /*0068*/ 	.byte	0x04, 0x17
        /*006a*/ 	.short	(.L_3621 - .L_3620)
.L_3620:
        /*006c*/ 	.word	0x00000000
        /*0070*/ 	.short	0x000d
        /*0072*/ 	.short	0x0050
        /*0074*/ 	.byte	0x00, 0xf0, 0x11, 0x00


	//----- nvinfo : EIATTR_KPARAM_INFO
	.align		4
.L_3621:
        /*0078*/ 	.byte	0x04, 0x17
        /*007a*/ 	.short	(.L_3623 - .L_3622)
.L_3622:
        /*007c*/ 	.word	0x00000000
        /*0080*/ 	.short	0x000c
        /*0082*/ 	.short	0x004c
        /*0084*/ 	.byte	0x00, 0xf0, 0x11, 0x00


	//----- nvinfo : EIATTR_KPARAM_INFO
	.align		4
.L_3623:
        /*0088*/ 	.byte	0x04, 0x17
        /*008a*/ 	.short	(.L_3625 - .L_3624)
.L_3624:
        /*008c*/ 	.word	0x00000000
        /*0090*/ 	.short	0x000b
        /*0092*/ 	.short	0x0048
        /*0094*/ 	.byte	0x00, 0xf0, 0x11, 0x00


	//----- nvinfo : EIATTR_KPARAM_INFO
	.align		4
.L_3625:
        /*0098*/ 	.byte	0x04, 0x17
        /*009a*/ 	.short	(.L_3627 - .L_3626)
.L_3626:
        /*009c*/ 	.word	0x00000000
        /*00a0*/ 	.short	0x000a
        /*00a2*/ 	.short	0x0040
        /*00a4*/ 	.byte	0x00, 0xf0, 0x21, 0x00


	//----- nvinfo : EIATTR_KPARAM_INFO
	.align		4
.L_3627:
        /*00a8*/ 	.byte	0x04, 0x17
        /*00aa*/ 	.short	(.L_3629 - .L_3628)
.L_3628:
        /*00ac*/ 	.word	0x00000000
        /*00b0*/ 	.short	0x0009
        /*00b2*/ 	.short	0x0038
        /*00b4*/ 	.byte	0x00, 0xf0, 0x21, 0x00


	//----- nvinfo : EIATTR_KPARAM_INFO
	.align		4
.L_3629:
        /*00b8*/ 	.byte	0x04, 0x17
        /*00ba*/ 	.short	(.L_3631 - .L_3630)
.L_3630:
        /*00bc*/ 	.word	0x00000000
        /*00c0*/ 	.short	0x0008
        /*00c2*/ 	.short	0x0034
        /*00c4*/ 	.byte	0x00, 0xf0, 0x11, 0x00


	//----- nvinfo : EIATTR_KPARAM_INFO
	.align		4
.L_3631:
        /*00c8*/ 	.byte	0x04, 0x17
        /*00ca*/ 	.short	(.L_3633 - .L_3632)
.L_3632:
        /*00cc*/ 	.word	0x00000000
        /*00d0*/ 	.short	0x0007
        /*00d2*/ 	.short	0x0030
        /*00d4*/ 	.byte	0x00, 0xf0, 0x11, 0x00


	//----- nvinfo : EIATTR_KPARAM_INFO
	.align		4
.L_3633:
        /*00d8*/ 	.byte	0x04, 0x17
        /*00da*/ 	.short	(.L_3635 - .L_3634)
.L_3634:
        /*00dc*/ 	.word	0x00000000
        /*00e0*/ 	.short	0x0006
        /*00e2*/ 	.short	0x002c
        /*00e4*/ 	.byte	0x00, 0xf0, 0x11, 0x00


	//----- nvinfo : EIATTR_KPARAM_INFO
	.align		4
.L_3635:
        /*00e8*/ 	.byte	0x04, 0x17
        /*00ea*/ 	.short	(.L_3637 - .L_3636)
.L_3636:
        /*00ec*/ 	.word	0x00000000
        /*00f0*/ 	.short	0x0005
        /*00f2*/ 	.short	0x0028
        /*00f4*/ 	.byte	0x00, 0xf0, 0x11, 0x00


	//----- nvinfo : EIATTR_KPARAM_INFO
	.align		4
.L_3637:
        /*00f8*/ 	.byte	0x04, 0x17
        /*00fa*/ 	.short	(.L_3639 - .L_3638)
.L_3638:
        /*00fc*/ 	.word	0x00000000
        /*0100*/ 	.short	0x0004
        /*0102*/ 	.short	0x0020
        /*0104*/ 	.byte	0x00, 0xf0, 0x21, 0x00


	//----- nvinfo : EIATTR_KPARAM_INFO
	.align		4
.L_3639:
        /*0108*/ 	.byte	0x04, 0x17
        /*010a*/ 	.short	(.L_3641 - .L_3640)
.L_3640:
        /*010c*/ 	.word	0x00000000
        /*0110*/ 	.short	0x0003
        /*0112*/ 	.short	0x0018
        /*0114*/ 	.byte	0x00, 0xf0, 0x21, 0x00


	//----- nvinfo : EIATTR_KPARAM_INFO
	.align		4
.L_3641:
        /*0118*/ 	.byte	0x04, 0x17
        /*011a*/ 	.short	(.L_3643 - .L_3642)
.L_3642:
        /*011c*/ 	.word	0x00000000
        /*0120*/ 	.short	0x0002
        /*0122*/ 	.short	0x0010
        /*0124*/ 	.byte	0x00, 0xf0, 0x21, 0x00


	//----- nvinfo : EIATTR_KPARAM_INFO
	.align		4
.L_3643:
        /*0128*/ 	.byte	0x04, 0x17
        /*012a*/ 	.short	(.L_3645 - .L_3644)
.L_3644:
        /*012c*/ 	.word	0x00000000
        /*0130*/ 	.short	0x0001
        /*0132*/ 	.short	0x0008
        /*0134*/ 	.byte	0x00, 0xf0, 0x21, 0x00


	//----- nvinfo : EIATTR_KPARAM_INFO
	.align		4
.L_3645:
        /*0138*/ 	.byte	0x04, 0x17
        /*013a*/ 	.short	(.L_3647 - .L_3646)
.L_3646:
        /*013c*/ 	.word	0x00000000
        /*0140*/ 	.short	0x0000
        /*0142*/ 	.short	0x0000
        /*0144*/ 	.byte	0x00, 0xf0, 0x21, 0x00


	//----- nvinfo : EIATTR_SPARSE_MMA_MASK
	.align		4
.L_3647:
        /*0148*/ 	.byte	0x03, 0x50
        /*014a*/ 	.short	0x0000


	//----- nvinfo : EIATTR_MAXREG_COUNT
	.align		4
        /*014c*/ 	.byte	0x03, 0x1b
        /*014e*/ 	.short	0x00ff


	//----- nvinfo : EIATTR_NUM_BARRIERS
	.align		4
        /*0150*/ 	.byte	0x02, 0x4c
        /*0152*/ 	.byte	0x01
	.zero		1


	//----- nvinfo : EIATTR_MERCURY_ISA_VERSION
	.align		4
        /*0154*/ 	.byte	0x03, 0x5f
        /*0156*/ 	.short	0x0101


	//----- nvinfo : EIATTR_EXIT_INSTR_OFFSETS
	.align		4
        /*0158*/ 	.byte	0x04, 0x1c
        /*015a*/ 	.short	(.L_3649 - .L_3648)


	//   ....[0]....
.L_3648:
        /*015c*/ 	.word	0x000001d0


	//   ....[1]....
        /*0160*/ 	.word	0x00000d90


	//   ....[2]....
        /*0164*/ 	.word	0x0000b7f0


	//   ....[3]....
        /*0168*/ 	.word	0x0000bb10


	//   ....[4]....
        /*016c*/ 	.word	0x0000bc80


	//   ....[5]....
        /*0170*/ 	.word	0x0000bd20


	//   ....[6]....
        /*0174*/ 	.word	0x0000bd60


	//----- nvinfo : EIATTR_CRS_STACK_SIZE
	.align		4
.L_3649:
        /*0178*/ 	.byte	0x04, 0x1e
        /*017a*/ 	.short	(.L_3651 - .L_3650)
.L_3650:
        /*017c*/ 	.word	0x00000000


	//----- nvinfo : EIATTR_CBANK_PARAM_SIZE
	.align		4
.L_3651:
        /*0180*/ 	.byte	0x03, 0x19
        /*0182*/ 	.short	0x0074


	//----- nvinfo : EIATTR_PARAM_CBANK
	.align		4
        /*0184*/ 	.byte	0x04, 0x0a
        /*0186*/ 	.short	(.L_3653 - .L_3652)
	.align		4
.L_3652:
        /*0188*/ 	.word	index@(.nv.constant0._Z23gemm_half_q_half_kernelILi2ELi152ELb1ELb1ELi32EEvPK6__halfPKjS4_S2_PS0_iiiiPKtS7_iiiiiibS2_i)
        /*018c*/ 	.short	0x0210
        /*018e*/ 	.short	0x0074


	//----- nvinfo : EIATTR_SW_WAR
	.align		4
.L_3653:
        /*0190*/ 	.byte	0x04, 0x36
        /*0192*/ 	.short	(.L_3655 - .L_3654)
.L_3654:
        /*0194*/ 	.word	0x00000008
.L_3655:


//--------------------- .nv.info._Z23gemm_half_q_half_kernelILi2ELi140ELb1ELb1ELi32EEvPK6__halfPKjS4_S2_PS0_iiiiPKtS7_iiiiiibS2_i --------------------------
	.section	.nv.info._Z23gemm_half_q_half_kernelILi2ELi140ELb1ELb1ELi32EEvPK6__halfPKjS4_S2_PS0_iiiiPKtS7_iiiiiibS2_i,"",@"SHT_CUDA_INFO"
	.sectionflags	@""
	.align	4


	//----- nvinfo : EIATTR_CUDA_API_VERSION
	.align		4
        /*0000*/ 	.byte	0x04, 0x37
        /*0002*/ 	.short	(.L_3657 - .L_3656)
.L_3656:
        /*0004*/ 	.word	0x00000082


	//----- nvinfo : EIATTR_KPARAM_INFO
	.align		4
.L_3657:
        /*0008*/ 	.byte	0x04, 0x17
        /*000a*/ 	.short	(.L_3659 - .L_3658)
.L_3658:
        /*000c*/ 	.word	0x00000000
        /*0010*/ 	.short	0x0013
        /*0012*/ 	.short	0x0070
        /*0014*/ 	.byte	0x00, 0xf0, 0x11, 0x00


	//----- nvinfo : EIATTR_KPARAM_INFO
	.align		4
.L_3659:
        /*0018*/ 	.byte	0x04, 0x17
        /*001a*/ 	.short	(.L_3661 - .L_3660)
.L_3660:
        /*001c*/ 	.word	0x00000000
        /*0020*/ 	.short	0x0012
        /*0022*/ 	.short	0x0068
        /*0024*/ 	.byte	0x00, 0xf0, 0x21, 0x00


	//----- nvinfo : EIATTR_KPARAM_INFO
	.align		4
.L_3661:
        /*0028*/ 	.byte	0x04, 0x17
        /*002a*/ 	.short	(.L_3663 - .L_3662)
.L_3662:
        /*002c*/ 	.word	0x00000000
        /*0030*/ 	.short	0x0011
        /*0032*/ 	.short	0x0060
        /*0034*/ 	.byte	0x00, 0xf0, 0x05, 0x00


	//----- nvinfo : EIATTR_KPARAM_INFO
	.align		4
.L_3663:
        /*0038*/ 	.byte	0x04, 0x17
        /*003a*/ 	.short	(.L_3665 - .L_3664)
.L_3664:
        /*003c*/ 	.word	0x00000000
        /*0040*/ 	.short	0x0010
        /*0042*/ 	.short	0x005c
        /*0044*/ 	.byte	0x00, 0xf0, 0x11, 0x00


	//----- nvinfo : EIATTR_KPARAM_INFO
	.align		4
.L_3665:
        /*0048*/ 	.byte	0x04, 0x17
        /*004a*/ 	.short	(.L_3667 - .L_3666)
.L_3666:
        /*004c*/ 	.word	0x00000000
        /*0050*/ 	.short	0x000f
        /*0052*/ 	.short	0x0058
        /*0054*/ 	.byte	0x00, 0xf0, 0x11, 0x00


	//----- nvinfo : EIATTR_KPARAM_INFO
	.align		4
.L_3667:
        /*0058*/ 	.byte	0x04, 0x17
        /*005a*/ 	.short	(.L_3669 - .L_3668)
.L_3668:
        /*005c*/ 	.word	0x00000000
        /*0060*/ 	.short	0x000e
        /*0062*/ 	.short	0x0054
        /*0064*/ 	.byte	0x00, 0xf0, 0x11, 0x00


	//----- nvinfo : EIATTR_KPARAM_INFO
	.align		4
.L_3669:
        /*0068*/ 	.byte	0x04, 0x17
        /*006a*/ 	.short	(.L_3671 - .L_3670)
.L_3670:
        /*006c*/ 	.word	0x00000000
        /*0070*/ 	.short	0x000d
        /*0072*/ 	.short	0x0050
        /*0074*/ 	.byte	0x00, 0xf0, 0x11, 0x00


	//----- nvinfo : EIATTR_KPARAM_INFO
	.align		4
.L_3671:
        /*0078*/ 	.byte	0x04, 0x17
        /*007a*/ 	.short	(.L_3673 - .L_3672)
.L_3672:
        /*007c*/ 	.word	0x00000000
        /*0080*/ 	.short	0x000c
        /*0082*/ 	.short	0x004c
        /*0084*/ 	.byte	0x00, 0xf0, 0x11, 0x00


	//----- nvinfo : EIATTR_KPARAM_INFO
	.align		4
.L_3673:
        /*0088*/ 	.byte	0x04, 0x17
        /*008a*/ 	.short	(.L_3675 - .L_3674)
.L_3674:
        /*008c*/ 	.word	0x00000000
        /*0090*/ 	.short	0x000b
        /*0092*/ 	.short	0x0048
        /*0094*/ 	.byte	0x00, 0xf0, 0x11, 0x00


	//----- nvinfo : EIATTR_KPARAM_INFO
	.align		4
.L_3675:
        /*0098*/ 	.byte	0x04, 0x17
        /*009a*/ 	.short	(.L_3677 - .L_3676)
.L_3676:
        /*009c*/ 	.word	0x00000000
        /*00a0*/ 	.short	0x000a
        /*00a2*/ 	.short	0x0040
        /*00a4*/ 	.byte	0x00, 0xf0, 0x21, 0x00


	//----- nvinfo : EIATTR_KPARAM_INFO
	.align		4
.L_3677:
        /*00a8*/ 	.byte	0x04, 0x17
        /*00aa*/ 	.short	(.L_3679 - .L_3678)
.L_3678:
        /*00ac*/ 	.word	0x00000000
        /*00b0*/ 	.short	0x0009
        /*00b2*/ 	.short	0x0038
        /*00b4*/ 	.byte	0x00, 0xf0, 0x21, 0x00


	//----- nvinfo : EIATTR_KPARAM_INFO
	.align		4
.L_3679:
        /*00b8*/ 	.byte	0x04, 0x17
        /*00ba*/ 	.short	(.L_3681 - .L_3680)
.L_3680:
        /*00bc*/ 	.word	0x00000000
        /*00c0*/ 	.short	0x0008
        /*00c2*/ 	.short	0x0034
        /*00c4*/ 	.byte	0x00, 0xf0, 0x11, 0x00


	//----- nvinfo : EIATTR_KPARAM_INFO
	.align		4
.L_3681:
        /*00c8*/ 	.byte	0x04, 0x17
        /*00ca*/ 	.short	(.L_3683 - .L_3682)
.L_3682:
        /*00cc*/ 	.word	0x00000000
        /*00d0*/ 	.short	0x0007
        /*00d2*/ 	.short	0x0030
        /*00d4*/ 	.byte	0x00, 0xf0, 0x11, 0x00


	//----- nvinfo : EIATTR_KPARAM_INFO
	.align		4
.L_3683:
        /*00d8*/ 	.byte	0x04, 0x17
        /*00da*/ 	.short	(.L_3685 - .L_3684)
.L_3684:
        /*00dc*/ 	.word	0x00000000
        /*00e0*/ 	.short	0x0006
        /*00e2*/ 	.short	0x002c
        /*00e4*/ 	.byte	0x00, 0xf0, 0x11, 0x00


	//----- nvinfo : EIATTR_KPARAM_INFO
	.align		4
.L_3685:
        /*00e8*/ 	.byte	0x04, 0x17
        /*00ea*/ 	.short	(.L_3687 - .L_3686)
.L_3686:
        /*00ec*/ 	.word	0x00000000
        /*00f0*/ 	.short	0x0005
        /*00f2*/ 	.short	0x0028
        /*00f4*/ 	.byte	0x00, 0xf0, 0x11, 0x00


	//----- nvinfo : EIATTR_KPARAM_INFO
	.align		4
.L_3687:
        /*00f8*/ 	.byte	0x04, 0x17
        /*00fa*/ 	.short	(.L_3689 - .L_3688)
.L_3688:
        /*00fc*/ 	.word	0x00000000
        /*0100*/ 	.short	0x0004
        /*0102*/ 	.short	0x0020
        /*0104*/ 	.byte	0x00, 0xf0, 0x21, 0x00


	//----- nvinfo : EIATTR_KPARAM_INFO
	.align		4
.L_3689:
        /*0108*/ 	.byte	0x04, 0x17
        /*010a*/ 	.short	(.L_3691 - .L_3690)
.L_3690:
        /*010c*/ 	.word	0x00000000
        /*0110*/ 	.short	0x0003
        /*0112*/ 	.short	0x0018
        /*0114*/ 	.byte	0x00, 0xf0, 0x21, 0x00


	//----- nvinfo : EIATTR_KPARAM_INFO
	.align		4
.L_3691:
        /*0118*/ 	.byte	0x04, 0x17
        /*011a*/ 	.short	(.L_3693 - .L_3692)
.L_3692:
        /*011c*/ 	.word	0x00000000
        /*0120*/ 	.short	0x0002
        /*0122*/ 	.short	0x0010
        /*0124*/ 	.byte	0x00, 0xf0, 0x21, 0x00


	//----- nvinfo : EIATTR_KPARAM_INFO
	.align		4
.L_3693:
        /*0128*/ 	.byte	0x04, 0x17
        /*012a*/ 	.short	(.L_3695 - .L_3694)
.L_3694:
        /*012c*/ 	.word	0x00000000
        /*0130*/ 	.short	0x0001
        /*0132*/ 	.short	0x0008
        /*0134*/ 	.byte	0x00, 0xf0, 0x21, 0x00


	//----- nvinfo : EIATTR_KPARAM_INFO
	.align		4
.L_3695:
        /*0138*/ 	.byte	0x04, 0x17
        /*013a*/ 	.short	(.L_3697 - .L_3696)
.L_3696:
        /*013c*/ 	.word	0x00000000
        /*0140*/ 	.short	0x0000
        /*0142*/ 	.short	0x0000
        /*0144*/ 	.byte	0x00, 0xf0, 0x21, 0x00


	//----- nvinfo : EIATTR_SPARSE_MMA_MASK
	.align		4
.L_3697:
        /*0148*/ 	.byte	0x03, 0x50
        /*014a*/ 	.short	0x0000


	//----- nvinfo : EIATTR_MAXREG_COUNT
	.align		4
        /*014c*/ 	.byte	0x03, 0x1b
        /*014e*/ 	.short	0x00ff


	//----- nvinfo : EIATTR_NUM_BARRIERS
	.align		4
        /*0150*/ 	.byte	0x02, 0x4c
        /*0152*/ 	.byte	0x01
	.zero		1


	//----- nvinfo : EIATTR_MERCURY_ISA_VERSION
	.align		4
        /*0154*/ 	.byte	0x03, 0x5f
        /*0156*/ 	.short	0x0101


	//----- nvinfo : EIATTR_EXIT_INSTR_OFFSETS
	.align		4
        /*0158*/ 	.byte	0x04, 0x1c
        /*015a*/ 	.short	(.L_3699 - .L_3698)


	//   ....[0]....
.L_3698:
        /*015c*/ 	.word	0x000001d0


	//   ....[1]....
        /*0160*/ 	.word	0x00000d90


	//   ....[2]....
        /*0164*/ 	.word	0x0000b620


	//   ....[3]....
        /*0168*/ 	.word	0x0000b940


	//   ....[4]....
        /*016c*/ 	.word	0x0000bab0


	//   ....[5]....
        /*0170*/ 	.word	0x0000bb50


	//   ....[6]....
        /*0174*/ 	.word	0x0000bb90


	//----- nvinfo : EIATTR_CRS_STACK_SIZE
	.align		4
.L_3699:
        /*0178*/ 	.byte	0x04, 0x1e
        /*017a*/ 	.short	(.L_3701 - .L_3700)
.L_3700:
        /*017c*/ 	.word	0x00000000


	//----- nvinfo : EIATTR_CBANK_PARAM_SIZE
	.align		4
.L_3701:
        /*0180*/ 	.byte	0x03, 0x19
        /*0182*/ 	.short	0x0074


	//----- nvinfo : EIATTR_PARAM_CBANK
	.align		4
        /*0184*/ 	.byte	0x04, 0x0a
        /*0186*/ 	.short	(.L_3703 - .L_3702)
	.align		4
.L_3702:
        /*0188*/ 	.word	index@(.nv.constant0._Z23gemm_half_q_half_kernelILi2ELi140ELb1ELb1ELi32EEvPK6__halfPKjS4_S2_PS0_iiiiPKtS7_iiiiiibS2_i)
        /*018c*/ 	.short	0x0210
        /*018e*/ 	.short	0x0074


	//----- nvinfo : EIATTR_SW_WAR
	.align		4
.L_3703:
        /*0190*/ 	.byte	0x04, 0x36
        /*0192*/ 	.short	(.L_3705 - .L_3704)
.L_3704:
        /*0194*/ 	.word	0x00000008
.L_3705:


//--------------------- .nv.info._Z23gemm_half_q_half_kernelILi2ELi20ELb1ELb1ELi32EEvPK6__halfPKjS4_S2_PS0_iiiiPKtS7_iiiiiibS2_i --------------------------
	.section	.nv.info._Z23gemm_half_q_half_kernelILi2ELi20ELb1ELb1ELi32EEvPK6__halfPKjS4_S2_PS0_iiiiPKtS7_iiiiiibS2_i,"",@"SHT_CUDA_INFO"
	.sectionflags	@""
	.align	4


	//----- nvinfo : EIATTR_CUDA_API_VERSION
	.align		4
        /*0000*/ 	.byte	0x04, 0x37
        /*0002*/ 	.short	(.L_3707 - .L_3706)
.L_3706:
        /*0004*/ 	.word	0x00000082


	//----- nvinfo : EIATTR_KPARAM_INFO
	.align		4
.L_3707:
        /*0008*/ 	.byte	0x04, 0x17
        /*000a*/ 	.short	(.L_3709 - .L_3708)
.L_3708:
        /*000c*/ 	.word	0x00000000
        /*0010*/ 	.short	0x0013
        /*0012*/ 	.short	0x0070
        /*0014*/ 	.byte	0x00, 0xf0, 0x11, 0x00


	//----- nvinfo : EIATTR_KPARAM_INFO
	.align		4
.L_3709:
        /*0018*/ 	.byte	0x04, 0x17
        /*001a*/ 	.short	(.L_3711 - .L_3710)
.L_3710:
        /*001c*/ 	.word	0x00000000
        /*0020*/ 	.short	0x0012
        /*0022*/ 	.short	0x0068
        /*0024*/ 	.byte	0x00, 0xf0, 0x21, 0x00


	//----- nvinfo : EIATTR_KPARAM_INFO
	.align		4
.L_3711:
        /*0028*/ 	.byte	0x04, 0x17
        /*002a*/ 	.short	(.L_3713 - .L_3712)
.L_3712:
        /*002c*/ 	.word	0x00000000
        /*0030*/ 	.short	0x0011
        /*0032*/ 	.short	0x0060
        /*0034*/ 	.byte	0x00, 0xf0, 0x05, 0x00


	//----- nvinfo : EIATTR_KPARAM_INFO
	.align		4
.L_3713:
        /*0038*/ 	.byte	0x04, 0x17
        /*003a*/ 	.short	(.L_3715 - .L_3714)
.L_3714:
        /*003c*/ 	.word	0x00000000
        /*0040*/ 	.short	0x0010
        /*0042*/ 	.short	0x005c
        /*0044*/ 	.byte	0x00, 0xf0, 0x11, 0x00


	//----- nvinfo : EIATTR_KPARAM_INFO
	.align		4
.L_3715:
        /*0048*/ 	.byte	0x04, 0x17
        /*004a*/ 	.short	(.L_3717 - .L_3716)
.L_3716:
        /*004c*/ 	.word	0x00000000
        /*0050*/ 	.short	0x000f
        /*0052*/ 	.short	0x0058
        /*0054*/ 	.byte	0x00, 0xf0, 0x11, 0x00


	//----- nvinfo : EIATTR_KPARAM_INFO
	.align		4
.L_3717:
        /*0058*/ 	.byte	0x04, 0x17
        /*005a*/ 	.short	(.L_3719 - .L_3718)
.L_3718:
        /*005c*/ 	.word	0x00000000
        /*0060*/ 	.short	0x000e
        /*0062*/ 	.short	0x0054
        /*0064*/ 	.byte	0x00, 0xf0, 0x11, 0x00


	//----- nvinfo : EIATTR_KPARAM_INFO
	.align		4
.L_3719:
        /*0068*/ 	.byte	0x04, 0x17
        /*006a*/ 	.short	(.L_3721 - .L_3720)
.L_3720:
        /*006c*/ 	.word	0x00000000
        /*0070*/ 	.short	0x000d
        /*0072*/ 	.short	0x0050
        /*0074*/ 	.byte	0x00, 0xf0, 0x11, 0x00


	//----- nvinfo : EIATTR_KPARAM_INFO
	.align		4
.L_3721:
        /*0078*/ 	.byte	0x04, 0x17
        /*007a*/ 	.short	(.L_3723 - .L_3722)
.L_3722:
        /*007c*/ 	.word	0x00000000
        /*0080*/ 	.short	0x000c
        /*0082*/ 	.short	0x004c
        /*0084*/ 	.byte	0x00, 0xf0, 0x11, 0x00


	//----- nvinfo : EIATTR_KPARAM_INFO
	.align		4
.L_3723:
        /*0088*/ 	.byte	0x04, 0x17
        /*008a*/ 	.short	(.L_3725 - .L_3724)
.L_3724:
        /*008c*/ 	.word	0x00000000
        /*0090*/ 	.short	0x000b
        /*0092*/ 	.short	0x0048
        /*0094*/ 	.byte	0x00, 0xf0, 0x11, 0x00


	//----- nvinfo : EIATTR_KPARAM_INFO
	.align		4
.L_3725:
        /*0098*/ 	.byte	0x04, 0x17
        /*009a*/ 	.short	(.L_3727 - .L_3726)
.L_3726:
        /*009c*/ 	.word	0x00000000
        /*00a0*/ 	.short	0x000a
        /*00a2*/ 	.short	0x0040
        /*00a4*/ 	.byte	0x00, 0xf0, 0x21, 0x00


	//----- nvinfo : EIATTR_KPARAM_INFO
	.align		4
.L_3727:
        /*00a8*/ 	.byte	0x04, 0x17
        /*00aa*/ 	.short	(.L_3729 - .L_3728)
.L_3728:
        /*00ac*/ 	.word	0x00000000
        /*00b0*/ 	.short	0x0009
        /*00b2*/ 	.short	0x0038
        /*00b4*/ 	.byte	0x00, 0xf0, 0x21, 0x00


	//----- nvinfo : EIATTR_KPARAM_INFO
	.align		4
.L_3729:
        /*00b8*/ 	.byte	0x04, 0x17
        /*00ba*/ 	.short	(.L_3731 - .L_3730)
.L_3730:
        /*00bc*/ 	.word	0x00000000
        /*00c0*/ 	.short	0x0008
        /*00c2*/ 	.short	0x0034
        /*00c4*/ 	.byte	0x00, 0xf0, 0x11, 0x00


	//----- nvinfo : EIATTR_KPARAM_INFO
	.align		4
.L_3731:
        /*00c8*/ 	.byte	0x04, 0x17
        /*00ca*/ 	.short	(.L_3733 - .L_3732)
.L_3732:
        /*00cc*/ 	.word	0x00000000
        /*00d0*/ 	.short	0x0007
        /*00d2*/ 	.short	0x0030
        /*00d4*/ 	.byte	0x00, 0xf0, 0x11, 0x00


	//----- nvinfo : EIATTR_KPARAM_INFO
	.align		4
.L_3733:
        /*00d8*/ 	.byte	0x04, 0x17
        /*00da*/ 	.short	(.L_3735 - .L_3734)
.L_3734:
        /*00dc*/ 	.word	0x00000000
        /*00e0*/ 	.short	0x0006
        /*00e2*/ 	.short	0x002c
        /*00e4*/ 	.byte	0x00, 0xf0, 0x11, 0x00


	//----- nvinfo : EIATTR_KPARAM_INFO
	.align		4
.L_3735:
        /*00e8*/ 	.byte	0x04, 0x17
        /*00ea*/ 	.short	(.L_3737 - .L_3736)
.L_3736:
        /*00ec*/ 	.word	0x00000000
        /*00f0*/ 	.short	0x0005
        /*00f2*/ 	.short	0x0028
        /*00f4*/ 	.byte	0x00, 0xf0, 0x11, 0x00


	//----- nvinfo : EIATTR_KPARAM_INFO
	.align		4
.L_3737:
        /*00f8*/ 	.byte	0x04, 0x17
        /*00fa*/ 	.short	(.L_3739 - .L_3738)
.L_3738:
        /*00fc*/ 	.word	0x00000000
        /*0100*/ 	.short	0x0004
        /*0102*/ 	.short	0x0020
        /*0104*/ 	.byte	0x00, 0xf0, 0x21, 0x00


	//----- nvinfo : EIATTR_KPARAM_INFO
	.align		4
.L_3739:
        /*0108*/ 	.byte	0x04, 0x17
        /*010a*/ 	.short	(.L_3741 - .L_3740)
.L_3740:
        /*010c*/ 	.word	0x00000000
        /*0110*/ 	.short	0x0003
        /*0112*/ 	.short	0x0018
        /*0114*/ 	.byte	0x00, 0xf0, 0x21, 0x00


	//----- nvinfo : EIATTR_KPARAM_INFO
	.align		4
.L_3741:
        /*0118*/ 	.byte	0x04, 0x17
        /*011a*/ 	.short	(.L_3743 - .L_3742)
.L_3742:
        /*011c*/ 	.word	0x00000000
        /*0120*/ 	.short	0x0002
        /*0122*/ 	.short	0x0010
        /*0124*/ 	.byte	0x00, 0xf0, 0x21, 0x00


	//----- nvinfo : EIATTR_KPARAM_INFO
	.align		4
.L_3743:
        /*0128*/ 	.byte	0x04, 0x17
        /*012a*/ 	.short	(.L_3745 - .L_3744)
.L_3744:
        /*012c*/ 	.word	0x00000000
        /*0130*/ 	.short	0x0001
        /*0132*/ 	.short	0x0008
        /*0134*/ 	.byte	0x00, 0xf0, 0x21, 0x00


	//----- nvinfo : EIATTR_KPARAM_INFO
	.align		4
.L_3745:
        /*0138*/ 	.byte	0x04, 0x17
        /*013a*/ 	.short	(.L_3747 - .L_3746)
.L_3746:
        /*013c*/ 	.word	0x00000000
        /*0140*/ 	.short	0x0000
        /*0142*/ 	.short	0x0000
        /*0144*/ 	.byte	0x00, 0xf0, 0x21, 0x00


	//----- nvinfo : EIATTR_SPARSE_MMA_MASK
	.align		4
.L_3747:
        /*0148*/ 	.byte	0x03, 0x50
        /*014a*/ 	.short	0x0000


	//----- nvinfo : EIATTR_MAXREG_COUNT
	.align		4
        /*014c*/ 	.byte	0x03, 0x1b
        /*014e*/ 	.short	0x00ff


	//----- nvinfo : EIATTR_NUM_BARRIERS
	.align		4
        /*0150*/ 	.byte	0x02, 0x4c
        /*0152*/ 	.byte	0x01
	.zero		1


	//----- nvinfo : EIATTR_MERCURY_ISA_VERSION
	.align		4
        /*0154*/ 	.byte	0x03, 0x5f
        /*0156*/ 	.short	0x0101


	//----- nvinfo : EIATTR_EXIT_INSTR_OFFSETS
	.align		4
        /*0158*/ 	.byte	0x04, 0x1c
        /*015a*/ 	.short	(.L_3749 - .L_3748)


	//   ....[0]....
.L_3748:
        /*015c*/ 	.word	0x000001d0


	//   ....[1]....
        /*0160*/ 	.word	0x00000900


	//   ....[2]....
        /*0164*/ 	.word	0x00004870


	//   ....[3]....
        /*0168*/ 	.word	0x00004b90


	//   ....[4]....
        /*016c*/ 	.word	0x00004d00


	//   ....[5]....
        /*0170*/ 	.word	0x00004da0


	//   ....[6]....
        /*0174*/ 	.word	0x00004de0


	//----- nvinfo : EIATTR_CRS_STACK_SIZE
	.align		4
.L_3749:
        /*0178*/ 	.byte	0x04, 0x1e
        /*017a*/ 	.short	(.L_3751 - .L_3750)
.L_3750:
        /*017c*/ 	.word	0x00000000


	//----- nvinfo : EIATTR_CBANK_PARAM_SIZE
	.align		4
.L_3751:
        /*0180*/ 	.byte	0x03, 0x19
        /*0182*/ 	.short	0x0074


	//----- nvinfo : EIATTR_PARAM_CBANK
	.align		4
        /*0184*/ 	.byte	0x04, 0x0a
        /*0186*/ 	.short	(.L_3753 - .L_3752)
	.align		4
.L_3752:
        /*0188*/ 	.word	index@(.nv.constant0._Z23gemm_half_q_half_kernelILi2ELi20ELb1ELb1ELi32EEvPK6__halfPKjS4_S2_PS0_iiiiPKtS7_iiiiiibS2_i)
        /*018c*/ 	.short	0x0210
        /*018e*/ 	.short	0x0074


	//----- nvinfo : EIATTR_SW_WAR
	.align		4
.L_3753:
        /*0190*/ 	.byte	0x04, 0x36
        /*0192*/ 	.short	(.L_3755 - .L_3754)
.L_3754:
        /*0194*/ 	.word	0x00000008
.L_3755:


//--------------------- .nv.info._Z23gemm_half_q_half_kernelILi2ELi38ELb1ELb1ELi32EEvPK6__halfPKjS4_S2_PS0_iiiiPKtS7_iiiiiibS2_i --------------------------
	.section	.nv.info._Z23gemm_half_q_half_kernelILi2ELi38ELb1ELb1ELi32EEvPK6__halfPKjS4_S2_PS0_iiiiPKtS7_iiiiiibS2_i,"",@"SHT_CUDA_INFO"
	.sectionflags	@""
	.align	4


	//----- nvinfo : EIATTR_CUDA_API_VERSION
	.align		4
        /*0000*/ 	.byte	0x04, 0x37
        /*0002*/ 	.short	(.L_3757 - .L_3756)
.L_3756:
        /*0004*/ 	.word	0x00000082


	//----- nvinfo : EIATTR_KPARAM_INFO
	.align		4
.L_3757:
        /*0008*/ 	.byte	0x04, 0x17
        /*000a*/ 	.short	(.L_3759 - .L_3758)
.L_3758:
        /*000c*/ 	.word	0x00000000
        /*0010*/ 	.short	0x0013
        /*0012*/ 	.short	0x0070
        /*0014*/ 	.byte	0x00, 0xf0, 0x11, 0x00


	//----- nvinfo : EIATTR_KPARAM_INFO
	.align		4
.L_3759:
        /*0018*/ 	.byte	0x04, 0x17
        /*001a*/ 	.short	(.L_3761 - .L_3760)
.L_3760:
        /*001c*/ 	.word	0x00000000
        /*0020*/ 	.short	0x0012
        /*0022*/ 	.short	0x0068
        /*0024*/ 	.byte	0x00, 0xf0, 0x21, 0x00


	//----- nvinfo : EIATTR_KPARAM_INFO
	.align		4
.L_3761:
        /*0028*/ 	.byte	0x04, 0x17
        /*002a*/ 	.short	(.L_3763 - .L_3762)
.L_3762:
        /*002c*/ 	.word	0x00000000
        /*0030*/ 	.short	0x0011
        /*0032*/ 	.short	0x0060
        /*0034*/ 	.byte	0x00, 0xf0, 0x05, 0x00


	//----- nvinfo : EIATTR_KPARAM_INFO
	.align		4
.L_3763:
        /*0038*/ 	.byte	0x04, 0x17
        /*003a*/ 	.short	(.L_3765 - .L_3764)
.L_3764:
        /*003c*/ 	.word	0x00000000
        /*0040*/ 	.short	0x0010
        /*0042*/ 	.short	0x005c
        /*0044*/ 	.byte	0x00, 0xf0, 0x11, 0x00


	//----- nvinfo : EIATTR_KPARAM_INFO
	.align		4
.L_3765:
        /*0048*/ 	.byte	0x04, 0x17
        /*004a*/ 	.short	(.L_3767 - .L_3766)
.L_3766:
        /*004c*/ 	.word	0x00000000
        /*0050*/ 	.short	0x000f
        /*0052*/ 	.short	0x0058
        /*0054*/ 	.byte	0x00, 0xf0, 0x11, 0x00


	//----- nvinfo : EIATTR_KPARAM_INFO
	.align		4
.L_3767:
        /*0058*/ 	.byte	0x04, 0x17
        /*005a*/ 	.short	(.L_3769 - .L_3768)
.L_3768:
        /*005c*/ 	.word	0x00000000
        /*0060*/ 	.short	0x000e
        /*0062*/ 	.short	0x0054
        /*0064*/ 	.byte	0x00, 0xf0, 0x11, 0x00


	//----- nvinfo : EIATTR_KPARAM_INFO
	.align		4
.L_3769:
        /*0068*/ 	.byte	0x04, 0x17
        /*006a*/ 	.short	(.L_3771 - .L_3770)
.L_3770:
        /*006c*/ 	.word	0x00000000
        /*0070*/ 	.short	0x000d
        /*0072*/ 	.short	0x0050
        /*0074*/ 	.byte	0x00, 0xf0, 0x11, 0x00


	//----- nvinfo : EIATTR_KPARAM_INFO
	.align		4
.L_3771:
        /*0078*/ 	.byte	0x04, 0x17
        /*007a*/ 	.short	(.L_3773 - .L_3772)
.L_3772:
        /*007c*/ 	.word	0x00000000
        /*0080*/ 	.short	0x000c
        /*0082*/ 	.short	0x004c
        /*0084*/ 	.byte	0x00, 0xf0, 0x11, 0x00


	//----- nvinfo : EIATTR_KPARAM_INFO
	.align		4
.L_3773:
        /*0088*/ 	.byte	0x04, 0x17
        /*008a*/ 	.short	(.L_3775 - .L_3774)
.L_3774:
        /*008c*/ 	.word	0x00000000
        /*0090*/ 	.short	0x000b
        /*0092*/ 	.short	0x0048
        /*0094*/ 	.byte	0x00, 0xf0, 0x11, 0x00


	//----- nvinfo : EIATTR_KPARAM_INFO
	.align		4
.L_3775:
        /*0098*/ 	.byte	0x04, 0x17
        /*009a*/ 	.short	(.L_3777 - .L_3776)
.L_3776:
        /*009c*/ 	.word	0x00000000
        /*00a0*/ 	.short	0x000a
        /*00a2*/ 	.short	0x0040
        /*00a4*/ 	.byte	0x00, 0xf0, 0x21, 0x00


	//----- nvinfo : EIATTR_KPARAM_INFO
	.align		4
.L_3777:
        /*00a8*/ 	.byte	0x04, 0x17
        /*00aa*/ 	.short	(.L_3779 - .L_3778)
.L_3778:
        /*00ac*/ 	.word	0x00000000
        /*00b0*/ 	.short	0x0009
        /*00b2*/ 	.short	0x0038
        /*00b4*/ 	.byte	0x00, 0xf0, 0x21, 0x00


	//----- nvinfo : EIATTR_KPARAM_INFO
	.align		4
.L_3779:
        /*00b8*/ 	.byte	0x04, 0x17
        /*00ba*/ 	.short	(.L_3781 - .L_3780)
.L_3780:
        /*00bc*/ 	.word	0x00000000
        /*00c0*/ 	.short	0x0008
        /*00c2*/ 	.short	0x0034
        /*00c4*/ 	.byte	0x00, 0xf0, 0x11, 0x00


	//----- nvinfo : EIATTR_KPARAM_INFO
	.align		4
.L_3781:
        /*00c8*/ 	.byte	0x04, 0x17
        /*00ca*/ 	.short	(.L_3783 - .L_3782)
.L_3782:
        /*00cc*/ 	.word	0x00000000
        /*00d0*/ 	.short	0x0007
        /*00d2*/ 	.short	0x0030
        /*00d4*/ 	.byte	0x00, 0xf0, 0x11, 0x00


	//----- nvinfo : EIATTR_KPARAM_INFO
	.align		4
.L_3783:
        /*00d8*/ 	.byte	0x04, 0x17
        /*00da*/ 	.short	(.L_3785 - .L_3784)
.L_3784:
        /*00dc*/ 	.word	0x00000000
        /*00e0*/ 	.short	0x0006
        /*00e2*/ 	.short	0x002c
        /*00e4*/ 	.byte	0x00, 0xf0, 0x11, 0x00


	//----- nvinfo : EIATTR_KPARAM_INFO
	.align		4
.L_3785:
        /*00e8*/ 	.byte	0x04, 0x17
        /*00ea*/ 	.short	(.L_3787 - .L_3786)
.L_3786:
        /*00ec*/ 	.word	0x00000000
        /*00f0*/ 	.short	0x0005
        /*00f2*/ 	.short	0x0028
        /*00f4*/ 	.byte	0x00, 0xf0, 0x11, 0x00


	//----- nvinfo : EIATTR_KPARAM_INFO
	.align		4
.L_3787:
        /*00f8*/ 	.byte	0x04, 0x17
        /*00fa*/ 	.short	(.L_3789 - .L_3788)
.L_3788:
        /*00fc*/ 	.word	0x00000000
        /*0100*/ 	.short	0x0004
        /*0102*/ 	.short	0x0020
        /*0104*/ 	.byte	0x00, 0xf0, 0x21, 0x00


	//----- nvinfo : EIATTR_KPARAM_INFO
	.align		4
.L_3789:
        /*0108*/ 	.byte	0x04, 0x17
        /*010a*/ 	.short	(.L_3791 - .L_3790)
.L_3790:
        /*010c*/ 	.word	0x00000000
        /*0110*/ 	.short	0x0003
        /*0112*/ 	.short	0x0018
        /*0114*/ 	.byte	0x00, 0xf0, 0x21, 0x00


	//----- nvinfo : EIATTR_KPARAM_INFO
	.align		4
.L_3791:
        /*0118*/ 	.byte	0x04, 0x17
        /*011a*/ 	.short	(.L_3793 - .L_3792)
.L_3792:
        /*011c*/ 	.word	0x00000000
        /*0120*/ 	.short	0x0002
        /*0122*/ 	.short	0x0010
        /*0124*/ 	.byte	0x00, 0xf0, 0x21, 0x00


	//----- nvinfo : EIATTR_KPARAM_INFO
	.align		4
.L_3793:
        /*0128*/ 	.byte	0x04, 0x17
        /*012a*/ 	.short	(.L_3795 - .L_3794)
.L_3794:
        /*012c*/ 	.word	0x00000000
        /*0130*/ 	.short	0x0001
        /*0132*/ 	.short	0x0008
        /*0134*/ 	.byte	0x00, 0xf0, 0x21, 0x00


	//----- nvinfo : EIATTR_KPARAM_INFO
	.align		4
.L_3795:
        /*0138*/ 	.byte	0x04, 0x17
        /*013a*/ 	.short	(.L_3797 - .L_3796)
.L_3796:
        /*013c*/ 	.word	0x00000000
        /*0140*/ 	.short	0x0000
        /*0142*/ 	.short	0x0000
        /*0144*/ 	.byte	0x00, 0xf0, 0x21, 0x00


	//----- nvinfo : EIATTR_SPARSE_MMA_MASK
	.align		4
.L_3797:
        /*0148*/ 	.byte	0x03, 0x50
        /*014a*/ 	.short	0x0000


	//----- nvinfo : EIATTR_MAXREG_COUNT
	.align		4
        /*014c*/ 	.byte	0x03, 0x1b
        /*014e*/ 	.short	0x00ff


	//----- nvinfo : EIATTR_NUM_BARRIERS
	.align		4
        /*0150*/ 	.byte	0x02, 0x4c
        /*0152*/ 	.byte	0x01
	.zero		1


	//----- nvinfo : EIATTR_MERCURY_ISA_VERSION
	.align		4
        /*0154*/ 	.byte	0x03, 0x5f
        /*0156*/ 	.short	0x0101


	//----- nvinfo : EIATTR_EXIT_INSTR_OFFSETS
	.align		4
        /*0158*/ 	.byte	0x04, 0x1c
        /*015a*/ 	.short	(.L_3799 - .L_3798)


	//   ....[0]....
.L_3798:
        /*015c*/ 	.word	0x000001d0


	//   ....[1]....
        /*0160*/ 	.word	0x00000900


	//   ....[2]....
        /*0164*/ 	.word	0x00005940


	//   ....[3]....
        /*0168*/ 	.word	0x00005c50


	//   ....[4]....
        /*016c*/ 	.word	0x00005dc0


	//   ....[5]....
        /*0170*/ 	.word	0x00005e50


	//   ....[6]....
        /*0174*/ 	.word	0x00005e90


	//----- nvinfo : EIATTR_CRS_STACK_SIZE
	.align		4
.L_3799:
        /*0178*/ 	.byte	0x04, 0x1e
        /*017a*/ 	.short	(.L_3801 - .L_3800)
.L_3800:
        /*017c*/ 	.word	0x00000000


	//----- nvinfo : EIATTR_CBANK_PARAM_SIZE
	.align		4
.L_3801:
        /*0180*/ 	.byte	0x03, 0x19
        /*0182*/ 	.short	0x0074


	//----- nvinfo : EIATTR_PARAM_CBANK
	.align		4
        /*0184*/ 	.byte	0x04, 0x0a
        /*0186*/ 	.short	(.L_3803 - .L_3802)
	.align		4
.L_3802:
        /*0188*/ 	.word	index@(.nv.constant0._Z23gemm_half_q_half_kernelILi2ELi38ELb1ELb1ELi32EEvPK6__halfPKjS4_S2_PS0_iiiiPKtS7_iiiiiibS2_i)
        /*018c*/ 	.short	0x0210
        /*018e*/ 	.short	0x0074


	//----- nvinfo : EIATTR_SW_WAR
	.align		4
.L_3803:
        /*0190*/ 	.byte	0x04, 0x36
        /*0192*/ 	.short	(.L_3805 - .L_3804)
.L_3804:
        /*0194*/ 	.word	0x00000008
.L_3805:


//--------------------- .nv.info._Z23gemm_half_q_half_kernelILi2ELi128ELb1ELb1ELi32EEvPK6__halfPKjS4_S2_PS0_iiiiPKtS7_iiiiiibS2_i --------------------------
	.section	.nv.info._Z23gemm_half_q_half_kernelILi2ELi128ELb1ELb1ELi32EEvPK6__halfPKjS4_S2_PS0_iiiiPKtS7_iiiiiibS2_i,"",@"SHT_CUDA_INFO"
	.sectionflags	@""
	.align	4


	//----- nvinfo : EIATTR_CUDA_API_VERSION
	.align		4
        /*0000*/ 	.byte	0x04, 0x37
        /*0002*/ 	.short	(.L_3807 - .L_3806)
.L_3806:
        /*0004*/ 	.word	0x00000082


	//----- nvinfo : EIATTR_KPARAM_INFO
	.align		4
.L_3807:
        /*0008*/ 	.byte	0x04, 0x17
        /*000a*/ 	.short	(.L_3809 - .L_3808)
.L_3808:
        /*000c*/ 	.word	0x00000000
        /*0010*/ 	.short	0x0013
        /*0012*/ 	.short	0x0070
        /*0014*/ 	.byte	0x00, 0xf0, 0x11, 0x00


	//----- nvinfo : EIATTR_KPARAM_INFO
	.align		4
.L_3809:
        /*0018*/ 	.byte	0x04, 0x17
        /*001a*/ 	.short	(.L_3811 - .L_3810)
.L_3810:
        /*001c*/ 	.word	0x00000000
        /*0020*/ 	.short	0x0012
        /*0022*/ 	.short	0x0068
        /*0024*/ 	.byte	0x00, 0xf0, 0x21, 0x00


	//----- nvinfo : EIATTR_KPARAM_INFO
	.align		4
.L_3811:
        /*0028*/ 	.byte	0x04, 0x17
        /*002a*/ 	.short	(.L_3813 - .L_3812)
.L_3812:
        /*002c*/ 	.word	0x00000000
        /*0030*/ 	.short	0x0011
        /*0032*/ 	.short	0x0060
        /*0034*/ 	.byte	0x00, 0xf0, 0x05, 0x00


	//----- nvinfo : EIATTR_KPARAM_INFO
	.align		4
.L_3813:
        /*0038*/ 	.byte	0x04, 0x17
        /*003a*/ 	.short	(.L_3815 - .L_3814)
.L_3814:
        /*003c*/ 	.word	0x00000000
        /*0040*/ 	.short	0x0010
        /*0042*/ 	.short	0x005c
        /*0044*/ 	.byte	0x00, 0xf0, 0x11, 0x00


	//----- nvinfo : EIATTR_KPARAM_INFO
	.align		4
.L_3815:
        /*0048*/ 	.byte	0x04, 0x17
        /*004a*/ 	.short	(.L_3817 - .L_3816)
.L_3816:
        /*004c*/ 	.word	0x00000000
        /*0050*/ 	.short	0x000f
        /*0052*/ 	.short	0x0058
        /*0054*/ 	.byte	0x00, 0xf0, 0x11, 0x00


	//----- nvinfo : EIATTR_KPARAM_INFO
	.align		4
.L_3817:
        /*0058*/ 	.byte	0x04, 0x17
        /*005a*/ 	.short	(.L_3819 - .L_3818)
.L_3818:
        /*005c*/ 	.word	0x00000000
        /*0060*/ 	.short	0x000e
        /*0062*/ 	.short	0x0054
        /*0064*/ 	.byte	0x00, 0xf0, 0x11, 0x00


	//----- nvinfo : EIATTR_KPARAM_INFO
	.align		4
.L_3819:
        /*0068*/ 	.byte	0x04, 0x17
        /*006a*/ 	.short	(.L_3821 - .L_3820)
.L_3820:
        /*006c*/ 	.word	0x00000000
        /*0070*/ 	.short	0x000d
        /*0072*/ 	.short	0x0050
        /*0074*/ 	.byte	0x00, 0xf0, 0x11, 0x00


	//----- nvinfo : EIATTR_KPARAM_INFO
	.align		4
.L_3821:
        /*0078*/ 	.byte	0x04, 0x17
        /*007a*/ 	.short	(.L_3823 - .L_3822)
.L_3822:
        /*007c*/ 	.word	0x00000000
        /*0080*/ 	.short	0x000c
        /*0082*/ 	.short	0x004c
        /*0084*/ 	.byte	0x00, 0xf0, 0x11, 0x00


	//----- nvinfo : EIATTR_KPARAM_INFO
	.align		4
.L_3823:
        /*0088*/ 	.byte	0x04, 0x17
        /*008a*/ 	.short	(.L_3825 - .L_3824)
.L_3824:
        /*008c*/ 	.word	0x00000000
        /*0090*/ 	.short	0x000b
        /*0092*/ 	.short	0x0048
        /*0094*/ 	.byte	0x00, 0xf0, 0x11, 0x00


	//----- nvinfo : EIATTR_KPARAM_INFO
	.align		4
.L_3825:
        /*0098*/ 	.byte	0x04, 0x17
        /*009a*/ 	.short	(.L_3827 - .L_3826)
.L_3826:
        /*009c*/ 	.word	0x00000000
        /*00a0*/ 	.short	0x000a
        /*00a2*/ 	.short	0x0040
        /*00a4*/ 	.byte	0x00, 0xf0, 0x21, 0x00


	//----- nvinfo : EIATTR_KPARAM_INFO
	.align		4
.L_3827:
        /*00a8*/ 	.byte	0x04, 0x17
        /*00aa*/ 	.short	(.L_3829 - .L_3828)
.L_3828:
        /*00ac*/ 	.word	0x00000000
        /*00b0*/ 	.short	0x0009
        /*00b2*/ 	.short	0x0038
        /*00b4*/ 	.byte	0x00, 0xf0, 0x21, 0x00


	//----- nvinfo : EIATTR_KPARAM_INFO
	.align		4
.L_3829:
        /*00b8*/ 	.byte	0x04, 0x17
        /*00ba*/ 	.short	(.L_3831 - .L_3830)
.L_3830:
        /*00bc*/ 	.word	0x00000000
        /*00c0*/ 	.short	0x0008
        /*00c2*/ 	.short	0x0034
        /*00c4*/ 	.byte	0x00, 0xf0, 0x11, 0x00


	//----- nvinfo : EIATTR_KPARAM_INFO
	.align		4
.L_3831:
        /*00c8*/ 	.byte	0x04, 0x17
        /*00ca*/ 	.short	(.L_3833 - .L_3832)
.L_3832:
        /*00cc*/ 	.word	0x00000000
        /*00d0*/ 	.short	0x0007
        /*00d2*/ 	.short	0x0030
        /*00d4*/ 	.byte	0x00, 0xf0, 0x11, 0x00


	//----- nvinfo : EIATTR_KPARAM_INFO
	.align		4
.L_3833:
        /*00d8*/ 	.byte	0x04, 0x17
        /*00da*/ 	.short	(.L_3835 - .L_3834)
.L_3834:
        /*00dc*/ 	.word	0x00000000
        /*00e0*/ 	.short	0x0006
        /*00e2*/ 	.short	0x002c
        /*00e4*/ 	.byte	0x00, 0xf0, 0x11, 0x00


	//----- nvinfo : EIATTR_KPARAM_INFO
	.align		4
.L_3835:
        /*00e8*/ 	.byte	0x04, 0x17
        /*00ea*/ 	.short	(.L_3837 - .L_3836)
.L_3836:
        /*00ec*/ 	.word	0x00000000
        /*00f0*/ 	.short	0x0005
        /*00f2*/ 	.short	0x0028
        /*00f4*/ 	.byte	0x00, 0xf0, 0x11, 0x00


	//----- nvinfo : EIATTR_KPARAM_INFO
	.align		4
.L_3837:
        /*00f8*/ 	.byte	0x04, 0x17
        /*00fa*/ 	.short	(.L_3839 - .L_3838)
.L_3838:
        /*00fc*/ 	.word	0x00000000
        /*0100*/ 	.short	0x0004
        /*0102*/ 	.short	0x0020
        /*0104*/ 	.byte	0x00, 0xf0, 0x21, 0x00


	//----- nvinfo : EIATTR_KPARAM_INFO
	.align		4
.L_3839:
        /*0108*/ 	.byte	0x04, 0x17
        /*010a*/ 	.short	(.L_3841 - .L_3840)
.L_3840:
        /*010c*/ 	.word	0x00000000
        /*0110*/ 	.short	0x0003
        /*0112*/ 	.short	0x0018
        /*0114*/ 	.byte	0x00, 0xf0, 0x21, 0x00


	//----- nvinfo : EIATTR_KPARAM_INFO
	.align		4
.L_3841:
        /*0118*/ 	.byte	0x04, 0x17
        /*011a*/ 	.short	(.L_3843 - .L_3842)
.L_3842:
        /*011c*/ 	.word	0x00000000
        /*0120*/ 	.short	0x0002
        /*0122*/ 	.short	0x0010
        /*0124*/ 	.byte	0x00, 0xf0, 0x21, 0x00


	//----- nvinfo : EIATTR_KPARAM_INFO
	.align		4
.L_3843:
        /*0128*/ 	.byte	0x04, 0x17
        /*012a*/ 	.short	(.L_3845 - .L_3844)
.L_3844:
        /*012c*/ 	.word	0x00000000
        /*0130*/ 	.short	0x0001
        /*0132*/ 	.short	0x0008
        /*0134*/ 	.byte	0x00, 0xf0, 0x21, 0x00


	//----- nvinfo : EIATTR_KPARAM_INFO
	.align		4
.L_3845:
        /*0138*/ 	.byte	0x04, 0x17
        /*013a*/ 	.short	(.L_3847 - .L_3846)
.L_3846:
        /*013c*/ 	.word	0x00000000
        /*0140*/ 	.short	0x0000
        /*0142*/ 	.short	0x0000
        /*0144*/ 	.byte	0x00, 0xf0, 0x21, 0x00


	//----- nvinfo : EIATTR_SPARSE_MMA_MASK
	.align		4
.L_3847:
        /*0148*/ 	.byte	0x03, 0x50
        /*014a*/ 	.short	0x0000


	//----- nvinfo : EIATTR_MAXREG_COUNT
	.align		4
        /*014c*/ 	.byte	0x03, 0x1b
        /*014e*/ 	.short	0x00ff


	//----- nvinfo : EIATTR_NUM_BARRIERS
	.align		4
        /*0150*/ 	.byte	0x02, 0x4c
        /*0152*/ 	.byte	0x01
	.zero		1


	//----- nvinfo : EIATTR_MERCURY_ISA_VERSION
	.align		4
        /*0154*/ 	.byte	0x03, 0x5f
        /*0156*/ 	.short	0x0101


	//----- nvinfo : EIATTR_EXIT_INSTR_OFFSETS
	.align		4
        /*0158*/ 	.byte	0x04, 0x1c
        /*015a*/ 	.short	(.L_3849 - .L_3848)


	//   ....[0]....
.L_3848:
        /*015c*/ 	.word	0x000001d0


	//   ....[1]....
        /*0160*/ 	.word	0x000008f0


	//   ....[2]....
        /*0164*/ 	.word	0x00005c70


	//   ....[3]....
        /*0168*/ 	.word	0x00005f90


	//   ....[4]....
        /*016c*/ 	.word	0x00006100


	//   ....[5]....
        /*0170*/ 	.word	0x000061a0


	//   ....[6]....
        /*0174*/ 	.word	0x000061e0


	//----- nvinfo : EIATTR_CRS_STACK_SIZE
	.align		4
.L_3849:
        /*0178*/ 	.byte	0x04, 0x1e
        /*017a*/ 	.short	(.L_3851 - .L_3850)
.L_3850:
        /*017c*/ 	.word	0x00000000


	//----- nvinfo : EIATTR_CBANK_PARAM_SIZE
	.align		4
.L_3851:
        /*0180*/ 	.byte	0x03, 0x19
        /*0182*/ 	.short	0x0074


	//----- nvinfo : EIATTR_PARAM_CBANK
	.align		4
        /*0184*/ 	.byte	0x04, 0x0a
        /*0186*/ 	.short	(.L_3853 - .L_3852)
	.align		4
.L_3852:
        /*0188*/ 	.word	index@(.nv.constant0._Z23gemm_half_q_half_kernelILi2ELi128ELb1ELb1ELi32EEvPK6__halfPKjS4_S2_PS0_iiiiPKtS7_iiiiiibS2_i)
        /*018c*/ 	.short	0x0210
        /*018e*/ 	.short	0x0074


	//----- nvinfo : EIATTR_SW_WAR
	.align		4
.L_3853:
        /*0190*/ 	.byte	0x04, 0x36
        /*0192*/ 	.short	(.L_3855 - .L_3854)
.L_3854:
        /*0194*/ 	.word	0x00000008
.L_3855:


//--------------------- .nv.info._Z23gemm_half_q_half_kernelILi1ELi190ELb1ELb1ELi64EEvPK6__halfPKjS4_S2_PS0_iiiiPKtS7_iiiiiibS2_i --------------------------
	.section	.nv.info._Z23gemm_half_q_half_kernelILi1ELi190ELb1ELb1ELi64EEvPK6__halfPKjS4_S2_PS0_iiiiPKtS7_iiiiiibS2_i,"",@"SHT_CUDA_INFO"
	.sectionflags	@""
	.align	4


	//----- nvinfo : EIATTR_CUDA_API_VERSION
	.align		4
        /*0000*/ 	.byte	0x04, 0x37
        /*0002*/ 	.short	(.L_3857 - .L_3856)
.L_3856:
        /*0004*/ 	.word	0x00000082


	//----- nvinfo : EIATTR_KPARAM_INFO
	.align		4
.L_3857:
        /*0008*/ 	.byte	0x04, 0x17
        /*000a*/ 	.short	(.L_3859 - .L_3858)
.L_3858:
        /*000c*/ 	.word	0x00000000
        /*0010*/ 	.short	0x0013
        /*0012*/ 	.short	0x0070
        /*0014*/ 	.byte	0x00, 0xf0, 0x11, 0x00


	//----- nvinfo : EIATTR_KPARAM_INFO
	.align		4
.L_3859:
        /*0018*/ 	.byte	0x04, 0x17
        /*001a*/ 	.short	(.L_3861 - .L_3860)
.L_3860:
        /*001c*/ 	.word	0x00000000
        /*0020*/ 	.short	0x0012
        /*0022*/ 	.short	0x0068
        /*0024*/ 	.byte	0x00, 0xf0, 0x21, 0x00


	//----- nvinfo : EIATTR_KPARAM_INFO
	.align		4
.L_3861:
        /*0028*/ 	.byte	0x04, 0x17
        /*002a*/ 	.short	(.L_3863 - .L_3862)
.L_3862:
        /*002c*/ 	.word	0x00000000
        /*0030*/ 	.short	0x0011
        /*0032*/ 	.short	0x0060
        /*0034*/ 	.byte	0x00, 0xf0, 0x05, 0x00


	//----- nvinfo : EIATTR_KPARAM_INFO
	.align		4
.L_3863:
        /*0038*/ 	.byte	0x04, 0x17
        /*003a*/ 	.short	(.L_3865 - .L_3864)
.L_3864:
        /*003c*/ 	.word	0x00000000
        /*0040*/ 	.short	0x0010
        /*0042*/ 	.short	0x005c
        /*0044*/ 	.byte	0x00, 0xf0, 0x11, 0x00


	//----- nvinfo : EIATTR_KPARAM_INFO
	.align		4
.L_3865:
        /*0048*/ 	.byte	0x04, 0x17
        /*004a*/ 	.short	(.L_3867 - .L_3866)
.L_3866:
        /*004c*/ 	.word	0x00000000
        /*0050*/ 	.short	0x000f
        /*0052*/ 	.short	0x0058
        /*0054*/ 	.byte	0x00, 0xf0, 0x11, 0x00


	//----- nvinfo : EIATTR_KPARAM_INFO
	.align		4
.L_3867:
        /*0058*/ 	.byte	0x04, 0x17
        /*005a*/ 	.short	(.L_3869 - .L_3868)
.L_3868:
        /*005c*/ 	.word	0x00000000
        /*0060*/ 	.short	0x000e
        /*0062*/ 	.short	0x0054
        /*0064*/ 	.byte	0x00, 0xf0, 0x11, 0x00


	//----- nvinfo : EIATTR_KPARAM_INFO
	.align		4
.L_3869:
        /*0068*/ 	.byte	0x04, 0x17
        /*006a*/ 	.short	(.L_3871 - .L_3870)
.L_3870:
        /*006c*/ 	.word	0x00000000
        /*0070*/ 	.short	0x000d
        /*0072*/ 	.short	0x0050
        /*0074*/ 	.byte	0x00, 0xf0, 0x11, 0x00


	//----- nvinfo : EIATTR_KPARAM_INFO
	.align		4
.L_3871:
        /*0078*/ 	.byte	0x04, 0x17
        /*007a*/ 	.short	(.L_3873 - .L_3872)
.L_3872:
        /*007c*/ 	.word	0x00000000
        /*0080*/ 	.short	0x000c
        /*0082*/ 	.short	0x004c
        /*0084*/ 	.byte	0x00, 0xf0, 0x11, 0x00


	//----- nvinfo : EIATTR_KPARAM_INFO
	.align		4
.L_3873:
        /*0088*/ 	.byte	0x04, 0x17
        /*008a*/ 	.short	(.L_3875 - .L_3874)
.L_3874:
        /*008c*/ 	.word	0x00000000
        /*0090*/ 	.short	0x000b
        /*0092*/ 	.short	0x0048
        /*0094*/ 	.byte	0x00, 0xf0, 0x11, 0x00


	//----- nvinfo : EIATTR_KPARAM_INFO
	.align		4
.L_3875:
        /*0098*/ 	.byte	0x04, 0x17
        /*009a*/ 	.short	(.L_3877 - .L_3876)
.L_3876:
        /*009c*/ 	.word	0x00000000
        /*00a0*/ 	.short	0x000a
        /*00a2*/ 	.short	0x0040
        /*00a4*/ 	.byte	0x00, 0xf0, 0x21, 0x00


	//----- nvinfo : EIATTR_KPARAM_INFO
	.align		4
.L_3877:
        /*00a8*/ 	.byte	0x04, 0x17
        /*00aa*/ 	.short	(.L_3879 - .L_3878)
.L_3878:
        /*00ac*/ 	.word	0x00000000
        /*00b0*/ 	.short	0x0009
        /*00b2*/ 	.short	0x0038
        /*00b4*/ 	.byte	0x00, 0xf0, 0x21, 0x00


	//----- nvinfo : EIATTR_KPARAM_INFO
	.align		4
.L_3879:
        /*00b8*/ 	.byte	0x04, 0x17
        /*00ba*/ 	.short	(.L_3881 - .L_3880)
.L_3880:
        /*00bc*/ 	.word	0x00000000
        /*00c0*/ 	.short	0x0008
        /*00c2*/ 	.short	0x0034
        /*00c4*/ 	.byte	0x00, 0xf0, 0x11, 0x00


	//----- nvinfo : EIATTR_KPARAM_INFO
	.align		4
.L_3881:
        /*00c8*/ 	.byte	0x04, 0x17
        /*00ca*/ 	.short	(.L_3883 - .L_3882)
.L_3882:
        /*00cc*/ 	.word	0x00000000
        /*00d0*/ 	.short	0x0007
        /*00d2*/ 	.short	0x0030
        /*00d4*/ 	.byte	0x00, 0xf0, 0x11, 0x00


	//----- nvinfo : EIATTR_KPARAM_INFO
	.align		4
.L_3883:
        /*00d8*/ 	.byte	0x04, 0x17
        /*00da*/ 	.short	(.L_3885 - .L_3884)
.L_3884:
        /*00dc*/ 	.word	0x00000000
        /*00e0*/ 	.short	0x0006
        /*00e2*/ 	.short	0x002c
        /*00e4*/ 	.byte	0x00, 0xf0, 0x11, 0x00


	//----- nvinfo : EIATTR_KPARAM_INFO
	.align		4
.L_3885:
        /*00e8*/ 	.byte	0x04, 0x17
        /*00ea*/ 	.short	(.L_3887 - .L_3886)
.L_3886:
        /*00ec*/ 	.word	0x00000000
        /*00f0*/ 	.short	0x0005
        /*00f2*/ 	.short	0x0028
        /*00f4*/ 	.byte	0x00, 0xf0, 0x11, 0x00


	//----- nvinfo : EIATTR_KPARAM_INFO
	.align		4
.L_3887:
        /*00f8*/ 	.byte	0x04, 0x17
        /*00fa*/ 	.short	(.L_3889 - .L_3888)
.L_3888:
        /*00fc*/ 	.word	0x00000000
        /*0100*/ 	.short	0x0004
        /*0102*/ 	.short	0x0020
        /*0104*/ 	.byte	0x00, 0xf0, 0x21, 0x00


	//----- nvinfo : EIATTR_KPARAM_INFO
	.align		4
.L_3889:
        /*0108*/ 	.byte	0x04, 0x17
        /*010a*/ 	.short	(.L_3891 - .L_3890)
.L_3890:
        /*010c*/ 	.word	0x00000000
        /*0110*/ 	.short	0x0003
        /*0112*/ 	.short	0x0018
        /*0114*/ 	.byte	0x00, 0xf0, 0x21, 0x00


	//----- nvinfo : EIATTR_KPARAM_INFO
	.align		4
.L_3891:
        /*0118*/ 	.byte	0x04, 0x17
        /*011a*/ 	.short	(.L_3893 - .L_3892)
.L_3892:
        /*011c*/ 	.word	0x00000000
        /*0120*/ 	.short	0x0002
        /*0122*/ 	.short	0x0010
        /*0124*/ 	.byte	0x00, 0xf0, 0x21, 0x00


	//----- nvinfo : EIATTR_KPARAM_INFO
	.align		4
.L_3893:
        /*0128*/ 	.byte	0x04, 0x17
        /*012a*/ 	.short	(.L_3895 - .L_3894)
.L_3894:
        /*012c*/ 	.word	0x00000000
        /*0130*/ 	.short	0x0001
        /*0132*/ 	.short	0x0008
        /*0134*/ 	.byte	0x00, 0xf0, 0x21, 0x00


	//----- nvinfo : EIATTR_KPARAM_INFO
	.align		4
.L_3895:
        /*0138*/ 	.byte	0x04, 0x17
        /*013a*/ 	.short	(.L_3897 - .L_3896)
.L_3896:
        /*013c*/ 	.word	0x00000000
        /*0140*/ 	.short	0x0000
        /*0142*/ 	.short	0x0000
        /*0144*/ 	.byte	0x00, 0xf0, 0x21, 0x00


	//----- nvinfo : EIATTR_SPARSE_MMA_MASK
	.align		4
.L_3897:
        /*0148*/ 	.byte	0x03, 0x50
        /*014a*/ 	.short	0x0000


	//----- nvinfo : EIATTR_MAXREG_COUNT
	.align		4
        /*014c*/ 	.byte	0x03, 0x1b
        /*014e*/ 	.short	0x00ff


	//----- nvinfo : EIATTR_NUM_BARRIERS
	.align		4
        /*0150*/ 	.byte	0x02, 0x4c
        /*0152*/ 	.byte	0x01
	.zero		1


	//----- nvinfo : EIATTR_MERCURY_ISA_VERSION
	.align		4
        /*0154*/ 	.byte	0x03, 0x5f
        /*0156*/ 	.short	0x0101


	//----- nvinfo : EIATTR_EXIT_INSTR_OFFSETS
	.align		4
        /*0158*/ 	.byte	0x04, 0x1c
        /*015a*/ 	.short	(.L_3899 - .L_3898)


	//   ....[0]....
.L_3898:
        /*015c*/ 	.word	0x000000b0


	//   ....[1]....
        /*0160*/ 	.word	0x00000360


	//   ....[2]....
        /*0164*/ 	.word	0x0000b510


	//   ....[3]....
        /*0168*/ 	.word	0x0000b6f0


	//   ....[4]....
        /*016c*/ 	.word	0x0000b790


	//   ....[5]....
        /*0170*/ 	.word	0x0000b7d0


	//----- nvinfo : EIATTR_CRS_STACK_SIZE
	.align		4
.L_3899:
        /*0174*/ 	.byte	0x04, 0x1e
        /*0176*/ 	.short	(.L_3901 - .L_3900)
.L_3900:
        /*0178*/ 	.word	0x00000000


	//----- nvinfo : EIATTR_CBANK_PARAM_SIZE
	.align		4
.L_3901:
        /*017c*/ 	.byte	0x03, 0x19
        /*017e*/ 	.short	0x0074


	//----- nvinfo : EIATTR_PARAM_CBANK
	.align		4
        /*0180*/ 	.byte	0x04, 0x0a
        /*0182*/ 	.short	(.L_3903 - .L_3902)
	.align		4
.L_3902:
        /*0184*/ 	.word	index@(.nv.constant0._Z23gemm_half_q_half_kernelILi1ELi190ELb1ELb1ELi64EEvPK6__halfPKjS4_S2_PS0_iiiiPKtS7_iiiiiibS2_i)
        /*0188*/ 	.short	0x0210
        /*018a*/ 	.short	0x0074


	//----- nvinfo : EIATTR_SW_WAR
	.align		4
.L_3903:
        /*018c*/ 	.byte	0x04, 0x36
        /*018e*/ 	.short	(.L_3905 - .L_3904)
.L_3904:
        /*0190*/ 	.word	0x00000008
.L_3905:


//--------------------- .nv.info._Z23gemm_half_q_half_kernelILi1ELi160ELb1ELb1ELi64EEvPK6__halfPKjS4_S2_PS0_iiiiPKtS7_iiiiiibS2_i --------------------------
	.section	.nv.info._Z23gemm_half_q_half_kernelILi1ELi160ELb1ELb1ELi64EEvPK6__halfPKjS4_S2_PS0_iiiiPKtS7_iiiiiibS2_i,"",@"SHT_CUDA_INFO"
	.sectionflags	@""
	.align	4


	//----- nvinfo : EIATTR_CUDA_API_VERSION
	.align		4
        /*0000*/ 	.byte	0x04, 0x37
        /*0002*/ 	.short	(.L_3907 - .L_3906)
.L_3906:
        /*0004*/ 	.word	0x00000082


	//----- nvinfo : EIATTR_KPARAM_INFO
	.align		4
.L_3907:
        /*0008*/ 	.byte	0x04, 0x17
        /*000a*/ 	.short	(.L_3909 - .L_3908)
.L_3908:
        /*000c*/ 	.word	0x00000000
        /*0010*/ 	.short	0x0013
        /*0012*/ 	.short	0x0070
        /*0014*/ 	.byte	0x00, 0xf0, 0x11, 0x00


	//----- nvinfo : EIATTR_KPARAM_INFO
	.align		4
.L_3909:
        /*0018*/ 	.byte	0x04, 0x17
        /*001a*/ 	.short	(.L_3911 - .L_3910)
.L_3910:
        /*001c*/ 	.word	0x00000000
        /*0020*/ 	.short	0x0012
        /*0022*/ 	.short	0x0068
        /*0024*/ 	.byte	0x00, 0xf0, 0x21, 0x00


	//----- nvinfo : EIATTR_KPARAM_INFO
	.align		4
.L_3911:
        /*0028*/ 	.byte	0x04, 0x17
        /*002a*/ 	.short	(.L_3913 - .L_3912)
.L_3912:
        /*002c*/ 	.word	0x00000000
        /*0030*/ 	.short	0x0011
        /*0032*/ 	.short	0x0060
        /*0034*/ 	.byte	0x00, 0xf0, 0x05, 0x00


	//----- nvinfo : EIATTR_KPARAM_INFO
	.align		4
.L_3913:
        /*0038*/ 	.byte	0x04, 0x17
        /*003a*/ 	.short	(.L_3915 - .L_3914)
.L_3914:
        /*003c*/ 	.word	0x00000000
        /*0040*/ 	.short	0x0010
        /*0042*/ 	.short	0x005c
        /*0044*/ 	.byte	0x00, 0xf0, 0x11, 0x00


	//----- nvinfo : EIATTR_KPARAM_INFO
	.align		4
.L_3915:
        /*0048*/ 	.byte	0x04, 0x17
        /*004a*/ 	.short	(.L_3917 - .L_3916)
.L_3916:
        /*004c*/ 	.word	0x00000000
        /*0050*/ 	.short	0x000f
        /*0052*/ 	.short	0x0058
        /*0054*/ 	.byte	0x00, 0xf0, 0x11, 0x00


	//----- nvinfo : EIATTR_KPARAM_INFO
	.align		4
.L_3917:
        /*0058*/ 	.byte	0x04, 0x17
        /*005a*/ 	.short	(.L_3919 - .L_3918)
.L_3918:
        /*005c*/ 	.word	0x00000000
        /*0060*/ 	.short	0x000e
        /*0062*/ 	.short	0x0054
        /*0064*/ 	.byte	0x00, 0xf0, 0x11, 0x00


	//----- nvinfo : EIATTR_KPARAM_INFO
	.align		4
.L_3919:
        /*0068*/ 	.byte	0x04, 0x17
        /*006a*/ 	.short	(.L_3921 - .L_3920)
.L_3920:
        /*006c*/ 	.word	0x00000000
        /*0070*/ 	.short	0x000d
        /*0072*/ 	.short	0x0050
        /*0074*/ 	.byte	0x00, 0xf0, 0x11, 0x00


	//----- nvinfo : EIATTR_KPARAM_INFO
	.align		4
.L_3921:
        /*0078*/ 	.byte	0x04, 0x17
        /*007a*/ 	.short	(.L_3923 - .L_3922)
.L_3922:
        /*007c*/ 	.word	0x00000000
        /*0080*/ 	.short	0x000c
        /*0082*/ 	.short	0x004c
        /*0084*/ 	.byte	0x00, 0xf0, 0x11, 0x00


	//----- nvinfo : EIATTR_KPARAM_INFO
	.align		4
.L_3923:
        /*0088*/ 	.byte	0x04, 0x17
        /*008a*/ 	.short	(.L_3925 - .L_3924)
.L_3924:
        /*008c*/ 	.word	0x00000000
        /*0090*/ 	.short	0x000b
        /*0092*/ 	.short	0x0048
        /*0094*/ 	.byte	0x00, 0xf0, 0x11, 0x00


	//----- nvinfo : EIATTR_KPARAM_INFO
	.align		4
.L_3925:
        /*0098*/ 	.byte	0x04, 0x17
        /*009a*/ 	.short	(.L_3927 - .L_3926)
.L_3926:
        /*009c*/ 	.word	0x00000000
        /*00a0*/ 	.short	0x000a
        /*00a2*/ 	.short	0x0040
        /*00a4*/ 	.byte	0x00, 0xf0, 0x21, 0x00


	//----- nvinfo : EIATTR_KPARAM_INFO
	.align		4
.L_3927:
        /*00a8*/ 	.byte	0x04, 0x17
        /*00aa*/ 	.short	(.L_3929 - .L_3928)
.L_3928:
        /*00ac*/ 	.word	0x00000000
        /*00b0*/ 	.short	0x0009
        /*00b2*/ 	.short	0x0038
        /*00b4*/ 	.byte	0x00, 0xf0, 0x21, 0x00


	//----- nvinfo : EIATTR_KPARAM_INFO
	.align		4
.L_3929:
        /*00b8*/ 	.byte	0x04, 0x17
        /*00ba*/ 	.short	(.L_3931 - .L_3930)
.L_3930:
        /*00bc*/ 	.word	0x00000000
        /*00c0*/ 	.short	0x0008
        /*00c2*/ 	.short	0x0034
        /*00c4*/ 	.byte	0x00, 0xf0, 0x11, 0x00


	//----- nvinfo : EIATTR_KPARAM_INFO
	.align		4
.L_3931:
        /*00c8*/ 	.byte	0x04, 0x17
        /*00ca*/ 	.short	(.L_3933 - .L_3932)
.L_3932:
        /*00cc*/ 	.word	0x00000000
        /*00d0*/ 	.short	0x0007
        /*00d2*/ 	.short	0x0030
        /*00d4*/ 	.byte	0x00, 0xf0, 0x11, 0x00


	//----- nvinfo : EIATTR_KPARAM_INFO
	.align		4
.L_3933:
        /*00d8*/ 	.byte	0x04, 0x17
        /*00da*/ 	.short	(.L_3935 - .L_3934)
.L_3934:
        /*00dc*/ 	.word	0x00000000
        /*00e0*/ 	.short	0x0006
        /*00e2*/ 	.short	0x002c
        /*00e4*/ 	.byte	0x00, 0xf0, 0x11, 0x00


	//----- nvinfo : EIATTR_KPARAM_INFO
	.align		4
.L_3935:
        /*00e8*/ 	.byte	0x04, 0x17
        /*00ea*/ 	.short	(.L_3937 - .L_3936)
.L_3936:
        /*00ec*/ 	.word	0x00000000
        /*00f0*/ 	.short	0x0005
        /*00f2*/ 	.short	0x0028
        /*00f4*/ 	.byte	0x00, 0xf0, 0x11, 0x00


	//----- nvinfo : EIATTR_KPARAM_INFO
	.align		4
.L_3937:
        /*00f8*/ 	.byte	0x04, 0x17
        /*00fa*/ 	.short	(.L_3939 - .L_3938)
.L_3938:
        /*00fc*/ 	.word	0x00000000
        /*0100*/ 	.short	0x0004
        /*0102*/ 	.short	0x0020
        /*0104*/ 	.byte	0x00, 0xf0, 0x21, 0x00


	//----- nvinfo : EIATTR_KPARAM_INFO
	.align		4
.L_3939:
        /*0108*/ 	.byte	0x04, 0x17
        /*010a*/ 	.short	(.L_3941 - .L_3940)
.L_3940:
        /*010c*/ 	.word	0x00000000
        /*0110*/ 	.short	0x0003
        /*0112*/ 	.short	0x0018
        /*0114*/ 	.byte	0x00, 0xf0, 0x21, 0x00


	//----- nvinfo : EIATTR_KPARAM_INFO
	.align		4
.L_3941:
        /*0118*/ 	.byte	0x04, 0x17
        /*011a*/ 	.short	(.L_3943 - .L_3942)
.L_3942:
        /*011c*/ 	.word	0x00000000
        /*0120*/ 	.short	0x0002
        /*0122*/ 	.short	0x0010
        /*0124*/ 	.byte	0x00, 0xf0, 0x21, 0x00


	//----- nvinfo : EIATTR_KPARAM_INFO
	.align		4
.L_3943:
        /*0128*/ 	.byte	0x04, 0x17
        /*012a*/ 	.short	(.L_3945 - .L_3944)
.L_3944:
        /*012c*/ 	.word	0x00000000
        /*0130*/ 	.short	0x0001
        /*0132*/ 	.short	0x0008
        /*0134*/ 	.byte	0x00, 0xf0, 0x21, 0x00


	//----- nvinfo : EIATTR_KPARAM_INFO
	.align		4
.L_3945:
        /*0138*/ 	.byte	0x04, 0x17
        /*013a*/ 	.short	(.L_3947 - .L_3946)
.L_3946:
        /*013c*/ 	.word	0x00000000
        /*0140*/ 	.short	0x0000
        /*0142*/ 	.short	0x0000
        /*0144*/ 	.byte	0x00, 0xf0, 0x21, 0x00


	//----- nvinfo : EIATTR_SPARSE_MMA_MASK
	.align		4
.L_3947:
        /*0148*/ 	.byte	0x03, 0x50
        /*014a*/ 	.short	0x0000


	//----- nvinfo : EIATTR_MAXREG_COUNT
	.align		4
        /*014c*/ 	.byte	0x03, 0x1b
        /*014e*/ 	.short	0x00ff


	//----- nvinfo : EIATTR_NUM_BARRIERS
	.align		4
        /*0150*/ 	.byte	0x02, 0x4c
        /*0152*/ 	.byte	0x01
	.zero		1


	//----- nvinfo : EIATTR_MERCURY_ISA_VERSION
	.align		4
        /*0154*/ 	.byte	0x03, 0x5f
        /*0156*/ 	.short	0x0101


	//----- nvinfo : EIATTR_EXIT_INSTR_OFFSETS
	.align		4
        /*0158*/ 	.byte	0x04, 0x1c
        /*015a*/ 	.short	(.L_3949 - .L_3948)


	//   ....[0]....
.L_3948:
        /*015c*/ 	.word	0x000000a0


	//   ....[1]....
        /*0160*/ 	.word	0x00000350


	//   ....[2]....
        /*0164*/ 	.word	0x00005920


	//   ....[3]....
        /*0168*/ 	.word	0x00005af0


	//   ....[4]....
        /*016c*/ 	.word	0x00005b90


	//   ....[5]....
        /*0170*/ 	.word	0x00005bd0


	//----- nvinfo : EIATTR_CRS_STACK_SIZE
	.align		4
.L_3949:
        /*0174*/ 	.byte	0x04, 0x1e
        /*0176*/ 	.short	(.L_3951 - .L_3950)
.L_3950:
        /*0178*/ 	.word	0x00000000


	//----- nvinfo : EIATTR_CBANK_PARAM_SIZE
	.align		4
.L_3951:
        /*017c*/ 	.byte	0x03, 0x19
        /*017e*/ 	.short	0x0074


	//----- nvinfo : EIATTR_PARAM_CBANK
	.align		4
        /*0180*/ 	.byte	0x04, 0x0a
        /*0182*/ 	.short	(.L_3953 - .L_3952)
	.align		4
.L_3952:
        /*0184*/ 	.word	index@(.nv.constant0._Z23gemm_half_q_half_kernelILi1ELi160ELb1ELb1ELi64EEvPK6__halfPKjS4_S2_PS0_iiiiPKtS7_iiiiiibS2_i)
        /*0188*/ 	.short	0x0210
        /*018a*/ 	.short	0x0074


	//----- nvinfo : EIATTR_SW_WAR
	.align		4
.L_3953:
        /*018c*/ 	.byte	0x04, 0x36
        /*018e*/ 	.short	(.L_3955 - .L_3954)
.L_3954:
        /*0190*/ 	.word	0x00000008
.L_3955:


//--------------------- .nv.info._Z23gemm_half_q_half_kernelILi1ELi40ELb1ELb1ELi64EEvPK6__halfPKjS4_S2_PS0_iiiiPKtS7_iiiiiibS2_i --------------------------
	.section	.nv.info._Z23gemm_half_q_half_kernelILi1ELi40ELb1ELb1ELi64EEvPK6__halfPKjS4_S2_PS0_iiiiPKtS7_iiiiiibS2_i,"",@"SHT_CUDA_INFO"
	.sectionflags	@""
	.align	4


	//----- nvinfo : EIATTR_CUDA_API_VERSION
	.align		4
        /*0000*/ 	.byte	0x04, 0x37
        /*0002*/ 	.short	(.L_3957 - .L_3956)
.L_3956:
        /*0004*/ 	.word	0x00000082


	//----- nvinfo : EIATTR_KPARAM_INFO
	.align		4
.L_3957:
        /*0008*/ 	.byte	0x04, 0x17
        /*000a*/ 	.short	(.L_3959 - .L_3958)
.L_3958:
        /*000c*/ 	.word	0x00000000
        /*0010*/ 	.short	0x0013
        /*0012*/ 	.short	0x0070
        /*0014*/ 	.byte	0x00, 0xf0, 0x11, 0x00


	//----- nvinfo : EIATTR_KPARAM_INFO
	.align		4
.L_3959:
        /*0018*/ 	.byte	0x04, 0x17
        /*001a*/ 	.short	(.L_3961 - .L_3960)
.L_3960:
        /*001c*/ 	.word	0x00000000
        /*0020*/ 	.short	0x0012
        /*0022*/ 	.short	0x0068
        /*0024*/ 	.byte	0x00, 0xf0, 0x21, 0x00


	//----- nvinfo : EIATTR_KPARAM_INFO
	.align		4
.L_3961:
        /*0028*/ 	.byte	0x04, 0x17
        /*002a*/ 	.short	(.L_3963 - .L_3962)
.L_3962:
        /*002c*/ 	.word	0x00000000
        /*0030*/ 	.short	0x0011
        /*0032*/ 	.short	0x0060
        /*0034*/ 	.byte	0x00, 0xf0, 0x05, 0x00


	//----- nvinfo : EIATTR_KPARAM_INFO
	.align		4
.L_3963:
        /*0038*/ 	.byte	0x04, 0x17
        /*003a*/ 	.short	(.L_3965 - .L_3964)
.L_3964:
        /*003c*/ 	.word	0x00000000
        /*0040*/ 	.short	0x0010
        /*0042*/ 	.short	0x005c
        /*0044*/ 	.byte	0x00, 0xf0, 0x11, 0x00


	//----- nvinfo : EIATTR_KPARAM_INFO
	.align		4
.L_3965:
        /*0048*/ 	.byte	0x04, 0x17
        /*004a*/ 	.short	(.L_3967 - .L_3966)
.L_3966:
        /*004c*/ 	.word	0x00000000
        /*0050*/ 	.short	0x000f
        /*0052*/ 	.short	0x0058
        /*0054*/ 	.byte	0x00, 0xf0, 0x11, 0x00


	//----- nvinfo : EIATTR_KPARAM_INFO
	.align		4
.L_3967:
        /*0058*/ 	.byte	0x04, 0x17
        /*005a*/ 	.short	(.L_3969 - .L_3968)
.L_3968:
        /*005c*/ 	.word	0x00000000
        /*0060*/ 	.short	0x000e
        /*0062*/ 	.short	0x0054
        /*0064*/ 	.byte	0x00, 0xf0, 0x11, 0x00


	//----- nvinfo : EIATTR_KPARAM_INFO
	.align		4
.L_3969:
        /*0068*/ 	.byte	0x04, 0x17
        /*006a*/ 	.short	(.L_3971 - .L_3970)
.L_3970:
        /*006c*/ 	.word	0x00000000
        /*0070*/ 	.short	0x000d
        /*0072*/ 	.short	0x0050
        /*0074*/ 	.byte	0x00, 0xf0, 0x11, 0x00


	//----- nvinfo : EIATTR_KPARAM_INFO
	.align		4
.L_3971:
        /*0078*/ 	.byte	0x04, 0x17
        /*007a*/ 	.short	(.L_3973 - .L_3972)
.L_3972:
        /*007c*/ 	.word	0x00000000
        /*0080*/ 	.short	0x000c
        /*0082*/ 	.short	0x004c
        /*0084*/ 	.byte	0x00, 0xf0, 0x11, 0x00


	//----- nvinfo : EIATTR_KPARAM_INFO
	.align		4
.L_3973:
        /*0088*/ 	.byte	0x04, 0x17
        /*008a*/ 	.short	(.L_3975 - .L_3974)
.L_3974:
        /*008c*/ 	.word	0x00000000
        /*0090*/ 	.short	0x000b
        /*0092*/ 	.short	0x0048
        /*0094*/ 	.byte	0x00, 0xf0, 0x11, 0x00


	//----- nvinfo : EIATTR_KPARAM_INFO
	.align		4
.L_3975:
        /*0098*/ 	.byte	0x04, 0x17
        /*009a*/ 	.short	(.L_3977 - .L_3976)
.L_3976:
        /*009c*/ 	.word	0x00000000
        /*00a0*/ 	.short	0x000a
        /*00a2*/ 	.short	0x0040
        /*00a4*/ 	.byte	0x00, 0xf0, 0x21, 0x00


	//----- nvinfo : EIATTR_KPARAM_INFO
	.align		4
.L_3977:
        /*00a8*/ 	.byte	0x04, 0x17
        /*00aa*/ 	.short	(.L_3979 - .L_3978)
.L_3978:
        /*00ac*/ 	.word	0x00000000
        /*00b0*/ 	.short	0x0009
        /*00b2*/ 	.short	0x0038
        /*00b4*/ 	.byte	0x00, 0xf0, 0x21, 0x00


	//----- nvinfo : EIATTR_KPARAM_INFO
	.align		4
.L_3979:
        /*00b8*/ 	.byte	0x04, 0x17
        /*00ba*/ 	.short	(.L_3981 - .L_3980)
.L_3980:
        /*00bc*/ 	.word	0x00000000
        /*00c0*/ 	.short	0x0008
        /*00c2*/ 	.short	0x0034
        /*00c4*/ 	.byte	0x00, 0xf0, 0x11, 0x00


	//----- nvinfo : EIATTR_KPARAM_INFO
	.align		4
.L_3981:
        /*00c8*/ 	.byte	0x04, 0x17
        /*00ca*/ 	.short	(.L_3983 - .L_3982)
.L_3982:
        /*00cc*/ 	.word	0x00000000
        /*00d0*/ 	.short	0x0007
        /*00d2*/ 	.short	0x0030
        /*00d4*/ 	.byte	0x00, 0xf0, 0x11, 0x00


	//----- nvinfo : EIATTR_KPARAM_INFO
	.align		4
.L_3983:
        /*00d8*/ 	.byte	0x04, 0x17
        /*00da*/ 	.short	(.L_3985 - .L_3984)
.L_3984:
        /*00dc*/ 	.word	0x00000000
        /*00e0*/ 	.short	0x0006
        /*00e2*/ 	.short	0x002c
        /*00e4*/ 	.byte	0x00, 0xf0, 0x11, 0x00


	//----- nvinfo : EIATTR_KPARAM_INFO
	.align		4
.L_3985:
        /*00e8*/ 	.byte	0x04, 0x17
        /*00ea*/ 	.short	(.L_3987 - .L_3986)
.L_3986:
        /*00ec*/ 	.word	0x00000000
        /*00f0*/ 	.short	0x0005
        /*00f2*/ 	.short	0x0028
        /*00f4*/ 	.byte	0x00, 0xf0, 0x11, 0x00


	//----- nvinfo : EIATTR_KPARAM_INFO
	.align		4
.L_3987:
        /*00f8*/ 	.byte	0x04, 0x17
        /*00fa*/ 	.short	(.L_3989 - .L_3988)
.L_3988:
        /*00fc*/ 	.word	0x00000000
        /*0100*/ 	.short	0x0004
        /*0102*/ 	.short	0x0020
        /*0104*/ 	.byte	0x00, 0xf0, 0x21, 0x00


	//----- nvinfo : EIATTR_KPARAM_INFO
	.align		4
.L_3989:
        /*0108*/ 	.byte	0x04, 0x17
        /*010a*/ 	.short	(.L_3991 - .L_3990)
.L_3990:
        /*010c*/ 	.word	0x00000000
        /*0110*/ 	.short	0x0003
        /*0112*/ 	.short	0x0018
        /*0114*/ 	.byte	0x00, 0xf0, 0x21, 0x00


	//----- nvinfo : EIATTR_KPARAM_INFO
	.align		4
.L_3991:
        /*0118*/ 	.byte	0x04, 0x17
        /*011a*/ 	.short	(.L_3993 - .L_3992)
.L_3992:
        /*011c*/ 	.word	0x00000000
        /*0120*/ 	.short	0x0002
        /*0122*/ 	.short	0x0010
        /*0124*/ 	.byte	0x00, 0xf0, 0x21, 0x00


	//----- nvinfo : EIATTR_KPARAM_INFO
	.align		4
.L_3993:
        /*0128*/ 	.byte	0x04, 0x17
        /*012a*/ 	.short	(.L_3995 - .L_3994)
.L_3994:
        /*012c*/ 	.word	0x00000000
        /*0130*/ 	.short	0x0001
        /*0132*/ 	.short	0x0008
        /*0134*/ 	.byte	0x00, 0xf0, 0x21, 0x00


	//----- nvinfo : EIATTR_KPARAM_INFO
	.align		4
.L_3995:
        /*0138*/ 	.byte	0x04, 0x17
        /*013a*/ 	.short	(.L_3997 - .L_3996)
.L_3996:
        /*013c*/ 	.word	0x00000000
        /*0140*/ 	.short	0x0000
        /*0142*/ 	.short	0x0000
        /*0144*/ 	.byte	0x00, 0xf0, 0x21, 0x00


	//----- nvinfo : EIATTR_SPARSE_MMA_MASK
	.align		4
.L_3997:
        /*0148*/ 	.byte	0x03, 0x50
        /*014a*/ 	.short	0x0000


	//----- nvinfo : EIATTR_MAXREG_COUNT
	.align		4
        /*014c*/ 	.byte	0x03, 0x1b
        /*014e*/ 	.short	0x00ff


	//----- nvinfo : EIATTR_NUM_BARRIERS
	.align		4
        /*0150*/ 	.byte	0x02, 0x4c
        /*0152*/ 	.byte	0x01
	.zero		1


	//----- nvinfo : EIATTR_MERCURY_ISA_VERSION
	.align		4
        /*0154*/ 	.byte	0x03, 0x5f
        /*0156*/ 	.short	0x0101


	//----- nvinfo : EIATTR_EXIT_INSTR_OFFSETS
	.align		4
        /*0158*/ 	.byte	0x04, 0x1c
        /*015a*/ 	.short	(.L_3999 - .L_3998)


	//   ....[0]....
.L_3998:
        /*015c*/ 	.word	0x000000a0


	//   ....[1]....
        /*0160*/ 	.word	0x00000350


	//   ....[2]....
        /*0164*/ 	.word	0x00004b60


	//   ....[3]....
        /*0168*/ 	.word	0x00004d40


	//   ....[4]....
        /*016c*/ 	.word	0x00004de0


	//   ....[5]....
        /*0170*/ 	.word	0x00004e20


	//----- nvinfo : EIATTR_CRS_STACK_SIZE
	.align		4
.L_3999:
        /*0174*/ 	.byte	0x04, 0x1e
        /*0176*/ 	.short	(.L_4001 - .L_4000)
.L_4000:
        /*0178*/ 	.word	0x00000000


	//----- nvinfo : EIATTR_CBANK_PARAM_SIZE
	.align		4
.L_4001:
        /*017c*/ 	.byte	0x03, 0x19
        /*017e*/ 	.short	0x0074


	//----- nvinfo : EIATTR_PARAM_CBANK
	.align		4
        /*0180*/ 	.byte	0x04, 0x0a
        /*0182*/ 	.short	(.L_4003 - .L_4002)
	.align		4
.L_4002:
        /*0184*/ 	.word	index@(.nv.constant0._Z23gemm_half_q_half_kernelILi1ELi40ELb1ELb1ELi64EEvPK6__halfPKjS4_S2_PS0_iiiiPKtS7_iiiiiibS2_i)
        /*0188*/ 	.short	0x0210
        /*018a*/ 	.short	0x0074


	//----- nvinfo : EIATTR_SW_WAR
	.align		4
.L_4003:
        /*018c*/ 	.byte	0x04, 0x36
        /*018e*/ 	.short	(.L_4005 - .L_4004)
.L_4004:
        /*0190*/ 	.word	0x00000008
.L_4005:


//--------------------- .nv.info._Z23gemm_half_q_half_kernelILi1ELi10ELb1ELb1ELi64EEvPK6__halfPKjS4_S2_PS0_iiiiPKtS7_iiiiiibS2_i --------------------------
	.section	.nv.info._Z23gemm_half_q_half_kernelILi1ELi10ELb1ELb1ELi64EEvPK6__halfPKjS4_S2_PS0_iiiiPKtS7_iiiiiibS2_i,"",@"SHT_CUDA_INFO"
	.sectionflags	@""
	.align	4


	//----- nvinfo : EIATTR_CUDA_API_VERSION
	.align		4
        /*0000*/ 	.byte	0x04, 0x37
        /*0002*/ 	.short	(.L_4007 - .L_4006)
.L_4006:
        /*0004*/ 	.word	0x00000082


	//----- nvinfo : EIATTR_KPARAM_INFO
	.align		4
.L_4007:
        /*0008*/ 	.byte	0x04, 0x17
        /*000a*/ 	.short	(.L_4009 - .L_4008)
.L_4008:
        /*000c*/ 	.word	0x00000000
        /*0010*/ 	.short	0x0013
        /*0012*/ 	.short	0x0070
        /*0014*/ 	.byte	0x00, 0xf0, 0x11, 0x00


	//----- nvinfo : EIATTR_KPARAM_INFO
	.align		4
.L_4009:
        /*0018*/ 	.byte	0x04, 0x17
        /*001a*/ 	.short	(.L_4011 - .L_4010)
.L_4010:
        /*001c*/ 	.word	0x00000000
        /*0020*/ 	.short	0x0012
        /*0022*/ 	.short	0x0068
        /*0024*/ 	.byte	0x00, 0xf0, 0x21, 0x00


	//----- nvinfo : EIATTR_KPARAM_INFO
	.align		4
.L_4011:
        /*0028*/ 	.byte	0x04, 0x17
        /*002a*/ 	.short	(.L_4013 - .L_4012)
.L_4012:
        /*002c*/ 	.word	0x00000000
        /*0030*/ 	.short	0x0011
        /*0032*/ 	.short	0x0060
        /*0034*/ 	.byte	0x00, 0xf0, 0x05, 0x00


	//----- nvinfo : EIATTR_KPARAM_INFO
	.align		4
.L_4013:
        /*0038*/ 	.byte	0x04, 0x17
        /*003a*/ 	.short	(.L_4015 - .L_4014)
.L_4014:
        /*003c*/ 	.word	0x00000000
        /*0040*/ 	.short	0x0010
        /*0042*/ 	.short	0x005c
        /*0044*/ 	.byte	0x00, 0xf0, 0x11, 0x00


	//----- nvinfo : EIATTR_KPARAM_INFO
	.align		4
.L_4015:
        /*0048*/ 	.byte	0x04, 0x17
        /*004a*/ 	.short	(.L_4017 - .L_4016)
.L_4016:
        /*004c*/ 	.word	0x00000000
        /*0050*/ 	.short	0x000f
        /*0052*/ 	.short	0x0058
        /*0054*/ 	.byte	0x00, 0xf0, 0x11, 0x00


	//----- nvinfo : EIATTR_KPARAM_INFO
	.align		4
.L_4017:
        /*0058*/ 	.byte	0x04, 0x17
        /*005a*/ 	.short	(.L_4019 - .L_4018)
.L_4018:
        /*005c*/ 	.word	0x00000000
        /*0060*/ 	.short	0x000e
        /*0062*/ 	.short	0x0054
        /*0064*/ 	.byte	0x00, 0xf0, 0x11, 0x00


	//----- nvinfo : EIATTR_KPARAM_INFO
	.align		4
.L_4019:
        /*0068*/ 	.byte	0x04, 0x17
        /*006a*/ 	.short	(.L_4021 - .L_4020)
.L_4020:
        /*006c*/ 	.word	0x00000000
        /*0070*/ 	.short	0x000d
        /*0072*/ 	.short	0x0050
        /*0074*/ 	.byte	0x00, 0xf0, 0x11, 0x00


	//----- nvinfo : EIATTR_KPARAM_INFO
	.align		4
.L_4021:
        /*0078*/ 	.byte	0x04, 0x17
        /*007a*/ 	.short	(.L_4023 - .L_4022)
.L_4022:
        /*007c*/ 	.word	0x00000000
        /*0080*/ 	.short	0x000c
        /*0082*/ 	.short	0x004c
        /*0084*/ 	.byte	0x00, 0xf0, 0x11, 0x00


	//----- nvinfo : EIATTR_KPARAM_INFO
	.align		4
.L_4023:
        /*0088*/ 	.byte	0x04, 0x17
        /*008a*/ 	.short	(.L_4025 - .L_4024)
.L_4024:
        /*008c*/ 	.word	0x00000000
        /*0090*/ 	.short	0x000b
        /*0092*/ 	.short	0x0048
        /*0094*/ 	.byte	0x00, 0xf0, 0x11, 0x00


	//----- nvinfo : EIATTR_KPARAM_INFO
	.align		4
.L_4025:
        /*0098*/ 	.byte	0x04, 0x17
        /*009a*/ 	.short	(.L_4027 - .L_4026)
.L_4026:
        /*009c*/ 	.word	0x00000000
        /*00a0*/ 	.short	0x000a
        /*00a2*/ 	.short	0x0040
        /*00a4*/ 	.byte	0x00, 0xf0, 0x21, 0x00


	//----- nvinfo : EIATTR_KPARAM_INFO
	.align		4
.L_4027:
        /*00a8*/ 	.byte	0x04, 0x17
        /*00aa*/ 	.short	(.L_4029 - .L_4028)
.L_4028:
        /*00ac*/ 	.word	0x00000000
        /*00b0*/ 	.short	0x0009
        /*00b2*/ 	.short	0x0038
        /*00b4*/ 	.byte	0x00, 0xf0, 0x21, 0x00


	//----- nvinfo : EIATTR_KPARAM_INFO
	.align		4
.L_4029:
        /*00b8*/ 	.byte	0x04, 0x17
        /*00ba*/ 	.short	(.L_4031 - .L_4030)
.L_4030:
        /*00bc*/ 	.word	0x00000000
        /*00c0*/ 	.short	0x0008
        /*00c2*/ 	.short	0x0034
        /*00c4*/ 	.byte	0x00, 0xf0, 0x11, 0x00


	//----- nvinfo : EIATTR_KPARAM_INFO
	.align		4
.L_4031:
        /*00c8*/ 	.byte	0x04, 0x17
        /*00ca*/ 	.short	(.L_4033 - .L_4032)
.L_4032:
        /*00cc*/ 	.word	0x00000000
        /*00d0*/ 	.short	0x0007
        /*00d2*/ 	.short	0x0030
        /*00d4*/ 	.byte	0x00, 0xf0, 0x11, 0x00


	//----- nvinfo : EIATTR_KPARAM_INFO
	.align		4
.L_4033:
        /*00d8*/ 	.byte	0x04, 0x17
        /*00da*/ 	.short	(.L_4035 - .L_4034)
.L_4034:
        /*00dc*/ 	.word	0x00000000
        /*00e0*/ 	.short	0x0006
        /*00e2*/ 	.short	0x002c
        /*00e4*/ 	.byte	0x00, 0xf0, 0x11, 0x00


	//----- nvinfo : EIATTR_KPARAM_INFO
	.align		4
.L_4035:
        /*00e8*/ 	.byte	0x04, 0x17
        /*00ea*/ 	.short	(.L_4037 - .L_4036)
.L_4036:
        /*00ec*/ 	.word	0x00000000
        /*00f0*/ 	.short	0x0005
        /*00f2*/ 	.short	0x0028
        /*00f4*/ 	.byte	0x00, 0xf0, 0x11, 0x00


	//----- nvinfo : EIATTR_KPARAM_INFO
	.align		4
.L_4037:
        /*00f8*/ 	.byte	0x04, 0x17
        /*00fa*/ 	.short	(.L_4039 - .L_4038)
.L_4038:
        /*00fc*/ 	.word	0x00000000
        /*0100*/ 	.short	0x0004
        /*0102*/ 	.short	0x0020
        /*0104*/ 	.byte	0x00, 0xf0, 0x21, 0x00


	//----- nvinfo : EIATTR_KPARAM_INFO
	.align		4
.L_4039:
        /*0108*/ 	.byte	0x04, 0x17
        /*010a*/ 	.short	(.L_4041 - .L_4040)
.L_4040:
        /*010c*/ 	.word	0x00000000
        /*0110*/ 	.short	0x0003
        /*0112*/ 	.short	0x0018
        /*0114*/ 	.byte	0x00, 0xf0, 0x21, 0x00


	//----- nvinfo : EIATTR_KPARAM_INFO
	.align		4
.L_4041:
        /*0118*/ 	.byte	0x04, 0x17
        /*011a*/ 	.short	(.L_4043 - .L_4042)
.L_4042:
        /*011c*/ 	.word	0x00000000
        /*0120*/ 	.short	0x0002
        /*0122*/ 	.short	0x0010
        /*0124*/ 	.byte	0x00, 0xf0, 0x21, 0x00


	//----- nvinfo : EIATTR_KPARAM_INFO
	.align		4
.L_4043:
        /*0128*/ 	.byte	0x04, 0x17
        /*012a*/ 	.short	(.L_4045 - .L_4044)
.L_4044:
        /*012c*/ 	.word	0x00000000
        /*0130*/ 	.short	0x0001
        /*0132*/ 	.short	0x0008
        /*0134*/ 	.byte	0x00, 0xf0, 0x21, 0x00


	//----- nvinfo : EIATTR_KPARAM_INFO
	.align		4
.L_4045:
        /*0138*/ 	.byte	0x04, 0x17
        /*013a*/ 	.short	(.L_4047 - .L_4046)
.L_4046:
        /*013c*/ 	.word	0x00000000
        /*0140*/ 	.short	0x0000
        /*0142*/ 	.short	0x0000
        /*0144*/ 	.byte	0x00, 0xf0, 0x21, 0x00


	//----- nvinfo : EIATTR_SPARSE_MMA_MASK
	.align		4
.L_4047:
        /*0148*/ 	.byte	0x03, 0x50
        /*014a*/ 	.short	0x0000


	//----- nvinfo : EIATTR_MAXREG_COUNT
	.align		4
        /*014c*/ 	.byte	0x03, 0x1b
        /*014e*/ 	.short	0x00ff


	//----- nvinfo : EIATTR_NUM_BARRIERS
	.align		4
        /*0150*/ 	.byte	0x02, 0x4c
        /*0152*/ 	.byte	0x01
	.zero		1


	//----- nvinfo : EIATTR_MERCURY_ISA_VERSION
	.align		4
        /*0154*/ 	.byte	0x03, 0x5f
        /*0156*/ 	.short	0x0101


	//----- nvinfo : EIATTR_EXIT_INSTR_OFFSETS
	.align		4
        /*0158*/ 	.byte	0x04, 0x1c
        /*015a*/ 	.short	(.L_4049 - .L_4048)


	//   ....[0]....
.L_4048:
        /*015c*/ 	.word	0x000000a0


	//   ....[1]....
        /*0160*/ 	.word	0x00000350


	//   ....[2]....
        /*0164*/ 	.word	0x00003e20


	//   ....[3]....
        /*0168*/ 	.word	0x00004000


	//   ....[4]....
        /*016c*/ 	.word	0x000040a0


	//   ....[5]....
        /*0170*/ 	.word	0x000040e0


	//----- nvinfo : EIATTR_CRS_STACK_SIZE
	.align		4
.L_4049:
        /*0174*/ 	.byte	0x04, 0x1e
        /*0176*/ 	.short	(.L_4051 - .L_4050)
.L_4050:
        /*0178*/ 	.word	0x00000000


	//----- nvinfo : EIATTR_CBANK_PARAM_SIZE
	.align		4
.L_4051:
        /*017c*/ 	.byte	0x03, 0x19
        /*017e*/ 	.short	0x0074


	//----- nvinfo : EIATTR_PARAM_CBANK
	.align		4
        /*0180*/ 	.byte	0x04, 0x0a
        /*0182*/ 	.short	(.L_4053 - .L_4052)
	.align		4
.L_4052:
        /*0184*/ 	.word	index@(.nv.constant0._Z23gemm_half_q_half_kernelILi1ELi10ELb1ELb1ELi64EEvPK6__halfPKjS4_S2_PS0_iiiiPKtS7_iiiiiibS2_i)
        /*0188*/ 	.short	0x0210
        /*018a*/ 	.short	0x0074


	//----- nvinfo : EIATTR_SW_WAR
	.align		4
.L_4053:
        /*018c*/ 	.byte	0x04, 0x36
        /*018e*/ 	.short	(.L_4055 - .L_4054)
.L_4054:
        /*0190*/ 	.word	0x00000008
.L_4055:


//--------------------- .nv.info._Z23gemm_half_q_half_kernelILi1ELi172ELb1ELb1ELi64EEvPK6__halfPKjS4_S2_PS0_iiiiPKtS7_iiiiiibS2_i --------------------------
	.section	.nv.info._Z23gemm_half_q_half_kernelILi1ELi172ELb1ELb1ELi64EEvPK6__halfPKjS4_S2_PS0_iiiiPKtS7_iiiiiibS2_i,"",@"SHT_CUDA_INFO"
	.sectionflags	@""
	.align	4


	//----- nvinfo : EIATTR_CUDA_API_VERSION
	.align		4
        /*0000*/ 	.byte	0x04, 0x37
        /*0002*/ 	.short	(.L_4057 - .L_4056)
.L_4056:
        /*0004*/ 	.word	0x00000082


	//----- nvinfo : EIATTR_KPARAM_INFO
	.align		4
.L_4057:
        /*0008*/ 	.byte	0x04, 0x17
        /*000a*/ 	.short	(.L_4059 - .L_4058)
.L_4058:
        /*000c*/ 	.word	0x00000000
        /*0010*/ 	.short	0x0013
        /*0012*/ 	.short	0x0070
        /*0014*/ 	.byte	0x00, 0xf0, 0x11, 0x00


	//----- nvinfo : EIATTR_KPARAM_INFO
	.align		4
.L_4059:
        /*0018*/ 	.byte	0x04, 0x17
        /*001a*/ 	.short	(.L_4061 - .L_4060)
.L_4060:
        /*001c*/ 	.word	0x00000000
        /*0020*/ 	.short	0x0012
        /*0022*/ 	.short	0x0068
        /*0024*/ 	.byte	0x00, 0xf0, 0x21, 0x00


	//----- nvinfo : EIATTR_KPARAM_INFO
	.align		4
.L_4061:
        /*0028*/ 	.byte	0x04, 0x17
        /*002a*/ 	.short	(.L_4063 - .L_4062)
.L_4062:
        /*002c*/ 	.word	0x00000000
        /*0030*/ 	.short	0x0011
        /*0032*/ 	.short	0x0060
        /*0034*/ 	.byte	0x00, 0xf0, 0x05, 0x00


	//----- nvinfo : EIATTR_KPARAM_INFO
	.align		4
.L_4063:
        /*0038*/ 	.byte	0x04, 0x17
        /*003a*/ 	.short	(.L_4065 - .L_4064)
.L_4064:
        /*003c*/ 	.word	0x00000000
        /*0040*/ 	.short	0x0010
        /*0042*/ 	.short	0x005c
        /*0044*/ 	.byte	0x00, 0xf0, 0x11, 0x00


	//----- nvinfo : EIATTR_KPARAM_INFO
	.align		4
.L_4065:
        /*0048*/ 	.byte	0x04, 0x17
        /*004a*/ 	.short	(.L_4067 - .L_4066)
.L_4066:
        /*004c*/ 	.word	0x00000000
        /*0050*/ 	.short	0x000f
        /*0052*/ 	.short	0x0058
        /*0054*/ 	.byte	0x00, 0xf0, 0x11, 0x00


	//----- nvinfo : EIATTR_KPARAM_INFO
	.align		4
.L_4067:
        /*0058*/ 	.byte	0x04, 0x17
        /*005a*/ 	.short	(.L_4069 - .L_4068)
.L_4068:
        /*005c*/ 	.word	0x00000000
        /*0060*/ 	.short	0x000e
        /*0062*/ 	.short	0x0054
        /*0064*/ 	.byte	0x00, 0xf0, 0x11, 0x00


	//----- nvinfo : EIATTR_KPARAM_INFO
	.align		4
.L_4069:
        /*0068*/ 	.byte	0x04, 0x17
        /*006a*/ 	.short	(.L_4071 - .L_4070)
.L_4070:
        /*006c*/ 	.word	0x00000000
        /*0070*/ 	.short	0x000d
        /*0072*/ 	.short	0x0050
        /*0074*/ 	.byte	0x00, 0xf0, 0x11, 0x00


	//----- nvinfo : EIATTR_KPARAM_INFO
	.align		4
.L_4071:
        /*0078*/ 	.byte	0x04, 0x17
        /*007a*/ 	.short	(.L_4073 - .L_4072)
.L_4072:
        /*007c*/ 	.word	0x00000000
        /*0080*/ 	.short	0x000c
        /*0082*/ 	.short	0x004c
        /*0084*/ 	.byte	0x00, 0xf0, 0x11, 0x00


	//----- nvinfo : EIATTR_KPARAM_INFO
	.align		4
.L_4073:
        /*0088*/ 	.byte	0x04, 0x17
        /*008a*/ 	.short	(.L_4075 - .L_4074)
.L_4074:
        /*008c*/ 	.word	0x00000000
        /*0090*/ 	.short	0x000b
        /*0092*/ 	.short	0x0048
        /*0094*/ 	.byte	0x00, 0xf0, 0x11, 0x00


	//----- nvinfo : EIATTR_KPARAM_INFO
	.align		4
.L_4075:
        /*0098*/ 	.byte	0x04, 0x17
        /*009a*/ 	.short	(.L_4077 - .L_4076)
.L_4076:
        /*009c*/ 	.word	0x00000000
        /*00a0*/ 	.short	0x000a
        /*00a2*/ 	.short	0x0040
        /*00a4*/ 	.byte	0x00, 0xf0, 0x21, 0x00


	//----- nvinfo : EIATTR_KPARAM_INFO
	.align		4
.L_4077:
        /*00a8*/ 	.byte	0x04, 0x17
        /*00aa*/ 	.short	(.L_4079 - .L_4078)
.L_4078:
        /*00ac*/ 	.word	0x00000000
        /*00b0*/ 	.short	0x0009
        /*00b2*/ 	.short	0x0038
        /*00b4*/ 	.byte	0x00, 0xf0, 0x21, 0x00


	//----- nvinfo : EIATTR_KPARAM_INFO
	.align		4
.L_4079:
        /*00b8*/ 	.byte	0x04, 0x17
        /*00ba*/ 	.short	(.L_4081 - .L_4080)
.L_4080:
        /*00bc*/ 	.word	0x00000000
        /*00c0*/ 	.short	0x0008
        /*00c2*/ 	.short	0x0034
        /*00c4*/ 	.byte	0x00, 0xf0, 0x11, 0x00


	//----- nvinfo : EIATTR_KPARAM_INFO
	.align		4
.L_4081:
        /*00c8*/ 	.byte	0x04, 0x17
        /*00ca*/ 	.short	(.L_4083 - .L_4082)
.L_4082:
        /*00cc*/ 	.word	0x00000000
        /*00d0*/ 	.short	0x0007
        /*00d2*/ 	.short	0x0030
        /*00d4*/ 	.byte	0x00, 0xf0, 0x11, 0x00


	//----- nvinfo : EIATTR_KPARAM_INFO
	.align		4
.L_4083:
        /*00d8*/ 	.byte	0x04, 0x17
        /*00da*/ 	.short	(.L_4085 - .L_4084)
.L_4084:
        /*00dc*/ 	.word	0x00000000
        /*00e0*/ 	.short	0x0006
        /*00e2*/ 	.short	0x002c
        /*00e4*/ 	.byte	0x00, 0xf0, 0x11, 0x00


	//----- nvinfo : EIATTR_KPARAM_INFO
	.align		4
.L_4085:
        /*00e8*/ 	.byte	0x04, 0x17
        /*00ea*/ 	.short	(.L_4087 - .L_4086)
.L_4086:
        /*00ec*/ 	.word	0x00000000
        /*00f0*/ 	.short	0x0005
        /*00f2*/ 	.short	0x0028
        /*00f4*/ 	.byte	0x00, 0xf0, 0x11, 0x00


	//----- nvinfo : EIATTR_KPARAM_INFO
	.align		4
.L_4087:
        /*00f8*/ 	.byte	0x04, 0x17
        /*00fa*/ 	.short	(.L_4089 - .L_4088)
.L_4088:
        /*00fc*/ 	.word	0x00000000
        /*0100*/ 	.short	0x0004
        /*0102*/ 	.short	0x0020
        /*0104*/ 	.byte	0x00, 0xf0, 0x21, 0x00


	//----- nvinfo : EIATTR_KPARAM_INFO
	.align		4
.L_4089:
        /*0108*/ 	.byte	0x04, 0x17
        /*010a*/ 	.short	(.L_4091 - .L_4090)
.L_4090:
        /*010c*/ 	.word	0x00000000
        /*0110*/ 	.short	0x0003
        /*0112*/ 	.short	0x0018
        /*0114*/ 	.byte	0x00, 0xf0, 0x21, 0x00


	//----- nvinfo : EIATTR_KPARAM_INFO
	.align		4
.L_4091:
        /*0118*/ 	.byte	0x04, 0x17
        /*011a*/ 	.short	(.L_4093 - .L_4092)
.L_4092:
        /*011c*/ 	.word	0x00000000
        /*0120*/ 	.short	0x0002
        /*0122*/ 	.short	0x0010
        /*0124*/ 	.byte	0x00, 0xf0, 0x21, 0x00


	//----- nvinfo : EIATTR_KPARAM_INFO
	.align		4
.L_4093:
        /*0128*/ 	.byte	0x04, 0x17
        /*012a*/ 	.short	(.L_4095 - .L_4094)
.L_4094:
        /*012c*/ 	.word	0x00000000
        /*0130*/ 	.short	0x0001
        /*0132*/ 	.short	0x0008
        /*0134*/ 	.byte	0x00, 0xf0, 0x21, 0x00


	//----- nvinfo : EIATTR_KPARAM_INFO
	.align		4
.L_4095:
        /*0138*/ 	.byte	0x04, 0x17
        /*013a*/ 	.short	(.L_4097 - .L_4096)
.L_4096:
        /*013c*/ 	.word	0x00000000
        /*0140*/ 	.short	0x0000
        /*0142*/ 	.short	0x0000
        /*0144*/ 	.byte	0x00, 0xf0, 0x21, 0x00


	//----- nvinfo : EIATTR_SPARSE_MMA_MASK
	.align		4
.L_4097:
        /*0148*/ 	.byte	0x03, 0x50
        /*014a*/ 	.short	0x0000


	//----- nvinfo : EIATTR_MAXREG_COUNT
	.align		4
        /*014c*/ 	.byte	0x03, 0x1b
        /*014e*/ 	.short	0x00ff


	//----- nvinfo : EIATTR_NUM_BARRIERS
	.align		4
        /*0150*/ 	.byte	0x02, 0x4c
        /*0152*/ 	.byte	0x01
	.zero		1


	//----- nvinfo : EIATTR_MERCURY_ISA_VERSION
	.align		4
        /*0154*/ 	.byte	0x03, 0x5f
        /*0156*/ 	.short	0x0101


	//----- nvinfo : EIATTR_EXIT_INSTR_OFFSETS
	.align		4
        /*0158*/ 	.byte	0x04, 0x1c
        /*015a*/ 	.short	(.L_4099 - .L_4098)


	//   ....[0]....
.L_4098:
        /*015c*/ 	.word	0x000000b0


	//   ....[1]....
        /*0160*/ 	.word	0x00000360


	//   ....[2]....
        /*0164*/ 	.word	0x00009370


	//   ....[3]....
        /*0168*/ 	.word	0x00009540


	//   ....[4]....
        /*016c*/ 	.word	0x000095e0


	//   ....[5]....
        /*0170*/ 	.word	0x00009620


	//----- nvinfo : EIATTR_CRS_STACK_SIZE
	.align		4
.L_4099:
        /*0174*/ 	.byte	0x04, 0x1e
        /*0176*/ 	.short	(.L_4101 - .L_4100)
.L_4100:
        /*0178*/ 	.word	0x00000000


	//----- nvinfo : EIATTR_CBANK_PARAM_SIZE
	.align		4
.L_4101:
        /*017c*/ 	.byte	0x03, 0x19
        /*017e*/ 	.short	0x0074


	//----- nvinfo : EIATTR_PARAM_CBANK
	.align		4
        /*0180*/ 	.byte	0x04, 0x0a
        /*0182*/ 	.short	(.L_4103 - .L_4102)
	.align		4
.L_4102:
        /*0184*/ 	.word	index@(.nv.constant0._Z23gemm_half_q_half_kernelILi1ELi172ELb1ELb1ELi64EEvPK6__halfPKjS4_S2_PS0_iiiiPKtS7_iiiiiibS2_i)
        /*0188*/ 	.short	0x0210
        /*018a*/ 	.short	0x0074


	//----- nvinfo : EIATTR_SW_WAR
	.align		4
.L_4103:
        /*018c*/ 	.byte	0x04, 0x36
        /*018e*/ 	.short	(.L_4105 - .L_4104)
.L_4104:
        /*0190*/ 	.word	0x00000008
.L_4105:


//--------------------- .nv.info._Z23gemm_half_q_half_kernelILi1ELi176ELb1ELb1ELi64EEvPK6__halfPKjS4_S2_PS0_iiiiPKtS7_iiiiiibS2_i --------------------------
	.section	.nv.info._Z23gemm_half_q_half_kernelILi1ELi176ELb1ELb1ELi64EEvPK6__halfPKjS4_S2_PS0_iiiiPKtS7_iiiiiibS2_i,"",@"SHT_CUDA_INFO"
	.sectionflags	@""
	.align	4


	//----- nvinfo : EIATTR_CUDA_API_VERSION
	.align		4
        /*0000*/ 	.byte	0x04, 0x37
        /*0002*/ 	.short	(.L_4107 - .L_4106)
.L_4106:
        /*0004*/ 	.word	0x00000082


	//----- nvinfo : EIATTR_KPARAM_INFO
	.align		4
.L_4107:
        /*0008*/ 	.byte	0x04, 0x17
        /*000a*/ 	.short	(.L_4109 - .L_4108)
.L_4108:
        /*000c*/ 	.word	0x00000000
        /*0010*/ 	.short	0x0013
        /*0012*/ 	.short	0x0070
        /*0014*/ 	.byte	0x00, 0xf0, 0x11, 0x00


	//----- nvinfo : EIATTR_KPARAM_INFO
	.align		4
.L_4109:
        /*0018*/ 	.byte	0x04, 0x17
        /*001a*/ 	.short	(.L_4111 - .L_4110)
.L_4110:
        /*001c*/ 	.word	0x00000000
        /*0020*/ 	.short	0x0012
        /*0022*/ 	.short	0x0068
        /*0024*/ 	.byte	0x00, 0xf0, 0x21, 0x00


	//----- nvinfo : EIATTR_KPARAM_INFO
	.align		4
.L_4111:
        /*0028*/ 	.byte	0x04, 0x17
        /*002a*/ 	.short	(.L_4113 - .L_4112)
.L_4112:
        /*002c*/ 	.word	0x00000000
        /*0030*/ 	.short	0x0011
        /*0032*/ 	.short	0x0060
        /*0034*/ 	.byte	0x00, 0xf0, 0x05, 0x00


	//----- nvinfo : EIATTR_KPARAM_INFO
	.align		4
.L_4113:
        /*0038*/ 	.byte	0x04, 0x17
        /*003a*/ 	.short	(.L_4115 - .L_4114)
.L_4114:
        /*003c*/ 	.word	0x00000000
        /*0040*/ 	.short	0x0010
        /*0042*/ 	.short	0x005c
        /*0044*/ 	.byte	0x00, 0xf0, 0x11, 0x00


	//----- nvinfo : EIATTR_KPARAM_INFO
	.align		4
.L_4115:
        /*0048*/ 	.byte	0x04, 0x17
        /*004a*/ 	.short	(.L_4117 - .L_4116)
.L_4116:
        /*004c*/ 	.word	0x00000000
        /*0050*/ 	.short	0x000f
        /*0052*/ 	.short	0x0058
        /*0054*/ 	.byte	0x00, 0xf0, 0x11, 0x00


	//----- nvinfo : EIATTR_KPARAM_INFO
	.align		4
.L_4117:
        /*0058*/ 	.byte	0x04, 0x17
        /*005a*/ 	.short	(.L_4119 - .L_4118)
.L_4118:
        /*005c*/ 	.word	0x00000000
        /*0060*/ 	.short	0x000e
        /*0062*/ 	.short	0x0054
        /*0064*/ 	.byte	0x00, 0xf0, 0x11, 0x00


	//----- nvinfo : EIATTR_KPARAM_INFO
	.align		4
.L_4119:
        /*0068*/ 	.byte	0x04, 0x17
        /*006a*/ 	.short	(.L_4121 - .L_4120)
.L_4120:
        /*006c*/ 	.word	0x00000000
        /*0070*/ 	.short	0x000d
        /*0072*/ 	.short	0x0050
        /*0074*/ 	.byte	0x00, 0xf0, 0x11, 0x00


	//----- nvinfo : EIATTR_KPARAM_INFO
	.align		4
.L_4121:
        /*0078*/ 	.byte	0x04, 0x17
        /*007a*/ 	.short	(.L_4123 - .L_4122)
.L_4122:
        /*007c*/ 	.word	0x00000000
        /*0080*/ 	.short	0x000c
        /*0082*/ 	.short	0x004c
        /*0084*/ 	.byte	0x00, 0xf0, 0x11, 0x00


	//----- nvinfo : EIATTR_KPARAM_INFO
	.align		4
.L_4123:
        /*0088*/ 	.byte	0x04, 0x17
        /*008a*/ 	.short	(.L_4125 - .L_4124)
.L_4124:
        /*008c*/ 	.word	0x00000000
        /*0090*/ 	.short	0x000b
        /*0092*/ 	.short	0x0048
        /*0094*/ 	.byte	0x00, 0xf0, 0x11, 0x00


	//----- nvinfo : EIATTR_KPARAM_INFO
	.align		4
.L_4125:
        /*0098*/ 	.byte	0x04, 0x17
        /*009a*/ 	.short	(.L_4127 - .L_4126)
.L_4126:
        /*009c*/ 	.word	0x00000000
        /*00a0*/ 	.short	0x000a
        /*00a2*/ 	.short	0x0040
        /*00a4*/ 	.byte	0x00, 0xf0, 0x21, 0x00


	//----- nvinfo : EIATTR_KPARAM_INFO
	.align		4
.L_4127:
        /*00a8*/ 	.byte	0x04, 0x17
        /*00aa*/ 	.short	(.L_4129 - .L_4128)
.L_4128:
        /*00ac*/ 	.word	0x00000000
        /*00b0*/ 	.short	0x0009
        /*00b2*/ 	.short	0x0038
        /*00b4*/ 	.byte	0x00, 0xf0, 0x21, 0x00


	//----- nvinfo : EIATTR_KPARAM_INFO
	.align		4
.L_4129:
        /*00b8*/ 	.byte	0x04, 0x17
        /*00ba*/ 	.short	(.L_4131 - .L_4130)
.L_4130:
        /*00bc*/ 	.word	0x00000000
        /*00c0*/ 	.short	0x0008
        /*00c2*/ 	.short	0x0034
        /*00c4*/ 	.byte	0x00, 0xf0, 0x11, 0x00


	//----- nvinfo : EIATTR_KPARAM_INFO
	.align		4
.L_4131:
        /*00c8*/ 	.byte	0x04, 0x17
        /*00ca*/ 	.short	(.L_4133 - .L_4132)
.L_4132:
        /*00cc*/ 	.word	0x00000000
        /*00d0*/ 	.short	0x0007
        /*00d2*/ 	.short	0x0030
        /*00d4*/ 	.byte	0x00, 0xf0, 0x11, 0x00


	//----- nvinfo : EIATTR_KPARAM_INFO
	.align		4
.L_4133:
        /*00d8*/ 	.byte	0x04, 0x17
        /*00da*/ 	.short	(.L_4135 - .L_4134)
.L_4134:
        /*00dc*/ 	.word	0x00000000
        /*00e0*/ 	.short	0x0006
        /*00e2*/ 	.short	0x002c
        /*00e4*/ 	.byte	0x00, 0xf0, 0x11, 0x00


	//----- nvinfo : EIATTR_KPARAM_INFO
	.align		4
.L_4135:
        /*00e8*/ 	.byte	0x04, 0x17
        /*00ea*/ 	.short	(.L_4137 - .L_4136)
.L_4136:
        /*00ec*/ 	.word	0x00000000
        /*00f0*/ 	.short	0x0005
        /*00f2*/ 	.short	0x0028
        /*00f4*/ 	.byte	0x00, 0xf0, 0x11, 0x00


	//----- nvinfo : EIATTR_KPARAM_INFO
	.align		4
.L_4137:
        /*00f8*/ 	.byte	0x04, 0x17
        /*00fa*/ 	.short	(.L_4139 - .L_4138)
.L_4138:
        /*00fc*/ 	.word	0x00000000
        /*0100*/ 	.short	0x0004
        /*0102*/ 	.short	0x0020
        /*0104*/ 	.byte	0x00, 0xf0, 0x21, 0x00


	//----- nvinfo : EIATTR_KPARAM_INFO
	.align		4
.L_4139:
        /*0108*/ 	.byte	0x04, 0x17
        /*010a*/ 	.short	(.L_4141 - .L_4140)
.L_4140:
        /*010c*/ 	.word	0x00000000
        /*0110*/ 	.short	0x0003
        /*0112*/ 	.short	0x0018
        /*0114*/ 	.byte	0x00, 0xf0, 0x21, 0x00


	//----- nvinfo : EIATTR_KPARAM_INFO
	.align		4
.L_4141:
        /*0118*/ 	.byte	0x04, 0x17
        /*011a*/ 	.short	(.L_4143 - .L_4142)
.L_4142:
        /*011c*/ 	.word	0x00000000
        /*0120*/ 	.short	0x0002
        /*0122*/ 	.short	0x0010
        /*0124*/ 	.byte	0x00, 0xf0, 0x21, 0x00


	//----- nvinfo : EIATTR_KPARAM_INFO
	.align		4
.L_4143:
        /*0128*/ 	.byte	0x04, 0x17
        /*012a*/ 	.short	(.L_4145 - .L_4144)
.L_4144:
        /*012c*/ 	.word	0x00000000
        /*0130*/ 	.short	0x0001
        /*0132*/ 	.short	0x0008
        /*0134*/ 	.byte	0x00, 0xf0, 0x21, 0x00


	//----- nvinfo : EIATTR_KPARAM_INFO
	.align		4
.L_4145:
        /*0138*/ 	.byte	0x04, 0x17
        /*013a*/ 	.short	(.L_4147 - .L_4146)
.L_4146:
        /*013c*/ 	.word	0x00000000
        /*0140*/ 	.short	0x0000
        /*0142*/ 	.short	0x0000
        /*0144*/ 	.byte	0x00, 0xf0, 0x21, 0x00


	//----- nvinfo : EIATTR_SPARSE_MMA_MASK
	.align		4
.L_4147:
        /*0148*/ 	.byte	0x03, 0x50
        /*014a*/ 	.short	0x0000


	//----- nvinfo : EIATTR_MAXREG_COUNT
	.align		4
        /*014c*/ 	.byte	0x03, 0x1b
        /*014e*/ 	.short	0x00ff


	//----- nvinfo : EIATTR_NUM_BARRIERS
	.align		4
        /*0150*/ 	.byte	0x02, 0x4c
        /*0152*/ 	.byte	0x01
	.zero		1


	//----- nvinfo : EIATTR_MERCURY_ISA_VERSION
	.align		4
        /*0154*/ 	.byte	0x03, 0x5f
        /*0156*/ 	.short	0x0101


	//----- nvinfo : EIATTR_EXIT_INSTR_OFFSETS
	.align		4
        /*0158*/ 	.byte	0x04, 0x1c
        /*015a*/ 	.short	(.L_4149 - .L_4148)


	//   ....[0]....
.L_4148:
        /*015c*/ 	.word	0x000000b0


	//   ....[1]....
        /*0160*/ 	.word	0x00000360


	//   ....[2]....
        /*0164*/ 	.word	0x00007000


	//   ....[3]....
        /*0168*/ 	.word	0x000071d0


	//   ....[4]....
        /*016c*/ 	.word	0x00007270


	//   ....[5]....
        /*0170*/ 	.word	0x000072b0


	//----- nvinfo : EIATTR_CRS_STACK_SIZE
	.align		4
.L_4149:
        /*0174*/ 	.byte	0x04, 0x1e
        /*0176*/ 	.short	(.L_4151 - .L_4150)
.L_4150:
        /*0178*/ 	.word	0x00000000


	//----- nvinfo : EIATTR_CBANK_PARAM_SIZE
	.align		4
.L_4151:
        /*017c*/ 	.byte	0x03, 0x19
        /*017e*/ 	.short	0x0074


	//----- nvinfo : EIATTR_PARAM_CBANK
	.align		4
        /*0180*/ 	.byte	0x04, 0x0a
        /*0182*/ 	.short	(.L_4153 - .L_4152)
	.align		4
.L_4152:
        /*0184*/ 	.word	index@(.nv.constant0._Z23gemm_half_q_half_kernelILi1ELi176ELb1ELb1ELi64EEvPK6__halfPKjS4_S2_PS0_iiiiPKtS7_iiiiiibS2_i)
        /*0188*/ 	.short	0x0210
        /*018a*/ 	.short	0x0074


	//----- nvinfo : EIATTR_SW_WAR
	.align		4
.L_4153:
        /*018c*/ 	.byte	0x04, 0x36
        /*018e*/ 	.short	(.L_4155 - .L_4154)
.L_4154:
        /*0190*/ 	.word	0x00000008
.L_4155:


//--------------------- .nv.info._Z23gemm_half_q_half_kernelILi1ELi152ELb1ELb1ELi64EEvPK6__halfPKjS4_S2_PS0_iiiiPKtS7_iiiiiibS2_i --------------------------
	.section	.nv.info._Z23gemm_half_q_half_kernelILi1ELi152ELb1ELb1ELi64EEvPK6__halfPKjS4_S2_PS0_iiiiPKtS7_iiiiiibS2_i,"",@"SHT_CUDA_INFO"
	.sectionflags	@""
	.align	4


	//----- nvinfo : EIATTR_CUDA_API_VERSION
	.align		4
        /*0000*/ 	.byte	0x04, 0x37
        /*0002*/ 	.short	(.L_4157 - .L_4156)
.L_4156:
        /*0004*/ 	.word	0x00000082


	//----- nvinfo : EIATTR_KPARAM_INFO
	.align		4
.L_4157:
        /*0008*/ 	.byte	0x04, 0x17
        /*000a*/ 	.short	(.L_4159 - .L_4158)
.L_4158:
        /*000c*/ 	.word	0x00000000
        /*0010*/ 	.short	0x0013
        /*0012*/ 	.short	0x0070
        /*0014*/ 	.byte	0x00, 0xf0, 0x11, 0x00


	//----- nvinfo : EIATTR_KPARAM_INFO
	.align		4
.L_4159:
        /*0018*/ 	.byte	0x04, 0x17
        /*001a*/ 	.short	(.L_4161 - .L_4160)
.L_4160:
        /*001c*/ 	.word	0x00000000
        /*0020*/ 	.short	0x0012
        /*0022*/ 	.short	0x0068
        /*0024*/ 	.byte	0x00, 0xf0, 0x21, 0x00


	//----- nvinfo : EIATTR_KPARAM_INFO
	.align		4
.L_4161:
        /*0028*/ 	.byte	0x04, 0x17
        /*002a*/ 	.short	(.L_4163 - .L_4162)
.L_4162:
        /*002c*/ 	.word	0x00000000
        /*0030*/ 	.short	0x0011
        /*0032*/ 	.short	0x0060
        /*0034*/ 	.byte	0x00, 0xf0, 0x05, 0x00


	//----- nvinfo : EIATTR_KPARAM_INFO
	.align		4
.L_4163:
        /*0038*/ 	.byte	0x04, 0x17
        /*003a*/ 	.short	(.L_4165 - .L_4164)
.L_4164:
        /*003c*/ 	.word	0x00000000
        /*0040*/ 	.short	0x0010
        /*0042*/ 	.short	0x005c
        /*0044*/ 	.byte	0x00, 0xf0, 0x11, 0x00


	//----- nvinfo : EIATTR_KPARAM_INFO
	.align		4
.L_4165:
        /*0048*/ 	.byte	0x04, 0x17
        /*004a*/ 	.short	(.L_4167 - .L_4166)
.L_4166:
        /*004c*/ 	.word	0x00000000
        /*0050*/ 	.short	0x000f
        /*0052*/ 	.short	0x0058
        /*0054*/ 	.byte	0x00, 0xf0, 0x11, 0x00


	//----- nvinfo : EIATTR_KPARAM_INFO
	.align		4
.L_4167:
        /*0058*/ 	.byte	0x04, 0x17
        /*005a*/ 	.short	(.L_4169 - .L_4168)
.L_4168:
        /*005c*/ 	.word	0x00000000
        /*0060*/ 	.short	0x000e
        /*0062*/ 	.short	0x0054
        /*0064*/ 	.byte	0x00, 0xf0, 0x11, 0x00


	//----- nvinfo : EIATTR_KPARAM_INFO
	.align		4
.L_4169:
        /*0068*/ 	.byte	0x04, 0x17
        /*006a*/ 	.short	(.L_4171 - .L_4170)
.L_4170:
        /*006c*/ 	.word	0x00000000
        /*0070*/ 	.short	0x000d
        /*0072*/ 	.short	0x0050
        /*0074*/ 	.byte	0x00, 0xf0, 0x11, 0x00


	//----- nvinfo : EIATTR_KPARAM_INFO
	.align		4
.L_4171:
        /*0078*/ 	.byte	0x04, 0x17
        /*007a*/ 	.short	(.L_4173 - .L_4172)
.L_4172:
        /*007c*/ 	.word	0x00000000
        /*0080*/ 	.short	0x000c
        /*0082*/ 	.short	0x004c
        /*0084*/ 	.byte	0x00, 0xf0, 0x11, 0x00


	//----- nvinfo : EIATTR_KPARAM_INFO
	.align		4
.L_4173:
        /*0088*/ 	.byte	0x04, 0x17
        /*008a*/ 	.short	(.L_4175 - .L_4174)
.L_4174:
        /*008c*/ 	.word	0x00000000
        /*0090*/ 	.short	0x000b
        /*0092*/ 	.short	0x0048
        /*0094*/ 	.byte	0x00, 0xf0, 0x11, 0x00


	//----- nvinfo : EIATTR_KPARAM_INFO
	.align		4
.L_4175:
        /*0098*/ 	.byte	0x04, 0x17
        /*009a*/ 	.short	(.L_4177 - .L_4176)
.L_4176:
        /*009c*/ 	.word	0x00000000
        /*00a0*/ 	.short	0x000a
        /*00a2*/ 	.short	0x0040
        /*00a4*/ 	.byte	0x00, 0xf0, 0x21, 0x00


	//----- nvinfo : EIATTR_KPARAM_INFO
	.align		4
.L_4177:
        /*00a8*/ 	.byte	0x04, 0x17
        /*00aa*/ 	.short	(.L_4179 - .L_4178)
.L_4178:
        /*00ac*/ 	.word	0x00000000
        /*00b0*/ 	.short	0x0009
        /*00b2*/ 	.short	0x0038
        /*00b4*/ 	.byte	0x00, 0xf0, 0x21, 0x00


	//----- nvinfo : EIATTR_KPARAM_INFO
	.align		4
.L_4179:
        /*00b8*/ 	.byte	0x04, 0x17
        /*00ba*/ 	.short	(.L_4181 - .L_4180)
.L_4180:
        /*00bc*/ 	.word	0x00000000
        /*00c0*/ 	.short	0x0008
        /*00c2*/ 	.short	0x0034
        /*00c4*/ 	.byte	0x00, 0xf0, 0x11, 0x00


	//----- nvinfo : EIATTR_KPARAM_INFO
	.align		4
.L_4181:
        /*00c8*/ 	.byte	0x04, 0x17
        /*00ca*/ 	.short	(.L_4183 - .L_4182)
.L_4182:
        /*00cc*/ 	.word	0x00000000
        /*00d0*/ 	.short	0x0007
        /*00d2*/ 	.short	0x0030
        /*00d4*/ 	.byte	0x00, 0xf0, 0x11, 0x00


	//----- nvinfo : EIATTR_KPARAM_INFO
	.align		4
.L_4183:
        /*00d8*/ 	.byte	0x04, 0x17
        /*00da*/ 	.short	(.L_4185 - .L_4184)
.L_4184:
        /*00dc*/ 	.word	0x00000000
        /*00e0*/ 	.short	0x0006
        /*00e2*/ 	.short	0x002c
        /*00e4*/ 	.byte	0x00, 0xf0, 0x11, 0x00


	//----- nvinfo : EIATTR_KPARAM_INFO
	.align		4
.L_4185:
        /*00e8*/ 	.byte	0x04, 0x17
        /*00ea*/ 	.short	(.L_4187 - .L_4186)
.L_4186:
        /*00ec*/ 	.word	0x00000000
        /*00f0*/ 	.short	0x0005
        /*00f2*/ 	.short	0x0028
        /*00f4*/ 	.byte	0x00, 0xf0, 0x11, 0x00


	//----- nvinfo : EIATTR_KPARAM_INFO
	.align		4
.L_4187:
        /*00f8*/ 	.byte	0x04, 0x17
        /*00fa*/ 	.short	(.L_4189 - .L_4188)
.L_4188:
        /*00fc*/ 	.word	0x00000000
        /*0100*/ 	.short	0x0004
        /*0102*/ 	.short	0x0020
        /*0104*/ 	.byte	0x00, 0xf0, 0x21, 0x00


	//----- nvinfo : EIATTR_KPARAM_INFO
	.align		4
.L_4189:
        /*0108*/ 	.byte	0x04, 0x17
        /*010a*/ 	.short	(.L_4191 - .L_4190)
.L_4190:
        /*010c*/ 	.word	0x00000000
        /*0110*/ 	.short	0x0003
        /*0112*/ 	.short	0x0018
        /*0114*/ 	.byte	0x00, 0xf0, 0x21, 0x00


	//----- nvinfo : EIATTR_KPARAM_INFO
	.align		4
.L_4191:
        /*0118*/ 	.byte	0x04, 0x17
        /*011a*/ 	.short	(.L_4193 - .L_4192)
.L_4192:
        /*011c*/ 	.word	0x00000000
        /*0120*/ 	.short	0x0002
        /*0122*/ 	.short	0x0010
        /*0124*/ 	.byte	0x00, 0xf0, 0x21, 0x00


	//----- nvinfo : EIATTR_KPARAM_INFO
	.align		4
.L_4193:
        /*0128*/ 	.byte	0x04, 0x17
        /*012a*/ 	.short	(.L_4195 - .L_4194)
.L_4194:
        /*012c*/ 	.word	0x00000000
        /*0130*/ 	.short	0x0001
        /*0132*/ 	.short	0x0008
        /*0134*/ 	.byte	0x00, 0xf0, 0x21, 0x00


	//----- nvinfo : EIATTR_KPARAM_INFO
	.align		4
.L_4195:
        /*0138*/ 	.byte	0x04, 0x17
        /*013a*/ 	.short	(.L_4197 - .L_4196)
.L_4196:
        /*013c*/ 	.word	0x00000000
        /*0140*/ 	.short	0x0000
        /*0142*/ 	.short	0x0000
        /*0144*/ 	.byte	0x00, 0xf0, 0x21, 0x00


	//----- nvinfo : EIATTR_SPARSE_MMA_MASK
	.align		4
.L_4197:
        /*0148*/ 	.byte	0x03, 0x50
        /*014a*/ 	.short	0x0000


	//----- nvinfo : EIATTR_MAXREG_COUNT
	.align		4
        /*014c*/ 	.byte	0x03, 0x1b
        /*014e*/ 	.short	0x00ff


	//----- nvinfo : EIATTR_NUM_BARRIERS
	.align		4
        /*0150*/ 	.byte	0x02, 0x4c
        /*0152*/ 	.byte	0x01
	.zero		1


	//----- nvinfo : EIATTR_MERCURY_ISA_VERSION
	.align		4
        /*0154*/ 	.byte	0x03, 0x5f
        /*0156*/ 	.short	0x0101


	//----- nvinfo : EIATTR_EXIT_INSTR_OFFSETS
	.align		4
        /*0158*/ 	.byte	0x04, 0x1c
        /*015a*/ 	.short	(.L_4199 - .L_4198)


	//   ....[0]....
.L_4198:
        /*015c*/ 	.word	0x000000b0


	//   ....[1]....
        /*0160*/ 	.word	0x00000360


	//   ....[2]....
        /*0164*/ 	.word	0x00007ca0


	//   ....[3]....
        /*0168*/ 	.word	0x00007e70


	//   ....[4]....
        /*016c*/ 	.word	0x00007f10


	//   ....[5]....
        /*0170*/ 	.word	0x00007f50


	//----- nvinfo : EIATTR_CRS_STACK_SIZE
	.align		4
.L_4199:
        /*0174*/ 	.byte	0x04, 0x1e
        /*0176*/ 	.short	(.L_4201 - .L_4200)
.L_4200:
        /*0178*/ 	.word	0x00000000


	//----- nvinfo : EIATTR_CBANK_PARAM_SIZE
	.align		4
.L_4201:
        /*017c*/ 	.byte	0x03, 0x19
        /*017e*/ 	.short	0x0074


	//----- nvinfo : EIATTR_PARAM_CBANK
	.align		4
        /*0180*/ 	.byte	0x04, 0x0a
        /*0182*/ 	.short	(.L_4203 - .L_4202)
	.align		4
.L_4202:
        /*0184*/ 	.word	index@(.nv.constant0._Z23gemm_half_q_half_kernelILi1ELi152ELb1ELb1ELi64EEvPK6__halfPKjS4_S2_PS0_iiiiPKtS7_iiiiiibS2_i)
        /*0188*/ 	.short	0x0210
        /*018a*/ 	.short	0x0074


	//----- nvinfo : EIATTR_SW_WAR
	.align		4
.L_4203:
        /*018c*/ 	.byte	0x04, 0x36
        /*018e*/ 	.short	(.L_4205 - .L_4204)
.L_4204:
        /*0190*/ 	.word	0x00000008
.L_4205:


//--------------------- .nv.info._Z23gemm_half_q_half_kernelILi1ELi140ELb1ELb1ELi64EEvPK6__halfPKjS4_S2_PS0_iiiiPKtS7_iiiiiibS2_i --------------------------
	.section	.nv.info._Z23gemm_half_q_half_kernelILi1ELi140ELb1ELb1ELi64EEvPK6__halfPKjS4_S2_PS0_iiiiPKtS7_iiiiiibS2_i,"",@"SHT_CUDA_INFO"
	.sectionflags	@""
	.align	4


	//----- nvinfo : EIATTR_CUDA_API_VERSION
	.align		4
        /*0000*/ 	.byte	0x04, 0x37
        /*0002*/ 	.short	(.L_4207 - .L_4206)
.L_4206:
        /*0004*/ 	.word	0x00000082


	//----- nvinfo : EIATTR_KPARAM_INFO
	.align		4
.L_4207:
        /*0008*/ 	.byte	0x04, 0x17
        /*000a*/ 	.short	(.L_4209 - .L_4208)
.L_4208:
        /*000c*/ 	.word	0x00000000
        /*0010*/ 	.short	0x0013
        /*0012*/ 	.short	0x0070
        /*0014*/ 	.byte	0x00, 0xf0, 0x11, 0x00


	//----- nvinfo : EIATTR_KPARAM_INFO
	.align		4
.L_4209:
        /*0018*/ 	.byte	0x04, 0x17
        /*001a*/ 	.short	(.L_4211 - .L_4210)
.L_4210:
        /*001c*/ 	.word	0x00000000
        /*0020*/ 	.short	0x0012
        /*0022*/ 	.short	0x0068
        /*0024*/ 	.byte	0x00, 0xf0, 0x21, 0x00


	//----- nvinfo : EIATTR_KPARAM_INFO
	.align		4
.L_4211:
        /*0028*/ 	.byte	0x04, 0x17
        /*002a*/ 	.short	(.L_4213 - .L_4212)
.L_4212:
        /*002c*/ 	.word	0x00000000
        /*0030*/ 	.short	0x0011
        /*0032*/ 	.short	0x0060
        /*0034*/ 	.byte	0x00, 0xf0, 0x05, 0x00


	//----- nvinfo : EIATTR_KPARAM_INFO
	.align		4
.L_4213:
        /*0038*/ 	.byte	0x04, 0x17
        /*003a*/ 	.short	(.L_4215 - .L_4214)
.L_4214:
        /*003c*/ 	.word	0x00000000
        /*0040*/ 	.short	0x0010
        /*0042*/ 	.short	0x005c
        /*0044*/ 	.byte	0x00, 0xf0, 0x11, 0x00


	//----- nvinfo : EIATTR_KPARAM_INFO
	.align		4
.L_4215:
        /*0048*/ 	.byte	0x04, 0x17
        /*004a*/ 	.short	(.L_4217 - .L_4216)
.L_4216:
        /*004c*/ 	.word	0x00000000
        /*0050*/ 	.short	0x000f
        /*0052*/ 	.short	0x0058
        /*0054*/ 	.byte	0x00, 0xf0, 0x11, 0x00


	//----- nvinfo : EIATTR_KPARAM_INFO
	.align		4
.L_4217:
        /*0058*/ 	.byte	0x04, 0x17
        /*005a*/ 	.short	(.L_4219 - .L_4218)
.L_4218:
        /*005c*/ 	.word	0x00000000
        /*0060*/ 	.short	0x000e
        /*0062*/ 	.short	0x0054
        /*0064*/ 	.byte	0x00, 0xf0, 0x11, 0x00


	//----- nvinfo : EIATTR_KPARAM_INFO
	.align		4
.L_4219:
        /*0068*/ 	.byte	0x04, 0x17
        /*006a*/ 	.short	(.L_4221 - .L_4220)
.L_4220:
        /*006c*/ 	.word	0x00000000
        /*0070*/ 	.short	0x000d
        /*0072*/ 	.short	0x0050
        /*0074*/ 	.byte	0x00, 0xf0, 0x11, 0x00


	//----- nvinfo : EIATTR_KPARAM_INFO
	.align		4
.L_4221:
        /*0078*/ 	.byte	0x04, 0x17
        /*007a*/ 	.short	(.L_4223 - .L_4222)
.L_4222:
        /*007c*/ 	.word	0x00000000
        /*0080*/ 	.short	0x000c
        /*0082*/ 	.short	0x004c
        /*0084*/ 	.byte	0x00, 0xf0, 0x11, 0x00


	//----- nvinfo : EIATTR_KPARAM_INFO
	.align		4
.L_4223:
        /*0088*/ 	.byte	0x04, 0x17
        /*008a*/ 	.short	(.L_4225 - .L_4224)
.L_4224:
        /*008c*/ 	.word	0x00000000
        /*0090*/ 	.short	0x000b
        /*0092*/ 	.short	0x0048
        /*0094*/ 	.byte	0x00, 0xf0, 0x11, 0x00


	//----- nvinfo : EIATTR_KPARAM_INFO
	.align		4
.L_4225:
        /*0098*/ 	.byte	0x04, 0x17
        /*009a*/ 	.short	(.L_4227 - .L_4226)
.L_4226:
        /*009c*/ 	.word	0x00000000
        /*00a0*/ 	.short	0x000a
        /*00a2*/ 	.short	0x0040
        /*00a4*/ 	.byte	0x00, 0xf0, 0x21, 0x00


	//----- nvinfo : EIATTR_KPARAM_INFO
	.align		4
.L_4227:
        /*00a8*/ 	.byte	0x04, 0x17
        /*00aa*/ 	.short	(.L_4229 - .L_4228)
.L_4228:
        /*00ac*/ 	.word	0x00000000
        /*00b0*/ 	.short	0x0009
        /*00b2*/ 	.short	0x0038
        /*00b4*/ 	.byte	0x00, 0xf0, 0x21, 0x00


	//----- nvinfo : EIATTR_KPARAM_INFO
	.align		4
.L_4229:
        /*00b8*/ 	.byte	0x04, 0x17
        /*00ba*/ 	.short	(.L_4231 - .L_4230)
.L_4230:
        /*00bc*/ 	.word	0x00000000
        /*00c0*/ 	.short	0x0008
        /*00c2*/ 	.short	0x0034
        /*00c4*/ 	.byte	0x00, 0xf0, 0x11, 0x00


	//----- nvinfo : EIATTR_KPARAM_INFO
	.align		4
.L_4231:
        /*00c8*/ 	.byte	0x04, 0x17
        /*00ca*/ 	.short	(.L_4233 - .L_4232)
.L_4232:
        /*00cc*/ 	.word	0x00000000
        /*00d0*/ 	.short	0x0007
        /*00d2*/ 	.short	0x0030
        /*00d4*/ 	.byte	0x00, 0xf0, 0x11, 0x00


	//----- nvinfo : EIATTR_KPARAM_INFO
	.align		4
.L_4233:
        /*00d8*/ 	.byte	0x04, 0x17
        /*00da*/ 	.short	(.L_4235 - .L_4234)
.L_4234:
        /*00dc*/ 	.word	0x00000000
        /*00e0*/ 	.short	0x0006
        /*00e2*/ 	.short	0x002c
        /*00e4*/ 	.byte	0x00, 0xf0, 0x11, 0x00


	//----- nvinfo : EIATTR_KPARAM_INFO
	.align		4
.L_4235:
        /*00e8*/ 	.byte	0x04, 0x17
        /*00ea*/ 	.short	(.L_4237 - .L_4236)
.L_4236:
        /*00ec*/ 	.word	0x00000000
        /*00f0*/ 	.short	0x0005
        /*00f2*/ 	.short	0x0028
        /*00f4*/ 	.byte	0x00, 0xf0, 0x11, 0x00


	//----- nvinfo : EIATTR_KPARAM_INFO
	.align		4
.L_4237:
        /*00f8*/ 	.byte	0x04, 0x17
        /*00fa*/ 	.short	(.L_4239 - .L_4238)
.L_4238:
        /*00fc*/ 	.word	0x00000000
        /*0100*/ 	.short	0x0004
        /*0102*/ 	.short	0x0020
        /*0104*/ 	.byte	0x00, 0xf0, 0x21, 0x00


	//----- nvinfo : EIATTR_KPARAM_INFO
	.align		4
.L_4239:
        /*0108*/ 	.byte	0x04, 0x17
        /*010a*/ 	.short	(.L_4241 - .L_4240)
.L_4240:
        /*010c*/ 	.word	0x00000000
        /*0110*/ 	.short	0x0003
        /*0112*/ 	.short	0x0018
        /*0114*/ 	.byte	0x00, 0xf0, 0x21, 0x00


	//----- nvinfo : EIATTR_KPARAM_INFO
	.align		4
.L_4241:
        /*0118*/ 	.byte	0x04, 0x17
        /*011a*/ 	.short	(.L_4243 - .L_4242)
.L_4242:
        /*011c*/ 	.word	0x00000000
        /*0120*/ 	.short	0x0002
        /*0122*/ 	.short	0x0010
        /*0124*/ 	.byte	0x00, 0xf0, 0x21, 0x00


	//----- nvinfo : EIATTR_KPARAM_INFO
	.align		4
.L_4243:
        /*0128*/ 	.byte	0x04, 0x17
        /*012a*/ 	.short	(.L_4245 - .L_4244)
.L_4244:
        /*012c*/ 	.word	0x00000000
        /*0130*/ 	.short	0x0001
        /*0132*/ 	.short	0x0008
        /*0134*/ 	.byte	0x00, 0xf0, 0x21, 0x00


	//----- nvinfo : EIATTR_KPARAM_INFO
	.align		4
.L_4245:
        /*0138*/ 	.byte	0x04, 0x17
        /*013a*/ 	.short	(.L_4247 - .L_4246)
.L_4246:
        /*013c*/ 	.word	0x00000000
        /*0140*/ 	.short	0x0000
        /*0142*/ 	.short	0x0000
        /*0144*/ 	.byte	0x00, 0xf0, 0x21, 0x00


	//----- nvinfo : EIATTR_SPARSE_MMA_MASK
	.align		4
.L_4247:
        /*0148*/ 	.byte	0x03, 0x50
        /*014a*/ 	.short	0x0000


	//----- nvinfo : EIATTR_MAXREG_COUNT
	.align		4
        /*014c*/ 	.byte	0x03, 0x1b
        /*014e*/ 	.short	0x00ff


	//----- nvinfo : EIATTR_NUM_BARRIERS
	.align		4
        /*0150*/ 	.byte	0x02, 0x4c
        /*0152*/ 	.byte	0x01
	.zero		1


	//----- nvinfo : EIATTR_MERCURY_ISA_VERSION
	.align		4
        /*0154*/ 	.byte	0x03, 0x5f
        /*0156*/ 	.short	0x0101


	//----- nvinfo : EIATTR_EXIT_INSTR_OFFSETS
	.align		4
        /*0158*/ 	.byte	0x04, 0x1c
        /*015a*/ 	.short	(.L_4249 - .L_4248)


	//   ....[0]....
.L_4248:
        /*015c*/ 	.word	0x000000b0


	//   ....[1]....
        /*0160*/ 	.word	0x00000360


	//   ....[2]....
        /*0164*/ 	.word	0x00007ae0


	//   ....[3]....
        /*0168*/ 	.word	0x00007cb0


	//   ....[4]....
        /*016c*/ 	.word	0x00007d50


	//   ....[5]....
        /*0170*/ 	.word	0x00007d90


	//----- nvinfo : EIATTR_CRS_STACK_SIZE
	.align		4
.L_4249:
        /*0174*/ 	.byte	0x04, 0x1e
        /*0176*/ 	.short	(.L_4251 - .L_4250)
.L_4250:
        /*0178*/ 	.word	0x00000000


	//----- nvinfo : EIATTR_CBANK_PARAM_SIZE
	.align		4
.L_4251:
        /*017c*/ 	.byte	0x03, 0x19
        /*017e*/ 	.short	0x0074


	//----- nvinfo : EIATTR_PARAM_CBANK
	.align		4
        /*0180*/ 	.byte	0x04, 0x0a
        /*0182*/ 	.short	(.L_4253 - .L_4252)
	.align		4
.L_4252:
        /*0184*/ 	.word	index@(.nv.constant0._Z23gemm_half_q_half_kernelILi1ELi140ELb1ELb1ELi64EEvPK6__halfPKjS4_S2_PS0_iiiiPKtS7_iiiiiibS2_i)
        /*0188*/ 	.short	0x0210
        /*018a*/ 	.short	0x0074


	//----- nvinfo : EIATTR_SW_WAR
	.align		4
.L_4253:
        /*018c*/ 	.byte	0x04, 0x36
        /*018e*/ 	.short	(.L_4255 - .L_4254)
.L_4254:
        /*0190*/ 	.word	0x00000008
.L_4255:


//--------------------- .nv.info._Z23gemm_half_q_half_kernelILi1ELi20ELb1ELb1ELi64EEvPK6__halfPKjS4_S2_PS0_iiiiPKtS7_iiiiiibS2_i --------------------------
	.section	.nv.info._Z23gemm_half_q_half_kernelILi1ELi20ELb1ELb1ELi64EEvPK6__halfPKjS4_S2_PS0_iiiiPKtS7_iiiiiibS2_i,"",@"SHT_CUDA_INFO"
	.sectionflags	@""
	.align	4


	//----- nvinfo : EIATTR_CUDA_API_VERSION
	.align		4
        /*0000*/ 	.byte	0x04, 0x37
        /*0002*/ 	.short	(.L_4257 - .L_4256)
.L_4256:
        /*0004*/ 	.word	0x00000082


	//----- nvinfo : EIATTR_KPARAM_INFO
	.align		4
.L_4257:
        /*0008*/ 	.byte	0x04, 0x17
        /*000a*/ 	.short	(.L_4259 - .L_4258)
.L_4258:
        /*000c*/ 	.word	0x00000000
        /*0010*/ 	.short	0x0013
        /*0012*/ 	.short	0x0070
        /*0014*/ 	.byte	0x00, 0xf0, 0x11, 0x00


	//----- nvinfo : EIATTR_KPARAM_INFO
	.align		4
.L_4259:
        /*0018*/ 	.byte	0x04, 0x17
        /*001a*/ 	.short	(.L_4261 - .L_4260)
.L_4260:
        /*001c*/ 	.word	0x00000000
        /*0020*/ 	.short	0x0012
        /*0022*/ 	.short	0x0068
        /*0024*/ 	.byte	0x00, 0xf0, 0x21, 0x00


	//----- nvinfo : EIATTR_KPARAM_INFO
	.align		4
.L_4261:
        /*0028*/ 	.byte	0x04, 0x17
        /*002a*/ 	.short	(.L_4263 - .L_4262)
.L_4262:
        /*002c*/ 	.word	0x00000000
        /*0030*/ 	.short	0x0011
        /*0032*/ 	.short	0x0060
        /*0034*/ 	.byte	0x00, 0xf0, 0x05, 0x00


	//----- nvinfo : EIATTR_KPARAM_INFO
	.align		4
.L_4263:
        /*0038*/ 	.byte	0x04, 0x17
        /*003a*/ 	.short	(.L_4265 - .L_4264)
.L_4264:
        /*003c*/ 	.word	0x00000000
        /*0040*/ 	.short	0x0010
        /*0042*/ 	.short	0x005c
        /*0044*/ 	.byte	0x00, 0xf0, 0x11, 0x00


	//----- nvinfo : EIATTR_KPARAM_INFO
	.align		4
.L_4265:
        /*0048*/ 	.byte	0x04, 0x17
        /*004a*/ 	.short	(.L_4267 - .L_4266)
.L_4266:
        /*004c*/ 	.word	0x00000000
        /*0050*/ 	.short	0x000f
        /*0052*/ 	.short	0x0058
        /*0054*/ 	.byte	0x00, 0xf0, 0x11, 0x00


	//----- nvinfo : EIATTR_KPARAM_INFO
	.align		4
.L_4267:
        /*0058*/ 	.byte	0x04, 0x17
        /*005a*/ 	.short	(.L_4269 - .L_4268)
.L_4268:
        /*005c*/ 	.word	0x00000000
        /*0060*/ 	.short	0x000e
        /*0062*/ 	.short	0x0054
        /*0064*/ 	.byte	0x00, 0xf0, 0x11, 0x00


	//----- nvinfo : EIATTR_KPARAM_INFO
	.align		4
.L_4269:
        /*0068*/ 	.byte	0x04, 0x17
        /*006a*/ 	.short	(.L_4271 - .L_4270)
.L_4270:
        /*006c*/ 	.word	0x00000000
        /*0070*/ 	.short	0x000d
        /*0072*/ 	.short	0x0050
        /*0074*/ 	.byte	0x00, 0xf0, 0x11, 0x00


	//----- nvinfo : EIATTR_KPARAM_INFO
	.align		4
.L_4271:
        /*0078*/ 	.byte	0x04, 0x17
        /*007a*/ 	.short	(.L_4273 - .L_4272)
.L_4272:
        /*007c*/ 	.word	0x00000000
        /*0080*/ 	.short	0x000c
        /*0082*/ 	.short	0x004c
        /*0084*/ 	.byte	0x00, 0xf0, 0x11, 0x00


	//----- nvinfo : EIATTR_KPARAM_INFO
	.align		4
.L_4273:
        /*0088*/ 	.byte	0x04, 0x17
        /*008a*/ 	.short	(.L_4275 - .L_4274)
.L_4274:
        /*008c*/ 	.word	0x00000000
        /*0090*/ 	.short	0x000b
        /*0092*/ 	.short	0x0048
        /*0094*/ 	.byte	0x00, 0xf0, 0x11, 0x00


	//----- nvinfo : EIATTR_KPARAM_INFO
	.align		4
.L_4275:
        /*0098*/ 	.byte	0x04, 0x17
        /*009a*/ 	.short	(.L_4277 - .L_4276)
.L_4276:
        /*009c*/ 	.word	0x00000000
        /*00a0*/ 	.short	0x000a
        /*00a2*/ 	.short	0x0040
        /*00a4*/ 	.byte	0x00, 0xf0, 0x21, 0x00


	//----- nvinfo : EIATTR_KPARAM_INFO
	.align		4
.L_4277:
        /*00a8*/ 	.byte	0x04, 0x17
        /*00aa*/ 	.short	(.L_4279 - .L_4278)
.L_4278:
        /*00ac*/ 	.word	0x00000000
        /*00b0*/ 	.short	0x0009
        /*00b2*/ 	.short	0x0038
        /*00b4*/ 	.byte	0x00, 0xf0, 0x21, 0x00


	//----- nvinfo : EIATTR_KPARAM_INFO
	.align		4
.L_4279:
        /*00b8*/ 	.byte	0x04, 0x17
        /*00ba*/ 	.short	(.L_4281 - .L_4280)
.L_4280:
        /*00bc*/ 	.word	0x00000000
        /*00c0*/ 	.short	0x0008
        /*00c2*/ 	.short	0x0034
        /*00c4*/ 	.byte	0x00, 0xf0, 0x11, 0x00


	//----- nvinfo : EIATTR_KPARAM_INFO
	.align		4
.L_4281:
        /*00c8*/ 	.byte	0x04, 0x17
        /*00ca*/ 	.short	(.L_4283 - .L_4282)
.L_4282:
        /*00cc*/ 	.word	0x00000000
        /*00d0*/ 	.short	0x0007
        /*00d2*/ 	.short	0x0030
        /*00d4*/ 	.byte	0x00, 0xf0, 0x11, 0x00


	//----- nvinfo : EIATTR_KPARAM_INFO
	.align		4
.L_4283:
        /*00d8*/ 	.byte	0x04, 0x17
        /*00da*/ 	.short	(.L_4285 - .L_4284)
.L_4284:
        /*00dc*/ 	.word	0x00000000
        /*00e0*/ 	.short	0x0006
        /*00e2*/ 	.short	0x002c
        /*00e4*/ 	.byte	0x00, 0xf0, 0x11, 0x00


	//----- nvinfo : EIATTR_KPARAM_INFO
	.align		4
.L_4285:
        /*00e8*/ 	.byte	0x04, 0x17
        /*00ea*/ 	.short	(.L_4287 - .L_4286)
.L_4286:
        /*00ec*/ 	.word	0x00000000
        /*00f0*/ 	.short	0x0005
        /*00f2*/ 	.short	0x0028
        /*00f4*/ 	.byte	0x00, 0xf0, 0x11, 0x00


	//----- nvinfo : EIATTR_KPARAM_INFO
	.align		4
.L_4287:
        /*00f8*/ 	.byte	0x04, 0x17
        /*00fa*/ 	.short	(.L_4289 - .L_4288)
.L_4288:
        /*00fc*/ 	.word	0x00000000
        /*0100*/ 	.short	0x0004
        /*0102*/ 	.short	0x0020
        /*0104*/ 	.byte	0x00, 0xf0, 0x21, 0x00


	//----- nvinfo : EIATTR_KPARAM_INFO
	.align		4
.L_4289:
        /*0108*/ 	.byte	0x04, 0x17
        /*010a*/ 	.short	(.L_4291 - .L_4290)
.L_4290:
        /*010c*/ 	.word	0x00000000
        /*0110*/ 	.short	0x0003
        /*0112*/ 	.short	0x0018
        /*0114*/ 	.byte	0x00, 0xf0, 0x21, 0x00


	//----- nvinfo : EIATTR_KPARAM_INFO
	.align		4
.L_4291:
        /*0118*/ 	.byte	0x04, 0x17
        /*011a*/ 	.short	(.L_4293 - .L_4292)
.L_4292:
        /*011c*/ 	.word	0x00000000
        /*0120*/ 	.short	0x0002
        /*0122*/ 	.short	0x0010
        /*0124*/ 	.byte	0x00, 0xf0, 0x21, 0x00


	//----- nvinfo : EIATTR_KPARAM_INFO
	.align		4
.L_4293:
        /*0128*/ 	.byte	0x04, 0x17
        /*012a*/ 	.short	(.L_4295 - .L_4294)
.L_4294:
        /*012c*/ 	.word	0x00000000
        /*0130*/ 	.short	0x0001
        /*0132*/ 	.short	0x0008
        /*0134*/ 	.byte	0x00, 0xf0, 0x21, 0x00


	//----- nvinfo : EIATTR_KPARAM_INFO
	.align		4
.L_4295:
        /*0138*/ 	.byte	0x04, 0x17
        /*013a*/ 	.short	(.L_4297 - .L_4296)
.L_4296:
        /*013c*/ 	.word	0x00000000
        /*0140*/ 	.short	0x0000
        /*0142*/ 	.short	0x0000
        /*0144*/ 	.byte	0x00, 0xf0, 0x21, 0x00


	//----- nvinfo : EIATTR_SPARSE_MMA_MASK
	.align		4
.L_4297:
        /*0148*/ 	.byte	0x03, 0x50
        /*014a*/ 	.short	0x0000


	//----- nvinfo : EIATTR_MAXREG_COUNT
	.align		4
        /*014c*/ 	.byte	0x03, 0x1b
        /*014e*/ 	.short	0x00ff


	//----- nvinfo : EIATTR_NUM_BARRIERS
	.align		4
        /*0150*/ 	.byte	0x02, 0x4c
        /*0152*/ 	.byte	0x01
	.zero		1


	//----- nvinfo : EIATTR_MERCURY_ISA_VERSION
	.align		4
        /*0154*/ 	.byte	0x03, 0x5f
        /*0156*/ 	.short	0x0101


	//----- nvinfo : EIATTR_EXIT_INSTR_OFFSETS
	.align		4
        /*0158*/ 	.byte	0x04, 0x1c
        /*015a*/ 	.short	(.L_4299 - .L_4298)


	//   ....[0]....
.L_4298:
        /*015c*/ 	.word	0x000000a0


	//   ....[1]....
        /*0160*/ 	.word	0x00000350


	//   ....[2]....
        /*0164*/ 	.word	0x000038a0


	//   ....[3]....
        /*0168*/ 	.word	0x00003a70


	//   ....[4]....
        /*016c*/ 	.word	0x00003b10


	//   ....[5]....
        /*0170*/ 	.word	0x00003b50


	//----- nvinfo : EIATTR_CRS_STACK_SIZE
	.align		4
.L_4299:
        /*0174*/ 	.byte	0x04, 0x1e
        /*0176*/ 	.short	(.L_4301 - .L_4300)
.L_4300:
        /*0178*/ 	.word	0x00000000


	//----- nvinfo : EIATTR_CBANK_PARAM_SIZE
	.align		4
.L_4301:
        /*017c*/ 	.byte	0x03, 0x19
        /*017e*/ 	.short	0x0074


	//----- nvinfo : EIATTR_PARAM_CBANK
	.align		4
        /*0180*/ 	.byte	0x04, 0x0a
        /*0182*/ 	.short	(.L_4303 - .L_4302)
	.align		4
.L_4302:
        /*0184*/ 	.word	index@(.nv.constant0._Z23gemm_half_q_half_kernelILi1ELi20ELb1ELb1ELi64EEvPK6__halfPKjS4_S2_PS0_iiiiPKtS7_iiiiiibS2_i)
        /*0188*/ 	.short	0x0210
        /*018a*/ 	.short	0x0074


	//----- nvinfo : EIATTR_SW_WAR
	.align		4
.L_4303:
        /*018c*/ 	.byte	0x04, 0x36
        /*018e*/ 	.short	(.L_4305 - .L_4304)
.L_4304:
        /*0190*/ 	.word	0x00000008
.L_4305:


//--------------------- .nv.info._Z23gemm_half_q_half_kernelILi1ELi38ELb1ELb1ELi64EEvPK6__halfPKjS4_S2_PS0_iiiiPKtS7_iiiiiibS2_i --------------------------
	.section	.nv.info._Z23gemm_half_q_half_kernelILi1ELi38ELb1ELb1ELi64EEvPK6__halfPKjS4_S2_PS0_iiiiPKtS7_iiiiiibS2_i,"",@"SHT_CUDA_INFO"
	.sectionflags	@""
	.align	4


	//----- nvinfo : EIATTR_CUDA_API_VERSION
	.align		4
        /*0000*/ 	.byte	0x04, 0x37
        /*0002*/ 	.short	(.L_4307 - .L_4306)
.L_4306:
        /*0004*/ 	.word	0x00000082


	//----- nvinfo : EIATTR_KPARAM_INFO
	.align		4
.L_4307:
        /*0008*/ 	.byte	0x04, 0x17
        /*000a*/ 	.short	(.L_4309 - .L_4308)
.L_4308:
        /*000c*/ 	.word	0x00000000
        /*0010*/ 	.short	0x0013
        /*0012*/ 	.short	0x0070
        /*0014*/ 	.byte	0x00, 0xf0, 0x11, 0x00


	//----- nvinfo : EIATTR_KPARAM_INFO
	.align		4
.L_4309:
        /*0018*/ 	.byte	0x04, 0x17
        /*001a*/ 	.short	(.L_4311 - .L_4310)
.L_4310:
        /*001c*/ 	.word	0x00000000
        /*0020*/ 	.short	0x0012
        /*0022*/ 	.short	0x0068
        /*0024*/ 	.byte	0x00, 0xf0, 0x21, 0x00


	//----- nvinfo : EIATTR_KPARAM_INFO
	.align		4
.L_4311:
        /*0028*/ 	.byte	0x04, 0x17
        /*002a*/ 	.short	(.L_4313 - .L_4312)
.L_4312:
        /*002c*/ 	.word	0x00000000
        /*0030*/ 	.short	0x0011
        /*0032*/ 	.short	0x0060
        /*0034*/ 	.byte	0x00, 0xf0, 0x05, 0x00


	//----- nvinfo : EIATTR_KPARAM_INFO
	.align		4
.L_4313:
        /*0038*/ 	.byte	0x04, 0x17
        /*003a*/ 	.short	(.L_4315 - .L_4314)
.L_4314:
        /*003c*/ 	.word	0x00000000
        /*0040*/ 	.short	0x0010
        /*0042*/ 	.short	0x005c
        /*0044*/ 	.byte	0x00, 0xf0, 0x11, 0x00


	//----- nvinfo : EIATTR_KPARAM_INFO
	.align		4
.L_4315:
        /*0048*/ 	.byte	0x04, 0x17
        /*004a*/ 	.short	(.L_4317 - .L_4316)
.L_4316:
        /*004c*/ 	.word	0x00000000
        /*0050*/ 	.short	0x000f
        /*0052*/ 	.short	0x0058
        /*0054*/ 	.byte	0x00, 0xf0, 0x11, 0x00


	//----- nvinfo : EIATTR_KPARAM_INFO
	.align		4
.L_4317:
        /*0058*/ 	.byte	0x04, 0x17
        /*005a*/ 	.short	(.L_4319 - .L_4318)
.L_4318:
        /*005c*/ 	.word	0x00000000
        /*0060*/ 	.short	0x000e
        /*0062*/ 	.short	0x0054
        /*0064*/ 	.byte	0x00, 0xf0, 0x11, 0x00


	//----- nvinfo : EIATTR_KPARAM_INFO
	.align		4
.L_4319:
        /*0068*/ 	.byte	0x04, 0x17
        /*006a*/ 	.short	(.L_4321 - .L_4320)
.L_4320:
        /*006c*/ 	.word	0x00000000
        /*0070*/ 	.short	0x000d
        /*0072*/ 	.short	0x0050
        /*0074*/ 	.byte	0x00, 0xf0, 0x11, 0x00


	//----- nvinfo : EIATTR_KPARAM_INFO
	.align		4
.L_4321:
        /*0078*/ 	.byte	0x04, 0x17
        /*007a*/ 	.short	(.L_4323 - .L_4322)
.L_4322:
        /*007c*/ 	.word	0x00000000
        /*0080*/ 	.short	0x000c
        /*0082*/ 	.short	0x004c
        /*0084*/ 	.byte	0x00, 0xf0, 0x11, 0x00


	//----- nvinfo : EIATTR_KPARAM_INFO
	.align		4
.L_4323:
        /*0088*/ 	.byte	0x04, 0x17
        /*008a*/ 	.short	(.L_4325 - .L_4324)
.L_4324:
        /*008c*/ 	.word	0x00000000
        /*0090*/ 	.short	0x000b
        /*0092*/ 	.short	0x0048
        /*0094*/ 	.byte	0x00, 0xf0, 0x11, 0x00


	//----- nvinfo : EIATTR_KPARAM_INFO
	.align		4
.L_4325:
        /*0098*/ 	.byte	0x04, 0x17
        /*009a*/ 	.short	(.L_4327 - .L_4326)
.L_4326:
        /*009c*/ 	.word	0x00000000
        /*00a0*/ 	.short	0x000a
        /*00a2*/ 	.short	0x0040
        /*00a4*/ 	.byte	0x00, 0xf0, 0x21, 0x00


	//----- nvinfo : EIATTR_KPARAM_INFO
	.align		4
.L_4327:
        /*00a8*/ 	.byte	0x04, 0x17
        /*00aa*/ 	.short	(.L_4329 - .L_4328)
.L_4328:
        /*00ac*/ 	.word	0x00000000
        /*00b0*/ 	.short	0x0009
        /*00b2*/ 	.short	0x0038
        /*00b4*/ 	.byte	0x00, 0xf0, 0x21, 0x00


	//----- nvinfo : EIATTR_KPARAM_INFO
	.align		4
.L_4329:
        /*00b8*/ 	.byte	0x04, 0x17
        /*00ba*/ 	.short	(.L_4331 - .L_4330)
.L_4330:
        /*00bc*/ 	.word	0x00000000
        /*00c0*/ 	.short	0x0008
        /*00c2*/ 	.short	0x0034
        /*00c4*/ 	.byte	0x00, 0xf0, 0x11, 0x00


	//----- nvinfo : EIATTR_KPARAM_INFO
	.align		4
.L_4331:
        /*00c8*/ 	.byte	0x04, 0x17
        /*00ca*/ 	.short	(.L_4333 - .L_4332)
.L_4332:
        /*00cc*/ 	.word	0x00000000
        /*00d0*/ 	.short	0x0007
        /*00d2*/ 	.short	0x0030
        /*00d4*/ 	.byte	0x00, 0xf0, 0x11, 0x00


	//----- nvinfo : EIATTR_KPARAM_INFO
	.align		4
.L_4333:
        /*00d8*/ 	.byte	0x04, 0x17
        /*00da*/ 	.short	(.L_4335 - .L_4334)
.L_4334:
        /*00dc*/ 	.word	0x00000000
        /*00e0*/ 	.short	0x0006
        /*00e2*/ 	.short	0x002c
        /*00e4*/ 	.byte	0x00, 0xf0, 0x11, 0x00


	//----- nvinfo : EIATTR_KPARAM_INFO
	.align		4
.L_4335:
        /*00e8*/ 	.byte	0x04, 0x17
        /*00ea*/ 	.short	(.L_4337 - .L_4336)
.L_4336:
        /*00ec*/ 	.word	0x00000000
        /*00f0*/ 	.short	0x0005
        /*00f2*/ 	.short	0x0028
        /*00f4*/ 	.byte	0x00, 0xf0, 0x11, 0x00


	//----- nvinfo : EIATTR_KPARAM_INFO
	.align		4
.L_4337:
        /*00f8*/ 	.byte	0x04, 0x17
        /*00fa*/ 	.short	(.L_4339 - .L_4338)
.L_4338:
        /*00fc*/ 	.word	0x00000000
        /*0100*/ 	.short	0x0004
        /*0102*/ 	.short	0x0020
        /*0104*/ 	.byte	0x00, 0xf0, 0x21, 0x00


	//----- nvinfo : EIATTR_KPARAM_INFO
	.align		4
.L_4339:
        /*0108*/ 	.byte	0x04, 0x17
        /*010a*/ 	.short	(.L_4341 - .L_4340)
.L_4340:
        /*010c*/ 	.word	0x00000000
        /*0110*/ 	.short	0x0003
        /*0112*/ 	.short	0x0018
        /*0114*/ 	.byte	0x00, 0xf0, 0x21, 0x00


	//----- nvinfo : EIATTR_KPARAM_INFO
	.align		4
.L_4341:
        /*0118*/ 	.byte	0x04, 0x17
        /*011a*/ 	.short	(.L_4343 - .L_4342)
.L_4342:
        /*011c*/ 	.word	0x00000000
        /*0120*/ 	.short	0x0002
        /*0122*/ 	.short	0x0010
        /*0124*/ 	.byte	0x00, 0xf0, 0x21, 0x00


	//----- nvinfo : EIATTR_KPARAM_INFO
	.align		4
.L_4343:
        /*0128*/ 	.byte	0x04, 0x17
        /*012a*/ 	.short	(.L_4345 - .L_4344)
.L_4344:
        /*012c*/ 	.word	0x00000000
        /*0130*/ 	.short	0x0001
        /*0132*/ 	.short	0x0008
        /*0134*/ 	.byte	0x00, 0xf0, 0x21, 0x00


	//----- nvinfo : EIATTR_KPARAM_INFO
	.align		4
.L_4345:
        /*0138*/ 	.byte	0x04, 0x17
        /*013a*/ 	.short	(.L_4347 - .L_4346)
.L_4346:
        /*013c*/ 	.word	0x00000000
        /*0140*/ 	.short	0x0000
        /*0142*/ 	.short	0x0000
        /*0144*/ 	.byte	0x00, 0xf0, 0x21, 0x00


	//----- nvinfo : EIATTR_SPARSE_MMA_MASK
	.align		4
.L_4347:
        /*0148*/ 	.byte	0x03, 0x50
        /*014a*/ 	.short	0x0000


	//----- nvinfo : EIATTR_MAXREG_COUNT
	.align		4
        /*014c*/ 	.byte	0x03, 0x1b
        /*014e*/ 	.short	0x00ff


	//----- nvinfo : EIATTR_NUM_BARRIERS
	.align		4
        /*0150*/ 	.byte	0x02, 0x4c
        /*0152*/ 	.byte	0x01
	.zero		1


	//----- nvinfo : EIATTR_MERCURY_ISA_VERSION
	.align		4
        /*0154*/ 	.byte	0x03, 0x5f
        /*0156*/ 	.short	0x0101


	//----- nvinfo : EIATTR_EXIT_INSTR_OFFSETS
	.align		4
        /*0158*/ 	.byte	0x04, 0x1c
        /*015a*/ 	.short	(.L_4349 - .L_4348)


	//   ....[0]....
.L_4348:
        /*015c*/ 	.word	0x000000b0


	//   ....[1]....
        /*0160*/ 	.word	0x00000370


	//   ....[2]....
        /*0164*/ 	.word	0x00004560


	//   ....[3]....
        /*0168*/ 	.word	0x00004740


	//   ....[4]....
        /*016c*/ 	.word	0x000047e0


	//   ....[5]....
        /*0170*/ 	.word	0x00004820


	//----- nvinfo : EIATTR_CRS_STACK_SIZE
	.align		4
.L_4349:
        /*0174*/ 	.byte	0x04, 0x1e
        /*0176*/ 	.short	(.L_4351 - .L_4350)
.L_4350:
        /*0178*/ 	.word	0x00000000


	//----- nvinfo : EIATTR_CBANK_PARAM_SIZE
	.align		4
.L_4351:
        /*017c*/ 	.byte	0x03, 0x19
        /*017e*/ 	.short	0x0074


	//----- nvinfo : EIATTR_PARAM_CBANK
	.align		4
        /*0180*/ 	.byte	0x04, 0x0a
        /*0182*/ 	.short	(.L_4353 - .L_4352)
	.align		4
.L_4352:
        /*0184*/ 	.word	index@(.nv.constant0._Z23gemm_half_q_half_kernelILi1ELi38ELb1ELb1ELi64EEvPK6__halfPKjS4_S2_PS0_iiiiPKtS7_iiiiiibS2_i)
        /*0188*/ 	.short	0x0210
        /*018a*/ 	.short	0x0074


	//----- nvinfo : EIATTR_SW_WAR
	.align		4
.L_4353:
        /*018c*/ 	.byte	0x04, 0x36
        /*018e*/ 	.short	(.L_4355 - .L_4354)
.L_4354:
        /*0190*/ 	.word	0x00000008
.L_4355:


//--------------------- .nv.info._Z23gemm_half_q_half_kernelILi1ELi128ELb1ELb1ELi64EEvPK6__halfPKjS4_S2_PS0_iiiiPKtS7_iiiiiibS2_i --------------------------
	.section	.nv.info._Z23gemm_half_q_half_kernelILi1ELi128ELb1ELb1ELi64EEvPK6__halfPKjS4_S2_PS0_iiiiPKtS7_iiiiiibS2_i,"",@"SHT_CUDA_INFO"
	.sectionflags	@""
	.align	4


	//----- nvinfo : EIATTR_CUDA_API_VERSION
	.align		4
        /*0000*/ 	.byte	0x04, 0x37
        /*0002*/ 	.short	(.L_4357 - .L_4356)
.L_4356:
        /*0004*/ 	.word	0x00000082


	//----- nvinfo : EIATTR_KPARAM_INFO
	.align		4
.L_4357:
        /*0008*/ 	.byte	0x04, 0x17
        /*000a*/ 	.short	(.L_4359 - .L_4358)
.L_4358:
        /*000c*/ 	.word	0x00000000
        /*0010*/ 	.short	0x0013
        /*0012*/ 	.short	0x0070
        /*0014*/ 	.byte	0x00, 0xf0, 0x11, 0x00


	//----- nvinfo : EIATTR_KPARAM_INFO
	.align		4
.L_4359:
        /*0018*/ 	.byte	0x04, 0x17
        /*001a*/ 	.short	(.L_4361 - .L_4360)
.L_4360:
        /*001c*/ 	.word	0x00000000
        /*0020*/ 	.short	0x0012
        /*0022*/ 	.short	0x0068
        /*0024*/ 	.byte	0x00, 0xf0, 0x21, 0x00


	//----- nvinfo : EIATTR_KPARAM_INFO
	.align		4
.L_4361:
        /*0028*/ 	.byte	0x04, 0x17
        /*002a*/ 	.short	(.L_4363 - .L_4362)
.L_4362:
        /*002c*/ 	.word	0x00000000
        /*0030*/ 	.short	0x0011
        /*0032*/ 	.short	0x0060
        /*0034*/ 	.byte	0x00, 0xf0, 0x05, 0x00


	//----- nvinfo : EIATTR_KPARAM_INFO
	.align		4
.L_4363:
        /*0038*/ 	.byte	0x04, 0x17
        /*003a*/ 	.short	(.L_4365 - .L_4364)
.L_4364:
        /*003c*/ 	.word	0x00000000
        /*0040*/ 	.short	0x0010
        /*0042*/ 	.short	0x005c
        /*0044*/ 	.byte	0x00, 0xf0, 0x11, 0x00


	//----- nvinfo : EIATTR_KPARAM_INFO
	.align		4
.L_4365:
        /*0048*/ 	.byte	0x04, 0x17
        /*004a*/ 	.short	(.L_4367 - .L_4366)
.L_4366:
        /*004c*/ 	.word	0x00000000
        /*0050*/ 	.short	0x000f
        /*0052*/ 	.short	0x0058
        /*0054*/ 	.byte	0x00, 0xf0, 0x11, 0x00


	//----- nvinfo : EIATTR_KPARAM_INFO
	.align		4
.L_4367:
        /*0058*/ 	.byte	0x04, 0x17
        /*005a*/ 	.short	(.L_4369 - .L_4368)
.L_4368:
        /*005c*/ 	.word	0x00000000
        /*0060*/ 	.short	0x000e
        /*0062*/ 	.short	0x0054
        /*0064*/ 	.byte	0x00, 0xf0, 0x11, 0x00


	//----- nvinfo : EIATTR_KPARAM_INFO
	.align		4
.L_4369:
        /*0068*/ 	.byte	0x04, 0x17
        /*006a*/ 	.short	(.L_4371 - .L_4370)
.L_4370:
        /*006c*/ 	.word	0x00000000
        /*0070*/ 	.short	0x000d
        /*0072*/ 	.short	0x0050
        /*0074*/ 	.byte	0x00, 0xf0, 0x11, 0x00


	//----- nvinfo : EIATTR_KPARAM_INFO
	.align		4
.L_4371:
        /*0078*/ 	.byte	0x04, 0x17
        /*007a*/ 	.short	(.L_4373 - .L_4372)
.L_4372:
        /*007c*/ 	.word	0x00000000
        /*0080*/ 	.short	0x000c
        /*0082*/ 	.short	0x004c
        /*0084*/ 	.byte	0x00, 0xf0, 0x11, 0x00


	//----- nvinfo : EIATTR_KPARAM_INFO
	.align		4
.L_4373:
        /*0088*/ 	.byte	0x04, 0x17
        /*008a*/ 	.short	(.L_4375 - .L_4374)
.L_4374:
        /*008c*/ 	.word	0x00000000
        /*0090*/ 	.short	0x000b
        /*0092*/ 	.short	0x0048
        /*0094*/ 	.byte	0x00, 0xf0, 0x11, 0x00


	//----- nvinfo : EIATTR_KPARAM_INFO
	.align		4
.L_4375:
        /*0098*/ 	.byte	0x04, 0x17
        /*009a*/ 	.short	(.L_4377 - .L_4376)
.L_4376:
        /*009c*/ 	.word	0x00000000
        /*00a0*/ 	.short	0x000a
        /*00a2*/ 	.short	0x0040
        /*00a4*/ 	.byte	0x00, 0xf0, 0x21, 0x00


	//----- nvinfo : EIATTR_KPARAM_INFO
	.align		4
.L_4377:
        /*00a8*/ 	.byte	0x04, 0x17
        /*00aa*/ 	.short	(.L_4379 - .L_4378)
.L_4378:
        /*00ac*/ 	.word	0x00000000
        /*00b0*/ 	.short	0x0009
        /*00b2*/ 	.short	0x0038
        /*00b4*/ 	.byte	0x00, 0xf0, 0x21, 0x00


	//----- nvinfo : EIATTR_KPARAM_INFO
	.align		4
.L_4379:
        /*00b8*/ 	.byte	0x04, 0x17
        /*00ba*/ 	.short	(.L_4381 - .L_4380)
.L_4380:
        /*00bc*/ 	.word	0x00000000
        /*00c0*/ 	.short	0x0008
        /*00c2*/ 	.short	0x0034
        /*00c4*/ 	.byte	0x00, 0xf0, 0x11, 0x00


	//----- nvinfo : EIATTR_KPARAM_INFO
	.align		4
.L_4381:
        /*00c8*/ 	.byte	0x04, 0x17
        /*00ca*/ 	.short	(.L_4383 - .L_4382)
.L_4382:
        /*00cc*/ 	.word	0x00000000
        /*00d0*/ 	.short	0x0007
        /*00d2*/ 	.short	0x0030
        /*00d4*/ 	.byte	0x00, 0xf0, 0x11, 0x00


	//----- nvinfo : EIATTR_KPARAM_INFO
	.align		4
.L_4383:
        /*00d8*/ 	.byte	0x04, 0x17
        /*00da*/ 	.short	(.L_4385 - .L_4384)
.L_4384:
        /*00dc*/ 	.word	0x00000000
        /*00e0*/ 	.short	0x0006
        /*00e2*/ 	.short	0x002c
        /*00e4*/ 	.byte	0x00, 0xf0, 0x11, 0x00


	//----- nvinfo : EIATTR_KPARAM_INFO
	.align		4
.L_4385:
        /*00e8*/ 	.byte	0x04, 0x17
        /*00ea*/ 	.short	(.L_4387 - .L_4386)
.L_4386:
        /*00ec*/ 	.word	0x00000000
        /*00f0*/ 	.short	0x0005
        /*00f2*/ 	.short	0x0028
        /*00f4*/ 	.byte	0x00, 0xf0, 0x11, 0x00


	//----- nvinfo : EIATTR_KPARAM_INFO
	.align		4
.L_4387:
        /*00f8*/ 	.byte	0x04, 0x17
        /*00fa*/ 	.short	(.L_4389 - .L_4388)
.L_4388:
        /*00fc*/ 	.word	0x00000000
        /*0100*/ 	.short	0x0004
        /*0102*/ 	.short	0x0020
        /*0104*/ 	.byte	0x00, 0xf0, 0x21, 0x00


	//----- nvinfo : EIATTR_KPARAM_INFO
	.align		4
.L_4389:
        /*0108*/ 	.byte	0x04, 0x17
        /*010a*/ 	.short	(.L_4391 - .L_4390)
.L_4390:
        /*010c*/ 	.word	0x00000000
        /*0110*/ 	.short	0x0003
        /*0112*/ 	.short	0x0018
        /*0114*/ 	.byte	0x00, 0xf0, 0x21, 0x00


	//----- nvinfo : EIATTR_KPARAM_INFO
	.align		4
.L_4391:
        /*0118*/ 	.byte	0x04, 0x17
        /*011a*/ 	.short	(.L_4393 - .L_4392)
.L_4392:
        /*011c*/ 	.word	0x00000000
        /*0120*/ 	.short	0x0002
        /*0122*/ 	.short	0x0010
        /*0124*/ 	.byte	0x00, 0xf0, 0x21, 0x00


	//----- nvinfo : EIATTR_KPARAM_INFO
	.align		4
.L_4393:
        /*0128*/ 	.byte	0x04, 0x17
        /*012a*/ 	.short	(.L_4395 - .L_4394)
.L_4394:
        /*012c*/ 	.word	0x00000000
        /*0130*/ 	.short	0x0001
        /*0132*/ 	.short	0x0008
        /*0134*/ 	.byte	0x00, 0xf0, 0x21, 0x00


	//----- nvinfo : EIATTR_KPARAM_INFO
	.align		4
.L_4395:
        /*0138*/ 	.byte	0x04, 0x17
        /*013a*/ 	.short	(.L_4397 - .L_4396)
.L_4396:
        /*013c*/ 	.word	0x00000000
        /*0140*/ 	.short	0x0000
        /*0142*/ 	.short	0x0000
        /*0144*/ 	.byte	0x00, 0xf0, 0x21, 0x00


	//----- nvinfo : EIATTR_SPARSE_MMA_MASK
	.align		4
.L_4397:
        /*0148*/ 	.byte	0x03, 0x50
        /*014a*/ 	.short	0x0000


	//----- nvinfo : EIATTR_MAXREG_COUNT
	.align		4
        /*014c*/ 	.byte	0x03, 0x1b
        /*014e*/ 	.short	0x00ff


	//----- nvinfo : EIATTR_NUM_BARRIERS
	.align		4
        /*0150*/ 	.byte	0x02, 0x4c
        /*0152*/ 	.byte	0x01
	.zero		1


	//----- nvinfo : EIATTR_MERCURY_ISA_VERSION
	.align		4
        /*0154*/ 	.byte	0x03, 0x5f
        /*0156*/ 	.short	0x0101


	//----- nvinfo : EIATTR_EXIT_INSTR_OFFSETS
	.align		4
        /*0158*/ 	.byte	0x04, 0x1c
        /*015a*/ 	.short	(.L_4399 - .L_4398)


	//   ....[0]....
.L_4398:
        /*015c*/ 	.word	0x000000a0


	//   ....[1]....
        /*0160*/ 	.word	0x00000350


	//   ....[2]....
        /*0164*/ 	.word	0x00004060


	//   ....[3]....
        /*0168*/ 	.word	0x00004230


	//   ....[4]....
        /*016c*/ 	.word	0x000042d0


	//   ....[5]....
        /*0170*/ 	.word	0x00004310


	//----- nvinfo : EIATTR_CRS_STACK_SIZE
	.align		4
.L_4399:
        /*0174*/ 	.byte	0x04, 0x1e
        /*0176*/ 	.short	(.L_4401 - .L_4400)
.L_4400:
        /*0178*/ 	.word	0x00000000


	//----- nvinfo : EIATTR_CBANK_PARAM_SIZE
	.align		4
.L_4401:
        /*017c*/ 	.byte	0x03, 0x19
        /*017e*/ 	.short	0x0074


	//----- nvinfo : EIATTR_PARAM_CBANK
	.align		4
        /*0180*/ 	.byte	0x04, 0x0a
        /*0182*/ 	.short	(.L_4403 - .L_4402)
	.align		4
.L_4402:
        /*0184*/ 	.word	index@(.nv.constant0._Z23gemm_half_q_half_kernelILi1ELi128ELb1ELb1ELi64EEvPK6__halfPKjS4_S2_PS0_iiiiPKtS7_iiiiiibS2_i)
        /*0188*/ 	.short	0x0210
        /*018a*/ 	.short	0x0074


	//----- nvinfo : EIATTR_SW_WAR
	.align		4
.L_4403:
        /*018c*/ 	.byte	0x04, 0x36
        /*018e*/ 	.short	(.L_4405 - .L_4404)
.L_4404:
        /*0190*/ 	.word	0x00000008
.L_4405:


//--------------------- .nv.info._Z23gemm_half_q_half_kernelILi1ELi190ELb1ELb1ELi32EEvPK6__halfPKjS4_S2_PS0_iiiiPKtS7_iiiiiibS2_i --------------------------
	.section	.nv.info._Z23gemm_half_q_half_kernelILi1ELi190ELb1ELb1ELi32EEvPK6__halfPKjS4_S2_PS0_iiiiPKtS7_iiiiiibS2_i,"",@"SHT_CUDA_INFO"
	.sectionflags	@""
	.align	4


	//----- nvinfo : EIATTR_CUDA_API_VERSION
	.align		4
        /*0000*/ 	.byte	0x04, 0x37
        /*0002*/ 	.short	(.L_4407 - .L_4406)
.L_4406:
        /*0004*/ 	.word	0x00000082


	//----- nvinfo : EIATTR_KPARAM_INFO
	.align		4
.L_4407:
        /*0008*/ 	.byte	0x04, 0x17
        /*000a*/ 	.short	(.L_4409 - .L_4408)
.L_4408:
        /*000c*/ 	.word	0x00000000
        /*0010*/ 	.short	0x0013
        /*0012*/ 	.short	0x0070
        /*0014*/ 	.byte	0x00, 0xf0, 0x11, 0x00


	//----- nvinfo : EIATTR_KPARAM_INFO
	.align		4
.L_4409:
        /*0018*/ 	.byte	0x04, 0x17
        /*001a*/ 	.short	(.L_4411 - .L_4410)
.L_4410:
        /*001c*/ 	.word	0x00000000
        /*0020*/ 	.short	0x0012
        /*0022*/ 	.short	0x0068
        /*0024*/ 	.byte	0x00, 0xf0, 0x21, 0x00


	//----- nvinfo : EIATTR_KPARAM_INFO
	.align		4
.L_4411:
        /*0028*/ 	.byte	0x04, 0x17
        /*002a*/ 	.short	(.L_4413 - .L_4412)
.L_4412:
        /*002c*/ 	.word	0x00000000
        /*0030*/ 	.short	0x0011
        /*0032*/ 	.short	0x0060
        /*0034*/ 	.byte	0x00, 0xf0, 0x05, 0x00


	//----- nvinfo : EIATTR_KPARAM_INFO
	.align		4
.L_4413:
        /*0038*/ 	.byte	0x04, 0x17
        /*003a*/ 	.short	(.L_4415 - .L_4414)
.L_4414:
        /*003c*/ 	.word	0x00000000
        /*0040*/ 	.short	0x0010
        /*0042*/ 	.short	0x005c
        /*0044*/ 	.byte	0x00, 0xf0, 0x11, 0x00


	//----- nvinfo : EIATTR_KPARAM_INFO
	.align		4
.L_4415:
        /*0048*/ 	.byte	0x04, 0x17
        /*004a*/ 	.short	(.L_4417 - .L_4416)
.L_4416:
        /*004c*/ 	.word	0x00000000
        /*0050*/ 	.short	0x000f
        /*0052*/ 	.short	0x0058
        /*0054*/ 	.byte	0x00, 0xf0, 0x11, 0x00


	//----- nvinfo : EIATTR_KPARAM_INFO
	.align		4
.L_4417:
        /*0058*/ 	.byte	0x04, 0x17
        /*005a*/ 	.short	(.L_4419 - .L_4418)
.L_4418:
        /*005c*/ 	.word	0x00000000
        /*0060*/ 	.short	0x000e
        /*0062*/ 	.short	0x0054
        /*0064*/ 	.byte	0x00, 0xf0, 0x11, 0x00


	//----- nvinfo : EIATTR_KPARAM_INFO
	.align		4
.L_4419:
        /*0068*/ 	.byte	0x04, 0x17
        /*006a*/ 	.short	(.L_4421 - .L_4420)
.L_4420:
        /*006c*/ 	.word	0x00000000
        /*0070*/ 	.short	0x000d
        /*0072*/ 	.short	0x0050
        /*0074*/ 	.byte	0x00, 0xf0, 0x11, 0x00


	//----- nvinfo : EIATTR_KPARAM_INFO
	.align		4
.L_4421:
        /*0078*/ 	.byte	0x04, 0x17
        /*007a*/ 	.short	(.L_4423 - .L_4422)
.L_4422:
        /*007c*/ 	.word	0x00000000
        /*0080*/ 	.short	0x000c
        /*0082*/ 	.short	0x004c
        /*0084*/ 	.byte	0x00, 0xf0, 0x11, 0x00


	//----- nvinfo : EIATTR_KPARAM_INFO
	.align		4
.L_4423:
        /*0088*/ 	.byte	0x04, 0x17
        /*008a*/ 	.short	(.L_4425 - .L_4424)
.L_4424:
        /*008c*/ 	.word	0x00000000
        /*0090*/ 	.short	0x000b
        /*0092*/ 	.short	0x0048
        /*0094*/ 	.byte	0x00, 0xf0, 0x11, 0x00


	//----- nvinfo : EIATTR_KPARAM_INFO
	.align		4
.L_4425:
        /*0098*/ 	.byte	0x04, 0x17
        /*009a*/ 	.short	(.L_4427 - .L_4426)
.L_4426:
        /*009c*/ 	.word	0x00000000
        /*00a0*/ 	.short	0x000a
        /*00a2*/ 	.short	0x0040
        /*00a4*/ 	.byte	0x00, 0xf0, 0x21, 0x00


	//----- nvinfo : EIATTR_KPARAM_INFO
	.align		4
.L_4427:
        /*00a8*/ 	.byte	0x04, 0x17
        /*00aa*/ 	.short	(.L_4429 - .L_4428)
.L_4428:
        /*00ac*/ 	.word	0x00000000
        /*00b0*/ 	.short	0x0009
        /*00b2*/ 	.short	0x0038
        /*00b4*/ 	.byte	0x00, 0xf0, 0x21, 0x00


	//----- nvinfo : EIATTR_KPARAM_INFO
	.align		4
.L_4429:
        /*00b8*/ 	.byte	0x04, 0x17
        /*00ba*/ 	.short	(.L_4431 - .L_4430)
.L_4430:
        /*00bc*/ 	.word	0x00000000
        /*00c0*/ 	.short	0x0008
        /*00c2*/ 	.short	0x0034
        /*00c4*/ 	.byte	0x00, 0xf0, 0x11, 0x00


	//----- nvinfo : EIATTR_KPARAM_INFO
	.align		4
.L_4431:
        /*00c8*/ 	.byte	0x04, 0x17
        /*00ca*/ 	.short	(.L_4433 - .L_4432)
.L_4432:
        /*00cc*/ 	.word	0x00000000
        /*00d0*/ 	.short	0x0007
        /*00d2*/ 	.short	0x0030
        /*00d4*/ 	.byte	0x00, 0xf0, 0x11, 0x00


	//----- nvinfo : EIATTR_KPARAM_INFO
	.align		4
.L_4433:
        /*00d8*/ 	.byte	0x04, 0x17
        /*00da*/ 	.short	(.L_4435 - .L_4434)
.L_4434:
        /*00dc*/ 	.word	0x00000000
        /*00e0*/ 	.short	0x0006
        /*00e2*/ 	.short	0x002c
        /*00e4*/ 	.byte	0x00, 0xf0, 0x11, 0x00


	//----- nvinfo : EIATTR_KPARAM_INFO
	.align		4
.L_4435:
        /*00e8*/ 	.byte	0x04, 0x17
        /*00ea*/ 	.short	(.L_4437 - .L_4436)
.L_4436:
        /*00ec*/ 	.word	0x00000000
        /*00f0*/ 	.short	0x0005
        /*00f2*/ 	.short	0x0028
        /*00f4*/ 	.byte	0x00, 0xf0, 0x11, 0x00


	//----- nvinfo : EIATTR_KPARAM_INFO
	.align		4
.L_4437:
        /*00f8*/ 	.byte	0x04, 0x17
        /*00fa*/ 	.short	(.L_4439 - .L_4438)
.L_4438:
        /*00fc*/ 	.word	0x00000000
        /*0100*/ 	.short	0x0004
        /*0102*/ 	.short	0x0020
        /*0104*/ 	.byte	0x00, 0xf0, 0x21, 0x00


	//----- nvinfo : EIATTR_KPARAM_INFO
	.align		4
.L_4439:
        /*0108*/ 	.byte	0x04, 0x17
        /*010a*/ 	.short	(.L_4441 - .L_4440)
.L_4440:
        /*010c*/ 	.word	0x00000000
        /*0110*/ 	.short	0x0003
        /*0112*/ 	.short	0x0018
        /*0114*/ 	.byte	0x00, 0xf0, 0x21, 0x00


	//----- nvinfo : EIATTR_KPARAM_INFO
	.align		4
.L_4441:
        /*0118*/ 	.byte	0x04, 0x17
        /*011a*/ 	.short	(.L_4443 - .L_4442)
.L_4442:
        /*011c*/ 	.word	0x00000000
        /*0120*/ 	.short	0x0002
        /*0122*/ 	.short	0x0010
        /*0124*/ 	.byte	0x00, 0xf0, 0x21, 0x00


	//----- nvinfo : EIATTR_KPARAM_INFO
	.align		4
.L_4443:
        /*0128*/ 	.byte	0x04, 0x17
        /*012a*/ 	.short	(.L_4445 - .L_4444)
.L_4444:
        /*012c*/ 	.word	0x00000000
        /*0130*/ 	.short	0x0001
        /*0132*/ 	.short	0x0008
        /*0134*/ 	.byte	0x00, 0xf0, 0x21, 0x00


	//----- nvinfo : EIATTR_KPARAM_INFO
	.align		4
.L_4445:
        /*0138*/ 	.byte	0x04, 0x17
        /*013a*/ 	.short	(.L_4447 - .L_4446)
.L_4446:
        /*013c*/ 	.word	0x00000000
        /*0140*/ 	.short	0x0000
        /*0142*/ 	.short	0x0000
        /*0144*/ 	.byte	0x00, 0xf0, 0x21, 0x00


	//----- nvinfo : EIATTR_SPARSE_MMA_MASK
	.align		4
.L_4447:
        /*0148*/ 	.byte	0x03, 0x50
        /*014a*/ 	.short	0x0000


	//----- nvinfo : EIATTR_MAXREG_COUNT
	.align		4
        /*014c*/ 	.byte	0x03, 0x1b
        /*014e*/ 	.short	0x00ff


	//----- nvinfo : EIATTR_NUM_BARRIERS
	.align		4
        /*0150*/ 	.byte	0x02, 0x4c
        /*0152*/ 	.byte	0x01
	.zero		1


	//----- nvinfo : EIATTR_MERCURY_ISA_VERSION
	.align		4
        /*0154*/ 	.byte	0x03, 0x5f
        /*0156*/ 	.short	0x0101


	//----- nvinfo : EIATTR_EXIT_INSTR_OFFSETS
	.align		4
        /*0158*/ 	.byte	0x04, 0x1c
        /*015a*/ 	.short	(.L_4449 - .L_4448)


	//   ....[0]....
.L_4448:
        /*015c*/ 	.word	0x000000b0


	//   ....[1]....
        /*0160*/ 	.word	0x00000360


	//   ....[2]....
        /*0164*/ 	.word	0x0000af20


	//   ....[3]....
        /*0168*/ 	.word	0x0000b100


	//   ....[4]....
        /*016c*/ 	.word	0x0000b1a0


	//   ....[5]....
        /*0170*/ 	.word	0x0000b1e0


	//----- nvinfo : EIATTR_CRS_STACK_SIZE
	.align		4
.L_4449:
        /*0174*/ 	.byte	0x04, 0x1e
        /*0176*/ 	.short	(.L_4451 - .L_4450)
.L_4450:
        /*0178*/ 	.word	0x00000000


	//----- nvinfo : EIATTR_CBANK_PARAM_SIZE
	.align		4
.L_4451:
        /*017c*/ 	.byte	0x03, 0x19
        /*017e*/ 	.short	0x0074


	//----- nvinfo : EIATTR_PARAM_CBANK
	.align		4
        /*0180*/ 	.byte	0x04, 0x0a
        /*0182*/ 	.short	(.L_4453 - .L_4452)
	.align		4
.L_4452:
        /*0184*/ 	.word	index@(.nv.constant0._Z23gemm_half_q_half_kernelILi1ELi190ELb1ELb1ELi32EEvPK6__halfPKjS4_S2_PS0_iiiiPKtS7_iiiiiibS2_i)
        /*0188*/ 	.short	0x0210
        /*018a*/ 	.short	0x0074


	//----- nvinfo : EIATTR_SW_WAR
	.align		4
.L_4453:
        /*018c*/ 	.byte	0x04, 0x36
        /*018e*/ 	.short	(.L_4455 - .L_4454)
.L_4454:
        /*0190*/ 	.word	0x00000008
.L_4455:


//--------------------- .nv.info._Z23gemm_half_q_half_kernelILi1ELi160ELb1ELb1ELi32EEvPK6__halfPKjS4_S2_PS0_iiiiPKtS7_iiiiiibS2_i --------------------------
	.section	.nv.info._Z23gemm_half_q_half_kernelILi1ELi160ELb1ELb1ELi32EEvPK6__halfPKjS4_S2_PS0_iiiiPKtS7_iiiiiibS2_i,"",@"SHT_CUDA_INFO"
	.sectionflags	@""
	.align	4


	//----- nvinfo : EIATTR_CUDA_API_VERSION
	.align		4
        /*0000*/ 	.byte	0x04, 0x37
        /*0002*/ 	.short	(.L_4457 - .L_4456)
.L_4456:
        /*0004*/ 	.word	0x00000082


	//----- nvinfo : EIATTR_KPARAM_INFO
	.align		4
.L_4457:
        /*0008*/ 	.byte	0x04, 0x17
        /*000a*/ 	.short	(.L_4459 - .L_4458)
.L_4458:
        /*000c*/ 	.word	0x00000000
        /*0010*/ 	.short	0x0013
        /*0012*/ 	.short	0x0070
        /*0014*/ 	.byte	0x00, 0xf0, 0x11, 0x00


	//----- nvinfo : EIATTR_KPARAM_INFO
	.align		4
.L_4459:
        /*0018*/ 	.byte	0x04, 0x17
        /*001a*/ 	.short	(.L_4461 - .L_4460)
.L_4460:
        /*001c*/ 	.word	0x00000000
        /*0020*/ 	.short	0x0012
        /*0022*/ 	.short	0x0068
        /*0024*/ 	.byte	0x00, 0xf0, 0x21, 0x00


	//----- nvinfo : EIATTR_KPARAM_INFO
	.align		4
.L_4461:
        /*0028*/ 	.byte	0x04, 0x17
        /*002a*/ 	.short	(.L_4463 - .L_4462)
.L_4462:
        /*002c*/ 	.word	0x00000000
        /*0030*/ 	.short	0x0011
        /*0032*/ 	.short	0x0060
        /*0034*/ 	.byte	0x00, 0xf0, 0x05, 0x00


	//----- nvinfo : EIATTR_KPARAM_INFO
	.align		4
.L_4463:
        /*0038*/ 	.byte	0x04, 0x17
        /*003a*/ 	.short	(.L_4465 - .L_4464)
.L_4464:
        /*003c*/ 	.word	0x00000000
        /*0040*/ 	.short	0x0010
        /*0042*/ 	.short	0x005c
        /*0044*/ 	.byte	0x00, 0xf0, 0x11, 0x00


	//----- nvinfo : EIATTR_KPARAM_INFO
	.align		4
.L_4465:
        /*0048*/ 	.byte	0x04, 0x17
        /*004a*/ 	.short	(.L_4467 - .L_4466)
.L_4466:
        /*004c*/ 	.word	0x00000000
        /*0050*/ 	.short	0x000f
        /*0052*/ 	.short	0x0058
        /*0054*/ 	.byte	0x00, 0xf0, 0x11, 0x00


	//----- nvinfo : EIATTR_KPARAM_INFO
	.align		4
.L_4467:
        /*0058*/ 	.byte	0x04, 0x17
        /*005a*/ 	.short	(.L_4469 - .L_4468)
.L_4468:
        /*005c*/ 	.word	0x00000000
        /*0060*/ 	.short	0x000e
        /*0062*/ 	.short	0x0054
        /*0064*/ 	.byte	0x00, 0xf0, 0x11, 0x00


	//----- nvinfo : EIATTR_KPARAM_INFO
	.align		4
.L_4469:
        /*0068*/ 	.byte	0x04, 0x17
        /*006a*/ 	.short	(.L_4471 - .L_4470)
.L_4470:
        /*006c*/ 	.word	0x00000000
        /*0070*/ 	.short	0x000d
        /*0072*/ 	.short	0x0050
        /*0074*/ 	.byte	0x00, 0xf0, 0x11, 0x00


	//----- nvinfo : EIATTR_KPARAM_INFO
	.align		4
.L_4471:
        /*0078*/ 	.byte	0x04, 0x17
        /*007a*/ 	.short	(.L_4473 - .L_4472)
.L_4472:
        /*007c*/ 	.word	0x00000000
        /*0080*/ 	.short	0x000c
        /*0082*/ 	.short	0x004c
        /*0084*/ 	.byte	0x00, 0xf0, 0x11, 0x00


	//----- nvinfo : EIATTR_KPARAM_INFO
	.align		4
.L_4473:
        /*0088*/ 	.byte	0x04, 0x17
        /*008a*/ 	.short	(.L_4475 - .L_4474)
.L_4474:
        /*008c*/ 	.word	0x00000000
        /*0090*/ 	.short	0x000b
        /*0092*/ 	.short	0x0048
        /*0094*/ 	.byte	0x00, 0xf0, 0x11, 0x00


	//----- nvinfo : EIATTR_KPARAM_INFO
	.align		4
.L_4475:
        /*0098*/ 	.byte	0x04, 0x17
        /*009a*/ 	.short	(.L_4477 - .L_4476)
.L_4476:
        /*009c*/ 	.word	0x00000000
        /*00a0*/ 	.short	0x000a
        /*00a2*/ 	.short	0x0040
        /*00a4*/ 	.byte	0x00, 0xf0, 0x21, 0x00


	//----- nvinfo : EIATTR_KPARAM_INFO
	.align		4
.L_4477:
        /*00a8*/ 	.byte	0x04, 0x17
        /*00aa*/ 	.short	(.L_4479 - .L_4478)
.L_4478:
        /*00ac*/ 	.word	0x00000000
        /*00b0*/ 	.short	0x0009
        /*00b2*/ 	.short	0x0038
        /*00b4*/ 	.byte	0x00, 0xf0, 0x21, 0x00


	//----- nvinfo : EIATTR_KPARAM_INFO
	.align		4
.L_4479:
        /*00b8*/ 	.byte	0x04, 0x17
        /*00ba*/ 	.short	(.L_4481 - .L_4480)
.L_4480:
        /*00bc*/ 	.word	0x00000000
        /*00c0*/ 	.short	0x0008
        /*00c2*/ 	.short	0x0034
        /*00c4*/ 	.byte	0x00, 0xf0, 0x11, 0x00


	//----- nvinfo : EIATTR_KPARAM_INFO
	.align		4
.L_4481:
        /*00c8*/ 	.byte	0x04, 0x17
        /*00ca*/ 	.short	(.L_4483 - .L_4482)
.L_4482:
        /*00cc*/ 	.word	0x00000000
        /*00d0*/ 	.short	0x0007
        /*00d2*/ 	.short	0x0030
        /*00d4*/ 	.byte	0x00, 0xf0, 0x11, 0x00


	//----- nvinfo : EIATTR_KPARAM_INFO
	.align		4
.L_4483:
        /*00d8*/ 	.byte	0x04, 0x17
        /*00da*/ 	.short	(.L_4485 - .L_4484)
.L_4484:
        /*00dc*/ 	.word	0x00000000
        /*00e0*/ 	.short	0x0006
        /*00e2*/ 	.short	0x002c
        /*00e4*/ 	.byte	0x00, 0xf0, 0x11, 0x00


	//----- nvinfo : EIATTR_KPARAM_INFO
	.align		4
.L_4485:
        /*00e8*/ 	.byte	0x04, 0x17
        /*00ea*/ 	.short	(.L_4487 - .L_4486)
.L_4486:
        /*00ec*/ 	.word	0x00000000
        /*00f0*/ 	.short	0x0005
        /*00f2*/ 	.short	0x0028
        /*00f4*/ 	.byte	0x00, 0xf0, 0x11, 0x00


	//----- nvinfo : EIATTR_KPARAM_INFO
	.align		4
.L_4487:
        /*00f8*/ 	.byte	0x04, 0x17
        /*00fa*/ 	.short	(.L_4489 - .L_4488)
.L_4488:
        /*00fc*/ 	.word	0x00000000
        /*0100*/ 	.short	0x0004
        /*0102*/ 	.short	0x0020
        /*0104*/ 	.byte	0x00, 0xf0, 0x21, 0x00


	//----- nvinfo : EIATTR_KPARAM_INFO
	.align		4
.L_4489:
        /*0108*/ 	.byte	0x04, 0x17
        /*010a*/ 	.short	(.L_4491 - .L_4490)
.L_4490:
        /*010c*/ 	.word	0x00000000
        /*0110*/ 	.short	0x0003
        /*0112*/ 	.short	0x0018
        /*0114*/ 	.byte	0x00, 0xf0, 0x21, 0x00


	//----- nvinfo : EIATTR_KPARAM_INFO
	.align		4
.L_4491:
        /*0118*/ 	.byte	0x04, 0x17
        /*011a*/ 	.short	(.L_4493 - .L_4492)
.L_4492:
        /*011c*/ 	.word	0x00000000
        /*0120*/ 	.short	0x0002
        /*0122*/ 	.short	0x0010
        /*0124*/ 	.byte	0x00, 0xf0, 0x21, 0x00


	//----- nvinfo : EIATTR_KPARAM_INFO
	.align		4
.L_4493:
        /*0128*/ 	.byte	0x04, 0x17
        /*012a*/ 	.short	(.L_4495 - .L_4494)
.L_4494:
        /*012c*/ 	.word	0x00000000
        /*0130*/ 	.short	0x0001
        /*0132*/ 	.short	0x0008
        /*0134*/ 	.byte	0x00, 0xf0, 0x21, 0x00


	//----- nvinfo : EIATTR_KPARAM_INFO
	.align		4
.L_4495:
        /*0138*/ 	.byte	0x04, 0x17
        /*013a*/ 	.short	(.L_4497 - .L_4496)
.L_4496:
        /*013c*/ 	.word	0x00000000
        /*0140*/ 	.short	0x0000
        /*0142*/ 	.short	0x0000
        /*0144*/ 	.byte	0x00, 0xf0, 0x21, 0x00


	//----- nvinfo : EIATTR_SPARSE_MMA_MASK
	.align		4
.L_4497:
        /*0148*/ 	.byte	0x03, 0x50
        /*014a*/ 	.short	0x0000


	//----- nvinfo : EIATTR_MAXREG_COUNT
	.align		4
        /*014c*/ 	.byte	0x03, 0x1b
        /*014e*/ 	.short	0x00ff


	//----- nvinfo : EIATTR_NUM_BARRIERS
	.align		4
        /*0150*/ 	.byte	0x02, 0x4c
        /*0152*/ 	.byte	0x01
	.zero		1


	//----- nvinfo : EIATTR_MERCURY_ISA_VERSION
	.align		4
        /*0154*/ 	.byte	0x03, 0x5f
        /*0156*/ 	.short	0x0101


	//----- nvinfo : EIATTR_EXIT_INSTR_OFFSETS
	.align		4
        /*0158*/ 	.byte	0x04, 0x1c
        /*015a*/ 	.short	(.L_4499 - .L_4498)


	//   ....[0]....
.L_4498:
        /*015c*/ 	.word	0x00000090


	//   ....[1]....
        /*0160*/ 	.word	0x00000340


	//   ....[2]....
        /*0164*/ 	.word	0x000056a0


	//   ....[3]....
        /*0168*/ 	.word	0x00005860


	//   ....[4]....
        /*016c*/ 	.word	0x00005900


	//   ....[5]....
        /*0170*/ 	.word	0x00005940


	//----- nvinfo : EIATTR_CRS_STACK_SIZE
	.align		4
.L_4499:
        /*0174*/ 	.byte	0x04, 0x1e
        /*0176*/ 	.short	(.L_4501 - .L_4500)
.L_4500:
        /*0178*/ 	.word	0x00000000


	//----- nvinfo : EIATTR_CBANK_PARAM_SIZE
	.align		4
.L_4501:
        /*017c*/ 	.byte	0x03, 0x19
        /*017e*/ 	.short	0x0074


	//----- nvinfo : EIATTR_PARAM_CBANK
	.align		4
        /*0180*/ 	.byte	0x04, 0x0a
        /*0182*/ 	.short	(.L_4503 - .L_4502)
	.align		4
.L_4502:
        /*0184*/ 	.word	index@(.nv.constant0._Z23gemm_half_q_half_kernelILi1ELi160ELb1ELb1ELi32EEvPK6__halfPKjS4_S2_PS0_iiiiPKtS7_iiiiiibS2_i)
        /*0188*/ 	.short	0x0210
        /*018a*/ 	.short	0x0074


	//----- nvinfo : EIATTR_SW_WAR
	.align		4
.L_4503:
        /*018c*/ 	.byte	0x04, 0x36
        /*018e*/ 	.short	(.L_4505 - .L_4504)
.L_4504:
        /*0190*/ 	.word	0x00000008
.L_4505:


//--------------------- .nv.info._Z23gemm_half_q_half_kernelILi1ELi40ELb1ELb1ELi32EEvPK6__halfPKjS4_S2_PS0_iiiiPKtS7_iiiiiibS2_i --------------------------
	.section	.nv.info._Z23gemm_half_q_half_kernelILi1ELi40ELb1ELb1ELi32EEvPK6__halfPKjS4_S2_PS0_iiiiPKtS7_iiiiiibS2_i,"",@"SHT_CUDA_INFO"
	.sectionflags	@""
	.align	4


	//----- nvinfo : EIATTR_CUDA_API_VERSION
	.align		4
        /*0000*/ 	.byte	0x04, 0x37
        /*0002*/ 	.short	(.L_4507 - .L_4506)
.L_4506:
        /*0004*/ 	.word	0x00000082


	//----- nvinfo : EIATTR_KPARAM_INFO
	.align		4
.L_4507:
        /*0008*/ 	.byte	0x04, 0x17
        /*000a*/ 	.short	(.L_4509 - .L_4508)
.L_4508:
        /*000c*/ 	.word	0x00000000
        /*0010*/ 	.short	0x0013
        /*0012*/ 	.short	0x0070
        /*0014*/ 	.byte	0x00, 0xf0, 0x11, 0x00


	//----- nvinfo : EIATTR_KPARAM_INFO
	.align		4
.L_4509:
        /*0018*/ 	.byte	0x04, 0x17
        /*001a*/ 	.short	(.L_4511 - .L_4510)
.L_4510:
        /*001c*/ 	.word	0x00000000
        /*0020*/ 	.short	0x0012
        /*0022*/ 	.short	0x0068
        /*0024*/ 	.byte	0x00, 0xf0, 0x21, 0x00


	//----- nvinfo : EIATTR_KPARAM_INFO
	.align		4
.L_4511:
        /*0028*/ 	.byte	0x04, 0x17
        /*002a*/ 	.short	(.L_4513 - .L_4512)
.L_4512:
        /*002c*/ 	.word	0x00000000
        /*0030*/ 	.short	0x0011
        /*0032*/ 	.short	0x0060
        /*0034*/ 	.byte	0x00, 0xf0, 0x05, 0x00


	//----- nvinfo : EIATTR_KPARAM_INFO
	.align		4
.L_4513:
        /*0038*/ 	.byte	0x04, 0x17
        /*003a*/ 	.short	(.L_4515 - .L_4514)
.L_4514:
        /*003c*/ 	.word	0x00000000
        /*0040*/ 	.short	0x0010
        /*0042*/ 	.short	0x005c
        /*0044*/ 	.byte	0x00, 0xf0, 0x11, 0x00


	//----- nvinfo : EIATTR_KPARAM_INFO
	.align		4
.L_4515:
        /*0048*/ 	.byte	0x04, 0x17
        /*004a*/ 	.short	(.L_4517 - .L_4516)
.L_4516:
        /*004c*/ 	.word	0x00000000
        /*0050*/ 	.short	0x000f
        /*0052*/ 	.short	0x0058
        /*0054*/ 	.byte	0x00, 0xf0, 0x11, 0x00


	//----- nvinfo : EIATTR_KPARAM_INFO
	.align		4
.L_4517:
        /*0058*/ 	.byte	0x04, 0x17
        /*005a*/ 	.short	(.L_4519 - .L_4518)
.L_4518:
        /*005c*/ 	.word	0x00000000
        /*0060*/ 	.short	0x000e
        /*0062*/ 	.short	0x0054
        /*0064*/ 	.byte	0x00, 0xf0, 0x11, 0x00


	//----- nvinfo : EIATTR_KPARAM_INFO
	.align		4
.L_4519:
        /*0068*/ 	.byte	0x04, 0x17
        /*006a*/ 	.short	(.L_4521 - .L_4520)
.L_4520:
        /*006c*/ 	.word	0x00000000
        /*0070*/ 	.short	0x000d
        /*0072*/ 	.short	0x0050
        /*0074*/ 	.byte	0x00, 0xf0, 0x11, 0x00


	//----- nvinfo : EIATTR_KPARAM_INFO
	.align		4
.L_4521:
        /*0078*/ 	.byte	0x04, 0x17
        /*007a*/ 	.short	(.L_4523 - .L_4522)
.L_4522:
        /*007c*/ 	.word	0x00000000
        /*0080*/ 	.short	0x000c
        /*0082*/ 	.short	0x004c
        /*0084*/ 	.byte	0x00, 0xf0, 0x11, 0x00


	//----- nvinfo : EIATTR_KPARAM_INFO
	.align		4
.L_4523:
        /*0088*/ 	.byte	0x04, 0x17
        /*008a*/ 	.short	(.L_4525 - .L_4524)
.L_4524:
        /*008c*/ 	.word	0x00000000
        /*0090*/ 	.short	0x000b
        /*0092*/ 	.short	0x0048
        /*0094*/ 	.byte	0x00, 0xf0, 0x11, 0x00


	//----- nvinfo : EIATTR_KPARAM_INFO
	.align		4
.L_4525:
        /*0098*/ 	.byte	0x04, 0x17
        /*009a*/ 	.short	(.L_4527 - .L_4526)
.L_4526:
        /*009c*/ 	.word	0x00000000
        /*00a0*/ 	.short	0x000a
        /*00a2*/ 	.short	0x0040
        /*00a4*/ 	.byte	0x00, 0xf0, 0x21, 0x00


	//----- nvinfo : EIATTR_KPARAM_INFO
	.align		4
.L_4527:
        /*00a8*/ 	.byte	0x04, 0x17
        /*00aa*/ 	.short	(.L_4529 - .L_4528)
.L_4528:
        /*00ac*/ 	.word	0x00000000
        /*00b0*/ 	.short	0x0009
        /*00b2*/ 	.short	0x0038
        /*00b4*/ 	.byte	0x00, 0xf0, 0x21, 0x00


	//----- nvinfo : EIATTR_KPARAM_INFO
	.align		4
.L_4529:
        /*00b8*/ 	.byte	0x04, 0x17
        /*00ba*/ 	.short	(.L_4531 - .L_4530)
.L_4530:
        /*00bc*/ 	.word	0x00000000
        /*00c0*/ 	.short	0x0008
        /*00c2*/ 	.short	0x0034
        /*00c4*/ 	.byte	0x00, 0xf0, 0x11, 0x00


	//----- nvinfo : EIATTR_KPARAM_INFO
	.align		4
.L_4531:
        /*00c8*/ 	.byte	0x04, 0x17
        /*00ca*/ 	.short	(.L_4533 - .L_4532)
.L_4532:
        /*00cc*/ 	.word	0x00000000
        /*00d0*/ 	.short	0x0007
        /*00d2*/ 	.short	0x0030
        /*00d4*/ 	.byte	0x00, 0xf0, 0x11, 0x00


	//----- nvinfo : EIATTR_KPARAM_INFO
	.align		4
.L_4533:
        /*00d8*/ 	.byte	0x04, 0x17
        /*00da*/ 	.short	(.L_4535 - .L_4534)
.L_4534:
        /*00dc*/ 	.word	0x00000000
        /*00e0*/ 	.short	0x0006
        /*00e2*/ 	.short	0x002c
        /*00e4*/ 	.byte	0x00, 0xf0, 0x11, 0x00


	//----- nvinfo : EIATTR_KPARAM_INFO
	.align		4
.L_4535:
        /*00e8*/ 	.byte	0x04, 0x17
        /*00ea*/ 	.short	(.L_4537 - .L_4536)
.L_4536:
        /*00ec*/ 	.word	0x00000000
        /*00f0*/ 	.short	0x0005
        /*00f2*/ 	.short	0x0028
        /*00f4*/ 	.byte	0x00, 0xf0, 0x11, 0x00


	//----- nvinfo : EIATTR_KPARAM_INFO
	.align		4
.L_4537:
        /*00f8*/ 	.byte	0x04, 0x17
        /*00fa*/ 	.short	(.L_4539 - .L_4538)
.L_4538:
        /*00fc*/ 	.word	0x00000000
        /*0100*/ 	.short	0x0004
        /*0102*/ 	.short	0x0020
        /*0104*/ 	.byte	0x00, 0xf0, 0x21, 0x00


	//----- nvinfo : EIATTR_KPARAM_INFO
	.align		4
.L_4539:
        /*0108*/ 	.byte	0x04, 0x17
        /*010a*/ 	.short	(.L_4541 - .L_4540)
.L_4540:
        /*010c*/ 	.word	0x00000000
        /*0110*/ 	.short	0x0003
        /*0112*/ 	.short	0x0018
        /*0114*/ 	.byte	0x00, 0xf0, 0x21, 0x00


	//----- nvinfo : EIATTR_KPARAM_INFO
	.align		4
.L_4541:
        /*0118*/ 	.byte	0x04, 0x17
        /*011a*/ 	.short	(.L_4543 - .L_4542)
.L_4542:
        /*011c*/ 	.word	0x00000000
        /*0120*/ 	.short	0x0002
        /*0122*/ 	.short	0x0010
        /*0124*/ 	.byte	0x00, 0xf0, 0x21, 0x00


	//----- nvinfo : EIATTR_KPARAM_INFO
	.align		4
.L_4543:
        /*0128*/ 	.byte	0x04, 0x17
        /*012a*/ 	.short	(.L_4545 - .L_4544)
.L_4544:
        /*012c*/ 	.word	0x00000000
        /*0130*/ 	.short	0x0001
        /*0132*/ 	.short	0x0008
        /*0134*/ 	.byte	0x00, 0xf0, 0x21, 0x00


	//----- nvinfo : EIATTR_KPARAM_INFO
	.align		4
.L_4545:
        /*0138*/ 	.byte	0x04, 0x17
        /*013a*/ 	.short	(.L_4547 - .L_4546)
.L_4546:
        /*013c*/ 	.word	0x00000000
        /*0140*/ 	.short	0x0000
        /*0142*/ 	.short	0x0000
        /*0144*/ 	.byte	0x00, 0xf0, 0x21, 0x00


	//----- nvinfo : EIATTR_SPARSE_MMA_MASK
	.align		4
.L_4547:
        /*0148*/ 	.byte	0x03, 0x50
        /*014a*/ 	.short	0x0000


	//----- nvinfo : EIATTR_MAXREG_COUNT
	.align		4
        /*014c*/ 	.byte	0x03, 0x1b
        /*014e*/ 	.short	0x00ff


	//----- nvinfo : EIATTR_NUM_BARRIERS
	.align		4
        /*0150*/ 	.byte	0x02, 0x4c
        /*0152*/ 	.byte	0x01
	.zero		1


	//----- nvinfo : EIATTR_MERCURY_ISA_VERSION
	.align		4
        /*0154*/ 	.byte	0x03, 0x5f
        /*0156*/ 	.short	0x0101


	//----- nvinfo : EIATTR_EXIT_INSTR_OFFSETS
	.align		4
        /*0158*/ 	.byte	0x04, 0x1c
        /*015a*/ 	.short	(.L_4549 - .L_4548)


	//   ....[0]....
.L_4548:
        /*015c*/ 	.word	0x00000090


	//   ....[1]....
        /*0160*/ 	.word	0x00000340


	//   ....[2]....
        /*0164*/ 	.word	0x000048c0


	//   ....[3]....
        /*0168*/ 	.word	0x00004aa0


	//   ....[4]....
        /*016c*/ 	.word	0x00004b40


	//   ....[5]....
        /*0170*/ 	.word	0x00004b80


	//----- nvinfo : EIATTR_CRS_STACK_SIZE
	.align		4
.L_4549:
        /*0174*/ 	.byte	0x04, 0x1e
        /*0176*/ 	.short	(.L_4551 - .L_4550)
.L_4550:
        /*0178*/ 	.word	0x00000000


	//----- nvinfo : EIATTR_CBANK_PARAM_SIZE
	.align		4
.L_4551:
        /*017c*/ 	.byte	0x03, 0x19
        /*017e*/ 	.short	0x0074


	//----- nvinfo : EIATTR_PARAM_CBANK
	.align		4
        /*0180*/ 	.byte	0x04, 0x0a
        /*0182*/ 	.short	(.L_4553 - .L_4552)
	.align		4
.L_4552:
        /*0184*/ 	.word	index@(.nv.constant0._Z23gemm_half_q_half_kernelILi1ELi40ELb1ELb1ELi32EEvPK6__halfPKjS4_S2_PS0_iiiiPKtS7_iiiiiibS2_i)
        /*0188*/ 	.short	0x0210
        /*018a*/ 	.short	0x0074


	//----- nvinfo : EIATTR_SW_WAR
	.align		4
.L_4553:
        /*018c*/ 	.byte	0x04, 0x36
        /*018e*/ 	.short	(.L_4555 - .L_4554)
.L_4554:
        /*0190*/ 	.word	0x00000008
.L_4555:


//--------------------- .nv.info._Z23gemm_half_q_half_kernelILi1ELi10ELb1ELb1ELi32EEvPK6__halfPKjS4_S2_PS0_iiiiPKtS7_iiiiiibS2_i --------------------------
	.section	.nv.info._Z23gemm_half_q_half_kernelILi1ELi10ELb1ELb1ELi32EEvPK6__halfPKjS4_S2_PS0_iiiiPKtS7_iiiiiibS2_i,"",@"SHT_CUDA_INFO"
	.sectionflags	@""
	.align	4


	//----- nvinfo : EIATTR_CUDA_API_VERSION
	.align		4
        /*0000*/ 	.byte	0x04, 0x37
        /*0002*/ 	.short	(.L_4557 - .L_4556)
.L_4556:
        /*0004*/ 	.word	0x00000082


	//----- nvinfo : EIATTR_KPARAM_INFO
	.align		4
.L_4557:
        /*0008*/ 	.byte	0x04, 0x17
        /*000a*/ 	.short	(.L_4559 - .L_4558)
.L_4558:
        /*000c*/ 	.word	0x00000000
        /*0010*/ 	.short	0x0013
        /*0012*/ 	.short	0x0070
        /*0014*/ 	.byte	0x00, 0xf0, 0x11, 0x00


	//----- nvinfo : EIATTR_KPARAM_INFO
	.align		4
.L_4559:
        /*0018*/ 	.byte	0x04, 0x17
        /*001a*/ 	.short	(.L_4561 - .L_4560)
.L_4560:
        /*001c*/ 	.word	0x00000000
        /*0020*/ 	.short	0x0012
        /*0022*/ 	.short	0x0068
        /*0024*/ 	.byte	0x00, 0xf0, 0x21, 0x00


	//----- nvinfo : EIATTR_KPARAM_INFO
	.align		4
.L_4561:
        /*0028*/ 	.byte	0x04, 0x17
        /*002a*/ 	.short	(.L_4563 - .L_4562)
.L_4562:
        /*002c*/ 	.word	0x00000000
        /*0030*/ 	.short	0x0011
        /*0032*/ 	.short	0x0060
        /*0034*/ 	.byte	0x00, 0xf0, 0x05, 0x00


	//----- nvinfo : EIATTR_KPARAM_INFO
	.align		4
.L_4563:
        /*0038*/ 	.byte	0x04, 0x17
        /*003a*/ 	.short	(.L_4565 - .L_4564)
.L_4564:
        /*003c*/ 	.word	0x00000000
        /*0040*/ 	.short	0x0010
        /*0042*/ 	.short	0x005c
        /*0044*/ 	.byte	0x00, 0xf0, 0x11, 0x00


	//----- nvinfo : EIATTR_KPARAM_INFO
	.align		4
.L_4565:
        /*0048*/ 	.byte	0x04, 0x17
        /*004a*/ 	.short	(.L_4567 - .L_4566)
.L_4566:
        /*004c*/ 	.word	0x00000000
        /*0050*/ 	.short	0x000f
        /*0052*/ 	.short	0x0058
        /*0054*/ 	.byte	0x00, 0xf0, 0x11, 0x00


	//----- nvinfo : EIATTR_KPARAM_INFO
	.align		4
.L_4567:
        /*0058*/ 	.byte	0x04, 0x17
        /*005a*/ 	.short	(.L_4569 - .L_4568)
.L_4568:
        /*005c*/ 	.word	0x00000000
        /*0060*/ 	.short	0x000e
        /*0062*/ 	.short	0x0054
        /*0064*/ 	.byte	0x00, 0xf0, 0x11, 0x00


	//----- nvinfo : EIATTR_KPARAM_INFO
	.align		4
.L_4569:
        /*0068*/ 	.byte	0x04, 0x17
        /*006a*/ 	.short	(.L_4571 - .L_4570)
.L_4570:
        /*006c*/ 	.word	0x00000000
        /*0070*/ 	.short	0x000d
        /*0072*/ 	.short	0x0050
        /*0074*/ 	.byte	0x00, 0xf0, 0x11, 0x00


	//----- nvinfo : EIATTR_KPARAM_INFO
	.align		4
.L_4571:
        /*0078*/ 	.byte	0x04, 0x17
        /*007a*/ 	.short	(.L_4573 - .L_4572)
.L_4572:
        /*007c*/ 	.word	0x00000000
        /*0080*/ 	.short	0x000c
        /*0082*/ 	.short	0x004c
        /*0084*/ 	.byte	0x00, 0xf0, 0x11, 0x00


	//----- nvinfo : EIATTR_KPARAM_INFO
	.align		4
.L_4573:
        /*0088*/ 	.byte	0x04, 0x17
        /*008a*/ 	.short	(.L_4575 - .L_4574)
.L_4574:
        /*008c*/ 	.word	0x00000000
        /*0090*/ 	.short	0x000b
        /*0092*/ 	.short	0x0048
        /*0094*/ 	.byte	0x00, 0xf0, 0x11, 0x00


	//----- nvinfo : EIATTR_KPARAM_INFO
	.align		4
.L_4575:
        /*0098*/ 	.byte	0x04, 0x17
        /*009a*/ 	.short	(.L_4577 - .L_4576)
.L_4576:
        /*009c*/ 	.word	0x00000000
        /*00a0*/ 	.short	0x000a
        /*00a2*/ 	.short	0x0040
        /*00a4*/ 	.byte	0x00, 0xf0, 0x21, 0x00


	//----- nvinfo : EIATTR_KPARAM_INFO
	.align		4
.L_4577:
        /*00a8*/ 	.byte	0x04, 0x17
        /*00aa*/ 	.short	(.L_4579 - .L_4578)
.L_4578:
        /*00ac*/ 	.word	0x00000000
        /*00b0*/ 	.short	0x0009
        /*00b2*/ 	.short	0x0038
        /*00b4*/ 	.byte	0x00, 0xf0, 0x21, 0x00


	//----- nvinfo : EIATTR_KPARAM_INFO
	.align		4
.L_4579:
        /*00b8*/ 	.byte	0x04, 0x17
        /*00ba*/ 	.short	(.L_4581 - .L_4580)
.L_4580:
        /*00bc*/ 	.word	0x00000000
        /*00c0*/ 	.short	0x0008
        /*00c2*/ 	.short	0x0034
        /*00c4*/ 	.byte	0x00, 0xf0, 0x11, 0x00


	//----- nvinfo : EIATTR_KPARAM_INFO
	.align		4
.L_4581:
        /*00c8*/ 	.byte	0x04, 0x17
        /*00ca*/ 	.short	(.L_4583 - .L_4582)
.L_4582:
        /*00cc*/ 	.word	0x00000000
        /*00d0*/ 	.short	0x0007
        /*00d2*/ 	.short	0x0030
        /*00d4*/ 	.byte	0x00, 0xf0, 0x11, 0x00


	//----- nvinfo : EIATTR_KPARAM_INFO
	.align		4
.L_4583:
        /*00d8*/ 	.byte	0x04, 0x17
        /*00da*/ 	.short	(.L_4585 - .L_4584)
.L_4584:
        /*00dc*/ 	.word	0x00000000
        /*00e0*/ 	.short	0x0006
        /*00e2*/ 	.short	0x002c
        /*00e4*/ 	.byte	0x00, 0xf0, 0x11, 0x00


	//----- nvinfo : EIATTR_KPARAM_INFO
	.align		4
.L_4585:
        /*00e8*/ 	.byte	0x04, 0x17
        /*00ea*/ 	.short	(.L_4587 - .L_4586)
.L_4586:
        /*00ec*/ 	.word	0x00000000
        /*00f0*/ 	.short	0x0005
        /*00f2*/ 	.short	0x0028
        /*00f4*/ 	.byte	0x00, 0xf0, 0x11, 0x00


	//----- nvinfo : EIATTR_KPARAM_INFO
	.align		4
.L_4587:
        /*00f8*/ 	.byte	0x04, 0x17
        /*00fa*/ 	.short	(.L_4589 - .L_4588)
.L_4588:
        /*00fc*/ 	.word	0x00000000
        /*0100*/ 	.short	0x0004
        /*0102*/ 	.short	0x0020
        /*0104*/ 	.byte	0x00, 0xf0, 0x21, 0x00


	//----- nvinfo : EIATTR_KPARAM_INFO
	.align		4
.L_4589:
        /*0108*/ 	.byte	0x04, 0x17
        /*010a*/ 	.short	(.L_4591 - .L_4590)
.L_4590:
        /*010c*/ 	.word	0x00000000
        /*0110*/ 	.short	0x0003
        /*0112*/ 	.short	0x0018
        /*0114*/ 	.byte	0x00, 0xf0, 0x21, 0x00


	//----- nvinfo : EIATTR_KPARAM_INFO
	.align		4
.L_4591:
        /*0118*/ 	.byte	0x04, 0x17
        /*011a*/ 	.short	(.L_4593 - .L_4592)
.L_4592:
        /*011c*/ 	.word	0x00000000
        /*0120*/ 	.short	0x0002
        /*0122*/ 	.short	0x0010
        /*0124*/ 	.byte	0x00, 0xf0, 0x21, 0x00


	//----- nvinfo : EIATTR_KPARAM_INFO
	.align		4
.L_4593:
        /*0128*/ 	.byte	0x04, 0x17
        /*012a*/ 	.short	(.L_4595 - .L_4594)
.L_4594:
        /*012c*/ 	.word	0x00000000
        /*0130*/ 	.short	0x0001
        /*0132*/ 	.short	0x0008
        /*0134*/ 	.byte	0x00, 0xf0, 0x21, 0x00


	//----- nvinfo : EIATTR_KPARAM_INFO
	.align		4
.L_4595:
        /*0138*/ 	.byte	0x04, 0x17
        /*013a*/ 	.short	(.L_4597 - .L_4596)
.L_4596:
        /*013c*/ 	.word	0x00000000
        /*0140*/ 	.short	0x0000
        /*0142*/ 	.short	0x0000
        /*0144*/ 	.byte	0x00, 0xf0, 0x21, 0x00


	//----- nvinfo : EIATTR_SPARSE_MMA_MASK
	.align		4
.L_4597:
        /*0148*/ 	.byte	0x03, 0x50
        /*014a*/ 	.short	0x0000


	//----- nvinfo : EIATTR_MAXREG_COUNT
	.align		4
        /*014c*/ 	.byte	0x03, 0x1b
        /*014e*/ 	.short	0x00ff


	//----- nvinfo : EIATTR_NUM_BARRIERS
	.align		4
        /*0150*/ 	.byte	0x02, 0x4c
        /*0152*/ 	.byte	0x01
	.zero		1


	//----- nvinfo : EIATTR_MERCURY_ISA_VERSION
	.align		4
        /*0154*/ 	.byte	0x03, 0x5f
        /*0156*/ 	.short	0x0101


	//----- nvinfo : EIATTR_EXIT_INSTR_OFFSETS
	.align		4
        /*0158*/ 	.byte	0x04, 0x1c
        /*015a*/ 	.short	(.L_4599 - .L_4598)


	//   ....[0]....
.L_4598:
        /*015c*/ 	.word	0x000000a0


	//   ....[1]....
        /*0160*/ 	.word	0x00000350


	//   ....[2]....
        /*0164*/ 	.word	0x00003b50


	//   ....[3]....
        /*0168*/ 	.word	0x00003d30


	//   ....[4]....
        /*016c*/ 	.word	0x00003dd0


	//   ....[5]....
        /*0170*/ 	.word	0x00003e10


	//----- nvinfo : EIATTR_CRS_STACK_SIZE
	.align		4
.L_4599:
        /*0174*/ 	.byte	0x04, 0x1e
        /*0176*/ 	.short	(.L_4601 - .L_4600)
.L_4600:
        /*0178*/ 	.word	0x00000000


	//----- nvinfo : EIATTR_CBANK_PARAM_SIZE
	.align		4
.L_4601:
        /*017c*/ 	.byte	0x03, 0x19
        /*017e*/ 	.short	0x0074


	//----- nvinfo : EIATTR_PARAM_CBANK
	.align		4
        /*0180*/ 	.byte	0x04, 0x0a
        /*0182*/ 	.short	(.L_4603 - .L_4602)
	.align		4
.L_4602:
        /*0184*/ 	.word	index@(.nv.constant0._Z23gemm_half_q_half_kernelILi1ELi10ELb1ELb1ELi32EEvPK6__halfPKjS4_S2_PS0_iiiiPKtS7_iiiiiibS2_i)
        /*0188*/ 	.short	0x0210
        /*018a*/ 	.short	0x0074


	//----- nvinfo : EIATTR_SW_WAR
	.align		4
.L_4603:
        /*018c*/ 	.byte	0x04, 0x36
        /*018e*/ 	.short	(.L_4605 - .L_4604)
.L_4604:
        /*0190*/ 	.word	0x00000008
.L_4605:


//--------------------- .nv.info._Z23gemm_half_q_half_kernelILi1ELi172ELb1ELb1ELi32EEvPK6__halfPKjS4_S2_PS0_iiiiPKtS7_iiiiiibS2_i --------------------------
	.section	.nv.info._Z23gemm_half_q_half_kernelILi1ELi172ELb1ELb1ELi32EEvPK6__halfPKjS4_S2_PS0_iiiiPKtS7_iiiiiibS2_i,"",@"SHT_CUDA_INFO"
	.sectionflags	@""
	.align	4


	//----- nvinfo : EIATTR_CUDA_API_VERSION
	.align		4
        /*0000*/ 	.byte	0x04, 0x37
        /*0002*/ 	.short	(.L_4607 - .L_4606)
.L_4606:
        /*0004*/ 	.word	0x00000082


	//----- nvinfo : EIATTR_KPARAM_INFO
	.align		4
.L_4607:
        /*0008*/ 	.byte	0x04, 0x17
        /*000a*/ 	.short	(.L_4609 - .L_4608)
.L_4608:
        /*000c*/ 	.word	0x00000000
        /*0010*/ 	.short	0x0013
        /*0012*/ 	.short	0x0070
        /*0014*/ 	.byte	0x00, 0xf0, 0x11, 0x00


	//----- nvinfo : EIATTR_KPARAM_INFO
	.align		4
.L_4609:
        /*0018*/ 	.byte	0x04, 0x17
        /*001a*/ 	.short	(.L_4611 - .L_4610)
.L_4610:
        /*001c*/ 	.word	0x00000000
        /*0020*/ 	.short	0x0012
        /*0022*/ 	.short	0x0068
        /*0024*/ 	.byte	0x00, 0xf0, 0x21, 0x00


	//----- nvinfo : EIATTR_KPARAM_INFO
	.align		4
.L_4611:
        /*0028*/ 	.byte	0x04, 0x17
        /*002a*/ 	.short	(.L_4613 - .L_4612)
.L_4612:
        /*002c*/ 	.word	0x00000000
        /*0030*/ 	.short	0x0011
        /*0032*/ 	.short	0x0060
        /*0034*/ 	.byte	0x00, 0xf0, 0x05, 0x00


	//----- nvinfo : EIATTR_KPARAM_INFO
	.align		4
.L_4613:
        /*0038*/ 	.byte	0x04, 0x17
        /*003a*/ 	.short	(.L_4615 - .L_4614)
.L_4614:
        /*003c*/ 	.word	0x00000000
        /*0040*/ 	.short	0x0010
        /*0042*/ 	.short	0x005c
        /*0044*/ 	.byte	0x00, 0xf0, 0x11, 0x00


	//----- nvinfo : EIATTR_KPARAM_INFO
	.align		4
.L_4615:
        /*0048*/ 	.byte	0x04, 0x17
        /*004a*/ 	.short	(.L_4617 - .L_4616)
.L_4616:
        /*004c*/ 	.word	0x00000000
        /*0050*/ 	.short	0x000f
        /*0052*/ 	.short	0x0058
        /*0054*/ 	.byte	0x00, 0xf0, 0x11, 0x00


	//----- nvinfo : EIATTR_KPARAM_INFO
	.align		4
.L_4617:
        /*0058*/ 	.byte	0x04, 0x17
        /*005a*/ 	.short	(.L_4619 - .L_4618)
.L_4618:
        /*005c*/ 	.word	0x00000000
        /*0060*/ 	.short	0x000e
        /*0062*/ 	.short	0x0054
        /*0064*/ 	.byte	0x00, 0xf0, 0x11, 0x00


	//----- nvinfo : EIATTR_KPARAM_INFO
	.align		4
.L_4619:
        /*0068*/ 	.byte	0x04, 0x17
        /*006a*/ 	.short	(.L_4621 - .L_4620)
.L_4620:
        /*006c*/ 	.word	0x00000000
        /*0070*/ 	.short	0x000d
        /*0072*/ 	.short	0x0050
        /*0074*/ 	.byte	0x00, 0xf0, 0x11, 0x00


	//----- nvinfo : EIATTR_KPARAM_INFO
	.align		4
.L_4621:
        /*0078*/ 	.byte	0x04, 0x17
        /*007a*/ 	.short	(.L_4623 - .L_4622)
.L_4622:
        /*007c*/ 	.word	0x00000000
        /*0080*/ 	.short	0x000c
        /*0082*/ 	.short	0x004c
        /*0084*/ 	.byte	0x00, 0xf0, 0x11, 0x00


	//----- nvinfo : EIATTR_KPARAM_INFO
	.align		4
.L_4623:
        /*0088*/ 	.byte	0x04, 0x17
        /*008a*/ 	.short	(.L_4625 - .L_4624)
.L_4624:
        /*008c*/ 	.word	0x00000000
        /*0090*/ 	.short	0x000b
        /*0092*/ 	.short	0x0048
        /*0094*/ 	.byte	0x00, 0xf0, 0x11, 0x00


	//----- nvinfo : EIATTR_KPARAM_INFO
	.align		4
.L_4625:
        /*0098*/ 	.byte	0x04, 0x17
        /*009a*/ 	.short	(.L_4627 - .L_4626)
.L_4626:
        /*009c*/ 	.word	0x00000000
        /*00a0*/ 	.short	0x000a
        /*00a2*/ 	.short	0x0040
        /*00a4*/ 	.byte	0x00, 0xf0, 0x21, 0x00


	//----- nvinfo : EIATTR_KPARAM_INFO
	.align		4
.L_4627:
        /*00a8*/ 	.byte	0x04, 0x17
        /*00aa*/ 	.short	(.L_4629 - .L_4628)
.L_4628:
        /*00ac*/ 	.word	0x00000000
        /*00b0*/ 	.short	0x0009
        /*00b2*/ 	.short	0x0038
        /*00b4*/ 	.byte	0x00, 0xf0, 0x21, 0x00


	//----- nvinfo : EIATTR_KPARAM_INFO
	.align		4
.L_4629:
        /*00b8*/ 	.byte	0x04, 0x17
        /*00ba*/ 	.short	(.L_4631 - .L_4630)
.L_4630:
        /*00bc*/ 	.word	0x00000000
        /*00c0*/ 	.short	0x0008
        /*00c2*/ 	.short	0x0034
        /*00c4*/ 	.byte	0x00, 0xf0, 0x11, 0x00


	//----- nvinfo : EIATTR_KPARAM_INFO
	.align		4
.L_4631:
        /*00c8*/ 	.byte	0x04, 0x17
        /*00ca*/ 	.short	(.L_4633 - .L_4632)
.L_4632:
        /*00cc*/ 	.word	0x00000000
        /*00d0*/ 	.short	0x0007
        /*00d2*/ 	.short	0x0030
        /*00d4*/ 	.byte	0x00, 0xf0, 0x11, 0x00


	//----- nvinfo : EIATTR_KPARAM_INFO
	.align		4
.L_4633:
        /*00d8*/ 	.byte	0x04, 0x17
        /*00da*/ 	.short	(.L_4635 - .L_4634)
.L_4634:
        /*00dc*/ 	.word	0x00000000
        /*00e0*/ 	.short	0x0006
        /*00e2*/ 	.short	0x002c
        /*00e4*/ 	.byte	0x00, 0xf0, 0x11, 0x00


	//----- nvinfo : EIATTR_KPARAM_INFO
	.align		4
.L_4635:
        /*00e8*/ 	.byte	0x04, 0x17
        /*00ea*/ 	.short	(.L_4637 - .L_4636)
.L_4636:
        /*00ec*/ 	.word	0x00000000
        /*00f0*/ 	.short	0x0005
        /*00f2*/ 	.short	0x0028
        /*00f4*/ 	.byte	0x00, 0xf0, 0x11, 0x00


	//----- nvinfo : EIATTR_KPARAM_INFO
	.align		4
.L_4637:
        /*00f8*/ 	.byte	0x04, 0x17
        /*00fa*/ 	.short	(.L_4639 - .L_4638)
.L_4638:
        /*00fc*/ 	.word	0x00000000
        /*0100*/ 	.short	0x0004
        /*0102*/ 	.short	0x0020
        /*0104*/ 	.byte	0x00, 0xf0, 0x21, 0x00


	//----- nvinfo : EIATTR_KPARAM_INFO
	.align		4
.L_4639:
        /*0108*/ 	.byte	0x04, 0x17
        /*010a*/ 	.short	(.L_4641 - .L_4640)
.L_4640:
        /*010c*/ 	.word	0x00000000
        /*0110*/ 	.short	0x0003
        /*0112*/ 	.short	0x0018
        /*0114*/ 	.byte	0x00, 0xf0, 0x21, 0x00


	//----- nvinfo : EIATTR_KPARAM_INFO
	.align		4
.L_4641:
        /*0118*/ 	.byte	0x04, 0x17
        /*011a*/ 	.short	(.L_4643 - .L_4642)
.L_4642:
        /*011c*/ 	.word	0x00000000
        /*0120*/ 	.short	0x0002
        /*0122*/ 	.short	0x0010
        /*0124*/ 	.byte	0x00, 0xf0, 0x21, 0x00


	//----- nvinfo : EIATTR_KPARAM_INFO
	.align		4
.L_4643:
        /*0128*/ 	.byte	0x04, 0x17
        /*012a*/ 	.short	(.L_4645 - .L_4644)
.L_4644:
        /*012c*/ 	.word	0x00000000
        /*0130*/ 	.short	0x0001
        /*0132*/ 	.short	0x0008
        /*0134*/ 	.byte	0x00, 0xf0, 0x21, 0x00


	//----- nvinfo : EIATTR_KPARAM_INFO
	.align		4
.L_4645:
        /*0138*/ 	.byte	0x04, 0x17
        /*013a*/ 	.short	(.L_4647 - .L_4646)
.L_4646:
        /*013c*/ 	.word	0x00000000
        /*0140*/ 	.short	0x0000
        /*0142*/ 	.short	0x0000
        /*0144*/ 	.byte	0x00, 0xf0, 0x21, 0x00


	//----- nvinfo : EIATTR_SPARSE_MMA_MASK
	.align		4
.L_4647:
        /*0148*/ 	.byte	0x03, 0x50
        /*014a*/ 	.short	0x0000


	//----- nvinfo : EIATTR_MAXREG_COUNT
	.align		4
        /*014c*/ 	.byte	0x03, 0x1b
        /*014e*/ 	.short	0x00ff


	//----- nvinfo : EIATTR_NUM_BARRIERS
	.align		4
        /*0150*/ 	.byte	0x02, 0x4c
        /*0152*/ 	.byte	0x01
	.zero		1


	//----- nvinfo : EIATTR_MERCURY_ISA_VERSION
	.align		4
        /*0154*/ 	.byte	0x03, 0x5f
        /*0156*/ 	.short	0x0101


	//----- nvinfo : EIATTR_EXIT_INSTR_OFFSETS
	.align		4
        /*0158*/ 	.byte	0x04, 0x1c
        /*015a*/ 	.short	(.L_4649 - .L_4648)


	//   ....[0]....
.L_4648:
        /*015c*/ 	.word	0x000000b0


	//   ....[1]....
        /*0160*/ 	.word	0x00000360


	//   ....[2]....
        /*0164*/ 	.word	0x00008f80


	//   ....[3]....
        /*0168*/ 	.word	0x00009150


	//   ....[4]....
        /*016c*/ 	.word	0x000091f0


	//   ....[5]....
        /*0170*/ 	.word	0x00009230


	//----- nvinfo : EIATTR_CRS_STACK_SIZE
	.align		4
.L_4649:
        /*0174*/ 	.byte	0x04, 0x1e
        /*0176*/ 	.short	(.L_4651 - .L_4650)
.L_4650:
        /*0178*/ 	.word	0x00000000


	//----- nvinfo : EIATTR_CBANK_PARAM_SIZE
	.align		4
.L_4651:
        /*017c*/ 	.byte	0x03, 0x19
        /*017e*/ 	.short	0x0074


	//----- nvinfo : EIATTR_PARAM_CBANK
	.align		4
        /*0180*/ 	.byte	0x04, 0x0a
        /*0182*/ 	.short	(.L_4653 - .L_4652)
	.align		4
.L_4652:
        /*0184*/ 	.word	index@(.nv.constant0._Z23gemm_half_q_half_kernelILi1ELi172ELb1ELb1ELi32EEvPK6__halfPKjS4_S2_PS0_iiiiPKtS7_iiiiiibS2_i)
        /*0188*/ 	.short	0x0210
        /*018a*/ 	.short	0x0074


	//----- nvinfo : EIATTR_SW_WAR
	.align		4
.L_4653:
        /*018c*/ 	.byte	0x04, 0x36
        /*018e*/ 	.short	(.L_4655 - .L_4654)
.L_4654:
        /*0190*/ 	.word	0x00000008
.L_4655:


//--------------------- .nv.info._Z23gemm_half_q_half_kernelILi1ELi176ELb1ELb1ELi32EEvPK6__halfPKjS4_S2_PS0_iiiiPKtS7_iiiiiibS2_i --------------------------
	.section	.nv.info._Z23gemm_half_q_half_kernelILi1ELi176ELb1ELb1ELi32EEvPK6__halfPKjS4_S2_PS0_iiiiPKtS7_iiiiiibS2_i,"",@"SHT_CUDA_INFO"
	.sectionflags	@""
	.align	4


	//----- nvinfo : EIATTR_CUDA_API_VERSION
	.align		4
        /*0000*/ 	.byte	0x04, 0x37
        /*0002*/ 	.short	(.L_4657 - .L_4656)
.L_4656:
        /*0004*/ 	.word	0x00000082


	//----- nvinfo : EIATTR_KPARAM_INFO
	.align		4
.L_4657:
        /*0008*/ 	.byte	0x04, 0x17
        /*000a*/ 	.short	(.L_4659 - .L_4658)
.L_4658:
        /*000c*/ 	.word	0x00000000
        /*0010*/ 	.short	0x0013
        /*0012*/ 	.short	0x0070
        /*0014*/ 	.byte	0x00, 0xf0, 0x11, 0x00


	//----- nvinfo : EIATTR_KPARAM_INFO
	.align		4
.L_4659:
        /*0018*/ 	.byte	0x04, 0x17
        /*001a*/ 	.short	(.L_4661 - .L_4660)
.L_4660:
        /*001c*/ 	.word	0x00000000
        /*0020*/ 	.short	0x0012
        /*0022*/ 	.short	0x0068
        /*0024*/ 	.byte	0x00, 0xf0, 0x21, 0x00


	//----- nvinfo : EIATTR_KPARAM_INFO
	.align		4
.L_4661:
        /*0028*/ 	.byte	0x04, 0x17
        /*002a*/ 	.short	(.L_4663 - .L_4662)
.L_4662:
        /*002c*/ 	.word	0x00000000
        /*0030*/ 	.short	0x0011
        /*0032*/ 	.short	0x0060
        /*0034*/ 	.byte	0x00, 0xf0, 0x05, 0x00


	//----- nvinfo : EIATTR_KPARAM_INFO
	.align		4
.L_4663:
        /*0038*/ 	.byte	0x04, 0x17
        /*003a*/ 	.short	(.L_4665 - .L_4664)
.L_4664:
        /*003c*/ 	.word	0x00000000
        /*0040*/ 	.short	0x0010
        /*0042*/ 	.short	0x005c
        /*0044*/ 	.byte	0x00, 0xf0, 0x11, 0x00


	//----- nvinfo : EIATTR_KPARAM_INFO
	.align		4
.L_4665:
        /*0048*/ 	.byte	0x04, 0x17
        /*004a*/ 	.short	(.L_4667 - .L_4666)
.L_4666:
        /*004c*/ 	.word	0x00000000
        /*0050*/ 	.short	0x000f
        /*0052*/ 	.short	0x0058
        /*0054*/ 	.byte	0x00, 0xf0, 0x11, 0x00


	//----- nvinfo : EIATTR_KPARAM_INFO
	.align		4
.L_4667:
        /*0058*/ 	.byte	0x04, 0x17
        /*005a*/ 	.short	(.L_4669 - .L_4668)
.L_4668:
        /*005c*/ 	.word	0x00000000
        /*0060*/ 	.short	0x000e
        /*0062*/ 	.short	0x0054
        /*0064*/ 	.byte	0x00, 0xf0, 0x11, 0x00


	//----- nvinfo : EIATTR_KPARAM_INFO
	.align		4
.L_4669:
        /*0068*/ 	.byte	0x04, 0x17
        /*006a*/ 	.short	(.L_4671 - .L_4670)
.L_4670:
        /*006c*/ 	.word	0x00000000
        /*0070*/ 	.short	0x000d
        /*0072*/ 	.short	0x0050
        /*0074*/ 	.byte	0x00, 0xf0, 0x11, 0x00


	//----- nvinfo : EIATTR_KPARAM_INFO
	.align		4
.L_4671:
        /*0078*/ 	.byte	0x04, 0x17
        /*007a*/ 	.short	(.L_4673 - .L_4672)
.L_4672:
        /*007c*/ 	.word	0x00000000
        /*0080*/ 	.short	0x000c
        /*0082*/ 	.short	0x004c
        /*0084*/ 	.byte	0x00, 0xf0, 0x11, 0x00


	//----- nvinfo : EIATTR_KPARAM_INFO
	.align		4
.L_4673:
        /*0088*/ 	.byte	0x04, 0x17
        /*008a*/ 	.short	(.L_4675 - .L_4674)
.L_4674:
        /*008c*/ 	.word	0x00000000
        /*0090*/ 	.short	0x000b
        /*0092*/ 	.short	0x0048
        /*0094*/ 	.byte	0x00, 0xf0, 0x11, 0x00


	//----- nvinfo : EIATTR_KPARAM_INFO
	.align		4
.L_4675:
        /*0098*/ 	.byte	0x04, 0x17
        /*009a*/ 	.short	(.L_4677 - .L_4676)
.L_4676:
        /*009c*/ 	.word	0x00000000
        /*00a0*/ 	.short	0x000a
        /*00a2*/ 	.short	0x0040
        /*00a4*/ 	.byte	0x00, 0xf0, 0x21, 0x00


	//----- nvinfo : EIATTR_KPARAM_INFO
	.align		4
.L_4677:
        /*00a8*/ 	.byte	0x04, 0x17
        /*00aa*/ 	.short	(.L_4679 - .L_4678)
.L_4678:
        /*00ac*/ 	.word	0x00000000
        /*00b0*/ 	.short	0x0009
        /*00b2*/ 	.short	0x0038
        /*00b4*/ 	.byte	0x00, 0xf0, 0x21, 0x00


	//----- nvinfo : EIATTR_KPARAM_INFO
	.align		4
.L_4679:
        /*00b8*/ 	.byte	0x04, 0x17
        /*00ba*/ 	.short	(.L_4681 - .L_4680)
.L_4680:
        /*00bc*/ 	.word	0x00000000
        /*00c0*/ 	.short	0x0008
        /*00c2*/ 	.short	0x0034
        /*00c4*/ 	.byte	0x00, 0xf0, 0x11, 0x00


	//----- nvinfo : EIATTR_KPARAM_INFO
	.align		4
.L_4681:
        /*00c8*/ 	.byte	0x04, 0x17
        /*00ca*/ 	.short	(.L_4683 - .L_4682)
.L_4682:
        /*00cc*/ 	.word	0x00000000
        /*00d0*/ 	.short	0x0007
        /*00d2*/ 	.short	0x0030
        /*00d4*/ 	.byte	0x00, 0xf0, 0x11, 0x00


	//----- nvinfo : EIATTR_KPARAM_INFO
	.align		4
.L_4683:
        /*00d8*/ 	.byte	0x04, 0x17
        /*00da*/ 	.short	(.L_4685 - .L_4684)
.L_4684:
        /*00dc*/ 	.word	0x00000000
        /*00e0*/ 	.short	0x0006
        /*00e2*/ 	.short	0x002c
        /*00e4*/ 	.byte	0x00, 0xf0, 0x11, 0x00


	//----- nvinfo : EIATTR_KPARAM_INFO
	.align		4
.L_4685:
        /*00e8*/ 	.byte	0x04, 0x17
        /*00ea*/ 	.short	(.L_4687 - .L_4686)
.L_4686:
        /*00ec*/ 	.word	0x00000000
        /*00f0*/ 	.short	0x0005
        /*00f2*/ 	.short	0x0028
        /*00f4*/ 	.byte	0x00, 0xf0, 0x11, 0x00


	//----- nvinfo : EIATTR_KPARAM_INFO
	.align		4
.L_4687:
        /*00f8*/ 	.byte	0x04, 0x17
        /*00fa*/ 	.short	(.L_4689 - .L_4688)
.L_4688:
        /*00fc*/ 	.word	0x00000000
        /*0100*/ 	.short	0x0004
        /*0102*/ 	.short	0x0020
        /*0104*/ 	.byte	0x00, 0xf0, 0x21, 0x00


	//----- nvinfo : EIATTR_KPARAM_INFO
	.align		4
.L_4689:
        /*0108*/ 	.byte	0x04, 0x17
        /*010a*/ 	.short	(.L_4691 - .L_4690)
.L_4690:
        /*010c*/ 	.word	0x00000000
        /*0110*/ 	.short	0x0003
        /*0112*/ 	.short	0x0018
        /*0114*/ 	.byte	0x00, 0xf0, 0x21, 0x00


	//----- nvinfo : EIATTR_KPARAM_INFO
	.align		4
.L_4691:
        /*0118*/ 	.byte	0x04, 0x17
        /*011a*/ 	.short	(.L_4693 - .L_4692)
.L_4692:
        /*011c*/ 	.word	0x00000000
        /*0120*/ 	.short	0x0002
        /*0122*/ 	.short	0x0010
        /*0124*/ 	.byte	0x00, 0xf0, 0x21, 0x00


	//----- nvinfo : EIATTR_KPARAM_INFO
	.align		4
.L_4693:
        /*0128*/ 	.byte	0x04, 0x17
        /*012a*/ 	.short	(.L_4695 - .L_4694)
.L_4694:
        /*012c*/ 	.word	0x00000000
        /*0130*/ 	.short	0x0001
        /*0132*/ 	.short	0x0008
        /*0134*/ 	.byte	0x00, 0xf0, 0x21, 0x00


	//----- nvinfo : EIATTR_KPARAM_INFO
	.align		4
.L_4695:
        /*0138*/ 	.byte	0x04, 0x17
        /*013a*/ 	.short	(.L_4697 - .L_4696)
.L_4696:
        /*013c*/ 	.word	0x00000000
        /*0140*/ 	.short	0x0000
        /*0142*/ 	.short	0x0000
        /*0144*/ 	.byte	0x00, 0xf0, 0x21, 0x00


	//----- nvinfo : EIATTR_SPARSE_MMA_MASK
	.align		4
.L_4697:
        /*0148*/ 	.byte	0x03, 0x50
        /*014a*/ 	.short	0x0000


	//----- nvinfo : EIATTR_MAXREG_COUNT
	.align		4
        /*014c*/ 	.byte	0x03, 0x1b
        /*014e*/ 	.short	0x00ff


	//----- nvinfo : EIATTR_NUM_BARRIERS
	.align		4
        /*0150*/ 	.byte	0x02, 0x4c
        /*0152*/ 	.byte	0x01
	.zero		1


	//----- nvinfo : EIATTR_MERCURY_ISA_VERSION
	.align		4
        /*0154*/ 	.byte	0x03, 0x5f
        /*0156*/ 	.short	0x0101


	//----- nvinfo : EIATTR_EXIT_INSTR_OFFSETS
	.align		4
        /*0158*/ 	.byte	0x04, 0x1c
        /*015a*/ 	.short	(.L_4699 - .L_4698)


	//   ....[0]....
.L_4698:
        /*015c*/ 	.word	0x000000b0


	//   ....[1]....
        /*0160*/ 	.word	0x00000360


	//   ....[2]....
        /*0164*/ 	.word	0x00006c70


	//   ....[3]....
        /*0168*/ 	.word	0x00006e40


	//   ....[4]....
        /*016c*/ 	.word	0x00006ee0


	//   ....[5]....
        /*0170*/ 	.word	0x00006f20


	//----- nvinfo : EIATTR_CRS_STACK_SIZE
	.align		4
.L_4699:
        /*0174*/ 	.byte	0x04, 0x1e
        /*0176*/ 	.short	(.L_4701 - .L_4700)
.L_4700:
        /*0178*/ 	.word	0x00000000


	//----- nvinfo : EIATTR_CBANK_PARAM_SIZE
	.align		4
.L_4701:
        /*017c*/ 	.byte	0x03, 0x19
        /*017e*/ 	.short	0x0074


	//----- nvinfo : EIATTR_PARAM_CBANK
	.align		4
        /*0180*/ 	.byte	0x04, 0x0a
        /*0182*/ 	.short	(.L_4703 - .L_4702)
	.align		4
.L_4702:
        /*0184*/ 	.word	index@(.nv.constant0._Z23gemm_half_q_half_kernelILi1ELi176ELb1ELb1ELi32EEvPK6__halfPKjS4_S2_PS0_iiiiPKtS7_iiiiiibS2_i)
        /*0188*/ 	.short	0x0210
        /*018a*/ 	.short	0x0074


	//----- nvinfo : EIATTR_SW_WAR
	.align		4
.L_4703:
        /*018c*/ 	.byte	0x04, 0x36
        /*018e*/ 	.short	(.L_4705 - .L_4704)
.L_4704:
        /*0190*/ 	.word	0x00000008
.L_4705:


//--------------------- .nv.info._Z23gemm_half_q_half_kernelILi1ELi152ELb1ELb1ELi32EEvPK6__halfPKjS4_S2_PS0_iiiiPKtS7_iiiiiibS2_i --------------------------
	.section	.nv.info._Z23gemm_half_q_half_kernelILi1ELi152ELb1ELb1ELi32EEvPK6__halfPKjS4_S2_PS0_iiiiPKtS7_iiiiiibS2_i,"",@"SHT_CUDA_INFO"
	.sectionflags	@""
	.align	4


	//----- nvinfo : EIATTR_CUDA_API_VERSION
	.align		4
        /*0000*/ 	.byte	0x04, 0x37
        /*0002*/ 	.short	(.L_4707 - .L_4706)
.L_4706:
        /*0004*/ 	.word	0x00000082


	//----- nvinfo : EIATTR_KPARAM_INFO
	.align		4
.L_4707:
        /*0008*/ 	.byte	0x04, 0x17
        /*000a*/ 	.short	(.L_4709 - .L_4708)
.L_4708:
        /*000c*/ 	.word	0x00000000
        /*0010*/ 	.short	0x0013
        /*0012*/ 	.short	0x0070
        /*0014*/ 	.byte	0x00, 0xf0, 0x11, 0x00


	//----- nvinfo : EIATTR_KPARAM_INFO
	.align		4
.L_4709:
        /*0018*/ 	.byte	0x04, 0x17
        /*001a*/ 	.short	(.L_4711 - .L_4710)
.L_4710:
        /*001c*/ 	.word	0x00000000
        /*0020*/ 	.short	0x0012
        /*0022*/ 	.short	0x0068
        /*0024*/ 	.byte	0x00, 0xf0, 0x21, 0x00


	//----- nvinfo : EIATTR_KPARAM_INFO
	.align		4
.L_4711:
        /*0028*/ 	.byte	0x04, 0x17
        /*002a*/ 	.short	(.L_4713 - .L_4712)
.L_4712:
        /*002c*/ 	.word	0x00000000
        /*0030*/ 	.short	0x0011
        /*0032*/ 	.short	0x0060
        /*0034*/ 	.byte	0x00, 0xf0, 0x05, 0x00


	//----- nvinfo : EIATTR_KPARAM_INFO
	.align		4
.L_4713:
        /*0038*/ 	.byte	0x04, 0x17
        /*003a*/ 	.short	(.L_4715 - .L_4714)
.L_4714:
        /*003c*/ 	.word	0x00000000
        /*0040*/ 	.short	0x0010
        /*0042*/ 	.short	0x005c
        /*0044*/ 	.byte	0x00, 0xf0, 0x11, 0x00


	//----- nvinfo : EIATTR_KPARAM_INFO
	.align		4
.L_4715:
        /*0048*/ 	.byte	0x04, 0x17
        /*004a*/ 	.short	(.L_4717 - .L_4716)
.L_4716:
        /*004c*/ 	.word	0x00000000
        /*0050*/ 	.short	0x000f
        /*0052*/ 	.short	0x0058
        /*0054*/ 	.byte	0x00, 0xf0, 0x11, 0x00


	//----- nvinfo : EIATTR_KPARAM_INFO
	.align		4
.L_4717:
        /*0058*/ 	.byte	0x04, 0x17
        /*005a*/ 	.short	(.L_4719 - .L_4718)
.L_4718:
        /*005c*/ 	.word	0x00000000
        /*0060*/ 	.short	0x000e
        /*0062*/ 	.short	0x0054
        /*0064*/ 	.byte	0x00, 0xf0, 0x11, 0x00


	//----- nvinfo : EIATTR_KPARAM_INFO
	.align		4
.L_4719:
        /*0068*/ 	.byte	0x04, 0x17
        /*006a*/ 	.short	(.L_4721 - .L_4720)
.L_4720:
        /*006c*/ 	.word	0x00000000
        /*0070*/ 	.short	0x000d
        /*0072*/ 	.short	0x0050
        /*0074*/ 	.byte	0x00, 0xf0, 0x11, 0x00


	//----- nvinfo : EIATTR_KPARAM_INFO
	.align		4
.L_4721:
        /*0078*/ 	.byte	0x04, 0x17
        /*007a*/ 	.short	(.L_4723 - .L_4722)
.L_4722:
        /*007c*/ 	.word	0x00000000
        /*0080*/ 	.short	0x000c
        /*0082*/ 	.short	0x004c
        /*0084*/ 	.byte	0x00, 0xf0, 0x11, 0x00


	//----- nvinfo : EIATTR_KPARAM_INFO
	.align		4
.L_4723:
        /*0088*/ 	.byte	0x04, 0x17
        /*008a*/ 	.short	(.L_4725 - .L_4724)
.L_4724:
        /*008c*/ 	.word	0x00000000
        /*0090*/ 	.short	0x000b
        /*0092*/ 	.short	0x0048
        /*0094*/ 	.byte	0x00, 0xf0, 0x11, 0x00


	//----- nvinfo : EIATTR_KPARAM_INFO
	.align		4
.L_4725:
        /*0098*/ 	.byte	0x04, 0x17
        /*009a*/ 	.short	(.L_4727 - .L_4726)
.L_4726:
        /*009c*/ 	.word	0x00000000
        /*00a0*/ 	.short	0x000a
        /*00a2*/ 	.short	0x0040
        /*00a4*/ 	.byte	0x00, 0xf0, 0x21, 0x00


	//----- nvinfo : EIATTR_KPARAM_INFO
	.align		4
.L_4727:
        /*00a8*/ 	.byte	0x04, 0x17
        /*00aa*/ 	.short	(.L_4729 - .L_4728)
.L_4728:
        /*00ac*/ 	.word	0x00000000
        /*00b0*/ 	.short	0x0009
        /*00b2*/ 	.short	0x0038
        /*00b4*/ 	.byte	0x00, 0xf0, 0x21, 0x00


	//----- nvinfo : EIATTR_KPARAM_INFO
	.align		4
.L_4729:
        /*00b8*/ 	.byte	0x04, 0x17
        /*00ba*/ 	.short	(.L_4731 - .L_4730)
.L_4730:
        /*00bc*/ 	.word	0x00000000
        /*00c0*/ 	.short	0x0008
        /*00c2*/ 	.short	0x0034
        /*00c4*/ 	.byte	0x00, 0xf0, 0x11, 0x00


	//----- nvinfo : EIATTR_KPARAM_INFO
	.align		4
.L_4731:
        /*00c8*/ 	.byte	0x04, 0x17
        /*00ca*/ 	.short	(.L_4733 - .L_4732)
.L_4732:
        /*00cc*/ 	.word	0x00000000
        /*00d0*/ 	.short	0x0007
        /*00d2*/ 	.short	0x0030
        /*00d4*/ 	.byte	0x00, 0xf0, 0x11, 0x00


	//----- nvinfo : EIATTR_KPARAM_INFO
	.align		4
.L_4733:
        /*00d8*/ 	.byte	0x04, 0x17
        /*00da*/ 	.short	(.L_4735 - .L_4734)
.L_4734:
        /*00dc*/ 	.word	0x00000000
        /*00e0*/ 	.short	0x0006
        /*00e2*/ 	.short	0x002c
        /*00e4*/ 	.byte	0x00, 0xf0, 0x11, 0x00


	//----- nvinfo : EIATTR_KPARAM_INFO
	.align		4
.L_4735:
        /*00e8*/ 	.byte	0x04, 0x17
        /*00ea*/ 	.short	(.L_4737 - .L_4736)
.L_4736:
        /*00ec*/ 	.word	0x00000000
        /*00f0*/ 	.short	0x0005
        /*00f2*/ 	.short	0x0028
        /*00f4*/ 	.byte	0x00, 0xf0, 0x11, 0x00


	//----- nvinfo : EIATTR_KPARAM_INFO
	.align		4
.L_4737:
        /*00f8*/ 	.byte	0x04, 0x17
        /*00fa*/ 	.short	(.L_4739 - .L_4738)
.L_4738:
        /*00fc*/ 	.word	0x00000000
        /*0100*/ 	.short	0x0004
        /*0102*/ 	.short	0x0020
        /*0104*/ 	.byte	0x00, 0xf0, 0x21, 0x00


	//----- nvinfo : EIATTR_KPARAM_INFO
	.align		4
.L_4739:
        /*0108*/ 	.byte	0x04, 0x17
        /*010a*/ 	.short	(.L_4741 - .L_4740)
.L_4740:
        /*010c*/ 	.word	0x00000000
        /*0110*/ 	.short	0x0003
        /*0112*/ 	.short	0x0018
        /*0114*/ 	.byte	0x00, 0xf0, 0x21, 0x00


	//----- nvinfo : EIATTR_KPARAM_INFO
	.align		4
.L_4741:
        /*0118*/ 	.byte	0x04, 0x17
        /*011a*/ 	.short	(.L_4743 - .L_4742)
.L_4742:
        /*011c*/ 	.word	0x00000000
        /*0120*/ 	.short	0x0002
        /*0122*/ 	.short	0x0010
        /*0124*/ 	.byte	0x00, 0xf0, 0x21, 0x00


	//----- nvinfo : EIATTR_KPARAM_INFO
	.align		4
.L_4743:
        /*0128*/ 	.byte	0x04, 0x17
        /*012a*/ 	.short	(.L_4745 - .L_4744)
.L_4744:
        /*012c*/ 	.word	0x00000000
        /*0130*/ 	.short	0x0001
        /*0132*/ 	.short	0x0008
        /*0134*/ 	.byte	0x00, 0xf0, 0x21, 0x00


	//----- nvinfo : EIATTR_KPARAM_INFO
	.align		4
.L_4745:
        /*0138*/ 	.byte	0x04, 0x17
        /*013a*/ 	.short	(.L_4747 - .L_4746)
.L_4746:
        /*013c*/ 	.word	0x00000000
        /*0140*/ 	.short	0x0000
        /*0142*/ 	.short	0x0000
        /*0144*/ 	.byte	0x00, 0xf0, 0x21, 0x00


	//----- nvinfo : EIATTR_SPARSE_MMA_MASK
	.align		4
.L_4747:
        /*0148*/ 	.byte	0x03, 0x50
        /*014a*/ 	.short	0x0000


	//----- nvinfo : EIATTR_MAXREG_COUNT
	.align		4
        /*014c*/ 	.byte	0x03, 0x1b
        /*014e*/ 	.short	0x00ff


	//----- nvinfo : EIATTR_NUM_BARRIERS
	.align		4
        /*0150*/ 	.byte	0x02, 0x4c
        /*0152*/ 	.byte	0x01
	.zero		1


	//----- nvinfo : EIATTR_MERCURY_ISA_VERSION
	.align		4
        /*0154*/ 	.byte	0x03, 0x5f
        /*0156*/ 	.short	0x0101


	//----- nvinfo : EIATTR_EXIT_INSTR_OFFSETS
	.align		4
        /*0158*/ 	.byte	0x04, 0x1c
        /*015a*/ 	.short	(.L_4749 - .L_4748)


	//   ....[0]....
.L_4748:
        /*015c*/ 	.word	0x000000b0


	//   ....[1]....
        /*0160*/ 	.word	0x00000360


	//   ....[2]....
        /*0164*/ 	.word	0x000078e0


	//   ....[3]....
        /*0168*/ 	.word	0x00007ab0


	//   ....[4]....
        /*016c*/ 	.word	0x00007b50


	//   ....[5]....
        /*0170*/ 	.word	0x00007b90


	//----- nvinfo : EIATTR_CRS_STACK_SIZE
	.align		4
.L_4749:
        /*0174*/ 	.byte	0x04, 0x1e
        /*0176*/ 	.short	(.L_4751 - .L_4750)
.L_4750:
        /*0178*/ 	.word	0x00000000


	//----- nvinfo : EIATTR_CBANK_PARAM_SIZE
	.align		4
.L_4751:
        /*017c*/ 	.byte	0x03, 0x19
        /*017e*/ 	.short	0x0074


	//----- nvinfo : EIATTR_PARAM_CBANK
	.align		4
        /*0180*/ 	.byte	0x04, 0x0a
        /*0182*/ 	.short	(.L_4753 - .L_4752)
	.align		4
.L_4752:
        /*0184*/ 	.word	index@(.nv.constant0._Z23gemm_half_q_half_kernelILi1ELi152ELb1ELb1ELi32EEvPK6__halfPKjS4_S2_PS0_iiiiPKtS7_iiiiiibS2_i)
        /*0188*/ 	.short	0x0210
        /*018a*/ 	.short	0x0074


	//----- nvinfo : EIATTR_SW_WAR
	.align		4
.L_4753:
        /*018c*/ 	.byte	0x04, 0x36
        /*018e*/ 	.short	(.L_4755 - .L_4754)
.L_4754:
        /*0190*/ 	.word	0x00000008
.L_4755:


//--------------------- .nv.info._Z23gemm_half_q_half_kernelILi1ELi140ELb1ELb1ELi32EEvPK6__halfPKjS4_S2_PS0_iiiiPKtS7_iiiiiibS2_i --------------------------
	.section	.nv.info._Z23gemm_half_q_half_kernelILi1ELi140ELb1ELb1ELi32EEvPK6__halfPKjS4_S2_PS0_iiiiPKtS7_iiiiiibS2_i,"",@"SHT_CUDA_INFO"
	.sectionflags	@""
	.align	4


	//----- nvinfo : EIATTR_CUDA_API_VERSION
	.align		4
        /*0000*/ 	.byte	0x04, 0x37
        /*0002*/ 	.short	(.L_4757 - .L_4756)
.L_4756:
        /*0004*/ 	.word	0x00000082


	//----- nvinfo : EIATTR_KPARAM_INFO
	.align		4
.L_4757:
        /*0008*/ 	.byte	0x04, 0x17
        /*000a*/ 	.short	(.L_4759 - .L_4758)
.L_4758:
        /*000c*/ 	.word	0x00000000
        /*0010*/ 	.short	0x0013
        /*0012*/ 	.short	0x0070
        /*0014*/ 	.byte	0x00, 0xf0, 0x11, 0x00


	//----- nvinfo : EIATTR_KPARAM_INFO
	.align		4
.L_4759:
        /*0018*/ 	.byte	0x04, 0x17
        /*001a*/ 	.short	(.L_4761 - .L_4760)
.L_4760:
        /*001c*/ 	.word	0x00000000
        /*0020*/ 	.short	0x0012
        /*0022*/ 	.short	0x0068
        /*0024*/ 	.byte	0x00, 0xf0, 0x21, 0x00


	//----- nvinfo : EIATTR_KPARAM_INFO
	.align		4
.L_4761:
        /*0028*/ 	.byte	0x04, 0x17
        /*002a*/ 	.short	(.L_4763 - .L_4762)
.L_4762:
        /*002c*/ 	.word	0x00000000
        /*0030*/ 	.short	0x0011
        /*0032*/ 	.short	0x0060
        /*0034*/ 	.byte	0x00, 0xf0, 0x05, 0x00


	//----- nvinfo : EIATTR_KPARAM_INFO
	.align		4
.L_4763:
        /*0038*/ 	.byte	0x04, 0x17
        /*003a*/ 	.short	(.L_4765 - .L_4764)
.L_4764:
        /*003c*/ 	.word	0x00000000
        /*0040*/ 	.short	0x0010
        /*0042*/ 	.short	0x005c
        /*0044*/ 	.byte	0x00, 0xf0, 0x11, 0x00


	//----- nvinfo : EIATTR_KPARAM_INFO
	.align		4
.L_4765:
        /*0048*/ 	.byte	0x04, 0x17
        /*004a*/ 	.short	(.L_4767 - .L_4766)
.L_4766:
        /*004c*/ 	.word	0x00000000
        /*0050*/ 	.short	0x000f
        /*0052*/ 	.short	0x0058
        /*0054*/ 	.byte	0x00, 0xf0, 0x11, 0x00


	//----- nvinfo : EIATTR_KPARAM_INFO
	.align		4
.L_4767:
        /*0058*/ 	.byte	0x04, 0x17
        /*005a*/ 	.short	(.L_4769 - .L_4768)
.L_4768:
        /*005c*/ 	.word	0x00000000
        /*0060*/ 	.short	0x000e
        /*0062*/ 	.short	0x0054
        /*0064*/ 	.byte	0x00, 0xf0, 0x11, 0x00


	//----- nvinfo : EIATTR_KPARAM_INFO
	.align		4
.L_4769:
        /*0068*/ 	.byte	0x04, 0x17
        /*006a*/ 	.short	(.L_4771 - .L_4770)
.L_4770:
        /*006c*/ 	.word	0x00000000
        /*0070*/ 	.short	0x000d
        /*0072*/ 	.short	0x0050
        /*0074*/ 	.byte	0x00, 0xf0, 0x11, 0x00


	//----- nvinfo : EIATTR_KPARAM_INFO
	.align		4
.L_4771:
        /*0078*/ 	.byte	0x04, 0x17
        /*007a*/ 	.short	(.L_4773 - .L_4772)
.L_4772:
        /*007c*/ 	.word	0x00000000
        /*0080*/ 	.short	0x000c
        /*0082*/ 	.short	0x004c
        /*0084*/ 	.byte	0x00, 0xf0, 0x11, 0x00


	//----- nvinfo : EIATTR_KPARAM_INFO
	.align		4
.L_4773:
        /*0088*/ 	.byte	0x04, 0x17
        /*008a*/ 	.short	(.L_4775 - .L_4774)
.L_4774:
        /*008c*/ 	.word	0x00000000
        /*0090*/ 	.short	0x000b
        /*0092*/ 	.short	0x0048
        /*0094*/ 	.byte	0x00, 0xf0, 0x11, 0x00


	//----- nvinfo : EIATTR_KPARAM_INFO
	.align		4
.L_4775:
        /*0098*/ 	.byte	0x04, 0x17
        /*009a*/ 	.short	(.L_4777 - .L_4776)
.L_4776:
        /*009c*/ 	.word	0x00000000
        /*00a0*/ 	.short	0x000a
        /*00a2*/ 	.short	0x0040
        /*00a4*/ 	.byte	0x00, 0xf0, 0x21, 0x00


	//----- nvinfo : EIATTR_KPARAM_INFO
	.align		4
.L_4777:
        /*00a8*/ 	.byte	0x04, 0x17
        /*00aa*/ 	.short	(.L_4779 - .L_4778)
.L_4778:
        /*00ac*/ 	.word	0x00000000
        /*00b0*/ 	.short	0x0009
        /*00b2*/ 	.short	0x0038
        /*00b4*/ 	.byte	0x00, 0xf0, 0x21, 0x00


	//----- nvinfo : EIATTR_KPARAM_INFO
	.align		4
.L_4779:
        /*00b8*/ 	.byte	0x04, 0x17
        /*00ba*/ 	.short	(.L_4781 - .L_4780)
.L_4780:
        /*00bc*/ 	.word	0x00000000
        /*00c0*/ 	.short	0x0008
        /*00c2*/ 	.short	0x0034
        /*00c4*/ 	.byte	0x00, 0xf0, 0x11, 0x00


	//----- nvinfo : EIATTR_KPARAM_INFO
	.align		4
.L_4781:
        /*00c8*/ 	.byte	0x04, 0x17
        /*00ca*/ 	.short	(.L_4783 - .L_4782)
.L_4782:
        /*00cc*/ 	.word	0x00000000
        /*00d0*/ 	.short	0x0007
        /*00d2*/ 	.short	0x0030
        /*00d4*/ 	.byte	0x00, 0xf0, 0x11, 0x00


	//----- nvinfo : EIATTR_KPARAM_INFO
	.align		4
.L_4783:
        /*00d8*/ 	.byte	0x04, 0x17
        /*00da*/ 	.short	(.L_4785 - .L_4784)
.L_4784:
        /*00dc*/ 	.word	0x00000000
        /*00e0*/ 	.short	0x0006
        /*00e2*/ 	.short	0x002c
        /*00e4*/ 	.byte	0x00, 0xf0, 0x11, 0x00


	//----- nvinfo : EIATTR_KPARAM_INFO
	.align		4
.L_4785:
        /*00e8*/ 	.byte	0x04, 0x17
        /*00ea*/ 	.short	(.L_4787 - .L_4786)
.L_4786:
        /*00ec*/ 	.word	0x00000000
        /*00f0*/ 	.short	0x0005
        /*00f2*/ 	.short	0x0028
        /*00f4*/ 	.byte	0x00, 0xf0, 0x11, 0x00


	//----- nvinfo : EIATTR_KPARAM_INFO
	.align		4
.L_4787:
        /*00f8*/ 	.byte	0x04, 0x17
        /*00fa*/ 	.short	(.L_4789 - .L_4788)
.L_4788:
        /*00fc*/ 	.word	0x00000000
        /*0100*/ 	.short	0x0004
        /*0102*/ 	.short	0x0020
        /*0104*/ 	.byte	0x00, 0xf0, 0x21, 0x00


	//----- nvinfo : EIATTR_KPARAM_INFO
	.align		4
.L_4789:
        /*0108*/ 	.byte	0x04, 0x17
        /*010a*/ 	.short	(.L_4791 - .L_4790)
.L_4790:
        /*010c*/ 	.word	0x00000000
        /*0110*/ 	.short	0x0003
        /*0112*/ 	.short	0x0018
        /*0114*/ 	.byte	0x00, 0xf0, 0x21, 0x00


	//----- nvinfo : EIATTR_KPARAM_INFO
	.align		4
.L_4791:
        /*0118*/ 	.byte	0x04, 0x17
        /*011a*/ 	.short	(.L_4793 - .L_4792)
.L_4792:
        /*011c*/ 	.word	0x00000000
        /*0120*/ 	.short	0x0002
        /*0122*/ 	.short	0x0010
        /*0124*/ 	.byte	0x00, 0xf0, 0x21, 0x00


	//----- nvinfo : EIATTR_KPARAM_INFO
	.align		4
.L_4793:
        /*0128*/ 	.byte	0x04, 0x17
        /*012a*/ 	.short	(.L_4795 - .L_4794)
.L_4794:
        /*012c*/ 	.word	0x00000000
        /*0130*/ 	.short	0x0001
        /*0132*/ 	.short	0x0008
        /*0134*/ 	.byte	0x00, 0xf0, 0x21, 0x00


	//----- nvinfo : EIATTR_KPARAM_INFO
	.align		4
.L_4795:
        /*0138*/ 	.byte	0x04, 0x17
        /*013a*/ 	.short	(.L_4797 - .L_4796)
.L_4796:
        /*013c*/ 	.word	0x00000000
        /*0140*/ 	.short	0x0000
        /*0142*/ 	.short	0x0000
        /*0144*/ 	.byte	0x00, 0xf0, 0x21, 0x00


	//----- nvinfo : EIATTR_SPARSE_MMA_MASK
	.align		4
.L_4797:
        /*0148*/ 	.byte	0x03, 0x50
        /*014a*/ 	.short	0x0000


	//----- nvinfo : EIATTR_MAXREG_COUNT
	.align		4
        /*014c*/ 	.byte	0x03, 0x1b
        /*014e*/ 	.short	0x00ff


	//----- nvinfo : EIATTR_NUM_BARRIERS
	.align		4
        /*0150*/ 	.byte	0x02, 0x4c
        /*0152*/ 	.byte	0x01
	.zero		1


	//----- nvinfo : EIATTR_MERCURY_ISA_VERSION
	.align		4
        /*0154*/ 	.byte	0x03, 0x5f
        /*0156*/ 	.short	0x0101


	//----- nvinfo : EIATTR_EXIT_INSTR_OFFSETS
	.align		4
        /*0158*/ 	.byte	0x04, 0x1c
        /*015a*/ 	.short	(.L_4799 - .L_4798)


	//   ....[0]....
.L_4798:
        /*015c*/ 	.word	0x000000b0


	//   ....[1]....
        /*0160*/ 	.word	0x00000360


	//   ....[2]....
        /*0164*/ 	.word	0x00007720


	//   ....[3]....
        /*0168*/ 	.word	0x000078f0


	//   ....[4]....
        /*016c*/ 	.word	0x00007990


	//   ....[5]....
        /*0170*/ 	.word	0x000079d0


	//----- nvinfo : EIATTR_CRS_STACK_SIZE
	.align		4
.L_4799:
        /*0174*/ 	.byte	0x04, 0x1e
        /*0176*/ 	.short	(.L_4801 - .L_4800)
.L_4800:
        /*0178*/ 	.word	0x00000000


	//----- nvinfo : EIATTR_CBANK_PARAM_SIZE
	.align		4
.L_4801:
        /*017c*/ 	.byte	0x03, 0x19
        /*017e*/ 	.short	0x0074


	//----- nvinfo : EIATTR_PARAM_CBANK
	.align		4
        /*0180*/ 	.byte	0x04, 0x0a
        /*0182*/ 	.short	(.L_4803 - .L_4802)
	.align		4
.L_4802:
        /*0184*/ 	.word	index@(.nv.constant0._Z23gemm_half_q_half_kernelILi1ELi140ELb1ELb1ELi32EEvPK6__halfPKjS4_S2_PS0_iiiiPKtS7_iiiiiibS2_i)
        /*0188*/ 	.short	0x0210
        /*018a*/ 	.short	0x0074


	//----- nvinfo : EIATTR_SW_WAR
	.align		4
.L_4803:
        /*018c*/ 	.byte	0x04, 0x36
        /*018e*/ 	.short	(.L_4805 - .L_4804)
.L_4804:
        /*0190*/ 	.word	0x00000008
.L_4805:


//--------------------- .nv.info._Z23gemm_half_q_half_kernelILi1ELi20ELb1ELb1ELi32EEvPK6__halfPKjS4_S2_PS0_iiiiPKtS7_iiiiiibS2_i --------------------------
	.section	.nv.info._Z23gemm_half_q_half_kernelILi1ELi20ELb1ELb1ELi32EEvPK6__halfPKjS4_S2_PS0_iiiiPKtS7_iiiiiibS2_i,"",@"SHT_CUDA_INFO"
	.sectionflags	@""
	.align	4


	//----- nvinfo : EIATTR_CUDA_API_VERSION
	.align		4
        /*0000*/ 	.byte	0x04, 0x37
        /*0002*/ 	.short	(.L_4807 - .L_4806)
.L_4806:
        /*0004*/ 	.word	0x00000082


	//----- nvinfo : EIATTR_KPARAM_INFO
	.align		4
.L_4807:
        /*0008*/ 	.byte	0x04, 0x17
        /*000a*/ 	.short	(.L_4809 - .L_4808)
.L_4808:
        /*000c*/ 	.word	0x00000000
        /*0010*/ 	.short	0x0013
        /*0012*/ 	.short	0x0070
        /*0014*/ 	.byte	0x00, 0xf0, 0x11, 0x00


	//----- nvinfo : EIATTR_KPARAM_INFO
	.align		4
.L_4809:
        /*0018*/ 	.byte	0x04, 0x17
        /*001a*/ 	.short	(.L_4811 - .L_4810)
.L_4810:
        /*001c*/ 	.word	0x00000000
        /*0020*/ 	.short	0x0012
        /*0022*/ 	.short	0x0068
        /*0024*/ 	.byte	0x00, 0xf0, 0x21, 0x00


	//----- nvinfo : EIATTR_KPARAM_INFO
	.align		4
.L_4811:
        /*0028*/ 	.byte	0x04, 0x17
        /*002a*/ 	.short	(.L_4813 - .L_4812)
.L_4812:
        /*002c*/ 	.word	0x00000000
        /*0030*/ 	.short	0x0011
        /*0032*/ 	.short	0x0060
        /*0034*/ 	.byte	0x00, 0xf0, 0x05, 0x00


	//----- nvinfo : EIATTR_KPARAM_INFO
	.align		4
.L_4813:
        /*0038*/ 	.byte	0x04, 0x17
        /*003a*/ 	.short	(.L_4815 - .L_4814)
.L_4814:
        /*003c*/ 	.word	0x00000000
        /*0040*/ 	.short	0x0010
        /*0042*/ 	.short	0x005c
        /*0044*/ 	.byte	0x00, 0xf0, 0x11, 0x00


	//----- nvinfo : EIATTR_KPARAM_INFO
	.align		4
.L_4815:
        /*0048*/ 	.byte	0x04, 0x17
        /*004a*/ 	.short	(.L_4817 - .L_4816)
.L_4816:
        /*004c*/ 	.word	0x00000000
        /*0050*/ 	.short	0x000f
        /*0052*/ 	.short	0x0058
        /*0054*/ 	.byte	0x00, 0xf0, 0x11, 0x00


	//----- nvinfo : EIATTR_KPARAM_INFO
	.align		4
.L_4817:
        /*0058*/ 	.byte	0x04, 0x17
        /*005a*/ 	.short	(.L_4819 - .L_4818)
.L_4818:
        /*005c*/ 	.word	0x00000000
        /*0060*/ 	.short	0x000e
        /*0062*/ 	.short	0x0054
        /*0064*/ 	.byte	0x00, 0xf0, 0x11, 0x00


	//----- nvinfo : EIATTR_KPARAM_INFO
	.align		4
.L_4819:
        /*0068*/ 	.byte	0x04, 0x17
        /*006a*/ 	.short	(.L_4821 - .L_4820)
.L_4820:
        /*006c*/ 	.word	0x00000000
        /*0070*/ 	.short	0x000d
        /*0072*/ 	.short	0x0050
        /*0074*/ 	.byte	0x00, 0xf0, 0x11, 0x00


	//----- nvinfo : EIATTR_KPARAM_INFO
	.align		4
.L_4821:
        /*0078*/ 	.byte	0x04, 0x17
        /*007a*/ 	.short	(.L_4823 - .L_4822)
.L_4822:
        /*007c*/ 	.word	0x00000000
        /*0080*/ 	.short	0x000c
        /*0082*/ 	.short	0x004c
        /*0084*/ 	.byte	0x00, 0xf0, 0x11, 0x00


	//----- nvinfo : EIATTR_KPARAM_INFO
	.align		4
.L_4823:
        /*0088*/ 	.byte	0x04, 0x17
        /*008a*/ 	.short	(.L_4825 - .L_4824)
.L_4824:
        /*008c*/ 	.word	0x00000000
        /*0090*/ 	.short	0x000b
        /*0092*/ 	.short	0x0048
        /*0094*/ 	.byte	0x00, 0xf0, 0x11, 0x00


	//----- nvinfo : EIATTR_KPARAM_INFO
	.align		4
.L_4825:
        /*0098*/ 	.byte	0x04, 0x17
        /*009a*/ 	.short	(.L_4827 - .L_4826)
.L_4826:
        /*009c*/ 	.word	0x00000000
        /*00a0*/ 	.short	0x000a
        /*00a2*/ 	.short	0x0040
        /*00a4*/ 	.byte	0x00, 0xf0, 0x21, 0x00


	//----- nvinfo : EIATTR_KPARAM_INFO
	.align		4
.L_4827:
        /*00a8*/ 	.byte	0x04, 0x17
        /*00aa*/ 	.short	(.L_4829 - .L_4828)
.L_4828:
        /*00ac*/ 	.word	0x00000000
        /*00b0*/ 	.short	0x0009
        /*00b2*/ 	.short	0x0038
        /*00b4*/ 	.byte	0x00, 0xf0, 0x21, 0x00


	//----- nvinfo : EIATTR_KPARAM_INFO
	.align		4
.L_4829:
        /*00b8*/ 	.byte	0x04, 0x17
        /*00ba*/ 	.short	(.L_4831 - .L_4830)
.L_4830:
        /*00bc*/ 	.word	0x00000000
        /*00c0*/ 	.short	0x0008
        /*00c2*/ 	.short	0x0034
        /*00c4*/ 	.byte	0x00, 0xf0, 0x11, 0x00


	//----- nvinfo : EIATTR_KPARAM_INFO
	.align		4
.L_4831:
        /*00c8*/ 	.byte	0x04, 0x17
        /*00ca*/ 	.short	(.L_4833 - .L_4832)
.L_4832:
        /*00cc*/ 	.word	0x00000000
        /*00d0*/ 	.short	0x0007
        /*00d2*/ 	.short	0x0030
        /*00d4*/ 	.byte	0x00, 0xf0, 0x11, 0x00


	//----- nvinfo : EIATTR_KPARAM_INFO
	.align		4
.L_4833:
        /*00d8*/ 	.byte	0x04, 0x17
        /*00da*/ 	.short	(.L_4835 - .L_4834)
.L_4834:
        /*00dc*/ 	.word	0x00000000
        /*00e0*/ 	.short	0x0006
        /*00e2*/ 	.short	0x002c
        /*00e4*/ 	.byte	0x00, 0xf0, 0x11, 0x00


	//----- nvinfo : EIATTR_KPARAM_INFO
	.align		4
.L_4835:
        /*00e8*/ 	.byte	0x04, 0x17
        /*00ea*/ 	.short	(.L_4837 - .L_4836)
.L_4836:
        /*00ec*/ 	.word	0x00000000
        /*00f0*/ 	.short	0x0005
        /*00f2*/ 	.short	0x0028
        /*00f4*/ 	.byte	0x00, 0xf0, 0x11, 0x00


	//----- nvinfo : EIATTR_KPARAM_INFO
	.align		4
.L_4837:
        /*00f8*/ 	.byte	0x04, 0x17
        /*00fa*/ 	.short	(.L_4839 - .L_4838)
.L_4838:
        /*00fc*/ 	.word	0x00000000
        /*0100*/ 	.short	0x0004
        /*0102*/ 	.short	0x0020
        /*0104*/ 	.byte	0x00, 0xf0, 0x21, 0x00


	//----- nvinfo : EIATTR_KPARAM_INFO
	.align		4
.L_4839:
        /*0108*/ 	.byte	0x04, 0x17
        /*010a*/ 	.short	(.L_4841 - .L_4840)
.L_4840:
        /*010c*/ 	.word	0x00000000
        /*0110*/ 	.short	0x0003
        /*0112*/ 	.short	0x0018
        /*0114*/ 	.byte	0x00, 0xf0, 0x21, 0x00


	//----- nvinfo : EIATTR_KPARAM_INFO
	.align		4
.L_4841:
        /*0118*/ 	.byte	0x04, 0x17
        /*011a*/ 	.short	(.L_4843 - .L_4842)
.L_4842:
        /*011c*/ 	.word	0x00000000
        /*0120*/ 	.short	0x0002
        /*0122*/ 	.short	0x0010
        /*0124*/ 	.byte	0x00, 0xf0, 0x21, 0x00


	//----- nvinfo : EIATTR_KPARAM_INFO
	.align		4
.L_4843:
        /*0128*/ 	.byte	0x04, 0x17
        /*012a*/ 	.short	(.L_4845 - .L_4844)
.L_4844:
        /*012c*/ 	.word	0x00000000
        /*0130*/ 	.short	0x0001
        /*0132*/ 	.short	0x0008
        /*0134*/ 	.byte	0x00, 0xf0, 0x21, 0x00


	//----- nvinfo : EIATTR_KPARAM_INFO
	.align		4
.L_4845:
        /*0138*/ 	.byte	0x04, 0x17
        /*013a*/ 	.short	(.L_4847 - .L_4846)
.L_4846:
        /*013c*/ 	.word	0x00000000
        /*0140*/ 	.short	0x0000
        /*0142*/ 	.short	0x0000
        /*0144*/ 	.byte	0x00, 0xf0, 0x21, 0x00


	//----- nvinfo : EIATTR_SPARSE_MMA_MASK
	.align		4
.L_4847:
        /*0148*/ 	.byte	0x03, 0x50
        /*014a*/ 	.short	0x0000


	//----- nvinfo : EIATTR_MAXREG_COUNT
	.align		4
        /*014c*/ 	.byte	0x03, 0x1b
        /*014e*/ 	.short	0x00ff


	//----- nvinfo : EIATTR_NUM_BARRIERS
	.align		4
        /*0150*/ 	.byte	0x02, 0x4c
        /*0152*/ 	.byte	0x01
	.zero		1


	//----- nvinfo : EIATTR_MERCURY_ISA_VERSION
	.align		4
        /*0154*/ 	.byte	0x03, 0x5f
        /*0156*/ 	.short	0x0101


	//----- nvinfo : EIATTR_EXIT_INSTR_OFFSETS
	.align		4
        /*0158*/ 	.byte	0x04, 0x1c
        /*015a*/ 	.short	(.L_4849 - .L_4848)


	//   ....[0]....
.L_4848:
        /*015c*/ 	.word	0x000000a0


	//   ....[1]....
        /*0160*/ 	.word	0x00000350


	//   ....[2]....
        /*0164*/ 	.word	0x00003680


	//   ....[3]....
        /*0168*/ 	.word	0x00003850


	//   ....[4]....
        /*016c*/ 	.word	0x000038f0


	//   ....[5]....
        /*0170*/ 	.word	0x00003930


	//----- nvinfo : EIATTR_CRS_STACK_SIZE
	.align		4
.L_4849:
        /*0174*/ 	.byte	0x04, 0x1e
        /*0176*/ 	.short	(.L_4851 - .L_4850)
.L_4850:
        /*0178*/ 	.word	0x00000000


	//----- nvinfo : EIATTR_CBANK_PARAM_SIZE
	.align		4
.L_4851:
        /*017c*/ 	.byte	0x03, 0x19
        /*017e*/ 	.short	0x0074


	//----- nvinfo : EIATTR_PARAM_CBANK
	.align		4
        /*0180*/ 	.byte	0x04, 0x0a
        /*0182*/ 	.short	(.L_4853 - .L_4852)
	.align		4
.L_4852:
        /*0184*/ 	.word	index@(.nv.constant0._Z23gemm_half_q_half_kernelILi1ELi20ELb1ELb1ELi32EEvPK6__halfPKjS4_S2_PS0_iiiiPKtS7_iiiiiibS2_i)
        /*0188*/ 	.short	0x0210
        /*018a*/ 	.short	0x0074


	//----- nvinfo : EIATTR_SW_WAR
	.align		4
.L_4853:
        /*018c*/ 	.byte	0x04, 0x36
        /*018e*/ 	.short	(.L_4855 - .L_4854)
.L_4854:
        /*0190*/ 	.word	0x00000008
.L_4855:


//--------------------- .nv.info._Z23gemm_half_q_half_kernelILi1ELi38ELb1ELb1ELi32EEvPK6__halfPKjS4_S2_PS0_iiiiPKtS7_iiiiiibS2_i --------------------------
	.section	.nv.info._Z23gemm_half_q_half_kernelILi1ELi38ELb1ELb1ELi32EEvPK6__halfPKjS4_S2_PS0_iiiiPKtS7_iiiiiibS2_i,"",@"SHT_CUDA_INFO"
	.sectionflags	@""
	.align	4


	//----- nvinfo : EIATTR_CUDA_API_VERSION
	.align		4
        /*0000*/ 	.byte	0x04, 0x37
        /*0002*/ 	.short	(.L_4857 - .L_4856)
.L_4856:
        /*0004*/ 	.word	0x00000082


	//----- nvinfo : EIATTR_KPARAM_INFO
	.align		4
.L_4857:
        /*0008*/ 	.byte	0x04, 0x17
        /*000a*/ 	.short	(.L_4859 - .L_4858)
.L_4858:
        /*000c*/ 	.word	0x00000000
        /*0010*/ 	.short	0x0013
        /*0012*/ 	.short	0x0070
        /*0014*/ 	.byte	0x00, 0xf0, 0x11, 0x00


	//----- nvinfo : EIATTR_KPARAM_INFO
	.align		4
.L_4859:
        /*0018*/ 	.byte	0x04, 0x17
        /*001a*/ 	.short	(.L_4861 - .L_4860)
.L_4860:
        /*001c*/ 	.word	0x00000000
        /*0020*/ 	.short	0x0012
        /*0022*/ 	.short	0x0068
        /*0024*/ 	.byte	0x00, 0xf0, 0x21, 0x00


	//----- nvinfo : EIATTR_KPARAM_INFO
	.align		4
.L_4861:
        /*0028*/ 	.byte	0x04, 0x17
        /*002a*/ 	.short	(.L_4863 - .L_4862)
.L_4862:
        /*002c*/ 	.word	0x00000000
        /*0030*/ 	.short	0x0011
        /*0032*/ 	.short	0x0060
        /*0034*/ 	.byte	0x00, 0xf0, 0x05, 0x00


	//----- nvinfo : EIATTR_KPARAM_INFO
	.align		4
.L_4863:
        /*0038*/ 	.byte	0x04, 0x17
        /*003a*/ 	.short	(.L_4865 - .L_4864)
.L_4864:
        /*003c*/ 	.word	0x00000000
        /*0040*/ 	.short	0x0010
        /*0042*/ 	.short	0x005c
        /*0044*/ 	.byte	0x00, 0xf0, 0x11, 0x00


	//----- nvinfo : EIATTR_KPARAM_INFO
	.align		4
.L_4865:
        /*0048*/ 	.byte	0x04, 0x17
        /*004a*/ 	.short	(.L_4867 - .L_4866)
.L_4866:
        /*004c*/ 	.word	0x00000000
        /*0050*/ 	.short	0x000f
        /*0052*/ 	.short	0x0058
        /*0054*/ 	.byte	0x00, 0xf0, 0x11, 0x00


	//----- nvinfo : EIATTR_KPARAM_INFO
	.align		4
.L_4867:
        /*0058*/ 	.byte	0x04, 0x17
        /*005a*/ 	.short	(.L_4869 - .L_4868)
.L_4868:
        /*005c*/ 	.word	0x00000000
        /*0060*/ 	.short	0x000e
        /*0062*/ 	.short	0x0054
        /*0064*/ 	.byte	0x00, 0xf0, 0x11, 0x00


	//----- nvinfo : EIATTR_KPARAM_INFO
	.align		4
.L_4869:
        /*0068*/ 	.byte	0x04, 0x17
        /*006a*/ 	.short	(.L_4871 - .L_4870)
.L_4870:
        /*006c*/ 	.word	0x00000000
        /*0070*/ 	.short	0x000d
        /*0072*/ 	.short	0x0050
        /*0074*/ 	.byte	0x00, 0xf0, 0x11, 0x00


	//----- nvinfo : EIATTR_KPARAM_INFO
	.align		4
.L_4871:
        /*0078*/ 	.byte	0x04, 0x17
        /*007a*/ 	.short	(.L_4873 - .L_4872)
.L_4872:
        /*007c*/ 	.word	0x00000000
        /*0080*/ 	.short	0x000c
        /*0082*/ 	.short	0x004c
        /*0084*/ 	.byte	0x00, 0xf0, 0x11, 0x00


	//----- nvinfo : EIATTR_KPARAM_INFO
	.align		4
.L_4873:
        /*0088*/ 	.byte	0x04, 0x17
        /*008a*/ 	.short	(.L_4875 - .L_4874)
.L_4874:
        /*008c*/ 	.word	0x00000000
        /*0090*/ 	.short	0x000b
        /*0092*/ 	.short	0x0048
        /*0094*/ 	.byte	0x00, 0xf0, 0x11, 0x00


	//----- nvinfo : EIATTR_KPARAM_INFO
	.align		4
.L_4875:
        /*0098*/ 	.byte	0x04, 0x17
        /*009a*/ 	.short	(.L_4877 - .L_4876)
.L_4876:
        /*009c*/ 	.word	0x00000000
        /*00a0*/ 	.short	0x000a
        /*00a2*/ 	.short	0x0040
        /*00a4*/ 	.byte	0x00, 0xf0, 0x21, 0x00


	//----- nvinfo : EIATTR_KPARAM_INFO
	.align		4
.L_4877:
        /*00a8*/ 	.byte	0x04, 0x17
        /*00aa*/ 	.short	(.L_4879 - .L_4878)
.L_4878:
        /*00ac*/ 	.word	0x00000000
        /*00b0*/ 	.short	0x0009
        /*00b2*/ 	.short	0x0038
        /*00b4*/ 	.byte	0x00, 0xf0, 0x21, 0x00


	//----- nvinfo : EIATTR_KPARAM_INFO
	.align		4
.L_4879:
        /*00b8*/ 	.byte	0x04, 0x17
        /*00ba*/ 	.short	(.L_4881 - .L_4880)
.L_4880:
        /*00bc*/ 	.word	0x00000000
        /*00c0*/ 	.short	0x0008
        /*00c2*/ 	.short	0x0034
        /*00c4*/ 	.byte	0x00, 0xf0, 0x11, 0x00


	//----- nvinfo : EIATTR_KPARAM_INFO
	.align		4
.L_4881:
        /*00c8*/ 	.byte	0x04, 0x17
        /*00ca*/ 	.short	(.L_4883 - .L_4882)
.L_4882:
        /*00cc*/ 	.word	0x00000000
        /*00d0*/ 	.short	0x0007
        /*00d2*/ 	.short	0x0030
        /*00d4*/ 	.byte	0x00, 0xf0, 0x11, 0x00


	//----- nvinfo : EIATTR_KPARAM_INFO
	.align		4
.L_4883:
        /*00d8*/ 	.byte	0x04, 0x17
        /*00da*/ 	.short	(.L_4885 - .L_4884)
.L_4884:
        /*00dc*/ 	.word	0x00000000
        /*00e0*/ 	.short	0x0006
        /*00e2*/ 	.short	0x002c
        /*00e4*/ 	.byte	0x00, 0xf0, 0x11, 0x00


	//----- nvinfo : EIATTR_KPARAM_INFO
	.align		4
.L_4885:
        /*00e8*/ 	.byte	0x04, 0x17
        /*00ea*/ 	.short	(.L_4887 - .L_4886)
.L_4886:
        /*00ec*/ 	.word	0x00000000
        /*00f0*/ 	.short	0x0005
        /*00f2*/ 	.short	0x0028
        /*00f4*/ 	.byte	0x00, 0xf0, 0x11, 0x00


	//----- nvinfo : EIATTR_KPARAM_INFO
	.align		4
.L_4887:
        /*00f8*/ 	.byte	0x04, 0x17
        /*00fa*/ 	.short	(.L_4889 - .L_4888)
.L_4888:
        /*00fc*/ 	.word	0x00000000
        /*0100*/ 	.short	0x0004
        /*0102*/ 	.short	0x0020
        /*0104*/ 	.byte	0x00, 0xf0, 0x21, 0x00


	//----- nvinfo : EIATTR_KPARAM_INFO
	.align		4
.L_4889:
        /*0108*/ 	.byte	0x04, 0x17
        /*010a*/ 	.short	(.L_4891 - .L_4890)
.L_4890:
        /*010c*/ 	.word	0x00000000
        /*0110*/ 	.short	0x0003
        /*0112*/ 	.short	0x0018
        /*0114*/ 	.byte	0x00, 0xf0, 0x21, 0x00


	//----- nvinfo : EIATTR_KPARAM_INFO
	.align		4
.L_4891:
        /*0118*/ 	.byte	0x04, 0x17
        /*011a*/ 	.short	(.L_4893 - .L_4892)
.L_4892:
        /*011c*/ 	.word	0x00000000
        /*0120*/ 	.short	0x0002
        /*0122*/ 	.short	0x0010
        /*0124*/ 	.byte	0x00, 0xf0, 0x21, 0x00


	//----- nvinfo : EIATTR_KPARAM_INFO
	.align		4
.L_4893:
        /*0128*/ 	.byte	0x04, 0x17
        /*012a*/ 	.short	(.L_4895 - .L_4894)
.L_4894:
        /*012c*/ 	.word	0x00000000
        /*0130*/ 	.short	0x0001
        /*0132*/ 	.short	0x0008
        /*0134*/ 	.byte	0x00, 0xf0, 0x21, 0x00


	//----- nvinfo : EIATTR_KPARAM_INFO
	.align		4
.L_4895:
        /*0138*/ 	.byte	0x04, 0x17
        /*013a*/ 	.short	(.L_4897 - .L_4896)
.L_4896:
        /*013c*/ 	.word	0x00000000
        /*0140*/ 	.short	0x0000
        /*0142*/ 	.short	0x0000
        /*0144*/ 	.byte	0x00, 0xf0, 0x21, 0x00


	//----- nvinfo : EIATTR_SPARSE_MMA_MASK
	.align		4
.L_4897:
        /*0148*/ 	.byte	0x03, 0x50
        /*014a*/ 	.short	0x0000


	//----- nvinfo : EIATTR_MAXREG_COUNT
	.align		4
        /*014c*/ 	.byte	0x03, 0x1b
        /*014e*/ 	.short	0x00ff


	//----- nvinfo : EIATTR_NUM_BARRIERS
	.align		4
        /*0150*/ 	.byte	0x02, 0x4c
        /*0152*/ 	.byte	0x01
	.zero		1


	//----- nvinfo : EIATTR_MERCURY_ISA_VERSION
	.align		4
        /*0154*/ 	.byte	0x03, 0x5f
        /*0156*/ 	.short	0x0101


	//----- nvinfo : EIATTR_EXIT_INSTR_OFFSETS
	.align		4
        /*0158*/ 	.byte	0x04, 0x1c
        /*015a*/ 	.short	(.L_4899 - .L_4898)


	//   ....[0]....
.L_4898:
        /*015c*/ 	.word	0x000000b0


	//   ....[1]....
        /*0160*/ 	.word	0x00000360


	//   ....[2]....
        /*0164*/ 	.word	0x000042a0


	//   ....[3]....
        /*0168*/ 	.word	0x00004480


	//   ....[4]....
        /*016c*/ 	.word	0x00004520


	//   ....[5]....
        /*0170*/ 	.word	0x00004560


	//----- nvinfo : EIATTR_CRS_STACK_SIZE
	.align		4
.L_4899:
        /*0174*/ 	.byte	0x04, 0x1e
        /*0176*/ 	.short	(.L_4901 - .L_4900)
.L_4900:
        /*0178*/ 	.word	0x00000000


	//----- nvinfo : EIATTR_CBANK_PARAM_SIZE
	.align		4
.L_4901:
        /*017c*/ 	.byte	0x03, 0x19
        /*017e*/ 	.short	0x0074


	//----- nvinfo : EIATTR_PARAM_CBANK
	.align		4
        /*0180*/ 	.byte	0x04, 0x0a
        /*0182*/ 	.short	(.L_4903 - .L_4902)
	.align		4
.L_4902:
        /*0184*/ 	.word	index@(.nv.constant0._Z23gemm_half_q_half_kernelILi1ELi38ELb1ELb1ELi32EEvPK6__halfPKjS4_S2_PS0_iiiiPKtS7_iiiiiibS2_i)
        /*0188*/ 	.short	0x0210
        /*018a*/ 	.short	0x0074


	//----- nvinfo : EIATTR_SW_WAR
	.align		4
.L_4903:
        /*018c*/ 	.byte	0x04, 0x36
        /*018e*/ 	.short	(.L_4905 - .L_4904)
.L_4904:
        /*0190*/ 	.word	0x00000008
.L_4905:


//--------------------- .nv.info._Z23gemm_half_q_half_kernelILi1ELi128ELb1ELb1ELi32EEvPK6__halfPKjS4_S2_PS0_iiiiPKtS7_iiiiiibS2_i --------------------------
	.section	.nv.info._Z23gemm_half_q_half_kernelILi1ELi128ELb1ELb1ELi32EEvPK6__halfPKjS4_S2_PS0_iiiiPKtS7_iiiiiibS2_i,"",@"SHT_CUDA_INFO"
	.sectionflags	@""
	.align	4


	//----- nvinfo : EIATTR_CUDA_API_VERSION
	.align		4
        /*0000*/ 	.byte	0x04, 0x37
        /*0002*/ 	.short	(.L_4907 - .L_4906)
.L_4906:
        /*0004*/ 	.word	0x00000082


	//----- nvinfo : EIATTR_KPARAM_INFO
	.align		4
.L_4907:
        /*0008*/ 	.byte	0x04, 0x17
        /*000a*/ 	.short	(.L_4909 - .L_4908)
.L_4908:
        /*000c*/ 	.word	0x00000000
        /*0010*/ 	.short	0x0013
        /*0012*/ 	.short	0x0070
        /*0014*/ 	.byte	0x00, 0xf0, 0x11, 0x00


	//----- nvinfo : EIATTR_KPARAM_INFO
	.align		4
.L_4909:
        /*0018*/ 	.byte	0x04, 0x17
        /*001a*/ 	.short	(.L_4911 - .L_4910)
.L_4910:
        /*001c*/ 	.word	0x00000000
        /*0020*/ 	.short	0x0012
        /*0022*/ 	.short	0x0068
        /*0024*/ 	.byte	0x00, 0xf0, 0x21, 0x00


	//----- nvinfo : EIATTR_KPARAM_INFO
	.align		4
.L_4911:
        /*0028*/ 	.byte	0x04, 0x17
        /*002a*/ 	.short	(.L_4913 - .L_4912)
.L_4912:
        /*002c*/ 	.word	0x00000000
        /*0030*/ 	.short	0x0011
        /*0032*/ 	.short	0x0060
        /*0034*/ 	.byte	0x00, 0xf0, 0x05, 0x00


	//----- nvinfo : EIATTR_KPARAM_INFO
	.align		4
.L_4913:
        /*0038*/ 	.byte	0x04, 0x17
        /*003a*/ 	.short	(.L_4915 - .L_4914)
.L_4914:
        /*003c*/ 	.word	0x00000000
        /*0040*/ 	.short	0x0010
        /*0042*/ 	.short	0x005c
        /*0044*/ 	.byte	0x00, 0xf0, 0x11, 0x00


	//----- nvinfo : EIATTR_KPARAM_INFO
	.align		4
.L_4915:
        /*0048*/ 	.byte	0x04, 0x17
        /*004a*/ 	.short	(.L_4917 - .L_4916)
.L_4916:
        /*004c*/ 	.word	0x00000000
        /*0050*/ 	.short	0x000f
        /*0052*/ 	.short	0x0058
        /*0054*/ 	.byte	0x00, 0xf0, 0x11, 0x00


	//----- nvinfo : EIATTR_KPARAM_INFO
	.align		4
.L_4917:
        /*0058*/ 	.byte	0x04, 0x17
        /*005a*/ 	.short	(.L_4919 - .L_4918)
.L_4918:
        /*005c*/ 	.word	0x00000000
        /*0060*/ 	.short	0x000e
        /*0062*/ 	.short	0x0054
        /*0064*/ 	.byte	0x00, 0xf0, 0x11, 0x00


	//----- nvinfo : EIATTR_KPARAM_INFO
	.align		4
.L_4919:
        /*0068*/ 	.byte	0x04, 0x17
        /*006a*/ 	.short	(.L_4921 - .L_4920)
.L_4920:
        /*006c*/ 	.word	0x00000000
        /*0070*/ 	.short	0x000d
        /*0072*/ 	.short	0x0050
        /*0074*/ 	.byte	0x00, 0xf0, 0x11, 0x00


	//----- nvinfo : EIATTR_KPARAM_INFO
	.align		4
.L_4921:
        /*0078*/ 	.byte	0x04, 0x17
        /*007a*/ 	.short	(.L_4923 - .L_4922)
.L_4922:
        /*007c*/ 	.word	0x00000000
        /*0080*/ 	.short	0x000c
        /*0082*/ 	.short	0x004c
        /*0084*/ 	.byte	0x00, 0xf0, 0x11, 0x00


	//----- nvinfo : EIATTR_KPARAM_INFO
	.align		4
.L_4923:
        /*0088*/ 	.byte	0x04, 0x17
        /*008a*/ 	.short	(.L_4925 - .L_4924)
.L_4924:
        /*008c*/ 	.word	0x00000000
        /*0090*/ 	.short	0x000b
        /*0092*/ 	.short	0x0048
        /*0094*/ 	.byte	0x00, 0xf0, 0x11, 0x00


	//----- nvinfo : EIATTR_KPARAM_INFO
	.align		4
.L_4925:
        /*0098*/ 	.byte	0x04, 0x17
        /*009a*/ 	.short	(.L_4927 - .L_4926)
.L_4926:
        /*009c*/ 	.word	0x00000000
        /*00a0*/ 	.short	0x000a
        /*00a2*/ 	.short	0x0040
        /*00a4*/ 	.byte	0x00, 0xf0, 0x21, 0x00


	//----- nvinfo : EIATTR_KPARAM_INFO
	.align		4
.L_4927:
        /*00a8*/ 	.byte	0x04, 0x17
        /*00aa*/ 	.short	(.L_4929 - .L_4928)
.L_4928:
        /*00ac*/ 	.word	0x00000000
        /*00b0*/ 	.short	0x0009
        /*00b2*/ 	.short	0x0038
        /*00b4*/ 	.byte	0x00, 0xf0, 0x21, 0x00


	//----- nvinfo : EIATTR_KPARAM_INFO
	.align		4
.L_4929:
        /*00b8*/ 	.byte	0x04, 0x17
        /*00ba*/ 	.short	(.L_4931 - .L_4930)
.L_4930:
        /*00bc*/ 	.word	0x00000000
        /*00c0*/ 	.short	0x0008
        /*00c2*/ 	.short	0x0034
        /*00c4*/ 	.byte	0x00, 0xf0, 0x11, 0x00


	//----- nvinfo : EIATTR_KPARAM_INFO
	.align		4
.L_4931:
        /*00c8*/ 	.byte	0x04, 0x17
        /*00ca*/ 	.short	(.L_4933 - .L_4932)
.L_4932:
        /*00cc*/ 	.word	0x00000000
        /*00d0*/ 	.short	0x0007
        /*00d2*/ 	.short	0x0030
        /*00d4*/ 	.byte	0x00, 0xf0, 0x11, 0x00


	//----- nvinfo : EIATTR_KPARAM_INFO
	.align		4
.L_4933:
        /*00d8*/ 	.byte	0x04, 0x17
        /*00da*/ 	.short	(.L_4935 - .L_4934)
.L_4934:
        /*00dc*/ 	.word	0x00000000
        /*00e0*/ 	.short	0x0006
        /*00e2*/ 	.short	0x002c
        /*00e4*/ 	.byte	0x00, 0xf0, 0x11, 0x00


	//----- nvinfo : EIATTR_KPARAM_INFO
	.align		4
.L_4935:
        /*00e8*/ 	.byte	0x04, 0x17
        /*00ea*/ 	.short	(.L_4937 - .L_4936)
.L_4936:
        /*00ec*/ 	.word	0x00000000
        /*00f0*/ 	.short	0x0005
        /*00f2*/ 	.short	0x0028
        /*00f4*/ 	.byte	0x00, 0xf0, 0x11, 0x00


	//----- nvinfo : EIATTR_KPARAM_INFO
	.align		4
.L_4937:
        /*00f8*/ 	.byte	0x04, 0x17
        /*00fa*/ 	.short	(.L_4939 - .L_4938)
.L_4938:
        /*00fc*/ 	.word	0x00000000
        /*0100*/ 	.short	0x0004
        /*0102*/ 	.short	0x0020
        /*0104*/ 	.byte	0x00, 0xf0, 0x21, 0x00


	//----- nvinfo : EIATTR_KPARAM_INFO
	.align		4
.L_4939:
        /*0108*/ 	.byte	0x04, 0x17
        /*010a*/ 	.short	(.L_4941 - .L_4940)
.L_4940:
        /*010c*/ 	.word	0x00000000
        /*0110*/ 	.short	0x0003
        /*0112*/ 	.short	0x0018
        /*0114*/ 	.byte	0x00, 0xf0, 0x21, 0x00


	//----- nvinfo : EIATTR_KPARAM_INFO
	.align		4
.L_4941:
        /*0118*/ 	.byte	0x04, 0x17
        /*011a*/ 	.short	(.L_4943 - .L_4942)
.L_4942:
        /*011c*/ 	.word	0x00000000
        /*0120*/ 	.short	0x0002
        /*0122*/ 	.short	0x0010
        /*0124*/ 	.byte	0x00, 0xf0, 0x21, 0x00


	//----- nvinfo : EIATTR_KPARAM_INFO
	.align		4
.L_4943:
        /*0128*/ 	.byte	0x04, 0x17
        /*012a*/ 	.short	(.L_4945 - .L_4944)
.L_4944:
        /*012c*/ 	.word	0x00000000
        /*0130*/ 	.short	0x0001
        /*0132*/ 	.short	0x0008
        /*0134*/ 	.byte	0x00, 0xf0, 0x21, 0x00


	//----- nvinfo : EIATTR_KPARAM_INFO
	.align		4
.L_4945:
        /*0138*/ 	.byte	0x04, 0x17
        /*013a*/ 	.short	(.L_4947 - .L_4946)
.L_4946:
        /*013c*/ 	.word	0x00000000
        /*0140*/ 	.short	0x0000
        /*0142*/ 	.short	0x0000
        /*0144*/ 	.byte	0x00, 0xf0, 0x21, 0x00


	//----- nvinfo : EIATTR_SPARSE_MMA_MASK
	.align		4
.L_4947:
        /*0148*/ 	.byte	0x03, 0x50
        /*014a*/ 	.short	0x0000


	//----- nvinfo : EIATTR_MAXREG_COUNT
	.align		4
        /*014c*/ 	.byte	0x03, 0x1b
        /*014e*/ 	.short	0x00ff


	//----- nvinfo : EIATTR_NUM_BARRIERS
	.align		4
        /*0150*/ 	.byte	0x02, 0x4c
        /*0152*/ 	.byte	0x01
	.zero		1


	//----- nvinfo : EIATTR_MERCURY_ISA_VERSION
	.align		4
        /*0154*/ 	.byte	0x03, 0x5f
        /*0156*/ 	.short	0x0101


	//----- nvinfo : EIATTR_EXIT_INSTR_OFFSETS
	.align		4
        /*0158*/ 	.byte	0x04, 0x1c
        /*015a*/ 	.short	(.L_4949 - .L_4948)


	//   ....[0]....
.L_4948:
        /*015c*/ 	.word	0x000000a0


	//   ....[1]....
        /*0160*/ 	.word	0x00000340


	//   ....[2]....
        /*0164*/ 	.word	0x00003ea0


	//   ....[3]....
        /*0168*/ 	.word	0x00004030


	//   ....[4]....
        /*016c*/ 	.word	0x000040d0


	//   ....[5]....
        /*0170*/ 	.word	0x00004110


	//----- nvinfo : EIATTR_CRS_STACK_SIZE
	.align		4
.L_4949:
        /*0174*/ 	.byte	0x04, 0x1e
        /*0176*/ 	.short	(.L_4951 - .L_4950)
.L_4950:
        /*0178*/ 	.word	0x00000000


	//----- nvinfo : EIATTR_CBANK_PARAM_SIZE
	.align		4
.L_4951:
        /*017c*/ 	.byte	0x03, 0x19
        /*017e*/ 	.short	0x0074


	//----- nvinfo : EIATTR_PARAM_CBANK
	.align		4
        /*0180*/ 	.byte	0x04, 0x0a
        /*0182*/ 	.short	(.L_4953 - .L_4952)
	.align		4
.L_4952:
        /*0184*/ 	.word	index@(.nv.constant0._Z23gemm_half_q_half_kernelILi1ELi128ELb1ELb1ELi32EEvPK6__halfPKjS4_S2_PS0_iiiiPKtS7_iiiiiibS2_i)
        /*0188*/ 	.short	0x0210
        /*018a*/ 	.short	0x0074


	//----- nvinfo : EIATTR_SW_WAR
	.align		4
.L_4953:
        /*018c*/ 	.byte	0x04, 0x36
        /*018e*/ 	.short	(.L_4955 - .L_4954)
.L_4954:
        /*0190*/ 	.word	0x00000008
.L_4955:


//--------------------- .nv.callgraph             --------------------------
	.section	.nv.callgraph,"",@"SHT_CUDA_CALLGRAPH"
	.align	4
	.sectionentsize	8
	.align		4
        /*0000*/ 	.word	0x00000000
	.align		4
        /*0004*/ 	.word	0xffffffff
	.align		4
        /*0008*/ 	.word	0x00000000
	.align		4
        /*000c*/ 	.word	0xfffffffe
	.align		4
        /*0010*/ 	.word	0x00000000
	.align		4
        /*0014*/ 	.word	0xfffffffd
	.align		4
        /*0018*/ 	.word	0x00000000
	.align		4
        /*001c*/ 	.word	0xfffffffc


//--------------------- .nv.constant4             --------------------------
	.section	.nv.constant4,"a",@progbits
	.align	8
	.align		8
.nv.constant4:
        /*0000*/ 	.dword	_ZN46_INTERNAL_7054510f_15_unit_exl2_3b_cu_5d0dd9e94cuda3std3__45__cpo5beginE
	.align		8
        /*0008*/ 	.dword	_ZN46_INTERNAL_7054510f_15_unit_exl2_3b_cu_5d0dd9e94cuda3std3__45__cpo3endE
	.align		8
        /*0010*/ 	.dword	_ZN46_INTERNAL_7054510f_15_unit_exl2_3b_cu_5d0dd9e94cuda3std3__45__cpo6cbeginE
	.align		8
        /*0018*/ 	.dword	_ZN46_INTERNAL_7054510f_15_unit_exl2_3b_cu_5d0dd9e94cuda3std3__45__cpo4cendE
	.align		8
        /*0020*/ 	.dword	_ZN46_INTERNAL_7054510f_15_unit_exl2_3b_cu_5d0dd9e94cuda3std3__45__cpo6rbeginE
	.align		8
        /*0028*/ 	.dword	_ZN46_INTERNAL_7054510f_15_unit_exl2_3b_cu_5d0dd9e94cuda3std3__45__cpo4rendE
	.align		8
        /*0030*/ 	.dword	_ZN46_INTERNAL_7054510f_15_unit_exl2_3b_cu_5d0dd9e94cuda3std3__45__cpo7crbeginE
	.align		8
        /*0038*/ 	.dword	_ZN46_INTERNAL_7054510f_15_unit_exl2_3b_cu_5d0dd9e94cuda3std3__45__cpo5crendE
	.align		8
        /*0040*/ 	.dword	_ZN46_INTERNAL_7054510f_15_unit_exl2_3b_cu_5d0dd9e94cuda3std3__448_GLOBAL__N__7054510f_15_unit_exl2_3b_cu_5d0dd9e96ignoreE
	.align		8
        /*0048*/ 	.dword	_ZN46_INTERNAL_7054510f_15_unit_exl2_3b_cu_5d0dd9e94cuda3std3__419piecewise_constructE
	.align		8
        /*0050*/ 	.dword	_ZN46_INTERNAL_7054510f_15_unit_exl2_3b_cu_5d0dd9e94cuda3std3__48in_placeE
	.align		8
        /*0058*/ 	.dword	_ZN46_INTERNAL_7054510f_15_unit_exl2_3b_cu_5d0dd9e94cuda3std3__420unreachable_sentinelE
	.align		8
        /*0060*/ 	.dword	_ZN46_INTERNAL_7054510f_15_unit_exl2_3b_cu_5d0dd9e94cuda3std6ranges3__45__cpo4swapE
	.align		8
        /*0068*/ 	.dword	_ZN46_INTERNAL_7054510f_15_unit_exl2_3b_cu_5d0dd9e94cuda3std6ranges3__45__cpo9iter_moveE
	.align		8
        /*0070*/ 	.dword	_ZN46_INTERNAL_7054510f_15_unit_exl2_3b_cu_5d0dd9e94cuda3std6ranges3__45__cpo5beginE
	.align		8
        /*0078*/ 	.dword	_ZN46_INTERNAL_7054510f_15_unit_exl2_3b_cu_5d0dd9e94cuda3std6ranges3__45__cpo3endE
	.align		8
        /*0080*/ 	.dword	_ZN46_INTERNAL_7054510f_15_unit_exl2_3b_cu_5d0dd9e94cuda3std6ranges3__45__cpo6cbeginE
	.align		8
        /*0088*/ 	.dword	_ZN46_INTERNAL_7054510f_15_unit_exl2_3b_cu_5d0dd9e94cuda3std6ranges3__45__cpo4cendE
	.align		8
        /*0090*/ 	.dword	_ZN46_INTERNAL_7054510f_15_unit_exl2_3b_cu_5d0dd9e94cuda3std6ranges3__45__cpo7advanceE
	.align		8
        /*0098*/ 	.dword	_ZN46_INTERNAL_7054510f_15_unit_exl2_3b_cu_5d0dd9e94cuda3std6ranges3__45__cpo9iter_swapE
	.align		8
        /*00a0*/ 	.dword	_ZN46_INTERNAL_7054510f_15_unit_exl2_3b_cu_5d0dd9e94cuda3std6ranges3__45__cpo4nextE
	.align		8
        /*00a8*/ 	.dword	_ZN46_INTERNAL_7054510f_15_unit_exl2_3b_cu_5d0dd9e94cuda3std6ranges3__45__cpo4prevE
	.align		8
        /*00b0*/ 	.dword	_ZN46_INTERNAL_7054510f_15_unit_exl2_3b_cu_5d0dd9e94cuda3std6ranges3__45__cpo4dataE
	.align		8
        /*00b8*/ 	.dword	_ZN46_INTERNAL_7054510f_15_unit_exl2_3b_cu_5d0dd9e94cuda3std6ranges3__45__cpo5cdataE
	.align		8
        /*00c0*/ 	.dword	_ZN46_INTERNAL_7054510f_15_unit_exl2_3b_cu_5d0dd9e94cuda3std6ranges3__45__cpo4sizeE
	.align		8
        /*00c8*/ 	.dword	_ZN46_INTERNAL_7054510f_15_unit_exl2_3b_cu_5d0dd9e94cuda3std6ranges3__45__cpo5ssizeE
	.align		8
        /*00d0*/ 	.dword	_ZN46_INTERNAL_7054510f_15_unit_exl2_3b_cu_5d0dd9e94cuda3std6ranges3__45__cpo8distanceE
	.align		8
        /*00d8*/ 	.dword	_ZN46_INTERNAL_7054510f_15_unit_exl2_3b_cu_5d0dd9e96thrust23THRUST_300001_SM_900_NS6system6detail10sequential3seqE


//--------------------- .text._Z23gemm_half_q_half_kernelILi4ELi190ELb1ELb1ELi64EEvPK6__halfPKjS4_S2_PS0_iiiiPKtS7_iiiiiibS2_i --------------------------
	.section	.text._Z23gemm_half_q_half_kernelILi4ELi190ELb1ELb1ELi64EEvPK6__halfPKjS4_S2_PS0_iiiiPKtS7_iiiiiibS2_i,"ax",@progbits
	.align	128
        .global         _Z23gemm_half_q_half_kernelILi4ELi190ELb1ELb1ELi64EEvPK6__halfPKjS4_S2_PS0_iiiiPKtS7_iiiiiibS2_i
        .type           _Z23gemm_half_q_half_kernelILi4ELi190ELb1ELb1ELi64EEvPK6__halfPKjS4_S2_PS0_iiiiPKtS7_iiiiiibS2_i,@function
        .size           _Z23gemm_half_q_half_kernelILi4ELi190ELb1ELb1ELi64EEvPK6__halfPKjS4_S2_PS0_iiiiPKtS7_iiiiiibS2_i,(.L_x_5184 - _Z23gemm_half_q_half_kernelILi4ELi190ELb1ELb1ELi64EEvPK6__halfPKjS4_S2_PS0_iiiiPKtS7_iiiiiibS2_i)
        .other          _Z23gemm_half_q_half_kernelILi4ELi190ELb1ELb1ELi64EEvPK6__halfPKjS4_S2_PS0_iiiiPKtS7_iiiiiibS2_i,@"STO_CUDA_ENTRY STV_DEFAULT"
_Z23gemm_half_q_half_kernelILi4ELi190ELb1ELb1ELi64EEvPK6__halfPKjS4_S2_PS0_iiiiPKtS7_iiiiiibS2_i:
.text._Z23gemm_half_q_half_kernelILi4ELi190ELb1ELb1ELi64EEvPK6__halfPKjS4_S2_PS0_iiiiPKtS7_iiiiiibS2_i:
[----:B------:R-:W0:Y:S01]  /*0000*/  LDC R1, c[0x0][0x28] ;  /* 0x00000a00ff017b82 */ /* 0x000e220000000800 */
[----:B------:R-:W1:Y:S07]  /*0010*/  S2R R2, SR_CTAID.Y ;  /* 0x0000000000027919 */ /* 0x000e6e0000002600 */
[----:B------:R-:W1:Y:S01]  /*0020*/  LDC R97, c[0x0][0x238] ;  /* 0x00008e00ff617b82 */ /* 0x000e620000000800 */
[----:B------:R-:W-:Y:S01]  /*0030*/  ULDC.64 UR6, c[0x0][0x208] ;  /* 0x0000820000067ab9 */ /* 0x000fe20000000a00 */
[----:B0-----:R-:W-:Y:S01]  /*0040*/  IADD3 R1, R1, -0x10, RZ ;  /* 0xfffffff001017810 */ /* 0x001fe20007ffe0ff */
[----:B------:R-:W0:Y:S01]  /*0050*/  S2R R4, SR_TID.X ;  /* 0x0000000000047919 */ /* 0x000e220000002100 */
[----:B------:R-:W-:-:S02]  /*0060*/  PRMT R93, RZ, 0x7610, R93 ;  /* 0x00007610ff5d7816 */ /* 0x000fc4000000005d */
[----:B------:R-:W-:Y:S01]  /*0070*/  PRMT R92, RZ, 0x7610, R92 ;  /* 0x00007610ff5c7816 */ /* 0x000fe2000000005c */
[----:B------:R-:W0:Y:S01]  /*0080*/  S2R R3, SR_CTAID.X ;  /* 0x0000000000037919 */ /* 0x000e220000002500 */
[----:B------:R-:W2:Y:S01]  /*0090*/  LDC R6, c[0x0][0x240] ;  /* 0x00009000ff067b82 */ /* 0x000ea20000000800 */
[----:B------:R-:W-:Y:S01]  /*00a0*/  PRMT R91, RZ, 0x7610, R91 ;  /* 0x00007610ff5b7816 */ /* 0x000fe2000000005b */
[----:B------:R-:W3:Y:S01]  /*00b0*/  S2R R0, SR_CTAID.Z ;  /* 0x0000000000007919 */ /* 0x000ee20000002700 */
[----:B------:R-:W-:Y:S01]  /*00c0*/  PRMT R90, RZ, 0x7610, R90 ;  /* 0x00007610ff5a7816 */ /* 0x000fe2000000005a */
[----:B-1----:R-:W-:-:S05]  /*00d0*/  IMAD R97, R2, -0x4, R97 ;  /* 0xfffffffc02617824 */ /* 0x002fca00078e0261 */
[C---:B------:R-:W-:Y:S02]  /*00e0*/  ISETP.GE.AND P1, PT, R97.reuse, 0x1, PT ;  /* 0x000000016100780c */ /* 0x040fe40003f26270 */
[----:B------:R-:W-:Y:S02]  /*00f0*/  VIMNMX R96, R97, 0x4, PT ;  /* 0x0000000461607848 */ /* 0x000fe40003fe0100 */
[----:B0-----:R-:W-:Y:S02]  /*0100*/  LEA R10, R3, R4, 0x6 ;  /* 0x00000004030a7211 */ /* 0x001fe400078e30ff */
[----:B------:R-:W-:Y:S02]  /*0110*/  PRMT R3, RZ, 0x7610, R3 ;  /* 0x00007610ff037816 */ /* 0x000fe40000000003 */
[----:B---3--:R-:W-:Y:S02]  /*0120*/  SHF.L.U32 R95, R0, 0x6, RZ ;  /* 0x00000006005f7819 */ /* 0x008fe400000006ff */
[----:B------:R-:W-:-:S02]  /*0130*/  SHF.L.U32 R10, R10, 0x2, RZ ;  /* 0x000000020a0a7819 */ /* 0x000fc400000006ff */
[----:B--2---:R-:W-:Y:S01]  /*0140*/  VIADDMNMX R94, R95, 0x40, R6, PT ;  /* 0x000000405f5e7846 */ /* 0x004fe20003800106 */
[----:B------:R-:W-:Y:S06]  /*0150*/  @!P1 BRA `(.L_x_0) ;  /* 0x0000000000709947 */ /* 0x000fec0003800000 */
[----:B------:R-:W0:Y:S02]  /*0160*/  LDC.64 R8, c[0x0][0x278] ;  /* 0x00009e00ff087b82 */ /* 0x000e240000000a00 */
[----:B0-----:R-:W2:Y:S01]  /*0170*/  LDG.E.U16 R92, desc[UR6][R8.64] ;  /* 0x00000006085c7981 */ /* 0x001ea2000c1e1500 */
[----:B------:R-:W-:Y:S02]  /*0180*/  ISETP.GE.AND P0, PT, R96, 0x2, PT ;  /* 0x000000026000780c */ /* 0x000fe40003f06270 */
[----:B--2---:R-:W-:-:S11]  /*0190*/  PRMT R3, R92, 0x7610, R3 ;  /* 0x000076105c037816 */ /* 0x004fd60000000003 */
[----:B------:R-:W-:Y:S05]  /*01a0*/  @!P0 BRA `(.L_x_0) ;  /* 0x00000000005c8947 */ /* 0x000fea0003800000 */
[----:B------:R-:W0:Y:S08]  /*01b0*/  LDC R11, c[0x0][0x280] ;  /* 0x0000a000ff0b7b82 */ /* 0x000e300000000800 */
[----:B------:R-:W1:Y:S01]  /*01c0*/  LDC.64 R8, c[0x0][0x278] ;  /* 0x00009e00ff087b82 */ /* 0x000e620000000a00 */
[----:B0-----:R-:W-:Y:S02]  /*01d0*/  SHF.R.S32.HI R5, RZ, 0x1f, R11 ;  /* 0x0000001fff057819 */ /* 0x001fe4000001140b */
[----:B------:R-:W-:-:S02]  /*01e0*/  SHF.L.U32 R13, R11, 0x1, RZ ;  /* 0x000000010b0d7819 */ /* 0x000fc400000006ff */
[----:B------:R-:W-:Y:S02]  /*01f0*/  SHF.L.U64.HI R7, R11, 0x1, R5 ;  /* 0x000000010b077819 */ /* 0x000fe40000010205 */
[----:B-1----:R-:W-:-:S04]  /*0200*/  IADD3 R8, P0, R13, R8, RZ ;  /* 0x000000080d087210 */ /* 0x002fc80007f1e0ff */
[----:B------:R-:W-:-:S05]  /*0210*/  IADD3.X R9, R7, R9, RZ, P0, !PT ;  /* 0x0000000907097210 */ /* 0x000fca00007fe4ff */
[----:B------:R-:W2:Y:S01]  /*0220*/  LDG.E.U16 R91, desc[UR6][R8.64] ;  /* 0x00000006085b7981 */ /* 0x000ea2000c1e1500 */
[----:B------:R-:W-:Y:S02]  /*0230*/  ISETP.NE.AND P0, PT, R96, 0x2, PT ;  /* 0x000000026000780c */ /* 0x000fe40003f05270 */
[----:B------:R-:W-:Y:S02]  /*0240*/  PRMT R90, RZ, 0x7610, R90 ;  /* 0x00007610ff5a7816 */ /* 0x000fe4000000005a */
[----:B--2---:R-:W-:-:S09]  /*0250*/  LOP3.LUT R3, R91, R92, RZ, 0xfc, !PT ;  /* 0x0000005c5b037212 */ /* 0x004fd200078efcff */
[----:B------:R-:W-:Y:S05]  /*0260*/  @!P0 BRA `(.L_x_0) ;  /* 0x00000000002c8947 */ /* 0x000fea0003800000 */
[----:B------:R-:W-:Y:S02]  /*0270*/  ISETP.GE.AND P0, PT, R96, 0x4, PT ;  /* 0x000000046000780c */ /* 0x000fe40003f06270 */
[----:B------:R-:W-:-:S04]  /*0280*/  IADD3 R12, P2, R8, R13, RZ ;  /* 0x0000000d080c7210 */ /* 0x000fc80007f5e0ff */
[----:B------:R-:W-:Y:S02]  /*0290*/  IADD3.X R13, R9, R7, RZ, P2, !PT ;  /* 0x00000007090d7210 */ /* 0x000fe400017fe4ff */
[----:B------:R-:W-:-:S03]  /*02a0*/  PRMT R90, RZ, 0x7610, R90 ;  /* 0x00007610ff5a7816 */ /* 0x000fc6000000005a */
[----:B------:R-:W2:Y:S02]  /*02b0*/  LDG.E.U16 R93, desc[UR6][R12.64] ;  /* 0x000000060c5d7981 */ /* 0x000ea4000c1e1500 */
[----:B------:R-:W-:-:S04]  /*02c0*/  @P0 LEA R8, P2, R11, R8, 0x2 ;  /* 0x000000080b080211 */ /* 0x000fc800078410ff */
[----:B------:R-:W-:-:S05]  /*02d0*/  @P0 LEA.HI.X R9, R11, R9, R5, 0x2, P2 ;  /* 0x000000090b090211 */ /* 0x000fca00010f1405 */
[----:B------:R-:W3:Y:S01]  /*02e0*/  @P0 LDG.E.U16 R90, desc[UR6][R8.64] ;  /* 0x00000006085a0981 */ /* 0x000ee2000c1e1500 */
[----:B--2---:R-:W-:-:S04]  /*02f0*/  LOP3.LUT R3, R93, R3, RZ, 0xfc, !PT ;  /* 0x000000035d037212 */ /* 0x004fc800078efcff */
[----:B---3--:R-:W-:-:S04]  /*0300*/  @P0 LOP3.LUT R5, R90, R3, RZ, 0xfc, !PT ;  /* 0x000000035a050212 */ /* 0x008fc800078efcff */
[----:B------:R-:W-:-:S07]  /*0310*/  @P0 PRMT R3, R5, 0x7610, R3 ;  /* 0x0000761005030816 */ /* 0x000fce0000000003 */
.L_x_0:
[----:B------:R-:W-:-:S04]  /*0320*/  PRMT R3, R3, 0x9910, RZ ;  /* 0x0000991003037816 */ /* 0x000fc800000000ff */
[----:B------:R-:W-:-:S13]  /*0330*/  ISETP.NE.AND P0, PT, R3, RZ, PT ;  /* 0x000000ff0300720c */ /* 0x000fda0003f05270 */
[----:B------:R-:W-:Y:S05]  /*0340*/  @!P0 EXIT ;  /* 0x000000000000894d */ /* 0x000fea0003800000 */
[----:B------:R-:W-:Y:S01]  /*0350*/  IADD3 R24, R95, R4, RZ ;  /* 0x000000045f187210 */ /* 0x000fe20007ffe0ff */
[----:B------:R-:W-:Y:S03]  /*0360*/  BSSY B0, `(.L_x_1) ;  /* 0x00000b4000007945 */ /* 0x000fe60003800000 */
[----:B------:R-:W-:-:S13]  /*0370*/  ISETP.GE.OR P0, PT, R24, R94, !P1 ;  /* 0x0000005e1800720c */ /* 0x000fda0004f06670 */
[----:B------:R-:W-:Y:S05]  /*0380*/  @P0 BRA `(.L_x_2) ;  /* 0x0000000800c40947 */ /* 0x000fea0003800000 */
[----:B------:R-:W-:Y:S01]  /*0390*/  ULDC.64 UR4, c[0x0][0x250] ;  /* 0x0000940000047ab9 */ /* 0x000fe20000000a00 */
[----:B------:R-:W-:Y:S02]  /*03a0*/  SHF.R.S32.HI R26, RZ, 0x1f, R24 ;  /* 0x0000001fff1a7819 */ /* 0x000fe40000011418 */
[----:B------:R-:W-:-:S04]  /*03b0*/  ISETP.NE.U32.AND P0, PT, RZ, UR4, PT ;  /* 0x00000004ff007c0c */ /* 0x000fc8000bf05070 */
[----:B------:R-:W-:-:S13]  /*03c0*/  ISETP.NE.AND.EX P0, PT, RZ, UR5, PT, P0 ;  /* 0x00000005ff007c0c */ /* 0x000fda000bf05300 */
[----:B------:R-:W-:Y:S05]  /*03d0*/  @!P0 BRA `(.L_x_3) ;  /* 0x0000000400608947 */ /* 0x000fea0003800000 */
[----:B------:R-:W-:-:S04]  /*03e0*/  LEA R8, P0, R24, UR4, 0x1 ;  /* 0x0000000418087c11 */ /* 0x000fc8000f8008ff */
[----:B------:R-:W-:-:S05]  /*03f0*/  LEA.HI.X R9, R24, UR5, R26, 0x1, P0 ;  /* 0x0000000518097c11 */ /* 0x000fca00080f0c1a */
[----:B------:R0:W5:Y:S01]  /*0400*/  LDG.E.U16.CONSTANT R26, desc[UR6][R8.64] ;  /* 0x00000006081a7981 */ /* 0x000162000c1e9500 */
[----:B------:R-:W-:Y:S01]  /*0410*/  ISETP.GT.AND P2, PT, R96, 0x3, PT ;  /* 0x000000036000780c */ /* 0x000fe20003f44270 */
[----:B------:R-:W-:Y:S01]  /*0420*/  HFMA2.MMA R5, -RZ, RZ, 0, 0 ;  /* 0x00000000ff057435 */ /* 0x000fe200000001ff */
[----:B------:R-:W-:Y:S01]  /*0430*/  MOV R3, 0x400 ;  /* 0x0000040000037802 */ /* 0x000fe20000000f00 */
[----:B------:R-:W1:Y:S01]  /*0440*/  S2R R12, SR_CgaCtaId ;  /* 0x00000000000c7919 */ /* 0x000e620000008800 */
[----:B------:R-:W-:Y:S02]  /*0450*/  PLOP3.LUT P0, PT, PT, PT, PT, 0x80, 0x0 ;  /* 0x000000000000781c */ /* 0x000fe40003f0f070 */
[----:B-1----:R-:W-:-:S07]  /*0460*/  LEA R3, R12, R3, 0x18 ;  /* 0x000000030c037211 */ /* 0x002fce00078ec0ff */
[----:B0-----:R-:W-:Y:S05]  /*0470*/  @!P2 BRA `(.L_x_4) ;  /* 0x0000000000a0a947 */ /* 0x001fea0003800000 */
[----:B------:R-:W-:Y:S01]  /*0480*/  PLOP3.LUT P0, PT, PT, PT, PT, 0x8, 0x0 ;  /* 0x000000000000781c */ /* 0x000fe20003f0e170 */
[----:B------:R-:W-:Y:S01]  /*0490*/  ULDC.64 UR4, c[0x0][0x210] ;  /* 0x0000840000047ab9 */ /* 0x000fe20000000a00 */
[----:B------:R-:W-:-:S11]  /*04a0*/  IADD3 R18, R96, -0x3, RZ ;  /* 0xfffffffd60127810 */ /* 0x000fd60007ffe0ff */
.L_x_5:
[----:B0-----:R-:W-:-:S04]  /*04b0*/  LEA R7, R2, R5, 0x2 ;  /* 0x0000000502077211 */ /* 0x001fc800078e10ff */
[C---:B------:R-:W-:Y:S01]  /*04c0*/  IADD3 R9, R7.reuse, 0x1, RZ ;  /* 0x0000000107097810 */ /* 0x040fe20007ffe0ff */
[CC--:B------:R-:W-:Y:S01]  /*04d0*/  IMAD R8, R7.reuse, R6.reuse, RZ ;  /* 0x0000000607087224 */ /* 0x0c0fe200078e02ff */
[C---:B------:R-:W-:Y:S02]  /*04e0*/  IADD3 R11, R7.reuse, 0x2, RZ ;  /* 0x00000002070b7810 */ /* 0x040fe40007ffe0ff */
[----:B------:R-:W-:Y:S01]  /*04f0*/  IADD3 R13, R7, 0x3, RZ ;  /* 0x00000003070d7810 */ /* 0x000fe20007ffe0ff */
[----:B------:R-:W-:Y:S01]  /*0500*/  IMAD R7, R9, R6, RZ ;  /* 0x0000000609077224 */ /* 0x000fe200078e02ff */
[----:B-----5:R-:W-:Y:S01]  /*0510*/  IADD3 R12, P2, R26, R8, RZ ;  /* 0x000000081a0c7210 */ /* 0x020fe20007f5e0ff */
[-C--:B------:R-:W-:Y:S02]  /*0520*/  IMAD R11, R11, R6.reuse, RZ ;  /* 0x000000060b0b7224 */ /* 0x080fe400078e02ff */
[----:B------:R-:W-:Y:S01]  /*0530*/  IMAD R13, R13, R6, RZ ;  /* 0x000000060d0d7224 */ /* 0x000fe200078e02ff */
[----:B------:R-:W-:-:S02]  /*0540*/  LEA.HI.X.SX32 R9, R8, RZ, 0x1, P2 ;  /* 0x000000ff08097211 */ /* 0x000fc400010f0eff */
[----:B------:R-:W-:Y:S02]  /*0550*/  LEA R8, P2, R12, UR4, 0x1 ;  /* 0x000000040c087c11 */ /* 0x000fe4000f8408ff */
[C---:B------:R-:W-:Y:S02]  /*0560*/  IADD3 R19, P3, R26.reuse, R7, RZ ;  /* 0x000000071a137210 */ /* 0x040fe40007f7e0ff */
[C---:B------:R-:W-:Y:S02]  /*0570*/  IADD3 R15, P4, R26.reuse, R11, RZ ;  /* 0x0000000b1a0f7210 */ /* 0x040fe40007f9e0ff */
[----:B------:R-:W-:Y:S02]  /*0580*/  IADD3 R17, P5, R26, R13, RZ ;  /* 0x0000000d1a117210 */ /* 0x000fe40007fbe0ff */
[----:B------:R-:W-:Y:S02]  /*0590*/  LEA.HI.X R9, R12, UR5, R9, 0x1, P2 ;  /* 0x000000050c097c11 */ /* 0x000fe400090f0c09 */
[----:B------:R-:W-:-:S02]  /*05a0*/  LEA.HI.X.SX32 R24, R7, RZ, 0x1, P3 ;  /* 0x000000ff07187211 */ /* 0x000fc400018f0eff */
[----:B------:R-:W-:Y:S01]  /*05b0*/  LEA.HI.X.SX32 R22, R11, RZ, 0x1, P4 ;  /* 0x000000ff0b167211 */ /* 0x000fe200020f0eff */
[----:B------:R-:W2:Y:S01]  /*05c0*/  LDG.E.U16.CONSTANT R8, desc[UR6][R8.64] ;  /* 0x0000000608087981 */ /* 0x000ea2000c1e9500 */
[----:B------:R-:W-:Y:S02]  /*05d0*/  LEA.HI.X.SX32 R20, R13, RZ, 0x1, P5 ;  /* 0x000000ff0d147211 */ /* 0x000fe400028f0eff */
[----:B------:R-:W-:Y:S02]  /*05e0*/  LEA R12, P2, R19, UR4, 0x1 ;  /* 0x00000004130c7c11 */ /* 0x000fe4000f8408ff */
[----:B------:R-:W-:Y:S02]  /*05f0*/  LEA R14, P3, R15, UR4, 0x1 ;  /* 0x000000040f0e7c11 */ /* 0x000fe4000f8608ff */
[----:B------:R-:W-:Y:S02]  /*0600*/  LEA R16, P4, R17, UR4, 0x1 ;  /* 0x0000000411107c11 */ /* 0x000fe4000f8808ff */
[----:B------:R-:W-:-:S02]  /*0610*/  LEA.HI.X R13, R19, UR5, R24, 0x1, P2 ;  /* 0x00000005130d7c11 */ /* 0x000fc400090f0c18 */
[----:B------:R-:W-:Y:S02]  /*0620*/  LEA.HI.X R15, R15, UR5, R22, 0x1, P3 ;  /* 0x000000050f0f7c11 */ /* 0x000fe400098f0c16 */
[----:B------:R-:W-:Y:S01]  /*0630*/  LEA.HI.X R17, R17, UR5, R20, 0x1, P4 ;  /* 0x0000000511117c11 */ /* 0x000fe2000a0f0c14 */
[----:B------:R-:W3:Y:S04]  /*0640*/  LDG.E.U16.CONSTANT R12, desc[UR6][R12.64] ;  /* 0x000000060c0c7981 */ /* 0x000ee8000c1e9500 */
[----:B------:R-:W4:Y:S04]  /*0650*/  LDG.E.U16.CONSTANT R14, desc[UR6][R14.64] ;  /* 0x000000060e0e7981 */ /* 0x000f28000c1e9500 */
[----:B------:R-:W4:Y:S01]  /*0660*/  LDG.E.U16.CONSTANT R16, desc[UR6][R16.64] ;  /* 0x0000000610107981 */ /* 0x000f22000c1e9500 */
[----:B------:R-:W-:-:S04]  /*0670*/  LEA R7, R5, R3, 0x7 ;  /* 0x0000000305077211 */ /* 0x000fc800078e38ff */
[----:B------:R-:W-:Y:S02]  /*0680*/  LEA R7, R4, R7, 0x1 ;  /* 0x0000000704077211 */ /* 0x000fe400078e08ff */
[----:B------:R-:W-:-:S04]  /*0690*/  IADD3 R5, R5, 0x4, RZ ;  /* 0x0000000405057810 */ /* 0x000fc80007ffe0ff */
[----:B------:R-:W-:Y:S01]  /*06a0*/  ISETP.GE.AND P2, PT, R5, R18, PT ;  /* 0x000000120500720c */ /* 0x000fe20003f46270 */
[----:B--2---:R0:W-:Y:S04]  /*06b0*/  STS.U16 [R7], R8 ;  /* 0x0000000807007388 */ /* 0x0041e80000000400 */
[----:B---3--:R0:W-:Y:S04]  /*06c0*/  STS.U16 [R7+0x80], R12 ;  /* 0x0000800c07007388 */ /* 0x0081e80000000400 */
[----:B----4-:R0:W-:Y:S04]  /*06d0*/  STS.U16 [R7+0x100], R14 ;  /* 0x0001000e07007388 */ /* 0x0101e80000000400 */
[----:B------:R0:W-:Y:S01]  /*06e0*/  STS.U16 [R7+0x180], R16 ;  /* 0x0001801007007388 */ /* 0x0001e20000000400 */
[----:B------:R-:W-:Y:S05]  /*06f0*/  @!P2 BRA `(.L_x_5) ;  /* 0xfffffffc006ca947 */ /* 0x000fea000383ffff */
.L_x_4:
[----:B0-----:R-:W-:-:S04]  /*0700*/  IADD3 R7, R96, -R5, RZ ;  /* 0x8000000560077210 */ /* 0x001fc80007ffe0ff */
[----:B------:R-:W-:-:S13]  /*0710*/  ISETP.GT.AND P2, PT, R7, 0x1, PT ;  /* 0x000000010700780c */ /* 0x000fda0003f44270 */
[----:B------:R-:W-:Y:S05]  /*0720*/  @!P2 BRA `(.L_x_6) ;  /* 0x000000000054a947 */ /* 0x000fea0003800000 */
[----:B------:R-:W-:Y:S01]  /*0730*/  LEA R7, R2, R5, 0x2 ;  /* 0x0000000502077211 */ /* 0x000fe200078e10ff */
[----:B------:R-:W-:-:S03]  /*0740*/  ULDC.64 UR4, c[0x0][0x210] ;  /* 0x0000840000047ab9 */ /* 0x000fc60000000a00 */
[C---:B------:R-:W-:Y:S01]  /*0750*/  IADD3 R9, R7.reuse, 0x1, RZ ;  /* 0x0000000107097810 */ /* 0x040fe20007ffe0ff */
[----:B------:R-:W-:-:S04]  /*0760*/  IMAD R7, R7, R6, RZ ;  /* 0x0000000607077224 */ /* 0x000fc800078e02ff */
[----:B------:R-:W-:Y:S01]  /*0770*/  IMAD R9, R9, R6, RZ ;  /* 0x0000000609097224 */ /* 0x000fe200078e02ff */
[----:B-----5:R-:W-:-:S04]  /*0780*/  IADD3 R13, P0, R26, R7, RZ ;  /* 0x000000071a0d7210 */ /* 0x020fc80007f1e0ff */
[----:B------:R-:W-:Y:S02]  /*0790*/  IADD3 R11, P2, R26, R9, RZ ;  /* 0x000000091a0b7210 */ /* 0x000fe40007f5e0ff */
[----:B------:R-:W-:Y:S02]  /*07a0*/  LEA.HI.X.SX32 R16, R7, RZ, 0x1, P0 ;  /* 0x000000ff07107211 */ /* 0x000fe400000f0eff */
[----:B------:R-:W-:Y:S02]  /*07b0*/  LEA R8, P0, R13, UR4, 0x1 ;  /* 0x000000040d087c11 */ /* 0x000fe4000f8008ff */
[----:B------:R-:W-:Y:S02]  /*07c0*/  LEA.HI.X.SX32 R14, R9, RZ, 0x1, P2 ;  /* 0x000000ff090e7211 */ /* 0x000fe400010f0eff */
[----:B------:R-:W-:Y:S02]  /*07d0*/  LEA R12, P2, R11, UR4, 0x1 ;  /* 0x000000040b0c7c11 */ /* 0x000fe4000f8408ff */
[----:B------:R-:W-:-:S02]  /*07e0*/  LEA.HI.X R9, R13, UR5, R16, 0x1, P0 ;  /* 0x000000050d097c11 */ /* 0x000fc400080f0c10 */
[----:B------:R-:W-:-:S03]  /*07f0*/  LEA.HI.X R13, R11, UR5, R14, 0x1, P2 ;  /* 0x000000050b0d7c11 */ /* 0x000fc600090f0c0e */
[----:B------:R-:W2:Y:S04]  /*0800*/  LDG.E.U16.CONSTANT R8, desc[UR6][R8.64] ;  /* 0x0000000608087981 */ /* 0x000ea8000c1e9500 */
[----:B------:R-:W3:Y:S01]  /*0810*/  LDG.E.U16.CONSTANT R12, desc[UR6][R12.64] ;  /* 0x000000060c0c7981 */ /* 0x000ee2000c1e9500 */
[C---:B------:R-:W-:Y:S02]  /*0820*/  LEA R7, R5.reuse, R3, 0x7 ;  /* 0x0000000305077211 */ /* 0x040fe400078e38ff */
[----:B------:R-:W-:Y:S02]  /*0830*/  PLOP3.LUT P0, PT, PT, PT, PT, 0x8, 0x0 ;  /* 0x000000000000781c */ /* 0x000fe40003f0e170 */
[----:B------:R-:W-:Y:S02]  /*0840*/  LEA R7, R4, R7, 0x1 ;  /* 0x0000000704077211 */ /* 0x000fe400078e08ff */
[----:B------:R-:W-:-:S03]  /*0850*/  IADD3 R5, R5, 0x2, RZ ;  /* 0x0000000205057810 */ /* 0x000fc60007ffe0ff */
[----:B--2---:R0:W-:Y:S04]  /*0860*/  STS.U16 [R7], R8 ;  /* 0x0000000807007388 */ /* 0x0041e80000000400 */
[----:B---3--:R0:W-:Y:S02]  /*0870*/  STS.U16 [R7+0x80], R12 ;  /* 0x0000800c07007388 */ /* 0x0081e40000000400 */
.L_x_6:
[----:B------:R-:W-:-:S13]  /*0880*/  ISETP.LT.OR P0, PT, R5, R96, P0 ;  /* 0x000000600500720c */ /* 0x000fda0000701670 */
[----:B------:R-:W-:Y:S05]  /*0890*/  @!P0 BRA `(.L_x_2) ;  /* 0x0000000400808947 */ /* 0x000fea0003800000 */
[----:B0-----:R-:W-:Y:S01]  /*08a0*/  LEA R7, R2, R5, 0x2 ;  /* 0x0000000502077211 */ /* 0x001fe200078e10ff */
[----:B------:R-:W-:-:S04]  /*08b0*/  ULDC.64 UR4, c[0x0][0x210] ;  /* 0x0000840000047ab9 */ /* 0x000fc80000000a00 */
[----:B------:R-:W-:-:S05]  /*08c0*/  IMAD R7, R7, R6, RZ ;  /* 0x0000000607077224 */ /* 0x000fca00078e02ff */
[----:B-----5:R-:W-:-:S04]  /*08d0*/  IADD3 R8, P0, R26, R7, RZ ;  /* 0x000000071a087210 */ /* 0x020fc80007f1e0ff */
[----:B------:R-:W-:Y:S02]  /*08e0*/  LEA.HI.X.SX32 R7, R7, RZ, 0x1, P0 ;  /* 0x000000ff07077211 */ /* 0x000fe400000f0eff */
[----:B------:R-:W-:-:S04]  /*08f0*/  LEA R6, P0, R8, UR4, 0x1 ;  /* 0x0000000408067c11 */ /* 0x000fc8000f8008ff */
[----:B------:R-:W-:-:S05]  /*0900*/  LEA.HI.X R7, R8, UR5, R7, 0x1, P0 ;  /* 0x0000000508077c11 */ /* 0x000fca00080f0c07 */
[----:B------:R-:W2:Y:S01]  /*0910*/  LDG.E.U16.CONSTANT R6, desc[UR6][R6.64] ;  /* 0x0000000606067981 */ /* 0x000ea2000c1e9500 */
[----:B------:R-:W-:-:S04]  /*0920*/  LEA R3, R5, R3, 0x7 ;  /* 0x0000000305037211 */ /* 0x000fc800078e38ff */
[----:B------:R-:W-:-:S05]  /*0930*/  LEA R3, R4, R3, 0x1 ;  /* 0x0000000304037211 */ /* 0x000fca00078e08ff */
[----:B--2---:R2:W-:Y:S01]  /*0940*/  STS.U16 [R3], R6 ;  /* 0x0000000603007388 */ /* 0x0045e20000000400 */
[----:B------:R-:W-:Y:S05]  /*0950*/  BRA `(.L_x_2) ;  /* 0x0000000400507947 */ /* 0x000fea0003800000 */
.L_x_3:
[----:B------:R-:W0:Y:S01]  /*0960*/  S2R R8, SR_CgaCtaId ;  /* 0x0000000000087919 */ /* 0x000e220000008800 */
[----:B------:R-:W-:Y:S02]  /*0970*/  ISETP.GT.AND P2, PT, R96, 0x3, PT ;  /* 0x000000036000780c */ /* 0x000fe40003f44270 */
[----:B------:R-:W-:Y:S02]  /*0980*/  MOV R3, 0x400 ;  /* 0x0000040000037802 */ /* 0x000fe40000000f00 */
[----:B------:R-:W-:Y:S02]  /*0990*/  PLOP3.LUT P0, PT, PT, PT, PT, 0x80, 0x0 ;  /* 0x000000000000781c */ /* 0x000fe40003f0f070 */
[----:B0-----:R-:W-:Y:S01]  /*09a0*/  LEA R28, R8, R3, 0x18 ;  /* 0x00000003081c7211 */ /* 0x001fe200078ec0ff */
[----:B------:R-:W-:-:S06]  /*09b0*/  HFMA2.MMA R3, -RZ, RZ, 0, 0 ;  /* 0x00000000ff037435 */ /* 0x000fcc00000001ff */
[----:B------:R-:W-:Y:S05]  /*09c0*/  @!P2 BRA `(.L_x_7) ;  /* 0x0000000000a0a947 */ /* 0x000fea0003800000 */
[----:B------:R-:W-:Y:S01]  /*09d0*/  PLOP3.LUT P0, PT, PT, PT, PT, 0x8, 0x0 ;  /* 0x000000000000781c */ /* 0x000fe20003f0e170 */
[----:B------:R-:W-:Y:S01]  /*09e0*/  ULDC.64 UR4, c[0x0][0x210] ;  /* 0x0000840000047ab9 */ /* 0x000fe20000000a00 */
[----:B------:R-:W-:-:S11]  /*09f0*/  IADD3 R30, R96, -0x3, RZ ;  /* 0xfffffffd601e7810 */ /* 0x000fd60007ffe0ff */
.L_x_8:
[----:B0-----:R-:W-:-:S04]  /*0a00*/  LEA R5, R2, R3, 0x2 ;  /* 0x0000000302057211 */ /* 0x001fc800078e10ff */
[C---:B------:R-:W-:Y:S01]  /*0a10*/  IADD3 R9, R5.reuse, 0x1, RZ ;  /* 0x0000000105097810 */ /* 0x040fe20007ffe0ff */
[CC--:B------:R-:W-:Y:S01]  /*0a20*/  IMAD R7, R5.reuse, R6.reuse, RZ ;  /* 0x0000000605077224 */ /* 0x0c0fe200078e02ff */
[C---:B------:R-:W-:Y:S02]  /*0a30*/  IADD3 R11, R5.reuse, 0x2, RZ ;  /* 0x00000002050b7810 */ /* 0x040fe40007ffe0ff */
[----:B------:R-:W-:Y:S01]  /*0a40*/  IADD3 R13, R5, 0x3, RZ ;  /* 0x00000003050d7810 */ /* 0x000fe20007ffe0ff */
[-C--:B------:R-:W-:Y:S01]  /*0a50*/  IMAD R5, R9, R6.reuse, RZ ;  /* 0x0000000609057224 */ /* 0x080fe200078e02ff */
[----:B------:R-:W-:Y:S01]  /*0a60*/  IADD3 R12, P2, R24, R7, RZ ;  /* 0x00000007180c7210 */ /* 0x000fe20007f5e0ff */
[-C--:B------:R-:W-:Y:S02]  /*0a70*/  IMAD R11, R11, R6.reuse, RZ ;  /* 0x000000060b0b7224 */ /* 0x080fe400078e02ff */
[----:B------:R-:W-:Y:S01]  /*0a80*/  IMAD R13, R13, R6, RZ ;  /* 0x000000060d0d7224 */ /* 0x000fe200078e02ff */
[----:B------:R-:W-:-:S02]  /*0a90*/  LEA.HI.X.SX32 R9, R7, R26, 0x1, P2 ;  /* 0x0000001a07097211 */ /* 0x000fc400010f0eff */
[----:B------:R-:W-:Y:S02]  /*0aa0*/  LEA R8, P2, R12, UR4, 0x1 ;  /* 0x000000040c087c11 */ /* 0x000fe4000f8408ff */
[C---:B------:R-:W-:Y:S02]  /*0ab0*/  IADD3 R17, P3, R24.reuse, R5, RZ ;  /* 0x0000000518117210 */ /* 0x040fe40007f7e0ff */
[C---:B------:R-:W-:Y:S02]  /*0ac0*/  IADD3 R15, P4, R24.reuse, R11, RZ ;  /* 0x0000000b180f7210 */ /* 0x040fe40007f9e0ff */
[----:B------:R-:W-:Y:S02]  /*0ad0*/  IADD3 R7, P5, R24, R13, RZ ;  /* 0x0000000d18077210 */ /* 0x000fe40007fbe0ff */
[----:B------:R-:W-:Y:S02]  /*0ae0*/  LEA.HI.X R9, R12, UR5, R9, 0x1, P2 ;  /* 0x000000050c097c11 */ /* 0x000fe400090f0c09 */
[----:B------:R-:W-:-:S02]  /*0af0*/  LEA.HI.X.SX32 R22, R5, R26, 0x1, P3 ;  /* 0x0000001a05167211 */ /* 0x000fc400018f0eff */
[-C--:B------:R-:W-:Y:S01]  /*0b00*/  LEA.HI.X.SX32 R20, R11, R26.reuse, 0x1, P4 ;  /* 0x0000001a0b147211 */ /* 0x080fe200020f0eff */
[----:B------:R-:W2:Y:S01]  /*0b10*/  LDG.E.U16.CONSTANT R8, desc[UR6][R8.64] ;  /* 0x0000000608087981 */ /* 0x000ea2000c1e9500 */
[----:B------:R-:W-:Y:S02]  /*0b20*/  LEA R12, P2, R17, UR4, 0x1 ;  /* 0x00000004110c7c11 */ /* 0x000fe4000f8408ff */
[----:B------:R-:W-:Y:S02]  /*0b30*/  LEA.HI.X.SX32 R18, R13, R26, 0x1, P5 ;  /* 0x0000001a0d127211 */ /* 0x000fe400028f0eff */
[----:B------:R-:W-:Y:S02]  /*0b40*/  LEA R14, P3, R15, UR4, 0x1 ;  /* 0x000000040f0e7c11 */ /* 0x000fe4000f8608ff */
[----:B------:R-:W-:Y:S02]  /*0b50*/  LEA R16, P4, R7, UR4, 0x1 ;  /* 0x0000000407107c11 */ /* 0x000fe4000f8808ff */
[----:B------:R-:W-:-:S02]  /*0b60*/  LEA.HI.X R13, R17, UR5, R22, 0x1, P2 ;  /* 0x00000005110d7c11 */ /* 0x000fc400090f0c16 */
[----:B------:R-:W-:Y:S02]  /*0b70*/  LEA.HI.X R15, R15, UR5, R20, 0x1, P3 ;  /* 0x000000050f0f7c11 */ /* 0x000fe400098f0c14 */
[----:B------:R-:W-:Y:S01]  /*0b80*/  LEA.HI.X R17, R7, UR5, R18, 0x1, P4 ;  /* 0x0000000507117c11 */ /* 0x000fe2000a0f0c12 */
[----:B------:R-:W3:Y:S04]  /*0b90*/  LDG.E.U16.CONSTANT R12, desc[UR6][R12.64] ;  /* 0x000000060c0c7981 */ /* 0x000ee8000c1e9500 */
[----:B------:R-:W4:Y:S04]  /*0ba0*/  LDG.E.U16.CONSTANT R14, desc[UR6][R14.64] ;  /* 0x000000060e0e7981 */ /* 0x000f28000c1e9500 */
[----:B------:R-:W5:Y:S01]  /*0bb0*/  LDG.E.U16.CONSTANT R16, desc[UR6][R16.64] ;  /* 0x0000000610107981 */ /* 0x000f62000c1e9500 */
[----:B------:R-:W-:-:S04]  /*0bc0*/  LEA R5, R3, R28, 0x7 ;  /* 0x0000001c03057211 */ /* 0x000fc800078e38ff */
[----:B------:R-:W-:Y:S02]  /*0bd0*/  LEA R5, R4, R5, 0x1 ;  /* 0x0000000504057211 */ /* 0x000fe400078e08ff */
[----:B------:R-:W-:-:S04]  /*0be0*/  IADD3 R3, R3, 0x4, RZ ;  /* 0x0000000403037810 */ /* 0x000fc80007ffe0ff */
[----:B------:R-:W-:Y:S01]  /*0bf0*/  ISETP.GE.AND P2, PT, R3, R30, PT ;  /* 0x0000001e0300720c */ /* 0x000fe20003f46270 */
[----:B--2---:R0:W-:Y:S04]  /*0c00*/  STS.U16 [R5], R8 ;  /* 0x0000000805007388 */ /* 0x0041e80000000400 */
[----:B---3--:R0:W-:Y:S04]  /*0c10*/  STS.U16 [R5+0x80], R12 ;  /* 0x0000800c05007388 */ /* 0x0081e80000000400 */
[----:B----4-:R0:W-:Y:S04]  /*0c20*/  STS.U16 [R5+0x100], R14 ;  /* 0x0001000e05007388 */ /* 0x0101e80000000400 */
[----:B-----5:R0:W-:Y:S01]  /*0c30*/  STS.U16 [R5+0x180], R16 ;  /* 0x0001801005007388 */ /* 0x0201e20000000400 */
[----:B------:R-:W-:Y:S05]  /*0c40*/  @!P2 BRA `(.L_x_8) ;  /* 0xfffffffc006ca947 */ /* 0x000fea000383ffff */
.L_x_7:
        /* <DEDUP_REMOVED lines=8> */
[----:B------:R-:W-:-:S04]  /*0cd0*/  IADD3 R9, P0, R24, R5, RZ ;  /* 0x0000000518097210 */ /* 0x000fc80007f1e0ff */
[----:B------:R-:W-:Y:S02]  /*0ce0*/  IADD3 R11, P2, R24, R7, RZ ;  /* 0x00000007180b7210 */ /* 0x000fe40007f5e0ff */
[-C--:B------:R-:W-:Y:S02]  /*0cf0*/  LEA.HI.X.SX32 R16, R5, R26.reuse, 0x1, P0 ;  /* 0x0000001a05107211 */ /* 0x080fe400000f0eff */
[----:B------:R-:W-:Y:S02]  /*0d00*/  LEA.HI.X.SX32 R14, R7, R26, 0x1, P2 ;  /* 0x0000001a070e7211 */ /* 0x000fe400010f0eff */
[----:B------:R-:W-:Y:S02]  /*0d10*/  LEA R8, P0, R9, UR4, 0x1 ;  /* 0x0000000409087c11 */ /* 0x000fe4000f8008ff */
        /* <DEDUP_REMOVED lines=11> */
.L_x_9:
[----:B------:R-:W-:-:S13]  /*0dd0*/  ISETP.LT.OR P0, PT, R3, R96, P0 ;  /* 0x000000600300720c */ /* 0x000fda0000701670 */
[----:B------:R-:W-:Y:S05]  /*0de0*/  @!P0 BRA `(.L_x_2) ;  /* 0x00000000002c8947 */ /* 0x000fea0003800000 */
[----:B0-----:R-:W-:Y:S01]  /*0df0*/  LEA R5, R2, R3, 0x2 ;  /* 0x0000000302057211 */ /* 0x001fe200078e10ff */
[----:B------:R-:W-:-:S04]  /*0e00*/  ULDC.64 UR4, c[0x0][0x210] ;  /* 0x0000840000047ab9 */ /* 0x000fc80000000a00 */
[----:B------:R-:W-:-:S05]  /*0e10*/  IMAD R5, R5, R6, RZ ;  /* 0x0000000605057224 */ /* 0x000fca00078e02ff */
[----:B------:R-:W-:-:S04]  /*0e20*/  IADD3 R7, P0, R24, R5, RZ ;  /* 0x0000000518077210 */ /* 0x000fc80007f1e0ff */
[----:B------:R-:W-:Y:S02]  /*0e30*/  LEA.HI.X.SX32 R8, R5, R26, 0x1, P0 ;  /* 0x0000001a05087211 */ /* 0x000fe400000f0eff */
[----:B------:R-:W-:-:S04]  /*0e40*/  LEA R6, P0, R7, UR4, 0x1 ;  /* 0x0000000407067c11 */ /* 0x000fc8000f8008ff */
[----:B------:R-:W-:-:S05]  /*0e50*/  LEA.HI.X R7, R7, UR5, R8, 0x1, P0 ;  /* 0x0000000507077c11 */ /* 0x000fca00080f0c08 */
[----:B------:R-:W2:Y:S01]  /*0e60*/  LDG.E.U16.CONSTANT R6, desc[UR6][R6.64] ;  /* 0x0000000606067981 */ /* 0x000ea2000c1e9500 */
[----:B------:R-:W-:-:S04]  /*0e70*/  LEA R3, R3, R28, 0x7 ;  /* 0x0000001c03037211 */ /* 0x000fc800078e38ff */
[----:B------:R-:W-:-:S05]  /*0e80*/  LEA R3, R4, R3, 0x1 ;  /* 0x0000000304037211 */ /* 0x000fca00078e08ff */
[----:B--2---:R1:W-:Y:S02]  /*0e90*/  STS.U16 [R3], R6 ;  /* 0x0000000603007388 */ /* 0x0043e40000000400 */
.L_x_2:
[----:B------:R-:W-:Y:S05]  /*0ea0*/  BSYNC B0 ;  /* 0x0000000000007941 */ /* 0x000fea0003800000 */
.L_x_1:
[----:B------:R-:W-:Y:S02]  /*0eb0*/  ULDC UR4, c[0x0][0x23c] ;  /* 0x00008f0000047ab9 */ /* 0x000fe40000000800 */
[----:B------:R-:W-:-:S04]  /*0ec0*/  MOV R87, UR4 ;  /* 0x0000000400577c02 */ /* 0x000fc80008000f00 */
[----:B------:R-:W-:-:S13]  /*0ed0*/  ISETP.GE.AND P0, PT, R10, R87, PT ;  /* 0x000000570a00720c */ /* 0x000fda0003f06270 */
[----:B------:R-:W-:Y:S05]  /*0ee0*/  @P0 EXIT ;  /* 0x000000000000094d */ /* 0x000fea0003800000 */
[----:B-12---:R-:W1:Y:S02]  /*0ef0*/  LDC.U8 R3, c[0x0][0x270] ;  /* 0x00009c00ff037b82 */ /* 0x006e640000000000 */
[----:B-1----:R-:W-:-:S04]  /*0f00*/  PRMT R3, R3, 0x8880, RZ ;  /* 0x0000888003037816 */ /* 0x002fc800000000ff */
[----:B------:R-:W-:-:S04]  /*0f10*/  ISETP.NE.AND P0, PT, R3, RZ, PT ;  /* 0x000000ff0300720c */ /* 0x000fc80003f05270 */
[----:B------:R-:W-:-:S04]  /*0f20*/  ISETP.NE.OR P0, PT, R0, RZ, !P0 ;  /* 0x000000ff0000720c */ /* 0x000fc80004705670 */
[----:B------:R-:W-:-:S13]  /*0f30*/  ISETP.LT.OR P0, PT, R97, 0x1, P0 ;  /* 0x000000016100780c */ /* 0x000fda0000701670 */
[----:B------:R-:W-:Y:S05]  /*0f40*/  @P0 BRA `(.L_x_10) ;  /* 0x0000000000b80947 */ /* 0x000fea0003800000 */
[----:B------:R-:W-:Y:S01]  /*0f50*/  ISETP.GT.AND P2, PT, R96, 0x3, PT ;  /* 0x000000036000780c */ /* 0x000fe20003f44270 */
[----:B------:R-:W-:Y:S01]  /*0f60*/  HFMA2.MMA R3, -RZ, RZ, 0, 0 ;  /* 0x00000000ff037435 */ /* 0x000fe200000001ff */
[----:B------:R-:W-:-:S11]  /*0f70*/  PLOP3.LUT P0, PT, PT, PT, PT, 0x80, 0x0 ;  /* 0x000000000000781c */ /* 0x000fd60003f0f070 */
[----:B------:R-:W-:Y:S05]  /*0f80*/  @!P2 BRA `(.L_x_11) ;  /* 0x000000000058a947 */ /* 0x000fea0003800000 */
[----:B------:R-:W1:Y:S01]  /*0f90*/  LDC.64 R14, c[0x0][0x230] ;  /* 0x00008c00ff0e7b82 */ /* 0x000e620000000a00 */
[----:B------:R-:W-:Y:S02]  /*0fa0*/  PLOP3.LUT P0, PT, PT, PT, PT, 0x8, 0x0 ;  /* 0x000000000000781c */ /* 0x000fe40003f0e170 */
[----:B------:R-:W-:-:S11]  /*0fb0*/  IADD3 R16, R96, -0x3, RZ ;  /* 0xfffffffd60107810 */ /* 0x000fd60007ffe0ff */
.L_x_12:
[----:B--2---:R-:W-:Y:S02]  /*0fc0*/  LEA R4, R2, R3, 0x2 ;  /* 0x0000000302047211 */ /* 0x004fe400078e10ff */
[----:B------:R-:W-:Y:S02]  /*0fd0*/  IADD3 R3, R3, 0x4, RZ ;  /* 0x0000000403037810 */ /* 0x000fe40007ffe0ff */
[C---:B------:R-:W-:Y:S01]  /*0fe0*/  IADD3 R6, R4.reuse, 0x1, RZ ;  /* 0x0000000104067810 */ /* 0x040fe20007ffe0ff */
[CCC-:B0-----:R-:W-:Y:S01]  /*0ff0*/  IMAD R5, R4.reuse, R87.reuse, R10.reuse ;  /* 0x0000005704057224 */ /* 0x1c1fe200078e020a */
[C---:B------:R-:W-:Y:S02]  /*1000*/  IADD3 R8, R4.reuse, 0x2, RZ ;  /* 0x0000000204087810 */ /* 0x040fe40007ffe0ff */
[----:B------:R-:W-:Y:S01]  /*1010*/  IADD3 R11, R4, 0x3, RZ ;  /* 0x00000003040b7810 */ /* 0x000fe20007ffe0ff */
[-CC-:B------:R-:W-:Y:S01]  /*1020*/  IMAD R7, R6, R87.reuse, R10.reuse ;  /* 0x0000005706077224 */ /* 0x180fe200078e020a */
[----:B------:R-:W-:Y:S01]  /*1030*/  ISETP.GE.AND P2, PT, R3, R16, PT ;  /* 0x000000100300720c */ /* 0x000fe20003f46270 */
[----:B------:R-:W-:-:S02]  /*1040*/  IMAD R9, R8, R87, R10 ;  /* 0x0000005708097224 */ /* 0x000fc400078e020a */
[----:B------:R-:W-:Y:S02]  /*1050*/  IMAD R11, R11, R87, R10 ;  /* 0x000000570b0b7224 */ /* 0x000fe400078e020a */
[----:B-1----:R-:W-:-:S04]  /*1060*/  IMAD.WIDE R4, R5, 0x2, R14 ;  /* 0x0000000205047825 */ /* 0x002fc800078e020e */
[--C-:B------:R-:W-:Y:S01]  /*1070*/  IMAD.WIDE R6, R7, 0x2, R14.reuse ;  /* 0x0000000207067825 */ /* 0x100fe200078e020e */
[----:B------:R2:W-:Y:S03]  /*1080*/  STG.E.64 desc[UR6][R4.64], RZ ;  /* 0x000000ff04007986 */ /* 0x0005e6000c101b06 */
[--C-:B------:R-:W-:Y:S01]  /*1090*/  IMAD.WIDE R8, R9, 0x2, R14.reuse ;  /* 0x0000000209087825 */ /* 0x100fe200078e020e */
[----:B------:R2:W-:Y:S03]  /*10a0*/  STG.E.64 desc[UR6][R6.64], RZ ;  /* 0x000000ff06007986 */ /* 0x0005e6000c101b06 */
[----:B------:R-:W-:Y:S01]  /*10b0*/  IMAD.WIDE R12, R11, 0x2, R14 ;  /* 0x000000020b0c7825 */ /* 0x000fe200078e020e */
[----:B------:R2:W-:Y:S04]  /*10c0*/  STG.E.64 desc[UR6][R8.64], RZ ;  /* 0x000000ff08007986 */ /* 0x0005e8000c101b06 */
[----:B------:R2:W-:Y:S01]  /*10d0*/  STG.E.64 desc[UR6][R12.64], RZ ;  /* 0x000000ff0c007986 */ /* 0x0005e2000c101b06 */
[----:B------:R-:W-:Y:S05]  /*10e0*/  @!P2 BRA `(.L_x_12) ;  /* 0xfffffffc00b4a947 */ /* 0x000fea000383ffff */
.L_x_11:
[----:B--2---:R-:W-:-:S04]  /*10f0*/  IADD3 R4, R96, -R3, RZ ;  /* 0x8000000360047210 */ /* 0x004fc80007ffe0ff */
[----:B------:R-:W-:-:S13]  /*1100*/  ISETP.GT.AND P2, PT, R4, 0x1, PT ;  /* 0x000000010400780c */ /* 0x000fda0003f44270 */
[----:B------:R-:W-:Y:S05]  /*1110*/  @!P2 BRA `(.L_x_13) ;  /* 0x00000000002ca947 */ /* 0x000fea0003800000 */
[----:B0-----:R-:W0:Y:S01]  /*1120*/  LDC.64 R6, c[0x0][0x230] ;  /* 0x00008c00ff067b82 */ /* 0x001e220000000a00 */
[----:B------:R-:W-:Y:S02]  /*1130*/  LEA R4, R2, R3, 0x2 ;  /* 0x0000000302047211 */ /* 0x000fe400078e10ff */
[----:B------:R-:W-:Y:S02]  /*1140*/  PLOP3.LUT P0, PT, PT, PT, PT, 0x8, 0x0 ;  /* 0x000000000000781c */ /* 0x000fe40003f0e170 */
[C---:B------:R-:W-:Y:S01]  /*1150*/  IADD3 R8, R4.reuse, 0x1, RZ ;  /* 0x0000000104087810 */ /* 0x040fe20007ffe0ff */
[----:B------:R-:W-:Y:S01]  /*1160*/  IMAD R5, R4, R87, R10 ;  /* 0x0000005704057224 */ /* 0x000fe200078e020a */
[----:B------:R-:W-:-:S03]  /*1170*/  IADD3 R3, R3, 0x2, RZ ;  /* 0x0000000203037810 */ /* 0x000fc60007ffe0ff */
[----:B------:R-:W-:Y:S02]  /*1180*/  IMAD R9, R8, R87, R10 ;  /* 0x0000005708097224 */ /* 0x000fe400078e020a */
[----:B0-----:R-:W-:-:S04]  /*1190*/  IMAD.WIDE R4, R5, 0x2, R6 ;  /* 0x0000000205047825 */ /* 0x001fc800078e0206 */
[----:B------:R-:W-:Y:S01]  /*11a0*/  IMAD.WIDE R6, R9, 0x2, R6 ;  /* 0x0000000209067825 */ /* 0x000fe200078e0206 */
[----:B------:R1:W-:Y:S04]  /*11b0*/  STG.E.64 desc[UR6][R4.64], RZ ;  /* 0x000000ff04007986 */ /* 0x0003e8000c101b06 */
[----:B------:R1:W-:Y:S02]  /*11c0*/  STG.E.64 desc[UR6][R6.64], RZ ;  /* 0x000000ff06007986 */ /* 0x0003e4000c101b06 */
.L_x_13:
[----:B------:R-:W-:-:S13]  /*11d0*/  ISETP.LT.OR P0, PT, R3, R96, P0 ;  /* 0x000000600300720c */ /* 0x000fda0000701670 */
[----:B01----:R-:W0:Y:S01]  /*11e0*/  @P0 LDC.64 R4, c[0x0][0x230] ;  /* 0x00008c00ff040b82 */ /* 0x003e220000000a00 */
[----:B------:R-:W-:-:S05]  /*11f0*/  @P0 LEA R2, R2, R3, 0x2 ;  /* 0x0000000302020211 */ /* 0x000fca00078e10ff */
[----:B------:R-:W-:-:S04]  /*1200*/  @P0 IMAD R3, R2, R87, R10 ;  /* 0x0000005702030224 */ /* 0x000fc800078e020a */
[----:B0-----:R-:W-:-:S05]  /*1210*/  @P0 IMAD.WIDE R2, R3, 0x2, R4 ;  /* 0x0000000203020825 */ /* 0x001fca00078e0204 */
[----:B------:R1:W-:Y:S02]  /*1220*/  @P0 STG.E.64 desc[UR6][R2.64], RZ ;  /* 0x000000ff02000986 */ /* 0x0003e4000c101b06 */
.L_x_10:
[----:B0-----:R-:W0:Y:S01]  /*1230*/  LDC.64 R8, c[0x0][0x248] ;  /* 0x00009200ff087b82 */ /* 0x001e220000000a00 */
[----:B-1----:R-:W-:-:S05]  /*1240*/  SHF.L.U32 R3, R0, 0x7, RZ ;  /* 0x0000000700037819 */ /* 0x002fca00000006ff */
[----:B0-----:R-:W-:-:S05]  /*1250*/  IMAD.WIDE R2, R3, 0x2, R8 ;  /* 0x0000000203027825 */ /* 0x001fca00078e0208 */
[----:B------:R0:W5:Y:S01]  /*1260*/  LDG.E.U16.CONSTANT R88, desc[UR6][R2.64+0x2] ;  /* 0x0000020602587981 */ /* 0x000162000c1e9500 */
[----:B------:R-:W-:Y:S01]  /*1270*/  BAR.SYNC.DEFER_BLOCKING 0x0 ;  /* 0x0000000000007b1d */ /* 0x000fe20000010000 */
[----:B------:R-:W-:Y:S02]  /*1280*/  ISETP.GE.AND P0, PT, R95, R94, PT ;  /* 0x0000005e5f00720c */ /* 0x000fe40003f06270 */
[----:B------:R-:W-:-:S11]  /*1290*/  MOV R98, R1 ;  /* 0x0000000100627202 */ /* 0x000fd60000000f00 */
[----:B0-----:R-:W-:Y:S05]  /*12a0*/  @P0 BRA `(.L_x_14) ;  /* 0x0000000000d00947 */ /* 0x001fea0003800000 */
[----:B------:R0:W5:Y:S01]  /*12b0*/  LDG.E.U16.CONSTANT R0, desc[UR6][R2.64] ;  /* 0x0000000602007981 */ /* 0x000162000c1e9500 */
[----:B------:R-:W-:Y:S01]  /*12c0*/  SHF.R.S32.HI R5, RZ, 0x1f, R10 ;  /* 0x0000001fff057819 */ /* 0x000fe2000001140a */
[----:B------:R-:W-:Y:S01]  /*12d0*/  HFMA2.MMA R13, -RZ, RZ, 0, 0 ;  /* 0x00000000ff0d7435 */ /* 0x000fe200000001ff */
[----:B------:R-:W-:Y:S02]  /*12e0*/  SHF.L.U32 R4, R10, 0x2, RZ ;  /* 0x000000020a047819 */ /* 0x000fe400000006ff */
[----:B------:R-:W-:Y:S02]  /*12f0*/  LEA.HI R5, R5, R10, RZ, 0x3 ;  /* 0x0000000a05057211 */ /* 0x000fe400078f18ff */
[----:B------:R-:W-:Y:S02]  /*1300*/  MOV R15, R95 ;  /* 0x0000005f000f7202 */ /* 0x000fe40000000f00 */
[----:B------:R-:W-:Y:S02]  /*1310*/  LOP3.LUT R11, R4, 0x10, RZ, 0xc0, !PT ;  /* 0x00000010040b7812 */ /* 0x000fe400078ec0ff */
[----:B0-----:R-:W-:-:S07]  /*1320*/  SHF.R.S32.HI R12, RZ, 0x3, R5 ;  /* 0x00000003ff0c7819 */ /* 0x001fce0000011405 */
.L_x_15:
[----:B0-----:R-:W0:Y:S01]  /*1330*/  LDC.64 R2, c[0x0][0x220] ;  /* 0x00008800ff027b82 */ /* 0x001e220000000a00 */
[----:B-----5:R-:W-:-:S05]  /*1340*/  IADD3 R6, R0, R13, RZ ;  /* 0x0000000d00067210 */ /* 0x020fca0007ffe0ff */
[----:B------:R-:W-:-:S05]  /*1350*/  IMAD R4, R6, R87, RZ ;  /* 0x0000005706047224 */ /* 0x000fca00078e02ff */
[----:B------:R-:W-:-:S04]  /*1360*/  SHF.R.S32.HI R5, RZ, 0x1f, R4 ;  /* 0x0000001fff057819 */ /* 0x000fc80000011404 */
[----:B------:R-:W-:-:S04]  /*1370*/  LEA.HI R5, R5, R4, RZ, 0x3 ;  /* 0x0000000405057211 */ /* 0x000fc800078f18ff */
[----:B------:R-:W-:-:S05]  /*1380*/  LEA.HI.SX32 R5, R5, R12, 0x1d ;  /* 0x0000000c05057211 */ /* 0x000fca00078feaff */
[----:B0-----:R-:W-:Y:S02]  /*1390*/  IMAD.WIDE R2, R5, 0x4, R2 ;  /* 0x0000000405027825 */ /* 0x001fe400078e0202 */
[----:B------:R-:W0:Y:S04]  /*13a0*/  LDC.64 R4, c[0x0][0x228] ;  /* 0x00008a00ff047b82 */ /* 0x000e280000000a00 */
[----:B------:R-:W2:Y:S01]  /*13b0*/  LDG.E.CONSTANT R2, desc[UR6][R2.64] ;  /* 0x0000000602027981 */ /* 0x000ea2000c1e9900 */
[----:B------:R-:W-:Y:S01]  /*13c0*/  LEA R7, R15, 0x1, 0x1 ;  /* 0x000000010f077811 */ /* 0x000fe200078e08ff */
[----:B0-----:R-:W-:-:S04]  /*13d0*/  IMAD.WIDE R4, R6, 0x2, R4 ;  /* 0x0000000206047825 */ /* 0x001fc800078e0204 */
[----:B------:R-:W-:Y:S02]  /*13e0*/  IMAD.WIDE R6, R7, 0x2, R8 ;  /* 0x0000000207067825 */ /* 0x000fe400078e0208 */
[----:B------:R0:W3:Y:S04]  /*13f0*/  LDG.E.U16.CONSTANT R4, desc[UR6][R4.64] ;  /* 0x0000000604047981 */ /* 0x0000e8000c1e9500 */
[----:B------:R-:W4:Y:S01]  /*1400*/  LDG.E.U16.CONSTANT R6, desc[UR6][R6.64] ;  /* 0x0000000606067981 */ /* 0x000f22000c1e9500 */
[----:B--2---:R-:W-:-:S04]  /*1410*/  SHF.R.U32.HI R14, RZ, R11, R2 ;  /* 0x0000000bff0e7219 */ /* 0x004fc80000011602 */
[----:B------:R-:W-:Y:S02]  /*1420*/  LOP3.LUT R16, R14, 0xf, RZ, 0xc0, !PT ;  /* 0x0000000f0e107812 */ /* 0x000fe400078ec0ff */
[--C-:B------:R-:W-:Y:S02]  /*1430*/  SHF.R.U32.HI R17, RZ, 0x4, R14.reuse ;  /* 0x00000004ff117819 */ /* 0x100fe4000001160e */
[--C-:B------:R-:W-:Y:S02]  /*1440*/  SHF.R.U32.HI R2, RZ, 0xc, R14.reuse ;  /* 0x0000000cff027819 */ /* 0x100fe4000001160e */
[----:B------:R-:W-:Y:S02]  /*1450*/  SHF.R.U32.HI R14, RZ, 0x8, R14 ;  /* 0x00000008ff0e7819 */ /* 0x000fe4000001160e */
[----:B------:R-:W-:Y:S02]  /*1460*/  LOP3.LUT R17, R17, 0xf, RZ, 0xc0, !PT ;  /* 0x0000000f11117812 */ /* 0x000fe400078ec0ff */
[----:B------:R-:W-:-:S02]  /*1470*/  LOP3.LUT R2, R2, 0xf, RZ, 0xc0, !PT ;  /* 0x0000000f02027812 */ /* 0x000fc400078ec0ff */
[----:B------:R-:W-:Y:S02]  /*1480*/  LOP3.LUT R14, R14, 0xf, RZ, 0xc0, !PT ;  /* 0x0000000f0e0e7812 */ /* 0x000fe400078ec0ff */
[----:B------:R-:W-:Y:S02]  /*1490*/  IADD3 R16, R16, 0x1, RZ ;  /* 0x0000000110107810 */ /* 0x000fe40007ffe0ff */
[----:B------:R-:W-:Y:S02]  /*14a0*/  IADD3 R17, R17, 0x1, RZ ;  /* 0x0000000111117810 */ /* 0x000fe40007ffe0ff */
[----:B------:R-:W-:Y:S01]  /*14b0*/  IADD3 R2, R2, 0x1, RZ ;  /* 0x0000000102027810 */ /* 0x000fe20007ffe0ff */
[----:B------:R-:W-:Y:S01]  /*14c0*/  IMAD R16, R16, R16, RZ ;  /* 0x0000001010107224 */ /* 0x000fe200078e02ff */
[----:B------:R-:W-:Y:S01]  /*14d0*/  IADD3 R14, R14, 0x1, RZ ;  /* 0x000000010e0e7810 */ /* 0x000fe20007ffe0ff */
[----:B------:R-:W-:Y:S02]  /*14e0*/  IMAD R17, R17, R17, RZ ;  /* 0x0000001111117224 */ /* 0x000fe400078e02ff */
[----:B0-----:R-:W-:-:S02]  /*14f0*/  IMAD R5, R2, R2, RZ ;  /* 0x0000000202057224 */ /* 0x001fc400078e02ff */
[----:B------:R-:W-:Y:S01]  /*1500*/  IMAD R14, R14, R14, RZ ;  /* 0x0000000e0e0e7224 */ /* 0x000fe200078e02ff */
[----:B------:R-:W-:Y:S01]  /*1510*/  I2F.F16 R16, R16 ;  /* 0x0000001000107306 */ /* 0x000fe20000200c00 */
[----:B----4-:R-:W-:-:S04]  /*1520*/  IADD3 R15, R6, R15, RZ ;  /* 0x0000000f060f7210 */ /* 0x010fc80007ffe0ff */
[----:B------:R-:W-:-:S03]  /*1530*/  ISETP.GE.AND P2, PT, R15, R94, PT ;  /* 0x0000005e0f00720c */ /* 0x000fc60003f46270 */
[----:B------:R-:W0:Y:S08]  /*1540*/  I2F.F16 R17, R17 ;  /* 0x0000001100117306 */ /* 0x000e300000200c00 */
[----:B------:R-:W-:Y:S01]  /*1550*/  I2F.F16 R5, R5 ;  /* 0x0000000500057306 */ /* 0x000fe20000200c00 */
[----:B0-----:R-:W-:-:S07]  /*1560*/  PRMT R17, R16, 0x5410, R17 ;  /* 0x0000541010117816 */ /* 0x001fce0000000011 */
[----:B------:R-:W0:Y:S01]  /*1570*/  I2F.F16 R14, R14 ;  /* 0x0000000e000e7306 */ /* 0x000e220000200c00 */
[----:B---3--:R-:W-:Y:S01]  /*1580*/  HMUL2 R2, R17, R4.H0_H0 ;  /* 0x2000000411027232 */ /* 0x008fe20000000000 */
[----:B0-----:R-:W-:-:S05]  /*1590*/  PRMT R3, R14, 0x5410, R5 ;  /* 0x000054100e037816 */ /* 0x001fca0000000005 */
[----:B------:R-:W-:Y:S01]  /*15a0*/  HMUL2 R3, R3, R4.H0_H0 ;  /* 0x2000000403037232 */ /* 0x000fe20000000000 */
[C---:B------:R-:W-:Y:S02]  /*15b0*/  LEA R4, R13.reuse, R98, 0x3 ;  /* 0x000000620d047211 */ /* 0x040fe400078e18ff */
[----:B------:R-:W-:-:S03]  /*15c0*/  IADD3 R13, R13, 0x1, RZ ;  /* 0x000000010d0d7810 */ /* 0x000fc60007ffe0ff */
[----:B------:R0:W-:Y:S01]  /*15d0*/  STL.64 [R4], R2 ;  /* 0x0000000204007387 */ /* 0x0001e20000100a00 */
[----:B------:R-:W-:Y:S05]  /*15e0*/  @!P2 BRA `(.L_x_15) ;  /* 0xfffffffc0050a947 */ /* 0x000fea000383ffff */
.L_x_14:
[----:B------:R1:W5:Y:S01]  /*15f0*/  LDL.64 R84, [R1] ;  /* 0x0000000001547983 */ /* 0x0003620000100a00 */
[----:B0-----:R-:W0:Y:S01]  /*1600*/  LDC R2, c[0x0][0x25c] ;  /* 0x00009700ff027b82 */ /* 0x001e220000000800 */
[----:B------:R-:W-:Y:S01]  /*1610*/  ULDC UR8, c[0x0][0x258] ;  /* 0x0000960000087ab9 */ /* 0x000fe20000000800 */
[----:B------:R-:W-:Y:S01]  /*1620*/  ULDC UR4, c[0x0][0x260] ;  /* 0x0000980000047ab9 */ /* 0x000fe20000000800 */
[C---:B------:R-:W-:Y:S01]  /*1630*/  ISETP.GT.AND P2, PT, R95.reuse, UR8, PT ;  /* 0x000000085f007c0c */ /* 0x040fe2000bf44270 */
[----:B------:R-:W-:Y:S01]  /*1640*/  ULDC UR5, c[0x0][0x268] ;  /* 0x00009a0000057ab9 */ /* 0x000fe20000000800 */
[C---:B------:R-:W-:Y:S02]  /*1650*/  VIMNMX R0, R95.reuse, UR8, PT ;  /* 0x000000085f007c48 */ /* 0x040fe4000bfe0100 */
[----:B------:R-:W-:Y:S01]  /*1660*/  ISETP.GT.AND P4, PT, R95, UR4, PT ;  /* 0x000000045f007c0c */ /* 0x000fe2000bf84270 */
[----:B------:R-:W2:Y:S01]  /*1670*/  LDC R4, c[0x0][0x264] ;  /* 0x00009900ff047b82 */ /* 0x000ea20000000800 */
[----:B------:R-:W-:-:S02]  /*1680*/  SHF.R.S32.HI R3, RZ, 0x1f, R0 ;  /* 0x0000001fff037819 */ /* 0x000fc40000011400 */
[----:B------:R-:W-:Y:S02]  /*1690*/  ISETP.GT.AND P6, PT, R95, UR5, PT ;  /* 0x000000055f007c0c */ /* 0x000fe4000bfc4270 */
[----:B------:R-:W-:Y:S01]  /*16a0*/  LEA.HI R8, R3, R0, RZ, 0x5 ;  /* 0x0000000003087211 */ /* 0x000fe200078f28ff */
[----:B------:R-:W-:Y:S01]  /*16b0*/  HFMA2.MMA R0, -RZ, RZ, 0, 0 ;  /* 0x00000000ff007435 */ /* 0x000fe200000001ff */
[----:B------:R-:W-:Y:S02]  /*16c0*/  MOV R3, RZ ;  /* 0x000000ff00037202 */ /* 0x000fe40000000f00 */
[C---:B0-----:R-:W-:Y:S02]  /*16d0*/  ISETP.GT.AND P3, PT, R95.reuse, R2, PT ;  /* 0x000000025f00720c */ /* 0x041fe40003f64270 */
[----:B--2---:R-:W-:Y:S01]  /*16e0*/  ISETP.GT.AND P5, PT, R95, R4, PT ;  /* 0x000000045f00720c */ /* 0x004fe20003fa4270 */
[----:B-1----:R-:W-:-:S12]  /*16f0*/  @!P2 BRA `(.L_x_16) ;  /* 0x00000000001ca947 */ /* 0x002fd80003800000 */
[----:B------:R-:W0:Y:S02]  /*1700*/  LDC R6, c[0x0][0x25c] ;  /* 0x00009700ff067b82 */ /* 0x000e240000000800 */
[----:B0-----:R-:W-:-:S04]  /*1710*/  VIMNMX R3, R95, R6, PT ;  /* 0x000000065f037248 */ /* 0x001fc80003fe0100 */
[----:B------:R-:W-:-:S04]  /*1720*/  IADD3 R3, R3, -UR8, RZ ;  /* 0x8000000803037c10 */ /* 0x000fc8000fffe0ff */
[----:B------:R-:W-:-:S04]  /*1730*/  SHF.R.S32.HI R6, RZ, 0x1f, R3 ;  /* 0x0000001fff067819 */ /* 0x000fc80000011403 */
[----:B------:R-:W-:-:S04]  /*1740*/  LEA.HI R6, R6, R3, RZ, 0x5 ;  /* 0x0000000306067211 */ /* 0x000fc800078f28ff */
[----:B------:R-:W-:-:S05]  /*1750*/  SHF.R.S32.HI R6, RZ, 0x5, R6 ;  /* 0x00000005ff067819 */ /* 0x000fca0000011406 */
[----:B------:R-:W-:-:S07]  /*1760*/  IMAD R3, R6, 0x6, RZ ;  /* 0x0000000606037824 */ /* 0x000fce00078e02ff */
.L_x_16:
[----:B------:R-:W-:Y:S05]  /*1770*/  @!P3 BRA `(.L_x_17) ;  /* 0x00000000001cb947 */ /* 0x000fea0003800000 */
[----:B------:R-:W0:Y:S02]  /*1780*/  LDC R0, c[0x0][0x260] ;  /* 0x00009800ff007b82 */ /* 0x000e240000000800 */
[----:B0-----:R-:W-:-:S04]  /*1790*/  VIMNMX R5, R95, R0, PT ;  /* 0x000000005f057248 */ /* 0x001fc80003fe0100 */
[----:B------:R-:W-:-:S04]  /*17a0*/  IADD3 R5, R5, -R2, RZ ;  /* 0x8000000205057210 */ /* 0x000fc80007ffe0ff */
[----:B------:R-:W-:-:S04]  /*17b0*/  SHF.R.S32.HI R0, RZ, 0x1f, R5 ;  /* 0x0000001fff007819 */ /* 0x000fc80000011405 */
[----:B------:R-:W-:-:S04]  /*17c0*/  LEA.HI R0, R0, R5, RZ, 0x5 ;  /* 0x0000000500007211 */ /* 0x000fc800078f28ff */
[----:B------:R-:W-:-:S04]  /*17d0*/  SHF.R.S32.HI R0, RZ, 0x5, R0 ;  /* 0x00000005ff007819 */ /* 0x000fc80000011400 */
[----:B------:R-:W-:-:S07]  /*17e0*/  LEA R0, R0, R0, 0x2 ;  /* 0x0000000000007211 */ /* 0x000fce00078e10ff */
.L_x_17:
[----:B------:R-:W-:Y:S01]  /*17f0*/  HFMA2.MMA R2, -RZ, RZ, 0, 0 ;  /* 0x00000000ff027435 */ /* 0x000fe200000001ff */
[----:B------:R-:W-:Y:S01]  /*1800*/  MOV R5, RZ ;  /* 0x000000ff00057202 */ /* 0x000fe20000000f00 */
[----:B------:R-:W-:Y:S09]  /*1810*/  @!P4 BRA `(.L_x_18) ;  /* 0x00000000001cc947 */ /* 0x000ff20003800000 */
[----:B------:R-:W0:Y:S02]  /*1820*/  LDC R6, c[0x0][0x264] ;  /* 0x00009900ff067b82 */ /* 0x000e240000000800 */
[----:B0-----:R-:W-:-:S04]  /*1830*/  VIMNMX R5, R95, R6, PT ;  /* 0x000000065f057248 */ /* 0x001fc80003fe0100 */
[----:B------:R-:W-:-:S04]  /*1840*/  IADD3 R5, R5, -UR4, RZ ;  /* 0x8000000405057c10 */ /* 0x000fc8000fffe0ff */
[----:B------:R-:W-:-:S04]  /*1850*/  SHF.R.S32.HI R6, RZ, 0x1f, R5 ;  /* 0x0000001fff067819 */ /* 0x000fc80000011405 */
[----:B------:R-:W-:-:S04]  /*1860*/  LEA.HI R6, R6, R5, RZ, 0x5 ;  /* 0x0000000506067211 */ /* 0x000fc800078f28ff */
[----:B------:R-:W-:-:S04]  /*1870*/  SHF.R.S32.HI R6, RZ, 0x5, R6 ;  /* 0x00000005ff067819 */ /* 0x000fc80000011406 */
[----:B------:R-:W-:-:S07]  /*1880*/  SHF.L.U32 R5, R6, 0x2, RZ ;  /* 0x0000000206057819 */ /* 0x000fce00000006ff */
.L_x_18:
        /* <DEDUP_REMOVED lines=8> */
.L_x_19:
[----:B------:R-:W-:Y:S01]  /*1910*/  HFMA2.MMA R7, -RZ, RZ, 0, 0 ;  /* 0x00000000ff077435 */ /* 0x000fe200000001ff */
[----:B------:R-:W-:Y:S01]  /*1920*/  SHF.R.S32.HI R8, RZ, 0x5, R8 ;  /* 0x00000005ff087819 */ /* 0x000fe20000011408 */
        /* <DEDUP_REMOVED lines=8> */
.L_x_20:
[----:B------:R-:W-:Y:S01]  /*19b0*/  LEA R3, R8, R3, 0x3 ;  /* 0x0000000308037211 */ /* 0x000fe200078e18ff */
[----:B------:R-:W0:Y:S01]  /*19c0*/  S2UR UR5, SR_CgaCtaId ;  /* 0x00000000000579c3 */ /* 0x000e220000008800 */
[----:B------:R-:W-:Y:S01]  /*19d0*/  ISETP.GE.OR P0, PT, R95, UR8, P0 ;  /* 0x000000085f007c0c */ /* 0x000fe20008706670 */
[----:B------:R-:W-:Y:S01]  /*19e0*/  ULDC.64 UR10, c[0x0][0x218] ;  /* 0x00008600000a7ab9 */ /* 0x000fe20000000a00 */
[----:B------:R-:W-:Y:S01]  /*19f0*/  IADD3 R0, R5, R3, R0 ;  /* 0x0000000305007210 */ /* 0x000fe20007ffe000 */
[----:B------:R-:W-:Y:S01]  /*1a00*/  UMOV UR4, 0x400 ;  /* 0x0000040000047882 */ /* 0x000fe20000000000 */
[----:B-----5:R-:W-:Y:S02]  /*1a10*/  PRMT R86, R84, 0x7610, R84 ;  /* 0x0000761054567816 */ /* 0x020fe40000000054 */
[----:B------:R-:W-:Y:S02]  /*1a20*/  IADD3 R0, R7, R0, R2 ;  /* 0x0000000007007210 */ /* 0x000fe40007ffe002 */
[----:B------:R-:W-:-:S02]  /*1a30*/  MOV R89, RZ ;  /* 0x000000ff00597202 */ /* 0x000fc40000000f00 */
[----:B------:R-:W-:Y:S01]  /*1a40*/  PRMT R9, RZ, 0x5410, RZ ;  /* 0x00005410ff097816 */ /* 0x000fe200000000ff */
[----:B------:R-:W-:Y:S01]  /*1a50*/  IMAD R11, R0, R87, RZ ;  /* 0x00000057000b7224 */ /* 0x000fe200078e02ff */
[----:B------:R-:W-:Y:S02]  /*1a60*/  SHF.R.S32.HI R0, RZ, 0x1f, R10 ;  /* 0x0000001fff007819 */ /* 0x000fe4000001140a */
[----:B------:R-:W-:Y:S02]  /*1a70*/  PRMT R8, RZ, 0x5410, RZ ;  /* 0x00005410ff087816 */ /* 0x000fe400000000ff */
[----:B------:R-:W-:Y:S02]  /*1a80*/  SHF.R.S32.HI R13, RZ, 0x1f, R11 ;  /* 0x0000001fff0d7819 */ /* 0x000fe4000001140b */
[----:B------:R-:W-:Y:S02]  /*1a90*/  IADD3 R2, P2, R10, R11, RZ ;  /* 0x0000000b0a027210 */ /* 0x000fe40007f5e0ff */
[----:B------:R-:W-:-:S02]  /*1aa0*/  PRMT R7, RZ, 0x5410, RZ ;  /* 0x00005410ff077816 */ /* 0x000fc400000000ff */
[----:B------:R-:W-:Y:S01]  /*1ab0*/  IADD3.X R3, R13, R0, RZ, P2, !PT ;  /* 0x000000000d037210 */ /* 0x000fe200017fe4ff */
[----:B0-----:R-:W-:Y:S01]  /*1ac0*/  ULEA UR4, UR5, UR4, 0x18 ;  /* 0x0000000405047291 */ /* 0x001fe2000f8ec03f */
[C---:B------:R-:W-:Y:S02]  /*1ad0*/  LEA R14, P2, R2.reuse, UR10, 0x2 ;  /* 0x0000000a020e7c11 */ /* 0x040fe4000f8410ff */
[----:B------:R-:W-:Y:S02]  /*1ae0*/  PRMT R6, RZ, 0x5410, RZ ;  /* 0x00005410ff067816 */ /* 0x000fe400000000ff */
[----:B------:R-:W-:Y:S02]  /*1af0*/  LEA.HI.X R15, R2, UR11, R3, 0x2, P2 ;  /* 0x0000000b020f7c11 */ /* 0x000fe400090f1403 */
[----:B------:R-:W-:Y:S02]  /*1b00*/  PRMT R5, RZ, 0x5410, RZ ;  /* 0x00005410ff057816 */ /* 0x000fe400000000ff */
[----:B------:R-:W-:-:S02]  /*1b10*/  PRMT R4, RZ, 0x5410, RZ ;  /* 0x00005410ff047816 */ /* 0x000fc400000000ff */
[----:B------:R-:W-:Y:S02]  /*1b20*/  PRMT R3, RZ, 0x5410, RZ ;  /* 0x00005410ff037816 */ /* 0x000fe400000000ff */
[----:B------:R-:W-:Y:S02]  /*1b30*/  PRMT R2, RZ, 0x5410, RZ ;  /* 0x00005410ff027816 */ /* 0x000fe400000000ff */
[----:B------:R-:W-:Y:S01]  /*1b40*/  IADD3 R88, R95, R88, RZ ;  /* 0x000000585f587210 */ /* 0x000fe20007ffe0ff */
[----:B------:R-:W-:Y:S06]  /*1b50*/  @P0 BRA `(.L_x_21) ;  /* 0x0000007800cc0947 */ /* 0x000fec0003800000 */
[----:B------:R-:W-:Y:S01]  /*1b60*/  IADD3 R10, P0, P2, R10, R87, R11 ;  /* 0x000000570a0a7210 */ /* 0x000fe20007a1e00b */
[----:B------:R-:W-:Y:S01]  /*1b70*/  ULDC UR5, c[0x0][0x258] ;  /* 0x0000960000057ab9 */ /* 0x000fe20000000800 */
[----:B------:R-:W-:Y:S02]  /*1b80*/  SHF.R.S32.HI R87, RZ, 0x1f, R87 ;  /* 0x0000001fff577819 */ /* 0x000fe40000011457 */
[----:B------:R-:W-:Y:S02]  /*1b90*/  LEA R24, P3, R10, UR10, 0x2 ;  /* 0x0000000a0a187c11 */ /* 0x000fe4000f8610ff */
[----:B------:R-:W-:Y:S02]  /*1ba0*/  IADD3.X R87, R0, R87, R13, P0, P2 ;  /* 0x0000005700577210 */ /* 0x000fe400007e440d */
[----:B------:R-:W-:Y:S02]  /*1bb0*/  MOV R89, RZ ;  /* 0x000000ff00597202 */ /* 0x000fe40000000f00 */
[----:B------:R-:W-:-:S02]  /*1bc0*/  PRMT R9, RZ, 0x7610, R9 ;  /* 0x00007610ff097816 */ /* 0x000fc40000000009 */
[----:B------:R-:W-:-:S07]  /*1bd0*/  LEA.HI.X R25, R10, UR11, R87, 0x2, P3 ;  /* 0x0000000b0a197c11 */ /* 0x000fce00098f1457 */
.L_x_38:
[----:B------:R-:W-:-:S13]  /*1be0*/  ISETP.NE.AND P0, PT, R95, R88, PT ;  /* 0x000000585f00720c */ /* 0x000fda0003f05270 */
[----:B0-----:R-:W0:Y:S01]  /*1bf0*/  @!P0 LDC.64 R10, c[0x0][0x248] ;  /* 0x00009200ff0a8b82 */ /* 0x001e220000000a00 */
[----:B------:R-:W-:Y:S02]  /*1c00*/  @!P0 IADD3 R89, R89, 0x1, RZ ;  /* 0x0000000159598810 */ /* 0x000fe40007ffe0ff */
[----:B------:R-:W-:Y:S02]  /*1c10*/  @!P0 SHF.L.U32 R13, R95, 0x1, RZ ;  /* 0x000000015f0d8819 */ /* 0x000fe400000006ff */
[----:B------:R-:W-:-:S03]  /*1c20*/  @!P0 LEA R0, R89, R98, 0x3 ;  /* 0x0000006259008211 */ /* 0x000fc600078e18ff */
[----:B0-----:R-:W-:Y:S02]  /*1c30*/  @!P0 IMAD.WIDE R10, R13, 0x2, R10 ;  /* 0x000000020d0a8825 */ /* 0x001fe400078e020a */
[----:B------:R-:W2:Y:S04]  /*1c40*/  @!P0 LDL.64 R12, [R0] ;  /* 0x00000000000c8983 */ /* 0x000ea80000100a00 */
[----:B------:R-:W3:Y:S01]  /*1c50*/  @!P0 LDG.E.U16.CONSTANT R10, desc[UR6][R10.64+0x2] ;  /* 0x000002060a0a8981 */ /* 0x000ee2000c1e9500 */
[----:B--2---:R-:W-:Y:S02]  /*1c60*/  @!P0 PRMT R86, R12, 0x7610, R86 ;  /* 0x000076100c568816 */ /* 0x004fe40000000056 */
[----:B------:R-:W-:Y:S02]  /*1c70*/  @!P0 PRMT R85, R13, 0x7610, R85 ;  /* 0x000076100d558816 */ /* 0x000fe40000000055 */
[----:B---3--:R-:W-:-:S02]  /*1c80*/  @!P0 IADD3 R88, R10, R95, RZ ;  /* 0x0000005f0a588210 */ /* 0x008fc40007ffe0ff */
[----:B------:R-:W-:Y:S02]  /*1c90*/  @!P0 PRMT R86, R86, 0x7610, R12 ;  /* 0x0000761056568816 */ /* 0x000fe4000000000c */
[----:B------:R-:W-:Y:S01]  /*1ca0*/  @!P0 PRMT R85, R85, 0x7610, R13 ;  /* 0x0000761055558816 */ /* 0x000fe2000000000d */
[----:B------:R-:W-:Y:S06]  /*1cb0*/  @!P1 BRA `(.L_x_22) ;  /* 0x0000001c008c9947 */ /* 0x000fec0003800000 */
[----:B------:R-:W2:Y:S04]  /*1cc0*/  LDG.E.128.CONSTANT R16, desc[UR6][R14.64] ;  /* 0x000000060e107981 */ /* 0x000ea8000c1e9d00 */
[----:B------:R-:W3:Y:S01]  /*1cd0*/  LDG.E.128.CONSTANT R20, desc[UR6][R24.64] ;  /* 0x0000000618147981 */ /* 0x000ee2000c1e9d00 */
[----:B------:R-:W-:Y:S02]  /*1ce0*/  ISETP.GE.AND P2, PT, R96, 0x2, PT ;  /* 0x000000026000780c */ /* 0x000fe40003f46270 */
[----:B--2---:R-:W-:Y:S02]  /*1cf0*/  LOP3.LUT R10, R17, 0xff, RZ, 0xc0, !PT ;  /* 0x000000ff110a7812 */ /* 0x004fe400078ec0ff */
[----:B------:R-:W-:Y:S02]  /*1d00*/  LOP3.LUT R0, R16, 0xff, RZ, 0xc0, !PT ;  /* 0x000000ff10007812 */ /* 0x000fe400078ec0ff */
[----:B------:R-:W-:-:S02]  /*1d10*/  IADD3 R35, R10, -0x80, RZ ;  /* 0xffffff800a237810 */ /* 0x000fc40007ffe0ff */
[----:B------:R-:W-:Y:S02]  /*1d20*/  LOP3.LUT R10, R18, 0xff, RZ, 0xc0, !PT ;  /* 0x000000ff120a7812 */ /* 0x000fe400078ec0ff */
[----:B------:R-:W-:Y:S02]  /*1d30*/  IADD3 R0, R0, -0x80, RZ ;  /* 0xffffff8000007810 */ /* 0x000fe40007ffe0ff */
[----:B------:R-:W-:Y:S01]  /*1d40*/  IADD3 R36, R10, -0x80, RZ ;  /* 0xffffff800a247810 */ /* 0x000fe20007ffe0ff */
[----:B------:R-:W0:Y:S01]  /*1d50*/  I2F.F16 R35, R35 ;  /* 0x0000002300237306 */ /* 0x000e220000200c00 */
[----:B------:R-:W-:Y:S02]  /*1d60*/  LOP3.LUT R10, R19, 0xff, RZ, 0xc0, !PT ;  /* 0x000000ff130a7812 */ /* 0x000fe400078ec0ff */
[----:B---3--:R-:W-:Y:S02]  /*1d70*/  LOP3.LUT R11, R23, 0xff, RZ, 0xc0, !PT ;  /* 0x000000ff170b7812 */ /* 0x008fe400078ec0ff */
[----:B------:R-:W-:-:S02]  /*1d80*/  IADD3 R33, R10, -0x80, RZ ;  /* 0xffffff800a217810 */ /* 0x000fc40007ffe0ff */
[----:B------:R-:W-:Y:S01]  /*1d90*/  LOP3.LUT R10, R20, 0xff, RZ, 0xc0, !PT ;  /* 0x000000ff140a7812 */ /* 0x000fe200078ec0ff */
[----:B------:R1:W2:Y:S01]  /*1da0*/  I2F.F16 R34, R0 ;  /* 0x0000000000227306 */ /* 0x0002a20000200c00 */
[----:B------:R-:W-:Y:S02]  /*1db0*/  LEA.HI R28, R19, 0xffffff80, RZ, 0x8 ;  /* 0xffffff80131c7811 */ /* 0x000fe400078f40ff */
[----:B------:R-:W-:Y:S02]  /*1dc0*/  IADD3 R10, R10, -0x80, RZ ;  /* 0xffffff800a0a7810 */ /* 0x000fe40007ffe0ff */
[----:B------:R-:W-:Y:S02]  /*1dd0*/  IADD3 R11, R11, -0x80, RZ ;  /* 0xffffff800b0b7810 */ /* 0x000fe40007ffe0ff */
[----:B------:R-:W-:Y:S01]  /*1de0*/  SHF.R.U32.HI R12, RZ, 0x8, R19 ;  /* 0x00000008ff0c7819 */ /* 0x000fe20000011613 */
[----:B------:R3:W4:Y:S01]  /*1df0*/  I2F.F16 R37, R10 ;  /* 0x0000000a00257306 */ /* 0x0007220000200c00 */
[----:B-1----:R-:W-:-:S02]  /*1e00*/  LOP3.LUT R0, R21, 0xff, RZ, 0xc0, !PT ;  /* 0x000000ff15007812 */ /* 0x002fc400078ec0ff */
[----:B------:R-:W-:Y:S02]  /*1e10*/  SHF.R.U32.HI R19, RZ, 0x10, R19 ;  /* 0x00000010ff137819 */ /* 0x000fe40000011613 */
[----:B------:R-:W-:Y:S02]  /*1e20*/  IADD3 R38, R0, -0x80, RZ ;  /* 0xffffff8000267810 */ /* 0x000fe40007ffe0ff */
[----:B------:R-:W-:Y:S01]  /*1e30*/  LOP3.LUT R0, R22, 0xff, RZ, 0xc0, !PT ;  /* 0x000000ff16007812 */ /* 0x000fe200078ec0ff */
[----:B------:R1:W0:Y:S01]  /*1e40*/  I2F.F16 R40, R11 ;  /* 0x0000000b00287306 */ /* 0x0002220000200c00 */
[----:B---3--:R-:W-:Y:S02]  /*1e50*/  SHF.R.U32.HI R10, RZ, 0x8, R17 ;  /* 0x00000008ff0a7819 */ /* 0x008fe40000011611 */
[----:B------:R-:W-:Y:S02]  /*1e60*/  IADD3 R39, R0, -0x80, RZ ;  /* 0xffffff8000277810 */ /* 0x000fe40007ffe0ff */
[----:B------:R-:W-:-:S02]  /*1e70*/  LOP3.LUT R10, R10, 0xff, RZ, 0xc0, !PT ;  /* 0x000000ff0a0a7812 */ /* 0x000fc400078ec0ff */
[----:B------:R-:W-:Y:S01]  /*1e80*/  SHF.R.U32.HI R0, RZ, 0x8, R16 ;  /* 0x00000008ff007819 */ /* 0x000fe20000011610 */
[----:B------:R-:W3:Y:S01]  /*1e90*/  I2F.F16 R28, R28 ;  /* 0x0000001c001c7306 */ /* 0x000ee20000200c00 */
[----:B------:R-:W-:Y:S02]  /*1ea0*/  IADD3 R10, R10, -0x80, RZ ;  /* 0xffffff800a0a7810 */ /* 0x000fe40007ffe0ff */
[----:B------:R-:W-:Y:S02]  /*1eb0*/  LOP3.LUT R0, R0, 0xff, RZ, 0xc0, !PT ;  /* 0x000000ff00007812 */ /* 0x000fe400078ec0ff */
[----:B------:R-:W-:Y:S02]  /*1ec0*/  LEA.HI R27, R18, 0xffffff80, RZ, 0x8 ;  /* 0xffffff80121b7811 */ /* 0x000fe400078f40ff */
[----:B------:R-:W-:Y:S01]  /*1ed0*/  IADD3 R0, R0, -0x80, RZ ;  /* 0xffffff8000007810 */ /* 0x000fe20007ffe0ff */
[----:B------:R5:W0:Y:S01]  /*1ee0*/  I2F.F16 R43, R10 ;  /* 0x0000000a002b7306 */ /* 0x000a220000200c00 */
[----:B-1----:R-:W-:-:S02]  /*1ef0*/  SHF.R.U32.HI R11, RZ, 0x8, R18 ;  /* 0x00000008ff0b7819 */ /* 0x002fc40000011612 */
[----:B------:R-:W-:Y:S02]  /*1f00*/  SHF.R.U32.HI R18, RZ, 0x10, R18 ;  /* 0x00000010ff127819 */ /* 0x000fe40000011612 */
[----:B------:R-:W-:Y:S02]  /*1f10*/  LOP3.LUT R11, R11, 0xff, RZ, 0xc0, !PT ;  /* 0x000000ff0b0b7812 */ /* 0x000fe400078ec0ff */
[----:B------:R-:W-:Y:S01]  /*1f20*/  LOP3.LUT R12, R12, 0xff, RZ, 0xc0, !PT ;  /* 0x000000ff0c0c7812 */ /* 0x000fe200078ec0ff */
[----:B------:R1:W0:Y:S01]  /*1f30*/  I2F.F16 R41, R0 ;  /* 0x0000000000297306 */ /* 0x0002220000200c00 */
[----:B-----5:R-:W-:Y:S02]  /*1f40*/  LOP3.LUT R10, R19, 0xff, RZ, 0xc0, !PT ;  /* 0x000000ff130a7812 */ /* 0x020fe400078ec0ff */
[----:B------:R-:W-:Y:S02]  /*1f50*/  IADD3 R11, R11, -0x80, RZ ;  /* 0xffffff800b0b7810 */ /* 0x000fe40007ffe0ff */
[----:B------:R-:W-:-:S02]  /*1f60*/  IADD3 R46, R10, -0x80, RZ ;  /* 0xffffff800a2e7810 */ /* 0x000fc40007ffe0ff */
[----:B------:R-:W-:Y:S01]  /*1f70*/  SHF.R.U32.HI R10, RZ, 0x8, R21 ;  /* 0x00000008ff0a7819 */ /* 0x000fe20000011615 */
[----:B------:R-:W0:Y:S01]  /*1f80*/  I2F.F16 R27, R27 ;  /* 0x0000001b001b7306 */ /* 0x000e220000200c00 */
[----:B-1----:R-:W-:Y:S02]  /*1f90*/  LOP3.LUT R0, R18, 0xff, RZ, 0xc0, !PT ;  /* 0x000000ff12007812 */ /* 0x002fe400078ec0ff */
[----:B------:R-:W-:Y:S02]  /*1fa0*/  LOP3.LUT R10, R10, 0xff, RZ, 0xc0, !PT ;  /* 0x000000ff0a0a7812 */ /* 0x000fe400078ec0ff */
[----:B------:R-:W-:Y:S02]  /*1fb0*/  IADD3 R45, R0, -0x80, RZ ;  /* 0xffffff80002d7810 */ /* 0x000fe40007ffe0ff */
[----:B------:R-:W-:Y:S01]  /*1fc0*/  SHF.R.U32.HI R0, RZ, 0x8, R20 ;  /* 0x00000008ff007819 */ /* 0x000fe20000011614 */
[----:B------:R1:W0:Y:S01]  /*1fd0*/  I2F.F16 R18, R11 ;  /* 0x0000000b00127306 */ /* 0x0002220000200c00 */
[----:B------:R-:W-:-:S02]  /*1fe0*/  IADD3 R12, R12, -0x80, RZ ;  /* 0xffffff800c0c7810 */ /* 0x000fc40007ffe0ff */
[----:B------:R-:W-:Y:S02]  /*1ff0*/  IADD3 R10, R10, -0x80, RZ ;  /* 0xffffff800a0a7810 */ /* 0x000fe40007ffe0ff */
[----:B------:R-:W-:Y:S02]  /*2000*/  LOP3.LUT R0, R0, 0xff, RZ, 0xc0, !PT ;  /* 0x000000ff00007812 */ /* 0x000fe400078ec0ff */
[----:B------:R-:W-:Y:S01]  /*2010*/  LEA.HI R13, R16, 0xffffff80, RZ, 0x8 ;  /* 0xffffff80100d7811 */ /* 0x000fe200078f40ff */
[----:B------:R5:W0:Y:S01]  /*2020*/  I2F.F16 R19, R12 ;  /* 0x0000000c00137306 */ /* 0x000a220000200c00 */
[----:B------:R-:W-:Y:S02]  /*2030*/  LEA.HI R26, R17, 0xffffff80, RZ, 0x8 ;  /* 0xffffff80111a7811 */ /* 0x000fe400078f40ff */
[----:B------:R-:W-:Y:S02]  /*2040*/  LEA.HI R29, R20, 0xffffff80, RZ, 0x8 ;  /* 0xffffff80141d7811 */ /* 0x000fe400078f40ff */
[----:B------:R-:W-:-:S02]  /*2050*/  LEA.HI R30, R21, 0xffffff80, RZ, 0x8 ;  /* 0xffffff80151e7811 */ /* 0x000fc400078f40ff */
[----:B------:R-:W-:Y:S01]  /*2060*/  LEA.HI R31, R22, 0xffffff80, RZ, 0x8 ;  /* 0xffffff80161f7811 */ /* 0x000fe200078f40ff */
[----:B------:R2:W0:Y:S01]  /*2070*/  I2F.F16 R49, R10 ;  /* 0x0000000a00317306 */ /* 0x0004220000200c00 */
[----:B------:R-:W-:Y:S02]  /*2080*/  LEA.HI R32, R23, 0xffffff80, RZ, 0x8 ;  /* 0xffffff8017207811 */ /* 0x000fe400078f40ff */
[----:B------:R-:W-:Y:S02]  /*2090*/  IADD3 R0, R0, -0x80, RZ ;  /* 0xffffff8000007810 */ /* 0x000fe40007ffe0ff */
[----:B-1----:R-:W-:Y:S02]  /*20a0*/  SHF.R.U32.HI R11, RZ, 0x8, R22 ;  /* 0x00000008ff0b7819 */ /* 0x002fe40000011616 */
[----:B-----5:R-:W-:Y:S01]  /*20b0*/  SHF.R.U32.HI R12, RZ, 0x8, R23 ;  /* 0x00000008ff0c7819 */ /* 0x020fe20000011617 */
[----:B------:R1:W0:Y:S01]  /*20c0*/  I2F.F16 R47, R0 ;  /* 0x00000000002f7306 */ /* 0x0002220000200c00 */
[----:B--2---:R-:W-:-:S02]  /*20d0*/  PRMT R10, R92, 0x9910, RZ ;  /* 0x000099105c0a7816 */ /* 0x004fc400000000ff */
[----:B------:R-:W-:Y:S02]  /*20e0*/  SHF.R.U32.HI R16, RZ, 0x10, R16 ;  /* 0x00000010ff107819 */ /* 0x000fe40000011610 */
[----:B------:R-:W-:Y:S02]  /*20f0*/  SHF.R.U32.HI R17, RZ, 0x10, R17 ;  /* 0x00000010ff117819 */ /* 0x000fe40000011611 */
[----:B------:R-:W-:Y:S01]  /*2100*/  SHF.R.U32.HI R20, RZ, 0x10, R20 ;  /* 0x00000010ff147819 */ /* 0x000fe20000011614 */
[----:B------:R-:W2:Y:S01]  /*2110*/  I2F.F16 R13, R13 ;  /* 0x0000000d000d7306 */ /* 0x000ea20000200c00 */
[----:B------:R-:W-:Y:S02]  /*2120*/  SHF.R.U32.HI R21, RZ, 0x10, R21 ;  /* 0x00000010ff157819 */ /* 0x000fe40000011615 */
[----:B------:R-:W-:Y:S02]  /*2130*/  SHF.R.U32.HI R22, RZ, 0x10, R22 ;  /* 0x00000010ff167819 */ /* 0x000fe40000011616 */
[----:B------:R-:W-:-:S02]  /*2140*/  SHF.R.U32.HI R23, RZ, 0x10, R23 ;  /* 0x00000010ff177819 */ /* 0x000fc40000011617 */
[----:B------:R-:W-:Y:S01]  /*2150*/  ISETP.NE.AND P0, PT, R10, RZ, PT ;  /* 0x000000ff0a00720c */ /* 0x000fe20003f05270 */
[----:B------:R-:W0:Y:S01]  /*2160*/  I2F.F16 R26, R26 ;  /* 0x0000001a001a7306 */ /* 0x000e220000200c00 */
[----:B------:R-:W-:Y:S02]  /*2170*/  LOP3.LUT R16, R16, 0xff, RZ, 0xc0, !PT ;  /* 0x000000ff10107812 */ /* 0x000fe400078ec0ff */
[----:B------:R-:W-:Y:S02]  /*2180*/  LOP3.LUT R17, R17, 0xff, RZ, 0xc0, !PT ;  /* 0x000000ff11117812 */ /* 0x000fe400078ec0ff */
[----:B------:R-:W-:Y:S02]  /*2190*/  LOP3.LUT R20, R20, 0xff, RZ, 0xc0, !PT ;  /* 0x000000ff14147812 */ /* 0x000fe400078ec0ff */
[----:B------:R-:W-:Y:S01]  /*21a0*/  LOP3.LUT R21, R21, 0xff, RZ, 0xc0, !PT ;  /* 0x000000ff15157812 */ /* 0x000fe200078ec0ff */
[----:B------:R-:W0:Y:S01]  /*21b0*/  I2F.F16 R29, R29 ;  /* 0x0000001d001d7306 */ /* 0x000e220000200c00 */
[----:B------:R-:W-:-:S02]  /*21c0*/  LOP3.LUT R11, R11, 0xff, RZ, 0xc0, !PT ;  /* 0x000000ff0b0b7812 */ /* 0x000fc400078ec0ff */
[----:B-1----:R-:W-:Y:S02]  /*21d0*/  LOP3.LUT R0, R22, 0xff, RZ, 0xc0, !PT ;  /* 0x000000ff16007812 */ /* 0x002fe400078ec0ff */
[----:B------:R-:W-:Y:S02]  /*21e0*/  LOP3.LUT R12, R12, 0xff, RZ, 0xc0, !PT ;  /* 0x000000ff0c0c7812 */ /* 0x000fe400078ec0ff */
[----:B------:R-:W-:Y:S01]  /*21f0*/  LOP3.LUT R10, R23, 0xff, RZ, 0xc0, !PT ;  /* 0x000000ff170a7812 */ /* 0x000fe200078ec0ff */
[----:B------:R-:W1:Y:S01]  /*2200*/  I2F.F16 R30, R30 ;  /* 0x0000001e001e7306 */ /* 0x000e620000200c00 */
[----:B------:R-:W-:Y:S02]  /*2210*/  IADD3 R16, R16, -0x80, RZ ;  /* 0xffffff8010107810 */ /* 0x000fe40007ffe0ff */
[----:B------:R-:W-:Y:S02]  /*2220*/  IADD3 R17, R17, -0x80, RZ ;  /* 0xffffff8011117810 */ /* 0x000fe40007ffe0ff */
[----:B------:R-:W-:-:S02]  /*2230*/  IADD3 R20, R20, -0x80, RZ ;  /* 0xffffff8014147810 */ /* 0x000fc40007ffe0ff */
[----:B------:R-:W-:Y:S01]  /*2240*/  IADD3 R21, R21, -0x80, RZ ;  /* 0xffffff8015157810 */ /* 0x000fe20007ffe0ff */
[----:B------:R-:W0:Y:S01]  /*2250*/  I2F.F16 R31, R31 ;  /* 0x0000001f001f7306 */ /* 0x000e220000200c00 */
[----:B------:R-:W-:Y:S02]  /*2260*/  IADD3 R11, R11, -0x80, RZ ;  /* 0xffffff800b0b7810 */ /* 0x000fe40007ffe0ff */
[----:B------:R-:W-:Y:S02]  /*2270*/  IADD3 R0, R0, -0x80, RZ ;  /* 0xffffff8000007810 */ /* 0x000fe40007ffe0ff */
[----:B------:R-:W-:Y:S02]  /*2280*/  IADD3 R12, R12, -0x80, RZ ;  /* 0xffffff800c0c7810 */ /* 0x000fe40007ffe0ff */
[----:B------:R-:W-:Y:S01]  /*2290*/  IADD3 R10, R10, -0x80, RZ ;  /* 0xffffff800a0a7810 */ /* 0x000fe20007ffe0ff */
[----:B------:R-:W0:Y:S08]  /*22a0*/  I2F.F16 R32, R32 ;  /* 0x0000002000207306 */ /* 0x000e300000200c00 */
[----:B------:R-:W0:Y:S08]  /*22b0*/  I2F.F16 R36, R36 ;  /* 0x0000002400247306 */ /* 0x000e300000200c00 */
[----:B------:R-:W0:Y:S08]  /*22c0*/  I2F.F16 R33, R33 ;  /* 0x0000002100217306 */ /* 0x000e300000200c00 */
[----:B------:R-:W0:Y:S08]  /*22d0*/  I2F.F16 R38, R38 ;  /* 0x0000002600267306 */ /* 0x000e300000200c00 */
[----:B------:R-:W0:Y:S08]  /*22e0*/  I2F.F16 R39, R39 ;  /* 0x0000002700277306 */ /* 0x000e300000200c00 */
[----:B------:R0:W0:Y:S08]  /*22f0*/  I2F.F16 R42, R16 ;  /* 0x00000010002a7306 */ /* 0x0000300000200c00 */
[----:B------:R0:W0:Y:S08]  /*2300*/  I2F.F16 R44, R17 ;  /* 0x00000011002c7306 */ /* 0x0000300000200c00 */
[----:B------:R-:W0:Y:S08]  /*2310*/  I2F.F16 R45, R45 ;  /* 0x0000002d002d7306 */ /* 0x000e300000200c00 */
[----:B------:R-:W0:Y:S08]  /*2320*/  I2F.F16 R46, R46 ;  /* 0x0000002e002e7306 */ /* 0x000e300000200c00 */
[----:B------:R0:W0:Y:S08]  /*2330*/  I2F.F16 R48, R20 ;  /* 0x0000001400307306 */ /* 0x0000300000200c00 */
[----:B------:R0:W0:Y:S08]  /*2340*/  I2F.F16 R50, R21 ;  /* 0x0000001500327306 */ /* 0x0000300000200c00 */
[----:B------:R0:W0:Y:S08]  /*2350*/  I2F.F16 R22, R11 ;  /* 0x0000000b00167306 */ /* 0x0000300000200c00 */
[----:B------:R0:W0:Y:S08]  /*2360*/  I2F.F16 R51, R0 ;  /* 0x0000000000337306 */ /* 0x0000300000200c00 */
[----:B------:R0:W0:Y:S08]  /*2370*/  I2F.F16 R23, R12 ;  /* 0x0000000c00177306 */ /* 0x0000300000200c00 */
[----:B------:R0:W0:Y:S01]  /*2380*/  I2F.F16 R52, R10 ;  /* 0x0000000a00347306 */ /* 0x0000220000200c00 */
[----:B-1234-:R-:W-:Y:S05]  /*2390*/  @!P0 BRA `(.L_x_23) ;  /* 0x0000000400688947 */ /* 0x01efea0003800000 */
[----:B0-----:R-:W0:Y:S01]  /*23a0*/  LDS.64 R20, [UR4] ;  /* 0x00000004ff147984 */ /* 0x001e220008000a00 */
[----:B------:R-:W-:Y:S02]  /*23b0*/  HADD2.F32 R0, -RZ, R34.H0_H0 ;  /* 0x20000022ff007230 */ /* 0x000fe40000004100 */
[----:B------:R-:W-:Y:S01]  /*23c0*/  HADD2.F32 R56, -RZ, R35.H0_H0 ;  /* 0x20000023ff387230 */ /* 0x000fe20000004100 */
[----:B------:R-:W1:Y:S01]  /*23d0*/  LDS.64 R16, [UR4+0x8] ;  /* 0x00000804ff107984 */ /* 0x000e620008000a00 */
[----:B------:R-:W-:Y:S02]  /*23e0*/  HADD2.F32 R12, -RZ, R33.H0_H0 ;  /* 0x20000021ff0c7230 */ /* 0x000fe40000004100 */
[----:B------:R-:W-:Y:S02]  /*23f0*/  HADD2.F32 R10, -RZ, R36.H0_H0 ;  /* 0x20000024ff0a7230 */ /* 0x000fe40000004100 */
[----:B------:R-:W-:Y:S02]  /*2400*/  HADD2.F32 R58, -RZ, R43.H0_H0 ;  /* 0x2000002bff3a7230 */ /* 0x000fe40000004100 */
[----:B0-----:R-:W-:-:S02]  /*2410*/  HADD2.F32 R11, -RZ, R20.H0_H0 ;  /* 0x20000014ff0b7230 */ /* 0x001fc40000004100 */
[----:B------:R-:W-:Y:S02]  /*2420*/  HADD2.F32 R53, -RZ, R20.H1_H1 ;  /* 0x30000014ff357230 */ /* 0x000fe40000004100 */
[--C-:B------:R-:W-:Y:S02]  /*2430*/  HADD2.F32 R54, -RZ, R21.reuse.H0_H0 ;  /* 0x20000015ff367230 */ /* 0x100fe40000004100 */
[C---:B------:R-:W-:Y:S01]  /*2440*/  FFMA.FTZ R56, R11.reuse, R56, RZ ;  /* 0x000000380b387223 */ /* 0x040fe200000100ff */
[----:B------:R-:W-:Y:S02]  /*2450*/  HADD2.F32 R55, -RZ, R21.H1_H1 ;  /* 0x30000015ff377230 */ /* 0x000fe40000004100 */
[----:B------:R-:W-:Y:S01]  /*2460*/  FFMA.FTZ R21, R0, R11, RZ ;  /* 0x0000000b00157223 */ /* 0x000fe200000100ff */
[----:B------:R-:W-:Y:S02]  /*2470*/  HADD2.F32 R20, -RZ, R41.H0_H0 ;  /* 0x20000029ff147230 */ /* 0x000fe40000004100 */
[C---:B------:R-:W-:Y:S01]  /*2480*/  FFMA.FTZ R59, R11.reuse, R12, RZ ;  /* 0x0000000c0b3b7223 */ /* 0x040fe200000100ff */
[----:B------:R-:W-:Y:S01]  /*2490*/  FFMA.FTZ R60, R11, R10, RZ ;  /* 0x0000000a0b3c7223 */ /* 0x000fe200000100ff */
[----:B------:R-:W-:-:S02]  /*24a0*/  HADD2.F32 R12, -RZ, R19.H0_H0 ;  /* 0x20000013ff0c7230 */ /* 0x000fc40000004100 */
[----:B------:R-:W-:Y:S01]  /*24b0*/  FFMA.FTZ R20, R20, R53, R21 ;  /* 0x0000003514147223 */ /* 0x000fe20000010015 */
[----:B------:R-:W-:Y:S02]  /*24c0*/  HADD2.F32 R10, -RZ, R18.H0_H0 ;  /* 0x20000012ff0a7230 */ /* 0x000fe40000004100 */
[C---:B------:R-:W-:Y:S01]  /*24d0*/  FFMA.FTZ R21, R53.reuse, R58, R56 ;  /* 0x0000003a35157223 */ /* 0x040fe20000010038 */
[----:B------:R-:W-:Y:S02]  /*24e0*/  HADD2.F32 R0, -RZ, R44.H0_H0 ;  /* 0x2000002cff007230 */ /* 0x000fe40000004100 */
[C---:B------:R-:W-:Y:S01]  /*24f0*/  FFMA.FTZ R59, R53.reuse, R12, R59 ;  /* 0x0000000c353b7223 */ /* 0x040fe2000001003b */
[----:B------:R-:W-:Y:S02]  /*2500*/  HADD2.F32 R11, -RZ, R42.H0_H0 ;  /* 0x2000002aff0b7230 */ /* 0x000fe40000004100 */
[----:B------:R-:W-:Y:S01]  /*2510*/  FFMA.FTZ R57, R53, R10, R60 ;  /* 0x0000000a35397223 */ /* 0x000fe2000001003c */
[----:B------:R-:W-:-:S02]  /*2520*/  HADD2.F32 R56, -RZ, R45.H0_H0 ;  /* 0x2000002dff387230 */ /* 0x000fc40000004100 */
[C---:B------:R-:W-:Y:S01]  /*2530*/  FFMA.FTZ R12, R54.reuse, R0, R21 ;  /* 0x00000000360c7223 */ /* 0x040fe20000010015 */
[----:B------:R-:W-:Y:S02]  /*2540*/  HADD2.F32 R21, -RZ, R46.H0_H0 ;  /* 0x2000002eff157230 */ /* 0x000fe40000004100 */
[----:B------:R-:W-:Y:S01]  /*2550*/  FFMA.FTZ R11, R11, R54, R20 ;  /* 0x000000360b0b7223 */ /* 0x000fe20000010014 */
[----:B------:R-:W-:Y:S02]  /*2560*/  HADD2.F32 R0, -RZ, R13.H0_H0 ;  /* 0x2000000dff007230 */ /* 0x000fe40000004100 */
[C---:B------:R-:W-:Y:S01]  /*2570*/  FFMA.FTZ R57, R54.reuse, R56, R57 ;  /* 0x0000003836397223 */ /* 0x040fe20000010039 */
[----:B------:R-:W-:Y:S02]  /*2580*/  HADD2.F32 R10, -RZ, R26.H0_H0 ;  /* 0x2000001aff0a7230 */ /* 0x000fe40000004100 */
[----:B------:R-:W-:Y:S01]  /*2590*/  FFMA.FTZ R21, R54, R21, R59 ;  /* 0x0000001536157223 */ /* 0x000fe2000001003b */
[----:B------:R-:W-:-:S02]  /*25a0*/  HADD2.F32 R20, -RZ, R27.H0_H0 ;  /* 0x2000001bff147230 */ /* 0x000fc40000004100 */
[----:B------:R-:W-:Y:S01]  /*25b0*/  FFMA.FTZ R0, R0, R55, R11 ;  /* 0x0000003700007223 */ /* 0x000fe2000001000b */
[----:B------:R-:W-:Y:S02]  /*25c0*/  HADD2.F32 R56, -RZ, R28.H0_H0 ;  /* 0x2000001cff387230 */ /* 0x000fe40000004100 */
[C---:B------:R-:W-:Y:S01]  /*25d0*/  FFMA.FTZ R53, R55.reuse, R10, R12 ;  /* 0x0000000a37357223 */ /* 0x040fe2000001000c */
[--C-:B-1----:R-:W-:Y:S02]  /*25e0*/  HADD2.F32 R12, -RZ, R16.reuse.H0_H0 ;  /* 0x20000010ff0c7230 */ /* 0x102fe40000004100 */
[C---:B------:R-:W-:Y:S01]  /*25f0*/  FFMA.FTZ R57, R55.reuse, R20, R57 ;  /* 0x0000001437397223 */ /* 0x040fe20000010039 */
[----:B------:R-:W-:Y:S02]  /*2600*/  HADD2.F32 R11, -RZ, R37.H0_H0 ;  /* 0x20000025ff0b7230 */ /* 0x000fe40000004100 */
[----:B------:R-:W-:Y:S01]  /*2610*/  FFMA.FTZ R55, R55, R56, R21 ;  /* 0x0000003837377223 */ /* 0x000fe20000010015 */
[----:B------:R-:W-:-:S02]  /*2620*/  HADD2.F32 R21, -RZ, R16.H1_H1 ;  /* 0x30000010ff157230 */ /* 0x000fc40000004100 */
[----:B------:R-:W-:Y:S02]  /*2630*/  HADD2.F32 R20, -RZ, R38.H0_H0 ;  /* 0x20000026ff147230 */ /* 0x000fe40000004100 */
[----:B------:R-:W-:Y:S01]  /*2640*/  FFMA.FTZ R11, R11, R12, R0 ;  /* 0x0000000c0b0b7223 */ /* 0x000fe20000010000 */
[----:B------:R-:W-:Y:S02]  /*2650*/  HADD2.F32 R10, -RZ, R47.H0_H0 ;  /* 0x2000002fff0a7230 */ /* 0x000fe40000004100 */
[----:B------:R-:W-:Y:S02]  /*2660*/  HADD2.F32 R54, -RZ, R39.H0_H0 ;  /* 0x20000027ff367230 */ /* 0x000fe40000004100 */
[----:B------:R-:W-:Y:S01]  /*2670*/  FFMA.FTZ R20, R12, R20, R53 ;  /* 0x000000140c147223 */ /* 0x000fe20000010035 */
[----:B------:R-:W-:Y:S02]  /*2680*/  HADD2.F32 R56, -RZ, R40.H0_H0 ;  /* 0x20000028ff387230 */ /* 0x000fe40000004100 */
[----:B------:R-:W-:Y:S01]  /*2690*/  FFMA.FTZ R10, R10, R21, R11 ;  /* 0x000000150a0a7223 */ /* 0x000fe2000001000b */
[----:B------:R-:W-:-:S02]  /*26a0*/  HADD2.F32 R0, -RZ, R49.H0_H0 ;  /* 0x20000031ff007230 */ /* 0x000fc40000004100 */
[C---:B------:R-:W-:Y:S01]  /*26b0*/  FFMA.FTZ R57, R12.reuse, R54, R57 ;  /* 0x000000360c397223 */ /* 0x040fe20000010039 */
[----:B------:R-:W-:Y:S02]  /*26c0*/  HADD2.F32 R16, -RZ, R17.H0_H0 ;  /* 0x20000011ff107230 */ /* 0x000fe40000004100 */
[----:B------:R-:W-:Y:S01]  /*26d0*/  FFMA.FTZ R55, R12, R56, R55 ;  /* 0x000000380c377223 */ /* 0x000fe20000010037 */
[----:B------:R-:W-:Y:S02]  /*26e0*/  HADD2.F32 R11, -RZ, R48.H0_H0 ;  /* 0x20000030ff0b7230 */ /* 0x000fe40000004100 */
[----:B------:R-:W-:Y:S01]  /*26f0*/  FFMA.FTZ R53, R21, R0, R20 ;  /* 0x0000000015357223 */ /* 0x000fe20000010014 */
[----:B------:R-:W-:Y:S02]  /*2700*/  HADD2.F32 R56, -RZ, R23.H0_H0 ;  /* 0x20000017ff387230 */ /* 0x000fe40000004100 */
[----:B------:R-:W-:Y:S02]  /*2710*/  HADD2.F32 R12, -RZ, R50.H0_H0 ;  /* 0x20000032ff0c7230 */ /* 0x000fe40000004100 */
[----:B------:R-:W-:Y:S01]  /*2720*/  FFMA.FTZ R11, R11, R16, R10 ;  /* 0x000000100b0b7223 */ /* 0x000fe2000001000a */
[----:B------:R-:W-:-:S02]  /*2730*/  HADD2.F32 R54, -RZ, R22.H0_H0 ;  /* 0x20000016ff367230 */ /* 0x000fc40000004100 */
[C---:B------:R-:W-:Y:S01]  /*2740*/  FFMA.FTZ R55, R21.reuse, R56, R55 ;  /* 0x0000003815377223 */ /* 0x040fe20000010037 */
[----:B------:R-:W-:Y:S02]  /*2750*/  HADD2.F32 R17, -RZ, R17.H1_H1 ;  /* 0x30000011ff117230 */ /* 0x000fe40000004100 */
[----:B------:R-:W-:Y:S01]  /*2760*/  FFMA.FTZ R12, R16, R12, R53 ;  /* 0x0000000c100c7223 */ /* 0x000fe20000010035 */
[----:B------:R-:W-:Y:S02]  /*2770*/  HADD2.F32 R10, -RZ, R30.H0_H0 ;  /* 0x2000001eff0a7230 */ /* 0x000fe40000004100 */
[----:B------:R-:W-:Y:S01]  /*2780*/  FFMA.FTZ R57, R21, R54, R57 ;  /* 0x0000003615397223 */ /* 0x000fe20000010039 */
[----:B------:R-:W-:Y:S02]  /*2790*/  HADD2.F32 R0, -RZ, R29.H0_H0 ;  /* 0x2000001dff007230 */ /* 0x000fe40000004100 */
[----:B------:R-:W-:Y:S02]  /*27a0*/  HADD2.F32 R20, -RZ, R51.H0_H0 ;  /* 0x20000033ff147230 */ /* 0x000fe40000004100 */
[----:B------:R-:W-:Y:S01]  /*27b0*/  FFMA.FTZ R10, R17, R10, R12 ;  /* 0x0000000a110a7223 */ /* 0x000fe2000001000c */
[----:B------:R-:W-:-:S02]  /*27c0*/  HADD2.F32 R56, -RZ, R52.H0_H0 ;  /* 0x20000034ff387230 */ /* 0x000fc40000004100 */
[----:B------:R-:W-:Y:S01]  /*27d0*/  FFMA.FTZ R0, R0, R17, R11 ;  /* 0x0000001100007223 */ /* 0x000fe2000001000b */
[----:B------:R-:W-:Y:S02]  /*27e0*/  HADD2.F32 R54, -RZ, R31.H0_H0 ;  /* 0x2000001fff367230 */ /* 0x000fe40000004100 */
[C---:B------:R-:W-:Y:S01]  /*27f0*/  FFMA.FTZ R57, R16.reuse, R20, R57 ;  /* 0x0000001410397223 */ /* 0x040fe20000010039 */
[----:B------:R-:W-:Y:S02]  /*2800*/  HADD2.F32 R12, -RZ, R32.H0_H0 ;  /* 0x20000020ff0c7230 */ /* 0x000fe40000004100 */
[----:B------:R-:W-:Y:S01]  /*2810*/  FFMA.FTZ R56, R16, R56, R55 ;  /* 0x0000003810387223 */ /* 0x000fe20000010037 */
[--C-:B------:R-:W-:Y:S02]  /*2820*/  HADD2.F32 R11, -RZ, R86.reuse.H0_H0 ;  /* 0x20000056ff0b7230 */ /* 0x100fe40000004100 */
[----:B------:R-:W-:Y:S01]  /*2830*/  FFMA.FTZ R54, R17, R54, R57 ;  /* 0x0000003611367223 */ /* 0x000fe20000010039 */
[----:B------:R-:W-:-:S02]  /*2840*/  HADD2.F32 R21, -RZ, R86.H1_H1 ;  /* 0x30000056ff157230 */ /* 0x000fc40000004100 */
[----:B------:R-:W-:Y:S01]  /*2850*/  FFMA.FTZ R12, R17, R12, R56 ;  /* 0x0000000c110c7223 */ /* 0x000fe20000010038 */
[--C-:B------:R-:W-:Y:S02]  /*2860*/  HADD2.F32 R53, -RZ, R85.reuse.H0_H0 ;  /* 0x20000055ff357230 */ /* 0x100fe40000004100 */
[----:B------:R-:W-:Y:S01]  /*2870*/  FMUL.FTZ R0, R0, R11 ;  /* 0x0000000b00007220 */ /* 0x000fe20000410000 */
[----:B------:R-:W-:Y:S02]  /*2880*/  HADD2.F32 R55, -RZ, R85.H1_H1 ;  /* 0x30000055ff377230 */ /* 0x000fe40000004100 */
[----:B------:R-:W-:Y:S01]  /*2890*/  FMUL.FTZ R10, R10, R21 ;  /* 0x000000150a0a7220 */ /* 0x000fe20000410000 */
[----:B------:R-:W-:Y:S01]  /*28a0*/  FMUL.FTZ R53, R54, R53 ;  /* 0x0000003536357220 */ /* 0x000fe20000410000 */
[----:B------:R-:W-:Y:S01]  /*28b0*/  F2FP.F16.F32.PACK_AB R0, RZ, R0 ;  /* 0x00000000ff00723e */ /* 0x000fe200000000ff */
[----:B------:R-:W-:Y:S02]  /*28c0*/  FMUL.FTZ R12, R12, R55 ;  /* 0x000000370c0c7220 */ /* 0x000fe40000410000 */
[----:B------:R-:W-:-:S02]  /*28d0*/  F2FP.F16.F32.PACK_AB R10, RZ, R10 ;  /* 0x0000000aff0a723e */ /* 0x000fc400000000ff */
[----:B------:R-:W-:Y:S02]  /*28e0*/  F2FP.F16.F32.PACK_AB R53, RZ, R53 ;  /* 0x00000035ff35723e */ /* 0x000fe400000000ff */
[----:B------:R-:W-:Y:S02]  /*28f0*/  F2FP.F16.F32.PACK_AB R12, RZ, R12 ;  /* 0x0000000cff0c723e */ /* 0x000fe400000000ff */
[----:B------:R-:W-:Y:S02]  /*2900*/  PRMT R0, R0, 0x5410, R10 ;  /* 0x0000541000007816 */ /* 0x000fe4000000000a */
[----:B------:R-:W-:-:S04]  /*2910*/  PRMT R53, R53, 0x5410, R12 ;  /* 0x0000541035357816 */ /* 0x000fc8000000000c */
[----:B------:R-:W-:Y:S01]  /*2920*/  HFMA2.MMA R9, R0, 1, 1, R9 ;  /* 0x3c003c0000097835 */ /* 0x000fe20000000009 */
[----:B------:R-:W-:-:S10]  /*2930*/  HADD2 R8, R53, R8 ;  /* 0x0000000835087230 */ /* 0x000fd40000000000 */
.L_x_23:
[----:B------:R-:W-:Y:S05]  /*2940*/  @!P2 BRA `(.L_x_22) ;  /* 0x000000100068a947 */ /* 0x000fea0003800000 */
[----:B0-----:R-:W-:Y:S02]  /*2950*/  PRMT R0, R91, 0x9910, RZ ;  /* 0x000099105b007816 */ /* 0x001fe400000000ff */
[----:B------:R-:W-:Y:S02]  /*2960*/  ISETP.GE.AND P2, PT, R96, 0x3, PT ;  /* 0x000000036000780c */ /* 0x000fe40003f46270 */
[----:B------:R-:W-:-:S13]  /*2970*/  ISETP.NE.AND P0, PT, R0, RZ, PT ;  /* 0x000000ff0000720c */ /* 0x000fda0003f05270 */
[----:B------:R-:W-:Y:S05]  /*2980*/  @!P0 BRA `(.L_x_24) ;  /* 0x0000000400688947 */ /* 0x000fea0003800000 */
[----:B------:R-:W0:Y:S01]  /*2990*/  LDS.64 R10, [UR4+0x80] ;  /* 0x00008004ff0a7984 */ /* 0x000e220008000a00 */
        /* <DEDUP_REMOVED lines=9> */
[----:B------:R-:W-:Y:S01]  /*2a30*/  FFMA.FTZ R53, R0, R21, RZ ;  /* 0x0000001500357223 */ /* 0x000fe200000100ff */
[----:B------:R-:W-:Y:S02]  /*2a40*/  HADD2.F32 R55, -RZ, R11.H1_H1 ;  /* 0x3000000bff377230 */ /* 0x000fe40000004100 */
[----:B------:R-:W-:Y:S02]  /*2a50*/  HADD2.F32 R10, -RZ, R35.H0_H0 ;  /* 0x20000023ff0a7230 */ /* 0x000fe40000004100 */
[----:B------:R-:W-:Y:S01]  /*2a60*/  FFMA.FTZ R53, R56, R20, R53 ;  /* 0x0000001438357223 */ /* 0x000fe20000010035 */
[----:B------:R-:W-:-:S02]  /*2a70*/  HADD2.F32 R11, -RZ, R36.H0_H0 ;  /* 0x20000024ff0b7230 */ /* 0x000fc40000004100 */
[----:B------:R-:W-:Y:S02]  /*2a80*/  HADD2.F32 R56, -RZ, R45.H0_H0 ;  /* 0x2000002dff387230 */ /* 0x000fe40000004100 */
[-C--:B------:R-:W-:Y:S01]  /*2a90*/  FFMA.FTZ R57, R10, R21.reuse, RZ ;  /* 0x000000150a397223 */ /* 0x080fe200000100ff */
[----:B------:R-:W-:Y:S02]  /*2aa0*/  HADD2.F32 R0, -RZ, R42.H0_H0 ;  /* 0x2000002aff007230 */ /* 0x000fe40000004100 */
[-C--:B------:R-:W-:Y:S01]  /*2ab0*/  FFMA.FTZ R11, R11, R21.reuse, RZ ;  /* 0x000000150b0b7223 */ /* 0x080fe200000100ff */
[----:B------:R-:W-:Y:S01]  /*2ac0*/  FFMA.FTZ R21, R12, R21, RZ ;  /* 0x000000150c157223 */ /* 0x000fe200000100ff */
[----:B------:R-:W-:Y:S02]  /*2ad0*/  HADD2.F32 R12, -RZ, R18.H0_H0 ;  /* 0x20000012ff0c7230 */ /* 0x000fe40000004100 */
[----:B------:R-:W-:Y:S01]  /*2ae0*/  FFMA.FTZ R57, R58, R20, R57 ;  /* 0x000000143a397223 */ /* 0x000fe20000010039 */
[----:B------:R-:W-:-:S02]  /*2af0*/  HADD2.F32 R10, -RZ, R44.H0_H0 ;  /* 0x2000002cff0a7230 */ /* 0x000fc40000004100 */
[----:B------:R-:W-:Y:S01]  /*2b00*/  FFMA.FTZ R0, R0, R54, R53 ;  /* 0x0000003600007223 */ /* 0x000fe20000010035 */
[----:B------:R-:W-:Y:S02]  /*2b10*/  HADD2.F32 R58, -RZ, R19.H0_H0 ;  /* 0x20000013ff3a7230 */ /* 0x000fe40000004100 */
[----:B------:R-:W-:Y:S01]  /*2b20*/  FFMA.FTZ R11, R12, R20, R11 ;  /* 0x000000140c0b7223 */ /* 0x000fe2000001000b */
[----:B------:R-:W-:Y:S02]  /*2b30*/  HADD2.F32 R53, -RZ, R26.H0_H0 ;  /* 0x2000001aff357230 */ /* 0x000fe40000004100 */
[-C--:B------:R-:W-:Y:S01]  /*2b40*/  FFMA.FTZ R10, R10, R54.reuse, R57 ;  /* 0x000000360a0a7223 */ /* 0x080fe20000010039 */
[----:B------:R-:W-:Y:S02]  /*2b50*/  HADD2.F32 R57, -RZ, R27.H0_H0 ;  /* 0x2000001bff397230 */ /* 0x000fe40000004100 */
[----:B------:R-:W-:Y:S01]  /*2b60*/  FFMA.FTZ R12, R56, R54, R11 ;  /* 0x00000036380c7223 */ /* 0x000fe2000001000b */
[----:B------:R-:W-:-:S02]  /*2b70*/  HADD2.F32 R56, -RZ, R46.H0_H0 ;  /* 0x2000002eff387230 */ /* 0x000fc40000004100 */
[----:B------:R-:W-:Y:S01]  /*2b80*/  FFMA.FTZ R21, R58, R20, R21 ;  /* 0x000000143a157223 */ /* 0x000fe20000010015 */
[----:B------:R-:W-:Y:S02]  /*2b90*/  HADD2.F32 R11, -RZ, R13.H0_H0 ;  /* 0x2000000dff0b7230 */ /* 0x000fe40000004100 */
[-C--:B------:R-:W-:Y:S01]  /*2ba0*/  FFMA.FTZ R20, R53, R55.reuse, R10 ;  /* 0x0000003735147223 */ /* 0x080fe2000001000a */
[--C-:B-1----:R-:W-:Y:S02]  /*2bb0*/  HADD2.F32 R10, -RZ, R17.reuse.H0_H0 ;  /* 0x20000011ff0a7230 */ /* 0x102fe40000004100 */
[----:B------:R-:W-:Y:S01]  /*2bc0*/  FFMA.FTZ R56, R56, R54, R21 ;  /* 0x0000003638387223 */ /* 0x000fe20000010015 */
[-C--:B------:R-:W-:Y:S01]  /*2bd0*/  FFMA.FTZ R54, R57, R55.reuse, R12 ;  /* 0x0000003739367223 */ /* 0x080fe2000001000c */
[-C--:B------:R-:W-:Y:S01]  /*2be0*/  FFMA.FTZ R0, R11, R55.reuse, R0 ;  /* 0x000000370b007223 */ /* 0x080fe20000010000 */
[----:B------:R-:W-:Y:S02]  /*2bf0*/  HADD2.F32 R12, -RZ, R17.H1_H1 ;  /* 0x30000011ff0c7230 */ /* 0x000fe40000004100 */
[----:B------:R-:W-:Y:S01]  /*2c00*/  FFMA.FTZ R56, R59, R55, R56 ;  /* 0x000000373b387223 */ /* 0x000fe20000010038 */
[----:B------:R-:W-:-:S02]  /*2c10*/  HADD2.F32 R11, -RZ, R16.H0_H0 ;  /* 0x20000010ff0b7230 */ /* 0x000fc40000004100 */
[----:B------:R-:W-:Y:S02]  /*2c20*/  HADD2.F32 R17, -RZ, R37.H0_H0 ;  /* 0x20000025ff117230 */ /* 0x000fe40000004100 */
[----:B------:R-:W-:Y:S02]  /*2c30*/  HADD2.F32 R21, -RZ, R38.H0_H0 ;  /* 0x20000026ff157230 */ /* 0x000fe40000004100 */
[----:B------:R-:W-:Y:S02]  /*2c40*/  HADD2.F32 R53, -RZ, R39.H0_H0 ;  /* 0x20000027ff357230 */ /* 0x000fe40000004100 */
[-C--:B------:R-:W-:Y:S01]  /*2c50*/  FFMA.FTZ R17, R17, R11.reuse, R0 ;  /* 0x0000000b11117223 */ /* 0x080fe20000010000 */
[----:B------:R-:W-:Y:S02]  /*2c60*/  HADD2.F32 R55, -RZ, R40.H0_H0 ;  /* 0x20000028ff377230 */ /* 0x000fe40000004100 */
[----:B------:R-:W-:Y:S01]  /*2c70*/  FFMA.FTZ R21, R21, R11, R20 ;  /* 0x0000000b15157223 */ /* 0x000fe20000010014 */
[----:B------:R-:W-:-:S02]  /*2c80*/  HADD2.F32 R16, -RZ, R16.H1_H1 ;  /* 0x30000010ff107230 */ /* 0x000fc40000004100 */
[-C--:B------:R-:W-:Y:S01]  /*2c90*/  FFMA.FTZ R53, R53, R11.reuse, R54 ;  /* 0x0000000b35357223 */ /* 0x080fe20000010036 */
[----:B------:R-:W-:Y:S02]  /*2ca0*/  HADD2.F32 R58, -RZ, R47.H0_H0 ;  /* 0x2000002fff3a7230 */ /* 0x000fe40000004100 */
[----:B------:R-:W-:Y:S01]  /*2cb0*/  FFMA.FTZ R11, R55, R11, R56 ;  /* 0x0000000b370b7223 */ /* 0x000fe20000010038 */
[----:B------:R-:W-:Y:S02]  /*2cc0*/  HADD2.F32 R20, -RZ, R49.H0_H0 ;  /* 0x20000031ff147230 */ /* 0x000fe40000004100 */
[----:B------:R-:W-:Y:S02]  /*2cd0*/  HADD2.F32 R56, -RZ, R22.H0_H0 ;  /* 0x20000016ff387230 */ /* 0x000fe40000004100 */
[-C--:B------:R-:W-:Y:S01]  /*2ce0*/  FFMA.FTZ R17, R58, R16.reuse, R17 ;  /* 0x000000103a117223 */ /* 0x080fe20000010011 */
[----:B------:R-:W-:Y:S02]  /*2cf0*/  HADD2.F32 R0, -RZ, R48.H0_H0 ;  /* 0x20000030ff007230 */ /* 0x000fe40000004100 */
[----:B------:R-:W-:Y:S01]  /*2d00*/  FFMA.FTZ R21, R20, R16, R21 ;  /* 0x0000001014157223 */ /* 0x000fe20000010015 */
[----:B------:R-:W-:-:S02]  /*2d10*/  HADD2.F32 R58, -RZ, R23.H0_H0 ;  /* 0x20000017ff3a7230 */ /* 0x000fc40000004100 */
[----:B------:R-:W-:Y:S01]  /*2d20*/  FFMA.FTZ R53, R56, R16, R53 ;  /* 0x0000001038357223 */ /* 0x000fe20000010035 */
[----:B------:R-:W-:Y:S02]  /*2d30*/  HADD2.F32 R54, -RZ, R50.H0_H0 ;  /* 0x20000032ff367230 */ /* 0x000fe40000004100 */
[----:B------:R-:W-:Y:S01]  /*2d40*/  FFMA.FTZ R17, R0, R10, R17 ;  /* 0x0000000a00117223 */ /* 0x000fe20000010011 */
[----:B------:R-:W-:Y:S02]  /*2d50*/  HADD2.F32 R20, -RZ, R51.H0_H0 ;  /* 0x20000033ff147230 */ /* 0x000fe40000004100 */
[----:B------:R-:W-:Y:S01]  /*2d60*/  FFMA.FTZ R11, R58, R16, R11 ;  /* 0x000000103a0b7223 */ /* 0x000fe2000001000b */
[----:B------:R-:W-:Y:S02]  /*2d70*/  HADD2.F32 R56, -RZ, R52.H0_H0 ;  /* 0x20000034ff387230 */ /* 0x000fe40000004100 */
[----:B------:R-:W-:Y:S01]  /*2d80*/  FFMA.FTZ R21, R54, R10, R21 ;  /* 0x0000000a36157223 */ /* 0x000fe20000010015 */
[----:B------:R-:W-:-:S02]  /*2d90*/  HADD2.F32 R0, -RZ, R29.H0_H0 ;  /* 0x2000001dff007230 */ /* 0x000fc40000004100 */
[-C--:B------:R-:W-:Y:S01]  /*2da0*/  FFMA.FTZ R53, R20, R10.reuse, R53 ;  /* 0x0000000a14357223 */ /* 0x080fe20000010035 */
[----:B------:R-:W-:Y:S02]  /*2db0*/  HADD2.F32 R16, -RZ, R30.H0_H0 ;  /* 0x2000001eff107230 */ /* 0x000fe40000004100 */
[----:B------:R-:W-:Y:S01]  /*2dc0*/  FFMA.FTZ R11, R56, R10, R11 ;  /* 0x0000000a380b7223 */ /* 0x000fe2000001000b */
[----:B------:R-:W-:Y:S02]  /*2dd0*/  HADD2.F32 R54, -RZ, R31.H0_H0 ;  /* 0x2000001fff367230 */ /* 0x000fe40000004100 */
[-C--:B------:R-:W-:Y:S01]  /*2de0*/  FFMA.FTZ R17, R0, R12.reuse, R17 ;  /* 0x0000000c00117223 */ /* 0x080fe20000010011 */
[----:B------:R-:W-:Y:S02]  /*2df0*/  HADD2.F32 R20, -RZ, R32.H0_H0 ;  /* 0x20000020ff147230 */ /* 0x000fe40000004100 */
[----:B------:R-:W-:Y:S01]  /*2e00*/  FFMA.FTZ R21, R16, R12, R21 ;  /* 0x0000000c10157223 */ /* 0x000fe20000010015 */
[----:B------:R-:W-:-:S02]  /*2e10*/  HADD2.F32 R0, -RZ, R86.H0_H0 ;  /* 0x20000056ff007230 */ /* 0x000fc40000004100 */
[-C--:B------:R-:W-:Y:S01]  /*2e20*/  FFMA.FTZ R53, R54, R12.reuse, R53 ;  /* 0x0000000c36357223 */ /* 0x080fe20000010035 */
[----:B------:R-:W-:Y:S02]  /*2e30*/  HADD2.F32 R10, -RZ, R86.H1_H1 ;  /* 0x30000056ff0a7230 */ /* 0x000fe40000004100 */
[----:B------:R-:W-:Y:S01]  /*2e40*/  FFMA.FTZ R11, R20, R12, R11 ;  /* 0x0000000c140b7223 */ /* 0x000fe2000001000b */
[--C-:B------:R-:W-:Y:S02]  /*2e50*/  HADD2.F32 R16, -RZ, R85.reuse.H0_H0 ;  /* 0x20000055ff107230 */ /* 0x100fe40000004100 */
[----:B------:R-:W-:Y:S01]  /*2e60*/  FMUL.FTZ R17, R0, R17 ;  /* 0x0000001100117220 */ /* 0x000fe20000410000 */
[----:B------:R-:W-:Y:S02]  /*2e70*/  HADD2.F32 R54, -RZ, R85.H1_H1 ;  /* 0x30000055ff367230 */ /* 0x000fe40000004100 */
[----:B------:R-:W-:Y:S01]  /*2e80*/  FMUL.FTZ R21, R10, R21 ;  /* 0x000000150a157220 */ /* 0x000fe20000410000 */
[----:B------:R-:W-:Y:S01]  /*2e90*/  FMUL.FTZ R53, R16, R53 ;  /* 0x0000003510357220 */ /* 0x000fe20000410000 */
[----:B------:R-:W-:Y:S01]  /*2ea0*/  F2FP.F16.F32.PACK_AB R17, RZ, R17 ;  /* 0x00000011ff11723e */ /* 0x000fe200000000ff */
[----:B------:R-:W-:-:S02]  /*2eb0*/  FMUL.FTZ R11, R54, R11 ;  /* 0x0000000b360b7220 */ /* 0x000fc40000410000 */
[----:B------:R-:W-:Y:S02]  /*2ec0*/  F2FP.F16.F32.PACK_AB R21, RZ, R21 ;  /* 0x00000015ff15723e */ /* 0x000fe400000000ff */
[----:B------:R-:W-:Y:S02]  /*2ed0*/  F2FP.F16.F32.PACK_AB R53, RZ, R53 ;  /* 0x00000035ff35723e */ /* 0x000fe400000000ff */
[----:B------:R-:W-:Y:S02]  /*2ee0*/  F2FP.F16.F32.PACK_AB R11, RZ, R11 ;  /* 0x0000000bff0b723e */ /* 0x000fe400000000ff */
[----:B------:R-:W-:Y:S02]  /*2ef0*/  PRMT R17, R17, 0x5410, R21 ;  /* 0x0000541011117816 */ /* 0x000fe40000000015 */
[----:B------:R-:W-:-:S04]  /*2f00*/  PRMT R53, R53, 0x5410, R11 ;  /* 0x0000541035357816 */ /* 0x000fc8000000000b */
[----:B------:R-:W-:Y:S01]  /*2f10*/  HFMA2.MMA R7, R17, 1, 1, R7 ;  /* 0x3c003c0011077835 */ /* 0x000fe20000000007 */
[----:B------:R-:W-:-:S10]  /*2f20*/  HADD2 R6, R53, R6 ;  /* 0x0000000635067230 */ /* 0x000fd40000000000 */
.L_x_24:
[----:B------:R-:W-:Y:S05]  /*2f30*/  @!P2 BRA `(.L_x_22) ;  /* 0x0000000800eca947 */ /* 0x000fea0003800000 */
[----:B------:R-:W-:Y:S02]  /*2f40*/  PRMT R0, R93, 0x9910, RZ ;  /* 0x000099105d007816 */ /* 0x000fe400000000ff */
[----:B------:R-:W-:Y:S02]  /*2f50*/  PRMT R10, R90, 0x9910, RZ ;  /* 0x000099105a0a7816 */ /* 0x000fe400000000ff */
[----:B------:R-:W-:Y:S02]  /*2f60*/  ISETP.NE.AND P2, PT, R0, RZ, PT ;  /* 0x000000ff0000720c */ /* 0x000fe40003f45270 */
[----:B------:R-:W-:-:S04]  /*2f70*/  ISETP.NE.AND P0, PT, R10, RZ, PT ;  /* 0x000000ff0a00720c */ /* 0x000fc80003f05270 */
[----:B------:R-:W-:-:S07]  /*2f80*/  ISETP.LT.OR P0, PT, R97, 0x4, !P0 ;  /* 0x000000046100780c */ /* 0x000fce0004701670 */
[----:B------:R-:W-:Y:S06]  /*2f90*/  @!P2 BRA `(.L_x_25) ;  /* 0x000000040068a947 */ /* 0x000fec0003800000 */
        /* <DEDUP_REMOVED lines=90> */
.L_x_25:
[----:B------:R-:W-:Y:S05]  /*3540*/  @P0 BRA `(.L_x_22) ;  /* 0x0000000400680947 */ /* 0x000fea0003800000 */
[----:B------:R-:W0:Y:S01]  /*3550*/  LDS.64 R10, [UR4+0x180] ;  /* 0x00018004ff0a7984 */ /* 0x000e220008000a00 */
[----:B------:R-:W-:Y:S02]  /*3560*/  HADD2.F32 R0, -RZ, R34.H0_H0 ;  /* 0x20000022ff007230 */ /* 0x000fe40000004100 */
[----:B------:R-:W-:Y:S01]  /*3570*/  HADD2.F32 R34, -RZ, R41.H0_H0 ;  /* 0x20000029ff227230 */ /* 0x000fe20000004100 */
[----:B------:R-:W1:Y:S01]  /*3580*/  LDS.64 R16, [UR4+0x188] ;  /* 0x00018804ff107984 */ /* 0x000e620008000a00 */
[----:B------:R-:W-:Y:S02]  /*3590*/  HADD2.F32 R12, -RZ, R33.H0_H0 ;  /* 0x20000021ff0c7230 */ /* 0x000fe40000004100 */
[----:B------:R-:W-:Y:S02]  /*35a0*/  HADD2.F32 R18, -RZ, R18.H0_H0 ;  /* 0x20000012ff127230 */ /* 0x000fe40000004100 */
[----:B------:R-:W-:Y:S02]  /*35b0*/  HADD2.F32 R46, -RZ, R46.H0_H0 ;  /* 0x2000002eff2e7230 */ /* 0x000fe40000004100 */
[----:B------:R-:W-:-:S02]  /*35c0*/  HADD2.F32 R13, -RZ, R13.H0_H0 ;  /* 0x2000000dff0d7230 */ /* 0x000fc40000004100 */
[----:B------:R-:W-:Y:S02]  /*35d0*/  HADD2.F32 R27, -RZ, R27.H0_H0 ;  /* 0x2000001bff1b7230 */ /* 0x000fe40000004100 */
[----:B------:R-:W-:Y:S02]  /*35e0*/  HADD2.F32 R22, -RZ, R22.H0_H0 ;  /* 0x20000016ff167230 */ /* 0x000fe40000004100 */
[----:B------:R-:W-:Y:S02]  /*35f0*/  HADD2.F32 R50, -RZ, R50.H0_H0 ;  /* 0x20000032ff327230 */ /* 0x000fe40000004100 */
[----:B------:R-:W-:Y:S02]  /*3600*/  HADD2.F32 R52, -RZ, R52.H0_H0 ;  /* 0x20000034ff347230 */ /* 0x000fe40000004100 */
[----:B------:R-:W-:Y:S02]  /*3610*/  HADD2.F32 R29, -RZ, R29.H0_H0 ;  /* 0x2000001dff1d7230 */ /* 0x000fe40000004100 */
[----:B------:R-:W-:-:S02]  /*3620*/  HADD2.F32 R31, -RZ, R31.H0_H0 ;  /* 0x2000001fff1f7230 */ /* 0x000fc40000004100 */
[--C-:B0-----:R-:W-:Y:S02]  /*3630*/  HADD2.F32 R21, -RZ, R10.reuse.H0_H0 ;  /* 0x2000000aff157230 */ /* 0x101fe40000004100 */
[--C-:B------:R-:W-:Y:S02]  /*3640*/  HADD2.F32 R54, -RZ, R11.reuse.H0_H0 ;  /* 0x2000000bff367230 */ /* 0x100fe40000004100 */
[----:B------:R-:W-:Y:S02]  /*3650*/  HADD2.F32 R53, -RZ, R11.H1_H1 ;  /* 0x3000000bff357230 */ /* 0x000fe40000004100 */
[----:B------:R-:W-:Y:S01]  /*3660*/  FFMA.FTZ R33, R0, R21, RZ ;  /* 0x0000001500217223 */ /* 0x000fe200000100ff */
[----:B------:R-:W-:Y:S02]  /*3670*/  HADD2.F32 R20, -RZ, R10.H1_H1 ;  /* 0x3000000aff147230 */ /* 0x000fe40000004100 */
[----:B------:R-:W-:Y:S02]  /*3680*/  HADD2.F32 R11, -RZ, R36.H0_H0 ;  /* 0x20000024ff0b7230 */ /* 0x000fe40000004100 */
[----:B------:R-:W-:-:S02]  /*3690*/  HADD2.F32 R10, -RZ, R35.H0_H0 ;  /* 0x20000023ff0a7230 */ /* 0x000fc40000004100 */
[-C--:B------:R-:W-:Y:S01]  /*36a0*/  FFMA.FTZ R33, R34, R20.reuse, R33 ;  /* 0x0000001422217223 */ /* 0x080fe20000010021 */
        /* <DEDUP_REMOVED lines=8> */
[-C--:B------:R-:W-:Y:S01]  /*3730*/  FFMA.FTZ R35, R36, R20.reuse, R35 ;  /* 0x0000001424237223 */ /* 0x080fe20000010023 */
[----:B------:R-:W-:Y:S02]  /*3740*/  HADD2.F32 R10, -RZ, R44.H0_H0 ;  /* 0x2000002cff0a7230 */ /* 0x000fe40000004100 */
[----:B------:R-:W-:Y:S01]  /*3750*/  FFMA.FTZ R21, R34, R20, R21 ;  /* 0x0000001422157223 */ /* 0x000fe20000010015 */
[-C--:B------:R-:W-:Y:S01]  /*3760*/  FFMA.FTZ R18, R12, R54.reuse, R11 ;  /* 0x000000360c127223 */ /* 0x080fe2000001000b */
[-C--:B------:R-:W-:Y:S01]  /*3770*/  FFMA.FTZ R0, R0, R54.reuse, R33 ;  /* 0x0000003600007223 */ /* 0x080fe20000010021 */
[----:B------:R-:W-:Y:S02]  /*3780*/  HADD2.F32 R11, -RZ, R26.H0_H0 ;  /* 0x2000001aff0b7230 */ /* 0x000fe40000004100 */
[-C--:B------:R-:W-:Y:S01]  /*3790*/  FFMA.FTZ R10, R10, R54.reuse, R35 ;  /* 0x000000360a0a7223 */ /* 0x080fe20000010023 */
[----:B------:R-:W-:Y:S02]  /*37a0*/  HADD2.F32 R19, -RZ, R28.H0_H0 ;  /* 0x2000001cff137230 */ /* 0x000fe40000004100 */
[----:B------:R-:W-:Y:S01]  /*37b0*/  FFMA.FTZ R54, R46, R54, R21 ;  /* 0x000000362e367223 */ /* 0x000fe20000010015 */
[-C--:B------:R-:W-:Y:S01]  /*37c0*/  FFMA.FTZ R0, R13, R53.reuse, R0 ;  /* 0x000000350d007223 */ /* 0x080fe20000010000 */
[----:B------:R-:W-:Y:S01]  /*37d0*/  FFMA.FTZ R12, R11, R53, R10 ;  /* 0x000000350b0c7223 */ /* 0x000fe2000001000a */
[----:B-1----:R-:W-:-:S02]  /*37e0*/  HADD2.F32 R11, -RZ, R16.H0_H0 ;  /* 0x20000010ff0b7230 */ /* 0x002fc40000004100 */
        /* <DEDUP_REMOVED lines=22> */
[----:B------:R-:W-:Y:S02]  /*3950*/  HADD2.F32 R17, -RZ, R17.H1_H1 ;  /* 0x30000011ff117230 */ /* 0x000fe40000004100 */
[----:B------:R-:W-:Y:S01]  /*3960*/  FFMA.FTZ R0, R0, R10, R13 ;  /* 0x0000000a00007223 */ /* 0x000fe2000001000d */
[----:B------:R-:W-:-:S02]  /*3970*/  HADD2.F32 R13, -RZ, R30.H0_H0 ;  /* 0x2000001eff0d7230 */ /* 0x000fc40000004100 */
[-C--:B------:R-:W-:Y:S01]  /*3980*/  FFMA.FTZ R16, R16, R10.reuse, R21 ;  /* 0x0000000a10107223 */ /* 0x080fe20000010015 */
[----:B------:R-:W-:Y:S01]  /*3990*/  FFMA.FTZ R10, R52, R10, R11 ;  /* 0x0000000a340a7223 */ /* 0x000fe2000001000b */
[----:B------:R-:W-:Y:S02]  /*39a0*/  HADD2.F32 R21, -RZ, R32.H0_H0 ;  /* 0x20000020ff157230 */ /* 0x000fe40000004100 */
[-C--:B------:R-:W-:Y:S01]  /*39b0*/  FFMA.FTZ R0, R29, R17.reuse, R0 ;  /* 0x000000111d007223 */ /* 0x080fe20000010000 */
[-C--:B------:R-:W-:Y:S01]  /*39c0*/  FFMA.FTZ R12, R13, R17.reuse, R12 ;  /* 0x000000110d0c7223 */ /* 0x080fe2000001000c */
[--C-:B------:R-:W-:Y:S02]  /*39d0*/  HADD2.F32 R11, -RZ, R86.reuse.H0_H0 ;  /* 0x20000056ff0b7230 */ /* 0x100fe40000004100 */
[-C--:B------:R-:W-:Y:S01]  /*39e0*/  FFMA.FTZ R16, R31, R17.reuse, R16 ;  /* 0x000000111f107223 */ /* 0x080fe20000010010 */
[----:B------:R-:W-:Y:S02]  /*39f0*/  HADD2.F32 R13, -RZ, R86.H1_H1 ;  /* 0x30000056ff0d7230 */ /* 0x000fe40000004100 */
[----:B------:R-:W-:Y:S01]  /*3a00*/  FFMA.FTZ R10, R21, R17, R10 ;  /* 0x00000011150a7223 */ /* 0x000fe2000001000a */
[----:B------:R-:W-:-:S02]  /*3a10*/  HADD2.F32 R19, -RZ, R85.H0_H0 ;  /* 0x20000055ff137230 */ /* 0x000fc40000004100 */
[----:B------:R-:W-:Y:S01]  /*3a20*/  FMUL.FTZ R0, R11, R0 ;  /* 0x000000000b007220 */ /* 0x000fe20000410000 */
[----:B------:R-:W-:Y:S02]  /*3a30*/  HADD2.F32 R23, -RZ, R85.H1_H1 ;  /* 0x30000055ff177230 */ /* 0x000fe40000004100 */
[----:B------:R-:W-:Y:S01]  /*3a40*/  FMUL.FTZ R12, R13, R12 ;  /* 0x0000000c0d0c7220 */ /* 0x000fe20000410000 */
[----:B------:R-:W-:Y:S01]  /*3a50*/  FMUL.FTZ R16, R19, R16 ;  /* 0x0000001013107220 */ /* 0x000fe20000410000 */
[----:B------:R-:W-:Y:S01]  /*3a60*/  F2FP.F16.F32.PACK_AB R0, RZ, R0 ;  /* 0x00000000ff00723e */ /* 0x000fe200000000ff */
[----:B------:R-:W-:Y:S02]  /*3a70*/  FMUL.FTZ R10, R23, R10 ;  /* 0x0000000a170a7220 */ /* 0x000fe40000410000 */
[----:B------:R-:W-:Y:S02]  /*3a80*/  F2FP.F16.F32.PACK_AB R12, RZ, R12 ;  /* 0x0000000cff0c723e */ /* 0x000fe400000000ff */
[----:B------:R-:W-:-:S02]  /*3a90*/  F2FP.F16.F32.PACK_AB R16, RZ, R16 ;  /* 0x00000010ff10723e */ /* 0x000fc400000000ff */
[----:B------:R-:W-:Y:S02]  /*3aa0*/  F2FP.F16.F32.PACK_AB R10, RZ, R10 ;  /* 0x0000000aff0a723e */ /* 0x000fe400000000ff */
[----:B------:R-:W-:Y:S02]  /*3ab0*/  PRMT R0, R0, 0x5410, R12 ;  /* 0x0000541000007816 */ /* 0x000fe4000000000c */
[----:B------:R-:W-:-:S04]  /*3ac0*/  PRMT R16, R16, 0x5410, R10 ;  /* 0x0000541010107816 */ /* 0x000fc8000000000a */
[----:B------:R-:W-:Y:S01]  /*3ad0*/  HFMA2.MMA R3, R0, 1, 1, R3 ;  /* 0x3c003c0000037835 */ /* 0x000fe20000000003 */
[----:B------:R-:W-:-:S10]  /*3ae0*/  HADD2 R2, R16, R2 ;  /* 0x0000000210027230 */ /* 0x000fd40000000000 */
.L_x_22:
[----:B------:R-:W0:Y:S02]  /*3af0*/  LDC R87, c[0x0][0x23c] ;  /* 0x00008f00ff577b82 */ /* 0x000e240000000800 */
[----:B0-----:R-:W-:-:S05]  /*3b00*/  IMAD.WIDE R20, R87, 0x8, R14 ;  /* 0x0000000857147825 */ /* 0x001fca00078e020e */
[----:B------:R0:W5:Y:S01]  /*3b10*/  LDG.E.128.CONSTANT R12, desc[UR6][R20.64] ;  /* 0x00000006140c7981 */ /* 0x000162000c1e9d00 */
[----:B------:R-:W-:Y:S01]  /*3b20*/  IMAD.WIDE R24, R87, 0x8, R24 ;  /* 0x0000000857187825 */ /* 0x000fe200078e0218 */
[----:B------:R-:W-:Y:S06]  /*3b30*/  @!P1 BRA `(.L_x_26) ;  /* 0x0000001c00889947 */ /* 0x000fec0003800000 */
[----:B------:R-:W2:Y:S01]  /*3b40*/  LDG.E.128.CONSTANT R16, desc[UR6][R24.64] ;  /* 0x0000000618107981 */ /* 0x000ea2000c1e9d00 */
[----:B-----5:R-:W-:Y:S02]  /*3b50*/  LOP3.LUT R0, R12, 0xff, RZ, 0xc0, !PT ;  /* 0x000000ff0c007812 */ /* 0x020fe400078ec0ff */
[----:B------:R-:W-:Y:S02]  /*3b60*/  LOP3.LUT R10, R13, 0xff, RZ, 0xc0, !PT ;  /* 0x000000ff0d0a7812 */ /* 0x000fe400078ec0ff */
[----:B------:R-:W-:Y:S02]  /*3b70*/  IADD3 R0, R0, -0x80, RZ ;  /* 0xffffff8000007810 */ /* 0x000fe40007ffe0ff */
[----:B------:R-:W-:Y:S02]  /*3b80*/  SHF.R.U32.HI R38, RZ, 0x8, R14 ;  /* 0x00000008ff267819 */ /* 0x000fe4000001160e */
[----:B------:R1:W3:Y:S01]  /*3b90*/  I2F.F16 R32, R0 ;  /* 0x0000000000207306 */ /* 0x0002e20000200c00 */
[----:B------:R-:W-:-:S02]  /*3ba0*/  IADD3 R10, R10, -0x80, RZ ;  /* 0xffffff800a0a7810 */ /* 0x000fc40007ffe0ff */
[----:B------:R-:W-:Y:S02]  /*3bb0*/  LOP3.LUT R11, R14, 0xff, RZ, 0xc0, !PT ;  /* 0x000000ff0e0b7812 */ /* 0x000fe400078ec0ff */
[----:B------:R-:W-:Y:S02]  /*3bc0*/  LEA.HI R23, R13, 0xffffff80, RZ, 0x8 ;  /* 0xffffff800d177811 */ /* 0x000fe400078f40ff */
[----:B------:R-:W-:Y:S01]  /*3bd0*/  IADD3 R11, R11, -0x80, RZ ;  /* 0xffffff800b0b7810 */ /* 0x000fe20007ffe0ff */
[----:B------:R4:W0:Y:S01]  /*3be0*/  I2F.F16 R35, R10 ;  /* 0x0000000a00237306 */ /* 0x0008220000200c00 */
[----:B-1----:R-:W-:Y:S02]  /*3bf0*/  SHF.R.U32.HI R0, RZ, 0x8, R12 ;  /* 0x00000008ff007819 */ /* 0x002fe4000001160c */
[----:B------:R-:W-:Y:S02]  /*3c00*/  LEA.HI R22, R12, 0xffffff80, RZ, 0x8 ;  /* 0xffffff800c167811 */ /* 0x000fe400078f40ff */
[----:B------:R-:W-:-:S02]  /*3c10*/  LOP3.LUT R0, R0, 0xff, RZ, 0xc0, !PT ;  /* 0x000000ff00007812 */ /* 0x000fc400078ec0ff */
[----:B------:R-:W-:Y:S01]  /*3c20*/  SHF.R.U32.HI R12, RZ, 0x10, R12 ;  /* 0x00000010ff0c7819 */ /* 0x000fe2000001160c */
[----:B------:R1:W0:Y:S01]  /*3c30*/  I2F.F16 R33, R11 ;  /* 0x0000000b00217306 */ /* 0x0002220000200c00 */
[----:B------:R-:W-:Y:S02]  /*3c40*/  IADD3 R0, R0, -0x80, RZ ;  /* 0xffffff8000007810 */ /* 0x000fe40007ffe0ff */
[--C-:B----4-:R-:W-:Y:S02]  /*3c50*/  SHF.R.U32.HI R10, RZ, 0x8, R13.reuse ;  /* 0x00000008ff0a7819 */ /* 0x110fe4000001160d */
[----:B------:R-:W-:Y:S02]  /*3c60*/  SHF.R.U32.HI R13, RZ, 0x10, R13 ;  /* 0x00000010ff0d7819 */ /* 0x000fe4000001160d */
[----:B------:R-:W-:Y:S01]  /*3c70*/  LOP3.LUT R10, R10, 0xff, RZ, 0xc0, !PT ;  /* 0x000000ff0a0a7812 */ /* 0x000fe200078ec0ff */
[----:B------:R4:W0:Y:S01]  /*3c80*/  I2F.F16 R36, R0 ;  /* 0x0000000000247306 */ /* 0x0008220000200c00 */
[----:B-1----:R-:W-:-:S02]  /*3c90*/  LOP3.LUT R11, R13, 0xff, RZ, 0xc0, !PT ;  /* 0x000000ff0d0b7812 */ /* 0x002fc400078ec0ff */
[----:B------:R-:W-:Y:S02]  /*3ca0*/  IADD3 R10, R10, -0x80, RZ ;  /* 0xffffff800a0a7810 */ /* 0x000fe40007ffe0ff */
[----:B------:R-:W-:Y:S02]  /*3cb0*/  IADD3 R11, R11, -0x80, RZ ;  /* 0xffffff800b0b7810 */ /* 0x000fe40007ffe0ff */
[----:B------:R-:W-:Y:S01]  /*3cc0*/  LOP3.LUT R12, R12, 0xff, RZ, 0xc0, !PT ;  /* 0x000000ff0c0c7812 */ /* 0x000fe200078ec0ff */
[----:B------:R1:W0:Y:S01]  /*3cd0*/  I2F.F16 R13, R10 ;  /* 0x0000000a000d7306 */ /* 0x0002220000200c00 */
[----:B----4-:R-:W-:Y:S02]  /*3ce0*/  LOP3.LUT R0, R38, 0xff, RZ, 0xc0, !PT ;  /* 0x000000ff26007812 */ /* 0x010fe400078ec0ff */
[----:B------:R-:W-:Y:S02]  /*3cf0*/  IADD3 R12, R12, -0x80, RZ ;  /* 0xffffff800c0c7810 */ /* 0x000fe40007ffe0ff */
[----:B------:R-:W-:-:S02]  /*3d00*/  IADD3 R39, R0, -0x80, RZ ;  /* 0xffffff8000277810 */ /* 0x000fc40007ffe0ff */
[----:B------:R-:W-:Y:S01]  /*3d10*/  SHF.R.U32.HI R0, RZ, 0x8, R15 ;  /* 0x00000008ff007819 */ /* 0x000fe2000001160f */
[----:B------:R4:W0:Y:S01]  /*3d20*/  I2F.F16 R38, R11 ;  /* 0x0000000b00267306 */ /* 0x0008220000200c00 */
[----:B------:R-:W-:Y:S02]  /*3d30*/  LEA.HI R26, R14, 0xffffff80, RZ, 0x8 ;  /* 0xffffff800e1a7811 */ /* 0x000fe400078f40ff */
[----:B------:R-:W-:Y:S02]  /*3d40*/  LOP3.LUT R0, R0, 0xff, RZ, 0xc0, !PT ;  /* 0x000000ff00007812 */ /* 0x000fe400078ec0ff */
[C---:B------:R-:W-:Y:S02]  /*3d50*/  LEA.HI R27, R15.reuse, 0xffffff80, RZ, 0x8 ;  /* 0xffffff800f1b7811 */ /* 0x040fe400078f40ff */
[----:B------:R-:W-:Y:S01]  /*3d60*/  IADD3 R41, R0, -0x80, RZ ;  /* 0xffffff8000297810 */ /* 0x000fe20007ffe0ff */
[----:B------:R-:W0:Y:S01]  /*3d70*/  I2F.F16 R37, R12 ;  /* 0x0000000c00257306 */ /* 0x000e220000200c00 */
[----:B------:R-:W-:-:S02]  /*3d80*/  LOP3.LUT R28, R15, 0xff, RZ, 0xc0, !PT ;  /* 0x000000ff0f1c7812 */ /* 0x000fc400078ec0ff */
[----:B------:R-:W-:Y:S02]  /*3d90*/  SHF.R.U32.HI R14, RZ, 0x10, R14 ;  /* 0x00000010ff0e7819 */ /* 0x000fe4000001160e */
[----:B------:R-:W-:Y:S02]  /*3da0*/  SHF.R.U32.HI R15, RZ, 0x10, R15 ;  /* 0x00000010ff0f7819 */ /* 0x000fe4000001160f */
[----:B------:R-:W-:Y:S01]  /*3db0*/  LOP3.LUT R14, R14, 0xff, RZ, 0xc0, !PT ;  /* 0x000000ff0e0e7812 */ /* 0x000fe200078ec0ff */
[----:B------:R-:W0:Y:S01]  /*3dc0*/  I2F.F16 R22, R22 ;  /* 0x0000001600167306 */ /* 0x000e220000200c00 */
[----:B------:R-:W-:Y:S02]  /*3dd0*/  LOP3.LUT R15, R15, 0xff, RZ, 0xc0, !PT ;  /* 0x000000ff0f0f7812 */ /* 0x000fe400078ec0ff */
[----:B------:R-:W-:Y:S02]  /*3de0*/  IADD3 R28, R28, -0x80, RZ ;  /* 0xffffff801c1c7810 */ /* 0x000fe40007ffe0ff */
[----:B------:R-:W-:-:S02]  /*3df0*/  IADD3 R14, R14, -0x80, RZ ;  /* 0xffffff800e0e7810 */ /* 0x000fc40007ffe0ff */
[----:B------:R-:W-:Y:S01]  /*3e00*/  IADD3 R15, R15, -0x80, RZ ;  /* 0xffffff800f0f7810 */ /* 0x000fe20007ffe0ff */
[----:B------:R-:W0:Y:S01]  /*3e10*/  I2F.F16 R23, R23 ;  /* 0x0000001700177306 */ /* 0x000e220000200c00 */
[----:B------:R-:W-:-:S07]  /*3e20*/  ISETP.GE.AND P2, PT, R96, 0x2, PT ;  /* 0x000000026000780c */ /* 0x000fce0003f46270 */
[----:B------:R-:W0:Y:S08]  /*3e30*/  I2F.F16 R26, R26 ;  /* 0x0000001a001a7306 */ /* 0x000e300000200c00 */
[----:B------:R-:W0:Y:S08]  /*3e40*/  I2F.F16 R27, R27 ;  /* 0x0000001b001b7306 */ /* 0x000e300000200c00 */
[----:B------:R-:W0:Y:S08]  /*3e50*/  I2F.F16 R28, R28 ;  /* 0x0000001c001c7306 */ /* 0x000e300000200c00 */
[----:B------:R-:W0:Y:S08]  /*3e60*/  I2F.F16 R39, R39 ;  /* 0x0000002700277306 */ /* 0x000e300000200c00 */
[----:B------:R-:W0:Y:S08]  /*3e70*/  I2F.F16 R40, R14 ;  /* 0x0000000e00287306 */ /* 0x000e300000200c00 */
[----:B------:R-:W0:Y:S08]  /*3e80*/  I2F.F16 R41, R41 ;  /* 0x0000002900297306 */ /* 0x000e300000200c00 */
[----:B------:R-:W0:Y:S01]  /*3e90*/  I2F.F16 R42, R15 ;  /* 0x0000000f002a7306 */ /* 0x000e220000200c00 */
[----:B--2---:R-:W-:-:S02]  /*3ea0*/  LOP3.LUT R0, R16, 0xff, RZ, 0xc0, !PT ;  /* 0x000000ff10007812 */ /* 0x004fc400078ec0ff */
[----:B-1----:R-:W-:Y:S02]  /*3eb0*/  LOP3.LUT R10, R17, 0xff, RZ, 0xc0, !PT ;  /* 0x000000ff110a7812 */ /* 0x002fe400078ec0ff */
[----:B------:R-:W-:Y:S02]  /*3ec0*/  IADD3 R0, R0, -0x80, RZ ;  /* 0xffffff8000007810 */ /* 0x000fe40007ffe0ff */
[----:B------:R-:W-:Y:S02]  /*3ed0*/  IADD3 R44, R10, -0x80, RZ ;  /* 0xffffff800a2c7810 */ /* 0x000fe40007ffe0ff */
[----:B------:R1:W2:Y:S01]  /*3ee0*/  I2F.F16 R43, R0 ;  /* 0x00000000002b7306 */ /* 0x0002a20000200c00 */
[----:B------:R-:W-:Y:S02]  /*3ef0*/  LOP3.LUT R10, R18, 0xff, RZ, 0xc0, !PT ;  /* 0x000000ff120a7812 */ /* 0x000fe400078ec0ff */
[----:B----4-:R-:W-:Y:S02]  /*3f00*/  LOP3.LUT R11, R19, 0xff, RZ, 0xc0, !PT ;  /* 0x000000ff130b7812 */ /* 0x010fe400078ec0ff */
[----:B------:R-:W-:-:S02]  /*3f10*/  IADD3 R45, R10, -0x80, RZ ;  /* 0xffffff800a2d7810 */ /* 0x000fc40007ffe0ff */
[----:B------:R-:W-:Y:S01]  /*3f20*/  SHF.R.U32.HI R10, RZ, 0x8, R16 ;  /* 0x00000008ff0a7819 */ /* 0x000fe20000011610 */
[----:B------:R-:W4:Y:S01]  /*3f30*/  I2F.F16 R44, R44 ;  /* 0x0000002c002c7306 */ /* 0x000f220000200c00 */
[----:B-1----:R-:W-:Y:S02]  /*3f40*/  SHF.R.U32.HI R0, RZ, 0x8, R17 ;  /* 0x00000008ff007819 */ /* 0x002fe40000011611 */
[----:B------:R-:W-:Y:S02]  /*3f50*/  IADD3 R11, R11, -0x80, RZ ;  /* 0xffffff800b0b7810 */ /* 0x000fe40007ffe0ff */
[----:B------:R-:W-:Y:S02]  /*3f60*/  LOP3.LUT R0, R0, 0xff, RZ, 0xc0, !PT ;  /* 0x000000ff00007812 */ /* 0x000fe400078ec0ff */
[----:B------:R-:W-:Y:S01]  /*3f70*/  LOP3.LUT R10, R10, 0xff, RZ, 0xc0, !PT ;  /* 0x000000ff0a0a7812 */ /* 0x000fe200078ec0ff */
[----:B------:R1:W0:Y:S01]  /*3f80*/  I2F.F16 R46, R11 ;  /* 0x0000000b002e7306 */ /* 0x0002220000200c00 */
[----:B------:R-:W-:-:S02]  /*3f90*/  IADD3 R0, R0, -0x80, RZ ;  /* 0xffffff8000007810 */ /* 0x000fc40007ffe0ff */
[----:B------:R-:W-:Y:S02]  /*3fa0*/  LEA.HI R29, R16, 0xffffff80, RZ, 0x8 ;  /* 0xffffff80101d7811 */ /* 0x000fe400078f40ff */
[----:B------:R-:W-:Y:S02]  /*3fb0*/  LEA.HI R30, R17, 0xffffff80, RZ, 0x8 ;  /* 0xffffff80111e7811 */ /* 0x000fe400078f40ff */
[----:B------:R-:W-:Y:S01]  /*3fc0*/  LEA.HI R31, R18, 0xffffff80, RZ, 0x8 ;  /* 0xffffff80121f7811 */ /* 0x000fe200078f40ff */
[----:B------:R3:W0:Y:S01]  /*3fd0*/  I2F.F16 R49, R0 ;  /* 0x0000000000317306 */ /* 0x0006220000200c00 */
[----:B------:R-:W-:Y:S02]  /*3fe0*/  LEA.HI R34, R19, 0xffffff80, RZ, 0x8 ;  /* 0xffffff8013227811 */ /* 0x000fe400078f40ff */
[----:B------:R-:W-:Y:S02]  /*3ff0*/  IADD3 R10, R10, -0x80, RZ ;  /* 0xffffff800a0a7810 */ /* 0x000fe40007ffe0ff */
[----:B-1----:R-:W-:-:S02]  /*4000*/  SHF.R.U32.HI R11, RZ, 0x8, R18 ;  /* 0x00000008ff0b7819 */ /* 0x002fc40000011612 */
[----:B------:R-:W-:Y:S01]  /*4010*/  SHF.R.U32.HI R12, RZ, 0x8, R19 ;  /* 0x00000008ff0c7819 */ /* 0x000fe20000011613 */
[----:B------:R1:W0:Y:S01]  /*4020*/  I2F.F16 R47, R10 ;  /* 0x0000000a002f7306 */ /* 0x0002220000200c00 */
[----:B---3--:R-:W-:Y:S02]  /*4030*/  PRMT R0, R92, 0x9910, RZ ;  /* 0x000099105c007816 */ /* 0x008fe400000000ff */
[----:B------:R-:W-:Y:S02]  /*4040*/  SHF.R.U32.HI R16, RZ, 0x10, R16 ;  /* 0x00000010ff107819 */ /* 0x000fe40000011610 */
[----:B------:R-:W-:Y:S02]  /*4050*/  SHF.R.U32.HI R17, RZ, 0x10, R17 ;  /* 0x00000010ff117819 */ /* 0x000fe40000011611 */
[----:B------:R-:W-:Y:S01]  /*4060*/  SHF.R.U32.HI R18, RZ, 0x10, R18 ;  /* 0x00000010ff127819 */ /* 0x000fe20000011612 */
[----:B------:R-:W3:Y:S01]  /*4070*/  I2F.F16 R29, R29 ;  /* 0x0000001d001d7306 */ /* 0x000ee20000200c00 */
[----:B------:R-:W-:-:S02]  /*4080*/  SHF.R.U32.HI R19, RZ, 0x10, R19 ;  /* 0x00000010ff137819 */ /* 0x000fc40000011613 */
[----:B------:R-:W-:Y:S02]  /*4090*/  ISETP.NE.AND P0, PT, R0, RZ, PT ;  /* 0x000000ff0000720c */ /* 0x000fe40003f05270 */
[----:B------:R-:W-:Y:S02]  /*40a0*/  LOP3.LUT R16, R16, 0xff, RZ, 0xc0, !PT ;  /* 0x000000ff10107812 */ /* 0x000fe400078ec0ff */
[----:B------:R-:W-:Y:S01]  /*40b0*/  LOP3.LUT R17, R17, 0xff, RZ, 0xc0, !PT ;  /* 0x000000ff11117812 */ /* 0x000fe200078ec0ff */
[----:B------:R-:W0:Y:S01]  /*40c0*/  I2F.F16 R30, R30 ;  /* 0x0000001e001e7306 */ /* 0x000e220000200c00 */
[----:B------:R-:W-:Y:S02]  /*40d0*/  LOP3.LUT R11, R11, 0xff, RZ, 0xc0, !PT ;  /* 0x000000ff0b0b7812 */ /* 0x000fe400078ec0ff */
[----:B-1----:R-:W-:Y:S02]  /*40e0*/  LOP3.LUT R10, R18, 0xff, RZ, 0xc0, !PT ;  /* 0x000000ff120a7812 */ /* 0x002fe400078ec0ff */
[----:B------:R-:W-:-:S02]  /*40f0*/  LOP3.LUT R12, R12, 0xff, RZ, 0xc0, !PT ;  /* 0x000000ff0c0c7812 */ /* 0x000fc400078ec0ff */
[----:B------:R-:W-:Y:S01]  /*4100*/  LOP3.LUT R0, R19, 0xff, RZ, 0xc0, !PT ;  /* 0x000000ff13007812 */ /* 0x000fe200078ec0ff */
[----:B------:R-:W1:Y:S01]  /*4110*/  I2F.F16 R31, R31 ;  /* 0x0000001f001f7306 */ /* 0x000e620000200c00 */
[----:B------:R-:W-:Y:S02]  /*4120*/  IADD3 R16, R16, -0x80, RZ ;  /* 0xffffff8010107810 */ /* 0x000fe40007ffe0ff */
[----:B------:R-:W-:Y:S02]  /*4130*/  IADD3 R17, R17, -0x80, RZ ;  /* 0xffffff8011117810 */ /* 0x000fe40007ffe0ff */
[----:B------:R-:W-:Y:S02]  /*4140*/  IADD3 R11, R11, -0x80, RZ ;  /* 0xffffff800b0b7810 */ /* 0x000fe40007ffe0ff */
[----:B------:R-:W-:Y:S01]  /*4150*/  IADD3 R10, R10, -0x80, RZ ;  /* 0xffffff800a0a7810 */ /* 0x000fe20007ffe0ff */
[----:B------:R-:W0:Y:S01]  /*4160*/  I2F.F16 R34, R34 ;  /* 0x0000002200227306 */ /* 0x000e220000200c00 */
[----:B------:R-:W-:-:S02]  /*4170*/  IADD3 R12, R12, -0x80, RZ ;  /* 0xffffff800c0c7810 */ /* 0x000fc40007ffe0ff */
[----:B------:R-:W-:-:S05]  /*4180*/  IADD3 R0, R0, -0x80, RZ ;  /* 0xffffff8000007810 */ /* 0x000fca0007ffe0ff */
        /* <DEDUP_REMOVED lines=8> */
[----:B0-----:R-:W0:Y:S01]  /*4210*/  LDS.64 R16, [UR4+0x10] ;  /* 0x00001004ff107984 */ /* 0x001e220008000a00 */
        /* <DEDUP_REMOVED lines=89> */
.L_x_27:
        /* <DEDUP_REMOVED lines=95> */
.L_x_28:
        /* <DEDUP_REMOVED lines=97> */
.L_x_29:
        /* <DEDUP_REMOVED lines=15> */
[----:B------:R-:W-:Y:S02]  /*54a0*/  HADD2.F32 R31, -RZ, R31.H0_H0 ;  /* 0x2000001fff1f7230 */ /* 0x000fe40000004100 */
[--C-:B0-----:R-:W-:Y:S02]  /*54b0*/  HADD2.F32 R17, -RZ, R10.reuse.H0_H0 ;  /* 0x2000000aff117230 */ /* 0x101fe40000004100 */
[----:B------:R-:W-:Y:S02]  /*54c0*/  HADD2.F32 R16, -RZ, R10.H1_H1 ;  /* 0x3000000aff107230 */ /* 0x000fe40000004100 */
[--C-:B------:R-:W-:Y:S02]  /*54d0*/  HADD2.F32 R54, -RZ, R11.reuse.H0_H0 ;  /* 0x2000000bff367230 */ /* 0x100fe40000004100 */
[----:B------:R-:W-:Y:S01]  /*54e0*/  FFMA.FTZ R13, R0, R17, RZ ;  /* 0x00000011000d7223 */ /* 0x000fe200000100ff */
[----:B------:R-:W-:Y:S02]  /*54f0*/  HADD2.F32 R53, -RZ, R11.H1_H1 ;  /* 0x3000000bff357230 */ /* 0x000fe40000004100 */
[----:B------:R-:W-:-:S02]  /*5500*/  HADD2.F32 R10, -RZ, R35.H0_H0 ;  /* 0x20000023ff0a7230 */ /* 0x000fc40000004100 */
[----:B------:R-:W-:Y:S01]  /*5510*/  FFMA.FTZ R13, R36, R16, R13 ;  /* 0x00000010240d7223 */ /* 0x000fe2000001000d */
[----:B------:R-:W-:Y:S02]  /*5520*/  HADD2.F32 R11, -RZ, R33.H0_H0 ;  /* 0x20000021ff0b7230 */ /* 0x000fe40000004100 */
[----:B------:R-:W-:Y:S02]  /*5530*/  HADD2.F32 R0, -RZ, R37.H0_H0 ;  /* 0x20000025ff007230 */ /* 0x000fe40000004100 */
[-C--:B------:R-:W-:Y:S01]  /*5540*/  FFMA.FTZ R33, R10, R17.reuse, RZ ;  /* 0x000000110a217223 */ /* 0x080fe200000100ff */
[----:B------:R-:W-:Y:S02]  /*5550*/  HADD2.F32 R10, -RZ, R38.H0_H0 ;  /* 0x20000026ff0a7230 */ /* 0x000fe40000004100 */
[-C--:B------:R-:W-:Y:S01]  /*5560*/  FFMA.FTZ R11, R11, R17.reuse, RZ ;  /* 0x000000110b0b7223 */ /* 0x080fe200000100ff */
[----:B------:R-:W-:Y:S01]  /*5570*/  FFMA.FTZ R17, R12, R17, RZ ;  /* 0x000000110c117223 */ /* 0x000fe200000100ff */
[----:B------:R-:W-:-:S02]  /*5580*/  HADD2.F32 R12, -RZ, R39.H0_H0 ;  /* 0x20000027ff0c7230 */ /* 0x000fc40000004100 */
[----:B------:R-:W-:Y:S01]  /*5590*/  FFMA.FTZ R33, R28, R16, R33 ;  /* 0x000000101c217223 */ /* 0x000fe20000010021 */
[----:B------:R-:W-:Y:S02]  /*55a0*/  HADD2.F32 R28, -RZ, R41.H0_H0 ;  /* 0x20000029ff1c7230 */ /* 0x000fe40000004100 */
[----:B------:R-:W-:Y:S01]  /*55b0*/  FFMA.FTZ R0, R0, R54, R13 ;  /* 0x0000003600007223 */ /* 0x000fe2000001000d */
[----:B------:R-:W-:Y:S02]  /*55c0*/  HADD2.F32 R13, -RZ, R26.H0_H0 ;  /* 0x2000001aff0d7230 */ /* 0x000fe40000004100 */
[----:B------:R-:W-:Y:S01]  /*55d0*/  FFMA.FTZ R11, R12, R16, R11 ;  /* 0x000000100c0b7223 */ /* 0x000fe2000001000b */
[----:B------:R-:W-:Y:S01]  /*55e0*/  FFMA.FTZ R10, R10, R54, R33 ;  /* 0x000000360a0a7223 */ /* 0x000fe20000010021 */
[----:B------:R-:W-:Y:S02]  /*55f0*/  FFMA.FTZ R17, R28, R16, R17 ;  /* 0x000000101c117223 */ /* 0x000fe40000010011 */
[----:B------:R-:W-:Y:S01]  /*5600*/  FFMA.FTZ R16, R40, R54, R11 ;  /* 0x0000003628107223 */ /* 0x000fe2000001000b */
[----:B------:R-:W-:-:S02]  /*5610*/  HADD2.F32 R11, -RZ, R22.H0_H0 ;  /* 0x20000016ff0b7230 */ /* 0x000fc40000004100 */
[----:B------:R-:W-:Y:S01]  /*5620*/  FFMA.FTZ R54, R42, R54, R17 ;  /* 0x000000362a367223 */ /* 0x000fe20000010011 */
[-C--:B------:R-:W-:Y:S01]  /*5630*/  FFMA.FTZ R12, R23, R53.reuse, R10 ;  /* 0x00000035170c7223 */ /* 0x080fe2000001000a */
[-C--:B------:R-:W-:Y:S01]  /*5640*/  FFMA.FTZ R16, R13, R53.reuse, R16 ;  /* 0x000000350d107223 */ /* 0x080fe20000010010 */
[----:B------:R-:W-:Y:S02]  /*5650*/  HADD2.F32 R13, -RZ, R43.H0_H0 ;  /* 0x2000002bff0d7230 */ /* 0x000fe40000004100 */
[-C--:B------:R-:W-:Y:S01]  /*5660*/  FFMA.FTZ R0, R11, R53.reuse, R0 ;  /* 0x000000350b007223 */ /* 0x080fe20000010000 */
[----:B-1----:R-:W-:Y:S02]  /*5670*/  HADD2.F32 R11, -RZ, R14.H0_H0 ;  /* 0x2000000eff0b7230 */ /* 0x002fe40000004100 */
[----:B------:R-:W-:Y:S01]  /*5680*/  FFMA.FTZ R54, R27, R53, R54 ;  /* 0x000000351b367223 */ /* 0x000fe20000010036 */
[----:B------:R-:W-:Y:S02]  /*5690*/  HADD2.F32 R17, -RZ, R44.H0_H0 ;  /* 0x2000002cff117230 */ /* 0x000fe40000004100 */
[----:B------:R-:W-:-:S02]  /*56a0*/  HADD2.F32 R23, -RZ, R45.H0_H0 ;  /* 0x2000002dff177230 */ /* 0x000fc40000004100 */
[-C--:B------:R-:W-:Y:S01]  /*56b0*/  FFMA.FTZ R13, R13, R11.reuse, R0 ;  /* 0x0000000b0d0d7223 */ /* 0x080fe20000010000 */
[----:B------:R-:W-:Y:S02]  /*56c0*/  HADD2.F32 R27, -RZ, R46.H0_H0 ;  /* 0x2000002eff1b7230 */ /* 0x000fe40000004100 */
[-C--:B------:R-:W-:Y:S01]  /*56d0*/  FFMA.FTZ R17, R17, R11.reuse, R12 ;  /* 0x0000000b11117223 */ /* 0x080fe2000001000c */
[----:B------:R-:W-:Y:S02]  /*56e0*/  HADD2.F32 R14, -RZ, R14.H1_H1 ;  /* 0x3000000eff0e7230 */ /* 0x000fe40000004100 */
[-C--:B------:R-:W-:Y:S01]  /*56f0*/  FFMA.FTZ R23, R23, R11.reuse, R16 ;  /* 0x0000000b17177223 */ /* 0x080fe20000010010 */
[----:B------:R-:W-:Y:S02]  /*5700*/  HADD2.F32 R22, -RZ, R47.H0_H0 ;  /* 0x2000002fff167230 */ /* 0x000fe40000004100 */
[----:B------:R-:W-:Y:S01]  /*5710*/  FFMA.FTZ R11, R27, R11, R54 ;  /* 0x0000000b1b0b7223 */ /* 0x000fe20000010036 */
[----:B------:R-:W-:-:S02]  /*5720*/  HADD2.F32 R12, -RZ, R49.H0_H0 ;  /* 0x20000031ff0c7230 */ /* 0x000fc40000004100 */
[-C--:B------:R-:W-:Y:S01]  /*5730*/  FFMA.FTZ R23, R18, R14.reuse, R23 ;  /* 0x0000000e12177223 */ /* 0x080fe20000010017 */
[----:B------:R-:W-:Y:S02]  /*5740*/  HADD2.F32 R16, -RZ, R19.H0_H0 ;  /* 0x20000013ff107230 */ /* 0x000fe40000004100 */
[-C--:B------:R-:W-:Y:S01]  /*5750*/  FFMA.FTZ R13, R22, R14.reuse, R13 ;  /* 0x0000000e160d7223 */ /* 0x080fe2000001000d */
[----:B------:R-:W-:Y:S02]  /*5760*/  HADD2.F32 R10, -RZ, R15.H0_H0 ;  /* 0x2000000fff0a7230 */ /* 0x000fe40000004100 */
[-C--:B------:R-:W-:Y:S01]  /*5770*/  FFMA.FTZ R17, R12, R14.reuse, R17 ;  /* 0x0000000e0c117223 */ /* 0x080fe20000010011 */
[----:B------:R-:W-:Y:S02]  /*5780*/  HADD2.F32 R0, -RZ, R48.H0_H0 ;  /* 0x20000030ff007230 */ /* 0x000fe40000004100 */
[----:B------:R-:W-:Y:S01]  /*5790*/  FFMA.FTZ R11, R16, R14, R11 ;  /* 0x0000000e100b7223 */ /* 0x000fe2000001000b */
[----:B------:R-:W-:-:S02]  /*57a0*/  HADD2.F32 R14, -RZ, R51.H0_H0 ;  /* 0x20000033ff0e7230 */ /* 0x000fc40000004100 */
[-C--:B------:R-:W-:Y:S01]  /*57b0*/  FFMA.FTZ R12, R50, R10.reuse, R17 ;  /* 0x0000000a320c7223 */ /* 0x080fe20000010011 */
[----:B------:R-:W-:Y:S02]  /*57c0*/  HADD2.F32 R15, -RZ, R15.H1_H1 ;  /* 0x3000000fff0f7230 */ /* 0x000fe40000004100 */
[-C--:B------:R-:W-:Y:S01]  /*57d0*/  FFMA.FTZ R0, R0, R10.reuse, R13 ;  /* 0x0000000a00007223 */ /* 0x080fe2000001000d */
[----:B------:R-:W-:Y:S02]  /*57e0*/  HADD2.F32 R13, -RZ, R30.H0_H0 ;  /* 0x2000001eff0d7230 */ /* 0x000fe40000004100 */
[-C--:B------:R-:W-:Y:S01]  /*57f0*/  FFMA.FTZ R14, R14, R10.reuse, R23 ;  /* 0x0000000a0e0e7223 */ /* 0x080fe20000010017 */
[----:B------:R-:W-:Y:S01]  /*5800*/  FFMA.FTZ R10, R52, R10, R11 ;  /* 0x0000000a340a7223 */ /* 0x000fe2000001000b */
[----:B------:R-:W-:Y:S02]  /*5810*/  HADD2.F32 R19, -RZ, R34.H0_H0 ;  /* 0x20000022ff137230 */ /* 0x000fe40000004100 */
[-C--:B------:R-:W-:Y:S01]  /*5820*/  FFMA.FTZ R0, R29, R15.reuse, R0 ;  /* 0x0000000f1d007223 */ /* 0x080fe20000010000 */
        /* <DEDUP_REMOVED lines=19> */
.L_x_26:
[----:B0-----:R-:W-:-:S05]  /*5960*/  IMAD.WIDE R20, R87, 0x8, R20 ;  /* 0x0000000857147825 */ /* 0x001fca00078e0214 */
[----:B-----5:R0:W5:Y:S01]  /*5970*/  LDG.E.128.CONSTANT R12, desc[UR6][R20.64] ;  /* 0x00000006140c7981 */ /* 0x020162000c1e9d00 */
        /* <DEDUP_REMOVED lines=201> */
.L_x_31:
        /* <DEDUP_REMOVED lines=95> */
.L_x_32:
        /* <DEDUP_REMOVED lines=97> */
.L_x_33:
        /* <DEDUP_REMOVED lines=91> */
.L_x_30:
        /* <DEDUP_REMOVED lines=203> */
.L_x_35:
        /* <DEDUP_REMOVED lines=95> */
.L_x_36:
        /* <DEDUP_REMOVED lines=97> */
.L_x_37:
        /* <DEDUP_REMOVED lines=91> */
.L_x_34:
[----:B------:R-:W-:Y:S01]  /*9620*/  IADD3 R95, R95, 0x20, RZ ;  /* 0x000000205f5f7810 */ /* 0x000fe20007ffe0ff */
[----:B------:R-:W-:Y:S01]  /*9630*/  UIADD3 UR4, UR4, 0x40, URZ ;  /* 0x0000004004047890 */ /* 0x000fe2000fffe03f */
[----:B------:R-:W-:Y:S02]  /*9640*/  IMAD.WIDE R24, R87, 0x8, R24 ;  /* 0x0000000857187825 */ /* 0x000fe400078e0218 */
[C---:B------:R-:W-:Y:S02]  /*9650*/  ISETP.GE.AND P0, PT, R95.reuse, UR5, PT ;  /* 0x000000055f007c0c */ /* 0x040fe4000bf06270 */
[----:B------:R-:W-:Y:S01]  /*9660*/  ISETP.LT.AND P2, PT, R95, R94, PT ;  /* 0x0000005e5f00720c */ /* 0x000fe20003f41270 */
[----:B-----5:R-:W-:-:S12]  /*9670*/  IMAD.WIDE R14, R87, 0x8, R20 ;  /* 0x00000008570e7825 */ /* 0x020fd800078e0214 */
[----:B------:R-:W-:Y:S05]  /*9680*/  @!P0 BRA P2, `(.L_x_38) ;  /* 0xffffff8400548947 */ /* 0x000fea000103ffff */
.L_x_21:
[----:B------:R-:W-:Y:S01]  /*9690*/  ISETP.GE.AND P0, PT, R95, R94, PT ;  /* 0x0000005e5f00720c */ /* 0x000fe20003f06270 */
[----:B------:R-:W-:-:S03]  /*96a0*/  ULDC UR5, c[0x0][0x25c] ;  /* 0x0000970000057ab9 */ /* 0x000fc60000000800 */
[----:B------:R-:W-:-:S13]  /*96b0*/  ISETP.GE.OR P0, PT, R95, UR5, P0 ;  /* 0x000000055f007c0c */ /* 0x000fda0008706670 */
[----:B------:R-:W-:Y:S05]  /*96c0*/  @P0 BRA `(.L_x_39) ;  /* 0x0000002800800947 */ /* 0x000fea0003800000 */
[----:B0-----:R-:W0:Y:S01]  /*96d0*/  LDC R0, c[0x0][0x23c] ;  /* 0x00008f00ff007b82 */ /* 0x001e220000000800 */
[----:B------:R-:W-:Y:S01]  /*96e0*/  PRMT R10, R90, 0x9910, RZ ;  /* 0x000099105a0a7816 */ /* 0x000fe200000000ff */
[----:B------:R-:W-:Y:S01]  /*96f0*/  ULDC UR5, c[0x0][0x25c] ;  /* 0x0000970000057ab9 */ /* 0x000fe20000000800 */
[----:B------:R-:W-:Y:S02]  /*9700*/  SHF.R.S32.HI R28, RZ, 0x1f, R87 ;  /* 0x0000001fff1c7819 */ /* 0x000fe40000011457 */
[----:B------:R-:W-:-:S04]  /*9710*/  ISETP.NE.AND P0, PT, R10, RZ, PT ;  /* 0x000000ff0a00720c */ /* 0x000fc80003f05270 */
[----:B------:R-:W-:-:S13]  /*9720*/  ISETP.LT.OR P0, PT, R97, 0x4, !P0 ;  /* 0x000000046100780c */ /* 0x000fda0004701670 */
.L_x_48:
[----:B------:R-:W-:Y:S01]  /*9730*/  ISETP.NE.AND P2, PT, R95, R88, PT ;  /* 0x000000585f00720c */ /* 0x000fe20003f45270 */
[----:B-----5:R1:W5:-:S12]  /*9740*/  LDG.E.128.CONSTANT R20, desc[UR6][R14.64] ;  /* 0x000000060e147981 */ /* 0x020358000c1e9d00 */
[----:B------:R-:W2:Y:S01]  /*9750*/  @!P2 LDC.64 R10, c[0x0][0x248] ;  /* 0x00009200ff0aab82 */ /* 0x000ea20000000a00 */
[----:B------:R-:W-:Y:S02]  /*9760*/  @!P2 IADD3 R89, R89, 0x1, RZ ;  /* 0x000000015959a810 */ /* 0x000fe40007ffe0ff */
[----:B------:R-:W-:Y:S02]  /*9770*/  @!P2 LEA R13, R95, 0x1, 0x1 ;  /* 0x000000015f0da811 */ /* 0x000fe400078e08ff */
[----:B------:R-:W-:-:S03]  /*9780*/  @!P2 LEA R12, R89, R98, 0x3 ;  /* 0x00000062590ca211 */ /* 0x000fc600078e18ff */
[----:B--2---:R-:W-:-:S03]  /*9790*/  @!P2 IMAD.WIDE R10, R13, 0x2, R10 ;  /* 0x000000020d0aa825 */ /* 0x004fc600078e020a */
[----:B------:R-:W2:Y:S04]  /*97a0*/  @!P2 LDL.64 R12, [R12] ;  /* 0x000000000c0ca983 */ /* 0x000ea80000100a00 */
[----:B------:R-:W3:Y:S01]  /*97b0*/  @!P2 LDG.E.U16.CONSTANT R10, desc[UR6][R10.64] ;  /* 0x000000060a0aa981 */ /* 0x000ee2000c1e9500 */
[----:B0-----:R-:W-:Y:S02]  /*97c0*/  MOV R87, R0 ;  /* 0x0000000000577202 */ /* 0x001fe40000000f00 */
[----:B--2---:R-:W-:Y:S02]  /*97d0*/  @!P2 PRMT R86, R12, 0x7610, R86 ;  /* 0x000076100c56a816 */ /* 0x004fe40000000056 */
[----:B------:R-:W-:Y:S02]  /*97e0*/  @!P2 PRMT R85, R13, 0x7610, R85 ;  /* 0x000076100d55a816 */ /* 0x000fe40000000055 */
[----:B---3--:R-:W-:-:S02]  /*97f0*/  @!P2 IADD3 R88, R10, R95, RZ ;  /* 0x0000005f0a58a210 */ /* 0x008fc40007ffe0ff */
[----:B------:R-:W-:Y:S02]  /*9800*/  @!P2 PRMT R86, R86, 0x7610, R12 ;  /* 0x000076105656a816 */ /* 0x000fe4000000000c */
[----:B------:R-:W-:Y:S01]  /*9810*/  @!P2 PRMT R85, R85, 0x7610, R13 ;  /* 0x000076105555a816 */ /* 0x000fe2000000000d */
[----:B-1----:R-:W-:Y:S06]  /*9820*/  @!P1 BRA `(.L_x_40) ;  /* 0x0000001000fc9947 */ /* 0x002fec0003800000 */
[----:B------:R-:W-:-:S04]  /*9830*/  IMAD.WIDE R16, R87, 0x4, R14 ;  /* 0x0000000457107825 */ /* 0x000fc800078e020e */
[----:B------:R-:W-:Y:S02]  /*9840*/  IMAD.WIDE R24, R87, 0x4, R16 ;  /* 0x0000000457187825 */ /* 0x000fe400078e0210 */
[----:B------:R-:W2:Y:S04]  /*9850*/  LDG.E.128.CONSTANT R16, desc[UR6][R16.64] ;  /* 0x0000000610107981 */ /* 0x000ea8000c1e9d00 */
[----:B------:R-:W3:Y:S01]  /*9860*/  LDG.E.128.CONSTANT R24, desc[UR6][R24.64] ;  /* 0x0000000618187981 */ /* 0x000ee2000c1e9d00 */
[--C-:B-----5:R-:W-:Y:S02]  /*9870*/  SHF.R.U32.HI R12, RZ, 0xc, R20.reuse ;  /* 0x0000000cff0c7819 */ /* 0x120fe40000011614 */
[----:B------:R-:W-:Y:S02]  /*9880*/  LOP3.LUT R10, R20, 0x3f003f, RZ, 0xc0, !PT ;  /* 0x003f003f140a7812 */ /* 0x000fe400078ec0ff */
[----:B------:R-:W-:-:S02]  /*9890*/  SHF.R.U32.HI R11, RZ, 0x6, R20 ;  /* 0x00000006ff0b7819 */ /* 0x000fc40000011614 */
[--C-:B------:R-:W-:Y:S02]  /*98a0*/  SHF.R.U32.HI R20, RZ, 0xc, R21.reuse ;  /* 0x0000000cff147819 */ /* 0x100fe40000011615 */
[----:B------:R-:W-:Y:S02]  /*98b0*/  PRMT R13, R92, 0x9910, RZ ;  /* 0x000099105c0d7816 */ /* 0x000fe400000000ff */
[----:B------:R-:W-:Y:S02]  /*98c0*/  SHF.R.U32.HI R37, RZ, 0xc, R22 ;  /* 0x0000000cff257819 */ /* 0x000fe40000011616 */
[----:B------:R-:W-:Y:S02]  /*98d0*/  LOP3.LUT R29, R21, 0x3f003f, RZ, 0xc0, !PT ;  /* 0x003f003f151d7812 */ /* 0x000fe400078ec0ff */
[----:B------:R-:W-:Y:S02]  /*98e0*/  SHF.R.U32.HI R32, RZ, 0x6, R21 ;  /* 0x00000006ff207819 */ /* 0x000fe40000011615 */
[----:B------:R-:W-:-:S02]  /*98f0*/  SHF.R.U32.HI R40, RZ, 0xc, R23 ;  /* 0x0000000cff287819 */ /* 0x000fc40000011617 */
[----:B------:R-:W-:Y:S02]  /*9900*/  LOP3.LUT R43, R23, 0x3f003f, RZ, 0xc0, !PT ;  /* 0x003f003f172b7812 */ /* 0x000fe400078ec0ff */
[----:B------:R-:W-:Y:S02]  /*9910*/  SHF.R.U32.HI R45, RZ, 0x6, R23 ;  /* 0x00000006ff2d7819 */ /* 0x000fe40000011617 */
[----:B------:R-:W-:Y:S02]  /*9920*/  LOP3.LUT R12, R12, 0xf000f, RZ, 0xc0, !PT ;  /* 0x000f000f0c0c7812 */ /* 0x000fe400078ec0ff */
[----:B------:R-:W-:Y:S02]  /*9930*/  LOP3.LUT R34, R22, 0x3f003f, RZ, 0xc0, !PT ;  /* 0x003f003f16227812 */ /* 0x000fe400078ec0ff */
[----:B------:R-:W-:Y:S02]  /*9940*/  SHF.R.U32.HI R38, RZ, 0x6, R22 ;  /* 0x00000006ff267819 */ /* 0x000fe40000011616 */
[----:B------:R-:W-:-:S02]  /*9950*/  ISETP.NE.AND P2, PT, R13, RZ, PT ;  /* 0x000000ff0d00720c */ /* 0x000fc40003f45270 */
[----:B------:R-:W-:Y:S02]  /*9960*/  LOP3.LUT R20, R20, 0xf000f, RZ, 0xc0, !PT ;  /* 0x000f000f14147812 */ /* 0x000fe400078ec0ff */
[----:B------:R-:W-:Y:S02]  /*9970*/  LOP3.LUT R37, R37, 0xf000f, RZ, 0xc0, !PT ;  /* 0x000f000f25257812 */ /* 0x000fe400078ec0ff */
[----:B------:R-:W-:Y:S02]  /*9980*/  LOP3.LUT R38, R38, 0x3f003f, RZ, 0xc0, !PT ;  /* 0x003f003f26267812 */ /* 0x000fe400078ec0ff */
[----:B------:R-:W-:Y:S02]  /*9990*/  LOP3.LUT R45, R45, 0x3f003f, RZ, 0xc0, !PT ;  /* 0x003f003f2d2d7812 */ /* 0x000fe400078ec0ff */
[----:B------:R-:W-:Y:S02]  /*99a0*/  LOP3.LUT R11, R11, 0x3f003f, RZ, 0xc0, !PT ;  /* 0x003f003f0b0b7812 */ /* 0x000fe400078ec0ff */
[----:B------:R-:W-:-:S02]  /*99b0*/  LOP3.LUT R29, R29, 0x64006400, RZ, 0xfc, !PT ;  /* 0x640064001d1d7812 */ /* 0x000fc400078efcff */
[----:B------:R-:W-:Y:S02]  /*99c0*/  LOP3.LUT R32, R32, 0x3f003f, RZ, 0xc0, !PT ;  /* 0x003f003f20207812 */ /* 0x000fe400078ec0ff */
[----:B------:R-:W-:Y:S02]  /*99d0*/  LOP3.LUT R38, R38, 0x64006400, RZ, 0xfc, !PT ;  /* 0x6400640026267812 */ /* 0x000fe400078efcff */
[----:B------:R-:W-:Y:S02]  /*99e0*/  LOP3.LUT R45, R45, 0x64006400, RZ, 0xfc, !PT ;  /* 0x640064002d2d7812 */ /* 0x000fe400078efcff */
[----:B------:R-:W-:Y:S02]  /*99f0*/  LOP3.LUT R32, R32, 0x64006400, RZ, 0xfc, !PT ;  /* 0x6400640020207812 */ /* 0x000fe400078efcff */
[----:B------:R-:W-:Y:S02]  /*9a00*/  LOP3.LUT R10, R10, 0x64006400, RZ, 0xfc, !PT ;  /* 0x640064000a0a7812 */ /* 0x000fe400078efcff */
[----:B------:R-:W-:-:S03]  /*9a10*/  ISETP.GE.AND P3, PT, R96, 0x2, PT ;  /* 0x000000026000780c */ /* 0x000fc60003f66270 */
[----:B------:R-:W-:Y:S01]  /*9a20*/  HADD2 R10, R10, -1056, -1056 ;  /* 0xe420e4200a0a7430 */ /* 0x000fe20000000000 */
[--C-:B---3--:R-:W-:Y:S02]  /*9a30*/  SHF.R.U32.HI R21, RZ, 0x8, R24.reuse ;  /* 0x00000008ff157819 */ /* 0x108fe40000011618 */
[--C-:B------:R-:W-:Y:S02]  /*9a40*/  SHF.R.U32.HI R23, RZ, 0x8, R25.reuse ;  /* 0x00000008ff177819 */ /* 0x100fe40000011619 */
[--C-:B------:R-:W-:Y:S02]  /*9a50*/  SHF.R.U32.HI R13, RZ, 0xa, R24.reuse ;  /* 0x0000000aff0d7819 */ /* 0x100fe40000011618 */
[----:B------:R-:W-:Y:S02]  /*9a60*/  LOP3.LUT R30, R24, 0x3f003f, RZ, 0xc0, !PT ;  /* 0x003f003f181e7812 */ /* 0x000fe400078ec0ff */
[----:B------:R-:W-:Y:S02]  /*9a70*/  SHF.R.U32.HI R31, RZ, 0x6, R24 ;  /* 0x00000006ff1f7819 */ /* 0x000fe40000011618 */
[----:B------:R-:W-:-:S02]  /*9a80*/  SHF.R.U32.HI R33, RZ, 0xa, R25 ;  /* 0x0000000aff217819 */ /* 0x000fc40000011619 */
[----:B------:R-:W-:Y:S02]  /*9a90*/  LOP3.LUT R35, R25, 0x3f003f, RZ, 0xc0, !PT ;  /* 0x003f003f19237812 */ /* 0x000fe400078ec0ff */
[----:B------:R-:W-:Y:S02]  /*9aa0*/  SHF.R.U32.HI R36, RZ, 0x6, R25 ;  /* 0x00000006ff247819 */ /* 0x000fe40000011619 */
[----:B------:R-:W-:Y:S02]  /*9ab0*/  SHF.R.U32.HI R22, RZ, 0x8, R26 ;  /* 0x00000008ff167819 */ /* 0x000fe4000001161a */
[----:B------:R-:W-:Y:S02]  /*9ac0*/  SHF.R.U32.HI R24, RZ, 0x8, R27 ;  /* 0x00000008ff187819 */ /* 0x000fe4000001161b */
[----:B------:R-:W-:Y:S02]  /*9ad0*/  LOP3.LUT R25, R40, 0xf000f, RZ, 0xc0, !PT ;  /* 0x000f000f28197812 */ /* 0x000fe400078ec0ff */
[----:B------:R-:W-:-:S02]  /*9ae0*/  LOP3.LUT R21, R12, 0x300030, R21, 0xf8, !PT ;  /* 0x003000300c157812 */ /* 0x000fc400078ef815 */
[----:B------:R-:W-:Y:S02]  /*9af0*/  LOP3.LUT R23, R20, 0x300030, R23, 0xf8, !PT ;  /* 0x0030003014177812 */ /* 0x000fe400078ef817 */
[----:B--2---:R-:W-:Y:S02]  /*9b00*/  SHF.R.U32.HI R12, RZ, 0xc, R16 ;  /* 0x0000000cff0c7819 */ /* 0x004fe40000011610 */
[--C-:B------:R-:W-:Y:S02]  /*9b10*/  SHF.R.U32.HI R50, RZ, 0xa, R27.reuse ;  /* 0x0000000aff327819 */ /* 0x100fe4000001161b */
[----:B------:R-:W-:Y:S02]  /*9b20*/  LOP3.LUT R48, R27, 0x3f003f, RZ, 0xc0, !PT ;  /* 0x003f003f1b307812 */ /* 0x000fe400078ec0ff */
[----:B------:R-:W-:Y:S02]  /*9b30*/  SHF.R.U32.HI R49, RZ, 0x6, R27 ;  /* 0x00000006ff317819 */ /* 0x000fe4000001161b */
[----:B------:R-:W-:-:S02]  /*9b40*/  LOP3.LUT R20, R37, 0x300030, R22, 0xf8, !PT ;  /* 0x0030003025147812 */ /* 0x000fc400078ef816 */
[----:B------:R-:W-:Y:S02]  /*9b50*/  LOP3.LUT R22, R25, 0x300030, R24, 0xf8, !PT ;  /* 0x0030003019167812 */ /* 0x000fe400078ef818 */
[--C-:B------:R-:W-:Y:S02]  /*9b60*/  SHF.R.U32.HI R37, RZ, 0xc, R18.reuse ;  /* 0x0000000cff257819 */ /* 0x100fe40000011612 */
[----:B------:R-:W-:Y:S02]  /*9b70*/  LOP3.LUT R27, R18, 0x3f003f, RZ, 0xc0, !PT ;  /* 0x003f003f121b7812 */ /* 0x000fe400078ec0ff */
[----:B------:R-:W-:Y:S02]  /*9b80*/  SHF.R.U32.HI R40, RZ, 0x6, R18 ;  /* 0x00000006ff287819 */ /* 0x000fe40000011612 */
[----:B------:R-:W-:Y:S02]  /*9b90*/  SHF.R.U32.HI R24, RZ, 0xc, R17 ;  /* 0x0000000cff187819 */ /* 0x000fe40000011611 */
[----:B------:R-:W-:-:S02]  /*9ba0*/  SHF.R.U32.HI R18, RZ, 0xc, R19 ;  /* 0x0000000cff127819 */ /* 0x000fc40000011613 */
[--C-:B------:R-:W-:Y:S02]  /*9bb0*/  SHF.R.U32.HI R39, RZ, 0xa, R26.reuse ;  /* 0x0000000aff277819 */ /* 0x100fe4000001161a */
[----:B------:R-:W-:Y:S02]  /*9bc0*/  LOP3.LUT R41, R26, 0x3f003f, RZ, 0xc0, !PT ;  /* 0x003f003f1a297812 */ /* 0x000fe400078ec0ff */
[----:B------:R-:W-:Y:S02]  /*9bd0*/  SHF.R.U32.HI R42, RZ, 0x6, R26 ;  /* 0x00000006ff2a7819 */ /* 0x000fe4000001161a */
[----:B------:R-:W-:Y:S02]  /*9be0*/  LOP3.LUT R12, R12, 0xf000f, RZ, 0xc0, !PT ;  /* 0x000f000f0c0c7812 */ /* 0x000fe400078ec0ff */
[----:B------:R-:W-:Y:S02]  /*9bf0*/  LOP3.LUT R26, R17, 0x3f003f, RZ, 0xc0, !PT ;  /* 0x003f003f111a7812 */ /* 0x000fe400078ec0ff */
[----:B------:R-:W-:-:S02]  /*9c00*/  SHF.R.U32.HI R47, RZ, 0x6, R19 ;  /* 0x00000006ff2f7819 */ /* 0x000fc40000011613 */
[----:B------:R-:W-:Y:S02]  /*9c10*/  LOP3.LUT R25, R16, 0x3f003f, RZ, 0xc0, !PT ;  /* 0x003f003f10197812 */ /* 0x000fe400078ec0ff */
[----:B------:R-:W-:Y:S02]  /*9c20*/  SHF.R.U32.HI R17, RZ, 0x6, R17 ;  /* 0x00000006ff117819 */ /* 0x000fe40000011611 */
[----:B------:R-:W-:Y:S02]  /*9c30*/  LOP3.LUT R46, R19, 0x3f003f, RZ, 0xc0, !PT ;  /* 0x003f003f132e7812 */ /* 0x000fe400078ec0ff */
[----:B------:R-:W-:Y:S02]  /*9c40*/  LOP3.LUT R44, R37, 0xf000f, RZ, 0xc0, !PT ;  /* 0x000f000f252c7812 */ /* 0x000fe400078ec0ff */
[----:B------:R-:W-:Y:S02]  /*9c50*/  SHF.R.U32.HI R16, RZ, 0x6, R16 ;  /* 0x00000006ff107819 */ /* 0x000fe40000011610 */
[----:B------:R-:W-:-:S02]  /*9c60*/  LOP3.LUT R24, R24, 0xf000f, RZ, 0xc0, !PT ;  /* 0x000f000f18187812 */ /* 0x000fc400078ec0ff */
[----:B------:R-:W-:Y:S02]  /*9c70*/  LOP3.LUT R19, R18, 0xf000f, RZ, 0xc0, !PT ;  /* 0x000f000f12137812 */ /* 0x000fe400078ec0ff */
[----:B------:R-:W-:Y:S02]  /*9c80*/  LOP3.LUT R18, R12, 0x300030, R13, 0xf8, !PT ;  /* 0x003000300c127812 */ /* 0x000fe400078ef80d */
[----:B------:R-:W-:Y:S02]  /*9c90*/  LOP3.LUT R40, R40, 0x3f003f, RZ, 0xc0, !PT ;  /* 0x003f003f28287812 */ /* 0x000fe400078ec0ff */
[----:B------:R-:W-:Y:S02]  /*9ca0*/  LOP3.LUT R13, R34, 0x64006400, RZ, 0xfc, !PT ;  /* 0x64006400220d7812 */ /* 0x000fe400078efcff */
[----:B------:R-:W-:Y:S02]  /*9cb0*/  LOP3.LUT R47, R47, 0x3f003f, RZ, 0xc0, !PT ;  /* 0x003f003f2f2f7812 */ /* 0x000fe400078ec0ff */
[----:B------:R-:W-:-:S02]  /*9cc0*/  LOP3.LUT R44, R44, 0x300030, R39, 0xf8, !PT ;  /* 0x003000302c2c7812 */ /* 0x000fc400078ef827 */
[----:B------:R-:W-:Y:S02]  /*9cd0*/  LOP3.LUT R34, R17, 0x3f003f, RZ, 0xc0, !PT ;  /* 0x003f003f11227812 */ /* 0x000fe400078ec0ff */
[----:B------:R-:W-:Y:S02]  /*9ce0*/  LOP3.LUT R49, R49, 0x3f003f, RZ, 0xc0, !PT ;  /* 0x003f003f31317812 */ /* 0x000fe400078ec0ff */
[----:B------:R-:W-:Y:S02]  /*9cf0*/  LOP3.LUT R37, R24, 0x300030, R33, 0xf8, !PT ;  /* 0x0030003018257812 */ /* 0x000fe400078ef821 */
[----:B------:R-:W-:Y:S02]  /*9d00*/  LOP3.LUT R52, R19, 0x300030, R50, 0xf8, !PT ;  /* 0x0030003013347812 */ /* 0x000fe400078ef832 */
[----:B------:R-:W-:Y:S02]  /*9d10*/  LOP3.LUT R16, R16, 0x3f003f, RZ, 0xc0, !PT ;  /* 0x003f003f10107812 */ /* 0x000fe400078ec0ff */
[----:B------:R-:W-:-:S02]  /*9d20*/  LOP3.LUT R39, R27, 0x64006400, RZ, 0xfc, !PT ;  /* 0x640064001b277812 */ /* 0x000fc400078efcff */
[----:B------:R-:W-:Y:S02]  /*9d30*/  LOP3.LUT R17, R31, 0x3f003f, RZ, 0xc0, !PT ;  /* 0x003f003f1f117812 */ /* 0x000fe400078ec0ff */
[----:B------:R-:W-:Y:S02]  /*9d40*/  LOP3.LUT R36, R36, 0x3f003f, RZ, 0xc0, !PT ;  /* 0x003f003f24247812 */ /* 0x000fe400078ec0ff */
[----:B------:R-:W-:Y:S02]  /*9d50*/  LOP3.LUT R42, R42, 0x3f003f, RZ, 0xc0, !PT ;  /* 0x003f003f2a2a7812 */ /* 0x000fe400078ec0ff */
[----:B------:R-:W-:Y:S01]  /*9d60*/  LOP3.LUT R40, R40, 0x64006400, RZ, 0xfc, !PT ;  /* 0x6400640028287812 */ /* 0x000fe200078efcff */
[----:B------:R-:W-:Y:S01]  /*9d70*/  HADD2 R27, R45, -1056, -1056 ;  /* 0xe420e4202d1b7430 */ /* 0x000fe20000000000 */
[----:B------:R-:W-:Y:S01]  /*9d80*/  LOP3.LUT R24, R11, 0x64006400, RZ, 0xfc, !PT ;  /* 0x640064000b187812 */ /* 0x000fe200078efcff */
[----:B------:R-:W-:Y:S01]  /*9d90*/  HADD2 R11, R29, -1056, -1056 ;  /* 0xe420e4201d0b7430 */ /* 0x000fe20000000000 */
[----:B------:R-:W-:Y:S01]  /*9da0*/  LOP3.LUT R19, R26, 0x64006400, RZ, 0xfc, !PT ;  /* 0x640064001a137812 */ /* 0x000fe200078efcff */
[----:B------:R-:W-:Y:S01]  /*9db0*/  HADD2 R26, R38, -1056, -1056 ;  /* 0xe420e420261a7430 */ /* 0x000fe20000000000 */
[----:B------:R-:W-:-:S02]  /*9dc0*/  LOP3.LUT R35, R35, 0x64006400, RZ, 0xfc, !PT ;  /* 0x6400640023237812 */ /* 0x000fc400078efcff */
[----:B------:R-:W-:Y:S02]  /*9dd0*/  LOP3.LUT R47, R47, 0x64006400, RZ, 0xfc, !PT ;  /* 0x640064002f2f7812 */ /* 0x000fe400078efcff */
[----:B------:R-:W-:Y:S02]  /*9de0*/  LOP3.LUT R12, R43, 0x64006400, RZ, 0xfc, !PT ;  /* 0x640064002b0c7812 */ /* 0x000fe400078efcff */
[----:B------:R-:W-:Y:S02]  /*9df0*/  LOP3.LUT R46, R46, 0x64006400, RZ, 0xfc, !PT ;  /* 0x640064002e2e7812 */ /* 0x000fe400078efcff */
[----:B------:R-:W-:Y:S02]  /*9e00*/  LOP3.LUT R41, R41, 0x64006400, RZ, 0xfc, !PT ;  /* 0x6400640029297812 */ /* 0x000fe400078efcff */
[----:B------:R-:W-:Y:S02]  /*9e10*/  LOP3.LUT R48, R48, 0x64006400, RZ, 0xfc, !PT ;  /* 0x6400640030307812 */ /* 0x000fe400078efcff */
        /* <DEDUP_REMOVED lines=16> */
[----:B------:R-:W-:Y:S01]  /*9f20*/  LOP3.LUT R52, R52, 0x64006400, RZ, 0xfc, !PT ;  /* 0x6400640034347812 */ /* 0x000fe200078efcff */
[----:B------:R-:W-:Y:S02]  /*9f30*/  HADD2 R39, R40, -1056, -1056 ;  /* 0xe420e42028277430 */ /* 0x000fe40000000000 */
[----:B------:R-:W-:Y:S02]  /*9f40*/  HADD2 R25, R32, -1056, -1056 ;  /* 0xe420e42020197430 */ /* 0x000fe40000000000 */
[----:B------:R-:W-:Y:S02]  /*9f50*/  HADD2 R34, R35, -1056, -1056 ;  /* 0xe420e42023227430 */ /* 0x000fe40000000000 */
[----:B------:R-:W-:Y:S02]  /*9f60*/  HADD2 R40, R47, -1056, -1056 ;  /* 0xe420e4202f287430 */ /* 0x000fe40000000000 */
[----:B------:R-:W-:-:S02]  /*9f70*/  HADD2 R32, R46, -1056, -1056 ;  /* 0xe420e4202e207430 */ /* 0x000fc40000000000 */
[----:B------:R-:W-:Y:S02]  /*9f80*/  HADD2 R35, R41, -1056, -1056 ;  /* 0xe420e42029237430 */ /* 0x000fe40000000000 */
        /* <DEDUP_REMOVED lines=20> */
[----:B------:R-:W-:Y:S01]  /*a0d0*/  HADD2 R52, R52, -1056, -1056 ;  /* 0xe420e42034347430 */ /* 0x000fe20000000000 */
[----:B------:R-:W-:Y:S06]  /*a0e0*/  @!P2 BRA `(.L_x_41) ;  /* 0x0000000000a8a947 */ /* 0x000fec0003800000 */
[----:B------:R-:W0:Y:S04]  /*a0f0*/  LDS.128 R16, [UR4] ;  /* 0x00000004ff107984 */ /* 0x000e280008000c00 */
[----:B------:R-:W1:Y:S01]  /*a100*/  LDS.128 R20, [UR4+0x10] ;  /* 0x00001004ff147984 */ /* 0x000e620008000c00 */
[-C--:B0-----:R-:W-:Y:S01]  /*a110*/  HFMA2.MMA R53, R10, R16.reuse, RZ ;  /* 0x000000100a357235 */ /* 0x081fe200000000ff */
[-C--:B------:R-:W-:Y:S01]  /*a120*/  HFMA2 R54, R11, R16.reuse, RZ.H0_H0 ;  /* 0x000000100b367231 */ /* 0x080fe200000400ff */
[----:B------:R-:W-:Y:S01]  /*a130*/  HFMA2.MMA R55, R13, R16, RZ ;  /* 0x000000100d377235 */ /* 0x000fe200000000ff */
[----:B------:R-:W-:Y:S02]  /*a140*/  HFMA2 R16, R12, R16, RZ.H0_H0 ;  /* 0x000000100c107231 */ /* 0x000fe400000400ff */
[----:B------:R-:W-:-:S02]  /*a150*/  HFMA2 R54, R25, R17, R54 ;  /* 0x0000001119367231 */ /* 0x000fc40000000036 */
[----:B------:R-:W-:Y:S01]  /*a160*/  HFMA2 R16, R27, R17, R16 ;  /* 0x000000111b107231 */ /* 0x000fe20000000010 */
[-C--:B------:R-:W-:Y:S01]  /*a170*/  HFMA2.MMA R53, R24, R17.reuse, R53 ;  /* 0x0000001118357235 */ /* 0x080fe20000000035 */
[-C--:B------:R-:W-:Y:S01]  /*a180*/  HFMA2 R54, R30, R18.reuse, R54 ;  /* 0x000000121e367231 */ /* 0x080fe20000000036 */
[----:B------:R-:W-:Y:S01]  /*a190*/  HFMA2.MMA R55, R26, R17, R55 ;  /* 0x000000111a377235 */ /* 0x000fe20000000037 */
[----:B------:R-:W-:Y:S02]  /*a1a0*/  HFMA2 R16, R32, R18, R16 ;  /* 0x0000001220107231 */ /* 0x000fe40000000010 */
[-C--:B------:R-:W-:Y:S02]  /*a1b0*/  HFMA2 R54, R38, R19.reuse, R54 ;  /* 0x0000001326367231 */ /* 0x080fe40000000036 */
[----:B------:R-:W-:Y:S01]  /*a1c0*/  HFMA2 R16, R40, R19, R16 ;  /* 0x0000001328107231 */ /* 0x000fe20000000010 */
[-C--:B------:R-:W-:Y:S01]  /*a1d0*/  HFMA2.MMA R53, R29, R18.reuse, R53 ;  /* 0x000000121d357235 */ /* 0x080fe20000000035 */
[-C--:B-1----:R-:W-:Y:S01]  /*a1e0*/  HFMA2 R54, R34, R20.reuse, R54 ;  /* 0x0000001422367231 */ /* 0x082fe20000000036 */
[----:B------:R-:W-:Y:S01]  /*a1f0*/  HFMA2.MMA R55, R31, R18, R55 ;  /* 0x000000121f377235 */ /* 0x000fe20000000037 */
[----:B------:R-:W-:-:S02]  /*a200*/  HFMA2 R16, R36, R20, R16 ;  /* 0x0000001424107231 */ /* 0x000fc40000000010 */
[-C--:B------:R-:W-:Y:S02]  /*a210*/  HFMA2 R54, R43, R21.reuse, R54 ;  /* 0x000000152b367231 */ /* 0x080fe40000000036 */
        /* <DEDUP_REMOVED lines=8> */
[----:B------:R-:W-:Y:S01]  /*a2a0*/  HADD2 R54, R54.H0_H0, R54.H1_H1 ;  /* 0x3000003636367230 */ /* 0x000fe20000000800 */
[----:B------:R-:W-:Y:S01]  /*a2b0*/  HFMA2.MMA R55, R35, R20, R55 ;  /* 0x0000001423377235 */ /* 0x000fe20000000037 */
[----:B------:R-:W-:-:S05]  /*a2c0*/  HADD2 R16, R16.H0_H0, R16.H1_H1 ;  /* 0x3000001010107230 */ /* 0x000fca0000000800 */
[-C--:B------:R-:W-:Y:S02]  /*a2d0*/  HFMA2.MMA R53, R41, R21.reuse, R53 ;  /* 0x0000001529357235 */ /* 0x080fe40000000035 */
[----:B------:R-:W-:-:S06]  /*a2e0*/  HFMA2.MMA R55, R45, R21, R55 ;  /* 0x000000152d377235 */ /* 0x000fcc0000000037 */
[-C--:B------:R-:W-:Y:S02]  /*a2f0*/  HFMA2.MMA R53, R42, R22.reuse, R53 ;  /* 0x000000162a357235 */ /* 0x080fe40000000035 */
[----:B------:R-:W-:-:S06]  /*a300*/  HFMA2.MMA R55, R46, R22, R55 ;  /* 0x000000162e377235 */ /* 0x000fcc0000000037 */
[-C--:B------:R-:W-:Y:S02]  /*a310*/  HFMA2.MMA R53, R49, R23.reuse, R53 ;  /* 0x0000001731357235 */ /* 0x080fe40000000035 */
[----:B------:R-:W-:-:S08]  /*a320*/  HFMA2.MMA R55, R51, R23, R55 ;  /* 0x0000001733377235 */ /* 0x000fd00000000037 */
[----:B------:R-:W-:Y:S02]  /*a330*/  HADD2 R53, R53.H0_H0, R53.H1_H1 ;  /* 0x3000003535357230 */ /* 0x000fe40000000800 */
[----:B------:R-:W-:-:S03]  /*a340*/  HADD2 R55, R55.H0_H0, R55.H1_H1 ;  /* 0x3000003737377230 */ /* 0x000fc60000000800 */
[----:B------:R-:W-:Y:S02]  /*a350*/  PRMT R53, R53, 0x5410, R54 ;  /* 0x0000541035357816 */ /* 0x000fe40000000036 */
[----:B------:R-:W-:-:S04]  /*a360*/  PRMT R55, R55, 0x5410, R16 ;  /* 0x0000541037377816 */ /* 0x000fc80000000010 */
[----:B------:R-:W-:Y:S01]  /*a370*/  HFMA2.MMA R9, R53, R86, R9 ;  /* 0x0000005635097235 */ /* 0x000fe20000000009 */
[----:B------:R-:W-:-:S10]  /*a380*/  HFMA2 R8, R55, R85, R8 ;  /* 0x0000005537087231 */ /* 0x000fd40000000008 */
.L_x_41:
[----:B------:R-:W-:Y:S05]  /*a390*/  @!P3 BRA `(.L_x_40) ;  /* 0x000000080020b947 */ /* 0x000fea0003800000 */
[----:B------:R-:W-:Y:S02]  /*a3a0*/  PRMT R16, R91, 0x9910, RZ ;  /* 0x000099105b107816 */ /* 0x000fe400000000ff */
[----:B------:R-:W-:Y:S02]  /*a3b0*/  ISETP.GE.AND P3, PT, R96, 0x3, PT ;  /* 0x000000036000780c */ /* 0x000fe40003f66270 */
[----:B------:R-:W-:-:S13]  /*a3c0*/  ISETP.NE.AND P2, PT, R16, RZ, PT ;  /* 0x000000ff1000720c */ /* 0x000fda0003f45270 */
[----:B------:R-:W-:Y:S05]  /*a3d0*/  @!P2 BRA `(.L_x_42) ;  /* 0x0000000000a8a947 */ /* 0x000fea0003800000 */
[----:B------:R-:W0:Y:S04]  /*a3e0*/  LDS.128 R16, [UR4+0x80] ;  /* 0x00008004ff107984 */ /* 0x000e280008000c00 */
        /* <DEDUP_REMOVED lines=41> */
.L_x_42:
[----:B------:R-:W-:Y:S05]  /*a680*/  @!P3 BRA `(.L_x_40) ;  /* 0x000000040064b947 */ /* 0x000fea0003800000 */
[----:B------:R-:W-:-:S04]  /*a690*/  PRMT R16, R93, 0x9910, RZ ;  /* 0x000099105d107816 */ /* 0x000fc800000000ff */
        /* <DEDUP_REMOVED lines=44> */
.L_x_43:
[----:B------:R-:W-:Y:S05]  /*a960*/  @P0 BRA `(.L_x_40) ;  /* 0x0000000000ac0947 */ /* 0x000fea0003800000 */
[----:B------:R-:W0:Y:S01]  /*a970*/  LDS.128 R16, [UR4+0x180] ;  /* 0x00018004ff107984 */ /* 0x000e220008000c00 */
[----:B------:R-:W-:-:S03]  /*a980*/  MOV R53, R12 ;  /* 0x0000000c00357202 */ /* 0x000fc60000000f00 */
[----:B------:R-:W1:Y:S01]  /*a990*/  LDS.128 R20, [UR4+0x190] ;  /* 0x00019004ff147984 */ /* 0x000e620008000c00 */
[-C--:B0-----:R-:W-:Y:S01]  /*a9a0*/  HFMA2.MMA R10, R10, R16.reuse, RZ ;  /* 0x000000100a0a7235 */ /* 0x081fe200000000ff */
[-C--:B------:R-:W-:Y:S01]  /*a9b0*/  HFMA2 R11, R11, R16.reuse, RZ.H0_H0 ;  /* 0x000000100b0b7231 */ /* 0x080fe200000400ff */
[----:B------:R-:W-:Y:S01]  /*a9c0*/  HFMA2.MMA R12, R13, R16, RZ ;  /* 0x000000100d0c7235 */ /* 0x000fe200000000ff */
[----:B------:R-:W-:Y:S02]  /*a9d0*/  HFMA2 R16, R53, R16, RZ.H0_H0 ;  /* 0x0000001035107231 */ /* 0x000fe400000400ff */
[-C--:B------:R-:W-:Y:S02]  /*a9e0*/  HFMA2 R11, R25, R17.reuse, R11 ;  /* 0x00000011190b7231 */ /* 0x080fe4000000000b */
[----:B------:R-:W-:Y:S01]  /*a9f0*/  HFMA2 R16, R27, R17, R16 ;  /* 0x000000111b107231 */ /* 0x000fe20000000010 */
[-C--:B------:R-:W-:Y:S01]  /*aa00*/  HFMA2.MMA R10, R24, R17.reuse, R10 ;  /* 0x00000011180a7235 */ /* 0x080fe2000000000a */
[-C--:B------:R-:W-:Y:S01]  /*aa10*/  HFMA2 R11, R30, R18.reuse, R11 ;  /* 0x000000121e0b7231 */ /* 0x080fe2000000000b */
[----:B------:R-:W-:Y:S01]  /*aa20*/  HFMA2.MMA R12, R26, R17, R12 ;  /* 0x000000111a0c7235 */ /* 0x000fe2000000000c */
[----:B------:R-:W-:-:S02]  /*aa30*/  HFMA2 R16, R32, R18, R16 ;  /* 0x0000001220107231 */ /* 0x000fc40000000010 */
[-C--:B------:R-:W-:Y:S02]  /*aa40*/  HFMA2 R11, R38, R19.reuse, R11 ;  /* 0x00000013260b7231 */ /* 0x080fe4000000000b */
[----:B------:R-:W-:Y:S01]  /*aa50*/  HFMA2 R16, R40, R19, R16 ;  /* 0x0000001328107231 */ /* 0x000fe20000000010 */
[-C--:B------:R-:W-:Y:S02]  /*aa60*/  HFMA2.MMA R10, R29, R18.reuse, R10 ;  /* 0x000000121d0a7235 */ /* 0x080fe4000000000a */
[----:B------:R-:W-:Y:S01]  /*aa70*/  HFMA2.MMA R12, R31, R18, R12 ;  /* 0x000000121f0c7235 */ /* 0x000fe2000000000c */
[----:B-1----:R-:W-:-:S04]  /*aa80*/  HFMA2 R16, R36, R20, R16 ;  /* 0x0000001424107231 */ /* 0x002fc80000000010 */
[-C--:B------:R-:W-:Y:S01]  /*aa90*/  HFMA2 R16, R47, R21.reuse, R16 ;  /* 0x000000152f107231 */ /* 0x080fe20000000010 */
[-C--:B------:R-:W-:Y:S02]  /*aaa0*/  HFMA2.MMA R10, R37, R19.reuse, R10 ;  /* 0x00000013250a7235 */ /* 0x080fe4000000000a */
[----:B------:R-:W-:Y:S01]  /*aab0*/  HFMA2.MMA R13, R39, R19, R12 ;  /* 0x00000013270d7235 */ /* 0x000fe2000000000c */
[----:B------:R-:W-:Y:S02]  /*aac0*/  HFMA2 R12, R34, R20, R11 ;  /* 0x00000014220c7231 */ /* 0x000fe4000000000b */
[-C--:B------:R-:W-:Y:S02]  /*aad0*/  HFMA2 R16, R48, R22.reuse, R16 ;  /* 0x0000001630107231 */ /* 0x080fe40000000010 */
[----:B------:R-:W-:Y:S01]  /*aae0*/  HFMA2 R12, R43, R21, R12 ;  /* 0x000000152b0c7231 */ /* 0x000fe2000000000c */
[-C--:B------:R-:W-:Y:S01]  /*aaf0*/  HFMA2.MMA R10, R33, R20.reuse, R10 ;  /* 0x00000014210a7235 */ /* 0x080fe2000000000a */
[----:B------:R-:W-:Y:S01]  /*ab00*/  HFMA2 R16, R52, R23, R16 ;  /* 0x0000001734107231 */ /* 0x000fe20000000010 */
[----:B------:R-:W-:Y:S01]  /*ab10*/  HFMA2.MMA R13, R35, R20, R13 ;  /* 0x00000014230d7235 */ /* 0x000fe2000000000d */
[----:B------:R-:W-:-:S02]  /*ab20*/  HFMA2 R12, R44, R22, R12 ;  /* 0x000000162c0c7231 */ /* 0x000fc4000000000c */
[----:B------:R-:W-:Y:S02]  /*ab30*/  HADD2 R16, R16.H0_H0, R16.H1_H1 ;  /* 0x3000001010107230 */ /* 0x000fe40000000800 */
[----:B------:R-:W-:Y:S01]  /*ab40*/  HFMA2 R12, R50, R23, R12 ;  /* 0x00000017320c7231 */ /* 0x000fe2000000000c */
[-C--:B------:R-:W-:Y:S02]  /*ab50*/  HFMA2.MMA R11, R41, R21.reuse, R10 ;  /* 0x00000015290b7235 */ /* 0x080fe4000000000a */
[----:B------:R-:W-:Y:S01]  /*ab60*/  HFMA2.MMA R13, R45, R21, R13 ;  /* 0x000000152d0d7235 */ /* 0x000fe2000000000d */
[----:B------:R-:W-:-:S05]  /*ab70*/  HADD2 R12, R12.H0_H0, R12.H1_H1 ;  /* 0x3000000c0c0c7230 */ /* 0x000fca0000000800 */
        /* <DEDUP_REMOVED lines=10> */
.L_x_40:
[----:B------:R-:W-:Y:S05]  /*ac20*/  @!P1 BRA `(.L_x_44) ;  /* 0x0000001400089947 */ /* 0x000fea0003800000 */
[----:B------:R-:W-:Y:S02]  /*ac30*/  IMAD R13, R28, 0xc, RZ ;  /* 0x0000000c1c0d7824 */ /* 0x000fe400078e02ff */
[----:B------:R-:W-:-:S05]  /*ac40*/  IMAD.WIDE.U32 R10, R87, 0xc, R14 ;  /* 0x0000000c570a7825 */ /* 0x000fca00078e000e */
[----:B------:R-:W-:-:S03]  /*ac50*/  IADD3 R11, R11, R13, RZ ;  /* 0x0000000d0b0b7210 */ /* 0x000fc60007ffe0ff */
[C---:B------:R-:W-:Y:S02]  /*ac60*/  IMAD.WIDE R16, R87.reuse, 0x4, R10 ;  /* 0x0000000457107825 */ /* 0x040fe400078e020a */
[----:B-----5:R-:W2:Y:S02]  /*ac70*/  LDG.E.128.CONSTANT R20, desc[UR6][R10.64] ;  /* 0x000000060a147981 */ /* 0x020ea4000c1e9d00 */
[----:B------:R-:W-:Y:S02]  /*ac80*/  IMAD.WIDE R24, R87, 0x4, R16 ;  /* 0x0000000457187825 */ /* 0x000fe400078e0210 */
[----:B------:R-:W3:Y:S04]  /*ac90*/  LDG.E.128.CONSTANT R16, desc[UR6][R16.64] ;  /* 0x0000000610107981 */ /* 0x000ee8000c1e9d00 */
[----:B------:R-:W4:Y:S01]  /*aca0*/  LDG.E.128.CONSTANT R24, desc[UR6][R24.64] ;  /* 0x0000000618187981 */ /* 0x000f22000c1e9d00 */
[----:B------:R-:W-:-:S04]  /*acb0*/  PRMT R12, R92, 0x9910, RZ ;  /* 0x000099105c0c7816 */ /* 0x000fc800000000ff */
[----:B------:R-:W-:Y:S02]  /*acc0*/  ISETP.NE.AND P2, PT, R12, RZ, PT ;  /* 0x000000ff0c00720c */ /* 0x000fe40003f45270 */
[----:B------:R-:W-:Y:S02]  /*acd0*/  ISETP.GE.AND P3, PT, R96, 0x2, PT ;  /* 0x000000026000780c */ /* 0x000fe40003f66270 */
[----:B--2---:R-:W-:Y:S02]  /*ace0*/  SHF.R.U32.HI R11, RZ, 0xc, R21 ;  /* 0x0000000cff0b7819 */ /* 0x004fe40000011615 */
[----:B------:R-:W-:Y:S02]  /*acf0*/  SHF.R.U32.HI R40, RZ, 0xc, R22 ;  /* 0x0000000cff287819 */ /* 0x000fe40000011616 */
[----:B------:R-:W-:Y:S02]  /*ad00*/  SHF.R.U32.HI R29, RZ, 0xc, R20 ;  /* 0x0000000cff1d7819 */ /* 0x000fe40000011614 */
[----:B------:R-:W-:-:S02]  /*ad10*/  SHF.R.U32.HI R41, RZ, 0xc, R23 ;  /* 0x0000000cff297819 */ /* 0x000fc40000011617 */
[----:B------:R-:W-:Y:S02]  /*ad20*/  LOP3.LUT R12, R20, 0x3f003f, RZ, 0xc0, !PT ;  /* 0x003f003f140c7812 */ /* 0x000fe400078ec0ff */
[----:B------:R-:W-:Y:S02]  /*ad30*/  SHF.R.U32.HI R13, RZ, 0x6, R20 ;  /* 0x00000006ff0d7819 */ /* 0x000fe40000011614 */
[----:B------:R-:W-:Y:S02]  /*ad40*/  LOP3.LUT R45, R23, 0x3f003f, RZ, 0xc0, !PT ;  /* 0x003f003f172d7812 */ /* 0x000fe400078ec0ff */
[----:B------:R-:W-:Y:S02]  /*ad50*/  SHF.R.U32.HI R46, RZ, 0x6, R23 ;  /* 0x00000006ff2e7819 */ /* 0x000fe40000011617 */
[----:B------:R-:W-:Y:S02]  /*ad60*/  LOP3.LUT R33, R21, 0x3f003f, RZ, 0xc0, !PT ;  /* 0x003f003f15217812 */ /* 0x000fe400078ec0ff */
[----:B------:R-:W-:-:S02]  /*ad70*/  SHF.R.U32.HI R34, RZ, 0x6, R21 ;  /* 0x00000006ff227819 */ /* 0x000fc40000011615 */
[----:B------:R-:W-:Y:S02]  /*ad80*/  LOP3.LUT R38, R22, 0x3f003f, RZ, 0xc0, !PT ;  /* 0x003f003f16267812 */ /* 0x000fe400078ec0ff */
[----:B------:R-:W-:Y:S02]  /*ad90*/  SHF.R.U32.HI R39, RZ, 0x6, R22 ;  /* 0x00000006ff277819 */ /* 0x000fe40000011616 */
[----:B----4-:R-:W-:Y:S02]  /*ada0*/  SHF.R.U32.HI R23, RZ, 0x8, R25 ;  /* 0x00000008ff177819 */ /* 0x010fe40000011619 */
[----:B------:R-:W-:Y:S02]  /*adb0*/  LOP3.LUT R20, R11, 0xf000f, RZ, 0xc0, !PT ;  /* 0x000f000f0b147812 */ /* 0x000fe400078ec0ff */
[--C-:B------:R-:W-:Y:S02]  /*adc0*/  SHF.R.U32.HI R21, RZ, 0x8, R24.reuse ;  /* 0x00000008ff157819 */ /* 0x100fe40000011618 */
[----:B------:R-:W-:-:S02]  /*add0*/  SHF.R.U32.HI R32, RZ, 0xa, R24 ;  /* 0x0000000aff207819 */ /* 0x000fc40000011618 */
[----:B------:R-:W-:Y:S02]  /*ade0*/  LOP3.LUT R30, R24, 0x3f003f, RZ, 0xc0, !PT ;  /* 0x003f003f181e7812 */ /* 0x000fe400078ec0ff */
[----:B------:R-:W-:Y:S02]  /*adf0*/  SHF.R.U32.HI R31, RZ, 0x6, R24 ;  /* 0x00000006ff1f7819 */ /* 0x000fe40000011618 */
[----:B------:R-:W-:Y:S02]  /*ae00*/  SHF.R.U32.HI R22, RZ, 0x8, R26 ;  /* 0x00000008ff167819 */ /* 0x000fe4000001161a */
[----:B------:R-:W-:Y:S02]  /*ae10*/  LOP3.LUT R11, R40, 0xf000f, RZ, 0xc0, !PT ;  /* 0x000f000f280b7812 */ /* 0x000fe400078ec0ff */
[----:B------:R-:W-:Y:S02]  /*ae20*/  SHF.R.U32.HI R24, RZ, 0x8, R27 ;  /* 0x00000008ff187819 */ /* 0x000fe4000001161b */
[----:B------:R-:W-:-:S02]  /*ae30*/  LOP3.LUT R10, R29, 0xf000f, RZ, 0xc0, !PT ;  /* 0x000f000f1d0a7812 */ /* 0x000fc400078ec0ff */
[----:B------:R-:W-:Y:S02]  /*ae40*/  LOP3.LUT R41, R41, 0xf000f, RZ, 0xc0, !PT ;  /* 0x000f000f29297812 */ /* 0x000fe400078ec0ff */
[--C-:B------:R-:W-:Y:S02]  /*ae50*/  SHF.R.U32.HI R37, RZ, 0xa, R25.reuse ;  /* 0x0000000aff257819 */ /* 0x100fe40000011619 */
[----:B------:R-:W-:Y:S02]  /*ae60*/  LOP3.LUT R35, R25, 0x3f003f, RZ, 0xc0, !PT ;  /* 0x003f003f19237812 */ /* 0x000fe400078ec0ff */
[----:B------:R-:W-:Y:S02]  /*ae70*/  SHF.R.U32.HI R36, RZ, 0x6, R25 ;  /* 0x00000006ff247819 */ /* 0x000fe40000011619 */
[----:B------:R-:W-:Y:S02]  /*ae80*/  LOP3.LUT R23, R20, 0x300030, R23, 0xf8, !PT ;  /* 0x0030003014177812 */ /* 0x000fe400078ef817 */
[----:B---3--:R-:W-:-:S02]  /*ae90*/  SHF.R.U32.HI R25, RZ, 0xc, R18 ;  /* 0x0000000cff197819 */ /* 0x008fc40000011612 */
[----:B------:R-:W-:Y:S02]  /*aea0*/  LOP3.LUT R20, R11, 0x300030, R22, 0xf8, !PT ;  /* 0x003000300b147812 */ /* 0x000fe400078ef816 */
[----:B------:R-:W-:Y:S02]  /*aeb0*/  LOP3.LUT R21, R10, 0x300030, R21, 0xf8, !PT ;  /* 0x003000300a157812 */ /* 0x000fe400078ef815 */
[----:B------:R-:W-:Y:S02]  /*aec0*/  LOP3.LUT R22, R41, 0x300030, R24, 0xf8, !PT ;  /* 0x0030003029167812 */ /* 0x000fe400078ef818 */
[----:B------:R-:W-:Y:S02]  /*aed0*/  SHF.R.U32.HI R10, RZ, 0xc, R16 ;  /* 0x0000000cff0a7819 */ /* 0x000fe40000011610 */
[----:B------:R-:W-:Y:S02]  /*aee0*/  LOP3.LUT R40, R18, 0x3f003f, RZ, 0xc0, !PT ;  /* 0x003f003f12287812 */ /* 0x000fe400078ec0ff */
[----:B------:R-:W-:-:S02]  /*aef0*/  SHF.R.U32.HI R41, RZ, 0x6, R18 ;  /* 0x00000006ff297819 */ /* 0x000fc40000011612 */
[--C-:B------:R-:W-:Y:S02]  /*af00*/  SHF.R.U32.HI R44, RZ, 0xa, R26.reuse ;  /* 0x0000000aff2c7819 */ /* 0x100fe4000001161a */
[----:B------:R-:W-:Y:S02]  /*af10*/  SHF.R.U32.HI R24, RZ, 0xc, R17 ;  /* 0x0000000cff187819 */ /* 0x000fe40000011611 */
[----:B------:R-:W-:Y:S02]  /*af20*/  SHF.R.U32.HI R18, RZ, 0xc, R19 ;  /* 0x0000000cff127819 */ /* 0x000fe40000011613 */
[----:B------:R-:W-:Y:S02]  /*af30*/  LOP3.LUT R25, R25, 0xf000f, RZ, 0xc0, !PT ;  /* 0x000f000f19197812 */ /* 0x000fe400078ec0ff */
[----:B------:R-:W-:Y:S02]  /*af40*/  LOP3.LUT R42, R26, 0x3f003f, RZ, 0xc0, !PT ;  /* 0x003f003f1a2a7812 */ /* 0x000fe400078ec0ff */
        /* <DEDUP_REMOVED lines=10> */
[----:B------:R-:W-:Y:S02]  /*aff0*/  SHF.R.U32.HI R16, RZ, 0x6, R16 ;  /* 0x00000006ff107819 */ /* 0x000fe40000011610 */
[----:B------:R-:W-:Y:S02]  /*b000*/  LOP3.LUT R24, R24, 0xf000f, RZ, 0xc0, !PT ;  /* 0x000f000f18187812 */ /* 0x000fe400078ec0ff */
[----:B------:R-:W-:-:S02]  /*b010*/  LOP3.LUT R10, R18, 0xf000f, RZ, 0xc0, !PT ;  /* 0x000f000f120a7812 */ /* 0x000fc400078ec0ff */
[----:B------:R-:W-:Y:S02]  /*b020*/  LOP3.LUT R44, R25, 0x300030, R44, 0xf8, !PT ;  /* 0x00300030192c7812 */ /* 0x000fe400078ef82c */
[----:B------:R-:W-:Y:S02]  /*b030*/  LOP3.LUT R25, R34, 0x64006400, RZ, 0xfc, !PT ;  /* 0x6400640022197812 */ /* 0x000fe400078efcff */
[----:B------:R-:W-:Y:S02]  /*b040*/  LOP3.LUT R47, R19, 0x3f003f, RZ, 0xc0, !PT ;  /* 0x003f003f132f7812 */ /* 0x000fe400078ec0ff */
[----:B------:R-:W-:Y:S02]  /*b050*/  LOP3.LUT R13, R13, 0x3f003f, RZ, 0xc0, !PT ;  /* 0x003f003f0d0d7812 */ /* 0x000fe400078ec0ff */
[----:B------:R-:W-:Y:S02]  /*b060*/  LOP3.LUT R33, R33, 0x64006400, RZ, 0xfc, !PT ;  /* 0x6400640021217812 */ /* 0x000fe400078efcff */
[----:B------:R-:W-:-:S02]  /*b070*/  LOP3.LUT R39, R39, 0x3f003f, RZ, 0xc0, !PT ;  /* 0x003f003f27277812 */ /* 0x000fc400078ec0ff */
[----:B------:R-:W-:Y:S02]  /*b080*/  LOP3.LUT R45, R45, 0x64006400, RZ, 0xfc, !PT ;  /* 0x640064002d2d7812 */ /* 0x000fe400078efcff */
[----:B------:R-:W-:Y:S02]  /*b090*/  LOP3.LUT R34, R35, 0x64006400, RZ, 0xfc, !PT ;  /* 0x6400640023227812 */ /* 0x000fe400078efcff */
[----:B------:R-:W-:Y:S02]  /*b0a0*/  LOP3.LUT R18, R17, 0x300030, R32, 0xf8, !PT ;  /* 0x0030003011127812 */ /* 0x000fe400078ef820 */
[----:B------:R-:W-:Y:S02]  /*b0b0*/  LOP3.LUT R46, R46, 0x3f003f, RZ, 0xc0, !PT ;  /* 0x003f003f2e2e7812 */ /* 0x000fe400078ec0ff */
[----:B------:R-:W-:Y:S02]  /*b0c0*/  LOP3.LUT R41, R41, 0x3f003f, RZ, 0xc0, !PT ;  /* 0x003f003f29297812 */ /* 0x000fe400078ec0ff */
[----:B------:R-:W-:-:S02]  /*b0d0*/  LOP3.LUT R48, R48, 0x3f003f, RZ, 0xc0, !PT ;  /* 0x003f003f30307812 */ /* 0x000fc400078ec0ff */
        /* <DEDUP_REMOVED lines=9> */
[----:B------:R-:W-:Y:S02]  /*b170*/  LOP3.LUT R10, R12, 0x64006400, RZ, 0xfc, !PT ;  /* 0x640064000c0a7812 */ /* 0x000fe400078efcff */
[----:B------:R-:W-:Y:S01]  /*b180*/  LOP3.LUT R24, R13, 0x64006400, RZ, 0xfc, !PT ;  /* 0x640064000d187812 */ /* 0x000fe200078efcff */
[----:B------:R-:W-:Y:S01]  /*b190*/  HADD2 R13, R45, -1056, -1056 ;  /* 0xe420e4202d0d7430 */ /* 0x000fe20000000000 */
[----:B------:R-:W-:-:S02]  /*b1a0*/  LOP3.LUT R39, R39, 0x64006400, RZ, 0xfc, !PT ;  /* 0x6400640027277812 */ /* 0x000fc400078efcff */
[----:B------:R-:W-:Y:S01]  /*b1b0*/  LOP3.LUT R29, R11, 0x64006400, RZ, 0xfc, !PT ;  /* 0x640064000b1d7812 */ /* 0x000fe200078efcff */
[----:B------:R-:W-:Y:S01]  /*b1c0*/  HADD2 R11, R33, -1056, -1056 ;  /* 0xe420e420210b7430 */ /* 0x000fe20000000000 */
        /* <DEDUP_REMOVED lines=22> */
[----:B------:R-:W-:Y:S01]  /*b330*/  LOP3.LUT R52, R52, 0x64006400, RZ, 0xfc, !PT ;  /* 0x6400640034347812 */ /* 0x000fe200078efcff */
        /* <DEDUP_REMOVED lines=29> */
[----:B------:R-:W-:Y:S01]  /*b510*/  HADD2 R52, R52, -1056, -1056 ;  /* 0xe420e42034347430 */ /* 0x000fe20000000000 */
[----:B------:R-:W-:Y:S06]  /*b520*/  @!P2 BRA `(.L_x_45) ;  /* 0x0000000000a8a947 */ /* 0x000fec0003800000 */
        /* <DEDUP_REMOVED lines=42> */
.L_x_45:
        /* <DEDUP_REMOVED lines=47> */
.L_x_46:
        /* <DEDUP_REMOVED lines=46> */
.L_x_47:
[----:B------:R-:W-:Y:S05]  /*bda0*/  @P0 BRA `(.L_x_44) ;  /* 0x0000000000a80947 */ /* 0x000fea0003800000 */
        /* <DEDUP_REMOVED lines=42> */
.L_x_44:
[----:B------:R-:W-:Y:S01]  /*c050*/  IADD3 R95, R95, 0x20, RZ ;  /* 0x000000205f5f7810 */ /* 0x000fe20007ffe0ff */
[----:B------:R-:W-:Y:S01]  /*c060*/  IMAD.WIDE.U32 R14, R87, 0x18, R14 ;  /* 0x00000018570e7825 */ /* 0x000fe200078e000e */
[----:B------:R-:W-:Y:S02]  /*c070*/  UIADD3 UR4, UR4, 0x40, URZ ;  /* 0x0000004004047890 */ /* 0x000fe4000fffe03f */
[C---:B------:R-:W-:Y:S01]  /*c080*/  ISETP.GE.AND P2, PT, R95.reuse, UR5, PT ;  /* 0x000000055f007c0c */ /* 0x040fe2000bf46270 */
[----:B------:R-:W-:Y:S01]  /*c090*/  IMAD R11, R28, 0x18, RZ ;  /* 0x000000181c0b7824 */ /* 0x000fe200078e02ff */
[----:B------:R-:W-:-:S04]  /*c0a0*/  ISETP.LT.AND P3, PT, R95, R94, PT ;  /* 0x0000005e5f00720c */ /* 0x000fc80003f61270 */
[----:B------:R-:W-:-:S09]  /*c0b0*/  IADD3 R15, R15, R11, RZ ;  /* 0x0000000b0f0f7210 */ /* 0x000fd20007ffe0ff */
[----:B------:R-:W-:Y:S05]  /*c0c0*/  @!P2 BRA P3, `(.L_x_48) ;  /* 0xffffffd40098a947 */ /* 0x000fea000183ffff */
.L_x_39:
[----:B------:R-:W-:Y:S01]  /*c0d0*/  ISETP.GE.AND P0, PT, R95, R94, PT ;  /* 0x0000005e5f00720c */ /* 0x000fe20003f06270 */
[----:B------:R-:W-:-:S03]  /*c0e0*/  ULDC UR5, c[0x0][0x260] ;  /* 0x0000980000057ab9 */ /* 0x000fc60000000800 */
[----:B------:R-:W-:-:S13]  /*c0f0*/  ISETP.GE.OR P0, PT, R95, UR5, P0 ;  /* 0x000000055f007c0c */ /* 0x000fda0008706670 */
[----:B------:R-:W-:Y:S05]  /*c100*/  @P0 BRA `(.L_x_49) ;  /* 0x0000002400680947 */ /* 0x000fea0003800000 */
[----:B0-----:R-:W-:Y:S01]  /*c110*/  PRMT R0, R90, 0x9910, RZ ;  /* 0x000099105a007816 */ /* 0x001fe200000000ff */
[----:B------:R-:W-:-:S03]  /*c120*/  ULDC UR5, c[0x0][0x260] ;  /* 0x0000980000057ab9 */ /* 0x000fc60000000800 */
[----:B------:R-:W-:-:S04]  /*c130*/  ISETP.NE.AND P0, PT, R0, RZ, PT ;  /* 0x000000ff0000720c */ /* 0x000fc80003f05270 */
[----:B------:R-:W-:-:S13]  /*c140*/  ISETP.LT.OR P0, PT, R97, 0x4, !P0 ;  /* 0x000000046100780c */ /* 0x000fda0004701670 */
.L_x_54:
[----:B------:R-:W-:Y:S01]  /*c150*/  ISETP.NE.AND P2, PT, R95, R88, PT ;  /* 0x000000585f00720c */ /* 0x000fe20003f45270 */
[----:B------:R-:W0:Y:S01]  /*c160*/  LDC R87, c[0x0][0x23c] ;  /* 0x00008f00ff577b82 */ /* 0x000e220000000800 */
[----:B-----5:R1:W5:Y:S11]  /*c170*/  LDG.E.128.CONSTANT R28, desc[UR6][R14.64] ;  /* 0x000000060e1c7981 */ /* 0x020376000c1e9d00 */
[----:B------:R-:W2:Y:S01]  /*c180*/  @!P2 LDC.64 R10, c[0x0][0x248] ;  /* 0x00009200ff0aab82 */ /* 0x000ea20000000a00 */
[----:B------:R-:W-:-:S02]  /*c190*/  @!P2 IADD3 R89, R89, 0x1, RZ ;  /* 0x000000015959a810 */ /* 0x000fc40007ffe0ff */
[----:B------:R-:W-:Y:S02]  /*c1a0*/  @!P2 LEA R13, R95, 0x1, 0x1 ;  /* 0x000000015f0da811 */ /* 0x000fe400078e08ff */
[----:B------:R-:W-:-:S06]  /*c1b0*/  @!P2 LEA R32, R89, R98, 0x3 ;  /* 0x000000625920a211 */ /* 0x000fcc00078e18ff */
[----:B------:R-:W3:Y:S01]  /*c1c0*/  @!P2 LDL.64 R32, [R32] ;  /* 0x000000002020a983 */ /* 0x000ee20000100a00 */
[----:B0-----:R-:W-:-:S04]  /*c1d0*/  IMAD.WIDE R20, R87, 0x4, R14 ;  /* 0x0000000457147825 */ /* 0x001fc800078e020e */
[----:B------:R-:W-:Y:S02]  /*c1e0*/  IMAD.WIDE R24, R87, 0x4, R20 ;  /* 0x0000000457187825 */ /* 0x000fe400078e0214 */
[----:B------:R-:W5:Y:S02]  /*c1f0*/  LDG.E.128.CONSTANT R20, desc[UR6][R20.64] ;  /* 0x0000000614147981 */ /* 0x000f64000c1e9d00 */
[----:B--2---:R-:W-:-:S04]  /*c200*/  @!P2 IMAD.WIDE R10, R13, 0x2, R10 ;  /* 0x000000020d0aa825 */ /* 0x004fc800078e020a */
[C---:B------:R-:W-:Y:S02]  /*c210*/  IMAD.WIDE R12, R87.reuse, 0x4, R24 ;  /* 0x00000004570c7825 */ /* 0x040fe400078e0218 */
[----:B------:R-:W2:Y:S04]  /*c220*/  @!P2 LDG.E.U16.CONSTANT R10, desc[UR6][R10.64] ;  /* 0x000000060a0aa981 */ /* 0x000ea8000c1e9500 */
[----:B------:R-:W5:Y:S04]  /*c230*/  LDG.E.128.CONSTANT R24, desc[UR6][R24.64] ;  /* 0x0000000618187981 */ /* 0x000f68000c1e9d00 */
[----:B------:R1:W5:Y:S01]  /*c240*/  LDG.E.128.CONSTANT R16, desc[UR6][R12.64] ;  /* 0x000000060c107981 */ /* 0x000362000c1e9d00 */
[----:B------:R-:W-:Y:S01]  /*c250*/  IMAD.WIDE R100, R87, 0x4, R12 ;  /* 0x0000000457647825 */ /* 0x000fe200078e020c */
[----:B---3--:R-:W-:-:S02]  /*c260*/  @!P2 PRMT R86, R32, 0x7610, R86 ;  /* 0x000076102056a816 */ /* 0x008fc40000000056 */
[----:B------:R-:W-:Y:S02]  /*c270*/  @!P2 PRMT R85, R33, 0x7610, R85 ;  /* 0x000076102155a816 */ /* 0x000fe40000000055 */
[----:B------:R-:W-:Y:S02]  /*c280*/  @!P2 PRMT R86, R86, 0x7610, R32 ;  /* 0x000076105656a816 */ /* 0x000fe40000000020 */
[----:B------:R-:W-:Y:S02]  /*c290*/  @!P2 PRMT R85, R85, 0x7610, R33 ;  /* 0x000076105555a816 */ /* 0x000fe40000000021 */
[----:B--2---:R-:W-:Y:S01]  /*c2a0*/  @!P2 IADD3 R88, R10, R95, RZ ;  /* 0x0000005f0a58a210 */ /* 0x004fe20007ffe0ff */
[----:B-1----:R-:W-:Y:S06]  /*c2b0*/  @!P1 BRA `(.L_x_50) ;  /* 0x0000002000e49947 */ /* 0x002fec0003800000 */
[----:B------:R-:W2:Y:S01]  /*c2c0*/  LDG.E.128.CONSTANT R12, desc[UR6][R100.64] ;  /* 0x00000006640c7981 */ /* 0x000ea2000c1e9d00 */
[--C-:B-----5:R-:W-:Y:S02]  /*c2d0*/  SHF.R.U32.HI R10, RZ, 0xf, R28.reuse ;  /* 0x0000000fff0a7819 */ /* 0x120fe4000001161c */
[C---:B------:R-:W-:Y:S02]  /*c2e0*/  LOP3.LUT R60, R28.reuse, 0x3e003e0, RZ, 0xc0, !PT ;  /* 0x03e003e01c3c7812 */ /* 0x040fe400078ec0ff */
[----:B------:R-:W-:Y:S02]  /*c2f0*/  LOP3.LUT R47, R28, 0x1f001f, RZ, 0xc0, !PT ;  /* 0x001f001f1c2f7812 */ /* 0x000fe400078ec0ff */
[----:B------:R-:W-:Y:S02]  /*c300*/  SHF.R.U32.HI R46, RZ, 0xa, R28 ;  /* 0x0000000aff2e7819 */ /* 0x000fe4000001161c */
[----:B------:R-:W-:Y:S02]  /*c310*/  SHF.R.U32.HI R40, RZ, 0xf, R30 ;  /* 0x0000000fff287819 */ /* 0x000fe4000001161e */
[----:B------:R-:W-:-:S02]  /*c320*/  LOP3.LUT R11, R30, 0x3e003e0, RZ, 0xc0, !PT ;  /* 0x03e003e01e0b7812 */ /* 0x000fc400078ec0ff */
[----:B------:R-:W-:Y:S02]  /*c330*/  LOP3.LUT R33, R30, 0x1f001f, RZ, 0xc0, !PT ;  /* 0x001f001f1e217812 */ /* 0x000fe400078ec0ff */
[----:B------:R-:W-:Y:S02]  /*c340*/  SHF.R.U32.HI R34, RZ, 0xa, R30 ;  /* 0x0000000aff227819 */ /* 0x000fe4000001161e */
[--C-:B------:R-:W-:Y:S02]  /*c350*/  SHF.R.U32.HI R28, RZ, 0xd, R24.reuse ;  /* 0x0000000dff1c7819 */ /* 0x100fe40000011618 */
[C---:B------:R-:W-:Y:S02]  /*c360*/  LOP3.LUT R73, R24.reuse, 0x3e003e0, RZ, 0xc0, !PT ;  /* 0x03e003e018497812 */ /* 0x040fe400078ec0ff */
[----:B------:R-:W-:Y:S02]  /*c370*/  LOP3.LUT R66, R24, 0x1f001f, RZ, 0xc0, !PT ;  /* 0x001f001f18427812 */ /* 0x000fe400078ec0ff */
[----:B------:R-:W-:-:S02]  /*c380*/  SHF.R.U32.HI R64, RZ, 0xa, R24 ;  /* 0x0000000aff407819 */ /* 0x000fc40000011618 */
[--C-:B------:R-:W-:Y:S02]  /*c390*/  SHF.R.U32.HI R30, RZ, 0xd, R25.reuse ;  /* 0x0000000dff1e7819 */ /* 0x100fe40000011619 */
        /* <DEDUP_REMOVED lines=19> */
[----:B------:R-:W-:Y:S02]  /*c4d0*/  SHF.R.U32.HI R43, RZ, 0xf, R31 ;  /* 0x0000000fff2b7819 */ /* 0x000fe4000001161f */
[----:B------:R-:W-:Y:S02]  /*c4e0*/  SHF.R.U32.HI R29, RZ, 0xe, R20 ;  /* 0x0000000eff1d7819 */ /* 0x000fe40000011614 */
[----:B------:R-:W-:Y:S02]  /*c4f0*/  LOP3.LUT R18, R10, 0x10001, RZ, 0xc0, !PT ;  /* 0x000100010a127812 */ /* 0x000fe400078ec0ff */
[----:B------:R-:W-:-:S02]  /*c500*/  SHF.R.U32.HI R41, RZ, 0xe, R22 ;  /* 0x0000000eff297819 */ /* 0x000fc40000011616 */
[----:B------:R-:W-:Y:S02]  /*c510*/  LOP3.LUT R40, R40, 0x10001, RZ, 0xc0, !PT ;  /* 0x0001000128287812 */ /* 0x000fe400078ec0ff */
[----:B------:R-:W-:Y:S02]  /*c520*/  SHF.R.U32.HI R76, RZ, 0xe, R23 ;  /* 0x0000000eff4c7819 */ /* 0x000fe40000011617 */
[----:B------:R-:W-:Y:S02]  /*c530*/  LOP3.LUT R29, R18, 0x20002, R29, 0xf8, !PT ;  /* 0x00020002121d7812 */ /* 0x000fe400078ef81d */
[----:B------:R-:W-:Y:S02]  /*c540*/  LOP3.LUT R43, R43, 0x10001, RZ, 0xc0, !PT ;  /* 0x000100012b2b7812 */ /* 0x000fe400078ec0ff */
[C---:B------:R-:W-:Y:S02]  /*c550*/  LOP3.LUT R56, R31.reuse, 0x3e003e0, RZ, 0xc0, !PT ;  /* 0x03e003e01f387812 */ /* 0x040fe400078ec0ff */
[----:B------:R-:W-:-:S02]  /*c560*/  LOP3.LUT R0, R31, 0x1f001f, RZ, 0xc0, !PT ;  /* 0x001f001f1f007812 */ /* 0x000fc400078ec0ff */
[----:B------:R-:W-:Y:S02]  /*c570*/  SHF.R.U32.HI R32, RZ, 0xa, R31 ;  /* 0x0000000aff207819 */ /* 0x000fe4000001161f */
[----:B------:R-:W-:Y:S02]  /*c580*/  SHF.R.U32.HI R31, RZ, 0xe, R21 ;  /* 0x0000000eff1f7819 */ /* 0x000fe40000011615 */
[----:B------:R-:W-:Y:S02]  /*c590*/  SHF.R.U32.HI R42, RZ, 0xd, R26 ;  /* 0x0000000dff2a7819 */ /* 0x000fe4000001161a */
[----:B------:R-:W-:Y:S02]  /*c5a0*/  LOP3.LUT R38, R38, 0x10001, RZ, 0xc0, !PT ;  /* 0x0001000126267812 */ /* 0x000fe400078ec0ff */
[----:B------:R-:W-:Y:S02]  /*c5b0*/  LOP3.LUT R41, R40, 0x20002, R41, 0xf8, !PT ;  /* 0x0002000228297812 */ /* 0x000fe400078ef829 */
[----:B------:R-:W-:-:S02]  /*c5c0*/  LOP3.LUT R76, R43, 0x20002, R76, 0xf8, !PT ;  /* 0x000200022b4c7812 */ /* 0x000fc400078ef84c */
[----:B------:R-:W-:Y:S02]  /*c5d0*/  LOP3.LUT R28, R29, 0x40004, R28, 0xf8, !PT ;  /* 0x000400041d1c7812 */ /* 0x000fe400078ef81c */
[C---:B------:R-:W-:Y:S02]  /*c5e0*/  LOP3.LUT R69, R26.reuse, 0x3e003e0, RZ, 0xc0, !PT ;  /* 0x03e003e01a457812 */ /* 0x040fe400078ec0ff */
[----:B------:R-:W-:Y:S02]  /*c5f0*/  LOP3.LUT R48, R26, 0x1f001f, RZ, 0xc0, !PT ;  /* 0x001f001f1a307812 */ /* 0x000fe400078ec0ff */
[----:B------:R-:W-:Y:S02]  /*c600*/  SHF.R.U32.HI R45, RZ, 0xa, R26 ;  /* 0x0000000aff2d7819 */ /* 0x000fe4000001161a */
[----:B------:R-:W-:Y:S02]  /*c610*/  MOV R78, 0x2800 ;  /* 0x00002800004e7802 */ /* 0x000fe40000000f00 */
[----:B------:R-:W-:-:S02]  /*c620*/  SHF.R.U32.HI R26, RZ, 0xc, R17 ;  /* 0x0000000cff1a7819 */ /* 0x000fc40000011611 */
[C---:B------:R-:W-:Y:S02]  /*c630*/  LOP3.LUT R74, R17.reuse, 0x3e003e0, RZ, 0xc0, !PT ;  /* 0x03e003e0114a7812 */ /* 0x040fe400078ec0ff */
[----:B------:R-:W-:Y:S02]  /*c640*/  LOP3.LUT R63, R17, 0x1f001f, RZ, 0xc0, !PT ;  /* 0x001f001f113f7812 */ /* 0x000fe400078ec0ff */
[----:B------:R-:W-:Y:S02]  /*c650*/  SHF.R.U32.HI R65, RZ, 0xa, R17 ;  /* 0x0000000aff417819 */ /* 0x000fe40000011611 */
[----:B------:R-:W-:Y:S02]  /*c660*/  PRMT R18, R92, 0x9910, RZ ;  /* 0x000099105c127816 */ /* 0x000fe400000000ff */
[----:B------:R-:W-:Y:S02]  /*c670*/  LOP3.LUT R31, R38, 0x20002, R31, 0xf8, !PT ;  /* 0x00020002261f7812 */ /* 0x000fe400078ef81f */
[----:B------:R-:W-:-:S02]  /*c680*/  LOP3.LUT R42, R41, 0x40004, R42, 0xf8, !PT ;  /* 0x00040004292a7812 */ /* 0x000fc400078ef82a */
[--C-:B------:R-:W-:Y:S02]  /*c690*/  SHF.R.U32.HI R79, RZ, 0xc, R19.reuse ;  /* 0x0000000cff4f7819 */ /* 0x100fe40000011613 */
[C---:B------:R-:W-:Y:S02]  /*c6a0*/  LOP3.LUT R17, R19.reuse, 0x3e003e0, RZ, 0xc0, !PT ;  /* 0x03e003e013117812 */ /* 0x040fe400078ec0ff */
[----:B------:R-:W-:Y:S02]  /*c6b0*/  LOP3.LUT R50, R19, 0x1f001f, RZ, 0xc0, !PT ;  /* 0x001f001f13327812 */ /* 0x000fe400078ec0ff */
[----:B------:R-:W-:Y:S02]  /*c6c0*/  SHF.R.U32.HI R51, RZ, 0xa, R19 ;  /* 0x0000000aff337819 */ /* 0x000fe40000011613 */
[C---:B------:R-:W-:Y:S02]  /*c6d0*/  LOP3.LUT R72, R20.reuse, 0x3e003e0, RZ, 0xc0, !PT ;  /* 0x03e003e014487812 */ /* 0x040fe400078ec0ff */
[----:B------:R-:W-:-:S02]  /*c6e0*/  LOP3.LUT R62, R20, 0x1f001f, RZ, 0xc0, !PT ;  /* 0x001f001f143e7812 */ /* 0x000fc400078ec0ff */
[----:B------:R-:W-:Y:S02]  /*c6f0*/  SHF.R.U32.HI R52, RZ, 0xa, R20 ;  /* 0x0000000aff347819 */ /* 0x000fe40000011614 */
[----:B------:R-:W-:Y:S02]  /*c700*/  LOP3.LUT R59, R21, 0x3e003e0, RZ, 0xc0, !PT ;  /* 0x03e003e0153b7812 */ /* 0x000fe400078ec0ff */
[----:B------:R-:W-:Y:S02]  /*c710*/  LOP3.LUT R76, R76, 0x40004, R77, 0xf8, !PT ;  /* 0x000400044c4c7812 */ /* 0x000fe400078ef84d */
[----:B------:R-:W-:Y:S02]  /*c720*/  LOP3.LUT R19, R28, 0x80008, R25, 0xf8, !PT ;  /* 0x000800081c137812 */ /* 0x000fe400078ef819 */
[----:B------:R-:W-:Y:S02]  /*c730*/  LOP3.LUT R20, R22, 0x3e003e0, RZ, 0xc0, !PT ;  /* 0x03e003e016147812 */ /* 0x000fe400078ec0ff */
[----:B------:R-:W-:-:S02]  /*c740*/  PRMT R10, R78, 0x7610, R10 ;  /* 0x000076104e0a7816 */ /* 0x000fc4000000000a */
[----:B------:R-:W-:Y:S02]  /*c750*/  ISETP.NE.AND P2, PT, R18, RZ, PT ;  /* 0x000000ff1200720c */ /* 0x000fe40003f45270 */
[----:B------:R-:W-:Y:S02]  /*c760*/  LOP3.LUT R31, R31, 0x40004, R30, 0xf8, !PT ;  /* 0x000400041f1f7812 */ /* 0x000fe400078ef81e */
[----:B------:R-:W-:Y:S02]  /*c770*/  LOP3.LUT R78, R42, 0x80008, R27, 0xf8, !PT ;  /* 0x000800082a4e7812 */ /* 0x000fe400078ef81b */
[----:B------:R-:W-:Y:S02]  /*c780*/  LOP3.LUT R58, R23, 0x3e003e0, RZ, 0xc0, !PT ;  /* 0x03e003e0173a7812 */ /* 0x000fe400078ec0ff */
[----:B------:R-:W-:Y:S02]  /*c790*/  LOP3.LUT R80, R76, 0x80008, R79, 0xf8, !PT ;  /* 0x000800084c507812 */ /* 0x000fe400078ef84f */
[----:B------:R-:W-:-:S02]  /*c7a0*/  LOP3.LUT R59, R59, 0x64006400, RZ, 0xfc, !PT ;  /* 0x640064003b3b7812 */ /* 0x000fc400078efcff */
[----:B------:R-:W-:Y:S02]  /*c7b0*/  LOP3.LUT R79, R20, 0x64006400, RZ, 0xfc, !PT ;  /* 0x64006400144f7812 */ /* 0x000fe400078efcff */
[----:B------:R-:W-:Y:S02]  /*c7c0*/  LOP3.LUT R44, R21, 0x1f001f, RZ, 0xc0, !PT ;  /* 0x001f001f152c7812 */ /* 0x000fe400078ec0ff */
[----:B------:R-:W-:Y:S02]  /*c7d0*/  SHF.R.U32.HI R49, RZ, 0xa, R21 ;  /* 0x0000000aff317819 */ /* 0x000fe40000011615 */
[----:B------:R-:W-:Y:S02]  /*c7e0*/  LOP3.LUT R30, R31, 0x80008, R26, 0xf8, !PT ;  /* 0x000800081f1e7812 */ /* 0x000fe400078ef81a */
[----:B------:R-:W-:Y:S02]  /*c7f0*/  LOP3.LUT R73, R73, 0x64006400, RZ, 0xfc, !PT ;  /* 0x6400640049497812 */ /* 0x000fe400078efcff */
[----:B------:R-:W-:-:S02]  /*c800*/  LOP3.LUT R21, R23, 0x1f001f, RZ, 0xc0, !PT ;  /* 0x001f001f17157812 */ /* 0x000fc400078ec0ff */
[----:B------:R-:W-:Y:S02]  /*c810*/  LOP3.LUT R81, R69, 0x64006400, RZ, 0xfc, !PT ;  /* 0x6400640045517812 */ /* 0x000fe400078efcff */
[----:B------:R-:W-:Y:S02]  /*c820*/  LOP3.LUT R36, R22, 0x1f001f, RZ, 0xc0, !PT ;  /* 0x001f001f16247812 */ /* 0x000fe400078ec0ff */
[----:B------:R-:W-:Y:S02]  /*c830*/  SHF.R.U32.HI R23, RZ, 0xa, R23 ;  /* 0x0000000aff177819 */ /* 0x000fe40000011617 */
[----:B------:R-:W-:Y:S01]  /*c840*/  LOP3.LUT R107, R58, 0x64006400, RZ, 0xfc, !PT ;  /* 0x640064003a6b7812 */ /* 0x000fe200078efcff */
[-C--:B------:R-:W-:Y:S01]  /*c850*/  HFMA2 R58, R59, R10.reuse.H0_H0, -48, -48 ;  /* 0xd200d2003b3a7431 */ /* 0x080fe2000004000a */
[----:B------:R-:W-:Y:S01]  /*c860*/  SHF.R.U32.HI R22, RZ, 0xa, R22 ;  /* 0x0000000aff167819 */ /* 0x000fe20000011616 */
[----:B------:R-:W-:Y:S01]  /*c870*/  HFMA2 R59, R79, R10.H0_H0, -48, -48 ;  /* 0xd200d2004f3b7431 */ /* 0x000fe2000004000a */
[----:B------:R-:W-:-:S02]  /*c880*/  LOP3.LUT R75, R75, 0x64006400, RZ, 0xfc, !PT ;  /* 0x640064004b4b7812 */ /* 0x000fc400078efcff */
[----:B------:R-:W-:Y:S02]  /*c890*/  LOP3.LUT R77, R11, 0x64006400, RZ, 0xfc, !PT ;  /* 0x640064000b4d7812 */ /* 0x000fe400078efcff */
[----:B------:R-:W-:Y:S01]  /*c8a0*/  LOP3.LUT R105, R56, 0x64006400, RZ, 0xfc, !PT ;  /* 0x6400640038697812 */ /* 0x000fe200078efcff */
[-C--:B------:R-:W-:Y:S01]  /*c8b0*/  HFMA2 R56, R73, R10.reuse.H0_H0, -48, -48 ;  /* 0xd200d20049387431 */ /* 0x080fe2000004000a */
[----:B------:R-:W-:Y:S01]  /*c8c0*/  LOP3.LUT R52, R52, 0x1f001f, RZ, 0xc0, !PT ;  /* 0x001f001f34347812 */ /* 0x000fe200078ec0ff */
[-C--:B------:R-:W-:Y:S01]  /*c8d0*/  HFMA2 R20, R75, R10.reuse.H0_H0, -48, -48 ;  /* 0xd200d2004b147431 */ /* 0x080fe2000004000a */
[----:B------:R-:W-:Y:S01]  /*c8e0*/  LOP3.LUT R109, R70, 0x64006400, RZ, 0xfc, !PT ;  /* 0x64006400466d7812 */ /* 0x000fe200078efcff */
[----:B------:R-:W-:Y:S01]  /*c8f0*/  HFMA2 R77, R77, R10.H0_H0, -48, -48 ;  /* 0xd200d2004d4d7431 */ /* 0x000fe2000004000a */
[----:B------:R-:W-:Y:S02]  /*c900*/  LOP3.LUT R62, R62, 0x64006400, RZ, 0xfc, !PT ;  /* 0x640064003e3e7812 */ /* 0x000fe400078efcff */
        /* <DEDUP_REMOVED lines=9> */
[----:B------:R-:W-:Y:S01]  /*c9a0*/  LOP3.LUT R37, R61, 0x64006400, RZ, 0xfc, !PT ;  /* 0x640064003d257812 */ /* 0x000fe200078efcff */
[----:B------:R-:W-:Y:S01]  /*c9b0*/  HADD2 R73, R73, -1040, -1040 ;  /* 0xe410e41049497430 */ /* 0x000fe20000000000 */
[----:B------:R-:W-:Y:S02]  /*c9c0*/  LOP3.LUT R36, R36, 0x64006400, RZ, 0xfc, !PT ;  /* 0x6400640024247812 */ /* 0x000fe400078efcff */
[----:B------:R-:W-:Y:S01]  /*c9d0*/  LOP3.LUT R48, R48, 0x64006400, RZ, 0xfc, !PT ;  /* 0x6400640030307812 */ /* 0x000fe200078efcff */
[----:B------:R-:W-:Y:S01]  /*c9e0*/  HADD2 R62, R37, -1040, -1040 ;  /* 0xe410e410253e7430 */ /* 0x000fe20000000000 */
        /* <DEDUP_REMOVED lines=10> */
[----:B------:R-:W-:Y:S01]  /*ca90*/  HFMA2 R17, R81, R10.H0_H0, -48, -48 ;  /* 0xd200d20051117431 */ /* 0x000fe2000004000a */
[----:B------:R-:W-:Y:S01]  /*caa0*/  LOP3.LUT R66, R66, 0x64006400, RZ, 0xfc, !PT ;  /* 0x6400640042427812 */ /* 0x000fe200078efcff */
[----:B------:R-:W-:Y:S01]  /*cab0*/  HADD2 R23, R23, -1040, -1040 ;  /* 0xe410e41017177430 */ /* 0x000fe20000000000 */
        /* <DEDUP_REMOVED lines=8> */
[----:B------:R-:W-:-:S02]  /*cb40*/  LOP3.LUT R82, R46, 0x64006400, RZ, 0xfc, !PT ;  /* 0x640064002e527812 */ /* 0x000fc400078efcff */
[----:B------:R-:W-:Y:S01]  /*cb50*/  LOP3.LUT R68, R49, 0x64006400, RZ, 0xfc, !PT ;  /* 0x6400640031447812 */ /* 0x000fe200078efcff */
[----:B------:R-:W-:Y:S01]  /*cb60*/  HADD2 R66, R24, -1040, -1040 ;  /* 0xe410e41018427430 */ /* 0x000fe20000000000 */
[----:B------:R-:W-:Y:S01]  /*cb70*/  LOP3.LUT R83, R60, 0x64006400, RZ, 0xfc, !PT ;  /* 0x640064003c537812 */ /* 0x000fe200078efcff */
[-C--:B------:R-:W-:Y:S01]  /*cb80*/  HFMA2 R60, R107, R10.reuse.H0_H0, -48, -48 ;  /* 0xd200d2006b3c7431 */ /* 0x080fe2000004000a */
[----:B------:R-:W-:Y:S01]  /*cb90*/  LOP3.LUT R99, R16, 0x64006400, RZ, 0xfc, !PT ;  /* 0x6400640010637812 */ /* 0x000fe200078efcff */
[----:B------:R-:W-:Y:S01]  /*cba0*/  HADD2 R82, R82, -1040, -1040 ;  /* 0xe410e41052527430 */ /* 0x000fe20000000000 */
[----:B------:R-:W-:Y:S01]  /*cbb0*/  LOP3.LUT R47, R47, 0x64006400, RZ, 0xfc, !PT ;  /* 0x640064002f2f7812 */ /* 0x000fe200078efcff */
[-C--:B------:R-:W-:Y:S01]  /*cbc0*/  HFMA2 R83, R83, R10.reuse.H0_H0, -48, -48 ;  /* 0xd200d20053537431 */ /* 0x080fe2000004000a */
[----:B------:R-:W-:Y:S01]  /*cbd0*/  LOP3.LUT R53, R53, 0x64006400, RZ, 0xfc, !PT ;  /* 0x6400640035357812 */ /* 0x000fe200078efcff */
[----:B------:R-:W-:Y:S01]  /*cbe0*/  HFMA2 R16, R99, R10.H0_H0, -48, -48 ;  /* 0xd200d20063107431 */ /* 0x000fe2000004000a */
[----:B------:R-:W-:Y:S01]  /*cbf0*/  LOP3.LUT R46, R45, 0x64006400, RZ, 0xfc, !PT ;  /* 0x640064002d2e7812 */ /* 0x000fe200078efcff */
[----:B------:R-:W-:Y:S01]  /*cc00*/  HADD2 R84, R47, -1040, -1040 ;  /* 0xe410e4102f547430 */ /* 0x000fe20000000000 */
[----:B------:R-:W-:Y:S01]  /*cc10*/  LOP3.LUT R49, R55, 0x64006400, RZ, 0xfc, !PT ;  /* 0x6400640037317812 */ /* 0x000fe200078efcff */
[----:B------:R-:W-:Y:S01]  /*cc20*/  HADD2 R68, R68, -1040, -1040 ;  /* 0xe410e41044447430 */ /* 0x000fe20000000000 */
[----:B------:R-:W-:-:S02]  /*cc30*/  LOP3.LUT R81, R32, 0x64006400, RZ, 0xfc, !PT ;  /* 0x6400640020517812 */ /* 0x000fc400078efcff */
[----:B------:R-:W-:Y:S02]  /*cc40*/  LOP3.LUT R79, R79, 0x64006400, RZ, 0xfc, !PT ;  /* 0x640064004f4f7812 */ /* 0x000fe400078efcff */
[----:B------:R-:W-:Y:S01]  /*cc50*/  LOP3.LUT R70, R70, 0x64006400, RZ, 0xfc, !PT ;  /* 0x6400640046467812 */ /* 0x000fe200078efcff */
[----:B------:R-:W-:Y:S01]  /*cc60*/  HADD2 R81, R81, -1040, -1040 ;  /* 0xe410e41051517430 */ /* 0x000fe20000000000 */
[----:B------:R-:W-:Y:S01]  /*cc70*/  ISETP.GE.AND P3, PT, R96, 0x2, PT ;  /* 0x000000026000780c */ /* 0x000fe20003f66270 */
[----:B------:R-:W-:Y:S02]  /*cc80*/  HADD2 R79, R79, -1040, -1040 ;  /* 0xe410e4104f4f7430 */ /* 0x000fe40000000000 */
[----:B------:R-:W-:Y:S01]  /*cc90*/  HADD2 R70, R70, -1040, -1040 ;  /* 0xe410e41046467430 */ /* 0x000fe20000000000 */
[----:B--2---:R-:W-:Y:S02]  /*cca0*/  SHF.R.U32.HI R28, RZ, 0xb, R12 ;  /* 0x0000000bff1c7819 */ /* 0x004fe4000001160c */
[----:B------:R-:W-:-:S02]  /*ccb0*/  LOP3.LUT R18, R12, 0x3e003e0, RZ, 0xc0, !PT ;  /* 0x03e003e00c127812 */ /* 0x000fc400078ec0ff */
[----:B------:R-:W-:Y:S02]  /*ccc0*/  LOP3.LUT R42, R12, 0x1f001f, RZ, 0xc0, !PT ;  /* 0x001f001f0c2a7812 */ /* 0x000fe400078ec0ff */
[----:B------:R-:W-:Y:S02]  /*ccd0*/  SHF.R.U32.HI R43, RZ, 0xa, R12 ;  /* 0x0000000aff2b7819 */ /* 0x000fe4000001160c */
[----:B------:R-:W-:Y:S02]  /*cce0*/  LOP3.LUT R12, R13, 0x3e003e0, RZ, 0xc0, !PT ;  /* 0x03e003e00d0c7812 */ /* 0x000fe400078ec0ff */
[----:B------:R-:W-:Y:S02]  /*ccf0*/  LOP3.LUT R28, R19, 0x100010, R28, 0xf8, !PT ;  /* 0x00100010131c7812 */ /* 0x000fe400078ef81c */
[----:B------:R-:W-:Y:S02]  /*cd00*/  SHF.R.U32.HI R29, RZ, 0xb, R13 ;  /* 0x0000000bff1d7819 */ /* 0x000fe4000001160d */
[----:B------:R-:W-:-:S02]  /*cd10*/  LOP3.LUT R40, R13, 0x1f001f, RZ, 0xc0, !PT ;  /* 0x001f001f0d287812 */ /* 0x000fc400078ec0ff */
[----:B------:R-:W-:Y:S02]  /*cd20*/  SHF.R.U32.HI R25, RZ, 0xa, R13 ;  /* 0x0000000aff197819 */ /* 0x000fe4000001160d */
[----:B------:R-:W-:Y:S02]  /*cd30*/  LOP3.LUT R19, R71, 0x64006400, RZ, 0xfc, !PT ;  /* 0x6400640047137812 */ /* 0x000fe400078efcff */
[--C-:B------:R-:W-:Y:S02]  /*cd40*/  SHF.R.U32.HI R13, RZ, 0xb, R14.reuse ;  /* 0x0000000bff0d7819 */ /* 0x100fe4000001160e */
[----:B------:R-:W-:Y:S01]  /*cd50*/  LOP3.LUT R71, R74, 0x64006400, RZ, 0xfc, !PT ;  /* 0x640064004a477812 */ /* 0x000fe200078efcff */
[----:B------:R-:W-:Y:S01]  /*cd60*/  HADD2 R74, R35, -1040, -1040 ;  /* 0xe410e410234a7430 */ /* 0x000fe20000000000 */
[----:B------:R-:W-:Y:S01]  /*cd70*/  LOP3.LUT R69, R12, 0x64006400, RZ, 0xfc, !PT ;  /* 0x640064000c457812 */ /* 0x000fe200078efcff */
[----:B------:R-:W-:Y:S01]  /*cd80*/  HFMA2 R19, R19, R10.H0_H0, -48, -48 ;  /* 0xd200d20013137431 */ /* 0x000fe2000004000a */
[----:B------:R-:W-:-:S02]  /*cd90*/  SHF.R.U32.HI R26, RZ, 0xa, R14 ;  /* 0x0000000aff1a7819 */ /* 0x000fc4000001160e */
[--C-:B------:R-:W-:Y:S01]  /*cda0*/  SHF.R.U32.HI R31, RZ, 0xb, R15.reuse ;  /* 0x0000000bff1f7819 */ /* 0x100fe2000001160f */
[-C--:B------:R-:W-:Y:S01]  /*cdb0*/  HFMA2 R12, R69, R10.reuse.H0_H0, -48, -48 ;  /* 0xd200d200450c7431 */ /* 0x080fe2000004000a */
[----:B------:R-:W-:Y:S02]  /*cdc0*/  SHF.R.U32.HI R27, RZ, 0xa, R15 ;  /* 0x0000000aff1b7819 */ /* 0x000fe4000001160f */
[----:B------:R-:W-:Y:S02]  /*cdd0*/  LOP3.LUT R29, R30, 0x100010, R29, 0xf8, !PT ;  /* 0x001000101e1d7812 */ /* 0x000fe400078ef81d */
[----:B------:R-:W-:Y:S02]  /*cde0*/  LOP3.LUT R30, R78, 0x100010, R13, 0xf8, !PT ;  /* 0x001000104e1e7812 */ /* 0x000fe400078ef80d */
[----:B------:R-:W-:Y:S01]  /*cdf0*/  LOP3.LUT R11, R18, 0x64006400, RZ, 0xfc, !PT ;  /* 0x64006400120b7812 */ /* 0x000fe200078efcff */
[----:B------:R-:W-:Y:S01]  /*ce00*/  HFMA2 R18, R71, R10.H0_H0, -48, -48 ;  /* 0xd200d20047127431 */ /* 0x000fe2000004000a */
[----:B------:R-:W-:-:S02]  /*ce10*/  LOP3.LUT R13, R72, 0x64006400, RZ, 0xfc, !PT ;  /* 0x64006400480d7812 */ /* 0x000fc400078efcff */
[C---:B------:R-:W-:Y:S02]  /*ce20*/  LOP3.LUT R76, R14.reuse, 0x3e003e0, RZ, 0xc0, !PT ;  /* 0x03e003e00e4c7812 */ /* 0x040fe400078ec0ff */
[----:B------:R-:W-:Y:S02]  /*ce30*/  LOP3.LUT R38, R14, 0x1f001f, RZ, 0xc0, !PT ;  /* 0x001f001f0e267812 */ /* 0x000fe400078ec0ff */
[----:B------:R-:W-:Y:S02]  /*ce40*/  LOP3.LUT R72, R33, 0x64006400, RZ, 0xfc, !PT ;  /* 0x6400640021487812 */ /* 0x000fe400078efcff */
[----:B------:R-:W-:Y:S02]  /*ce50*/  LOP3.LUT R71, R0, 0x64006400, RZ, 0xfc, !PT ;  /* 0x6400640000477812 */ /* 0x000fe400078efcff */
[C---:B------:R-:W-:Y:S01]  /*ce60*/  LOP3.LUT R14, R15.reuse, 0x3e003e0, RZ, 0xc0, !PT ;  /* 0x03e003e00f0e7812 */ /* 0x040fe200078ec0ff */
[----:B------:R-:W-:Y:S01]  /*ce70*/  HADD2 R72, R72, -1040, -1040 ;  /* 0xe410e41048487430 */ /* 0x000fe20000000000 */
[----:B------:R-:W-:Y:S01]  /*ce80*/  LOP3.LUT R41, R15, 0x1f001f, RZ, 0xc0, !PT ;  /* 0x001f001f0f297812 */ /* 0x000fe200078ec0ff */
[----:B------:R-:W-:Y:S01]  /*ce90*/  HADD2 R71, R71, -1040, -1040 ;  /* 0xe410e41047477430 */ /* 0x000fe20000000000 */
[----:B------:R-:W-:-:S02]  /*cea0*/  LOP3.LUT R31, R80, 0x100010, R31, 0xf8, !PT ;  /* 0x00100010501f7812 */ /* 0x000fc400078ef81f */
        /* <DEDUP_REMOVED lines=8> */
[-C--:B------:R-:W-:Y:S01]  /*cf30*/  HFMA2 R57, R13, R10.reuse.H0_H0, -48, -48 ;  /* 0xd200d2000d397431 */ /* 0x080fe2000004000a */
[----:B------:R-:W-:Y:S01]  /*cf40*/  LOP3.LUT R51, R64, 0x64006400, RZ, 0xfc, !PT ;  /* 0x6400640040337812 */ /* 0x000fe200078efcff */
[----:B------:R-:W-:Y:S01]  /*cf50*/  HADD2 R64, R48, -1040, -1040 ;  /* 0xe410e41030407430 */ /* 0x000fe20000000000 */
[----:B------:R-:W-:Y:S01]  /*cf60*/  LOP3.LUT R103, R76, 0x64006400, RZ, 0xfc, !PT ;  /* 0x640064004c677812 */ /* 0x000fe200078efcff */
[-C--:B------:R-:W-:Y:S01]  /*cf70*/  HFMA2 R78, R15, R10.reuse.H0_H0, -48, -48 ;  /* 0xd200d2000f4e7431 */ /* 0x080fe2000004000a */
        /* <DEDUP_REMOVED lines=59> */
[-C--:B------:R-:W-:Y:S02]  /*d330*/  HFMA2.MMA R32, R83, R37.reuse, R32 ;  /* 0x0000002553207235 */ /* 0x080fe40000000020 */
[----:B------:R-:W-:Y:S01]  /*d340*/  HFMA2.MMA R34, R77, R37, R34 ;  /* 0x000000254d227235 */ /* 0x000fe20000000022 */
[----:B------:R-:W-:-:S04]  /*d350*/  HFMA2 R37, R79, R38, R33 ;  /* 0x000000264f257231 */ /* 0x000fc80000000021 */
[-C--:B------:R-:W-:Y:S01]  /*d360*/  HFMA2 R37, R73, R39.reuse, R37 ;  /* 0x0000002749257231 */ /* 0x080fe20000000025 */
[-C--:B------:R-:W-:Y:S02]  /*d370*/  HFMA2.MMA R32, R82, R38.reuse, R32 ;  /* 0x0000002652207235 */ /* 0x080fe40000000020 */
[----:B------:R-:W-:Y:S01]  /*d380*/  HFMA2.MMA R99, R80, R38, R34 ;  /* 0x0000002650637235 */ /* 0x000fe20000000022 */
[----:B------:R-:W-:Y:S02]  /*d390*/  HFMA2 R38, R81, R38, R36 ;  /* 0x0000002651267231 */ /* 0x000fe40000000024 */
[-C--:B-1----:R-:W-:Y:S02]  /*d3a0*/  HFMA2 R37, R58, R28.reuse, R37 ;  /* 0x0000001c3a257231 */ /* 0x082fe40000000025 */
[----:B------:R-:W-:Y:S01]  /*d3b0*/  HFMA2 R38, R65, R39, R38 ;  /* 0x0000002741267231 */ /* 0x000fe20000000026 */
[-C--:B------:R-:W-:Y:S01]  /*d3c0*/  HFMA2.MMA R36, R75, R39.reuse, R32 ;  /* 0x000000274b247235 */ /* 0x080fe20000000020 */
[----:B------:R-:W-:Y:S01]  /*d3d0*/  HFMA2 R37, R68, R29, R37 ;  /* 0x0000001d44257231 */ /* 0x000fe20000000025 */
[----:B------:R-:W0:Y:S01]  /*d3e0*/  LDS.128 R32, [UR4+0x20] ;  /* 0x00002004ff207984 */ /* 0x000e220008000c00 */
[----:B------:R-:W-:Y:S01]  /*d3f0*/  HFMA2.MMA R99, R63, R39, R99 ;  /* 0x000000273f637235 */ /* 0x000fe20000000063 */
[----:B------:R-:W-:-:S04]  /*d400*/  HFMA2 R38, R60, R28, R38 ;  /* 0x0000001c3c267231 */ /* 0x000fc80000000026 */
[-C--:B------:R-:W-:Y:S01]  /*d410*/  HFMA2.MMA R36, R57, R28.reuse, R36 ;  /* 0x0000001c39247235 */ /* 0x080fe20000000024 */
[----:B------:R-:W-:Y:S02]  /*d420*/  HFMA2 R38, R70, R29, R38 ;  /* 0x0000001d46267231 */ /* 0x000fe40000000026 */
[----:B------:R-:W-:-:S05]  /*d430*/  HFMA2.MMA R99, R59, R28, R99 ;  /* 0x0000001c3b637235 */ /* 0x000fca0000000063 */
[----:B------:R-:W-:-:S03]  /*d440*/  HFMA2.MMA R36, R67, R29, R36 ;  /* 0x0000001d43247235 */ /* 0x000fc60000000024 */
[----:B------:R-:W-:Y:S01]  /*d450*/  HFMA2.MMA R99, R69, R29, R99 ;  /* 0x0000001d45637235 */ /* 0x000fe20000000063 */
[----:B------:R-:W-:-:S04]  /*d460*/  HFMA2 R29, R62, R30, R37 ;  /* 0x0000001e3e1d7231 */ /* 0x000fc80000000025 */
[-C--:B------:R-:W-:Y:S01]  /*d470*/  HFMA2.MMA R36, R61, R30.reuse, R36 ;  /* 0x0000001e3d247235 */ /* 0x080fe20000000024 */
[----:B------:R-:W-:Y:S02]  /*d480*/  HFMA2 R29, R19, R31, R29 ;  /* 0x0000001f131d7231 */ /* 0x000fe4000000001d */
[----:B------:R-:W-:Y:S01]  /*d490*/  HFMA2.MMA R99, R64, R30, R99 ;  /* 0x0000001e40637235 */ /* 0x000fe20000000063 */
[----:B------:R-:W-:-:S04]  /*d4a0*/  HFMA2 R30, R66, R30, R38 ;  /* 0x0000001e421e7231 */ /* 0x000fc80000000026 */
[-C--:B------:R-:W-:Y:S01]  /*d4b0*/  HFMA2.MMA R28, R56, R31.reuse, R36 ;  /* 0x0000001f381c7235 */ /* 0x080fe20000000024 */
[----:B------:R-:W-:Y:S01]  /*d4c0*/  HFMA2 R30, R15, R31, R30 ;  /* 0x0000001f0f1e7231 */ /* 0x000fe2000000001e */
[----:B------:R-:W1:Y:S01]  /*d4d0*/  LDS.128 R36, [UR4+0x30] ;  /* 0x00003004ff247984 */ /* 0x000e620008000c00 */
[----:B------:R-:W-:-:S05]  /*d4e0*/  HFMA2.MMA R99, R17, R31, R99 ;  /* 0x0000001f11637235 */ /* 0x000fca0000000063 */
[-C--:B0-----:R-:W-:Y:S01]  /*d4f0*/  HFMA2.MMA R28, R24, R32.reuse, R28 ;  /* 0x00000020181c7235 */ /* 0x081fe2000000001c */
[-C--:B------:R-:W-:Y:S02]  /*d500*/  HFMA2 R29, R26, R32.reuse, R29 ;  /* 0x000000201a1d7231 */ /* 0x080fe4000000001d */
[----:B------:R-:W-:Y:S01]  /*d510*/  HFMA2.MMA R99, R40, R32, R99 ;  /* 0x0000002028637235 */ /* 0x000fe20000000063 */
[----:B------:R-:W-:Y:S02]  /*d520*/  HFMA2 R30, R42, R32, R30 ;  /* 0x000000202a1e7231 */ /* 0x000fe4000000001e */
        /* <DEDUP_REMOVED lines=9> */
[----:B------:R-:W-:-:S06]  /*d5c0*/  HFMA2.MMA R99, R16, R34, R99 ;  /* 0x0000002210637235 */ /* 0x000fcc0000000063 */
[-C--:B------:R-:W-:Y:S02]  /*d5d0*/  HFMA2.MMA R28, R25, R35.reuse, R28 ;  /* 0x00000023191c7235 */ /* 0x080fe4000000001c */
[----:B------:R-:W-:-:S06]  /*d5e0*/  HFMA2.MMA R99, R41, R35, R99 ;  /* 0x0000002329637235 */ /* 0x000fcc0000000063 */
[-C--:B-1----:R-:W-:Y:S01]  /*d5f0*/  HFMA2.MMA R28, R44, R36.reuse, R28 ;  /* 0x000000242c1c7235 */ /* 0x082fe2000000001c */
[-C--:B------:R-:W-:Y:S01]  /*d600*/  HFMA2 R29, R45, R36.reuse, R29 ;  /* 0x000000242d1d7231 */ /* 0x080fe2000000001d */
        /* <DEDUP_REMOVED lines=10> */
[-C--:B------:R-:W-:Y:S01]  /*d6b0*/  HFMA2.MMA R28, R48, R38.reuse, R28 ;  /* 0x00000026301c7235 */ /* 0x080fe2000000001c */
[----:B------:R-:W-:Y:S01]  /*d6c0*/  HADD2 R29, R29.H0_H0, R29.H1_H1 ;  /* 0x3000001d1d1d7230 */ /* 0x000fe20000000800 */
[----:B------:R-:W-:Y:S01]  /*d6d0*/  HFMA2.MMA R99, R50, R38, R99 ;  /* 0x0000002632637235 */ /* 0x000fe20000000063 */
[----:B------:R-:W-:-:S05]  /*d6e0*/  HADD2 R30, R30.H0_H0, R30.H1_H1 ;  /* 0x3000001e1e1e7230 */ /* 0x000fca0000000800 */
        /* <DEDUP_REMOVED lines=8> */
.L_x_51:
        /* <DEDUP_REMOVED lines=81> */
.L_x_52:
        /* <DEDUP_REMOVED lines=80> */
.L_x_53:
        /* <DEDUP_REMOVED lines=77> */
.L_x_50:
[----:B------:R-:W-:Y:S01]  /*e650*/  IADD3 R95, R95, 0x20, RZ ;  /* 0x000000205f5f7810 */ /* 0x000fe20007ffe0ff */
[----:B------:R-:W-:Y:S01]  /*e660*/  UIADD3 UR4, UR4, 0x40, URZ ;  /* 0x0000004004047890 */ /* 0x000fe2000fffe03f */
[----:B------:R-:W-:Y:S02]  /*e670*/  IMAD.WIDE R14, R87, 0x4, R100 ;  /* 0x00000004570e7825 */ /* 0x000fe400078e0264 */
[C---:B------:R-:W-:Y:S02]  /*e680*/  ISETP.GE.AND P2, PT, R95.reuse, UR5, PT ;  /* 0x000000055f007c0c */ /* 0x040fe4000bf46270 */
[----:B------:R-:W-:-:S13]  /*e690*/  ISETP.LT.AND P3, PT, R95, R94, PT ;  /* 0x0000005e5f00720c */ /* 0x000fda0003f61270 */
[----:B------:R-:W-:Y:S05]  /*e6a0*/  @!P2 BRA P3, `(.L_x_54) ;  /* 0xffffffd800a8a947 */ /* 0x000fea000183ffff */
.L_x_49:
        /* <DEDUP_REMOVED lines=8> */
.L_x_72:
[----:B------:R-:W-:-:S13]  /*e730*/  ISETP.NE.AND P2, PT, R95, R88, PT ;  /* 0x000000585f00720c */ /* 0x000fda0003f45270 */
[----:B------:R-:W0:Y:S01]  /*e740*/  @!P2 LDC.64 R10, c[0x0][0x248] ;  /* 0x00009200ff0aab82 */ /* 0x000e220000000a00 */
[----:B------:R-:W-:Y:S02]  /*e750*/  @!P2 IADD3 R89, R89, 0x1, RZ ;  /* 0x000000015959a810 */ /* 0x000fe40007ffe0ff */
[----:B------:R-:W-:Y:S02]  /*e760*/  @!P2 LEA R13, R95, 0x1, 0x1 ;  /* 0x000000015f0da811 */ /* 0x000fe400078e08ff */
[----:B------:R-:W-:-:S03]  /*e770*/  @!P2 LEA R12, R89, R98, 0x3 ;  /* 0x00000062590ca211 */ /* 0x000fc600078e18ff */
[----:B0-----:R-:W-:-:S03]  /*e780*/  @!P2 IMAD.WIDE R10, R13, 0x2, R10 ;  /* 0x000000020d0aa825 */ /* 0x001fc600078e020a */
[----:B------:R-:W2:Y:S04]  /*e790*/  @!P2 LDL.64 R12, [R12] ;  /* 0x000000000c0ca983 */ /* 0x000ea80000100a00 */
[----:B------:R-:W3:Y:S01]  /*e7a0*/  @!P2 LDG.E.U16.CONSTANT R10, desc[UR6][R10.64] ;  /* 0x000000060a0aa981 */ /* 0x000ee2000c1e9500 */
[----:B--2---:R-:W-:Y:S02]  /*e7b0*/  @!P2 PRMT R86, R12, 0x7610, R86 ;  /* 0x000076100c56a816 */ /* 0x004fe40000000056 */
[----:B------:R-:W-:Y:S02]  /*e7c0*/  @!P2 PRMT R85, R13, 0x7610, R85 ;  /* 0x000076100d55a816 */ /* 0x000fe40000000055 */
[----:B---3--:R-:W-:Y:S02]  /*e7d0*/  @!P2 IADD3 R88, R10, R95, RZ ;  /* 0x0000005f0a58a210 */ /* 0x008fe40007ffe0ff */
[----:B------:R-:W-:-:S02]  /*e7e0*/  @!P2 PRMT R86, R86, 0x7610, R12 ;  /* 0x000076105656a816 */ /* 0x000fc4000000000c */
[----:B------:R-:W-:Y:S01]  /*e7f0*/  @!P2 PRMT R85, R85, 0x7610, R13 ;  /* 0x000076105555a816 */ /* 0x000fe2000000000d */
[----:B------:R-:W-:Y:S06]  /*e800*/  @!P1 BRA `(.L_x_56) ;  /* 0x0000006800a09947 */ /* 0x000fec0003800000 */
[----:B-----5:R-:W2:Y:S01]  /*e810*/  LDG.E.128.CONSTANT R16, desc[UR6][R14.64] ;  /* 0x000000060e107981 */ /* 0x020ea2000c1e9d00 */
[----:B------:R-:W-:Y:S02]  /*e820*/  PRMT R10, R92, 0x9910, RZ ;  /* 0x000099105c0a7816 */ /* 0x000fe400000000ff */
[----:B------:R-:W-:Y:S02]  /*e830*/  MOV R13, 0x2c00 ;  /* 0x00002c00000d7802 */ /* 0x000fe40000000f00 */
[----:B------:R-:W-:Y:S02]  /*e840*/  ISETP.NE.AND P2, PT, R10, RZ, PT ;  /* 0x000000ff0a00720c */ /* 0x000fe40003f45270 */
[----:B------:R-:W-:Y:S02]  /*e850*/  ISETP.GE.AND P3, PT, R96, 0x2, PT ;  /* 0x000000026000780c */ /* 0x000fe40003f66270 */
[C---:B--2---:R-:W-:Y:S02]  /*e860*/  LOP3.LUT R12, R17.reuse, 0xf000f, RZ, 0xc0, !PT ;  /* 0x000f000f110c7812 */ /* 0x044fe400078ec0ff */
[----:B------:R-:W-:-:S02]  /*e870*/  LOP3.LUT R20, R17, 0xf000f0, RZ, 0xc0, !PT ;  /* 0x00f000f011147812 */ /* 0x000fc400078ec0ff */
[----:B------:R-:W-:Y:S02]  /*e880*/  SHF.R.U32.HI R25, RZ, 0x8, R18 ;  /* 0x00000008ff197819 */ /* 0x000fe40000011612 */
[C---:B------:R-:W-:Y:S02]  /*e890*/  LOP3.LUT R0, R16.reuse, 0xf000f, RZ, 0xc0, !PT ;  /* 0x000f000f10007812 */ /* 0x040fe400078ec0ff */
[----:B------:R-:W-:Y:S02]  /*e8a0*/  LOP3.LUT R10, R16, 0xf000f0, RZ, 0xc0, !PT ;  /* 0x00f000f0100a7812 */ /* 0x000fe400078ec0ff */
[----:B------:R-:W-:Y:S02]  /*e8b0*/  SHF.R.U32.HI R17, RZ, 0x8, R17 ;  /* 0x00000008ff117819 */ /* 0x000fe40000011611 */
[----:B------:R-:W-:Y:S02]  /*e8c0*/  SHF.R.U32.HI R16, RZ, 0x8, R16 ;  /* 0x00000008ff107819 */ /* 0x000fe40000011610 */
[----:B------:R-:W-:-:S02]  /*e8d0*/  LOP3.LUT R21, R18, 0xf000f, RZ, 0xc0, !PT ;  /* 0x000f000f12157812 */ /* 0x000fc400078ec0ff */
[----:B------:R-:W-:Y:S02]  /*e8e0*/  SHF.R.U32.HI R28, RZ, 0x8, R19 ;  /* 0x00000008ff1c7819 */ /* 0x000fe40000011613 */
[C---:B------:R-:W-:Y:S02]  /*e8f0*/  LOP3.LUT R26, R19.reuse, 0xf000f, RZ, 0xc0, !PT ;  /* 0x000f000f131a7812 */ /* 0x040fe400078ec0ff */
        /* <DEDUP_REMOVED lines=16> */
[----:B------:R-:W-:Y:S01]  /*ea00*/  HFMA2 R31, R32, R13.H0_H0, -72, -72 ;  /* 0xd480d480201f7431 */ /* 0x000fe2000004000d */
[----:B------:R-:W-:-:S02]  /*ea10*/  LOP3.LUT R33, R20, 0x64006400, RZ, 0xfc, !PT ;  /* 0x6400640014217812 */ /* 0x000fc400078efcff */
[----:B------:R-:W-:Y:S01]  /*ea20*/  LOP3.LUT R0, R0, 0x64006400, RZ, 0xfc, !PT ;  /* 0x6400640000007812 */ /* 0x000fe200078efcff */
[-C--:B------:R-:W-:Y:S01]  /*ea30*/  HFMA2 R29, R30, R13.reuse.H0_H0, -72, -72 ;  /* 0xd480d4801e1d7431 */ /* 0x080fe2000004000d */
[----:B------:R-:W-:Y:S01]  /*ea40*/  LOP3.LUT R10, R10, 0x64006400, RZ, 0xfc, !PT ;  /* 0x640064000a0a7812 */ /* 0x000fe200078efcff */
[----:B------:R-:W-:Y:S01]  /*ea50*/  HADD2 R32, R33, -1032, -1032 ;  /* 0xe408e40821207430 */ /* 0x000fe20000000000 */
[----:B------:R-:W-:Y:S01]  /*ea60*/  LOP3.LUT R12, R12, 0x64006400, RZ, 0xfc, !PT ;  /* 0x640064000c0c7812 */ /* 0x000fe200078efcff */
[----:B------:R-:W-:Y:S01]  /*ea70*/  HADD2 R20, R0, -1032, -1032 ;  /* 0xe408e40800147430 */ /* 0x000fe20000000000 */
[----:B------:R-:W-:Y:S02]  /*ea80*/  LOP3.LUT R34, R27, 0x64006400, RZ, 0xfc, !PT ;  /* 0x640064001b227812 */ /* 0x000fe400078efcff */
[----:B------:R-:W-:Y:S02]  /*ea90*/  LOP3.LUT R11, R11, 0x64006400, RZ, 0xfc, !PT ;  /* 0x640064000b0b7812 */ /* 0x000fe400078efcff */
[----:B------:R-:W-:Y:S01]  /*eaa0*/  LOP3.LUT R16, R16, 0x64006400, RZ, 0xfc, !PT ;  /* 0x6400640010107812 */ /* 0x000fe200078efcff */
[-C--:B------:R-:W-:Y:S01]  /*eab0*/  HFMA2 R25, R34, R13.reuse.H0_H0, -72, -72 ;  /* 0xd480d48022197431 */ /* 0x080fe2000004000d */
[----:B------:R-:W-:Y:S01]  /*eac0*/  LOP3.LUT R28, R18, 0x64006400, RZ, 0xfc, !PT ;  /* 0x64006400121c7812 */ /* 0x000fe200078efcff */
[-C--:B------:R-:W-:Y:S01]  /*ead0*/  HFMA2 R18, R10, R13.reuse.H0_H0, -72, -72 ;  /* 0xd480d4800a127431 */ /* 0x080fe2000004000d */
[----:B------:R-:W-:Y:S01]  /*eae0*/  LOP3.LUT R17, R19, 0x64006400, RZ, 0xfc, !PT ;  /* 0x6400640013117812 */ /* 0x000fe200078efcff */
[----:B------:R-:W-:Y:S01]  /*eaf0*/  HADD2 R19, R12, -1032, -1032 ;  /* 0xe408e4080c137430 */ /* 0x000fe20000000000 */
[----:B------:R-:W-:Y:S01]  /*eb00*/  LOP3.LUT R36, R21, 0x64006400, RZ, 0xfc, !PT ;  /* 0x6400640015247812 */ /* 0x000fe200078efcff */
[----:B------:R-:W-:-:S02]  /*eb10*/  HFMA2 R21, R22, R13.H0_H0, -72, -72 ;  /* 0xd480d48016157431 */ /* 0x000fc4000004000d */
[----:B------:R-:W-:Y:S02]  /*eb20*/  HADD2 R22, R23, -1032, -1032 ;  /* 0xe408e40817167430 */ /* 0x000fe40000000000 */
[-C--:B------:R-:W-:Y:S02]  /*eb30*/  HFMA2 R23, R24, R13.reuse.H0_H0, -72, -72 ;  /* 0xd480d48018177431 */ /* 0x080fe4000004000d */
[----:B------:R-:W-:Y:S02]  /*eb40*/  HADD2 R24, R26, -1032, -1032 ;  /* 0xe408e4081a187430 */ /* 0x000fe40000000000 */
[----:B------:R-:W-:Y:S02]  /*eb50*/  HADD2 R26, R11, -1032, -1032 ;  /* 0xe408e4080b1a7430 */ /* 0x000fe40000000000 */
[----:B------:R-:W-:Y:S02]  /*eb60*/  HFMA2 R27, R16, R13.H0_H0, -72, -72 ;  /* 0xd480d480101b7431 */ /* 0x000fe4000004000d */
[----:B------:R-:W-:-:S02]  /*eb70*/  HADD2 R28, R28, -1032, -1032 ;  /* 0xe408e4081c1c7430 */ /* 0x000fc40000000000 */
[----:B------:R-:W-:Y:S02]  /*eb80*/  HADD2 R30, R17, -1032, -1032 ;  /* 0xe408e408111e7430 */ /* 0x000fe40000000000 */
[----:B------:R-:W-:Y:S01]  /*eb90*/  HFMA2 R33, R36, R13.H0_H0, -72, -72 ;  /* 0xd480d48024217431 */ /* 0x000fe2000004000d */
[----:B------:R-:W-:Y:S06]  /*eba0*/  @!P2 BRA `(.L_x_57) ;  /* 0x000000040068a947 */ /* 0x000fec0003800000 */
[----:B------:R-:W0:Y:S01]  /*ebb0*/  LDS.64 R34, [UR4] ;  /* 0x00000004ff227984 */ /* 0x000e220008000a00 */
[----:B------:R-:W-:Y:S02]  /*ebc0*/  HADD2.F32 R0, -RZ, R20.H0_H0 ;  /* 0x20000014ff007230 */ /* 0x000fe40000004100 */
[--C-:B------:R-:W-:Y:S01]  /*ebd0*/  HADD2.F32 R38, -RZ, R19.reuse.H0_H0 ;  /* 0x20000013ff267230 */ /* 0x100fe20000004100 */
[----:B------:R-:W1:Y:S01]  /*ebe0*/  LDS.64 R16, [UR4+0x8] ;  /* 0x00000804ff107984 */ /* 0x000e620008000a00 */
[----:B------:R-:W-:Y:S02]  /*ebf0*/  HADD2.F32 R12, -RZ, R24.H0_H0 ;  /* 0x20000018ff0c7230 */ /* 0x000fe40000004100 */
[----:B------:R-:W-:Y:S02]  /*ec00*/  HADD2.F32 R10, -RZ, R22.H0_H0 ;  /* 0x20000016ff0a7230 */ /* 0x000fe40000004100 */
[----:B------:R-:W-:Y:S02]  /*ec10*/  HADD2.F32 R40, -RZ, R19.H1_H1 ;  /* 0x30000013ff287230 */ /* 0x000fe40000004100 */
[----:B0-----:R-:W-:-:S02]  /*ec20*/  HADD2.F32 R11, -RZ, R34.H0_H0 ;  /* 0x20000022ff0b7230 */ /* 0x001fc40000004100 */
[----:B------:R-:W-:Y:S02]  /*ec30*/  HADD2.F32 R37, -RZ, R34.H1_H1 ;  /* 0x30000022ff257230 */ /* 0x000fe40000004100 */
[--C-:B------:R-:W-:Y:S02]  /*ec40*/  HADD2.F32 R36, -RZ, R35.reuse.H0_H0 ;  /* 0x20000023ff247230 */ /* 0x100fe40000004100 */
[C---:B------:R-:W-:Y:S01]  /*ec50*/  FFMA.FTZ R38, R11.reuse, R38, RZ ;  /* 0x000000260b267223 */ /* 0x040fe200000100ff */
[----:B------:R-:W-:Y:S02]  /*ec60*/  HADD2.F32 R39, -RZ, R35.H1_H1 ;  /* 0x30000023ff277230 */ /* 0x000fe40000004100 */
[----:B------:R-:W-:Y:S01]  /*ec70*/  FFMA.FTZ R35, R0, R11, RZ ;  /* 0x0000000b00237223 */ /* 0x000fe200000100ff */
[----:B------:R-:W-:Y:S02]  /*ec80*/  HADD2.F32 R34, -RZ, R20.H1_H1 ;  /* 0x30000014ff227230 */ /* 0x000fe40000004100 */
[C---:B------:R-:W-:Y:S01]  /*ec90*/  FFMA.FTZ R43, R11.reuse, R12, RZ ;  /* 0x0000000c0b2b7223 */ /* 0x040fe200000100ff */
[----:B------:R-:W-:Y:S01]  /*eca0*/  FFMA.FTZ R42, R11, R10, RZ ;  /* 0x0000000a0b2a7223 */ /* 0x000fe200000100ff */
[----:B------:R-:W-:-:S02]  /*ecb0*/  HADD2.F32 R12, -RZ, R24.H1_H1 ;  /* 0x30000018ff0c7230 */ /* 0x000fc40000004100 */
[----:B------:R-:W-:Y:S01]  /*ecc0*/  FFMA.FTZ R34, R34, R37, R35 ;  /* 0x0000002522227223 */ /* 0x000fe20000010023 */
[----:B------:R-:W-:Y:S02]  /*ecd0*/  HADD2.F32 R10, -RZ, R22.H1_H1 ;  /* 0x30000016ff0a7230 */ /* 0x000fe40000004100 */
        /* <DEDUP_REMOVED lines=9> */
[----:B------:R-:W-:Y:S02]  /*ed70*/  HADD2.F32 R0, -RZ, R18.H1_H1 ;  /* 0x30000012ff007230 */ /* 0x000fe40000004100 */
[C---:B------:R-:W-:Y:S01]  /*ed80*/  FFMA.FTZ R41, R36.reuse, R38, R41 ;  /* 0x0000002624297223 */ /* 0x040fe20000010029 */
[----:B------:R-:W-:Y:S02]  /*ed90*/  HADD2.F32 R10, -RZ, R21.H1_H1 ;  /* 0x30000015ff0a7230 */ /* 0x000fe40000004100 */
[----:B------:R-:W-:Y:S01]  /*eda0*/  FFMA.FTZ R35, R36, R35, R43 ;  /* 0x0000002324237223 */ /* 0x000fe2000001002b */
[----:B------:R-:W-:-:S02]  /*edb0*/  HADD2.F32 R34, -RZ, R23.H1_H1 ;  /* 0x30000017ff227230 */ /* 0x000fc40000004100 */
[----:B------:R-:W-:Y:S01]  /*edc0*/  FFMA.FTZ R0, R0, R39, R11 ;  /* 0x0000002700007223 */ /* 0x000fe2000001000b */
[----:B------:R-:W-:Y:S02]  /*edd0*/  HADD2.F32 R38, -RZ, R25.H1_H1 ;  /* 0x30000019ff267230 */ /* 0x000fe40000004100 */
[C---:B------:R-:W-:Y:S01]  /*ede0*/  FFMA.FTZ R37, R39.reuse, R10, R12 ;  /* 0x0000000a27257223 */ /* 0x040fe2000001000c */
[----:B-1----:R-:W-:Y:S02]  /*edf0*/  HADD2.F32 R12, -RZ, R16.H0_H0 ;  /* 0x20000010ff0c7230 */ /* 0x002fe40000004100 */
[C---:B------:R-:W-:Y:S01]  /*ee00*/  FFMA.FTZ R41, R39.reuse, R34, R41 ;  /* 0x0000002227297223 */ /* 0x040fe20000010029 */
[----:B------:R-:W-:Y:S02]  /*ee10*/  HADD2.F32 R11, -RZ, R26.H0_H0 ;  /* 0x2000001aff0b7230 */ /* 0x000fe40000004100 */
[----:B------:R-:W-:Y:S01]  /*ee20*/  FFMA.FTZ R39, R39, R38, R35 ;  /* 0x0000002627277223 */ /* 0x000fe20000010023 */
[----:B------:R-:W-:-:S02]  /*ee30*/  HADD2.F32 R35, -RZ, R16.H1_H1 ;  /* 0x30000010ff237230 */ /* 0x000fc40000004100 */
[----:B------:R-:W-:Y:S02]  /*ee40*/  HADD2.F32 R34, -RZ, R28.H0_H0 ;  /* 0x2000001cff227230 */ /* 0x000fe40000004100 */
[----:B------:R-:W-:Y:S01]  /*ee50*/  FFMA.FTZ R11, R11, R12, R0 ;  /* 0x0000000c0b0b7223 */ /* 0x000fe20000010000 */
[----:B------:R-:W-:Y:S02]  /*ee60*/  HADD2.F32 R10, -RZ, R26.H1_H1 ;  /* 0x3000001aff0a7230 */ /* 0x000fe40000004100 */
[----:B------:R-:W-:Y:S02]  /*ee70*/  HADD2.F32 R36, -RZ, R30.H0_H0 ;  /* 0x2000001eff247230 */ /* 0x000fe40000004100 */
[----:B------:R-:W-:Y:S01]  /*ee80*/  FFMA.FTZ R34, R12, R34, R37 ;  /* 0x000000220c227223 */ /* 0x000fe20000010025 */
[----:B------:R-:W-:Y:S02]  /*ee90*/  HADD2.F32 R38, -RZ, R32.H0_H0 ;  /* 0x20000020ff267230 */ /* 0x000fe40000004100 */
[----:B------:R-:W-:Y:S01]  /*eea0*/  FFMA.FTZ R10, R10, R35, R11 ;  /* 0x000000230a0a7223 */ /* 0x000fe2000001000b */
[----:B------:R-:W-:-:S02]  /*eeb0*/  HADD2.F32 R0, -RZ, R28.H1_H1 ;  /* 0x3000001cff007230 */ /* 0x000fc40000004100 */
[C---:B------:R-:W-:Y:S01]  /*eec0*/  FFMA.FTZ R41, R12.reuse, R36, R41 ;  /* 0x000000240c297223 */ /* 0x040fe20000010029 */
[----:B------:R-:W-:Y:S02]  /*eed0*/  HADD2.F32 R16, -RZ, R17.H0_H0 ;  /* 0x20000011ff107230 */ /* 0x000fe40000004100 */
[----:B------:R-:W-:Y:S01]  /*eee0*/  FFMA.FTZ R39, R12, R38, R39 ;  /* 0x000000260c277223 */ /* 0x000fe20000010027 */
[----:B------:R-:W-:Y:S02]  /*eef0*/  HADD2.F32 R11, -RZ, R27.H0_H0 ;  /* 0x2000001bff0b7230 */ /* 0x000fe40000004100 */
[----:B------:R-:W-:Y:S01]  /*ef00*/  FFMA.FTZ R37, R35, R0, R34 ;  /* 0x0000000023257223 */ /* 0x000fe20000010022 */
[----:B------:R-:W-:Y:S02]  /*ef10*/  HADD2.F32 R38, -RZ, R32.H1_H1 ;  /* 0x30000020ff267230 */ /* 0x000fe40000004100 */
[----:B------:R-:W-:Y:S02]  /*ef20*/  HADD2.F32 R12, -RZ, R29.H0_H0 ;  /* 0x2000001dff0c7230 */ /* 0x000fe40000004100 */
[----:B------:R-:W-:Y:S01]  /*ef30*/  FFMA.FTZ R11, R11, R16, R10 ;  /* 0x000000100b0b7223 */ /* 0x000fe2000001000a */
[----:B------:R-:W-:-:S02]  /*ef40*/  HADD2.F32 R36, -RZ, R30.H1_H1 ;  /* 0x3000001eff247230 */ /* 0x000fc40000004100 */
[C---:B------:R-:W-:Y:S01]  /*ef50*/  FFMA.FTZ R39, R35.reuse, R38, R39 ;  /* 0x0000002623277223 */ /* 0x040fe20000010027 */
[----:B------:R-:W-:Y:S02]  /*ef60*/  HADD2.F32 R17, -RZ, R17.H1_H1 ;  /* 0x30000011ff117230 */ /* 0x000fe40000004100 */
[----:B------:R-:W-:Y:S01]  /*ef70*/  FFMA.FTZ R12, R16, R12, R37 ;  /* 0x0000000c100c7223 */ /* 0x000fe20000010025 */
[----:B------:R-:W-:Y:S02]  /*ef80*/  HADD2.F32 R10, -RZ, R29.H1_H1 ;  /* 0x3000001dff0a7230 */ /* 0x000fe40000004100 */
[----:B------:R-:W-:Y:S01]  /*ef90*/  FFMA.FTZ R41, R35, R36, R41 ;  /* 0x0000002423297223 */ /* 0x000fe20000010029 */
[----:B------:R-:W-:Y:S02]  /*efa0*/  HADD2.F32 R0, -RZ, R27.H1_H1 ;  /* 0x3000001bff007230 */ /* 0x000fe40000004100 */
[----:B------:R-:W-:Y:S02]  /*efb0*/  HADD2.F32 R34, -RZ, R31.H0_H0 ;  /* 0x2000001fff227230 */ /* 0x000fe40000004100 */
[----:B------:R-:W-:Y:S01]  /*efc0*/  FFMA.FTZ R10, R17, R10, R12 ;  /* 0x0000000a110a7223 */ /* 0x000fe2000001000c */
[----:B------:R-:W-:-:S02]  /*efd0*/  HADD2.F32 R38, -RZ, R33.H0_H0 ;  /* 0x20000021ff267230 */ /* 0x000fc40000004100 */
[----:B------:R-:W-:Y:S01]  /*efe0*/  FFMA.FTZ R0, R0, R17, R11 ;  /* 0x0000001100007223 */ /* 0x000fe2000001000b */
[----:B------:R-:W-:Y:S02]  /*eff0*/  HADD2.F32 R36, -RZ, R31.H1_H1 ;  /* 0x3000001fff247230 */ /* 0x000fe40000004100 */
[C---:B------:R-:W-:Y:S01]  /*f000*/  FFMA.FTZ R41, R16.reuse, R34, R41 ;  /* 0x0000002210297223 */ /* 0x040fe20000010029 */
[----:B------:R-:W-:Y:S02]  /*f010*/  HADD2.F32 R12, -RZ, R33.H1_H1 ;  /* 0x30000021ff0c7230 */ /* 0x000fe40000004100 */
        /* <DEDUP_REMOVED lines=19> */
.L_x_57:
[----:B------:R-:W-:Y:S05]  /*f150*/  @!P3 BRA `(.L_x_58) ;  /* 0x00000010005cb947 */ /* 0x000fea0003800000 */
[----:B------:R-:W-:Y:S02]  /*f160*/  PRMT R0, R91, 0x9910, RZ ;  /* 0x000099105b007816 */ /* 0x000fe400000000ff */
[----:B------:R-:W-:Y:S02]  /*f170*/  ISETP.GE.AND P5, PT, R96, 0x3, PT ;  /* 0x000000036000780c */ /* 0x000fe40003fa6270 */
[----:B------:R-:W-:-:S13]  /*f180*/  ISETP.NE.AND P4, PT, R0, RZ, PT ;  /* 0x000000ff0000720c */ /* 0x000fda0003f85270 */
[----:B------:R-:W-:Y:S05]  /*f190*/  @!P4 BRA `(.L_x_59) ;  /* 0x000000040068c947 */ /* 0x000fea0003800000 */
[----:B------:R-:W0:Y:S01]  /*f1a0*/  LDS.64 R10, [UR4+0x80] ;  /* 0x00008004ff0a7984 */ /* 0x000e220008000a00 */
[----:B------:R-:W-:Y:S02]  /*f1b0*/  HADD2.F32 R0, -RZ, R20.H0_H0 ;  /* 0x20000014ff007230 */ /* 0x000fe40000004100 */
[----:B------:R-:W-:Y:S01]  /*f1c0*/  HADD2.F32 R12, -RZ, R24.H0_H0 ;  /* 0x20000018ff0c7230 */ /* 0x000fe20000004100 */
[----:B------:R-:W1:Y:S01]  /*f1d0*/  LDS.64 R16, [UR4+0x88] ;  /* 0x00008804ff107984 */ /* 0x000e620008000a00 */
[----:B------:R-:W-:Y:S02]  /*f1e0*/  HADD2.F32 R42, -RZ, R19.H1_H1 ;  /* 0x30000013ff2a7230 */ /* 0x000fe40000004100 */
[----:B------:R-:W-:Y:S02]  /*f1f0*/  HADD2.F32 R40, -RZ, R20.H1_H1 ;  /* 0x30000014ff287230 */ /* 0x000fe40000004100 */
[----:B------:R-:W-:Y:S02]  /*f200*/  HADD2.F32 R41, -RZ, R31.H1_H1 ;  /* 0x3000001fff297230 */ /* 0x000fe40000004100 */
        /* <DEDUP_REMOVED lines=13> */
[----:B------:R-:W-:Y:S02]  /*f2e0*/  HADD2.F32 R12, -RZ, R22.H1_H1 ;  /* 0x30000016ff0c7230 */ /* 0x000fe40000004100 */
[----:B------:R-:W-:Y:S01]  /*f2f0*/  FFMA.FTZ R39, R42, R34, R39 ;  /* 0x000000222a277223 */ /* 0x000fe20000010027 */
[----:B------:R-:W-:-:S02]  /*f300*/  HADD2.F32 R42, -RZ, R24.H1_H1 ;  /* 0x30000018ff2a7230 */ /* 0x000fc40000004100 */
[----:B------:R-:W-:Y:S01]  /*f310*/  FFMA.FTZ R37, R0, R36, R37 ;  /* 0x0000002400257223 */ /* 0x000fe20000010025 */
[----:B------:R-:W-:Y:S02]  /*f320*/  HADD2.F32 R10, -RZ, R21.H0_H0 ;  /* 0x20000015ff0a7230 */ /* 0x000fe40000004100 */
[-C--:B------:R-:W-:Y:S01]  /*f330*/  FFMA.FTZ R11, R12, R34.reuse, R11 ;  /* 0x000000220c0b7223 */ /* 0x080fe2000001000b */
[----:B------:R-:W-:Y:S02]  /*f340*/  HADD2.F32 R0, -RZ, R18.H1_H1 ;  /* 0x30000012ff007230 */ /* 0x000fe40000004100 */
[----:B------:R-:W-:Y:S01]  /*f350*/  FFMA.FTZ R35, R42, R34, R35 ;  /* 0x000000222a237223 */ /* 0x000fe20000010023 */
[----:B------:R-:W-:Y:S02]  /*f360*/  HADD2.F32 R34, -RZ, R25.H0_H0 ;  /* 0x20000019ff227230 */ /* 0x000fe40000004100 */
[----:B------:R-:W-:Y:S01]  /*f370*/  FFMA.FTZ R11, R40, R36, R11 ;  /* 0x00000024280b7223 */ /* 0x000fe2000001000b */
[----:B------:R-:W-:-:S02]  /*f380*/  HADD2.F32 R12, -RZ, R23.H1_H1 ;  /* 0x30000017ff0c7230 */ /* 0x000fc40000004100 */
[-C--:B------:R-:W-:Y:S01]  /*f390*/  FFMA.FTZ R39, R10, R36.reuse, R39 ;  /* 0x000000240a277223 */ /* 0x080fe20000010027 */
[----:B------:R-:W-:Y:S02]  /*f3a0*/  HADD2.F32 R10, -RZ, R21.H1_H1 ;  /* 0x30000015ff0a7230 */ /* 0x000fe40000004100 */
[----:B------:R-:W-:Y:S01]  /*f3b0*/  FFMA.FTZ R35, R34, R36, R35 ;  /* 0x0000002422237223 */ /* 0x000fe20000010023 */
[----:B------:R-:W-:Y:S02]  /*f3c0*/  HADD2.F32 R40, -RZ, R25.H1_H1 ;  /* 0x30000019ff287230 */ /* 0x000fe40000004100 */
[-C--:B------:R-:W-:Y:S01]  /*f3d0*/  FFMA.FTZ R37, R0, R38.reuse, R37 ;  /* 0x0000002600257223 */ /* 0x080fe20000010025 */
[-C--:B------:R-:W-:Y:S01]  /*f3e0*/  FFMA.FTZ R11, R12, R38.reuse, R11 ;  /* 0x000000260c0b7223 */ /* 0x080fe2000001000b */
[----:B-1----:R-:W-:Y:S02]  /*f3f0*/  HADD2.F32 R0, -RZ, R16.H0_H0 ;  /* 0x20000010ff007230 */ /* 0x002fe40000004100 */
[----:B------:R-:W-:Y:S01]  /*f400*/  FFMA.FTZ R39, R10, R38, R39 ;  /* 0x000000260a277223 */ /* 0x000fe20000010027 */
[----:B------:R-:W-:-:S02]  /*f410*/  HADD2.F32 R12, -RZ, R26.H0_H0 ;  /* 0x2000001aff0c7230 */ /* 0x000fc40000004100 */
[----:B------:R-:W-:Y:S01]  /*f420*/  FFMA.FTZ R35, R40, R38, R35 ;  /* 0x0000002628237223 */ /* 0x000fe20000010023 */
[----:B------:R-:W-:Y:S02]  /*f430*/  HADD2.F32 R36, -RZ, R28.H0_H0 ;  /* 0x2000001cff247230 */ /* 0x000fe40000004100 */
[----:B------:R-:W-:Y:S02]  /*f440*/  HADD2.F32 R16, -RZ, R16.H1_H1 ;  /* 0x30000010ff107230 */ /* 0x000fe40000004100 */
[-C--:B------:R-:W-:Y:S01]  /*f450*/  FFMA.FTZ R37, R12, R0.reuse, R37 ;  /* 0x000000000c257223 */ /* 0x080fe20000010025 */
[----:B------:R-:W-:Y:S02]  /*f460*/  HADD2.F32 R38, -RZ, R30.H0_H0 ;  /* 0x2000001eff267230 */ /* 0x000fe40000004100 */
[----:B------:R-:W-:Y:S01]  /*f470*/  FFMA.FTZ R39, R36, R0, R39 ;  /* 0x0000000024277223 */ /* 0x000fe20000010027 */
[----:B------:R-:W-:Y:S02]  /*f480*/  HADD2.F32 R34, -RZ, R26.H1_H1 ;  /* 0x3000001aff227230 */ /* 0x000fe40000004100 */
[----:B------:R-:W-:-:S02]  /*f490*/  HADD2.F32 R40, -RZ, R32.H0_H0 ;  /* 0x20000020ff287230 */ /* 0x000fc40000004100 */
[----:B------:R-:W-:Y:S01]  /*f4a0*/  FFMA.FTZ R11, R38, R0, R11 ;  /* 0x00000000260b7223 */ /* 0x000fe2000001000b */
[----:B------:R-:W-:Y:S02]  /*f4b0*/  HADD2.F32 R12, -RZ, R28.H1_H1 ;  /* 0x3000001cff0c7230 */ /* 0x000fe40000004100 */
[----:B------:R-:W-:Y:S01]  /*f4c0*/  FFMA.FTZ R37, R34, R16, R37 ;  /* 0x0000001022257223 */ /* 0x000fe20000010025 */
[----:B------:R-:W-:Y:S02]  /*f4d0*/  HADD2.F32 R10, -RZ, R17.H0_H0 ;  /* 0x20000011ff0a7230 */ /* 0x000fe40000004100 */
[----:B------:R-:W-:Y:S01]  /*f4e0*/  FFMA.FTZ R35, R40, R0, R35 ;  /* 0x0000000028237223 */ /* 0x000fe20000010023 */
[----:B------:R-:W-:Y:S02]  /*f4f0*/  HADD2.F32 R36, -RZ, R30.H1_H1 ;  /* 0x3000001eff247230 */ /* 0x000fe40000004100 */
[----:B------:R-:W-:Y:S01]  /*f500*/  FFMA.FTZ R39, R12, R16, R39 ;  /* 0x000000100c277223 */ /* 0x000fe20000010027 */
[----:B------:R-:W-:-:S02]  /*f510*/  HADD2.F32 R38, -RZ, R32.H1_H1 ;  /* 0x30000020ff267230 */ /* 0x000fc40000004100 */
[----:B------:R-:W-:Y:S02]  /*f520*/  HADD2.F32 R34, -RZ, R29.H0_H0 ;  /* 0x2000001dff227230 */ /* 0x000fe40000004100 */
[-C--:B------:R-:W-:Y:S01]  /*f530*/  FFMA.FTZ R11, R36, R16.reuse, R11 ;  /* 0x00000010240b7223 */ /* 0x080fe2000001000b */
[----:B------:R-:W-:Y:S02]  /*f540*/  HADD2.F32 R0, -RZ, R27.H0_H0 ;  /* 0x2000001bff007230 */ /* 0x000fe40000004100 */
[----:B------:R-:W-:Y:S01]  /*f550*/  FFMA.FTZ R35, R38, R16, R35 ;  /* 0x0000001026237223 */ /* 0x000fe20000010023 */
[----:B------:R-:W-:Y:S02]  /*f560*/  HADD2.F32 R17, -RZ, R17.H1_H1 ;  /* 0x30000011ff117230 */ /* 0x000fe40000004100 */
[-C--:B------:R-:W-:Y:S01]  /*f570*/  FFMA.FTZ R12, R34, R10.reuse, R39 ;  /* 0x0000000a220c7223 */ /* 0x080fe20000010027 */
[----:B------:R-:W-:Y:S02]  /*f580*/  HADD2.F32 R16, -RZ, R31.H0_H0 ;  /* 0x2000001fff107230 */ /* 0x000fe40000004100 */
[----:B------:R-:W-:Y:S01]  /*f590*/  FFMA.FTZ R0, R0, R10, R37 ;  /* 0x0000000a00007223 */ /* 0x000fe20000010025 */
[----:B------:R-:W-:-:S02]  /*f5a0*/  HADD2.F32 R39, -RZ, R29.H1_H1 ;  /* 0x3000001dff277230 */ /* 0x000fc40000004100 */
[----:B------:R-:W-:Y:S02]  /*f5b0*/  HADD2.F32 R34, -RZ, R33.H0_H0 ;  /* 0x20000021ff227230 */ /* 0x000fe40000004100 */
[-C--:B------:R-:W-:Y:S01]  /*f5c0*/  FFMA.FTZ R16, R16, R10.reuse, R11 ;  /* 0x0000000a10107223 */ /* 0x080fe2000001000b */
[----:B------:R-:W-:Y:S02]  /*f5d0*/  HADD2.F32 R37, -RZ, R27.H1_H1 ;  /* 0x3000001bff257230 */ /* 0x000fe40000004100 */
[-C--:B------:R-:W-:Y:S01]  /*f5e0*/  FFMA.FTZ R12, R39, R17.reuse, R12 ;  /* 0x00000011270c7223 */ /* 0x080fe2000001000c */
[----:B------:R-:W-:Y:S02]  /*f5f0*/  HADD2.F32 R39, -RZ, R33.H1_H1 ;  /* 0x30000021ff277230 */ /* 0x000fe40000004100 */
[----:B------:R-:W-:Y:S01]  /*f600*/  FFMA.FTZ R10, R34, R10, R35 ;  /* 0x0000000a220a7223 */ /* 0x000fe20000010023 */
[--C-:B------:R-:W-:Y:S02]  /*f610*/  HADD2.F32 R11, -RZ, R86.reuse.H0_H0 ;  /* 0x20000056ff0b7230 */ /* 0x100fe40000004100 */
[----:B------:R-:W-:Y:S01]  /*f620*/  FFMA.FTZ R0, R37, R17, R0 ;  /* 0x0000001125007223 */ /* 0x000fe20000010000 */
[----:B------:R-:W-:-:S02]  /*f630*/  HADD2.F32 R35, -RZ, R86.H1_H1 ;  /* 0x30000056ff237230 */ /* 0x000fc40000004100 */
[-C--:B------:R-:W-:Y:S01]  /*f640*/  FFMA.FTZ R16, R41, R17.reuse, R16 ;  /* 0x0000001129107223 */ /* 0x080fe20000010010 */
[--C-:B------:R-:W-:Y:S02]  /*f650*/  HADD2.F32 R37, -RZ, R85.reuse.H0_H0 ;  /* 0x20000055ff257230 */ /* 0x100fe40000004100 */
[----:B------:R-:W-:Y:S01]  /*f660*/  FFMA.FTZ R10, R39, R17, R10 ;  /* 0x00000011270a7223 */ /* 0x000fe2000001000a */
[----:B------:R-:W-:Y:S02]  /*f670*/  HADD2.F32 R41, -RZ, R85.H1_H1 ;  /* 0x30000055ff297230 */ /* 0x000fe40000004100 */
[----:B------:R-:W-:Y:S01]  /*f680*/  FMUL.FTZ R0, R11, R0 ;  /* 0x000000000b007220 */ /* 0x000fe20000410000 */
[----:B------:R-:W-:Y:S01]  /*f690*/  FMUL.FTZ R12, R35, R12 ;  /* 0x0000000c230c7220 */ /* 0x000fe20000410000 */
[----:B------:R-:W-:Y:S01]  /*f6a0*/  FMUL.FTZ R16, R37, R16 ;  /* 0x0000001025107220 */ /* 0x000fe20000410000 */
[----:B------:R-:W-:Y:S02]  /*f6b0*/  FMUL.FTZ R10, R41, R10 ;  /* 0x0000000a290a7220 */ /* 0x000fe40000410000 */
[----:B------:R-:W-:-:S02]  /*f6c0*/  F2FP.F16.F32.PACK_AB R0, RZ, R0 ;  /* 0x00000000ff00723e */ /* 0x000fc400000000ff */
[----:B------:R-:W-:Y:S02]  /*f6d0*/  F2FP.F16.F32.PACK_AB R12, RZ, R12 ;  /* 0x0000000cff0c723e */ /* 0x000fe400000000ff */
[----:B------:R-:W-:Y:S02]  /*f6e0*/  F2FP.F16.F32.PACK_AB R16, RZ, R16 ;  /* 0x00000010ff10723e */ /* 0x000fe400000000ff */
[----:B------:R-:W-:Y:S02]  /*f6f0*/  F2FP.F16.F32.PACK_AB R10, RZ, R10 ;  /* 0x0000000aff0a723e */ /* 0x000fe400000000ff */
[----:B------:R-:W-:Y:S02]  /*f700*/  PRMT R0, R0, 0x5410, R12 ;  /* 0x0000541000007816 */ /* 0x000fe4000000000c */
[----:B------:R-:W-:-:S04]  /*f710*/  PRMT R16, R16, 0x5410, R10 ;  /* 0x0000541010107816 */ /* 0x000fc8000000000a */
[----:B------:R-:W-:Y:S01]  /*f720*/  HFMA2.MMA R7, R0, 1, 1, R7 ;  /* 0x3c003c0000077835 */ /* 0x000fe20000000007 */
[----:B------:R-:W-:-:S10]  /*f730*/  HADD2 R6, R16, R6 ;  /* 0x0000000610067230 */ /* 0x000fd40000000000 */
.L_x_59:
[----:B------:R-:W-:Y:S05]  /*f740*/  @!P5 BRA `(.L_x_58) ;  /* 0x0000000800e0d947 */ /* 0x000fea0003800000 */
[----:B------:R-:W-:-:S04]  /*f750*/  PRMT R0, R93, 0x9910, RZ ;  /* 0x000099105d007816 */ /* 0x000fc800000000ff */
        /* <DEDUP_REMOVED lines=92> */
.L_x_60:
[----:B------:R-:W-:Y:S05]  /*fd20*/  @P0 BRA `(.L_x_58) ;  /* 0x0000000400680947 */ /* 0x000fea0003800000 */
        /* <DEDUP_REMOVED lines=10> */
[----:B------:R-:W-:Y:S02]  /*fdd0*/  HADD2.F32 R34, -RZ, R10.H1_H1 ;  /* 0x3000000aff227230 */ /* 0x000fe40000004100 */
[--C-:B------:R-:W-:Y:S02]  /*fde0*/  HADD2.F32 R11, -RZ, R22.reuse.H0_H0 ;  /* 0x20000016ff0b7230 */ /* 0x100fe40000004100 */
[----:B------:R-:W-:Y:S02]  /*fdf0*/  HADD2.F32 R10, -RZ, R19.H0_H0 ;  /* 0x20000013ff0a7230 */ /* 0x000fe40000004100 */
[----:B------:R-:W-:Y:S01]  /*fe00*/  FFMA.FTZ R19, R0, R35, RZ ;  /* 0x0000002300137223 */ /* 0x000fe200000100ff */
[----:B------:R-:W-:-:S02]  /*fe10*/  HADD2.F32 R22, -RZ, R22.H1_H1 ;  /* 0x30000016ff167230 */ /* 0x000fc40000004100 */
[-C--:B------:R-:W-:Y:S01]  /*fe20*/  FFMA.FTZ R11, R11, R35.reuse, RZ ;  /* 0x000000230b0b7223 */ /* 0x080fe200000100ff */
[----:B------:R-:W-:Y:S02]  /*fe30*/  HADD2.F32 R0, -RZ, R18.H0_H0 ;  /* 0x20000012ff007230 */ /* 0x000fe40000004100 */
[-C--:B------:R-:W-:Y:S01]  /*fe40*/  FFMA.FTZ R39, R10, R35.reuse, RZ ;  /* 0x000000230a277223 */ /* 0x080fe200000100ff */
[----:B------:R-:W-:Y:S01]  /*fe50*/  FFMA.FTZ R35, R12, R35, RZ ;  /* 0x000000230c237223 */ /* 0x000fe200000100ff */
[----:B------:R-:W-:Y:S02]  /*fe60*/  HADD2.F32 R12, -RZ, R23.H0_H0 ;  /* 0x20000017ff0c7230 */ /* 0x000fe40000004100 */
[-C--:B------:R-:W-:Y:S01]  /*fe70*/  FFMA.FTZ R11, R22, R34.reuse, R11 ;  /* 0x00000022160b7223 */ /* 0x080fe2000001000b */
[----:B------:R-:W-:Y:S02]  /*fe80*/  HADD2.F32 R10, -RZ, R21.H0_H0 ;  /* 0x20000015ff0a7230 */ /* 0x000fe40000004100 */
[-C--:B------:R-:W-:Y:S01]  /*fe90*/  FFMA.FTZ R19, R20, R34.reuse, R19 ;  /* 0x0000002214137223 */ /* 0x080fe20000010013 */
[----:B------:R-:W-:Y:S01]  /*fea0*/  FFMA.FTZ R39, R38, R34, R39 ;  /* 0x0000002226277223 */ /* 0x000fe20000010027 */
[----:B------:R-:W-:Y:S01]  /*feb0*/  FFMA.FTZ R12, R12, R36, R11 ;  /* 0x000000240c0c7223 */ /* 0x000fe2000001000b */
[----:B------:R-:W-:-:S02]  /*fec0*/  HADD2.F32 R20, -RZ, R25.H0_H0 ;  /* 0x20000019ff147230 */ /* 0x000fc40000004100 */
[----:B------:R-:W-:Y:S01]  /*fed0*/  FFMA.FTZ R35, R24, R34, R35 ;  /* 0x0000002218237223 */ /* 0x000fe20000010023 */
[----:B------:R-:W-:Y:S02]  /*fee0*/  HADD2.F32 R11, -RZ, R18.H1_H1 ;  /* 0x30000012ff0b7230 */ /* 0x000fe40000004100 */
[-C--:B------:R-:W-:Y:S01]  /*fef0*/  FFMA.FTZ R0, R0, R36.reuse, R19 ;  /* 0x0000002400007223 */ /* 0x080fe20000010013 */
[----:B------:R-:W-:Y:S02]  /*ff00*/  HADD2.F32 R21, -RZ, R21.H1_H1 ;  /* 0x30000015ff157230 */ /* 0x000fe40000004100 */
[-C--:B------:R-:W-:Y:S01]  /*ff10*/  FFMA.FTZ R10, R10, R36.reuse, R39 ;  /* 0x000000240a0a7223 */ /* 0x080fe20000010027 */
[----:B------:R-:W-:Y:S02]  /*ff20*/  HADD2.F32 R23, -RZ, R23.H1_H1 ;  /* 0x30000017ff177230 */ /* 0x000fe40000004100 */
[----:B------:R-:W-:Y:S01]  /*ff30*/  FFMA.FTZ R36, R20, R36, R35 ;  /* 0x0000002414247223 */ /* 0x000fe20000010023 */
[-C--:B------:R-:W-:Y:S01]  /*ff40*/  FFMA.FTZ R0, R11, R37.reuse, R0 ;  /* 0x000000250b007223 */ /* 0x080fe20000010000 */
[----:B------:R-:W-:Y:S01]  /*ff50*/  FFMA.FTZ R18, R21, R37, R10 ;  /* 0x0000002515127223 */ /* 0x000fe2000001000a */
[----:B-1----:R-:W-:-:S02]  /*ff60*/  HADD2.F32 R11, -RZ, R16.H0_H0 ;  /* 0x20000010ff0b7230 */ /* 0x002fc40000004100 */
[----:B------:R-:W-:Y:S01]  /*ff70*/  FFMA.FTZ R20, R23, R37, R12 ;  /* 0x0000002517147223 */ /* 0x000fe2000001000c */
[--C-:B------:R-:W-:Y:S02]  /*ff80*/  HADD2.F32 R10, -RZ, R17.reuse.H0_H0 ;  /* 0x20000011ff0a7230 */ /* 0x100fe40000004100 */
[----:B------:R-:W-:Y:S02]  /*ff90*/  HADD2.F32 R12, -RZ, R17.H1_H1 ;  /* 0x30000011ff0c7230 */ /* 0x000fe40000004100 */
[----:B------:R-:W-:Y:S02]  /*ffa0*/  HADD2.F32 R19, -RZ, R28.H0_H0 ;  /* 0x2000001cff137230 */ /* 0x000fe40000004100 */
[----:B------:R-:W-:Y:S02]  /*ffb0*/  HADD2.F32 R17, -RZ, R26.H0_H0 ;  /* 0x2000001aff117230 */ /* 0x000fe40000004100 */
[----:B------:R-:W-:Y:S02]  /*ffc0*/  HADD2.F32 R25, -RZ, R25.H1_H1 ;  /* 0x30000019ff197230 */ /* 0x000fe40000004100 */
[----:B------:R-:W-:Y:S01]  /*ffd0*/  FFMA.FTZ R19, R19, R11, R18 ;  /* 0x0000000b13137223 */ /* 0x000fe20000010012 */
[----:B------:R-:W-:-:S02]  /*ffe0*/  HADD2.F32 R16, -RZ, R16.H1_H1 ;  /* 0x30000010ff107230 */ /* 0x000fc40000004100 */
[----:B------:R-:W-:Y:S01]  /*fff0*/  FFMA.FTZ R17, R17, R11, R0 ;  /* 0x0000000b11117223 */ /* 0x000fe20000010000 */
[----:B------:R-:W-:Y:S02]  /*10000*/  HADD2.F32 R28, -RZ, R28.H1_H1 ;  /* 0x3000001cff1c7230 */ /* 0x000fe40000004100 */
[----:B------:R-:W-:Y:S01]  /*10010*/  FFMA.FTZ R36, R25, R37, R36 ;  /* 0x0000002519247223 */ /* 0x000fe20000010024 */
[----:B------:R-:W-:Y:S02]  /*10020*/  HADD2.F32 R26, -RZ, R26.H1_H1 ;  /* 0x3000001aff1a7230 */ /* 0x000fe40000004100 */
        /* <DEDUP_REMOVED lines=8> */
[----:B------:R-:W-:Y:S02]  /*100b0*/  HADD2.F32 R30, -RZ, R30.H1_H1 ;  /* 0x3000001eff1e7230 */ /* 0x000fe40000004100 */
[-C--:B------:R-:W-:Y:S01]  /*100c0*/  FFMA.FTZ R19, R18, R10.reuse, R19 ;  /* 0x0000000a12137223 */ /* 0x080fe20000010013 */
[----:B------:R-:W-:Y:S02]  /*100d0*/  HADD2.F32 R32, -RZ, R32.H1_H1 ;  /* 0x30000020ff207230 */ /* 0x000fe40000004100 */
        /* <DEDUP_REMOVED lines=9> */
[----:B------:R-:W-:-:S02]  /*10170*/  HADD2.F32 R20, -RZ, R31.H1_H1 ;  /* 0x3000001fff147230 */ /* 0x000fc40000004100 */
[-C--:B------:R-:W-:Y:S01]  /*10180*/  FFMA.FTZ R17, R0, R12.reuse, R17 ;  /* 0x0000000c00117223 */ /* 0x080fe20000010011 */
[----:B------:R-:W-:Y:S02]  /*10190*/  HADD2.F32 R18, -RZ, R33.H1_H1 ;  /* 0x30000021ff127230 */ /* 0x000fe40000004100 */
        /* <DEDUP_REMOVED lines=19> */
.L_x_58:
[----:B------:R-:W0:Y:S02]  /*102d0*/  LDC R19, c[0x0][0x23c] ;  /* 0x00008f00ff137b82 */ /* 0x000e240000000800 */
[----:B0-----:R-:W-:-:S05]  /*102e0*/  IMAD.WIDE R16, R19, 0x4, R14 ;  /* 0x0000000413107825 */ /* 0x001fca00078e020e */
[----:B------:R-:W2:Y:S02]  /*102f0*/  LDG.E.128.CONSTANT R20, desc[UR6][R16.64] ;  /* 0x0000000610147981 */ /* 0x000ea4000c1e9d00 */
[C---:B--2---:R-:W-:Y:S02]  /*10300*/  LOP3.LUT R0, R20.reuse, 0xf000f, RZ, 0xc0, !PT ;  /* 0x000f000f14007812 */ /* 0x044fe400078ec0ff */
[----:B------:R-:W-:Y:S02]  /*10310*/  LOP3.LUT R10, R20, 0xf000f0, RZ, 0xc0, !PT ;  /* 0x00f000f0140a7812 */ /* 0x000fe400078ec0ff */
[C---:B------:R-:W-:Y:S02]  /*10320*/  LOP3.LUT R12, R21.reuse, 0xf000f, RZ, 0xc0, !PT ;  /* 0x000f000f150c7812 */ /* 0x040fe400078ec0ff */
[----:B------:R-:W-:Y:S02]  /*10330*/  LOP3.LUT R18, R21, 0xf000f0, RZ, 0xc0, !PT ;  /* 0x00f000f015127812 */ /* 0x000fe400078ec0ff */
[----:B------:R-:W-:-:S02]  /*10340*/  LOP3.LUT R25, R22, 0xf000f, RZ, 0xc0, !PT ;  /* 0x000f000f16197812 */ /* 0x000fc400078ec0ff */
[----:B------:R-:W-:Y:S02]  /*10350*/  LOP3.LUT R26, R22, 0xf000f0, RZ, 0xc0, !PT ;  /* 0x00f000f0161a7812 */ /* 0x000fe400078ec0ff */
[----:B------:R-:W-:Y:S02]  /*10360*/  SHF.R.U32.HI R20, RZ, 0x8, R20 ;  /* 0x00000008ff147819 */ /* 0x000fe40000011614 */
[----:B------:R-:W-:Y:S02]  /*10370*/  SHF.R.U32.HI R21, RZ, 0x8, R21 ;  /* 0x00000008ff157819 */ /* 0x000fe40000011615 */
[----:B------:R-:W-:Y:S02]  /*10380*/  SHF.R.U32.HI R22, RZ, 0x8, R22 ;  /* 0x00000008ff167819 */ /* 0x000fe40000011616 */
[----:B------:R-:W-:Y:S02]  /*10390*/  SHF.R.U32.HI R29, RZ, 0x8, R23 ;  /* 0x00000008ff1d7819 */ /* 0x000fe40000011617 */
[----:B------:R-:W-:-:S02]  /*103a0*/  LOP3.LUT R27, R23, 0xf000f, RZ, 0xc0, !PT ;  /* 0x000f000f171b7812 */ /* 0x000fc400078ec0ff */
[----:B------:R-:W-:Y:S02]  /*103b0*/  LOP3.LUT R28, R23, 0xf000f0, RZ, 0xc0, !PT ;  /* 0x00f000f0171c7812 */ /* 0x000fe400078ec0ff */
[----:B------:R-:W-:Y:S02]  /*103c0*/  LOP3.LUT R24, R18, 0x64006400, RZ, 0xfc, !PT ;  /* 0x6400640012187812 */ /* 0x000fe400078efcff */
[----:B------:R-:W-:Y:S02]  /*103d0*/  LOP3.LUT R11, R20, 0xf000f, RZ, 0xc0, !PT ;  /* 0x000f000f140b7812 */ /* 0x000fe400078ec0ff */
[----:B------:R-:W-:Y:S01]  /*103e0*/  LOP3.LUT R18, R21, 0xf000f, RZ, 0xc0, !PT ;  /* 0x000f000f15127812 */ /* 0x000fe200078ec0ff */
[----:B------:R-:W-:Y:S01]  /*103f0*/  HFMA2 R24, R24, R13.H0_H0, -72, -72 ;  /* 0xd480d48018187431 */ /* 0x000fe2000004000d */
        /* <DEDUP_REMOVED lines=21> */
[----:B------:R-:W-:-:S02]  /*10550*/  LOP3.LUT R32, R21, 0x64006400, RZ, 0xfc, !PT ;  /* 0x6400640015207812 */ /* 0x000fc400078efcff */
[----:B------:R-:W-:Y:S01]  /*10560*/  LOP3.LUT R33, R23, 0x64006400, RZ, 0xfc, !PT ;  /* 0x6400640017217812 */ /* 0x000fe200078efcff */
[----:B------:R-:W-:Y:S01]  /*10570*/  HADD2 R23, R0, -1032, -1032 ;  /* 0xe408e40800177430 */ /* 0x000fe20000000000 */
[----:B------:R-:W-:Y:S01]  /*10580*/  LOP3.LUT R34, R22, 0x64006400, RZ, 0xfc, !PT ;  /* 0x6400640016227812 */ /* 0x000fe200078efcff */
[----:B------:R-:W-:Y:S01]  /*10590*/  HADD2 R22, R12, -1032, -1032 ;  /* 0xe408e4080c167430 */ /* 0x000fe20000000000 */
[----:B------:R-:W-:Y:S01]  /*105a0*/  LOP3.LUT R35, R30, 0x64006400, RZ, 0xfc, !PT ;  /* 0x640064001e237812 */ /* 0x000fe200078efcff */
[-C--:B------:R-:W-:Y:S01]  /*105b0*/  HFMA2 R30, R20, R13.reuse.H0_H0, -72, -72 ;  /* 0xd480d480141e7431 */ /* 0x080fe2000004000d */
[----:B------:R-:W-:Y:S01]  /*105c0*/  LOP3.LUT R36, R29, 0x64006400, RZ, 0xfc, !PT ;  /* 0x640064001d247812 */ /* 0x000fe200078efcff */
[----:B------:R-:W-:Y:S02]  /*105d0*/  HADD2 R29, R11, -1032, -1032 ;  /* 0xe408e4080b1d7430 */ /* 0x000fe40000000000 */
[----:B------:R-:W-:Y:S02]  /*105e0*/  HADD2 R31, R31, -1032, -1032 ;  /* 0xe408e4081f1f7430 */ /* 0x000fe40000000000 */
[----:B------:R-:W-:-:S02]  /*105f0*/  HFMA2 R32, R32, R13.H0_H0, -72, -72 ;  /* 0xd480d48020207431 */ /* 0x000fc4000004000d */
[----:B------:R-:W-:Y:S02]  /*10600*/  HADD2 R33, R33, -1032, -1032 ;  /* 0xe408e40821217430 */ /* 0x000fe40000000000 */
[-C--:B------:R-:W-:Y:S02]  /*10610*/  HFMA2 R34, R34, R13.reuse.H0_H0, -72, -72 ;  /* 0xd480d48022227431 */ /* 0x080fe4000004000d */
[----:B------:R-:W-:Y:S02]  /*10620*/  HADD2 R35, R35, -1032, -1032 ;  /* 0xe408e40823237430 */ /* 0x000fe40000000000 */
[----:B------:R-:W-:Y:S01]  /*10630*/  HFMA2 R36, R36, R13.H0_H0, -72, -72 ;  /* 0xd480d48024247431 */ /* 0x000fe2000004000d */
[----:B------:R-:W-:Y:S06]  /*10640*/  @!P2 BRA `(.L_x_61) ;  /* 0x000000040068a947 */ /* 0x000fec0003800000 */
[----:B------:R-:W0:Y:S01]  /*10650*/  LDS.64 R38, [UR4+0x10] ;  /* 0x00001004ff267984 */ /* 0x000e220008000a00 */
[--C-:B------:R-:W-:Y:S02]  /*10660*/  HADD2.F32 R42, -RZ, R22.reuse.H0_H0 ;  /* 0x20000016ff2a7230 */ /* 0x100fe40000004100 */
[----:B------:R-:W-:Y:S01]  /*10670*/  HADD2.F32 R0, -RZ, R23.H0_H0 ;  /* 0x20000017ff007230 */ /* 0x000fe20000004100 */
[----:B------:R-:W1:Y:S01]  /*10680*/  LDS.64 R20, [UR4+0x18] ;  /* 0x00001804ff147984 */ /* 0x000e620008000a00 */
[----:B------:R-:W-:Y:S02]  /*10690*/  HADD2.F32 R41, -RZ, R22.H1_H1 ;  /* 0x30000016ff297230 */ /* 0x000fe40000004100 */
[----:B------:R-:W-:Y:S02]  /*106a0*/  HADD2.F32 R10, -RZ, R25.H0_H0 ;  /* 0x20000019ff0a7230 */ /* 0x000fe40000004100 */
[----:B------:R-:W-:Y:S02]  /*106b0*/  HADD2.F32 R12, -RZ, R27.H0_H0 ;  /* 0x2000001bff0c7230 */ /* 0x000fe40000004100 */
[----:B------:R-:W-:-:S02]  /*106c0*/  HADD2.F32 R37, -RZ, R23.H1_H1 ;  /* 0x30000017ff257230 */ /* 0x000fc40000004100 */
[--C-:B0-----:R-:W-:Y:S02]  /*106d0*/  HADD2.F32 R11, -RZ, R38.reuse.H0_H0 ;  /* 0x20000026ff0b7230 */ /* 0x101fe40000004100 */
[----:B------:R-:W-:Y:S02]  /*106e0*/  HADD2.F32 R38, -RZ, R38.H1_H1 ;  /* 0x30000026ff267230 */ /* 0x000fe40000004100 */
[----:B------:R-:W-:Y:S02]  /*106f0*/  HADD2.F32 R40, -RZ, R39.H0_H0 ;  /* 0x20000027ff287230 */ /* 0x000fe40000004100 */
[C---:B------:R-:W-:Y:S01]  /*10700*/  FFMA.FTZ R43, R11.reuse, R42, RZ ;  /* 0x0000002a0b2b7223 */ /* 0x040fe200000100ff */
[----:B------:R-:W-:Y:S01]  /*10710*/  FFMA.FTZ R0, R0, R11, RZ ;  /* 0x0000000b00007223 */ /* 0x000fe200000100ff */
[C---:B------:R-:W-:Y:S01]  /*10720*/  FFMA.FTZ R45, R11.reuse, R10, RZ ;  /* 0x0000000a0b2d7223 */ /* 0x040fe200000100ff */
[----:B------:R-:W-:Y:S01]  /*10730*/  FFMA.FTZ R12, R11, R12, RZ ;  /* 0x0000000c0b0c7223 */ /* 0x000fe200000100ff */
[----:B------:R-:W-:Y:S01]  /*10740*/  FFMA.FTZ R41, R38, R41, R43 ;  /* 0x0000002926297223 */ /* 0x000fe2000001002b */
[----:B------:R-:W-:-:S02]  /*10750*/  HADD2.F32 R43, -RZ, R27.H1_H1 ;  /* 0x3000001bff2b7230 */ /* 0x000fc40000004100 */
[----:B------:R-:W-:Y:S01]  /*10760*/  FFMA.FTZ R0, R37, R38, R0 ;  /* 0x0000002625007223 */ /* 0x000fe20000010000 */
[----:B------:R-:W-:Y:S02]  /*10770*/  HADD2.F32 R10, -RZ, R24.H0_H0 ;  /* 0x20000018ff0a7230 */ /* 0x000fe40000004100 */
[----:B------:R-:W-:Y:S02]  /*10780*/  HADD2.F32 R11, -RZ, R18.H0_H0 ;  /* 0x20000012ff0b7230 */ /* 0x000fe40000004100 */
[----:B------:R-:W-:Y:S01]  /*10790*/  FFMA.FTZ R43, R38, R43, R12 ;  /* 0x0000002b262b7223 */ /* 0x000fe2000001000c */
[----:B------:R-:W-:Y:S02]  /*107a0*/  HADD2.F32 R37, -RZ, R25.H1_H1 ;  /* 0x30000019ff257230 */ /* 0x000fe40000004100 */
[----:B------:R-:W-:Y:S01]  /*107b0*/  FFMA.FTZ R12, R40, R10, R41 ;  /* 0x0000000a280c7223 */ /* 0x000fe20000010029 */
[----:B------:R-:W-:Y:S02]  /*107c0*/  HADD2.F32 R41, -RZ, R28.H0_H0 ;  /* 0x2000001cff297230 */ /* 0x000fe40000004100 */
[----:B------:R-:W-:Y:S01]  /*107d0*/  FFMA.FTZ R11, R11, R40, R0 ;  /* 0x000000280b0b7223 */ /* 0x000fe20000010000 */
[----:B------:R-:W-:-:S02]  /*107e0*/  HADD2.F32 R39, -RZ, R39.H1_H1 ;  /* 0x30000027ff277230 */ /* 0x000fc40000004100 */
[----:B------:R-:W-:Y:S01]  /*107f0*/  FFMA.FTZ R37, R38, R37, R45 ;  /* 0x0000002526257223 */ /* 0x000fe2000001002d */
[----:B------:R-:W-:Y:S02]  /*10800*/  HADD2.F32 R42, -RZ, R26.H0_H0 ;  /* 0x2000001aff2a7230 */ /* 0x000fe40000004100 */
[C---:B------:R-:W-:Y:S01]  /*10810*/  FFMA.FTZ R45, R40.reuse, R41, R43 ;  /* 0x00000029282d7223 */ /* 0x040fe2000001002b */
[----:B------:R-:W-:Y:S02]  /*10820*/  HADD2.F32 R0, -RZ, R18.H1_H1 ;  /* 0x30000012ff007230 */ /* 0x000fe40000004100 */
[----:B------:R-:W-:Y:S02]  /*10830*/  HADD2.F32 R10, -RZ, R24.H1_H1 ;  /* 0x30000018ff0a7230 */ /* 0x000fe40000004100 */
[----:B------:R-:W-:Y:S01]  /*10840*/  FFMA.FTZ R37, R40, R42, R37 ;  /* 0x0000002a28257223 */ /* 0x000fe20000010025 */
[----:B------:R-:W-:Y:S02]  /*10850*/  HADD2.F32 R38, -RZ, R26.H1_H1 ;  /* 0x3000001aff267230 */ /* 0x000fe40000004100 */
[----:B------:R-:W-:Y:S01]  /*10860*/  FFMA.FTZ R0, R0, R39, R11 ;  /* 0x0000002700007223 */ /* 0x000fe2000001000b */
[----:B------:R-:W-:-:S02]  /*10870*/  HADD2.F32 R42, -RZ, R28.H1_H1 ;  /* 0x3000001cff2a7230 */ /* 0x000fc40000004100 */
[C---:B------:R-:W-:Y:S01]  /*10880*/  FFMA.FTZ R41, R39.reuse, R10, R12 ;  /* 0x0000000a27297223 */ /* 0x040fe2000001000c */
[--C-:B-1----:R-:W-:Y:S02]  /*10890*/  HADD2.F32 R12, -RZ, R20.reuse.H0_H0 ;  /* 0x20000014ff0c7230 */ /* 0x102fe40000004100 */
[C---:B------:R-:W-:Y:S01]  /*108a0*/  FFMA.FTZ R43, R39.reuse, R38, R37 ;  /* 0x00000026272b7223 */ /* 0x040fe20000010025 */
[----:B------:R-:W-:Y:S02]  /*108b0*/  HADD2.F32 R11, -RZ, R29.H0_H0 ;  /* 0x2000001dff0b7230 */ /* 0x000fe40000004100 */
[----:B------:R-:W-:Y:S01]  /*108c0*/  FFMA.FTZ R45, R39, R42, R45 ;  /* 0x0000002a272d7223 */ /* 0x000fe2000001002d */
[----:B------:R-:W-:Y:S02]  /*108d0*/  HADD2.F32 R37, -RZ, R20.H1_H1 ;  /* 0x30000014ff257230 */ /* 0x000fe40000004100 */
[----:B------:R-:W-:Y:S02]  /*108e0*/  HADD2.F32 R38, -RZ, R31.H0_H0 ;  /* 0x2000001fff267230 */ /* 0x000fe40000004100 */
[----:B------:R-:W-:Y:S01]  /*108f0*/  FFMA.FTZ R11, R11, R12, R0 ;  /* 0x0000000c0b0b7223 */ /* 0x000fe20000010000 */
[----:B------:R-:W-:-:S02]  /*10900*/  HADD2.F32 R10, -RZ, R29.H1_H1 ;  /* 0x3000001dff0a7230 */ /* 0x000fc40000004100 */
[----:B------:R-:W-:Y:S02]  /*10910*/  HADD2.F32 R40, -RZ, R33.H0_H0 ;  /* 0x20000021ff287230 */ /* 0x000fe40000004100 */
[----:B------:R-:W-:Y:S01]  /*10920*/  FFMA.FTZ R38, R12, R38, R41 ;  /* 0x000000260c267223 */ /* 0x000fe20000010029 */
[----:B------:R-:W-:Y:S02]  /*10930*/  HADD2.F32 R42, -RZ, R35.H0_H0 ;  /* 0x20000023ff2a7230 */ /* 0x000fe40000004100 */
[----:B------:R-:W-:Y:S01]  /*10940*/  FFMA.FTZ R10, R10, R37, R11 ;  /* 0x000000250a0a7223 */ /* 0x000fe2000001000b */
[----:B------:R-:W-:Y:S02]  /*10950*/  HADD2.F32 R0, -RZ, R31.H1_H1 ;  /* 0x3000001fff007230 */ /* 0x000fe40000004100 */
[C---:B------:R-:W-:Y:S01]  /*10960*/  FFMA.FTZ R43, R12.reuse, R40, R43 ;  /* 0x000000280c2b7223 */ /* 0x040fe2000001002b */
[----:B------:R-:W-:Y:S02]  /*10970*/  HADD2.F32 R20, -RZ, R21.H0_H0 ;  /* 0x20000015ff147230 */ /* 0x000fe40000004100 */
[----:B------:R-:W-:Y:S01]  /*10980*/  FFMA.FTZ R45, R12, R42, R45 ;  /* 0x0000002a0c2d7223 */ /* 0x000fe2000001002d */
[----:B------:R-:W-:-:S02]  /*10990*/  HADD2.F32 R11, -RZ, R30.H0_H0 ;  /* 0x2000001eff0b7230 */ /* 0x000fc40000004100 */
[----:B------:R-:W-:Y:S01]  /*109a0*/  FFMA.FTZ R39, R37, R0, R38 ;  /* 0x0000000025277223 */ /* 0x000fe20000010026 */
[----:B------:R-:W-:Y:S02]  /*109b0*/  HADD2.F32 R40, -RZ, R33.H1_H1 ;  /* 0x30000021ff287230 */ /* 0x000fe40000004100 */
[----:B------:R-:W-:Y:S02]  /*109c0*/  HADD2.F32 R42, -RZ, R35.H1_H1 ;  /* 0x30000023ff2a7230 */ /* 0x000fe40000004100 */
[----:B------:R-:W-:Y:S01]  /*109d0*/  FFMA.FTZ R11, R11, R20, R10 ;  /* 0x000000140b0b7223 */ /* 0x000fe2000001000a */
[--C-:B------:R-:W-:Y:S02]  /*109e0*/  HADD2.F32 R12, -RZ, R32.reuse.H0_H0 ;  /* 0x20000020ff0c7230 */ /* 0x100fe40000004100 */
[C---:B------:R-:W-:Y:S01]  /*109f0*/  FFMA.FTZ R43, R37.reuse, R40, R43 ;  /* 0x00000028252b7223 */ /* 0x040fe2000001002b */
[----:B------:R-:W-:Y:S02]  /*10a00*/  HADD2.F32 R21, -RZ, R21.H1_H1 ;  /* 0x30000015ff157230 */ /* 0x000fe40000004100 */
[----:B------:R-:W-:Y:S01]  /*10a10*/  FFMA.FTZ R45, R37, R42, R45 ;  /* 0x0000002a252d7223 */ /* 0x000fe2000001002d */
[----:B------:R-:W-:-:S02]  /*10a20*/  HADD2.F32 R10, -RZ, R32.H1_H1 ;  /* 0x30000020ff0a7230 */ /* 0x000fc40000004100 */
[----:B------:R-:W-:Y:S01]  /*10a30*/  FFMA.FTZ R12, R20, R12, R39 ;  /* 0x0000000c140c7223 */ /* 0x000fe20000010027 */
[----:B------:R-:W-:Y:S02]  /*10a40*/  HADD2.F32 R0, -RZ, R30.H1_H1 ;  /* 0x3000001eff007230 */ /* 0x000fe40000004100 */
[----:B------:R-:W-:Y:S02]  /*10a50*/  HADD2.F32 R37, -RZ, R34.H0_H0 ;  /* 0x20000022ff257230 */ /* 0x000fe40000004100 */
[----:B------:R-:W-:Y:S01]  /*10a60*/  FFMA.FTZ R10, R21, R10, R12 ;  /* 0x0000000a150a7223 */ /* 0x000fe2000001000c */
[----:B------:R-:W-:Y:S02]  /*10a70*/  HADD2.F32 R40, -RZ, R36.H0_H0 ;  /* 0x20000024ff287230 */ /* 0x000fe40000004100 */
[----:B------:R-:W-:Y:S01]  /*10a80*/  FFMA.FTZ R0, R0, R21, R11 ;  /* 0x0000001500007223 */ /* 0x000fe2000001000b */
[----:B------:R-:W-:Y:S02]  /*10a90*/  HADD2.F32 R38, -RZ, R34.H1_H1 ;  /* 0x30000022ff267230 */ /* 0x000fe40000004100 */
[----:B------:R-:W-:Y:S01]  /*10aa0*/  FFMA.FTZ R37, R20, R37, R43 ;  /* 0x0000002514257223 */ /* 0x000fe2000001002b */
[----:B------:R-:W-:-:S02]  /*10ab0*/  HADD2.F32 R12, -RZ, R36.H1_H1 ;  /* 0x30000024ff0c7230 */ /* 0x000fc40000004100 */
[----:B------:R-:W-:Y:S01]  /*10ac0*/  FFMA.FTZ R40, R20, R40, R45 ;  /* 0x0000002814287223 */ /* 0x000fe2000001002d */
[--C-:B------:R-:W-:Y:S02]  /*10ad0*/  HADD2.F32 R11, -RZ, R86.reuse.H0_H0 ;  /* 0x20000056ff0b7230 */ /* 0x100fe40000004100 */
[C---:B------:R-:W-:Y:S01]  /*10ae0*/  FFMA.FTZ R37, R21.reuse, R38, R37 ;  /* 0x0000002615257223 */ /* 0x040fe20000010025 */
[----:B------:R-:W-:Y:S02]  /*10af0*/  HADD2.F32 R39, -RZ, R86.H1_H1 ;  /* 0x30000056ff277230 */ /* 0x000fe40000004100 */
[----:B------:R-:W-:Y:S01]  /*10b00*/  FFMA.FTZ R12, R21, R12, R40 ;  /* 0x0000000c150c7223 */ /* 0x000fe20000010028 */
[--C-:B------:R-:W-:Y:S02]  /*10b10*/  HADD2.F32 R20, -RZ, R85.reuse.H0_H0 ;  /* 0x20000055ff147230 */ /* 0x100fe40000004100 */
[----:B------:R-:W-:Y:S01]  /*10b20*/  FMUL.FTZ R0, R11, R0 ;  /* 0x000000000b007220 */ /* 0x000fe20000410000 */
[----:B------:R-:W-:-:S02]  /*10b30*/  HADD2.F32 R41, -RZ, R85.H1_H1 ;  /* 0x30000055ff297230 */ /* 0x000fc40000004100 */
[----:B------:R-:W-:Y:S01]  /*10b40*/  FMUL.FTZ R10, R39, R10 ;  /* 0x0000000a270a7220 */ /* 0x000fe20000410000 */
[----:B------:R-:W-:Y:S01]  /*10b50*/  FMUL.FTZ R37, R20, R37 ;  /* 0x0000002514257220 */ /* 0x000fe20000410000 */
[----:B------:R-:W-:Y:S01]  /*10b60*/  F2FP.F16.F32.PACK_AB R0, RZ, R0 ;  /* 0x00000000ff00723e */ /* 0x000fe200000000ff */
[----:B------:R-:W-:Y:S02]  /*10b70*/  FMUL.FTZ R12, R41, R12 ;  /* 0x0000000c290c7220 */ /* 0x000fe40000410000 */
[----:B------:R-:W-:Y:S02]  /*10b80*/  F2FP.F16.F32.PACK_AB R10, RZ, R10 ;  /* 0x0000000aff0a723e */ /* 0x000fe400000000ff */
[----:B------:R-:W-:Y:S02]  /*10b90*/  F2FP.F16.F32.PACK_AB R37, RZ, R37 ;  /* 0x00000025ff25723e */ /* 0x000fe400000000ff */
[----:B------:R-:W-:Y:S02]  /*10ba0*/  F2FP.F16.F32.PACK_AB R12, RZ, R12 ;  /* 0x0000000cff0c723e */ /* 0x000fe400000000ff */
[----:B------:R-:W-:-:S02]  /*10bb0*/  PRMT R0, R0, 0x5410, R10 ;  /* 0x0000541000007816 */ /* 0x000fc4000000000a */
[----:B------:R-:W-:-:S04]  /*10bc0*/  PRMT R37, R37, 0x5410, R12 ;  /* 0x0000541025257816 */ /* 0x000fc8000000000c */
[----:B------:R-:W-:Y:S01]  /*10bd0*/  HFMA2.MMA R9, R0, 1, 1, R9 ;  /* 0x3c003c0000097835 */ /* 0x000fe20000000009 */
[----:B------:R-:W-:-:S10]  /*10be0*/  HADD2 R8, R37, R8 ;  /* 0x0000000825087230 */ /* 0x000fd40000000000 */
.L_x_61:
        /* <DEDUP_REMOVED lines=27> */
[----:B------:R-:W-:-:S02]  /*10da0*/  HADD2.F32 R10, -RZ, R24.H0_H0 ;  /* 0x20000018ff0a7230 */ /* 0x000fc40000004100 */
[----:B------:R-:W-:Y:S01]  /*10db0*/  FFMA.FTZ R0, R0, R40, R39 ;  /* 0x0000002800007223 */ /* 0x000fe20000010027 */
[----:B------:R-:W-:Y:S02]  /*10dc0*/  HADD2.F32 R44, -RZ, R27.H1_H1 ;  /* 0x3000001bff2c7230 */ /* 0x000fe40000004100 */
[----:B------:R-:W-:Y:S01]  /*10dd0*/  FFMA.FTZ R11, R12, R38, R11 ;  /* 0x000000260c0b7223 */ /* 0x000fe2000001000b */
[----:B------:R-:W-:Y:S02]  /*10de0*/  HADD2.F32 R39, -RZ, R24.H1_H1 ;  /* 0x30000018ff277230 */ /* 0x000fe40000004100 */
[-C--:B------:R-:W-:Y:S01]  /*10df0*/  FFMA.FTZ R10, R10, R40.reuse, R43 ;  /* 0x000000280a0a7223 */ /* 0x080fe2000001002b */
[----:B------:R-:W-:Y:S02]  /*10e00*/  HADD2.F32 R43, -RZ, R26.H1_H1 ;  /* 0x3000001aff2b7230 */ /* 0x000fe40000004100 */
[----:B------:R-:W-:Y:S01]  /*10e10*/  FFMA.FTZ R12, R42, R40, R11 ;  /* 0x000000282a0c7223 */ /* 0x000fe2000001000b */
[----:B------:R-:W-:-:S02]  /*10e20*/  HADD2.F32 R42, -RZ, R28.H0_H0 ;  /* 0x2000001cff2a7230 */ /* 0x000fc40000004100 */
[----:B------:R-:W-:Y:S01]  /*10e30*/  FFMA.FTZ R37, R44, R38, R37 ;  /* 0x000000262c257223 */ /* 0x000fe20000010025 */
[----:B------:R-:W-:Y:S02]  /*10e40*/  HADD2.F32 R11, -RZ, R18.H1_H1 ;  /* 0x30000012ff0b7230 */ /* 0x000fe40000004100 */
        /* <DEDUP_REMOVED lines=16> */
[----:B------:R-:W-:Y:S02]  /*10f50*/  HADD2.F32 R44, -RZ, R29.H1_H1 ;  /* 0x3000001dff2c7230 */ /* 0x000fe40000004100 */
[----:B------:R-:W-:Y:S01]  /*10f60*/  FFMA.FTZ R11, R41, R11, R42 ;  /* 0x0000000b290b7223 */ /* 0x000fe2000001002a */
[----:B------:R-:W-:Y:S02]  /*10f70*/  HADD2.F32 R38, -RZ, R31.H1_H1 ;  /* 0x3000001fff267230 */ /* 0x000fe40000004100 */
[----:B------:R-:W-:Y:S02]  /*10f80*/  HADD2.F32 R42, -RZ, R33.H1_H1 ;  /* 0x30000021ff2a7230 */ /* 0x000fe40000004100 */
[-C--:B------:R-:W-:Y:S01]  /*10f90*/  FFMA.FTZ R21, R44, R20.reuse, R21 ;  /* 0x000000142c157223 */ /* 0x080fe20000010015 */
[----:B------:R-:W-:Y:S02]  /*10fa0*/  HADD2.F32 R0, -RZ, R30.H0_H0 ;  /* 0x2000001eff007230 */ /* 0x000fe40000004100 */
[----:B------:R-:W-:Y:S01]  /*10fb0*/  FFMA.FTZ R37, R38, R20, R37 ;  /* 0x0000001426257223 */ /* 0x000fe20000010025 */
[----:B------:R-:W-:-:S02]  /*10fc0*/  HADD2.F32 R44, -RZ, R35.H1_H1 ;  /* 0x30000023ff2c7230 */ /* 0x000fc40000004100 */
[----:B------:R-:W-:Y:S01]  /*10fd0*/  FFMA.FTZ R39, R42, R20, R39 ;  /* 0x000000142a277223 */ /* 0x000fe20000010027 */
[----:B------:R-:W-:Y:S02]  /*10fe0*/  HADD2.F32 R40, -RZ, R32.H0_H0 ;  /* 0x20000020ff287230 */ /* 0x000fe40000004100 */
[----:B------:R-:W-:Y:S01]  /*10ff0*/  FFMA.FTZ R21, R0, R10, R21 ;  /* 0x0000000a00157223 */ /* 0x000fe20000010015 */
[----:B------:R-:W-:Y:S02]  /*11000*/  HADD2.F32 R38, -RZ, R34.H0_H0 ;  /* 0x20000022ff267230 */ /* 0x000fe40000004100 */
        /* <DEDUP_REMOVED lines=9> */
[----:B------:R-:W-:Y:S02]  /*110a0*/  HADD2.F32 R38, -RZ, R36.H1_H1 ;  /* 0x30000024ff267230 */ /* 0x000fe40000004100 */
        /* <DEDUP_REMOVED lines=19> */
.L_x_63:
        /* <DEDUP_REMOVED lines=94> */
.L_x_64:
[----:B------:R-:W-:Y:S05]  /*117c0*/  @P0 BRA `(.L_x_62) ;  /* 0x0000000400680947 */ /* 0x000fea0003800000 */
[----:B------:R-:W0:Y:S01]  /*117d0*/  LDS.64 R10, [UR4+0x190] ;  /* 0x00019004ff0a7984 */ /* 0x000e220008000a00 */
[----:B------:R-:W-:Y:S02]  /*117e0*/  HADD2.F32 R0, -RZ, R23.H0_H0 ;  /* 0x20000017ff007230 */ /* 0x000fe40000004100 */
[----:B------:R-:W-:Y:S01]  /*117f0*/  HADD2.F32 R12, -RZ, R27.H0_H0 ;  /* 0x2000001bff0c7230 */ /* 0x000fe20000004100 */
[----:B------:R-:W1:Y:S01]  /*11800*/  LDS.64 R20, [UR4+0x198] ;  /* 0x00019804ff147984 */ /* 0x000e620008000a00 */
[----:B------:R-:W-:Y:S02]  /*11810*/  HADD2.F32 R42, -RZ, R23.H1_H1 ;  /* 0x30000017ff2a7230 */ /* 0x000fe40000004100 */
[--C-:B0-----:R-:W-:Y:S02]  /*11820*/  HADD2.F32 R37, -RZ, R10.reuse.H0_H0 ;  /* 0x2000000aff257230 */ /* 0x101fe40000004100 */
[----:B------:R-:W-:Y:S02]  /*11830*/  HADD2.F32 R38, -RZ, R10.H1_H1 ;  /* 0x3000000aff267230 */ /* 0x000fe40000004100 */
[----:B------:R-:W-:-:S02]  /*11840*/  HADD2.F32 R40, -RZ, R11.H0_H0 ;  /* 0x2000000bff287230 */ /* 0x000fc40000004100 */
[-C--:B------:R-:W-:Y:S01]  /*11850*/  FFMA.FTZ R23, R0, R37.reuse, RZ ;  /* 0x0000002500177223 */ /* 0x080fe200000100ff */
[----:B------:R-:W-:Y:S02]  /*11860*/  HADD2.F32 R39, -RZ, R11.H1_H1 ;  /* 0x3000000bff277230 */ /* 0x000fe40000004100 */
[--C-:B------:R-:W-:Y:S02]  /*11870*/  HADD2.F32 R10, -RZ, R22.reuse.H0_H0 ;  /* 0x20000016ff0a7230 */ /* 0x100fe40000004100 */
[----:B------:R-:W-:Y:S01]  /*11880*/  FFMA.FTZ R23, R42, R38, R23 ;  /* 0x000000262a177223 */ /* 0x000fe20000010017 */
[----:B------:R-:W-:Y:S02]  /*11890*/  HADD2.F32 R11, -RZ, R25.H0_H0 ;  /* 0x20000019ff0b7230 */ /* 0x000fe40000004100 */
[----:B------:R-:W-:Y:S02]  /*118a0*/  HADD2.F32 R22, -RZ, R22.H1_H1 ;  /* 0x30000016ff167230 */ /* 0x000fe40000004100 */
[----:B------:R-:W-:Y:S01]  /*118b0*/  FFMA.FTZ R41, R10, R37, RZ ;  /* 0x000000250a297223 */ /* 0x000fe200000100ff */
[----:B------:R-:W-:-:S02]  /*118c0*/  HADD2.F32 R0, -RZ, R18.H0_H0 ;  /* 0x20000012ff007230 */ /* 0x000fc40000004100 */
[-C--:B------:R-:W-:Y:S01]  /*118d0*/  FFMA.FTZ R11, R11, R37.reuse, RZ ;  /* 0x000000250b0b7223 */ /* 0x080fe200000100ff */
[----:B------:R-:W-:Y:S01]  /*118e0*/  FFMA.FTZ R37, R12, R37, RZ ;  /* 0x000000250c257223 */ /* 0x000fe200000100ff */
[----:B------:R-:W-:Y:S02]  /*118f0*/  HADD2.F32 R12, -RZ, R25.H1_H1 ;  /* 0x30000019ff0c7230 */ /* 0x000fe40000004100 */
[----:B------:R-:W-:Y:S01]  /*11900*/  FFMA.FTZ R41, R22, R38, R41 ;  /* 0x0000002616297223 */ /* 0x000fe20000010029 */
[----:B------:R-:W-:Y:S02]  /*11910*/  HADD2.F32 R22, -RZ, R26.H0_H0 ;  /* 0x2000001aff167230 */ /* 0x000fe40000004100 */
[----:B------:R-:W-:Y:S01]  /*11920*/  FFMA.FTZ R0, R0, R40, R23 ;  /* 0x0000002800007223 */ /* 0x000fe20000010017 */
[----:B------:R-:W-:Y:S02]  /*11930*/  HADD2.F32 R42, -RZ, R27.H1_H1 ;  /* 0x3000001bff2a7230 */ /* 0x000fe40000004100 */
[----:B------:R-:W-:Y:S01]  /*11940*/  FFMA.FTZ R11, R12, R38, R11 ;  /* 0x000000260c0b7223 */ /* 0x000fe2000001000b */
[----:B------:R-:W-:-:S02]  /*11950*/  HADD2.F32 R10, -RZ, R24.H0_H0 ;  /* 0x20000018ff0a7230 */ /* 0x000fc40000004100 */
[----:B------:R-:W-:Y:S02]  /*11960*/  HADD2.F32 R23, -RZ, R24.H1_H1 ;  /* 0x30000018ff177230 */ /* 0x000fe40000004100 */
[----:B------:R-:W-:Y:S01]  /*11970*/  FFMA.FTZ R12, R22, R40, R11 ;  /* 0x00000028160c7223 */ /* 0x000fe2000001000b */
        /* <DEDUP_REMOVED lines=8> */
[-C--:B------:R-:W-:Y:S01]  /*11a00*/  FFMA.FTZ R22, R25, R39.reuse, R12 ;  /* 0x0000002719167223 */ /* 0x080fe2000001000c */
[-C--:B------:R-:W-:Y:S01]  /*11a10*/  FFMA.FTZ R0, R11, R39.reuse, R0 ;  /* 0x000000270b007223 */ /* 0x080fe20000010000 */
[--C-:B-1----:R-:W-:Y:S02]  /*11a20*/  HADD2.F32 R10, -RZ, R21.reuse.H0_H0 ;  /* 0x20000015ff0a7230 */ /* 0x102fe40000004100 */
[----:B------:R-:W-:Y:S01]  /*11a30*/  FFMA.FTZ R40, R27, R39, R40 ;  /* 0x000000271b287223 */ /* 0x000fe20000010028 */
[----:B------:R-:W-:Y:S02]  /*11a40*/  HADD2.F32 R12, -RZ, R21.H1_H1 ;  /* 0x30000015ff0c7230 */ /* 0x000fe40000004100 */
[----:B------:R-:W-:Y:S02]  /*11a50*/  HADD2.F32 R11, -RZ, R20.H0_H0 ;  /* 0x20000014ff0b7230 */ /* 0x000fe40000004100 */
[----:B------:R-:W-:-:S02]  /*11a60*/  HADD2.F32 R21, -RZ, R29.H0_H0 ;  /* 0x2000001dff157230 */ /* 0x000fc40000004100 */
[----:B------:R-:W-:Y:S02]  /*11a70*/  HADD2.F32 R23, -RZ, R31.H0_H0 ;  /* 0x2000001fff177230 */ /* 0x000fe40000004100 */
[----:B------:R-:W-:Y:S02]  /*11a80*/  HADD2.F32 R20, -RZ, R20.H1_H1 ;  /* 0x30000014ff147230 */ /* 0x000fe40000004100 */
[-C--:B------:R-:W-:Y:S01]  /*11a90*/  FFMA.FTZ R21, R21, R11.reuse, R0 ;  /* 0x0000000b15157223 */ /* 0x080fe20000010000 */
[----:B------:R-:W-:Y:S02]  /*11aa0*/  HADD2.F32 R24, -RZ, R29.H1_H1 ;  /* 0x3000001dff187230 */ /* 0x000fe40000004100 */
[----:B------:R-:W-:Y:S01]  /*11ab0*/  FFMA.FTZ R23, R23, R11, R18 ;  /* 0x0000000b17177223 */ /* 0x000fe20000010012 */
[----:B------:R-:W-:Y:S02]  /*11ac0*/  HADD2.F32 R25, -RZ, R33.H0_H0 ;  /* 0x20000021ff197230 */ /* 0x000fe40000004100 */
[----:B------:R-:W-:-:S02]  /*11ad0*/  HADD2.F32 R27, -RZ, R35.H0_H0 ;  /* 0x20000023ff1b7230 */ /* 0x000fc40000004100 */
[-C--:B------:R-:W-:Y:S01]  /*11ae0*/  FFMA.FTZ R21, R24, R20.reuse, R21 ;  /* 0x0000001418157223 */ /* 0x080fe20000010015 */
[----:B------:R-:W-:Y:S02]  /*11af0*/  HADD2.F32 R18, -RZ, R31.H1_H1 ;  /* 0x3000001fff127230 */ /* 0x000fe40000004100 */
[-C--:B------:R-:W-:Y:S01]  /*11b00*/  FFMA.FTZ R25, R25, R11.reuse, R22 ;  /* 0x0000000b19197223 */ /* 0x080fe20000010016 */
[----:B------:R-:W-:Y:S02]  /*11b10*/  HADD2.F32 R0, -RZ, R30.H0_H0 ;  /* 0x2000001eff007230 */ /* 0x000fe40000004100 */
[----:B------:R-:W-:Y:S01]  /*11b20*/  FFMA.FTZ R11, R27, R11, R40 ;  /* 0x0000000b1b0b7223 */ /* 0x000fe20000010028 */
[----:B------:R-:W-:Y:S02]  /*11b30*/  HADD2.F32 R24, -RZ, R33.H1_H1 ;  /* 0x30000021ff187230 */ /* 0x000fe40000004100 */
[----:B------:R-:W-:Y:S01]  /*11b40*/  FFMA.FTZ R23, R18, R20, R23 ;  /* 0x0000001412177223 */ /* 0x000fe20000010017 */
[----:B------:R-:W-:-:S02]  /*11b50*/  HADD2.F32 R26, -RZ, R35.H1_H1 ;  /* 0x30000023ff1a7230 */ /* 0x000fc40000004100 */
[----:B------:R-:W-:Y:S01]  /*11b60*/  FFMA.FTZ R21, R0, R10, R21 ;  /* 0x0000000a00157223 */ /* 0x000fe20000010015 */
[----:B------:R-:W-:Y:S02]  /*11b70*/  HADD2.F32 R22, -RZ, R32.H0_H0 ;  /* 0x20000020ff167230 */ /* 0x000fe40000004100 */
[-C--:B------:R-:W-:Y:S01]  /*11b80*/  FFMA.FTZ R25, R24, R20.reuse, R25 ;  /* 0x0000001418197223 */ /* 0x080fe20000010019 */
        /* <DEDUP_REMOVED lines=30> */
.L_x_62:
[----:B------:R-:W-:-:S05]  /*11d70*/  IMAD.WIDE R16, R19, 0x4, R16 ;  /* 0x0000000413107825 */ /* 0x000fca00078e0210 */
        /* <DEDUP_REMOVED lines=144> */
.L_x_65:
        /* <DEDUP_REMOVED lines=95> */
.L_x_67:
        /* <DEDUP_REMOVED lines=94> */
.L_x_68:
        /* <DEDUP_REMOVED lines=91> */
.L_x_66:
[----:B------:R-:W-:-:S06]  /*13800*/  IMAD.WIDE R16, R19, 0x4, R16 ;  /* 0x0000000413107825 */ /* 0x000fcc00078e0210 */
[----:B------:R-:W2:Y:S02]  /*13810*/  LDG.E.128.CONSTANT R16, desc[UR6][R16.64] ;  /* 0x0000000610107981 */ /* 0x000ea4000c1e9d00 */
[C---:B--2---:R-:W-:Y:S02]  /*13820*/  LOP3.LUT R12, R17.reuse, 0xf000f0, RZ, 0xc0, !PT ;  /* 0x00f000f0110c7812 */ /* 0x044fe400078ec0ff */
[----:B------:R-:W-:Y:S02]  /*13830*/  SHF.R.U32.HI R11, RZ, 0x8, R16 ;  /* 0x00000008ff0b7819 */ /* 0x000fe40000011610 */
[----:B------:R-:W-:Y:S02]  /*13840*/  LOP3.LUT R25, R17, 0xf000f, RZ, 0xc0, !PT ;  /* 0x000f000f11197812 */ /* 0x000fe400078ec0ff */
[----:B------:R-:W-:Y:S02]  /*13850*/  SHF.R.U32.HI R26, RZ, 0x8, R17 ;  /* 0x00000008ff1a7819 */ /* 0x000fe40000011611 */
[----:B------:R-:W-:-:S02]  /*13860*/  LOP3.LUT R0, R16, 0xf000f, RZ, 0xc0, !PT ;  /* 0x000f000f10007812 */ /* 0x000fc400078ec0ff */
[----:B------:R-:W-:Y:S02]  /*13870*/  LOP3.LUT R10, R16, 0xf000f0, RZ, 0xc0, !PT ;  /* 0x00f000f0100a7812 */ /* 0x000fe400078ec0ff */
[----:B------:R-:W-:Y:S02]  /*13880*/  LOP3.LUT R17, R19, 0xf000f0, RZ, 0xc0, !PT ;  /* 0x00f000f013117812 */ /* 0x000fe400078ec0ff */
[----:B------:R-:W-:Y:S02]  /*13890*/  LOP3.LUT R16, R12, 0x64006400, RZ, 0xfc, !PT ;  /* 0x640064000c107812 */ /* 0x000fe400078efcff */
[----:B------:R-:W-:Y:S02]  /*138a0*/  SHF.R.U32.HI R28, RZ, 0x8, R18 ;  /* 0x00000008ff1c7819 */ /* 0x000fe40000011612 */
[----:B------:R-:W-:Y:S02]  /*138b0*/  LOP3.LUT R12, R11, 0xf000f0, RZ, 0xc0, !PT ;  /* 0x00f000f00b0c7812 */ /* 0x000fe400078ec0ff */
[----:B------:R-:W-:-:S02]  /*138c0*/  LOP3.LUT R22, R17, 0x64006400, RZ, 0xfc, !PT ;  /* 0x6400640011167812 */ /* 0x000fc400078efcff */
[C---:B------:R-:W-:Y:S02]  /*138d0*/  LOP3.LUT R27, R18.reuse, 0xf000f, RZ, 0xc0, !PT ;  /* 0x000f000f121b7812 */ /* 0x040fe400078ec0ff */
[----:B------:R-:W-:Y:S01]  /*138e0*/  LOP3.LUT R20, R18, 0xf000f0, RZ, 0xc0, !PT ;  /* 0x00f000f012147812 */ /* 0x000fe200078ec0ff */
[----:B------:R-:W-:Y:S01]  /*138f0*/  HFMA2 R21, R22, R13.H0_H0, -72, -72 ;  /* 0xd480d48016157431 */ /* 0x000fe2000004000d */
[----:B------:R-:W-:Y:S02]  /*13900*/  LOP3.LUT R17, R26, 0xf000f0, RZ, 0xc0, !PT ;  /* 0x00f000f01a117812 */ /* 0x000fe400078ec0ff */
[----:B------:R-:W-:Y:S02]  /*13910*/  LOP3.LUT R18, R28, 0xf000f0, RZ, 0xc0, !PT ;  /* 0x00f000f01c127812 */ /* 0x000fe400078ec0ff */
[----:B------:R-:W-:Y:S02]  /*13920*/  LOP3.LUT R12, R12, 0x64006400, RZ, 0xfc, !PT ;  /* 0x640064000c0c7812 */ /* 0x000fe400078efcff */
[----:B------:R-:W-:-:S02]  /*13930*/  SHF.R.U32.HI R31, RZ, 0x8, R19 ;  /* 0x00000008ff1f7819 */ /* 0x000fc40000011613 */
[----:B------:R-:W-:Y:S01]  /*13940*/  LOP3.LUT R24, R17, 0x64006400, RZ, 0xfc, !PT ;  /* 0x6400640011187812 */ /* 0x000fe200078efcff */
[-C--:B------:R-:W-:Y:S01]  /*13950*/  HFMA2 R22, R12, R13.reuse.H0_H0, -72, -72 ;  /* 0xd480d4800c167431 */ /* 0x080fe2000004000d */
[----:B------:R-:W-:Y:S02]  /*13960*/  LOP3.LUT R29, R19, 0xf000f, RZ, 0xc0, !PT ;  /* 0x000f000f131d7812 */ /* 0x000fe400078ec0ff */
[----:B------:R-:W-:Y:S01]  /*13970*/  LOP3.LUT R10, R10, 0x64006400, RZ, 0xfc, !PT ;  /* 0x640064000a0a7812 */ /* 0x000fe200078efcff */
[-C--:B------:R-:W-:Y:S01]  /*13980*/  HFMA2 R23, R24, R13.reuse.H0_H0, -72, -72 ;  /* 0xd480d48018177431 */ /* 0x080fe2000004000d */
[----:B------:R-:W-:Y:S02]  /*13990*/  LOP3.LUT R30, R18, 0x64006400, RZ, 0xfc, !PT ;  /* 0x64006400121e7812 */ /* 0x000fe400078efcff */
[----:B------:R-:W-:Y:S01]  /*139a0*/  LOP3.LUT R19, R31, 0xf000f0, RZ, 0xc0, !PT ;  /* 0x00f000f01f137812 */ /* 0x000fe200078ec0ff */
[-C--:B------:R-:W-:Y:S01]  /*139b0*/  HFMA2 R18, R10, R13.reuse.H0_H0, -72, -72 ;  /* 0xd480d4800a127431 */ /* 0x080fe2000004000d */
[----:B------:R-:W-:Y:S01]  /*139c0*/  LOP3.LUT R11, R11, 0xf000f, RZ, 0xc0, !PT ;  /* 0x000f000f0b0b7812 */ /* 0x000fe200078ec0ff */
[----:B------:R-:W-:Y:S01]  /*139d0*/  HFMA2 R24, R30, R13.H0_H0, -72, -72 ;  /* 0xd480d4801e187431 */ /* 0x000fe2000004000d */
[----:B------:R-:W-:-:S02]  /*139e0*/  LOP3.LUT R26, R26, 0xf000f, RZ, 0xc0, !PT ;  /* 0x000f000f1a1a7812 */ /* 0x000fc400078ec0ff */
[----:B------:R-:W-:Y:S02]  /*139f0*/  LOP3.LUT R28, R28, 0xf000f, RZ, 0xc0, !PT ;  /* 0x000f000f1c1c7812 */ /* 0x000fe400078ec0ff */
[----:B------:R-:W-:Y:S02]  /*13a00*/  LOP3.LUT R12, R31, 0xf000f, RZ, 0xc0, !PT ;  /* 0x000f000f1f0c7812 */ /* 0x000fe400078ec0ff */
[----:B------:R-:W-:Y:S02]  /*13a10*/  LOP3.LUT R20, R20, 0x64006400, RZ, 0xfc, !PT ;  /* 0x6400640014147812 */ /* 0x000fe400078efcff */
[----:B------:R-:W-:Y:S01]  /*13a20*/  LOP3.LUT R32, R19, 0x64006400, RZ, 0xfc, !PT ;  /* 0x6400640013207812 */ /* 0x000fe200078efcff */
[-C--:B------:R-:W-:Y:S01]  /*13a30*/  HFMA2 R19, R16, R13.reuse.H0_H0, -72, -72 ;  /* 0xd480d48010137431 */ /* 0x080fe2000004000d */
        /* <DEDUP_REMOVED lines=14> */
[----:B------:R-:W-:Y:S02]  /*13b20*/  HADD2 R29, R11, -1032, -1032 ;  /* 0xe408e4080b1d7430 */ /* 0x000fe40000000000 */
[----:B------:R-:W-:-:S02]  /*13b30*/  HADD2 R30, R30, -1032, -1032 ;  /* 0xe408e4081e1e7430 */ /* 0x000fc40000000000 */
[----:B------:R-:W-:Y:S02]  /*13b40*/  HADD2 R31, R31, -1032, -1032 ;  /* 0xe408e4081f1f7430 */ /* 0x000fe40000000000 */
[----:B------:R-:W-:Y:S01]  /*13b50*/  HADD2 R32, R12, -1032, -1032 ;  /* 0xe408e4080c207430 */ /* 0x000fe20000000000 */
[----:B------:R-:W-:Y:S06]  /*13b60*/  @!P2 BRA `(.L_x_69) ;  /* 0x000000040068a947 */ /* 0x000fec0003800000 */
[----:B------:R-:W0:Y:S01]  /*13b70*/  LDS.64 R34, [UR4+0x30] ;  /* 0x00003004ff227984 */ /* 0x000e220008000a00 */
[----:B------:R-:W-:Y:S02]  /*13b80*/  HADD2.F32 R38, -RZ, R25.H0_H0 ;  /* 0x20000019ff267230 */ /* 0x000fe40000004100 */
        /* <DEDUP_REMOVED lines=36> */
[--C-:B------:R-:W-:Y:S02]  /*13dd0*/  HADD2.F32 R11, -RZ, R29.reuse.H0_H0 ;  /* 0x2000001dff0b7230 */ /* 0x100fe40000004100 */
        /* <DEDUP_REMOVED lines=18> */
[----:B------:R-:W-:Y:S02]  /*13f00*/  HADD2.F32 R12, -RZ, R23.H0_H0 ;  /* 0x20000017ff0c7230 */ /* 0x000fe40000004100 */
[C---:B------:R-:W-:Y:S01]  /*13f10*/  FFMA.FTZ R39, R33.reuse, R36, R39 ;  /* 0x0000002421277223 */ /* 0x040fe20000010027 */
[----:B------:R-:W-:Y:S02]  /*13f20*/  HADD2.F32 R17, -RZ, R17.H1_H1 ;  /* 0x30000011ff117230 */ /* 0x000fe40000004100 */
[----:B------:R-:W-:Y:S01]  /*13f30*/  FFMA.FTZ R41, R33, R38, R41 ;  /* 0x0000002621297223 */ /* 0x000fe20000010029 */
[----:B------:R-:W-:-:S02]  /*13f40*/  HADD2.F32 R10, -RZ, R23.H1_H1 ;  /* 0x30000017ff0a7230 */ /* 0x000fc40000004100 */
[----:B------:R-:W-:Y:S01]  /*13f50*/  FFMA.FTZ R12, R16, R12, R35 ;  /* 0x0000000c100c7223 */ /* 0x000fe20000010023 */
[----:B------:R-:W-:Y:S02]  /*13f60*/  HADD2.F32 R0, -RZ, R22.H1_H1 ;  /* 0x30000016ff007230 */ /* 0x000fe40000004100 */
[--C-:B------:R-:W-:Y:S02]  /*13f70*/  HADD2.F32 R33, -RZ, R24.reuse.H0_H0 ;  /* 0x20000018ff217230 */ /* 0x100fe40000004100 */
[----:B------:R-:W-:Y:S01]  /*13f80*/  FFMA.FTZ R10, R17, R10, R12 ;  /* 0x0000000a110a7223 */ /* 0x000fe2000001000c */
[--C-:B------:R-:W-:Y:S02]  /*13f90*/  HADD2.F32 R36, -RZ, R13.reuse.H0_H0 ;  /* 0x2000000dff247230 */ /* 0x100fe40000004100 */
        /* <DEDUP_REMOVED lines=23> */
.L_x_69:
[----:B------:R-:W-:Y:S05]  /*14110*/  @!P3 BRA `(.L_x_56) ;  /* 0x00000010005cb947 */ /* 0x000fea0003800000 */
[----:B------:R-:W-:Y:S02]  /*14120*/  PRMT R0, R91, 0x9910, RZ ;  /* 0x000099105b007816 */ /* 0x000fe400000000ff */
[----:B------:R-:W-:Y:S02]  /*14130*/  ISETP.GE.AND P3, PT, R96, 0x3, PT ;  /* 0x000000036000780c */ /* 0x000fe40003f66270 */
[----:B------:R-:W-:-:S13]  /*14140*/  ISETP.NE.AND P2, PT, R0, RZ, PT ;  /* 0x000000ff0000720c */ /* 0x000fda0003f45270 */
[----:B------:R-:W-:Y:S05]  /*14150*/  @!P2 BRA `(.L_x_70) ;  /* 0x000000040068a947 */ /* 0x000fea0003800000 */
[----:B------:R-:W0:Y:S01]  /*14160*/  LDS.64 R10, [UR4+0xb0] ;  /* 0x0000b004ff0a7984 */ /* 0x000e220008000a00 */
[--C-:B------:R-:W-:Y:S02]  /*14170*/  HADD2.F32 R0, -RZ, R27.reuse.H0_H0 ;  /* 0x2000001bff007230 */ /* 0x100fe40000004100 */
        /* <DEDUP_REMOVED lines=88> */
.L_x_70:
[----:B------:R-:W-:Y:S05]  /*14700*/  @!P3 BRA `(.L_x_56) ;  /* 0x0000000800e0b947 */ /* 0x000fea0003800000 */
[----:B------:R-:W-:-:S04]  /*14710*/  PRMT R0, R93, 0x9910, RZ ;  /* 0x000099105d007816 */ /* 0x000fc800000000ff */
        /* <DEDUP_REMOVED lines=92> */
.L_x_71:
[----:B------:R-:W-:Y:S05]  /*14ce0*/  @P0 BRA `(.L_x_56) ;  /* 0x0000000400680947 */ /* 0x000fea0003800000 */
[----:B------:R-:W0:Y:S01]  /*14cf0*/  LDS.64 R10, [UR4+0x1b0] ;  /* 0x0001b004ff0a7984 */ /* 0x000e220008000a00 */
[--C-:B------:R-:W-:Y:S02]  /*14d00*/  HADD2.F32 R0, -RZ, R27.reuse.H0_H0 ;  /* 0x2000001bff007230 */ /* 0x100fe40000004100 */
[--C-:B------:R-:W-:Y:S01]  /*14d10*/  HADD2.F32 R12, -RZ, R28.reuse.H0_H0 ;  /* 0x2000001cff0c7230 */ /* 0x100fe20000004100 */
        /* <DEDUP_REMOVED lines=18> */
[-C--:B------:R-:W-:Y:S01]  /*14e40*/  FFMA.FTZ R11, R26, R34.reuse, R11 ;  /* 0x000000221a0b7223 */ /* 0x080fe2000001000b */
[----:B------:R-:W-:Y:S02]  /*14e50*/  HADD2.F32 R10, -RZ, R19.H0_H0 ;  /* 0x20000013ff0a7230 */ /* 0x000fe40000004100 */
[----:B------:R-:W-:Y:S01]  /*14e60*/  FFMA.FTZ R27, R40, R34, R27 ;  /* 0x00000022281b7223 */ /* 0x000fe2000001001b */
[-C--:B------:R-:W-:Y:S01]  /*14e70*/  FFMA.FTZ R0, R0, R36.reuse, R25 ;  /* 0x0000002400007223 */ /* 0x080fe20000010019 */
[----:B------:R-:W-:Y:S01]  /*14e80*/  FFMA.FTZ R12, R12, R36, R11 ;  /* 0x000000240c0c7223 */ /* 0x000fe2000001000b */
[----:B------:R-:W-:-:S02]  /*14e90*/  HADD2.F32 R26, -RZ, R21.H0_H0 ;  /* 0x20000015ff1a7230 */ /* 0x000fc40000004100 */
[----:B------:R-:W-:Y:S01]  /*14ea0*/  FFMA.FTZ R33, R28, R34, R33 ;  /* 0x000000221c217223 */ /* 0x000fe20000010021 */
[----:B------:R-:W-:Y:S02]  /*14eb0*/  HADD2.F32 R11, -RZ, R18.H1_H1 ;  /* 0x30000012ff0b7230 */ /* 0x000fe40000004100 */
[-C--:B------:R-:W-:Y:S01]  /*14ec0*/  FFMA.FTZ R10, R10, R36.reuse, R27 ;  /* 0x000000240a0a7223 */ /* 0x080fe2000001001b */
[----:B------:R-:W-:Y:S02]  /*14ed0*/  HADD2.F32 R19, -RZ, R19.H1_H1 ;  /* 0x30000013ff137230 */ /* 0x000fe40000004100 */
[----:B------:R-:W-:Y:S01]  /*14ee0*/  FFMA.FTZ R36, R26, R36, R33 ;  /* 0x000000241a247223 */ /* 0x000fe20000010021 */
[----:B------:R-:W-:Y:S02]  /*14ef0*/  HADD2.F32 R25, -RZ, R20.H1_H1 ;  /* 0x30000014ff197230 */ /* 0x000fe40000004100 */
[----:B------:R-:W-:Y:S01]  /*14f00*/  FFMA.FTZ R0, R11, R35, R0 ;  /* 0x000000230b007223 */ /* 0x000fe20000010000 */
[----:B------:R-:W-:-:S02]  /*14f10*/  HADD2.F32 R21, -RZ, R21.H1_H1 ;  /* 0x30000015ff157230 */ /* 0x000fc40000004100 */
[-C--:B------:R-:W-:Y:S01]  /*14f20*/  FFMA.FTZ R18, R19, R35.reuse, R10 ;  /* 0x0000002313127223 */ /* 0x080fe2000001000a */
[----:B-1----:R-:W-:Y:S02]  /*14f30*/  HADD2.F32 R11, -RZ, R16.H0_H0 ;  /* 0x20000010ff0b7230 */ /* 0x002fe40000004100 */
[-C--:B------:R-:W-:Y:S01]  /*14f40*/  FFMA.FTZ R20, R25, R35.reuse, R12 ;  /* 0x0000002319147223 */ /* 0x080fe2000001000c */
[--C-:B------:R-:W-:Y:S02]  /*14f50*/  HADD2.F32 R10, -RZ, R17.reuse.H0_H0 ;  /* 0x20000011ff0a7230 */ /* 0x100fe40000004100 */
[----:B------:R-:W-:Y:S01]  /*14f60*/  FFMA.FTZ R36, R21, R35, R36 ;  /* 0x0000002315247223 */ /* 0x000fe20000010024 */
[----:B------:R-:W-:Y:S02]  /*14f70*/  HADD2.F32 R12, -RZ, R17.H1_H1 ;  /* 0x30000011ff0c7230 */ /* 0x000fe40000004100 */
[----:B------:R-:W-:Y:S02]  /*14f80*/  HADD2.F32 R19, -RZ, R30.H0_H0 ;  /* 0x2000001eff137230 */ /* 0x000fe40000004100 */
[----:B------:R-:W-:-:S02]  /*14f90*/  HADD2.F32 R17, -RZ, R29.H0_H0 ;  /* 0x2000001dff117230 */ /* 0x000fc40000004100 */
[----:B------:R-:W-:Y:S02]  /*14fa0*/  HADD2.F32 R21, -RZ, R31.H0_H0 ;  /* 0x2000001fff157230 */ /* 0x000fe40000004100 */
[-C--:B------:R-:W-:Y:S01]  /*14fb0*/  FFMA.FTZ R19, R19, R11.reuse, R18 ;  /* 0x0000000b13137223 */ /* 0x080fe20000010012 */
[----:B------:R-:W-:Y:S02]  /*14fc0*/  HADD2.F32 R16, -RZ, R16.H1_H1 ;  /* 0x30000010ff107230 */ /* 0x000fe40000004100 */
[-C--:B------:R-:W-:Y:S01]  /*14fd0*/  FFMA.FTZ R17, R17, R11.reuse, R0 ;  /* 0x0000000b11117223 */ /* 0x080fe20000010000 */
[----:B------:R-:W-:Y:S02]  /*14fe0*/  HADD2.F32 R30, -RZ, R30.H1_H1 ;  /* 0x3000001eff1e7230 */ /* 0x000fe40000004100 */
[----:B------:R-:W-:Y:S01]  /*14ff0*/  FFMA.FTZ R21, R21, R11, R20 ;  /* 0x0000000b15157223 */ /* 0x000fe20000010014 */
[----:B------:R-:W-:Y:S02]  /*15000*/  HADD2.F32 R25, -RZ, R32.H0_H0 ;  /* 0x20000020ff197230 */ /* 0x000fe40000004100 */
[----:B------:R-:W-:-:S02]  /*15010*/  HADD2.F32 R26, -RZ, R29.H1_H1 ;  /* 0x3000001dff1a7230 */ /* 0x000fc40000004100 */
[-C--:B------:R-:W-:Y:S01]  /*15020*/  FFMA.FTZ R19, R30, R16.reuse, R19 ;  /* 0x000000101e137223 */ /* 0x080fe20000010013 */
[----:B------:R-:W-:Y:S02]  /*15030*/  HADD2.F32 R18, -RZ, R23.H0_H0 ;  /* 0x20000017ff127230 */ /* 0x000fe40000004100 */
[----:B------:R-:W-:Y:S01]  /*15040*/  FFMA.FTZ R11, R25, R11, R36 ;  /* 0x0000000b190b7223 */ /* 0x000fe20000010024 */
[----:B------:R-:W-:Y:S02]  /*15050*/  HADD2.F32 R20, -RZ, R31.H1_H1 ;  /* 0x3000001fff147230 */ /* 0x000fe40000004100 */
[----:B------:R-:W-:Y:S01]  /*15060*/  FFMA.FTZ R17, R26, R16, R17 ;  /* 0x000000101a117223 */ /* 0x000fe20000010011 */
[----:B------:R-:W-:Y:S02]  /*15070*/  HADD2.F32 R32, -RZ, R32.H1_H1 ;  /* 0x30000020ff207230 */ /* 0x000fe40000004100 */
        /* <DEDUP_REMOVED lines=9> */
[----:B------:R-:W-:-:S02]  /*15110*/  HADD2.F32 R22, -RZ, R22.H1_H1 ;  /* 0x30000016ff167230 */ /* 0x000fc40000004100 */
[----:B------:R-:W-:Y:S01]  /*15120*/  FFMA.FTZ R21, R16, R10, R21 ;  /* 0x0000000a10157223 */ /* 0x000fe20000010015 */
[----:B------:R-:W-:Y:S02]  /*15130*/  HADD2.F32 R24, -RZ, R24.H1_H1 ;  /* 0x30000018ff187230 */ /* 0x000fe40000004100 */
[-C--:B------:R-:W-:Y:S01]  /*15140*/  FFMA.FTZ R19, R0, R12.reuse, R19 ;  /* 0x0000000c00137223 */ /* 0x080fe20000010013 */
[----:B------:R-:W-:Y:S02]  /*15150*/  HADD2.F32 R18, -RZ, R13.H1_H1 ;  /* 0x3000000dff127230 */ /* 0x000fe40000004100 */
[-C--:B------:R-:W-:Y:S01]  /*15160*/  FFMA.FTZ R17, R22, R12.reuse, R17 ;  /* 0x0000000c16117223 */ /* 0x080fe20000010011 */
        /* <DEDUP_REMOVED lines=18> */
.L_x_56:
[----:B------:R-:W0:Y:S01]  /*15290*/  LDC R87, c[0x0][0x23c] ;  /* 0x00008f00ff577b82 */ /* 0x000e220000000800 */
[----:B------:R-:W-:Y:S01]  /*152a0*/  IADD3 R95, R95, 0x20, RZ ;  /* 0x000000205f5f7810 */ /* 0x000fe20007ffe0ff */
[----:B------:R-:W-:-:S03]  /*152b0*/  UIADD3 UR4, UR4, 0x40, URZ ;  /* 0x0000004004047890 */ /* 0x000fc6000fffe03f */
[C---:B------:R-:W-:Y:S02]  /*152c0*/  ISETP.GE.AND P2, PT, R95.reuse, UR5, PT ;  /* 0x000000055f007c0c */ /* 0x040fe4000bf46270 */
[----:B------:R-:W-:Y:S01]  /*152d0*/  ISETP.LT.AND P3, PT, R95, R94, PT ;  /* 0x0000005e5f00720c */ /* 0x000fe20003f61270 */
[----:B0-----:R-:W-:-:S12]  /*152e0*/  IMAD.WIDE R14, R87, 0x10, R14 ;  /* 0x00000010570e7825 */ /* 0x001fd800078e020e */
[----:B------:R-:W-:Y:S05]  /*152f0*/  @!P2 BRA P3, `(.L_x_72) ;  /* 0xffffff94000ca947 */ /* 0x000fea000183ffff */
.L_x_55:
        /* <DEDUP_REMOVED lines=8> */
.L_x_78:
        /* <DEDUP_REMOVED lines=8> */
[----:B--2---:R-:W-:-:S04]  /*15400*/  @!P2 IMAD.WIDE R10, R13, 0x2, R10 ;  /* 0x000000020d0aa825 */ /* 0x004fc800078e020a */
[C---:B0-----:R-:W-:Y:S02]  /*15410*/  IMAD.WIDE R12, R87.reuse, 0x4, R14 ;  /* 0x00000004570c7825 */ /* 0x041fe400078e020e */
[----:B------:R-:W2:Y:S04]  /*15420*/  @!P2 LDG.E.U16.CONSTANT R10, desc[UR6][R10.64] ;  /* 0x000000060a0aa981 */ /* 0x000ea8000c1e9500 */
[----:B------:R1:W5:Y:S01]  /*15430*/  LDG.E.128.CONSTANT R16, desc[UR6][R12.64] ;  /* 0x000000060c107981 */ /* 0x000362000c1e9d00 */
[----:B------:R-:W-:Y:S01]  /*15440*/  IMAD.WIDE R100, R87, 0x4, R12 ;  /* 0x0000000457647825 */ /* 0x000fe200078e020c */
[----:B---3--:R-:W-:Y:S02]  /*15450*/  @!P2 PRMT R86, R24, 0x7610, R86 ;  /* 0x000076101856a816 */ /* 0x008fe40000000056 */
[----:B------:R-:W-:-:S02]  /*15460*/  @!P2 PRMT R85, R25, 0x7610, R85 ;  /* 0x000076101955a816 */ /* 0x000fc40000000055 */
[----:B------:R-:W-:Y:S02]  /*15470*/  @!P2 PRMT R86, R86, 0x7610, R24 ;  /* 0x000076105656a816 */ /* 0x000fe40000000018 */
[----:B------:R-:W-:Y:S02]  /*15480*/  @!P2 PRMT R85, R85, 0x7610, R25 ;  /* 0x000076105555a816 */ /* 0x000fe40000000019 */
[----:B--2---:R-:W-:Y:S01]  /*15490*/  @!P2 IADD3 R88, R10, R95, RZ ;  /* 0x0000005f0a58a210 */ /* 0x004fe20007ffe0ff */
[----:B-1----:R-:W-:Y:S06]  /*154a0*/  @!P1 BRA `(.L_x_74) ;  /* 0x0000002000849947 */ /* 0x002fec0003800000 */
[----:B------:R-:W2:Y:S01]  /*154b0*/  LDG.E.128.CONSTANT R12, desc[UR6][R100.64] ;  /* 0x00000006640c7981 */ /* 0x000ea2000c1e9d00 */
[----:B-----5:R-:W-:Y:S01]  /*154c0*/  SHF.R.U32.HI R30, RZ, 0xf, R22 ;  /* 0x0000000fff1e7819 */ /* 0x020fe20000011616 */
[----:B------:R-:W-:Y:S01]  /*154d0*/  HFMA2.MMA R40, -RZ, RZ, 0, 0.015625 ;  /* 0x00002400ff287435 */ /* 0x000fe200000001ff */
[----:B------:R-:W-:Y:S02]  /*154e0*/  SHF.R.U32.HI R11, RZ, 0xf, R20 ;  /* 0x0000000fff0b7819 */ /* 0x000fe40000011614 */
[--C-:B------:R-:W-:Y:S02]  /*154f0*/  SHF.R.U32.HI R28, RZ, 0xf, R21.reuse ;  /* 0x0000000fff1c7819 */ /* 0x100fe40000011615 */
[C---:B------:R-:W-:Y:S02]  /*15500*/  LOP3.LUT R24, R21.reuse, 0x380038, RZ, 0xc0, !PT ;  /* 0x0038003815187812 */ /* 0x040fe400078ec0ff */
[----:B------:R-:W-:Y:S02]  /*15510*/  SHF.R.U32.HI R32, RZ, 0x6, R21 ;  /* 0x00000006ff207819 */ /* 0x000fe40000011615 */
[----:B------:R-:W-:-:S02]  /*15520*/  LOP3.LUT R46, R21, 0x70007, RZ, 0xc0, !PT ;  /* 0x00070007152e7812 */ /* 0x000fc400078ec0ff */
[--C-:B------:R-:W-:Y:S02]  /*15530*/  SHF.R.U32.HI R29, RZ, 0xe, R17.reuse ;  /* 0x0000000eff1d7819 */ /* 0x100fe40000011611 */
[C---:B------:R-:W-:Y:S02]  /*15540*/  LOP3.LUT R21, R17.reuse, 0x380038, RZ, 0xc0, !PT ;  /* 0x0038003811157812 */ /* 0x040fe400078ec0ff */
[----:B------:R-:W-:Y:S02]  /*15550*/  SHF.R.U32.HI R38, RZ, 0x6, R17 ;  /* 0x00000006ff267819 */ /* 0x000fe40000011611 */
[----:B------:R-:W-:Y:S02]  /*15560*/  LOP3.LUT R53, R17, 0x70007, RZ, 0xc0, !PT ;  /* 0x0007000711357812 */ /* 0x000fe400078ec0ff */
[----:B------:R-:W-:Y:S02]  /*15570*/  SHF.R.U32.HI R17, RZ, 0xe, R18 ;  /* 0x0000000eff117819 */ /* 0x000fe40000011612 */
[----:B------:R-:W-:-:S02]  /*15580*/  LOP3.LUT R30, R30, 0x10001, RZ, 0xc0, !PT ;  /* 0x000100011e1e7812 */ /* 0x000fc400078ec0ff */
[----:B------:R-:W-:Y:S02]  /*15590*/  SHF.R.U32.HI R26, RZ, 0xe, R16 ;  /* 0x0000000eff1a7819 */ /* 0x000fe40000011610 */
[----:B------:R-:W-:Y:S02]  /*155a0*/  LOP3.LUT R11, R11, 0x10001, RZ, 0xc0, !PT ;  /* 0x000100010b0b7812 */ /* 0x000fe400078ec0ff */
[----:B------:R-:W-:Y:S02]  /*155b0*/  SHF.R.U32.HI R31, RZ, 0xf, R23 ;  /* 0x0000000fff1f7819 */ /* 0x000fe40000011617 */
[----:B------:R-:W-:Y:S02]  /*155c0*/  LOP3.LUT R60, R30, 0x20002, R17, 0xf8, !PT ;  /* 0x000200021e3c7812 */ /* 0x000fe400078ef811 */
[----:B------:R-:W-:Y:S02]  /*155d0*/  LOP3.LUT R11, R11, 0x20002, R26, 0xf8, !PT ;  /* 0x000200020b0b7812 */ /* 0x000fe400078ef81a */
[----:B------:R-:W-:-:S02]  /*155e0*/  LOP3.LUT R10, R16, 0x380038, RZ, 0xc0, !PT ;  /* 0x00380038100a7812 */ /* 0x000fc400078ec0ff */
[----:B------:R-:W-:Y:S02]  /*155f0*/  SHF.R.U32.HI R45, RZ, 0x6, R16 ;  /* 0x00000006ff2d7819 */ /* 0x000fe40000011610 */
[----:B------:R-:W-:Y:S02]  /*15600*/  LOP3.LUT R55, R16, 0x70007, RZ, 0xc0, !PT ;  /* 0x0007000710377812 */ /* 0x000fe400078ec0ff */
[----:B------:R-:W-:Y:S02]  /*15610*/  LOP3.LUT R28, R28, 0x10001, RZ, 0xc0, !PT ;  /* 0x000100011c1c7812 */ /* 0x000fe400078ec0ff */
[C---:B------:R-:W-:Y:S02]  /*15620*/  LOP3.LUT R25, R22.reuse, 0x380038, RZ, 0xc0, !PT ;  /* 0x0038003816197812 */ /* 0x040fe400078ec0ff */
[----:B------:R-:W-:Y:S02]  /*15630*/  SHF.R.U32.HI R34, RZ, 0x6, R22 ;  /* 0x00000006ff227819 */ /* 0x000fe40000011616 */
        /* <DEDUP_REMOVED lines=8> */
[----:B------:R-:W-:Y:S02]  /*156c0*/  PRMT R18, R92, 0x9910, RZ ;  /* 0x000099105c127816 */ /* 0x000fe400000000ff */
[----:B------:R-:W-:Y:S02]  /*156d0*/  LOP3.LUT R58, R28, 0x20002, R29, 0xf8, !PT ;  /* 0x000200021c3a7812 */ /* 0x000fe400078ef81d */
[----:B------:R-:W-:Y:S02]  /*156e0*/  LOP3.LUT R17, R31, 0x20002, R16, 0xf8, !PT ;  /* 0x000200021f117812 */ /* 0x000fe400078ef810 */
[----:B------:R-:W-:Y:S02]  /*156f0*/  LOP3.LUT R27, R23, 0x380038, RZ, 0xc0, !PT ;  /* 0x00380038171b7812 */ /* 0x000fe400078ec0ff */
[----:B------:R-:W-:-:S02]  /*15700*/  SHF.R.U32.HI R35, RZ, 0x6, R23 ;  /* 0x00000006ff237819 */ /* 0x000fc40000011617 */
[----:B------:R-:W-:Y:S02]  /*15710*/  LOP3.LUT R49, R23, 0x70007, RZ, 0xc0, !PT ;  /* 0x0007000717317812 */ /* 0x000fe400078ec0ff */
[----:B------:R-:W-:Y:S02]  /*15720*/  LOP3.LUT R83, R0, 0x64006400, RZ, 0xfc, !PT ;  /* 0x6400640000537812 */ /* 0x000fe400078efcff */
[----:B------:R-:W-:Y:S02]  /*15730*/  LOP3.LUT R51, R20, 0x70007, RZ, 0xc0, !PT ;  /* 0x0007000714337812 */ /* 0x000fe400078ec0ff */
[----:B------:R-:W-:Y:S02]  /*15740*/  LOP3.LUT R23, R19, 0x380038, RZ, 0xc0, !PT ;  /* 0x0038003813177812 */ /* 0x000fe400078ec0ff */
[----:B------:R-:W-:Y:S02]  /*15750*/  SHF.R.U32.HI R50, RZ, 0x6, R19 ;  /* 0x00000006ff327819 */ /* 0x000fe40000011613 */
[----:B------:R-:W-:-:S02]  /*15760*/  ISETP.NE.AND P2, PT, R18, RZ, PT ;  /* 0x000000ff1200720c */ /* 0x000fc40003f45270 */
[----:B------:R-:W-:Y:S02]  /*15770*/  LOP3.LUT R0, R33, 0x380038, RZ, 0xc0, !PT ;  /* 0x0038003821007812 */ /* 0x000fe400078ec0ff */
[----:B------:R-:W-:Y:S02]  /*15780*/  MOV R20, 0x3000 ;  /* 0x0000300000147802 */ /* 0x000fe40000000f00 */
[----:B------:R-:W-:Y:S02]  /*15790*/  LOP3.LUT R21, R21, 0x64006400, RZ, 0xfc, !PT ;  /* 0x6400640015157812 */ /* 0x000fe400078efcff */
[----:B------:R-:W-:Y:S01]  /*157a0*/  LOP3.LUT R66, R19, 0x70007, RZ, 0xc0, !PT ;  /* 0x0007000713427812 */ /* 0x000fe200078ec0ff */
[-C--:B------:R-:W-:Y:S01]  /*157b0*/  HFMA2 R83, R83, R20.reuse.H0_H0, -132, -132 ;  /* 0xd820d82053537431 */ /* 0x080fe20000040014 */
[----:B------:R-:W-:Y:S01]  /*157c0*/  LOP3.LUT R77, R25, 0x64006400, RZ, 0xfc, !PT ;  /* 0x64006400194d7812 */ /* 0x000fe200078efcff */
[----:B------:R-:W-:Y:S01]  /*157d0*/  HFMA2 R57, R21, R20.H0_H0, -132, -132 ;  /* 0xd820d82015397431 */ /* 0x000fe20000040014 */
[----:B------:R-:W-:-:S02]  /*157e0*/  LOP3.LUT R59, R22, 0x64006400, RZ, 0xfc, !PT ;  /* 0x64006400163b7812 */ /* 0x000fc400078efcff */
[----:B------:R-:W-:Y:S01]  /*157f0*/  LOP3.LUT R65, R27, 0x64006400, RZ, 0xfc, !PT ;  /* 0x640064001b417812 */ /* 0x000fe200078efcff */
[-C--:B------:R-:W-:Y:S01]  /*15800*/  HFMA2 R77, R77, R20.reuse.H0_H0, -132, -132 ;  /* 0xd820d8204d4d7431 */ /* 0x080fe20000040014 */
[----:B------:R-:W-:Y:S02]  /*15810*/  LOP3.LUT R69, R23, 0x64006400, RZ, 0xfc, !PT ;  /* 0x6400640017457812 */ /* 0x000fe400078efcff */
[----:B------:R-:W-:Y:S01]  /*15820*/  LOP3.LUT R22, R41, 0x380038, RZ, 0xc0, !PT ;  /* 0x0038003829167812 */ /* 0x000fe200078ec0ff */
[----:B------:R-:W-:Y:S01]  /*15830*/  HFMA2 R76, R65, R20.H0_H0, -132, -132 ;  /* 0xd820d820414c7431 */ /* 0x000fe20000040014 */
[----:B------:R-:W-:Y:S02]  /*15840*/  LOP3.LUT R25, R50, 0x380038, RZ, 0xc0, !PT ;  /* 0x0038003832197812 */ /* 0x000fe400078ec0ff */
[----:B------:R-:W-:Y:S02]  /*15850*/  LOP3.LUT R75, R0, 0x64006400, RZ, 0xfc, !PT ;  /* 0x64006400004b7812 */ /* 0x000fe400078efcff */
[----:B------:R-:W-:-:S02]  /*15860*/  LOP3.LUT R61, R22, 0x64006400, RZ, 0xfc, !PT ;  /* 0x64006400163d7812 */ /* 0x000fc400078efcff */
[----:B------:R-:W-:Y:S01]  /*15870*/  LOP3.LUT R71, R25, 0x64006400, RZ, 0xfc, !PT ;  /* 0x6400640019477812 */ /* 0x000fe200078efcff */
[----:B------:R-:W-:Y:S01]  /*15880*/  HFMA2 R75, R75, R20.H0_H0, -132, -132 ;  /* 0xd820d8204b4b7431 */ /* 0x000fe20000040014 */
[----:B------:R-:W-:Y:S02]  /*15890*/  LOP3.LUT R62, R41, 0x1c001c0, RZ, 0xc0, !PT ;  /* 0x01c001c0293e7812 */ /* 0x000fe400078ec0ff */
[----:B------:R-:W-:Y:S02]  /*158a0*/  LOP3.LUT R22, R45, 0x1c001c0, RZ, 0xc0, !PT ;  /* 0x01c001c02d167812 */ /* 0x000fe400078ec0ff */
[----:B------:R-:W-:Y:S02]  /*158b0*/  LOP3.LUT R64, R35, 0x1c001c0, RZ, 0xc0, !PT ;  /* 0x01c001c023407812 */ /* 0x000fe400078ec0ff */
        /* <DEDUP_REMOVED lines=8> */
[----:B------:R-:W-:Y:S01]  /*15940*/  LOP3.LUT R49, R49, 0x64006400, RZ, 0xfc, !PT ;  /* 0x6400640031317812 */ /* 0x000fe200078efcff */
[----:B------:R-:W-:Y:S01]  /*15950*/  HADD2 R72, R42, -1028, -1028 ;  /* 0xe404e4042a487430 */ /* 0x000fe20000000000 */
[----:B------:R-:W-:Y:S01]  /*15960*/  ISETP.GE.AND P3, PT, R96, 0x2, PT ;  /* 0x000000026000780c */ /* 0x000fe20003f66270 */
[----:B------:R-:W-:Y:S01]  /*15970*/  HADD2 R68, R54, -1028, -1028 ;  /* 0xe404e40436447430 */ /* 0x000fe20000000000 */
[----:B--2---:R-:W-:-:S02]  /*15980*/  SHF.R.U32.HI R30, RZ, 0xd, R12 ;  /* 0x0000000dff1e7819 */ /* 0x004fc4000001160c */
[----:B------:R-:W-:Y:S02]  /*15990*/  SHF.R.U32.HI R28, RZ, 0xd, R15 ;  /* 0x0000000dff1c7819 */ /* 0x000fe4000001160f */
[----:B------:R-:W-:Y:S02]  /*159a0*/  LOP3.LUT R30, R11, 0x40004, R30, 0xf8, !PT ;  /* 0x000400040b1e7812 */ /* 0x000fe400078ef81e */
[----:B------:R-:W-:Y:S02]  /*159b0*/  LOP3.LUT R11, R10, 0x64006400, RZ, 0xfc, !PT ;  /* 0x640064000a0b7812 */ /* 0x000fe400078efcff */
[----:B------:R-:W-:Y:S02]  /*159c0*/  LOP3.LUT R10, R45, 0x380038, RZ, 0xc0, !PT ;  /* 0x003800382d0a7812 */ /* 0x000fe400078ec0ff */
[----:B------:R-:W-:Y:S02]  /*159d0*/  LOP3.LUT R16, R12, 0x380038, RZ, 0xc0, !PT ;  /* 0x003800380c107812 */ /* 0x000fe400078ec0ff */
[----:B------:R-:W-:-:S02]  /*159e0*/  SHF.R.U32.HI R37, RZ, 0x6, R12 ;  /* 0x00000006ff257819 */ /* 0x000fc4000001160c */
[----:B------:R-:W-:Y:S02]  /*159f0*/  LOP3.LUT R43, R12, 0x70007, RZ, 0xc0, !PT ;  /* 0x000700070c2b7812 */ /* 0x000fe400078ec0ff */
[----:B------:R-:W-:Y:S02]  /*15a00*/  SHF.R.U32.HI R36, RZ, 0x6, R13 ;  /* 0x00000006ff247819 */ /* 0x000fe4000001160d */
[--C-:B------:R-:W-:Y:S02]  /*15a10*/  SHF.R.U32.HI R29, RZ, 0xd, R14.reuse ;  /* 0x0000000dff1d7819 */ /* 0x100fe4000001160e */
[C---:B------:R-:W-:Y:S02]  /*15a20*/  LOP3.LUT R26, R14.reuse, 0x380038, RZ, 0xc0, !PT ;  /* 0x003800380e1a7812 */ /* 0x040fe400078ec0ff */
[----:B------:R-:W-:Y:S02]  /*15a30*/  SHF.R.U32.HI R39, RZ, 0x6, R14 ;  /* 0x00000006ff277819 */ /* 0x000fe4000001160e */
[----:B------:R-:W-:-:S02]  /*15a40*/  LOP3.LUT R48, R14, 0x70007, RZ, 0xc0, !PT ;  /* 0x000700070e307812 */ /* 0x000fc400078ec0ff */
[----:B------:R-:W-:Y:S02]  /*15a50*/  LOP3.LUT R12, R32, 0x380038, RZ, 0xc0, !PT ;  /* 0x00380038200c7812 */ /* 0x000fe400078ec0ff */
[----:B------:R-:W-:Y:S02]  /*15a60*/  SHF.R.U32.HI R31, RZ, 0xd, R13 ;  /* 0x0000000dff1f7819 */ /* 0x000fe4000001160d */
[C---:B------:R-:W-:Y:S02]  /*15a70*/  LOP3.LUT R18, R13.reuse, 0x380038, RZ, 0xc0, !PT ;  /* 0x003800380d127812 */ /* 0x040fe400078ec0ff */
[----:B------:R-:W-:Y:S02]  /*15a80*/  LOP3.LUT R44, R13, 0x70007, RZ, 0xc0, !PT ;  /* 0x000700070d2c7812 */ /* 0x000fe400078ec0ff */
[----:B------:R-:W-:Y:S02]  /*15a90*/  LOP3.LUT R14, R38, 0x380038, RZ, 0xc0, !PT ;  /* 0x00380038260e7812 */ /* 0x000fe400078ec0ff */
[----:B------:R-:W-:-:S02]  /*15aa0*/  LOP3.LUT R56, R15, 0x380038, RZ, 0xc0, !PT ;  /* 0x003800380f387812 */ /* 0x000fc400078ec0ff */
[----:B------:R-:W-:Y:S02]  /*15ab0*/  SHF.R.U32.HI R47, RZ, 0x6, R15 ;  /* 0x00000006ff2f7819 */ /* 0x000fe4000001160f */
[----:B------:R-:W-:Y:S02]  /*15ac0*/  LOP3.LUT R52, R15, 0x70007, RZ, 0xc0, !PT ;  /* 0x000700070f347812 */ /* 0x000fe400078ec0ff */
[----:B------:R-:W-:Y:S02]  /*15ad0*/  LOP3.LUT R28, R17, 0x40004, R28, 0xf8, !PT ;  /* 0x00040004111c7812 */ /* 0x000fe400078ef81c */
[----:B------:R-:W-:Y:S02]  /*15ae0*/  LOP3.LUT R13, R10, 0x64006400, RZ, 0xfc, !PT ;  /* 0x640064000a0d7812 */ /* 0x000fe400078efcff */
[----:B------:R-:W-:Y:S02]  /*15af0*/  LOP3.LUT R17, R24, 0x64006400, RZ, 0xfc, !PT ;  /* 0x6400640018117812 */ /* 0x000fe400078efcff */
[----:B------:R-:W-:-:S02]  /*15b00*/  LOP3.LUT R15, R34, 0x380038, RZ, 0xc0, !PT ;  /* 0x00380038220f7812 */ /* 0x000fc400078ec0ff */
[----:B------:R-:W-:Y:S01]  /*15b10*/  LOP3.LUT R10, R36, 0x380038, RZ, 0xc0, !PT ;  /* 0x00380038240a7812 */ /* 0x000fe200078ec0ff */
[-C--:B------:R-:W-:Y:S01]  /*15b20*/  HFMA2 R78, R17, R20.reuse.H0_H0, -132, -132 ;  /* 0xd820d820114e7431 */ /* 0x080fe20000040014 */
[----:B------:R-:W-:Y:S02]  /*15b30*/  LOP3.LUT R19, R12, 0x64006400, RZ, 0xfc, !PT ;  /* 0x640064000c137812 */ /* 0x000fe400078efcff */
[----:B------:R-:W-:Y:S02]  /*15b40*/  LOP3.LUT R24, R35, 0x380038, RZ, 0xc0, !PT ;  /* 0x0038003823187812 */ /* 0x000fe400078ec0ff */
[----:B------:R-:W-:Y:S01]  /*15b50*/  LOP3.LUT R23, R14, 0x64006400, RZ, 0xfc, !PT ;  /* 0x640064000e177812 */ /* 0x000fe200078efcff */
[----:B------:R-:W-:Y:S01]  /*15b60*/  HFMA2 R74, R19, R20.H0_H0, -132, -132 ;  /* 0xd820d820134a7431 */ /* 0x000fe20000040014 */
[----:B------:R-:W-:Y:S02]  /*15b70*/  LOP3.LUT R0, R37, 0x380038, RZ, 0xc0, !PT ;  /* 0x0038003825007812 */ /* 0x000fe400078ec0ff */
[----:B------:R-:W-:-:S02]  /*15b80*/  LOP3.LUT R12, R39, 0x380038, RZ, 0xc0, !PT ;  /* 0x00380038270c7812 */ /* 0x000fc400078ec0ff */
[----:B------:R-:W-:Y:S02]  /*15b90*/  LOP3.LUT R14, R47, 0x380038, RZ, 0xc0, !PT ;  /* 0x003800382f0e7812 */ /* 0x000fe400078ec0ff */
[----:B------:R-:W-:Y:S01]  /*15ba0*/  LOP3.LUT R31, R58, 0x40004, R31, 0xf8, !PT ;  /* 0x000400043a1f7812 */ /* 0x000fe200078ef81f */
        /* <DEDUP_REMOVED lines=8> */
[-C--:B------:R-:W-:Y:S01]  /*15c30*/  HFMA2 R18, R21, R20.reuse.H0_H0, -132, -132 ;  /* 0xd820d82015127431 */ /* 0x080fe20000040014 */
[----:B------:R-:W-:Y:S02]  /*15c40*/  LOP3.LUT R63, R26, 0x64006400, RZ, 0xfc, !PT ;  /* 0x640064001a3f7812 */ /* 0x000fe400078efcff */
        /* <DEDUP_REMOVED lines=8> */
[----:B------:R-:W-:Y:S01]  /*15cd0*/  LOP3.LUT R29, R60, 0x40004, R29, 0xf8, !PT ;  /* 0x000400043c1d7812 */ /* 0x000fe200078ef81d */
        /* <DEDUP_REMOVED lines=69> */
[----:B------:R-:W-:Y:S02]  /*16130*/  LOP3.LUT R38, R38, 0x64006400, RZ, 0xfc, !PT ;  /* 0x6400640026267812 */ /* 0x000fe400078efcff */
        /* <DEDUP_REMOVED lines=106> */
.L_x_75:
        /* <DEDUP_REMOVED lines=81> */
.L_x_76:
        /* <DEDUP_REMOVED lines=80> */
.L_x_77:
        /* <DEDUP_REMOVED lines=77> */
.L_x_74:
[----:B------:R-:W-:Y:S01]  /*176c0*/  IADD3 R95, R95, 0x20, RZ ;  /* 0x000000205f5f7810 */ /* 0x000fe20007ffe0ff */
[----:B------:R-:W-:Y:S01]  /*176d0*/  UIADD3 UR4, UR4, 0x40, URZ ;  /* 0x0000004004047890 */ /* 0x000fe2000fffe03f */
[----:B------:R-:W-:Y:S02]  /*176e0*/  IMAD.WIDE R14, R87, 0x4, R100 ;  /* 0x00000004570e7825 */ /* 0x000fe400078e0264 */
[C---:B------:R-:W-:Y:S02]  /*176f0*/  ISETP.GE.AND P2, PT, R95.reuse, UR5, PT ;  /* 0x000000055f007c0c */ /* 0x040fe4000bf46270 */
[----:B------:R-:W-:-:S13]  /*17700*/  ISETP.LT.AND P3, PT, R95, R94, PT ;  /* 0x0000005e5f00720c */ /* 0x000fda0003f61270 */
[----:B------:R-:W-:Y:S05]  /*17710*/  @!P2 BRA P3, `(.L_x_78) ;  /* 0xffffffdc0018a947 */ /* 0x000fea000183ffff */
.L_x_73:
[----:B------:R-:W-:Y:S01]  /*17720*/  ISETP.GE.AND P0, PT, R95, R94, PT ;  /* 0x0000005e5f00720c */ /* 0x000fe20003f06270 */
[----:B------:R-:W-:-:S03]  /*17730*/  ULDC UR5, c[0x0][0x26c] ;  /* 0x00009b0000057ab9 */ /* 0x000fc60000000800 */
[----:B------:R-:W-:-:S13]  /*17740*/  ISETP.GE.OR P0, PT, R95, UR5, P0 ;  /* 0x000000055f007c0c */ /* 0x000fda0008706670 */
[----:B------:R-:W-:Y:S05]  /*17750*/  @P0 BRA `(.L_x_79) ;  /* 0x0000001000f80947 */ /* 0x000fea0003800000 */
[----:B0-----:R-:W-:Y:S01]  /*17760*/  PRMT R0, R90, 0x9910, RZ ;  /* 0x000099105a007816 */ /* 0x001fe200000000ff */
[----:B------:R-:W-:Y:S01]  /*17770*/  ULDC UR5, c[0x0][0x26c] ;  /* 0x00009b0000057ab9 */ /* 0x000fe20000000800 */
[----:B------:R-:W-:Y:S02]  /*17780*/  SHF.L.U32 R11, R87, 0x2, RZ ;  /* 0x00000002570b7819 */ /* 0x000fe400000006ff */
[----:B------:R-:W-:Y:S02]  /*17790*/  ISETP.NE.AND P0, PT, R0, RZ, PT ;  /* 0x000000ff0000720c */ /* 0x000fe40003f05270 */
[----:B------:R-:W-:Y:S02]  /*177a0*/  SHF.R.S32.HI R0, RZ, 0x1f, R87 ;  /* 0x0000001fff007819 */ /* 0x000fe40000011457 */
[----:B------:R-:W-:Y:S02]  /*177b0*/  ISETP.LT.OR P0, PT, R97, 0x4, !P0 ;  /* 0x000000046100780c */ /* 0x000fe40004701670 */
[----:B------:R-:W-:-:S11]  /*177c0*/  SHF.L.U64.HI R87, R87, 0x2, R0 ;  /* 0x0000000257577819 */ /* 0x000fd60000010200 */
.L_x_84:
[----:B------:R-:W-:-:S13]  /*177d0*/  ISETP.NE.AND P2, PT, R95, R88, PT ;  /* 0x000000585f00720c */ /* 0x000fda0003f45270 */
[----:B------:R-:W0:Y:S01]  /*177e0*/  @!P2 LDC.64 R12, c[0x0][0x248] ;  /* 0x00009200ff0cab82 */ /* 0x000e220000000a00 */
[----:B------:R-:W-:Y:S02]  /*177f0*/  @!P2 IADD3 R89, R89, 0x1, RZ ;  /* 0x000000015959a810 */ /* 0x000fe40007ffe0ff */
[----:B-----5:R-:W-:Y:S02]  /*17800*/  @!P2 LEA R17, R95, 0x1, 0x1 ;  /* 0x000000015f11a811 */ /* 0x020fe400078e08ff */
        /* <DEDUP_REMOVED lines=10> */
[----:B------:R-:W-:Y:S02]  /*178b0*/  MOV R16, R14 ;  /* 0x0000000e00107202 */ /* 0x000fe40000000f00 */
[----:B------:R-:W-:-:S06]  /*178c0*/  MOV R17, R15 ;  /* 0x0000000f00117202 */ /* 0x000fcc0000000f00 */
[----:B------:R-:W2:Y:S01]  /*178d0*/  LDG.E.128.CONSTANT R16, desc[UR6][R16.64] ;  /* 0x0000000610107981 */ /* 0x000ea2000c1e9d00 */
[----:B------:R-:W-:Y:S01]  /*178e0*/  HFMA2.MMA R20, -RZ, RZ, 0, 0.25 ;  /* 0x00003400ff147435 */ /* 0x000fe200000001ff */
[----:B------:R-:W-:Y:S01]  /*178f0*/  MOV R37, 0x2c00 ;  /* 0x00002c0000257802 */ /* 0x000fe20000000f00 */
[----:B------:R-:W-:Y:S01]  /*17900*/  HFMA2.MMA R10, -RZ, RZ, 0, 0.015625 ;  /* 0x00002400ff0a7435 */ /* 0x000fe200000001ff */
[----:B------:R-:W-:Y:S02]  /*17910*/  PRMT R0, R92, 0x9910, RZ ;  /* 0x000099105c007816 */ /* 0x000fe400000000ff */
[----:B------:R-:W-:Y:S02]  /*17920*/  ISETP.GE.AND P3, PT, R96, 0x2, PT ;  /* 0x000000026000780c */ /* 0x000fe40003f66270 */
[----:B------:R-:W-:-:S05]  /*17930*/  ISETP.NE.AND P2, PT, R0, RZ, PT ;  /* 0x000000ff0000720c */ /* 0x000fca0003f45270 */
[----:B------:R-:W-:Y:S02]  /*17940*/  PRMT R20, R10, 0x5410, R20 ;  /* 0x000054100a147816 */ /* 0x000fe40000000014 */
[C---:B--2---:R-:W-:Y:S02]  /*17950*/  LOP3.LUT R13, R18.reuse, 0xc000c, RZ, 0xc0, !PT ;  /* 0x000c000c120d7812 */ /* 0x044fe400078ec0ff */
[----:B------:R-:W-:Y:S02]  /*17960*/  SHF.R.U32.HI R48, RZ, 0x8, R18 ;  /* 0x00000008ff307819 */ /* 0x000fe40000011612 */
[C---:B------:R-:W-:Y:S02]  /*17970*/  LOP3.LUT R30, R18.reuse, 0x300030, RZ, 0xc0, !PT ;  /* 0x00300030121e7812 */ /* 0x040fe400078ec0ff */
[C---:B------:R-:W-:Y:S02]  /*17980*/  LOP3.LUT R38, R18.reuse, 0xc000c0, RZ, 0xc0, !PT ;  /* 0x00c000c012267812 */ /* 0x040fe400078ec0ff */
[----:B------:R-:W-:-:S02]  /*17990*/  LOP3.LUT R47, R18, 0x30003, RZ, 0xc0, !PT ;  /* 0x00030003122f7812 */ /* 0x000fc400078ec0ff */
[----:B------:R-:W-:Y:S02]  /*179a0*/  LOP3.LUT R18, R19, 0xc000c, RZ, 0xc0, !PT ;  /* 0x000c000c13127812 */ /* 0x000fe400078ec0ff */
[----:B------:R-:W-:Y:S02]  /*179b0*/  LOP3.LUT R10, R17, 0xc000c, RZ, 0xc0, !PT ;  /* 0x000c000c110a7812 */ /* 0x000fe400078ec0ff */
[----:B------:R-:W-:Y:S02]  /*179c0*/  SHF.R.U32.HI R50, RZ, 0x8, R19 ;  /* 0x00000008ff327819 */ /* 0x000fe40000011613 */
[C---:B------:R-:W-:Y:S02]  /*179d0*/  LOP3.LUT R31, R19.reuse, 0x300030, RZ, 0xc0, !PT ;  /* 0x00300030131f7812 */ /* 0x040fe400078ec0ff */
[C---:B------:R-:W-:Y:S02]  /*179e0*/  LOP3.LUT R40, R19.reuse, 0xc000c0, RZ, 0xc0, !PT ;  /* 0x00c000c013287812 */ /* 0x040fe400078ec0ff */
[----:B------:R-:W-:-:S02]  /*179f0*/  LOP3.LUT R49, R19, 0x30003, RZ, 0xc0, !PT ;  /* 0x0003000313317812 */ /* 0x000fc400078ec0ff */
[----:B------:R-:W-:Y:S02]  /*17a00*/  SHF.R.U32.HI R23, RZ, 0x8, R16 ;  /* 0x00000008ff177819 */ /* 0x000fe40000011610 */
[----:B------:R-:W-:Y:S02]  /*17a10*/  SHF.R.U32.HI R46, RZ, 0x8, R17 ;  /* 0x00000008ff2e7819 */ /* 0x000fe40000011611 */
[----:B------:R-:W-:Y:S02]  /*17a20*/  LOP3.LUT R19, R18, 0x64006400, RZ, 0xfc, !PT ;  /* 0x6400640012137812 */ /* 0x000fe400078efcff */
[----:B------:R-:W-:Y:S02]  /*17a30*/  LOP3.LUT R18, R48, 0xc000c, RZ, 0xc0, !PT ;  /* 0x000c000c30127812 */ /* 0x000fe400078ec0ff */
[C---:B------:R-:W-:Y:S02]  /*17a40*/  LOP3.LUT R28, R17.reuse, 0x300030, RZ, 0xc0, !PT ;  /* 0x00300030111c7812 */ /* 0x040fe400078ec0ff */
        /* <DEDUP_REMOVED lines=9> */
[-C--:B------:R-:W-:Y:S01]  /*17ae0*/  HFMA2 R10, R12, R20.reuse.H1_H1, -258, -258 ;  /* 0xdc08dc080c0a7431 */ /* 0x080fe20000060014 */
        /* <DEDUP_REMOVED lines=9> */
[----:B------:R-:W-:Y:S01]  /*17b80*/  HFMA2 R29, R29, R37.H0_H0, -66, -66 ;  /* 0xd420d4201d1d7431 */ /* 0x000fe20000040025 */
[----:B------:R-:W-:Y:S01]  /*17b90*/  LOP3.LUT R18, R46, 0x300030, RZ, 0xc0, !PT ;  /* 0x003000302e127812 */ /* 0x000fe200078ec0ff */
[-C--:B------:R-:W-:Y:S01]  /*17ba0*/  HFMA2 R25, R25, R20.reuse.H1_H1, -258, -258 ;  /* 0xdc08dc0819197431 */ /* 0x080fe20000060014 */
[----:B------:R-:W-:Y:S01]  /*17bb0*/  LOP3.LUT R19, R48, 0x300030, RZ, 0xc0, !PT ;  /* 0x0030003030137812 */ /* 0x000fe200078ec0ff */
[----:B------:R-:W-:Y:S01]  /*17bc0*/  HFMA2 R27, R27, R20.H1_H1, -258, -258 ;  /* 0xdc08dc081b1b7431 */ /* 0x000fe20000060014 */
[----:B------:R-:W-:-:S02]  /*17bd0*/  LOP3.LUT R28, R50, 0x300030, RZ, 0xc0, !PT ;  /* 0x00300030321c7812 */ /* 0x000fc400078ec0ff */
[----:B------:R-:W-:Y:S02]  /*17be0*/  LOP3.LUT R17, R17, 0x64006400, RZ, 0xfc, !PT ;  /* 0x6400640011117812 */ /* 0x000fe400078efcff */
[----:B------:R-:W-:Y:S02]  /*17bf0*/  LOP3.LUT R21, R21, 0x64006400, RZ, 0xfc, !PT ;  /* 0x6400640015157812 */ /* 0x000fe400078efcff */
        /* <DEDUP_REMOVED lines=30> */
[----:B------:R-:W-:Y:S02]  /*17de0*/  LOP3.LUT R48, R48, 0x30003, RZ, 0xc0, !PT ;  /* 0x0003000330307812 */ /* 0x000fe400078ec0ff */
[----:B------:R-:W-:Y:S02]  /*17df0*/  LOP3.LUT R18, R50, 0x30003, RZ, 0xc0, !PT ;  /* 0x0003000332127812 */ /* 0x000fe400078ec0ff */
[----:B------:R-:W-:-:S02]  /*17e00*/  LOP3.LUT R39, R38, 0x64006400, RZ, 0xfc, !PT ;  /* 0x6400640026277812 */ /* 0x000fc400078efcff */
[----:B------:R-:W-:Y:S01]  /*17e10*/  LOP3.LUT R41, R40, 0x64006400, RZ, 0xfc, !PT ;  /* 0x6400640028297812 */ /* 0x000fe200078efcff */
[-C--:B------:R-:W-:Y:S01]  /*17e20*/  HFMA2 R40, R19, R20.reuse.H0_H0, -18, -18 ;  /* 0xcc80cc8013287431 */ /* 0x080fe20000040014 */
[----:B------:R-:W-:Y:S01]  /*17e30*/  LOP3.LUT R47, R47, 0x64006400, RZ, 0xfc, !PT ;  /* 0x640064002f2f7812 */ /* 0x000fe200078efcff */
[-C--:B------:R-:W-:Y:S01]  /*17e40*/  HFMA2 R38, R39, R20.reuse.H0_H0, -18, -18 ;  /* 0xcc80cc8027267431 */ /* 0x080fe20000040014 */
[----:B------:R-:W-:Y:S01]  /*17e50*/  LOP3.LUT R17, R49, 0x64006400, RZ, 0xfc, !PT ;  /* 0x6400640031117812 */ /* 0x000fe200078efcff */
[-C--:B------:R-:W-:Y:S01]  /*17e60*/  HFMA2 R39, R41, R20.reuse.H0_H0, -18, -18 ;  /* 0xcc80cc8029277431 */ /* 0x080fe20000040014 */
[----:B------:R-:W-:Y:S02]  /*17e70*/  LOP3.LUT R0, R0, 0x64006400, RZ, 0xfc, !PT ;  /* 0x6400640000007812 */ /* 0x000fe400078efcff */
[----:B------:R-:W-:Y:S02]  /*17e80*/  LOP3.LUT R21, R21, 0x64006400, RZ, 0xfc, !PT ;  /* 0x6400640015157812 */ /* 0x000fe400078efcff */
[----:B------:R-:W-:Y:S01]  /*17e90*/  LOP3.LUT R16, R16, 0x64006400, RZ, 0xfc, !PT ;  /* 0x6400640010107812 */ /* 0x000fe200078efcff */
[-C--:B------:R-:W-:Y:S01]  /*17ea0*/  HFMA2 R0, R0, R20.reuse.H1_H1, -258, -258 ;  /* 0xdc08dc0800007431 */ /* 0x080fe20000060014 */
        /* <DEDUP_REMOVED lines=57> */
.L_x_81:
        /* <DEDUP_REMOVED lines=47> */
.L_x_82:
        /* <DEDUP_REMOVED lines=46> */
.L_x_83:
        /* <DEDUP_REMOVED lines=17> */
[-C--:B-1----:R-:W-:Y:S01]  /*18920*/  HFMA2 R44, R49, R20.reuse, R44 ;  /* 0x00000014312c7231 */ /* 0x082fe2000000002c */
        /* <DEDUP_REMOVED lines=26> */
.L_x_80:
[----:B------:R-:W-:Y:S01]  /*18ad0*/  IADD3 R95, R95, 0x10, RZ ;  /* 0x000000105f5f7810 */ /* 0x000fe20007ffe0ff */
[----:B------:R-:W-:Y:S01]  /*18ae0*/  UIADD3 UR4, UR4, 0x20, URZ ;  /* 0x0000002004047890 */ /* 0x000fe2000fffe03f */
[----:B------:R-:W-:Y:S02]  /*18af0*/  IADD3 R14, P3, R14, R11, RZ ;  /* 0x0000000b0e0e7210 */ /* 0x000fe40007f7e0ff */
[C---:B------:R-:W-:Y:S02]  /*18b00*/  ISETP.GE.AND P2, PT, R95.reuse, UR5, PT ;  /* 0x000000055f007c0c */ /* 0x040fe4000bf46270 */
[----:B------:R-:W-:Y:S02]  /*18b10*/  ISETP.LT.AND P4, PT, R95, R94, PT ;  /* 0x0000005e5f00720c */ /* 0x000fe40003f81270 */
[----:B------:R-:W-:-:S11]  /*18b20*/  IADD3.X R15, R15, R87, RZ, P3, !PT ;  /* 0x000000570f0f7210 */ /* 0x000fd60001ffe4ff */
[----:B------:R-:W-:Y:S05]  /*18b30*/  @!P2 BRA P4, `(.L_x_84) ;  /* 0xffffffec0024a947 */ /* 0x000fea000203ffff */
.L_x_79:
[----:B------:R-:W-:Y:S05]  /*18b40*/  @!P1 EXIT ;  /* 0x000000000000994d */ /* 0x000fea0003800000 */
[----:B0-----:R-:W0:Y:S01]  /*18b50*/  S2R R0, SR_CTAID.X ;  /* 0x0000000000007919 */ /* 0x001e220000002500 */
[----:B------:R-:W1:Y:S01]  /*18b60*/  S2UR UR4, SR_CTAID.Y ;  /* 0x00000000000479c3 */ /* 0x000e620000002600 */
[----:B------:R-:W-:Y:S01]  /*18b70*/  HMUL2 R15, R9, R92.H0_H0 ;  /* 0x2000005c090f7232 */ /* 0x000fe20000000000 */
[----:B------:R-:W0:Y:S06]  /*18b80*/  S2R R13, SR_TID.X ;  /* 0x00000000000d7919 */ /* 0x000e2c0000002100 */
[----:B-----5:R-:W2:Y:S08]  /*18b90*/  LDC R19, c[0x0][0x23c] ;  /* 0x00008f00ff137b82 */ /* 0x020eb00000000800 */
[----:B------:R-:W3:Y:S01]  /*18ba0*/  LDC.64 R10, c[0x0][0x230] ;  /* 0x00008c00ff0a7b82 */ /* 0x000ee20000000a00 */
[----:B-1----:R-:W-:Y:S01]  /*18bb0*/  USHF.L.U32 UR4, UR4, 0x2, URZ ;  /* 0x0000000204047899 */ /* 0x002fe2000800063f */
[----:B0-----:R-:W-:-:S04]  /*18bc0*/  LEA R0, R0, R13, 0x6 ;  /* 0x0000000d00007211 */ /* 0x001fc800078e30ff */
[----:B------:R-:W-:-:S05]  /*18bd0*/  SHF.L.U32 R0, R0, 0x2, RZ ;  /* 0x0000000200007819 */ /* 0x000fca00000006ff */
[----:B--2---:R-:W-:-:S04]  /*18be0*/  IMAD R13, R19, UR4, R0 ;  /* 0x00000004130d7c24 */ /* 0x004fc8000f8e0200 */
[----:B---3--:R-:W-:-:S05]  /*18bf0*/  IMAD.WIDE R10, R13, 0x2, R10 ;  /* 0x000000020d0a7825 */ /* 0x008fca00078e020a */
[----:B------:R0:W-:Y:S01]  /*18c00*/  ATOM.E.ADD.F16x2.RN.STRONG.GPU P0, RZ, desc[UR6][R10.64], R15 ;  /* 0x0000000f0aff79a2 */ /* 0x0001e2000810e1c6 */
[----:B------:R-:W-:Y:S01]  /*18c10*/  BSSY B0, `(.L_x_85) ;  /* 0x0000010000007945 */ /* 0x000fe20003800000 */
[----:B------:R-:W-:-:S03]  /*18c20*/  HMUL2 R17, R8, R92.H0_H0 ;  /* 0x2000005c08117232 */ /* 0x000fc60000000000 */
[----:B0-----:R-:W-:Y:S05]  /*18c30*/  @P0 BRA `(.L_x_86) ;  /* 0x0000000000340947 */ /* 0x001fea0003800000 */
[----:B------:R-:W0:Y:S02]  /*18c40*/  QSPC.E.S P0, RZ, [R10] ;  /* 0x000000000aff73aa */ /* 0x000e240000000500 */
[----:B0-----:R-:W-:Y:S05]  /*18c50*/  @!P0 BRA `(.L_x_87) ;  /* 0x0000000000208947 */ /* 0x001fea0003800000 */
[----:B------:R-:W-:-:S04]  /*18c60*/  MOV R8, R10 ;  /* 0x0000000a00087202 */ /* 0x000fc80000000f00 */
[----:B------:R-:W-:-:S07]  /*18c70*/  MOV R8, R8 ;  /* 0x0000000800087202 */ /* 0x000fce0000000f00 */
.L_x_88:
[----:B------:R-:W0:Y:S02]  /*18c80*/  LDS R12, [R8] ;  /* 0x00000000080c7984 */ /* 0x000e240000000800 */
[----:B0-----:R-:W-:-:S06]  /*18c90*/  HADD2 R13, R12, R15 ;  /* 0x0000000f0c0d7230 */ /* 0x001fcc0000000000 */
[----:B------:R-:W0:Y:S02]  /*18ca0*/  ATOMS.CAST.SPIN R13, [R8], R12, R13 ;  /* 0x0000000c080d738d */ /* 0x000e24000180000d */
[----:B0-----:R-:W-:-:S13]  /*18cb0*/  ISETP.EQ.U32.AND P0, PT, R13, 0x1, PT ;  /* 0x000000010d00780c */ /* 0x001fda0003f02070 */
[----:B------:R-:W-:Y:S05]  /*18cc0*/  @!P0 BRA `(.L_x_88) ;  /* 0xfffffffc00ec8947 */ /* 0x000fea000383ffff */
[----:B------:R-:W-:Y:S05]  /*18cd0*/  BRA `(.L_x_86) ;  /* 0x00000000000c7947 */ /* 0x000fea0003800000 */
.L_x_87:
[----:B------:R-:W2:Y:S02]  /*18ce0*/  LD.E R0, desc[UR6][R10.64] ;  /* 0x000000060a007980 */ /* 0x000ea4000c101900 */
[----:B--2---:R-:W-:-:S05]  /*18cf0*/  IADD3 R9, R15, R0, RZ ;  /* 0x000000000f097210 */ /* 0x004fca0007ffe0ff */
[----:B------:R0:W-:Y:S02]  /*18d00*/  ST.E desc[UR6][R10.64], R9 ;  /* 0x000000090a007985 */ /* 0x0001e4000c101906 */
.L_x_86:
[----:B------:R-:W-:Y:S05]  /*18d10*/  BSYNC B0 ;  /* 0x0000000000007941 */ /* 0x000fea0003800000 */
.L_x_85:
[----:B------:R1:W-:Y:S01]  /*18d20*/  ATOM.E.ADD.F16x2.RN.STRONG.GPU P0, RZ, desc[UR6][R10.64+0x4], R17 ;  /* 0x000004110aff79a2 */ /* 0x0003e2000810e1c6 */
[----:B------:R-:W-:Y:S04]  /*18d30*/  BSSY B0, `(.L_x_89) ;  /* 0x000000f000007945 */ /* 0x000fe80003800000 */
[----:B-1----:R-:W-:Y:S05]  /*18d40*/  @P0 BRA `(.L_x_90) ;  /* 0x0000000000340947 */ /* 0x002fea0003800000 */
[----:B------:R-:W1:Y:S02]  /*18d50*/  QSPC.E.S P0, RZ, [R10+0x4] ;  /* 0x000004000aff73aa */ /* 0x000e640000000500 */
[----:B-1----:R-:W-:Y:S05]  /*18d60*/  @!P0 BRA `(.L_x_91) ;  /* 0x0000000000208947 */ /* 0x002fea0003800000 */
[----:B------:R-:W-:-:S04]  /*18d70*/  MOV R8, R10 ;  /* 0x0000000a00087202 */ /* 0x000fc80000000f00 */
[----:B------:R-:W-:-:S07]  /*18d80*/  MOV R8, R8 ;  /* 0x0000000800087202 */ /* 0x000fce0000000f00 */
.L_x_92:
[----:B------:R-:W1:Y:S02]  /*18d90*/  LDS R12, [R8+0x4] ;  /* 0x00000400080c7984 */ /* 0x000e640000000800 */
[----:B-1----:R-:W-:-:S10]  /*18da0*/  HFMA2.MMA R13, R12, 1, 1, R17 ;  /* 0x3c003c000c0d7835 */ /* 0x002fd40000000011 */
[----:B------:R-:W1:Y:S02]  /*18db0*/  ATOMS.CAST.SPIN R13, [R8+0x4], R12, R13 ;  /* 0x0000040c080d738d */ /* 0x000e64000180000d */
[----:B-1----:R-:W-:-:S13]  /*18dc0*/  ISETP.EQ.U32.AND P0, PT, R13, 0x1, PT ;  /* 0x000000010d00780c */ /* 0x002fda0003f02070 */
[----:B------:R-:W-:Y:S05]  /*18dd0*/  @!P0 BRA `(.L_x_92) ;  /* 0xfffffffc00ec8947 */ /* 0x000fea000383ffff */
[----:B------:R-:W-:Y:S05]  /*18de0*/  BRA `(.L_x_90) ;  /* 0x00000000000c7947 */ /* 0x000fea0003800000 */
.L_x_91:
[----:B------:R-:W0:Y:S02]  /*18df0*/  LD.E R0, desc[UR6][R10.64+0x4] ;  /* 0x000004060a007980 */ /* 0x000e24000c101900 */
[----:B0-----:R-:W-:-:S05]  /*18e00*/  IADD3 R9, R17, R0, RZ ;  /* 0x0000000011097210 */ /* 0x001fca0007ffe0ff */
[----:B------:R1:W-:Y:S02]  /*18e10*/  ST.E desc[UR6][R10.64+0x4], R9 ;  /* 0x000004090a007985 */ /* 0x0003e4000c101906 */
.L_x_90:
[----:B------:R-:W-:Y:S05]  /*18e20*/  BSYNC B0 ;  /* 0x0000000000007941 */ /* 0x000fea0003800000 */
.L_x_89:
[----:B------:R-:W-:-:S13]  /*18e30*/  ISETP.GE.AND P0, PT, R96, 0x2, PT ;  /* 0x000000026000780c */ /* 0x000fda0003f06270 */
[----:B------:R-:W-:Y:S05]  /*18e40*/  @!P0 EXIT ;  /* 0x000000000000894d */ /* 0x000fea0003800000 */
[----:B01----:R-:W-:-:S04]  /*18e50*/  IMAD.WIDE R10, R19, 0x2, R10 ;  /* 0x00000002130a7825 */ /* 0x003fc800078e020a */
[----:B------:R-:W-:-:S05]  /*18e60*/  HMUL2 R13, R7, R91.H0_H0 ;  /* 0x2000005b070d7232 */ /* 0x000fca0000000000 */
        /* <DEDUP_REMOVED lines=8> */
.L_x_96:
[----:B------:R-:W0:Y:S02]  /*18ef0*/  LDS R8, [R6] ;  /* 0x0000000006087984 */ /* 0x000e240000000800 */
[----:B0-----:R-:W-:-:S06]  /*18f00*/  HADD2 R9, R8, R13 ;  /* 0x0000000d08097230 */ /* 0x001fcc0000000000 */
[----:B------:R-:W0:Y:S02]  /*18f10*/  ATOMS.CAST.SPIN R9, [R6], R8, R9 ;  /* 0x000000080609738d */ /* 0x000e240001800009 */
[----:B0-----:R-:W-:-:S13]  /*18f20*/  ISETP.EQ.U32.AND P0, PT, R9, 0x1, PT ;  /* 0x000000010900780c */ /* 0x001fda0003f02070 */
[----:B------:R-:W-:Y:S05]  /*18f30*/  @!P0 BRA `(.L_x_96) ;  /* 0xfffffffc00ec8947 */ /* 0x000fea000383ffff */
[----:B------:R-:W-:Y:S05]  /*18f40*/  BRA `(.L_x_94) ;  /* 0x00000000000c7947 */ /* 0x000fea0003800000 */
.L_x_95:
[----:B------:R-:W2:Y:S02]  /*18f50*/  LD.E R0, desc[UR6][R10.64] ;  /* 0x000000060a007980 */ /* 0x000ea4000c101900 */
[----:B--2---:R-:W-:-:S05]  /*18f60*/  IADD3 R7, R13, R0, RZ ;  /* 0x000000000d077210 */ /* 0x004fca0007ffe0ff */
[----:B------:R0:W-:Y:S02]  /*18f70*/  ST.E desc[UR6][R10.64], R7 ;  /* 0x000000070a007985 */ /* 0x0001e4000c101906 */
.L_x_94:
[----:B------:R-:W-:Y:S05]  /*18f80*/  BSYNC B0 ;  /* 0x0000000000007941 */ /* 0x000fea0003800000 */
.L_x_93:
[----:B------:R1:W-:Y:S01]  /*18f90*/  ATOM.E.ADD.F16x2.RN.STRONG.GPU P0, RZ, desc[UR6][R10.64+0x4], R91 ;  /* 0x0000045b0aff79a2 */ /* 0x0003e2000810e1c6 */
[----:B------:R-:W-:Y:S04]  /*18fa0*/  BSSY B0, `(.L_x_97) ;  /* 0x000000f000007945 */ /* 0x000fe80003800000 */
[----:B-1----:R-:W-:Y:S05]  /*18fb0*/  @P0 BRA `(.L_x_98) ;  /* 0x0000000000340947 */ /* 0x002fea0003800000 */
[----:B------:R-:W1:Y:S02]  /*18fc0*/  QSPC.E.S P0, RZ, [R10+0x4] ;  /* 0x000004000aff73aa */ /* 0x000e640000000500 */
[----:B-1----:R-:W-:Y:S05]  /*18fd0*/  @!P0 BRA `(.L_x_99) ;  /* 0x0000000000208947 */ /* 0x002fea0003800000 */
[----:B------:R-:W-:-:S04]  /*18fe0*/  MOV R6, R10 ;  /* 0x0000000a00067202 */ /* 0x000fc80000000f00 */
[----:B------:R-:W-:-:S07]  /*18ff0*/  MOV R6, R6 ;  /* 0x0000000600067202 */ /* 0x000fce0000000f00 */
.L_x_100:
[----:B------:R-:W1:Y:S02]  /*19000*/  LDS R8, [R6+0x4] ;  /* 0x0000040006087984 */ /* 0x000e640000000800 */
[----:B-1----:R-:W-:-:S10]  /*19010*/  HFMA2.MMA R9, R8, 1, 1, R91 ;  /* 0x3c003c0008097835 */ /* 0x002fd4000000005b */
[----:B------:R-:W1:Y:S02]  /*19020*/  ATOMS.CAST.SPIN R9, [R6+0x4], R8, R9 ;  /* 0x000004080609738d */ /* 0x000e640001800009 */
[----:B-1----:R-:W-:-:S13]  /*19030*/  ISETP.EQ.U32.AND P0, PT, R9, 0x1, PT ;  /* 0x000000010900780c */ /* 0x002fda0003f02070 */
[----:B------:R-:W-:Y:S05]  /*19040*/  @!P0 BRA `(.L_x_100) ;  /* 0xfffffffc00ec8947 */ /* 0x000fea000383ffff */
[----:B------:R-:W-:Y:S05]  /*19050*/  BRA `(.L_x_98) ;  /* 0x00000000000c7947 */ /* 0x000fea0003800000 */
.L_x_99:
[----:B------:R-:W0:Y:S02]  /*19060*/  LD.E R0, desc[UR6][R10.64+0x4] ;  /* 0x000004060a007980 */ /* 0x000e24000c101900 */
[----:B0-----:R-:W-:-:S05]  /*19070*/  IADD3 R7, R91, R0, RZ ;  /* 0x000000005b077210 */ /* 0x001fca0007ffe0ff */
[----:B------:R1:W-:Y:S02]  /*19080*/  ST.E desc[UR6][R10.64+0x4], R7 ;  /* 0x000004070a007985 */ /* 0x0003e4000c101906 */
.L_x_98:
[----:B------:R-:W-:Y:S05]  /*19090*/  BSYNC B0 ;  /* 0x0000000000007941 */ /* 0x000fea0003800000 */
.L_x_97:
[----:B------:R-:W-:-:S13]  /*190a0*/  ISETP.NE.AND P0, PT, R96, 0x2, PT ;  /* 0x000000026000780c */ /* 0x000fda0003f05270 */
        /* <DEDUP_REMOVED lines=11> */
.L_x_104:
[----:B------:R-:W0:Y:S02]  /*19160*/  LDS R6, [R4] ;  /* 0x0000000004067984 */ /* 0x000e240000000800 */
[----:B0-----:R-:W-:-:S06]  /*19170*/  HADD2 R7, R6, R9 ;  /* 0x0000000906077230 */ /* 0x001fcc0000000000 */
[----:B------:R-:W0:Y:S02]  /*19180*/  ATOMS.CAST.SPIN R7, [R4], R6, R7 ;  /* 0x000000060407738d */ /* 0x000e240001800007 */
[----:B0-----:R-:W-:-:S13]  /*19190*/  ISETP.EQ.U32.AND P0, PT, R7, 0x1, PT ;  /* 0x000000010700780c */ /* 0x001fda0003f02070 */
[----:B------:R-:W-:Y:S05]  /*191a0*/  @!P0 BRA `(.L_x_104) ;  /* 0xfffffffc00ec8947 */ /* 0x000fea000383ffff */
[----:B------:R-:W-:Y:S05]  /*191b0*/  BRA `(.L_x_102) ;  /* 0x00000000000c7947 */ /* 0x000fea0003800000 */
.L_x_103:
[----:B------:R-:W2:Y:S02]  /*191c0*/  LD.E R0, desc[UR6][R10.64] ;  /* 0x000000060a007980 */ /* 0x000ea4000c101900 */
[----:B--2---:R-:W-:-:S05]  /*191d0*/  IADD3 R5, R9, R0, RZ ;  /* 0x0000000009057210 */ /* 0x004fca0007ffe0ff */
[----:B------:R0:W-:Y:S02]  /*191e0*/  ST.E desc[UR6][R10.64], R5 ;  /* 0x000000050a007985 */ /* 0x0001e4000c101906 */
.L_x_102:
[----:B------:R-:W-:Y:S05]  /*191f0*/  BSYNC B0 ;  /* 0x0000000000007941 */ /* 0x000fea0003800000 */
.L_x_101:
[----:B------:R1:W-:Y:S01]  /*19200*/  ATOM.E.ADD.F16x2.RN.STRONG.GPU P0, RZ, desc[UR6][R10.64+0x4], R93 ;  /* 0x0000045d0aff79a2 */ /* 0x0003e2000810e1c6 */
[----:B------:R-:W-:Y:S04]  /*19210*/  BSSY B0, `(.L_x_105) ;  /* 0x000000f000007945 */ /* 0x000fe80003800000 */
[----:B-1----:R-:W-:Y:S05]  /*19220*/  @P0 BRA `(.L_x_106) ;  /* 0x0000000000340947 */ /* 0x002fea0003800000 */
[----:B------:R-:W1:Y:S02]  /*19230*/  QSPC.E.S P0, RZ, [R10+0x4] ;  /* 0x000004000aff73aa */ /* 0x000e640000000500 */
[----:B-1----:R-:W-:Y:S05]  /*19240*/  @!P0 BRA `(.L_x_107) ;  /* 0x0000000000208947 */ /* 0x002fea0003800000 */
[----:B------:R-:W-:-:S04]  /*19250*/  MOV R4, R10 ;  /* 0x0000000a00047202 */ /* 0x000fc80000000f00 */
[----:B------:R-:W-:-:S07]  /*19260*/  MOV R4, R4 ;  /* 0x0000000400047202 */ /* 0x000fce0000000f00 */
.L_x_108:
[----:B------:R-:W1:Y:S02]  /*19270*/  LDS R6, [R4+0x4] ;  /* 0x0000040004067984 */ /* 0x000e640000000800 */
[----:B-1----:R-:W-:-:S10]  /*19280*/  HFMA2.MMA R7, R6, 1, 1, R93 ;  /* 0x3c003c0006077835 */ /* 0x002fd4000000005d */
[----:B------:R-:W1:Y:S02]  /*19290*/  ATOMS.CAST.SPIN R7, [R4+0x4], R6, R7 ;  /* 0x000004060407738d */ /* 0x000e640001800007 */
[----:B-1----:R-:W-:-:S13]  /*192a0*/  ISETP.EQ.U32.AND P0, PT, R7, 0x1, PT ;  /* 0x000000010700780c */ /* 0x002fda0003f02070 */
[----:B------:R-:W-:Y:S05]  /*192b0*/  @!P0 BRA `(.L_x_108) ;  /* 0xfffffffc00ec8947 */ /* 0x000fea000383ffff */
[----:B------:R-:W-:Y:S05]  /*192c0*/  BRA `(.L_x_106) ;  /* 0x00000000000c7947 */ /* 0x000fea0003800000 */
.L_x_107:
[----:B------:R-:W0:Y:S02]  /*192d0*/  LD.E R0, desc[UR6][R10.64+0x4] ;  /* 0x000004060a007980 */ /* 0x000e24000c101900 */
[----:B0-----:R-:W-:-:S05]  /*192e0*/  IADD3 R5, R93, R0, RZ ;  /* 0x000000005d057210 */ /* 0x001fca0007ffe0ff */
[----:B------:R1:W-:Y:S02]  /*192f0*/  ST.E desc[UR6][R10.64+0x4], R5 ;  /* 0x000004050a007985 */ /* 0x0003e4000c101906 */
.L_x_106:
[----:B------:R-:W-:Y:S05]  /*19300*/  BSYNC B0 ;  /* 0x0000000000007941 */ /* 0x000fea0003800000 */
.L_x_105:
        /* <DEDUP_REMOVED lines=12> */
.L_x_112:
[----:B------:R-:W0:Y:S02]  /*193d0*/  LDS R4, [R2] ;  /* 0x0000000002047984 */ /* 0x000e240000000800 */
[----:B0-----:R-:W-:-:S06]  /*193e0*/  HADD2 R5, R4, R7 ;  /* 0x0000000704057230 */ /* 0x001fcc0000000000 */
[----:B------:R-:W0:Y:S02]  /*193f0*/  ATOMS.CAST.SPIN R5, [R2], R4, R5 ;  /* 0x000000040205738d */ /* 0x000e240001800005 */
[----:B0-----:R-:W-:-:S13]  /*19400*/  ISETP.EQ.U32.AND P0, PT, R5, 0x1, PT ;  /* 0x000000010500780c */ /* 0x001fda0003f02070 */
[----:B------:R-:W-:Y:S05]  /*19410*/  @!P0 BRA `(.L_x_112) ;  /* 0xfffffffc00ec8947 */ /* 0x000fea000383ffff */
[----:B------:R-:W-:Y:S05]  /*19420*/  BRA `(.L_x_110) ;  /* 0x00000000000c7947 */ /* 0x000fea0003800000 */
.L_x_111:
[----:B------:R-:W2:Y:S02]  /*19430*/  LD.E R0, desc[UR6][R10.64] ;  /* 0x000000060a007980 */ /* 0x000ea4000c101900 */
[----:B--2---:R-:W-:-:S05]  /*19440*/  IADD3 R3, R7, R0, RZ ;  /* 0x0000000007037210 */ /* 0x004fca0007ffe0ff */
[----:B------:R0:W-:Y:S02]  /*19450*/  ST.E desc[UR6][R10.64], R3 ;  /* 0x000000030a007985 */ /* 0x0001e4000c101906 */
.L_x_110:
[----:B------:R-:W-:Y:S05]  /*19460*/  BSYNC B0 ;  /* 0x0000000000007941 */ /* 0x000fea0003800000 */
.L_x_109:
[----:B------:R1:W-:Y:S02]  /*19470*/  ATOM.E.ADD.F16x2.RN.STRONG.GPU P0, RZ, desc[UR6][R10.64+0x4], R9 ;  /* 0x000004090aff79a2 */ /* 0x0003e4000810e1c6 */
[----:B-1----:R-:W-:Y:S05]  /*19480*/  @P0 EXIT ;  /* 0x000000000000094d */ /* 0x002fea0003800000 */
[----:B------:R-:W1:Y:S02]  /*19490*/  QSPC.E.S P0, RZ, [R10+0x4] ;  /* 0x000004000aff73aa */ /* 0x000e640000000500 */
[----:B-1----:R-:W-:Y:S05]  /*194a0*/  @!P0 BRA `(.L_x_113) ;  /* 0x00000000001c8947 */ /* 0x002fea0003800000 */
[----:B0-----:R-:W-:-:S07]  /*194b0*/  MOV R10, R10 ;  /* 0x0000000a000a7202 */ /* 0x001fce0000000f00 */
.L_x_114:
[----:B------:R-:W0:Y:S02]  /*194c0*/  LDS R2, [R10+0x4] ;  /* 0x000004000a027984 */ /* 0x000e240000000800 */
[----:B0-----:R-:W-:-:S10]  /*194d0*/  HFMA2.MMA R3, R2, 1, 1, R9 ;  /* 0x3c003c0002037835 */ /* 0x001fd40000000009 */
[----:B------:R-:W0:Y:S02]  /*194e0*/  ATOMS.CAST.SPIN R3, [R10+0x4], R2, R3 ;  /* 0x000004020a03738d */ /* 0x000e240001800003 */
[----:B0-----:R-:W-:-:S13]  /*194f0*/  ISETP.EQ.U32.AND P0, PT, R3, 0x1, PT ;  /* 0x000000010300780c */ /* 0x001fda0003f02070 */
[----:B------:R-:W-:Y:S05]  /*19500*/  @!P0 BRA `(.L_x_114) ;  /* 0xfffffffc00ec8947 */ /* 0x000fea000383ffff */
[----:B------:R-:W-:Y:S05]  /*19510*/  EXIT ;  /* 0x000000000000794d */ /* 0x000fea0003800000 */
.L_x_113:
[----:B------:R-:W0:Y:S02]  /*19520*/  LD.E R0, desc[UR6][R10.64+0x4] ;  /* 0x000004060a007980 */ /* 0x000e24000c101900 */
[----:B0-----:R-:W-:-:S05]  /*19530*/  IADD3 R3, R9, R0, RZ ;  /* 0x0000000009037210 */ /* 0x001fca0007ffe0ff */
[----:B------:R-:W-:Y:S01]  /*19540*/  ST.E desc[UR6][R10.64+0x4], R3 ;  /* 0x000004030a007985 */ /* 0x000fe2000c101906 */
[----:B------:R-:W-:Y:S05]  /*19550*/  EXIT ;  /* 0x000000000000794d */ /* 0x000fea0003800000 */
.L_x_115:
[----:B------:R-:W-:-:S00]  /*19560*/  BRA `(.L_x_115) ;  /* 0xfffffffc00fc7947 */ /* 0x000fc0000383ffff */
[----:B------:R-:W-:-:S00]  /*19570*/  NOP ;  /* 0x0000000000007918 */ /* 0x000fc00000000000 */
        /* <DEDUP_REMOVED lines=8> */
.L_x_5184:


//--------------------- .text._Z23gemm_half_q_half_kernelILi4ELi160ELb1ELb1ELi64EEvPK6__halfPKjS4_S2_PS0_iiiiPKtS7_iiiiiibS2_i --------------------------
	.section	.text._Z23gemm_half_q_half_kernelILi4ELi160ELb1ELb1ELi64EEvPK6__halfPKjS4_S2_PS0_iiiiPKtS7_iiiiiibS2_i,"ax",@progbits
	.align	128
        .global         _Z23gemm_half_q_half_kernelILi4ELi160ELb1ELb1ELi64EEvPK6__halfPKjS4_S2_PS0_iiiiPKtS7_iiiiiibS2_i
        .type           _Z23gemm_half_q_half_kernelILi4ELi160ELb1ELb1ELi64EEvPK6__halfPKjS4_S2_PS0_iiiiPKtS7_iiiiiibS2_i,@function
        .size           _Z23gemm_half_q_half_kernelILi4ELi160ELb1ELb1ELi64EEvPK6__halfPKjS4_S2_PS0_iiiiPKtS7_iiiiiibS2_i,(.L_x_5185 - _Z23gemm_half_q_half_kernelILi4ELi160ELb1ELb1ELi64EEvPK6__halfPKjS4_S2_PS0_iiiiPKtS7_iiiiiibS2_i)
        .other          _Z23gemm_half_q_half_kernelILi4ELi160ELb1ELb1ELi64EEvPK6__halfPKjS4_S2_PS0_iiiiPKtS7_iiiiiibS2_i,@"STO_CUDA_ENTRY STV_DEFAULT"
_Z23gemm_half_q_half_kernelILi4ELi160ELb1ELb1ELi64EEvPK6__halfPKjS4_S2_PS0_iiiiPKtS7_iiiiiibS2_i:
.text._Z23gemm_half_q_half_kernelILi4ELi160ELb1ELb1ELi64EEvPK6__halfPKjS4_S2_PS0_iiiiPKtS7_iiiiiibS2_i:
        /* <DEDUP_REMOVED lines=50> */
.L_x_116:
        /* <DEDUP_REMOVED lines=15> */
[----:B------:R-:W-:Y:S02]  /*0410*/  ISETP.GT.AND P2, PT, R59, 0x3, PT ;  /* 0x000000033b00780c */ /* 0x000fe40003f44270 */
[----:B------:R-:W-:Y:S01]  /*0420*/  MOV R4, 0x400 ;  /* 0x0000040000047802 */ /* 0x000fe20000000f00 */
[----:B------:R-:W1:Y:S01]  /*0430*/  S2R R11, SR_CgaCtaId ;  /* 0x00000000000b7919 */ /* 0x000e620000008800 */
[----:B------:R-:W-:Y:S02]  /*0440*/  PLOP3.LUT P0, PT, PT, PT, PT, 0x80, 0x0 ;  /* 0x000000000000781c */ /* 0x000fe40003f0f070 */
[----:B-1----:R-:W-:Y:S01]  /*0450*/  LEA R4, R11, R4, 0x18 ;  /* 0x000000040b047211 */ /* 0x002fe200078ec0ff */
[----:B------:R-:W-:-:S06]  /*0460*/  HFMA2.MMA R11, -RZ, RZ, 0, 0 ;  /* 0x00000000ff0b7435 */ /* 0x000fcc00000001ff */
[----:B0-----:R-:W-:Y:S05]  /*0470*/  @!P2 BRA `(.L_x_120) ;  /* 0x0000000000a0a947 */ /* 0x001fea0003800000 */
[----:B------:R-:W-:Y:S01]  /*0480*/  PLOP3.LUT P0, PT, PT, PT, PT, 0x8, 0x0 ;  /* 0x000000000000781c */ /* 0x000fe20003f0e170 */
[----:B------:R-:W-:Y:S01]  /*0490*/  ULDC.64 UR4, c[0x0][0x210] ;  /* 0x0000840000047ab9 */ /* 0x000fe20000000a00 */
[----:B------:R-:W-:-:S11]  /*04a0*/  IADD3 R20, R59, -0x3, RZ ;  /* 0xfffffffd3b147810 */ /* 0x000fd60007ffe0ff */
.L_x_121:
[----:B------:R-:W-:-:S04]  /*04b0*/  LEA R6, R2, R11, 0x2 ;  /* 0x0000000b02067211 */ /* 0x000fc800078e10ff */
[C---:B------:R-:W-:Y:S01]  /*04c0*/  IADD3 R10, R6.reuse, 0x1, RZ ;  /* 0x00000001060a7810 */ /* 0x040fe20007ffe0ff */
[CC--:B------:R-:W-:Y:S01]  /*04d0*/  IMAD R8, R6.reuse, R5.reuse, RZ ;  /* 0x0000000506087224 */ /* 0x0c0fe200078e02ff */
[C---:B0-----:R-:W-:Y:S02]  /*04e0*/  IADD3 R12, R6.reuse, 0x2, RZ ;  /* 0x00000002060c7810 */ /* 0x041fe40007ffe0ff */
[----:B------:R-:W-:Y:S01]  /*04f0*/  IADD3 R14, R6, 0x3, RZ ;  /* 0x00000003060e7810 */ /* 0x000fe20007ffe0ff */
[-C--:B------:R-:W-:Y:S01]  /*0500*/  IMAD R10, R10, R5.reuse, RZ ;  /* 0x000000050a0a7224 */ /* 0x080fe200078e02ff */
        /* <DEDUP_REMOVED lines=31> */
.L_x_120:
[----:B------:R-:W-:-:S04]  /*0700*/  IADD3 R6, R59, -R11, RZ ;  /* 0x8000000b3b067210 */ /* 0x000fc80007ffe0ff */
        /* <DEDUP_REMOVED lines=10> */
[----:B------:R-:W-:Y:S02]  /*07b0*/  LEA.HI.X.SX32 R15, R8, RZ, 0x1, P2 ;  /* 0x000000ff080f7211 */ /* 0x000fe400010f0eff */
[C---:B0-----:R-:W-:Y:S02]  /*07c0*/  LEA R12, P0, R13.reuse, UR4, 0x1 ;  /* 0x000000040d0c7c11 */ /* 0x041fe4000f8008ff */
[----:B------:R-:W-:Y:S02]  /*07d0*/  LEA R14, P2, R10, UR4, 0x1 ;  /* 0x000000040a0e7c11 */ /* 0x000fe4000f8408ff */
[----:B------:R-:W-:-:S02]  /*07e0*/  LEA.HI.X R13, R13, UR5, R6, 0x1, P0 ;  /* 0x000000050d0d7c11 */ /* 0x000fc400080f0c06 */
[----:B------:R-:W-:-:S03]  /*07f0*/  LEA.HI.X R15, R10, UR5, R15, 0x1, P2 ;  /* 0x000000050a0f7c11 */ /* 0x000fc600090f0c0f */
[----:B------:R-:W2:Y:S04]  /*0800*/  LDG.E.U16.CONSTANT R12, desc[UR6][R12.64] ;  /* 0x000000060c0c7981 */ /* 0x000ea8000c1e9500 */
[----:B------:R-:W3:Y:S01]  /*0810*/  LDG.E.U16.CONSTANT R14, desc[UR6][R14.64] ;  /* 0x000000060e0e7981 */ /* 0x000ee2000c1e9500 */
[----:B------:R-:W-:Y:S02]  /*0820*/  LEA R6, R11, R4, 0x7 ;  /* 0x000000040b067211 */ /* 0x000fe400078e38ff */
[----:B------:R-:W-:Y:S02]  /*0830*/  PLOP3.LUT P0, PT, PT, PT, PT, 0x8, 0x0 ;  /* 0x000000000000781c */ /* 0x000fe40003f0e170 */
[----:B------:R-:W-:Y:S02]  /*0840*/  LEA R17, R3, R6, 0x1 ;  /* 0x0000000603117211 */ /* 0x000fe400078e08ff */
[----:B------:R-:W-:-:S03]  /*0850*/  IADD3 R11, R11, 0x2, RZ ;  /* 0x000000020b0b7810 */ /* 0x000fc60007ffe0ff */
[----:B--2---:R1:W-:Y:S04]  /*0860*/  STS.U16 [R17], R12 ;  /* 0x0000000c11007388 */ /* 0x0043e80000000400 */
[----:B---3--:R1:W-:Y:S02]  /*0870*/  STS.U16 [R17+0x80], R14 ;  /* 0x0000800e11007388 */ /* 0x0083e40000000400 */
.L_x_122:
[----:B------:R-:W-:-:S13]  /*0880*/  ISETP.LT.OR P0, PT, R11, R59, P0 ;  /* 0x0000003b0b00720c */ /* 0x000fda0000701670 */
[----:B------:R-:W-:Y:S05]  /*0890*/  @!P0 BRA `(.L_x_118) ;  /* 0x0000000400808947 */ /* 0x000fea0003800000 */
[----:B------:R-:W-:Y:S01]  /*08a0*/  LEA R6, R2, R11, 0x2 ;  /* 0x0000000b02067211 */ /* 0x000fe200078e10ff */
[----:B------:R-:W-:-:S04]  /*08b0*/  ULDC.64 UR4, c[0x0][0x210] ;  /* 0x0000840000047ab9 */ /* 0x000fc80000000a00 */
[----:B------:R-:W-:-:S05]  /*08c0*/  IMAD R6, R6, R5, RZ ;  /* 0x0000000506067224 */ /* 0x000fca00078e02ff */
[----:B-----5:R-:W-:-:S04]  /*08d0*/  IADD3 R5, P0, R23, R6, RZ ;  /* 0x0000000617057210 */ /* 0x020fc80007f1e0ff */
[----:B------:R-:W-:Y:S02]  /*08e0*/  LEA.HI.X.SX32 R6, R6, RZ, 0x1, P0 ;  /* 0x000000ff06067211 */ /* 0x000fe400000f0eff */
[----:B01----:R-:W-:-:S04]  /*08f0*/  LEA R12, P0, R5, UR4, 0x1 ;  /* 0x00000004050c7c11 */ /* 0x003fc8000f8008ff */
[----:B------:R-:W-:-:S05]  /*0900*/  LEA.HI.X R13, R5, UR5, R6, 0x1, P0 ;  /* 0x00000005050d7c11 */ /* 0x000fca00080f0c06 */
[----:B------:R-:W2:Y:S01]  /*0910*/  LDG.E.U16.CONSTANT R12, desc[UR6][R12.64] ;  /* 0x000000060c0c7981 */ /* 0x000ea2000c1e9500 */
[----:B------:R-:W-:-:S04]  /*0920*/  LEA R4, R11, R4, 0x7 ;  /* 0x000000040b047211 */ /* 0x000fc800078e38ff */
[----:B------:R-:W-:-:S05]  /*0930*/  LEA R3, R3, R4, 0x1 ;  /* 0x0000000403037211 */ /* 0x000fca00078e08ff */
[----:B--2---:R3:W-:Y:S01]  /*0940*/  STS.U16 [R3], R12 ;  /* 0x0000000c03007388 */ /* 0x0047e20000000400 */
[----:B------:R-:W-:Y:S05]  /*0950*/  BRA `(.L_x_118) ;  /* 0x0000000400507947 */ /* 0x000fea0003800000 */
.L_x_119:
        /* <DEDUP_REMOVED lines=10> */
.L_x_124:
[----:B------:R-:W-:-:S04]  /*0a00*/  LEA R10, R2, R11, 0x2 ;  /* 0x0000000b020a7211 */ /* 0x000fc800078e10ff */
[C---:B0-----:R-:W-:Y:S01]  /*0a10*/  IADD3 R12, R10.reuse, 0x1, RZ ;  /* 0x000000010a0c7810 */ /* 0x041fe20007ffe0ff */
[CC--:B------:R-:W-:Y:S01]  /*0a20*/  IMAD R13, R10.reuse, R5.reuse, RZ ;  /* 0x000000050a0d7224 */ /* 0x0c0fe200078e02ff */
[C---:B------:R-:W-:Y:S02]  /*0a30*/  IADD3 R14, R10.reuse, 0x2, RZ ;  /* 0x000000020a0e7810 */ /* 0x040fe40007ffe0ff */
[----:B------:R-:W-:Y:S01]  /*0a40*/  IADD3 R10, R10, 0x3, RZ ;  /* 0x000000030a0a7810 */ /* 0x000fe20007ffe0ff */
[----:B------:R-:W-:Y:S01]  /*0a50*/  IMAD R15, R12, R5, RZ ;  /* 0x000000050c0f7224 */ /* 0x000fe200078e02ff */
        /* <DEDUP_REMOVED lines=12> */
[----:B------:R-:W-:Y:S02]  /*0b20*/  LEA.HI.X.SX32 R19, R19, R6, 0x1, P5 ;  /* 0x0000000613137211 */ /* 0x000fe400028f0eff */
[C---:B------:R-:W-:Y:S02]  /*0b30*/  LEA R14, P2, R21.reuse, UR4, 0x1 ;  /* 0x00000004150e7c11 */ /* 0x040fe4000f8408ff */
        /* <DEDUP_REMOVED lines=17> */
.L_x_123:
[----:B------:R-:W-:-:S04]  /*0c50*/  IADD3 R10, R59, -R11, RZ ;  /* 0x8000000b3b0a7210 */ /* 0x000fc80007ffe0ff */
[----:B------:R-:W-:-:S13]  /*0c60*/  ISETP.GT.AND P2, PT, R10, 0x1, PT ;  /* 0x000000010a00780c */ /* 0x000fda0003f44270 */
[----:B------:R-:W-:Y:S05]  /*0c70*/  @!P2 BRA `(.L_x_125) ;  /* 0x000000000054a947 */ /* 0x000fea0003800000 */
[----:B------:R-:W-:Y:S01]  /*0c80*/  LEA R10, R2, R11, 0x2 ;  /* 0x0000000b020a7211 */ /* 0x000fe200078e10ff */
[----:B------:R-:W-:-:S03]  /*0c90*/  ULDC.64 UR4, c[0x0][0x210] ;  /* 0x0000840000047ab9 */ /* 0x000fc60000000a00 */
[C---:B0-----:R-:W-:Y:S01]  /*0ca0*/  IADD3 R12, R10.reuse, 0x1, RZ ;  /* 0x000000010a0c7810 */ /* 0x041fe20007ffe0ff */
        /* <DEDUP_REMOVED lines=18> */
.L_x_125:
[----:B------:R-:W-:-:S13]  /*0dd0*/  ISETP.LT.OR P0, PT, R11, R59, P0 ;  /* 0x0000003b0b00720c */ /* 0x000fda0000701670 */
[----:B------:R-:W-:Y:S05]  /*0de0*/  @!P0 BRA `(.L_x_118) ;  /* 0x00000000002c8947 */ /* 0x000fea0003800000 */
[----:B------:R-:W-:Y:S01]  /*0df0*/  LEA R10, R2, R11, 0x2 ;  /* 0x0000000b020a7211 */ /* 0x000fe200078e10ff */
[----:B------:R-:W-:-:S04]  /*0e00*/  ULDC.64 UR4, c[0x0][0x210] ;  /* 0x0000840000047ab9 */ /* 0x000fc80000000a00 */
[----:B------:R-:W-:-:S05]  /*0e10*/  IMAD R5, R10, R5, RZ ;  /* 0x000000050a057224 */ /* 0x000fca00078e02ff */
[----:B------:R-:W-:-:S04]  /*0e20*/  IADD3 R8, P0, R8, R5, RZ ;  /* 0x0000000508087210 */ /* 0x000fc80007f1e0ff */
[----:B------:R-:W-:Y:S02]  /*0e30*/  LEA.HI.X.SX32 R5, R5, R6, 0x1, P0 ;  /* 0x0000000605057211 */ /* 0x000fe400000f0eff */
[----:B01----:R-:W-:-:S04]  /*0e40*/  LEA R12, P0, R8, UR4, 0x1 ;  /* 0x00000004080c7c11 */ /* 0x003fc8000f8008ff */
[----:B------:R-:W-:-:S05]  /*0e50*/  LEA.HI.X R13, R8, UR5, R5, 0x1, P0 ;  /* 0x00000005080d7c11 */ /* 0x000fca00080f0c05 */
[----:B------:R-:W2:Y:S01]  /*0e60*/  LDG.E.U16.CONSTANT R12, desc[UR6][R12.64] ;  /* 0x000000060c0c7981 */ /* 0x000ea2000c1e9500 */
[----:B------:R-:W-:-:S04]  /*0e70*/  LEA R4, R11, R4, 0x7 ;  /* 0x000000040b047211 */ /* 0x000fc800078e38ff */
[----:B------:R-:W-:-:S05]  /*0e80*/  LEA R3, R3, R4, 0x1 ;  /* 0x0000000403037211 */ /* 0x000fca00078e08ff */
[----:B--2---:R2:W-:Y:S02]  /*0e90*/  STS.U16 [R3], R12 ;  /* 0x0000000c03007388 */ /* 0x0045e40000000400 */
.L_x_118:
[----:B------:R-:W-:Y:S05]  /*0ea0*/  BSYNC B0 ;  /* 0x0000000000007941 */ /* 0x000fea0003800000 */
.L_x_117:
[----:B------:R-:W-:Y:S02]  /*0eb0*/  ULDC UR4, c[0x0][0x23c] ;  /* 0x00008f0000047ab9 */ /* 0x000fe40000000800 */
[----:B------:R-:W-:-:S04]  /*0ec0*/  MOV R60, UR4 ;  /* 0x00000004003c7c02 */ /* 0x000fc80008000f00 */
[----:B------:R-:W-:-:S13]  /*0ed0*/  ISETP.GE.AND P0, PT, R9, R60, PT ;  /* 0x0000003c0900720c */ /* 0x000fda0003f06270 */
[----:B------:R-:W-:Y:S05]  /*0ee0*/  @P0 EXIT ;  /* 0x000000000000094d */ /* 0x000fea0003800000 */
[----:B--23--:R-:W2:Y:S02]  /*0ef0*/  LDC.U8 R3, c[0x0][0x270] ;  /* 0x00009c00ff037b82 */ /* 0x00cea40000000000 */
[----:B--2---:R-:W-:-:S04]  /*0f00*/  PRMT R3, R3, 0x8880, RZ ;  /* 0x0000888003037816 */ /* 0x004fc800000000ff */
        /* <DEDUP_REMOVED lines=8> */
[----:B01----:R-:W0:Y:S01]  /*0f90*/  LDC.64 R16, c[0x0][0x230] ;  /* 0x00008c00ff107b82 */ /* 0x003e220000000a00 */
[----:B------:R-:W-:Y:S02]  /*0fa0*/  PLOP3.LUT P0, PT, PT, PT, PT, 0x8, 0x0 ;  /* 0x000000000000781c */ /* 0x000fe40003f0e170 */
[----:B------:R-:W-:-:S11]  /*0fb0*/  IADD3 R18, R59, -0x3, RZ ;  /* 0xfffffffd3b127810 */ /* 0x000fd60007ffe0ff */
.L_x_128:
[----:B--2---:R-:W-:Y:S02]  /*0fc0*/  LEA R4, R2, R3, 0x2 ;  /* 0x0000000302047211 */ /* 0x004fe400078e10ff */
[----:B------:R-:W-:Y:S02]  /*0fd0*/  IADD3 R3, R3, 0x4, RZ ;  /* 0x0000000403037810 */ /* 0x000fe40007ffe0ff */
[C---:B------:R-:W-:Y:S01]  /*0fe0*/  IADD3 R6, R4.reuse, 0x1, RZ ;  /* 0x0000000104067810 */ /* 0x040fe20007ffe0ff */
[CCC-:B------:R-:W-:Y:S01]  /*0ff0*/  IMAD R5, R4.reuse, R60.reuse, R9.reuse ;  /* 0x0000003c04057224 */ /* 0x1c0fe200078e0209 */
[C---:B------:R-:W-:Y:S02]  /*1000*/  IADD3 R8, R4.reuse, 0x2, RZ ;  /* 0x0000000204087810 */ /* 0x040fe40007ffe0ff */
[----:B------:R-:W-:Y:S01]  /*1010*/  IADD3 R10, R4, 0x3, RZ ;  /* 0x00000003040a7810 */ /* 0x000fe20007ffe0ff */
[--C-:B------:R-:W-:Y:S01]  /*1020*/  IMAD R11, R6, R60, R9.reuse ;  /* 0x0000003c060b7224 */ /* 0x100fe200078e0209 */
[----:B------:R-:W-:Y:S01]  /*1030*/  ISETP.GE.AND P2, PT, R3, R18, PT ;  /* 0x000000120300720c */ /* 0x000fe20003f46270 */
[----:B------:R-:W-:-:S02]  /*1040*/  IMAD R13, R8, R60, R9 ;  /* 0x0000003c080d7224 */ /* 0x000fc400078e0209 */
[----:B------:R-:W-:Y:S02]  /*1050*/  IMAD R15, R10, R60, R9 ;  /* 0x0000003c0a0f7224 */ /* 0x000fe400078e0209 */
[----:B0-----:R-:W-:-:S04]  /*1060*/  IMAD.WIDE R4, R5, 0x2, R16 ;  /* 0x0000000205047825 */ /* 0x001fc800078e0210 */
        /* <DEDUP_REMOVED lines=8> */
.L_x_127:
[----:B--2---:R-:W-:-:S04]  /*10f0*/  IADD3 R4, R59, -R3, RZ ;  /* 0x800000033b047210 */ /* 0x004fc80007ffe0ff */
[----:B------:R-:W-:-:S13]  /*1100*/  ISETP.GT.AND P2, PT, R4, 0x1, PT ;  /* 0x000000010400780c */ /* 0x000fda0003f44270 */
[----:B------:R-:W-:Y:S05]  /*1110*/  @!P2 BRA `(.L_x_129) ;  /* 0x00000000002ca947 */ /* 0x000fea0003800000 */
[----:B------:R-:W2:Y:S01]  /*1120*/  LDC.64 R10, c[0x0][0x230] ;  /* 0x00008c00ff0a7b82 */ /* 0x000ea20000000a00 */
[----:B------:R-:W-:Y:S02]  /*1130*/  LEA R4, R2, R3, 0x2 ;  /* 0x0000000302047211 */ /* 0x000fe400078e10ff */
[----:B------:R-:W-:Y:S02]  /*1140*/  PLOP3.LUT P0, PT, PT, PT, PT, 0x8, 0x0 ;  /* 0x000000000000781c */ /* 0x000fe40003f0e170 */
[C---:B------:R-:W-:Y:S01]  /*1150*/  IADD3 R6, R4.reuse, 0x1, RZ ;  /* 0x0000000104067810 */ /* 0x040fe20007ffe0ff */
[----:B------:R-:W-:Y:S01]  /*1160*/  IMAD R5, R4, R60, R9 ;  /* 0x0000003c04057224 */ /* 0x000fe200078e0209 */
[----:B------:R-:W-:-:S03]  /*1170*/  IADD3 R3, R3, 0x2, RZ ;  /* 0x0000000203037810 */ /* 0x000fc60007ffe0ff */
[----:B------:R-:W-:Y:S02]  /*1180*/  IMAD R13, R6, R60, R9 ;  /* 0x0000003c060d7224 */ /* 0x000fe400078e0209 */
[----:B--2---:R-:W-:-:S04]  /*1190*/  IMAD.WIDE R4, R5, 0x2, R10 ;  /* 0x0000000205047825 */ /* 0x004fc800078e020a */
[----:B------:R-:W-:Y:S01]  /*11a0*/  IMAD.WIDE R10, R13, 0x2, R10 ;  /* 0x000000020d0a7825 */ /* 0x000fe200078e020a */
[----:B------:R2:W-:Y:S04]  /*11b0*/  STG.E.64 desc[UR6][R4.64], RZ ;  /* 0x000000ff04007986 */ /* 0x0005e8000c101b06 */
[----:B------:R2:W-:Y:S02]  /*11c0*/  STG.E.64 desc[UR6][R10.64], RZ ;  /* 0x000000ff0a007986 */ /* 0x0005e4000c101b06 */
.L_x_129:
[----:B------:R-:W-:-:S13]  /*11d0*/  ISETP.LT.OR P0, PT, R3, R59, P0 ;  /* 0x0000003b0300720c */ /* 0x000fda0000701670 */
[----:B--2---:R-:W2:Y:S01]  /*11e0*/  @P0 LDC.64 R4, c[0x0][0x230] ;  /* 0x00008c00ff040b82 */ /* 0x004ea20000000a00 */
[----:B------:R-:W-:-:S05]  /*11f0*/  @P0 LEA R2, R2, R3, 0x2 ;  /* 0x0000000302020211 */ /* 0x000fca00078e10ff */
[----:B------:R-:W-:-:S04]  /*1200*/  @P0 IMAD R3, R2, R60, R9 ;  /* 0x0000003c02030224 */ /* 0x000fc800078e0209 */
[----:B--2---:R-:W-:-:S05]  /*1210*/  @P0 IMAD.WIDE R2, R3, 0x2, R4 ;  /* 0x0000000203020825 */ /* 0x004fca00078e0204 */
[----:B------:R2:W-:Y:S02]  /*1220*/  @P0 STG.E.64 desc[UR6][R2.64], RZ ;  /* 0x000000ff02000986 */ /* 0x0005e4000c101b06 */
.L_x_126:
[----:B--2---:R-:W2:Y:S01]  /*1230*/  LDC.64 R2, c[0x0][0x248] ;  /* 0x00009200ff027b82 */ /* 0x004ea20000000a00 */
[----:B------:R-:W-:-:S05]  /*1240*/  SHF.L.U32 R5, R0, 0x7, RZ ;  /* 0x0000000700057819 */ /* 0x000fca00000006ff */
[----:B--2---:R-:W-:-:S05]  /*1250*/  IMAD.WIDE R4, R5, 0x2, R2 ;  /* 0x0000000205047825 */ /* 0x004fca00078e0202 */
[----:B------:R2:W5:Y:S01]  /*1260*/  LDG.E.U16.CONSTANT R51, desc[UR6][R4.64+0x2] ;  /* 0x0000020604337981 */ /* 0x000562000c1e9500 */
[----:B------:R-:W-:Y:S01]  /*1270*/  BAR.SYNC.DEFER_BLOCKING 0x0 ;  /* 0x0000000000007b1d */ /* 0x000fe20000010000 */
[----:B------:R-:W-:-:S13]  /*1280*/  ISETP.GE.AND P0, PT, R58, R57, PT ;  /* 0x000000393a00720c */ /* 0x000fda0003f06270 */
[----:B--2---:R-:W-:Y:S05]  /*1290*/  @P0 BRA `(.L_x_130) ;  /* 0x0000000000d00947 */ /* 0x004fea0003800000 */
[----:B------:R2:W5:Y:S01]  /*12a0*/  LDG.E.U16.CONSTANT R0, desc[UR6][R4.64] ;  /* 0x0000000604007981 */ /* 0x000562000c1e9500 */
[----:B------:R-:W-:Y:S01]  /*12b0*/  SHF.R.S32.HI R8, RZ, 0x1f, R9 ;  /* 0x0000001fff087819 */ /* 0x000fe20000011409 */
[----:B01----:R-:W-:Y:S01]  /*12c0*/  HFMA2.MMA R14, -RZ, RZ, 0, 0 ;  /* 0x00000000ff0e7435 */ /* 0x003fe200000001ff */
[----:B------:R-:W-:Y:S02]  /*12d0*/  SHF.L.U32 R6, R9, 0x2, RZ ;  /* 0x0000000209067819 */ /* 0x000fe400000006ff */
[----:B------:R-:W-:Y:S02]  /*12e0*/  LEA.HI R8, R8, R9, RZ, 0x3 ;  /* 0x0000000908087211 */ /* 0x000fe400078f18ff */
[----:B------:R-:W-:Y:S02]  /*12f0*/  MOV R16, R58 ;  /* 0x0000003a00107202 */ /* 0x000fe40000000f00 */
[----:B------:R-:W-:Y:S02]  /*1300*/  LOP3.LUT R6, R6, 0x10, RZ, 0xc0, !PT ;  /* 0x0000001006067812 */ /* 0x000fe400078ec0ff */
[----:B--2---:R-:W-:-:S07]  /*1310*/  SHF.R.S32.HI R8, RZ, 0x3, R8 ;  /* 0x00000003ff087819 */ /* 0x004fce0000011408 */
.L_x_131:
[----:B--2---:R-:W0:Y:S01]  /*1320*/  LDC.64 R4, c[0x0][0x220] ;  /* 0x00008800ff047b82 */ /* 0x004e220000000a00 */
        /* <DEDUP_REMOVED lines=8> */
[----:B0-----:R-:W-:Y:S01]  /*13b0*/  IMAD.WIDE R10, R13, 0x2, R10 ;  /* 0x000000020d0a7825 */ /* 0x001fe200078e020a */
[----:B------:R-:W-:-:S05]  /*13c0*/  LEA R13, R16, 0x1, 0x1 ;  /* 0x00000001100d7811 */ /* 0x000fca00078e08ff */
[----:B------:R0:W3:Y:S01]  /*13d0*/  LDG.E.U16.CONSTANT R10, desc[UR6][R10.64] ;  /* 0x000000060a0a7981 */ /* 0x0000e2000c1e9500 */
[----:B------:R-:W-:-:S06]  /*13e0*/  IMAD.WIDE R12, R13, 0x2, R2 ;  /* 0x000000020d0c7825 */ /* 0x000fcc00078e0202 */
        /* <DEDUP_REMOVED lines=15> */
[----:B------:R-:W-:-:S02]  /*14e0*/  IMAD R15, R15, R15, RZ ;  /* 0x0000000f0f0f7224 */ /* 0x000fc400078e02ff */
[----:B0-----:R-:W-:Y:S01]  /*14f0*/  IMAD R11, R4, R4, RZ ;  /* 0x00000004040b7224 */ /* 0x001fe200078e02ff */
[----:B------:R-:W-:Y:S01]  /*1500*/  I2F.F16 R17, R17 ;  /* 0x0000001100117306 */ /* 0x000fe20000200c00 */
[----:B----4-:R-:W-:-:S04]  /*1510*/  IADD3 R16, R13, R16, RZ ;  /* 0x000000100d107210 */ /* 0x010fc80007ffe0ff */
[----:B------:R-:W-:-:S03]  /*1520*/  ISETP.GE.AND P0, PT, R16, R57, PT ;  /* 0x000000391000720c */ /* 0x000fc60003f06270 */
[----:B------:R-:W0:Y:S08]  /*1530*/  I2F.F16 R18, R18 ;  /* 0x0000001200127306 */ /* 0x000e300000200c00 */
[----:B------:R-:W-:Y:S01]  /*1540*/  I2F.F16 R4, R11 ;  /* 0x0000000b00047306 */ /* 0x000fe20000200c00 */
[----:B0-----:R-:W-:-:S07]  /*1550*/  PRMT R17, R17, 0x5410, R18 ;  /* 0x0000541011117816 */ /* 0x001fce0000000012 */
[----:B------:R-:W0:Y:S02]  /*1560*/  I2F.F16 R15, R15 ;  /* 0x0000000f000f7306 */ /* 0x000e240000200c00 */
[----:B0-----:R-:W-:Y:S01]  /*1570*/  PRMT R5, R15, 0x5410, R4 ;  /* 0x000054100f057816 */ /* 0x001fe20000000004 */
[----:B---3--:R-:W-:-:S04]  /*1580*/  HMUL2 R4, R17, R10.H0_H0 ;  /* 0x2000000a11047232 */ /* 0x008fc80000000000 */
[----:B------:R-:W-:Y:S01]  /*1590*/  HMUL2 R5, R5, R10.H0_H0 ;  /* 0x2000000a05057232 */ /* 0x000fe20000000000 */
[C---:B------:R-:W-:Y:S02]  /*15a0*/  LEA R10, R14.reuse, R1, 0x3 ;  /* 0x000000010e0a7211 */ /* 0x040fe400078e18ff */
[----:B------:R-:W-:-:S03]  /*15b0*/  IADD3 R14, R14, 0x1, RZ ;  /* 0x000000010e0e7810 */ /* 0x000fc60007ffe0ff */
[----:B------:R2:W-:Y:S01]  /*15c0*/  STL.64 [R10], R4 ;  /* 0x000000040a007387 */ /* 0x0005e20000100a00 */
[----:B------:R-:W-:Y:S05]  /*15d0*/  @!P0 BRA `(.L_x_131) ;  /* 0xfffffffc00508947 */ /* 0x000fea000383ffff */
.L_x_130:
[----:B--2---:R2:W5:Y:S01]  /*15e0*/  LDL.64 R10, [R1] ;  /* 0x00000000010a7983 */ /* 0x0045620000100a00 */
[----:B------:R-:W3:Y:S01]  /*15f0*/  LDC R3, c[0x0][0x25c] ;  /* 0x00009700ff037b82 */ /* 0x000ee20000000800 */
[----:B------:R-:W-:Y:S01]  /*1600*/  ULDC UR8, c[0x0][0x258] ;  /* 0x0000960000087ab9 */ /* 0x000fe20000000800 */
[----:B------:R-:W-:Y:S01]  /*1610*/  ULDC UR4, c[0x0][0x260] ;  /* 0x0000980000047ab9 */ /* 0x000fe20000000800 */
[C---:B------:R-:W-:Y:S01]  /*1620*/  ISETP.GT.AND P0, PT, R58.reuse, UR8, PT ;  /* 0x000000083a007c0c */ /* 0x040fe2000bf04270 */
[----:B------:R-:W-:Y:S01]  /*1630*/  ULDC UR5, c[0x0][0x268] ;  /* 0x00009a0000057ab9 */ /* 0x000fe20000000800 */
[C---:B------:R-:W-:Y:S02]  /*1640*/  VIMNMX R0, R58.reuse, UR8, PT ;  /* 0x000000083a007c48 */ /* 0x040fe4000bfe0100 */
[----:B------:R-:W-:Y:S01]  /*1650*/  ISETP.GT.AND P3, PT, R58, UR4, PT ;  /* 0x000000043a007c0c */ /* 0x000fe2000bf64270 */
[----:B------:R-:W4:Y:S01]  /*1660*/  LDC R5, c[0x0][0x264] ;  /* 0x00009900ff057b82 */ /* 0x000f220000000800 */
[----:B------:R-:W-:-:S02]  /*1670*/  SHF.R.S32.HI R13, RZ, 0x1f, R0 ;  /* 0x0000001fff0d7819 */ /* 0x000fc40000011400 */
[C---:B------:R-:W-:Y:S02]  /*1680*/  ISETP.GT.AND P5, PT, R58.reuse, UR5, PT ;  /* 0x000000053a007c0c */ /* 0x040fe4000bfa4270 */
[----:B------:R-:W-:Y:S01]  /*1690*/  LEA.HI R6, R13, R0, RZ, 0x5 ;  /* 0x000000000d067211 */ /* 0x000fe200078f28ff */
[----:B------:R-:W-:Y:S01]  /*16a0*/  HFMA2.MMA R0, -RZ, RZ, 0, 0 ;  /* 0x00000000ff007435 */ /* 0x000fe200000001ff */
[----:B------:R-:W-:Y:S02]  /*16b0*/  MOV R2, RZ ;  /* 0x000000ff00027202 */ /* 0x000fe40000000f00 */
[C---:B---3--:R-:W-:Y:S02]  /*16c0*/  ISETP.GT.AND P2, PT, R58.reuse, R3, PT ;  /* 0x000000033a00720c */ /* 0x048fe40003f44270 */
[----:B----4-:R-:W-:Y:S01]  /*16d0*/  ISETP.GT.AND P4, PT, R58, R5, PT ;  /* 0x000000053a00720c */ /* 0x010fe20003f84270 */
[----:B--2---:R-:W-:-:S12]  /*16e0*/  @!P0 BRA `(.L_x_132) ;  /* 0x00000000001c8947 */ /* 0x004fd80003800000 */
[----:B------:R-:W2:Y:S02]  /*16f0*/  LDC R13, c[0x0][0x25c] ;  /* 0x00009700ff0d7b82 */ /* 0x000ea40000000800 */
[----:B--2---:R-:W-:-:S04]  /*1700*/  VIMNMX R2, R58, R13, PT ;  /* 0x0000000d3a027248 */ /* 0x004fc80003fe0100 */
[----:B------:R-:W-:-:S04]  /*1710*/  IADD3 R2, R2, -UR8, RZ ;  /* 0x8000000802027c10 */ /* 0x000fc8000fffe0ff */
[----:B------:R-:W-:-:S04]  /*1720*/  SHF.R.S32.HI R13, RZ, 0x1f, R2 ;  /* 0x0000001fff0d7819 */ /* 0x000fc80000011402 */
[----:B------:R-:W-:-:S04]  /*1730*/  LEA.HI R13, R13, R2, RZ, 0x5 ;  /* 0x000000020d0d7211 */ /* 0x000fc800078f28ff */
[----:B------:R-:W-:-:S05]  /*1740*/  SHF.R.S32.HI R13, RZ, 0x5, R13 ;  /* 0x00000005ff0d7819 */ /* 0x000fca000001140d */
[----:B------:R-:W-:-:S07]  /*1750*/  IMAD R2, R13, 0x6, RZ ;  /* 0x000000060d027824 */ /* 0x000fce00078e02ff */
.L_x_132:
[----:B------:R-:W-:Y:S05]  /*1760*/  @!P2 BRA `(.L_x_133) ;  /* 0x00000000001ca947 */ /* 0x000fea0003800000 */
[----:B------:R-:W2:Y:S02]  /*1770*/  LDC R13, c[0x0][0x260] ;  /* 0x00009800ff0d7b82 */ /* 0x000ea40000000800 */
[----:B--2---:R-:W-:-:S04]  /*1780*/  VIMNMX R0, R58, R13, PT ;  /* 0x0000000d3a007248 */ /* 0x004fc80003fe0100 */
[----:B------:R-:W-:-:S04]  /*1790*/  IADD3 R0, R0, -R3, RZ ;  /* 0x8000000300007210 */ /* 0x000fc80007ffe0ff */
[----:B------:R-:W-:-:S04]  /*17a0*/  SHF.R.S32.HI R3, RZ, 0x1f, R0 ;  /* 0x0000001fff037819 */ /* 0x000fc80000011400 */
[----:B------:R-:W-:-:S04]  /*17b0*/  LEA.HI R3, R3, R0, RZ, 0x5 ;  /* 0x0000000003037211 */ /* 0x000fc800078f28ff */
[----:B------:R-:W-:-:S04]  /*17c0*/  SHF.R.S32.HI R3, RZ, 0x5, R3 ;  /* 0x00000005ff037819 */ /* 0x000fc80000011403 */
[----:B------:R-:W-:-:S07]  /*17d0*/  LEA R0, R3, R3, 0x2 ;  /* 0x0000000303007211 */ /* 0x000fce00078e10ff */
.L_x_133:
[----:B------:R-:W-:Y:S01]  /*17e0*/  HFMA2.MMA R3, -RZ, RZ, 0, 0 ;  /* 0x00000000ff037435 */ /* 0x000fe200000001ff */
[----:B------:R-:W-:Y:S01]  /*17f0*/  MOV R13, RZ ;  /* 0x000000ff000d7202 */ /* 0x000fe20000000f00 */
[----:B------:R-:W-:Y:S09]  /*1800*/  @!P3 BRA `(.L_x_134) ;  /* 0x00000000001cb947 */ /* 0x000ff20003800000 */
[----:B------:R-:W2:Y:S02]  /*1810*/  LDC R13, c[0x0][0x264] ;  /* 0x00009900ff0d7b82 */ /* 0x000ea40000000800 */
[----:B--2---:R-:W-:-:S04]  /*1820*/  VIMNMX R4, R58, R13, PT ;  /* 0x0000000d3a047248 */ /* 0x004fc80003fe0100 */
[----:B------:R-:W-:-:S04]  /*1830*/  IADD3 R4, R4, -UR4, RZ ;  /* 0x8000000404047c10 */ /* 0x000fc8000fffe0ff */
[----:B------:R-:W-:-:S04]  /*1840*/  SHF.R.S32.HI R13, RZ, 0x1f, R4 ;  /* 0x0000001fff0d7819 */ /* 0x000fc80000011404 */
[----:B------:R-:W-:-:S04]  /*1850*/  LEA.HI R13, R13, R4, RZ, 0x5 ;  /* 0x000000040d0d7211 */ /* 0x000fc800078f28ff */
[----:B------:R-:W-:-:S04]  /*1860*/  SHF.R.S32.HI R13, RZ, 0x5, R13 ;  /* 0x00000005ff0d7819 */ /* 0x000fc8000001140d */
[----:B------:R-:W-:-:S07]  /*1870*/  SHF.L.U32 R13, R13, 0x2, RZ ;  /* 0x000000020d0d7819 */ /* 0x000fce00000006ff */
.L_x_134:
        /* <DEDUP_REMOVED lines=8> */
.L_x_135:
[----:B------:R-:W-:Y:S01]  /*1900*/  HFMA2.MMA R4, -RZ, RZ, 0, 0 ;  /* 0x00000000ff047435 */ /* 0x000fe200000001ff */
[----:B------:R-:W-:Y:S01]  /*1910*/  SHF.R.S32.HI R15, RZ, 0x5, R6 ;  /* 0x00000005ff0f7819 */ /* 0x000fe20000011406 */
        /* <DEDUP_REMOVED lines=8> */
.L_x_136:
[----:B------:R-:W-:Y:S01]  /*19a0*/  LEA R2, R15, R2, 0x3 ;  /* 0x000000020f027211 */ /* 0x000fe200078e18ff */
[----:B------:R-:W2:Y:S01]  /*19b0*/  S2UR UR5, SR_CgaCtaId ;  /* 0x00000000000579c3 */ /* 0x000ea20000008800 */
[----:B------:R-:W-:Y:S01]  /*19c0*/  SHF.R.S32.HI R8, RZ, 0x1f, R9 ;  /* 0x0000001fff087819 */ /* 0x000fe20000011409 */
[----:B------:R-:W-:Y:S01]  /*19d0*/  ULDC.64 UR10, c[0x0][0x218] ;  /* 0x00008600000a7ab9 */ /* 0x000fe20000000a00 */
[----:B------:R-:W-:Y:S01]  /*19e0*/  IADD3 R0, R13, R2, R0 ;  /* 0x000000020d007210 */ /* 0x000fe20007ffe000 */
[----:B------:R-:W-:Y:S01]  /*19f0*/  UMOV UR4, 0x400 ;  /* 0x0000040000047882 */ /* 0x000fe20000000000 */
[----:B-----5:R-:W-:Y:S02]  /*1a00*/  PRMT R50, R10, 0x7610, R10 ;  /* 0x000076100a327816 */ /* 0x020fe4000000000a */
[----:B------:R-:W-:Y:S02]  /*1a10*/  IADD3 R3, R4, R0, R3 ;  /* 0x0000000004037210 */ /* 0x000fe40007ffe003 */
[----:B------:R-:W-:-:S02]  /*1a20*/  PRMT R48, R11, 0x7610, R11 ;  /* 0x000076100b307816 */ /* 0x000fc4000000000b */
[----:B------:R-:W-:Y:S01]  /*1a30*/  MOV R52, RZ ;  /* 0x000000ff00347202 */ /* 0x000fe20000000f00 */
[----:B01----:R-:W-:Y:S01]  /*1a40*/  IMAD R12, R3, R60, RZ ;  /* 0x0000003c030c7224 */ /* 0x003fe200078e02ff */
[----:B------:R-:W-:Y:S02]  /*1a50*/  PRMT R47, RZ, 0x5410, RZ ;  /* 0x00005410ff2f7816 */ /* 0x000fe400000000ff */
[----:B------:R-:W-:Y:S02]  /*1a60*/  PRMT R46, RZ, 0x5410, RZ ;  /* 0x00005410ff2e7816 */ /* 0x000fe400000000ff */
[----:B------:R-:W-:Y:S02]  /*1a70*/  SHF.R.S32.HI R13, RZ, 0x1f, R12 ;  /* 0x0000001fff0d7819 */ /* 0x000fe4000001140c */
[----:B------:R-:W-:Y:S02]  /*1a80*/  IADD3 R63, P0, R9, R12, RZ ;  /* 0x0000000c093f7210 */ /* 0x000fe40007f1e0ff */
[----:B------:R-:W-:-:S02]  /*1a90*/  PRMT R2, RZ, 0x5410, RZ ;  /* 0x00005410ff027816 */ /* 0x000fc400000000ff */
[----:B------:R-:W-:Y:S01]  /*1aa0*/  IADD3.X R0, R13, R8, RZ, P0, !PT ;  /* 0x000000080d007210 */ /* 0x000fe200007fe4ff */
[----:B--2---:R-:W-:Y:S01]  /*1ab0*/  ULEA UR4, UR5, UR4, 0x18 ;  /* 0x0000000405047291 */ /* 0x004fe2000f8ec03f */
[C---:B------:R-:W-:Y:S02]  /*1ac0*/  LEA R64, P0, R63.reuse, UR10, 0x2 ;  /* 0x0000000a3f407c11 */ /* 0x040fe4000f8010ff */
[----:B------:R-:W-:Y:S02]  /*1ad0*/  PRMT R3, RZ, 0x5410, RZ ;  /* 0x00005410ff037816 */ /* 0x000fe400000000ff */
[----:B------:R-:W-:Y:S02]  /*1ae0*/  LEA.HI.X R63, R63, UR11, R0, 0x2, P0 ;  /* 0x0000000b3f3f7c11 */ /* 0x000fe400080f1400 */
[----:B------:R-:W-:Y:S02]  /*1af0*/  ISETP.GE.AND P0, PT, R58, R57, PT ;  /* 0x000000393a00720c */ /* 0x000fe40003f06270 */
[----:B------:R-:W-:-:S02]  /*1b00*/  PRMT R0, RZ, 0x5410, RZ ;  /* 0x00005410ff007816 */ /* 0x000fc400000000ff */
[C---:B------:R-:W-:Y:S02]  /*1b10*/  ISETP.GE.OR P0, PT, R58.reuse, UR8, P0 ;  /* 0x000000083a007c0c */ /* 0x040fe40008706670 */
[----:B------:R-:W-:Y:S02]  /*1b20*/  PRMT R4, RZ, 0x5410, RZ ;  /* 0x00005410ff047816 */ /* 0x000fe400000000ff */
[----:B------:R-:W-:Y:S02]  /*1b30*/  PRMT R5, RZ, 0x5410, RZ ;  /* 0x00005410ff057816 */ /* 0x000fe400000000ff */
[----:B------:R-:W-:Y:S02]  /*1b40*/  PRMT R6, RZ, 0x5410, RZ ;  /* 0x00005410ff067816 */ /* 0x000fe400000000ff */
[----:B------:R-:W-:-:S05]  /*1b50*/  IADD3 R51, R58, R51, RZ ;  /* 0x000000333a337210 */ /* 0x000fca0007ffe0ff */
[----:B------:R-:W-:Y:S05]  /*1b60*/  @P0 BRA `(.L_x_137) ;  /* 0x0000007800e80947 */ /* 0x000fea0003800000 */
[----:B------:R-:W-:Y:S01]  /*1b70*/  IADD3 R45, P0, P2, R9, R60, R12 ;  /* 0x0000003c092d7210 */ /* 0x000fe20007a1e00c */
[----:B------:R-:W-:Y:S01]  /*1b80*/  ULDC UR8, c[0x0][0x258] ;  /* 0x0000960000087ab9 */ /* 0x000fe20000000800 */
[----:B------:R-:W-:Y:S01]  /*1b90*/  SHF.R.S32.HI R9, RZ, 0x1f, R60 ;  /* 0x0000001fff097819 */ /* 0x000fe2000001143c */
[----:B------:R-:W-:Y:S01]  /*1ba0*/  ULDC UR9, c[0x0][0x240] ;  /* 0x0000900000097ab9 */ /* 0x000fe20000000800 */
[C---:B------:R-:W-:Y:S02]  /*1bb0*/  LEA R44, P3, R45.reuse, UR10, 0x2 ;  /* 0x0000000a2d2c7c11 */ /* 0x040fe4000f8610ff */
[----:B------:R-:W-:Y:S02]  /*1bc0*/  IADD3.X R8, R8, R9, R13, P0, P2 ;  /* 0x0000000908087210 */ /* 0x000fe400007e440d */
[----:B------:R-:W-:Y:S02]  /*1bd0*/  MOV R52, RZ ;  /* 0x000000ff00347202 */ /* 0x000fe40000000f00 */
[----:B------:R-:W-:-:S02]  /*1be0*/  LEA.HI.X R45, R45, UR11, R8, 0x2, P3 ;  /* 0x0000000b2d2d7c11 */ /* 0x000fc400098f1408 */
[----:B------:R-:W-:-:S07]  /*1bf0*/  PRMT R47, R47, 0x5410, RZ ;  /* 0x000054102f2f7816 */ /* 0x000fce00000000ff */
.L_x_154:
[----:B------:R-:W-:-:S13]  /*1c00*/  ISETP.NE.AND P0, PT, R58, R51, PT ;  /* 0x000000333a00720c */ /* 0x000fda0003f05270 */
[----:B-----5:R-:W0:Y:S01]  /*1c10*/  @!P0 LDC.64 R8, c[0x0][0x248] ;  /* 0x00009200ff088b82 */ /* 0x020e220000000a00 */
[----:B------:R-:W-:Y:S02]  /*1c20*/  @!P0 IADD3 R52, R52, 0x1, RZ ;  /* 0x0000000134348810 */ /* 0x000fe40007ffe0ff */
[----:B------:R-:W-:Y:S02]  /*1c30*/  @!P0 SHF.L.U32 R11, R58, 0x1, RZ ;  /* 0x000000013a0b8819 */ /* 0x000fe400000006ff */
[----:B------:R-:W-:-:S03]  /*1c40*/  @!P0 LEA R10, R52, R1, 0x3 ;  /* 0x00000001340a8211 */ /* 0x000fc600078e18ff */
[----:B0-----:R-:W-:-:S03]  /*1c50*/  @!P0 IMAD.WIDE R8, R11, 0x2, R8 ;  /* 0x000000020b088825 */ /* 0x001fc600078e0208 */
[----:B------:R-:W2:Y:S04]  /*1c60*/  @!P0 LDL.64 R10, [R10] ;  /* 0x000000000a0a8983 */ /* 0x000ea80000100a00 */
[----:B------:R-:W3:Y:S01]  /*1c70*/  @!P0 LDG.E.U16.CONSTANT R9, desc[UR6][R8.64+0x2] ;  /* 0x0000020608098981 */ /* 0x000ee2000c1e9500 */
[----:B------:R-:W-:Y:S02]  /*1c80*/  MOV R62, R64 ;  /* 0x00000040003e7202 */ /* 0x000fe40000000f00 */
        /* <DEDUP_REMOVED lines=24> */
[----:B------:R-:W-:Y:S01]  /*1e10*/  LEA.HI R30, R9, 0xffffff80, RZ, 0x8 ;  /* 0xffffff80091e7811 */ /* 0x000fe200078f40ff */
[----:B------:R-:W3:Y:S01]  /*1e20*/  I2F.F16 R31, R31 ;  /* 0x0000001f001f7306 */ /* 0x000ee20000200c00 */
[----:B-1----:R-:W-:-:S02]  /*1e30*/  LOP3.LUT R16, R13, 0xff, RZ, 0xc0, !PT ;  /* 0x000000ff0d107812 */ /* 0x002fc400078ec0ff */
[----:B------:R-:W-:Y:S02]  /*1e40*/  LEA.HI R29, R10, 0xffffff80, RZ, 0x8 ;  /* 0xffffff800a1d7811 */ /* 0x000fe400078f40ff */
[----:B------:R-:W-:Y:S02]  /*1e50*/  IADD3 R18, R16, -0x80, RZ ;  /* 0xffffff8010127810 */ /* 0x000fe40007ffe0ff */
[----:B------:R-:W-:Y:S01]  /*1e60*/  LOP3.LUT R16, R14, 0xff, RZ, 0xc0, !PT ;  /* 0x000000ff0e107812 */ /* 0x000fe200078ec0ff */
[----:B------:R-:W1:Y:S01]  /*1e70*/  I2F.F16 R30, R30 ;  /* 0x0000001e001e7306 */ /* 0x000e620000200c00 */
[----:B------:R-:W-:Y:S02]  /*1e80*/  LEA.HI R27, R12, 0xffffff80, RZ, 0x8 ;  /* 0xffffff800c1b7811 */ /* 0x000fe400078f40ff */
[----:B------:R-:W-:Y:S02]  /*1e90*/  IADD3 R17, R16, -0x80, RZ ;  /* 0xffffff8010117810 */ /* 0x000fe40007ffe0ff */
[----:B------:R-:W-:-:S02]  /*1ea0*/  SHF.R.U32.HI R16, RZ, 0x8, R8 ;  /* 0x00000008ff107819 */ /* 0x000fc40000011608 */
[----:B------:R-:W-:Y:S01]  /*1eb0*/  SHF.R.U32.HI R8, RZ, 0x10, R8 ;  /* 0x00000010ff087819 */ /* 0x000fe20000011608 */
[----:B------:R-:W4:Y:S01]  /*1ec0*/  I2F.F16 R29, R29 ;  /* 0x0000001d001d7306 */ /* 0x000f220000200c00 */
[----:B------:R-:W-:Y:S02]  /*1ed0*/  LOP3.LUT R32, R16, 0xff, RZ, 0xc0, !PT ;  /* 0x000000ff10207812 */ /* 0x000fe400078ec0ff */
[----:B------:R-:W-:Y:S02]  /*1ee0*/  LOP3.LUT R8, R8, 0xff, RZ, 0xc0, !PT ;  /* 0x000000ff08087812 */ /* 0x000fe400078ec0ff */
[----:B------:R-:W-:Y:S02]  /*1ef0*/  IADD3 R33, R32, -0x80, RZ ;  /* 0xffffff8020217810 */ /* 0x000fe40007ffe0ff */
[----:B------:R-:W-:Y:S01]  /*1f00*/  SHF.R.U32.HI R32, RZ, 0x8, R9 ;  /* 0x00000008ff207819 */ /* 0x000fe20000011609 */
[----:B------:R-:W0:Y:S01]  /*1f10*/  I2F.F16 R16, R36 ;  /* 0x0000002400107306 */ /* 0x000e220000200c00 */
[----:B------:R-:W-:-:S02]  /*1f20*/  IADD3 R8, R8, -0x80, RZ ;  /* 0xffffff8008087810 */ /* 0x000fc40007ffe0ff */
[----:B------:R-:W-:Y:S02]  /*1f30*/  LOP3.LUT R34, R32, 0xff, RZ, 0xc0, !PT ;  /* 0x000000ff20227812 */ /* 0x000fe400078ec0ff */
[----:B------:R-:W-:Y:S02]  /*1f40*/  SHF.R.U32.HI R9, RZ, 0x10, R9 ;  /* 0x00000010ff097819 */ /* 0x000fe40000011609 */
[----:B------:R-:W-:Y:S01]  /*1f50*/  IADD3 R35, R34, -0x80, RZ ;  /* 0xffffff8022237810 */ /* 0x000fe20007ffe0ff */
[----:B------:R5:W0:Y:S01]  /*1f60*/  I2F.F16 R32, R8 ;  /* 0x0000000800207306 */ /* 0x000a220000200c00 */
[----:B------:R-:W-:Y:S02]  /*1f70*/  LOP3.LUT R9, R9, 0xff, RZ, 0xc0, !PT ;  /* 0x000000ff09097812 */ /* 0x000fe400078ec0ff */
[--C-:B------:R-:W-:Y:S02]  /*1f80*/  SHF.R.U32.HI R34, RZ, 0x8, R10.reuse ;  /* 0x00000008ff227819 */ /* 0x100fe4000001160a */
[----:B------:R-:W-:-:S02]  /*1f90*/  SHF.R.U32.HI R10, RZ, 0x10, R10 ;  /* 0x00000010ff0a7819 */ /* 0x000fc4000001160a */
[----:B------:R-:W-:Y:S01]  /*1fa0*/  IADD3 R9, R9, -0x80, RZ ;  /* 0xffffff8009097810 */ /* 0x000fe20007ffe0ff */
[----:B------:R-:W0:Y:S01]  /*1fb0*/  I2F.F16 R27, R27 ;  /* 0x0000001b001b7306 */ /* 0x000e220000200c00 */
[----:B-----5:R-:W-:Y:S02]  /*1fc0*/  SHF.R.U32.HI R8, RZ, 0x8, R11 ;  /* 0x00000008ff087819 */ /* 0x020fe4000001160b */
[----:B------:R-:W-:Y:S02]  /*1fd0*/  LOP3.LUT R10, R10, 0xff, RZ, 0xc0, !PT ;  /* 0x000000ff0a0a7812 */ /* 0x000fe400078ec0ff */
[----:B------:R-:W-:Y:S02]  /*1fe0*/  LOP3.LUT R8, R8, 0xff, RZ, 0xc0, !PT ;  /* 0x000000ff08087812 */ /* 0x000fe400078ec0ff */
[----:B------:R-:W-:Y:S01]  /*1ff0*/  LOP3.LUT R36, R34, 0xff, RZ, 0xc0, !PT ;  /* 0x000000ff22247812 */ /* 0x000fe200078ec0ff */
[----:B------:R-:W0:Y:S01]  /*2000*/  I2F.F16 R21, R21 ;  /* 0x0000001500157306 */ /* 0x000e220000200c00 */
[----:B------:R-:W-:-:S02]  /*2010*/  IADD3 R39, R8, -0x80, RZ ;  /* 0xffffff8008277810 */ /* 0x000fc40007ffe0ff */
[----:B------:R-:W-:Y:S02]  /*2020*/  SHF.R.U32.HI R8, RZ, 0x8, R12 ;  /* 0x00000008ff087819 */ /* 0x000fe4000001160c */
[----:B------:R-:W-:Y:S02]  /*2030*/  IADD3 R10, R10, -0x80, RZ ;  /* 0xffffff800a0a7810 */ /* 0x000fe40007ffe0ff */
[----:B------:R-:W-:Y:S01]  /*2040*/  LOP3.LUT R8, R8, 0xff, RZ, 0xc0, !PT ;  /* 0x000000ff08087812 */ /* 0x000fe200078ec0ff */
[----:B------:R5:W0:Y:S01]  /*2050*/  I2F.F16 R34, R9 ;  /* 0x0000000900227306 */ /* 0x000a220000200c00 */
[----:B------:R-:W-:Y:S02]  /*2060*/  IADD3 R37, R36, -0x80, RZ ;  /* 0xffffff8024257810 */ /* 0x000fe40007ffe0ff */
[----:B------:R-:W-:Y:S02]  /*2070*/  IADD3 R8, R8, -0x80, RZ ;  /* 0xffffff8008087810 */ /* 0x000fe40007ffe0ff */
[----:B------:R-:W-:-:S02]  /*2080*/  LEA.HI R26, R13, 0xffffff80, RZ, 0x8 ;  /* 0xffffff800d1a7811 */ /* 0x000fc400078f40ff */
[----:B------:R-:W-:Y:S01]  /*2090*/  LEA.HI R25, R14, 0xffffff80, RZ, 0x8 ;  /* 0xffffff800e197811 */ /* 0x000fe200078f40ff */
[----:B------:R2:W0:Y:S01]  /*20a0*/  I2F.F16 R36, R10 ;  /* 0x0000000a00247306 */ /* 0x0004220000200c00 */
[----:B-----5:R-:W-:Y:S02]  /*20b0*/  SHF.R.U32.HI R9, RZ, 0x8, R13 ;  /* 0x00000008ff097819 */ /* 0x020fe4000001160d */
[----:B------:R-:W-:Y:S02]  /*20c0*/  LEA.HI R24, R15, 0xffffff80, RZ, 0x8 ;  /* 0xffffff800f187811 */ /* 0x000fe400078f40ff */
[----:B------:R-:W-:Y:S02]  /*20d0*/  LOP3.LUT R9, R9, 0xff, RZ, 0xc0, !PT ;  /* 0x000000ff09097812 */ /* 0x000fe400078ec0ff */
[----:B------:R-:W-:Y:S01]  /*20e0*/  SHF.R.U32.HI R12, RZ, 0x10, R12 ;  /* 0x00000010ff0c7819 */ /* 0x000fe2000001160c */
[----:B------:R5:W0:Y:S01]  /*20f0*/  I2F.F16 R40, R8 ;  /* 0x0000000800287306 */ /* 0x000a220000200c00 */
[----:B--2---:R-:W-:-:S02]  /*2100*/  SHF.R.U32.HI R10, RZ, 0x8, R14 ;  /* 0x00000008ff0a7819 */ /* 0x004fc4000001160e */
[----:B------:R-:W-:Y:S02]  /*2110*/  SHF.R.U32.HI R13, RZ, 0x10, R13 ;  /* 0x00000010ff0d7819 */ /* 0x000fe4000001160d */
[----:B------:R-:W-:Y:S02]  /*2120*/  SHF.R.U32.HI R14, RZ, 0x10, R14 ;  /* 0x00000010ff0e7819 */ /* 0x000fe4000001160e */
[----:B------:R-:W-:Y:S01]  /*2130*/  LEA.HI R28, R11, 0xffffff80, RZ, 0x8 ;  /* 0xffffff800b1c7811 */ /* 0x000fe200078f40ff */
[----:B------:R-:W2:Y:S01]  /*2140*/  I2F.F16 R26, R26 ;  /* 0x0000001a001a7306 */ /* 0x000ea20000200c00 */
[--C-:B-----5:R-:W-:Y:S02]  /*2150*/  SHF.R.U32.HI R8, RZ, 0x8, R15.reuse ;  /* 0x00000008ff087819 */ /* 0x120fe4000001160f */
[----:B------:R-:W-:Y:S02]  /*2160*/  SHF.R.U32.HI R15, RZ, 0x10, R15 ;  /* 0x00000010ff0f7819 */ /* 0x000fe4000001160f */
[----:B------:R-:W-:-:S02]  /*2170*/  SHF.R.U32.HI R11, RZ, 0x10, R11 ;  /* 0x00000010ff0b7819 */ /* 0x000fc4000001160b */
[----:B------:R-:W-:Y:S01]  /*2180*/  IADD3 R9, R9, -0x80, RZ ;  /* 0xffffff8009097810 */ /* 0x000fe20007ffe0ff */
[----:B------:R-:W0:Y:S01]  /*2190*/  I2F.F16 R28, R28 ;  /* 0x0000001c001c7306 */ /* 0x000e220000200c00 */
[----:B------:R-:W-:Y:S02]  /*21a0*/  LOP3.LUT R12, R12, 0xff, RZ, 0xc0, !PT ;  /* 0x000000ff0c0c7812 */ /* 0x000fe400078ec0ff */
[----:B------:R-:W-:Y:S02]  /*21b0*/  LOP3.LUT R13, R13, 0xff, RZ, 0xc0, !PT ;  /* 0x000000ff0d0d7812 */ /* 0x000fe400078ec0ff */
[----:B------:R-:W-:Y:S02]  /*21c0*/  LOP3.LUT R14, R14, 0xff, RZ, 0xc0, !PT ;  /* 0x000000ff0e0e7812 */ /* 0x000fe400078ec0ff */
[----:B------:R-:W-:Y:S01]  /*21d0*/  LOP3.LUT R15, R15, 0xff, RZ, 0xc0, !PT ;  /* 0x000000ff0f0f7812 */ /* 0x000fe200078ec0ff */
[----:B------:R5:W0:Y:S01]  /*21e0*/  I2F.F16 R41, R9 ;  /* 0x0000000900297306 */ /* 0x000a220000200c00 */
[----:B------:R-:W-:-:S02]  /*21f0*/  LOP3.LUT R11, R11, 0xff, RZ, 0xc0, !PT ;  /* 0x000000ff0b0b7812 */ /* 0x000fc400078ec0ff */
[----:B------:R-:W-:Y:S02]  /*2200*/  LOP3.LUT R10, R10, 0xff, RZ, 0xc0, !PT ;  /* 0x000000ff0a0a7812 */ /* 0x000fe400078ec0ff */
[----:B------:R-:W-:Y:S02]  /*2210*/  LOP3.LUT R8, R8, 0xff, RZ, 0xc0, !PT ;  /* 0x000000ff08087812 */ /* 0x000fe400078ec0ff */
[----:B------:R-:W-:Y:S01]  /*2220*/  IADD3 R12, R12, -0x80, RZ ;  /* 0xffffff800c0c7810 */ /* 0x000fe20007ffe0ff */
[----:B------:R-:W0:Y:S01]  /*2230*/  I2F.F16 R25, R25 ;  /* 0x0000001900197306 */ /* 0x000e220000200c00 */
[----:B-----5:R-:W-:Y:S02]  /*2240*/  PRMT R9, R53, 0x9910, RZ ;  /* 0x0000991035097816 */ /* 0x020fe400000000ff */
[----:B------:R-:W-:Y:S02]  /*2250*/  IADD3 R13, R13, -0x80, RZ ;  /* 0xffffff800d0d7810 */ /* 0x000fe40007ffe0ff */
[----:B------:R-:W-:-:S02]  /*2260*/  IADD3 R14, R14, -0x80, RZ ;  /* 0xffffff800e0e7810 */ /* 0x000fc40007ffe0ff */
[----:B------:R-:W-:Y:S01]  /*2270*/  IADD3 R15, R15, -0x80, RZ ;  /* 0xffffff800f0f7810 */ /* 0x000fe20007ffe0ff */
[----:B------:R-:W0:Y:S01]  /*2280*/  I2F.F16 R24, R24 ;  /* 0x0000001800187306 */ /* 0x000e220000200c00 */
[----:B------:R-:W-:Y:S02]  /*2290*/  IADD3 R11, R11, -0x80, RZ ;  /* 0xffffff800b0b7810 */ /* 0x000fe40007ffe0ff */
[----:B------:R-:W-:Y:S02]  /*22a0*/  IADD3 R10, R10, -0x80, RZ ;  /* 0xffffff800a0a7810 */ /* 0x000fe40007ffe0ff */
[----:B------:R-:W-:Y:S02]  /*22b0*/  IADD3 R8, R8, -0x80, RZ ;  /* 0xffffff8008087810 */ /* 0x000fe40007ffe0ff */
[----:B------:R-:W-:Y:S01]  /*22c0*/  ISETP.NE.AND P0, PT, R9, RZ, PT ;  /* 0x000000ff0900720c */ /* 0x000fe20003f05270 */
[----:B------:R-:W0:Y:S08]  /*22d0*/  I2F.F16 R20, R20 ;  /* 0x0000001400147306 */ /* 0x000e300000200c00 */
[----:B------:R-:W0:Y:S08]  /*22e0*/  I2F.F16 R19, R19 ;  /* 0x0000001300137306 */ /* 0x000e300000200c00 */
[----:B------:R-:W0:Y:S08]  /*22f0*/  I2F.F16 R18, R18 ;  /* 0x0000001200127306 */ /* 0x000e300000200c00 */
[----:B------:R-:W0:Y:S08]  /*2300*/  I2F.F16 R17, R17 ;  /* 0x0000001100117306 */ /* 0x000e300000200c00 */
[----:B------:R-:W0:Y:S08]  /*2310*/  I2F.F16 R33, R33 ;  /* 0x0000002100217306 */ /* 0x000e300000200c00 */
[----:B------:R-:W0:Y:S08]  /*2320*/  I2F.F16 R35, R35 ;  /* 0x0000002300237306 */ /* 0x000e300000200c00 */
[----:B------:R-:W0:Y:S08]  /*2330*/  I2F.F16 R37, R37 ;  /* 0x0000002500257306 */ /* 0x000e300000200c00 */
[----:B------:R-:W0:Y:S08]  /*2340*/  I2F.F16 R39, R39 ;  /* 0x0000002700277306 */ /* 0x000e300000200c00 */
[----:B------:R0:W0:Y:S08]  /*2350*/  I2F.F16 R38, R11 ;  /* 0x0000000b00267306 */ /* 0x0000300000200c00 */
[----:B------:R-:W0:Y:S08]  /*2360*/  I2F.F16 R12, R12 ;  /* 0x0000000c000c7306 */ /* 0x000e300000200c00 */
[----:B------:R-:W0:Y:S08]  /*2370*/  I2F.F16 R13, R13 ;  /* 0x0000000d000d7306 */ /* 0x000e300000200c00 */
[----:B------:R0:W0:Y:S08]  /*2380*/  I2F.F16 R42, R10 ;  /* 0x0000000a002a7306 */ /* 0x0000300000200c00 */
[----:B------:R-:W0:Y:S08]  /*2390*/  I2F.F16 R14, R14 ;  /* 0x0000000e000e7306 */ /* 0x000e300000200c00 */
[----:B------:R0:W0:Y:S08]  /*23a0*/  I2F.F16 R43, R8 ;  /* 0x00000008002b7306 */ /* 0x0000300000200c00 */
[----:B------:R-:W0:Y:S01]  /*23b0*/  I2F.F16 R15, R15 ;  /* 0x0000000f000f7306 */ /* 0x000e220000200c00 */
[----:B-1234-:R-:W-:Y:S05]  /*23c0*/  @!P0 BRA `(.L_x_139) ;  /* 0x0000000400688947 */ /* 0x01efea0003800000 */
[----:B0-----:R-:W0:Y:S01]  /*23d0*/  LDS.64 R8, [UR4] ;  /* 0x00000004ff087984 */ /* 0x001e220008000a00 */
[----:B------:R-:W-:Y:S02]  /*23e0*/  HADD2.F32 R64, -RZ, R23.H0_H0 ;  /* 0x20000017ff407230 */ /* 0x000fe40000004100 */
[----:B------:R-:W-:Y:S01]  /*23f0*/  HADD2.F32 R61, -RZ, R33.H0_H0 ;  /* 0x20000021ff3d7230 */ /* 0x000fe20000004100 */
[----:B------:R-:W1:Y:S01]  /*2400*/  LDS.64 R10, [UR4+0x8] ;  /* 0x00000804ff0a7984 */ /* 0x000e620008000a00 */
[--C-:B0-----:R-:W-:Y:S02]  /*2410*/  HADD2.F32 R49, -RZ, R8.reuse.H0_H0 ;  /* 0x20000008ff317230 */ /* 0x101fe40000004100 */
[----:B------:R-:W-:Y:S02]  /*2420*/  HADD2.F32 R60, -RZ, R8.H1_H1 ;  /* 0x30000008ff3c7230 */ /* 0x000fe40000004100 */
[----:B------:R-:W-:Y:S02]  /*2430*/  HADD2.F32 R8, -RZ, R9.H0_H0 ;  /* 0x20000009ff087230 */ /* 0x000fe40000004100 */
[----:B------:R-:W-:Y:S01]  /*2440*/  FFMA.FTZ R64, R64, R49, RZ ;  /* 0x0000003140407223 */ /* 0x000fe200000100ff */
[----:B-1----:R-:W-:-:S03]  /*2450*/  HADD2.F32 R67, -RZ, R11.H1_H1 ;  /* 0x3000000bff437230 */ /* 0x002fc60000004100 */
[----:B------:R-:W-:Y:S01]  /*2460*/  FFMA.FTZ R61, R61, R60, R64 ;  /* 0x0000003c3d3d7223 */ /* 0x000fe20000010040 */
[----:B------:R-:W-:-:S05]  /*2470*/  HADD2.F32 R64, -RZ, R32.H0_H0 ;  /* 0x20000020ff407230 */ /* 0x000fca0000004100 */
[----:B------:R-:W-:Y:S01]  /*2480*/  FFMA.FTZ R65, R64, R8, R61 ;  /* 0x0000000840417223 */ /* 0x000fe2000001003d */
[----:B------:R-:W-:Y:S02]  /*2490*/  HADD2.F32 R61, -RZ, R9.H1_H1 ;  /* 0x30000009ff3d7230 */ /* 0x000fe40000004100 */
[----:B------:R-:W-:Y:S02]  /*24a0*/  HADD2.F32 R64, -RZ, R31.H0_H0 ;  /* 0x2000001fff407230 */ /* 0x000fe40000004100 */
[----:B------:R-:W-:-:S03]  /*24b0*/  HADD2.F32 R9, -RZ, R10.H0_H0 ;  /* 0x2000000aff097230 */ /* 0x000fc60000004100 */
[----:B------:R-:W-:Y:S01]  /*24c0*/  FFMA.FTZ R64, R64, R61, R65 ;  /* 0x0000003d40407223 */ /* 0x000fe20000010041 */
[----:B------:R-:W-:-:S05]  /*24d0*/  HADD2.F32 R65, -RZ, R19.H0_H0 ;  /* 0x20000013ff417230 */ /* 0x000fca0000004100 */
[----:B------:R-:W-:Y:S01]  /*24e0*/  FFMA.FTZ R66, R65, R9, R64 ;  /* 0x0000000941427223 */ /* 0x000fe20000010040 */
[----:B------:R-:W-:Y:S02]  /*24f0*/  HADD2.F32 R64, -RZ, R10.H1_H1 ;  /* 0x3000000aff407230 */ /* 0x000fe40000004100 */
[----:B------:R-:W-:Y:S02]  /*2500*/  HADD2.F32 R65, -RZ, R40.H0_H0 ;  /* 0x20000028ff417230 */ /* 0x000fe40000004100 */
[----:B------:R-:W-:Y:S02]  /*2510*/  HADD2.F32 R10, -RZ, R11.H0_H0 ;  /* 0x2000000bff0a7230 */ /* 0x000fe40000004100 */
[----:B------:R-:W-:Y:S02]  /*2520*/  HADD2.F32 R11, -RZ, R27.H0_H0 ;  /* 0x2000001bff0b7230 */ /* 0x000fe40000004100 */
[----:B------:R-:W-:Y:S01]  /*2530*/  FFMA.FTZ R65, R65, R64, R66 ;  /* 0x0000004041417223 */ /* 0x000fe20000010042 */
[----:B------:R-:W-:-:S05]  /*2540*/  HADD2.F32 R66, -RZ, R12.H0_H0 ;  /* 0x2000000cff427230 */ /* 0x000fca0000004100 */
[----:B------:R-:W-:Y:S01]  /*2550*/  FFMA.FTZ R66, R66, R10, R65 ;  /* 0x0000000a42427223 */ /* 0x000fe20000010041 */
[----:B------:R-:W-:-:S03]  /*2560*/  HADD2.F32 R65, -RZ, R35.H0_H0 ;  /* 0x20000023ff417230 */ /* 0x000fc60000004100 */
[----:B------:R-:W-:Y:S01]  /*2570*/  FFMA.FTZ R11, R11, R67, R66 ;  /* 0x000000430b0b7223 */ /* 0x000fe20000010042 */
[----:B------:R-:W-:-:S05]  /*2580*/  HADD2.F32 R66, -RZ, R50.H0_H0 ;  /* 0x20000032ff427230 */ /* 0x000fca0000004100 */
[----:B------:R-:W-:Y:S01]  /*2590*/  FMUL.FTZ R11, R11, R66 ;  /* 0x000000420b0b7220 */ /* 0x000fe20000410000 */
[----:B------:R-:W-:-:S04]  /*25a0*/  HADD2.F32 R66, -RZ, R22.H0_H0 ;  /* 0x20000016ff427230 */ /* 0x000fc80000004100 */
[----:B------:R-:W-:Y:S01]  /*25b0*/  F2FP.F16.F32.PACK_AB R11, RZ, R11 ;  /* 0x0000000bff0b723e */ /* 0x000fe200000000ff */
[----:B------:R-:W-:Y:S01]  /*25c0*/  FFMA.FTZ R69, R49, R66, RZ ;  /* 0x0000004231457223 */ /* 0x000fe200000100ff */
[----:B------:R-:W-:-:S03]  /*25d0*/  HADD2.F32 R66, -RZ, R18.H0_H0 ;  /* 0x20000012ff427230 */ /* 0x000fc60000004100 */
[----:B------:R-:W-:Y:S01]  /*25e0*/  FFMA.FTZ R69, R60, R65, R69 ;  /* 0x000000413c457223 */ /* 0x000fe20000010045 */
[----:B------:R-:W-:-:S05]  /*25f0*/  HADD2.F32 R65, -RZ, R34.H0_H0 ;  /* 0x20000022ff417230 */ /* 0x000fca0000004100 */
[----:B------:R-:W-:Y:S01]  /*2600*/  FFMA.FTZ R68, R8, R65, R69 ;  /* 0x0000004108447223 */ /* 0x000fe20000010045 */
[----:B------:R-:W-:-:S05]  /*2610*/  HADD2.F32 R65, -RZ, R30.H0_H0 ;  /* 0x2000001eff417230 */ /* 0x000fca0000004100 */
[----:B------:R-:W-:Y:S01]  /*2620*/  FFMA.FTZ R68, R61, R65, R68 ;  /* 0x000000413d447223 */ /* 0x000fe20000010044 */
[----:B------:R-:W-:-:S03]  /*2630*/  HADD2.F32 R65, -RZ, R41.H0_H0 ;  /* 0x20000029ff417230 */ /* 0x000fc60000004100 */
[----:B------:R-:W-:Y:S01]  /*2640*/  FFMA.FTZ R69, R9, R66, R68 ;  /* 0x0000004209457223 */ /* 0x000fe20000010044 */
[----:B------:R-:W-:-:S03]  /*2650*/  HADD2.F32 R68, -RZ, R21.H0_H0 ;  /* 0x20000015ff447230 */ /* 0x000fc60000004100 */
[----:B------:R-:W-:Y:S01]  /*2660*/  FFMA.FTZ R69, R64, R65, R69 ;  /* 0x0000004140457223 */ /* 0x000fe20000010045 */
[----:B------:R-:W-:-:S05]  /*2670*/  HADD2.F32 R65, -RZ, R13.H0_H0 ;  /* 0x2000000dff417230 */ /* 0x000fca0000004100 */
[----:B------:R-:W-:Y:S01]  /*2680*/  FFMA.FTZ R66, R10, R65, R69 ;  /* 0x000000410a427223 */ /* 0x000fe20000010045 */
[----:B------:R-:W-:-:S05]  /*2690*/  HADD2.F32 R65, -RZ, R26.H0_H0 ;  /* 0x2000001aff417230 */ /* 0x000fca0000004100 */
[----:B------:R-:W-:Y:S01]  /*26a0*/  FFMA.FTZ R65, R67, R65, R66 ;  /* 0x0000004143417223 */ /* 0x000fe20000010042 */
[----:B------:R-:W-:-:S05]  /*26b0*/  HADD2.F32 R66, -RZ, R50.H1_H1 ;  /* 0x30000032ff427230 */ /* 0x000fca0000004100 */
[----:B------:R-:W-:Y:S01]  /*26c0*/  FMUL.FTZ R65, R65, R66 ;  /* 0x0000004241417220 */ /* 0x000fe20000410000 */
[----:B------:R-:W-:-:S04]  /*26d0*/  HADD2.F32 R66, -RZ, R20.H0_H0 ;  /* 0x20000014ff427230 */ /* 0x000fc80000004100 */
[----:B------:R-:W-:-:S04]  /*26e0*/  F2FP.F16.F32.PACK_AB R65, RZ, R65 ;  /* 0x00000041ff41723e */ /* 0x000fc800000000ff */
[----:B------:R-:W-:Y:S01]  /*26f0*/  PRMT R11, R11, 0x5410, R65 ;  /* 0x000054100b0b7816 */ /* 0x000fe20000000041 */
[----:B------:R-:W-:-:S05]  /*2700*/  HADD2.F32 R65, -RZ, R37.H0_H0 ;  /* 0x20000025ff417230 */ /* 0x000fca0000004100 */
[----:B------:R-:W-:Y:S01]  /*2710*/  HFMA2.MMA R6, R11, 1, 1, R6 ;  /* 0x3c003c000b067835 */ /* 0x000fe20000000006 */
[C---:B------:R-:W-:Y:S01]  /*2720*/  FFMA.FTZ R11, R49.reuse, R68, RZ ;  /* 0x00000044310b7223 */ /* 0x040fe200000100ff */
[----:B------:R-:W-:Y:S01]  /*2730*/  FFMA.FTZ R49, R49, R66, RZ ;  /* 0x0000004231317223 */ /* 0x000fe200000100ff */
[----:B------:R-:W-:Y:S02]  /*2740*/  HADD2.F32 R66, -RZ, R39.H0_H0 ;  /* 0x20000027ff427230 */ /* 0x000fe40000004100 */
[----:B------:R-:W-:-:S03]  /*2750*/  FFMA.FTZ R11, R60, R65, R11 ;  /* 0x000000413c0b7223 */ /* 0x000fc6000001000b */
[----:B------:R-:W-:Y:S01]  /*2760*/  FFMA.FTZ R49, R60, R66, R49 ;  /* 0x000000423c317223 */ /* 0x000fe20000010031 */
[----:B------:R-:W-:Y:S02]  /*2770*/  HADD2.F32 R60, -RZ, R36.H0_H0 ;  /* 0x20000024ff3c7230 */ /* 0x000fe40000004100 */
[----:B------:R-:W-:-:S03]  /*2780*/  HADD2.F32 R66, -RZ, R38.H0_H0 ;  /* 0x20000026ff427230 */ /* 0x000fc60000004100 */
[C---:B------:R-:W-:Y:S02]  /*2790*/  FFMA.FTZ R60, R8.reuse, R60, R11 ;  /* 0x0000003c083c7223 */ /* 0x040fe4000001000b */
[----:B------:R-:W-:Y:S01]  /*27a0*/  FFMA.FTZ R49, R8, R66, R49 ;  /* 0x0000004208317223 */ /* 0x000fe20000010031 */
[----:B------:R-:W-:-:S05]  /*27b0*/  HADD2.F32 R8, -RZ, R29.H0_H0 ;  /* 0x2000001dff087230 */ /* 0x000fca0000004100 */
[----:B------:R-:W-:Y:S01]  /*27c0*/  FFMA.FTZ R60, R61, R8, R60 ;  /* 0x000000083d3c7223 */ /* 0x000fe2000001003c */
[----:B------:R-:W-:-:S05]  /*27d0*/  HADD2.F32 R8, -RZ, R28.H0_H0 ;  /* 0x2000001cff087230 */ /* 0x000fca0000004100 */
[----:B------:R-:W-:Y:S01]  /*27e0*/  FFMA.FTZ R66, R61, R8, R49 ;  /* 0x000000083d427223 */ /* 0x000fe20000010031 */
[----:B------:R-:W-:Y:S02]  /*27f0*/  HADD2.F32 R8, -RZ, R17.H0_H0 ;  /* 0x20000011ff087230 */ /* 0x000fe40000004100 */
[----:B------:R-:W-:-:S03]  /*2800*/  HADD2.F32 R49, -RZ, R16.H0_H0 ;  /* 0x20000010ff317230 */ /* 0x000fc60000004100 */
[C---:B------:R-:W-:Y:S01]  /*2810*/  FFMA.FTZ R11, R9.reuse, R8, R60 ;  /* 0x00000008090b7223 */ /* 0x040fe2000001003c */
[----:B------:R-:W-:Y:S02]  /*2820*/  HADD2.F32 R8, -RZ, R14.H0_H0 ;  /* 0x2000000eff087230 */ /* 0x000fe40000004100 */
[----:B------:R-:W-:Y:S01]  /*2830*/  FFMA.FTZ R66, R9, R49, R66 ;  /* 0x0000003109427223 */ /* 0x000fe20000010042 */
[----:B------:R-:W-:Y:S02]  /*2840*/  HADD2.F32 R9, -RZ, R42.H0_H0 ;  /* 0x2000002aff097230 */ /* 0x000fe40000004100 */
[----:B------:R-:W-:-:S03]  /*2850*/  HADD2.F32 R49, -RZ, R43.H0_H0 ;  /* 0x2000002bff317230 */ /* 0x000fc60000004100 */
[C---:B------:R-:W-:Y:S01]  /*2860*/  FFMA.FTZ R9, R64.reuse, R9, R11 ;  /* 0x0000000940097223 */ /* 0x040fe2000001000b */
[--C-:B------:R-:W-:Y:S02]  /*2870*/  HADD2.F32 R11, -RZ, R48.reuse.H1_H1 ;  /* 0x30000030ff0b7230 */ /* 0x100fe40000004100 */
[----:B------:R-:W-:Y:S01]  /*2880*/  FFMA.FTZ R49, R64, R49, R66 ;  /* 0x0000003140317223 */ /* 0x000fe20000010042 */
[----:B------:R-:W-:Y:S02]  /*2890*/  HADD2.F32 R64, -RZ, R15.H0_H0 ;  /* 0x2000000fff407230 */ /* 0x000fe40000004100 */
[C---:B------:R-:W-:Y:S01]  /*28a0*/  FFMA.FTZ R60, R10.reuse, R8, R9 ;  /* 0x000000080a3c7223 */ /* 0x040fe20000010009 */
[----:B------:R-:W-:Y:S02]  /*28b0*/  HADD2.F32 R8, -RZ, R25.H0_H0 ;  /* 0x20000019ff087230 */ /* 0x000fe40000004100 */
[----:B------:R-:W-:Y:S02]  /*28c0*/  HADD2.F32 R9, -RZ, R48.H0_H0 ;  /* 0x20000030ff097230 */ /* 0x000fe40000004100 */
[----:B------:R-:W-:Y:S01]  /*28d0*/  FFMA.FTZ R49, R10, R64, R49 ;  /* 0x000000400a317223 */ /* 0x000fe20000010031 */
[----:B------:R-:W-:-:S02]  /*28e0*/  HADD2.F32 R10, -RZ, R24.H0_H0 ;  /* 0x20000018ff0a7230 */ /* 0x000fc40000004100 */
[----:B------:R-:W-:-:S03]  /*28f0*/  FFMA.FTZ R8, R67, R8, R60 ;  /* 0x0000000843087223 */ /* 0x000fc6000001003c */
[----:B------:R-:W-:Y:S01]  /*2900*/  FFMA.FTZ R10, R67, R10, R49 ;  /* 0x0000000a430a7223 */ /* 0x000fe20000010031 */
[----:B------:R-:W-:-:S03]  /*2910*/  FMUL.FTZ R8, R8, R9 ;  /* 0x0000000908087220 */ /* 0x000fc60000410000 */
[----:B------:R-:W-:Y:S02]  /*2920*/  FMUL.FTZ R10, R10, R11 ;  /* 0x0000000b0a0a7220 */ /* 0x000fe40000410000 */
[----:B------:R-:W-:-:S03]  /*2930*/  F2FP.F16.F32.PACK_AB R8, RZ, R8 ;  /* 0x00000008ff08723e */ /* 0x000fc600000000ff */
[----:B------:R-:W-:-:S04]  /*2940*/  F2FP.F16.F32.PACK_AB R10, RZ, R10 ;  /* 0x0000000aff0a723e */ /* 0x000fc800000000ff */
[----:B------:R-:W-:-:S06]  /*2950*/  PRMT R8, R8, 0x5410, R10 ;  /* 0x0000541008087816 */ /* 0x000fcc000000000a */
[----:B------:R-:W-:-:S11]  /*2960*/  HFMA2.MMA R5, R8, 1, 1, R5 ;  /* 0x3c003c0008057835 */ /* 0x000fd60000000005 */
.L_x_139:
        /* <DEDUP_REMOVED lines=14> */
[----:B-1----:R-:W-:Y:S02]  /*2a50*/  HADD2.F32 R67, -RZ, R11.H1_H1 ;  /* 0x3000000bff437230 */ /* 0x002fe40000004100 */
[----:B------:R-:W-:Y:S01]  /*2a60*/  FFMA.FTZ R61, R60, R49, RZ ;  /* 0x000000313c3d7223 */ /* 0x000fe200000100ff */
[----:B------:R-:W-:-:S05]  /*2a70*/  HADD2.F32 R60, -RZ, R33.H0_H0 ;  /* 0x20000021ff3c7230 */ /* 0x000fca0000004100 */
[----:B------:R-:W-:Y:S01]  /*2a80*/  FFMA.FTZ R61, R60, R8, R61 ;  /* 0x000000083c3d7223 */ /* 0x000fe2000001003d */
[----:B------:R-:W-:-:S05]  /*2a90*/  HADD2.F32 R60, -RZ, R9.H0_H0 ;  /* 0x20000009ff3c7230 */ /* 0x000fca0000004100 */
[----:B------:R-:W-:Y:S01]  /*2aa0*/  FFMA.FTZ R64, R64, R60, R61 ;  /* 0x0000003c40407223 */ /* 0x000fe2000001003d */
[----:B------:R-:W-:Y:S02]  /*2ab0*/  HADD2.F32 R61, -RZ, R9.H1_H1 ;  /* 0x30000009ff3d7230 */ /* 0x000fe40000004100 */
[----:B------:R-:W-:-:S05]  /*2ac0*/  HADD2.F32 R9, -RZ, R31.H0_H0 ;  /* 0x2000001fff097230 */ /* 0x000fca0000004100 */
[----:B------:R-:W-:Y:S01]  /*2ad0*/  FFMA.FTZ R64, R9, R61, R64 ;  /* 0x0000003d09407223 */ /* 0x000fe20000010040 */
[----:B------:R-:W-:-:S05]  /*2ae0*/  HADD2.F32 R9, -RZ, R10.H0_H0 ;  /* 0x2000000aff097230 */ /* 0x000fca0000004100 */
[----:B------:R-:W-:Y:S01]  /*2af0*/  FFMA.FTZ R65, R65, R9, R64 ;  /* 0x0000000941417223 */ /* 0x000fe20000010040 */
[----:B------:R-:W-:Y:S02]  /*2b00*/  HADD2.F32 R64, -RZ, R10.H1_H1 ;  /* 0x3000000aff407230 */ /* 0x000fe40000004100 */
[----:B------:R-:W-:-:S05]  /*2b10*/  HADD2.F32 R10, -RZ, R40.H0_H0 ;  /* 0x20000028ff0a7230 */ /* 0x000fca0000004100 */
[----:B------:R-:W-:Y:S01]  /*2b20*/  FFMA.FTZ R65, R10, R64, R65 ;  /* 0x000000400a417223 */ /* 0x000fe20000010041 */
[----:B------:R-:W-:Y:S02]  /*2b30*/  HADD2.F32 R10, -RZ, R11.H0_H0 ;  /* 0x2000000bff0a7230 */ /* 0x000fe40000004100 */
[----:B------:R-:W-:-:S03]  /*2b40*/  HADD2.F32 R11, -RZ, R27.H0_H0 ;  /* 0x2000001bff0b7230 */ /* 0x000fc60000004100 */
[----:B------:R-:W-:Y:S01]  /*2b50*/  FFMA.FTZ R66, R66, R10, R65 ;  /* 0x0000000a42427223 */ /* 0x000fe20000010041 */
[----:B------:R-:W-:-:S03]  /*2b60*/  HADD2.F32 R65, -RZ, R35.H0_H0 ;  /* 0x20000023ff417230 */ /* 0x000fc60000004100 */
[----:B------:R-:W-:Y:S01]  /*2b70*/  FFMA.FTZ R66, R11, R67, R66 ;  /* 0x000000430b427223 */ /* 0x000fe20000010042 */
[----:B------:R-:W-:-:S05]  /*2b80*/  HADD2.F32 R11, -RZ, R50.H0_H0 ;  /* 0x20000032ff0b7230 */ /* 0x000fca0000004100 */
[----:B------:R-:W-:Y:S01]  /*2b90*/  FMUL.FTZ R11, R11, R66 ;  /* 0x000000420b0b7220 */ /* 0x000fe20000410000 */
[----:B------:R-:W-:-:S04]  /*2ba0*/  HADD2.F32 R66, -RZ, R22.H0_H0 ;  /* 0x20000016ff427230 */ /* 0x000fc80000004100 */
[----:B------:R-:W-:Y:S01]  /*2bb0*/  F2FP.F16.F32.PACK_AB R11, RZ, R11 ;  /* 0x0000000bff0b723e */ /* 0x000fe200000000ff */
[----:B------:R-:W-:-:S04]  /*2bc0*/  FFMA.FTZ R66, R66, R49, RZ ;  /* 0x0000003142427223 */ /* 0x000fc800000100ff */
[----:B------:R-:W-:Y:S01]  /*2bd0*/  FFMA.FTZ R66, R65, R8, R66 ;  /* 0x0000000841427223 */ /* 0x000fe20000010042 */
[----:B------:R-:W-:-:S05]  /*2be0*/  HADD2.F32 R65, -RZ, R34.H0_H0 ;  /* 0x20000022ff417230 */ /* 0x000fca0000004100 */
        /* <DEDUP_REMOVED lines=15> */
[----:B------:R-:W-:-:S06]  /*2ce0*/  PRMT R11, R11, 0x5410, R65 ;  /* 0x000054100b0b7816 */ /* 0x000fcc0000000041 */
[----:B------:R-:W-:Y:S01]  /*2cf0*/  HFMA2.MMA R4, R11, 1, 1, R4 ;  /* 0x3c003c000b047835 */ /* 0x000fe20000000004 */
[-C--:B------:R-:W-:Y:S01]  /*2d00*/  FFMA.FTZ R11, R68, R49.reuse, RZ ;  /* 0x00000031440b7223 */ /* 0x080fe200000100ff */
[----:B------:R-:W-:Y:S01]  /*2d10*/  FFMA.FTZ R49, R66, R49, RZ ;  /* 0x0000003142317223 */ /* 0x000fe200000100ff */
[----:B------:R-:W-:-:S05]  /*2d20*/  HADD2.F32 R66, -RZ, R37.H0_H0 ;  /* 0x20000025ff427230 */ /* 0x000fca0000004100 */
[----:B------:R-:W-:Y:S01]  /*2d30*/  FFMA.FTZ R11, R66, R8, R11 ;  /* 0x00000008420b7223 */ /* 0x000fe2000001000b */
[----:B------:R-:W-:-:S05]  /*2d40*/  HADD2.F32 R66, -RZ, R39.H0_H0 ;  /* 0x20000027ff427230 */ /* 0x000fca0000004100 */
[----:B------:R-:W-:Y:S01]  /*2d50*/  FFMA.FTZ R49, R66, R8, R49 ;  /* 0x0000000842317223 */ /* 0x000fe20000010031 */
[----:B------:R-:W-:Y:S02]  /*2d60*/  HADD2.F32 R8, -RZ, R36.H0_H0 ;  /* 0x20000024ff087230 */ /* 0x000fe40000004100 */
[----:B------:R-:W-:-:S03]  /*2d70*/  HADD2.F32 R66, -RZ, R38.H0_H0 ;  /* 0x20000026ff427230 */ /* 0x000fc60000004100 */
[-C--:B------:R-:W-:Y:S01]  /*2d80*/  FFMA.FTZ R8, R8, R60.reuse, R11 ;  /* 0x0000003c08087223 */ /* 0x080fe2000001000b */
[----:B------:R-:W-:Y:S02]  /*2d90*/  HADD2.F32 R11, -RZ, R29.H0_H0 ;  /* 0x2000001dff0b7230 */ /* 0x000fe40000004100 */
[----:B------:R-:W-:Y:S01]  /*2da0*/  FFMA.FTZ R60, R66, R60, R49 ;  /* 0x0000003c423c7223 */ /* 0x000fe20000010031 */
[----:B------:R-:W-:Y:S02]  /*2db0*/  HADD2.F32 R49, -RZ, R16.H0_H0 ;  /* 0x20000010ff317230 */ /* 0x000fe40000004100 */
[----:B------:R-:W-:Y:S01]  /*2dc0*/  FFMA.FTZ R8, R11, R61, R8 ;  /* 0x0000003d0b087223 */ /* 0x000fe20000010008 */
[----:B------:R-:W-:-:S05]  /*2dd0*/  HADD2.F32 R11, -RZ, R28.H0_H0 ;  /* 0x2000001cff0b7230 */ /* 0x000fca0000004100 */
[----:B------:R-:W-:Y:S01]  /*2de0*/  FFMA.FTZ R60, R11, R61, R60 ;  /* 0x0000003d0b3c7223 */ /* 0x000fe2000001003c */
[----:B------:R-:W-:-:S05]  /*2df0*/  HADD2.F32 R11, -RZ, R17.H0_H0 ;  /* 0x20000011ff0b7230 */ /* 0x000fca0000004100 */
[-C--:B------:R-:W-:Y:S01]  /*2e00*/  FFMA.FTZ R11, R11, R9.reuse, R8 ;  /* 0x000000090b0b7223 */ /* 0x080fe20000010008 */
[----:B------:R-:W-:Y:S01]  /*2e10*/  FFMA.FTZ R9, R49, R9, R60 ;  /* 0x0000000931097223 */ /* 0x000fe2000001003c */
[----:B------:R-:W-:Y:S02]  /*2e20*/  HADD2.F32 R8, -RZ, R42.H0_H0 ;  /* 0x2000002aff087230 */ /* 0x000fe40000004100 */
[----:B------:R-:W-:-:S03]  /*2e30*/  HADD2.F32 R60, -RZ, R43.H0_H0 ;  /* 0x2000002bff3c7230 */ /* 0x000fc60000004100 */
[-C--:B------:R-:W-:Y:S01]  /*2e40*/  FFMA.FTZ R11, R8, R64.reuse, R11 ;  /* 0x00000040080b7223 */ /* 0x080fe2000001000b */
[----:B------:R-:W-:Y:S02]  /*2e50*/  HADD2.F32 R8, -RZ, R14.H0_H0 ;  /* 0x2000000eff087230 */ /* 0x000fe40000004100 */
[----:B------:R-:W-:Y:S01]  /*2e60*/  FFMA.FTZ R9, R60, R64, R9 ;  /* 0x000000403c097223 */ /* 0x000fe20000010009 */
[----:B------:R-:W-:Y:S02]  /*2e70*/  HADD2.F32 R60, -RZ, R15.H0_H0 ;  /* 0x2000000fff3c7230 */ /* 0x000fe40000004100 */
[-C--:B------:R-:W-:Y:S01]  /*2e80*/  FFMA.FTZ R8, R8, R10.reuse, R11 ;  /* 0x0000000a08087223 */ /* 0x080fe2000001000b */
[----:B------:R-:W-:Y:S02]  /*2e90*/  HADD2.F32 R11, -RZ, R24.H0_H0 ;  /* 0x20000018ff0b7230 */ /* 0x000fe40000004100 */
[----:B------:R-:W-:Y:S01]  /*2ea0*/  FFMA.FTZ R10, R60, R10, R9 ;  /* 0x0000000a3c0a7223 */ /* 0x000fe20000010009 */
[----:B------:R-:W-:-:S03]  /*2eb0*/  HADD2.F32 R9, -RZ, R25.H0_H0 ;  /* 0x20000019ff097230 */ /* 0x000fc60000004100 */
[-C--:B------:R-:W-:Y:S01]  /*2ec0*/  FFMA.FTZ R10, R11, R67.reuse, R10 ;  /* 0x000000430b0a7223 */ /* 0x080fe2000001000a */
[--C-:B------:R-:W-:Y:S02]  /*2ed0*/  HADD2.F32 R11, -RZ, R48.reuse.H1_H1 ;  /* 0x30000030ff0b7230 */ /* 0x100fe40000004100 */
[----:B------:R-:W-:Y:S01]  /*2ee0*/  FFMA.FTZ R8, R9, R67, R8 ;  /* 0x0000004309087223 */ /* 0x000fe20000010008 */
[----:B------:R-:W-:Y:S02]  /*2ef0*/  HADD2.F32 R9, -RZ, R48.H0_H0 ;  /* 0x20000030ff097230 */ /* 0x000fe40000004100 */
[----:B------:R-:W-:-:S03]  /*2f00*/  FMUL.FTZ R10, R11, R10 ;  /* 0x0000000a0b0a7220 */ /* 0x000fc60000410000 */
[----:B------:R-:W-:Y:S02]  /*2f10*/  FMUL.FTZ R8, R9, R8 ;  /* 0x0000000809087220 */ /* 0x000fe40000410000 */
[----:B------:R-:W-:-:S03]  /*2f20*/  F2FP.F16.F32.PACK_AB R10, RZ, R10 ;  /* 0x0000000aff0a723e */ /* 0x000fc600000000ff */
[----:B------:R-:W-:-:S04]  /*2f30*/  F2FP.F16.F32.PACK_AB R8, RZ, R8 ;  /* 0x00000008ff08723e */ /* 0x000fc800000000ff */
[----:B------:R-:W-:-:S06]  /*2f40*/  PRMT R8, R8, 0x5410, R10 ;  /* 0x0000541008087816 */ /* 0x000fcc000000000a */
[----:B------:R-:W-:-:S11]  /*2f50*/  HFMA2.MMA R3, R8, 1, 1, R3 ;  /* 0x3c003c0008037835 */ /* 0x000fd60000000003 */
.L_x_140:
        /* <DEDUP_REMOVED lines=97> */
.L_x_141:
        /* <DEDUP_REMOVED lines=23> */
[----:B------:R-:W-:-:S03]  /*36e0*/  HADD2.F32 R8, -RZ, R8.H1_H1 ;  /* 0x30000008ff087230 */ /* 0x000fc60000004100 */
[-C--:B------:R-:W-:Y:S01]  /*36f0*/  FFMA.FTZ R60, R23, R49.reuse, RZ ;  /* 0x00000031173c7223 */ /* 0x080fe200000100ff */
[-C--:B------:R-:W-:Y:S01]  /*3700*/  FFMA.FTZ R22, R22, R49.reuse, RZ ;  /* 0x0000003116167223 */ /* 0x080fe200000100ff */
[-C--:B------:R-:W-:Y:S01]  /*3710*/  FFMA.FTZ R21, R21, R49.reuse, RZ ;  /* 0x0000003115157223 */ /* 0x080fe200000100ff */
[----:B------:R-:W-:Y:S01]  /*3720*/  FFMA.FTZ R49, R20, R49, RZ ;  /* 0x0000003114317223 */ /* 0x000fe200000100ff */
[-C--:B------:R-:W-:Y:S01]  /*3730*/  FFMA.FTZ R33, R33, R8.reuse, R60 ;  /* 0x0000000821217223 */ /* 0x080fe2000001003c */
[----:B------:R-:W-:Y:S02]  /*3740*/  HADD2.F32 R60, -RZ, R37.H0_H0 ;  /* 0x20000025ff3c7230 */ /* 0x000fe40000004100 */
[-C--:B------:R-:W-:Y:S01]  /*3750*/  FFMA.FTZ R35, R35, R8.reuse, R22 ;  /* 0x0000000823237223 */ /* 0x080fe20000010016 */
[----:B------:R-:W-:Y:S02]  /*3760*/  HADD2.F32 R20, -RZ, R9.H0_H0 ;  /* 0x20000009ff147230 */ /* 0x000fe40000004100 */
[----:B------:R-:W-:Y:S01]  /*3770*/  FFMA.FTZ R49, R64, R8, R49 ;  /* 0x0000000840317223 */ /* 0x000fe20000010031 */
[----:B------:R-:W-:-:S02]  /*3780*/  HADD2.F32 R22, -RZ, R34.H0_H0 ;  /* 0x20000022ff167230 */ /* 0x000fc40000004100 */
[----:B------:R-:W-:Y:S01]  /*3790*/  FFMA.FTZ R21, R60, R8, R21 ;  /* 0x000000083c157223 */ /* 0x000fe20000010015 */
[----:B------:R-:W-:Y:S02]  /*37a0*/  HADD2.F32 R9, -RZ, R9.H1_H1 ;  /* 0x30000009ff097230 */ /* 0x000fe40000004100 */
[-C--:B------:R-:W-:Y:S01]  /*37b0*/  FFMA.FTZ R8, R32, R20.reuse, R33 ;  /* 0x0000001420087223 */ /* 0x080fe20000010021 */
[----:B------:R-:W-:Y:S02]  /*37c0*/  HADD2.F32 R23, -RZ, R28.H0_H0 ;  /* 0x2000001cff177230 */ /* 0x000fe40000004100 */
[-C--:B------:R-:W-:Y:S01]  /*37d0*/  FFMA.FTZ R32, R36, R20.reuse, R21 ;  /* 0x0000001424207223 */ /* 0x080fe20000010015 */
[----:B------:R-:W-:Y:S02]  /*37e0*/  HADD2.F32 R21, -RZ, R30.H0_H0 ;  /* 0x2000001eff157230 */ /* 0x000fe40000004100 */
[-C--:B------:R-:W-:Y:S01]  /*37f0*/  FFMA.FTZ R22, R22, R20.reuse, R35 ;  /* 0x0000001416167223 */ /* 0x080fe20000010023 */
[----:B------:R-:W-:Y:S01]  /*3800*/  FFMA.FTZ R28, R38, R20, R49 ;  /* 0x00000014261c7223 */ /* 0x000fe20000010031 */
[-C--:B------:R-:W-:Y:S01]  /*3810*/  FFMA.FTZ R20, R31, R9.reuse, R8 ;  /* 0x000000091f147223 */ /* 0x080fe20000010008 */
[-C--:B------:R-:W-:Y:S01]  /*3820*/  FFMA.FTZ R32, R29, R9.reuse, R32 ;  /* 0x000000091d207223 */ /* 0x080fe20000010020 */
[-C--:B------:R-:W-:Y:S01]  /*3830*/  FFMA.FTZ R22, R21, R9.reuse, R22 ;  /* 0x0000000915167223 */ /* 0x080fe20000010016 */
[----:B------:R-:W-:Y:S01]  /*3840*/  FFMA.FTZ R28, R23, R9, R28 ;  /* 0x00000009171c7223 */ /* 0x000fe2000001001c */
[----:B-1----:R-:W-:-:S02]  /*3850*/  HADD2.F32 R9, -RZ, R10.H0_H0 ;  /* 0x2000000aff097230 */ /* 0x002fc40000004100 */
[----:B------:R-:W-:Y:S02]  /*3860*/  HADD2.F32 R21, -RZ, R18.H0_H0 ;  /* 0x20000012ff157230 */ /* 0x000fe40000004100 */
[----:B------:R-:W-:Y:S02]  /*3870*/  HADD2.F32 R23, -RZ, R17.H0_H0 ;  /* 0x20000011ff177230 */ /* 0x000fe40000004100 */
[-C--:B------:R-:W-:Y:S01]  /*3880*/  FFMA.FTZ R17, R19, R9.reuse, R20 ;  /* 0x0000000913117223 */ /* 0x080fe20000010014 */
[----:B------:R-:W-:Y:S02]  /*3890*/  HADD2.F32 R29, -RZ, R16.H0_H0 ;  /* 0x20000010ff1d7230 */ /* 0x000fe40000004100 */
[-C--:B------:R-:W-:Y:S01]  /*38a0*/  FFMA.FTZ R19, R21, R9.reuse, R22 ;  /* 0x0000000915137223 */ /* 0x080fe20000010016 */
[----:B------:R-:W-:Y:S02]  /*38b0*/  HADD2.F32 R10, -RZ, R10.H1_H1 ;  /* 0x3000000aff0a7230 */ /* 0x000fe40000004100 */
[----:B------:R-:W-:Y:S01]  /*38c0*/  FFMA.FTZ R21, R23, R9, R32 ;  /* 0x0000000917157223 */ /* 0x000fe20000010020 */
[----:B------:R-:W-:-:S02]  /*38d0*/  HADD2.F32 R16, -RZ, R41.H0_H0 ;  /* 0x20000029ff107230 */ /* 0x000fc40000004100 */
[----:B------:R-:W-:Y:S01]  /*38e0*/  FFMA.FTZ R9, R29, R9, R28 ;  /* 0x000000091d097223 */ /* 0x000fe2000001001c */
[----:B------:R-:W-:Y:S02]  /*38f0*/  HADD2.F32 R20, -RZ, R43.H0_H0 ;  /* 0x2000002bff147230 */ /* 0x000fe40000004100 */
[-C--:B------:R-:W-:Y:S01]  /*3900*/  FFMA.FTZ R17, R40, R10.reuse, R17 ;  /* 0x0000000a28117223 */ /* 0x080fe20000010011 */
[----:B------:R-:W-:Y:S02]  /*3910*/  HADD2.F32 R8, -RZ, R11.H0_H0 ;  /* 0x2000000bff087230 */ /* 0x000fe40000004100 */
[-C--:B------:R-:W-:Y:S01]  /*3920*/  FFMA.FTZ R19, R16, R10.reuse, R19 ;  /* 0x0000000a10137223 */ /* 0x080fe20000010013 */
[----:B------:R-:W-:Y:S02]  /*3930*/  HADD2.F32 R18, -RZ, R13.H0_H0 ;  /* 0x2000000dff127230 */ /* 0x000fe40000004100 */
[-C--:B------:R-:W-:Y:S01]  /*3940*/  FFMA.FTZ R21, R42, R10.reuse, R21 ;  /* 0x0000000a2a157223 */ /* 0x080fe20000010015 */
[----:B------:R-:W-:Y:S01]  /*3950*/  FFMA.FTZ R9, R20, R10, R9 ;  /* 0x0000000a14097223 */ /* 0x000fe20000010009 */
[----:B------:R-:W-:-:S02]  /*3960*/  HADD2.F32 R11, -RZ, R11.H1_H1 ;  /* 0x3000000bff0b7230 */ /* 0x000fc40000004100 */
        /* <DEDUP_REMOVED lines=11> */
[--C-:B------:R-:W-:Y:S02]  /*3a20*/  HADD2.F32 R15, -RZ, R48.reuse.H0_H0 ;  /* 0x20000030ff0f7230 */ /* 0x100fe40000004100 */
[-C--:B------:R-:W-:Y:S01]  /*3a30*/  FFMA.FTZ R14, R25, R11.reuse, R14 ;  /* 0x0000000b190e7223 */ /* 0x080fe2000001000e */
[----:B------:R-:W-:Y:S02]  /*3a40*/  HADD2.F32 R19, -RZ, R48.H1_H1 ;  /* 0x30000030ff137230 */ /* 0x000fe40000004100 */
[----:B------:R-:W-:Y:S01]  /*3a50*/  FFMA.FTZ R8, R17, R11, R8 ;  /* 0x0000000b11087223 */ /* 0x000fe20000010008 */
[----:B------:R-:W-:Y:S01]  /*3a60*/  FMUL.FTZ R10, R9, R10 ;  /* 0x0000000a090a7220 */ /* 0x000fe20000410000 */
[----:B------:R-:W-:Y:S01]  /*3a70*/  FMUL.FTZ R12, R13, R12 ;  /* 0x0000000c0d0c7220 */ /* 0x000fe20000410000 */
[----:B------:R-:W-:Y:S01]  /*3a80*/  FMUL.FTZ R14, R15, R14 ;  /* 0x0000000e0f0e7220 */ /* 0x000fe20000410000 */
[----:B------:R-:W-:-:S02]  /*3a90*/  FMUL.FTZ R8, R19, R8 ;  /* 0x0000000813087220 */ /* 0x000fc40000410000 */
[----:B------:R-:W-:Y:S02]  /*3aa0*/  F2FP.F16.F32.PACK_AB R10, RZ, R10 ;  /* 0x0000000aff0a723e */ /* 0x000fe400000000ff */
[----:B------:R-:W-:Y:S02]  /*3ab0*/  F2FP.F16.F32.PACK_AB R12, RZ, R12 ;  /* 0x0000000cff0c723e */ /* 0x000fe400000000ff */
[----:B------:R-:W-:Y:S02]  /*3ac0*/  F2FP.F16.F32.PACK_AB R14, RZ, R14 ;  /* 0x0000000eff0e723e */ /* 0x000fe400000000ff */
[----:B------:R-:W-:Y:S02]  /*3ad0*/  F2FP.F16.F32.PACK_AB R8, RZ, R8 ;  /* 0x00000008ff08723e */ /* 0x000fe400000000ff */
[----:B------:R-:W-:Y:S02]  /*3ae0*/  PRMT R10, R10, 0x5410, R12 ;  /* 0x000054100a0a7816 */ /* 0x000fe4000000000c */
[----:B------:R-:W-:-:S04]  /*3af0*/  PRMT R14, R14, 0x5410, R8 ;  /* 0x000054100e0e7816 */ /* 0x000fc80000000008 */
[----:B------:R-:W-:Y:S01]  /*3b00*/  HFMA2.MMA R46, R10, 1, 1, R46 ;  /* 0x3c003c000a2e7835 */ /* 0x000fe2000000002e */
[----:B------:R-:W-:-:S10]  /*3b10*/  HADD2 R47, R14, R47 ;  /* 0x0000002f0e2f7230 */ /* 0x000fd40000000000 */
.L_x_138:
[----:B------:R-:W1:Y:S02]  /*3b20*/  LDC R60, c[0x0][0x23c] ;  /* 0x00008f00ff3c7b82 */ /* 0x000e640000000800 */
[----:B-1----:R-:W-:-:S05]  /*3b30*/  IMAD.WIDE R62, R60, 0x8, R62 ;  /* 0x000000083c3e7825 */ /* 0x002fca00078e023e */
[----:B0-----:R0:W5:Y:S01]  /*3b40*/  LDG.E.128.CONSTANT R8, desc[UR6][R62.64] ;  /* 0x000000063e087981 */ /* 0x001162000c1e9d00 */
[----:B------:R-:W-:Y:S01]  /*3b50*/  IMAD.WIDE R44, R60, 0x8, R44 ;  /* 0x000000083c2c7825 */ /* 0x000fe200078e022c */
[----:B------:R-:W-:Y:S06]  /*3b60*/  @!P1 BRA `(.L_x_142) ;  /* 0x0000001c00889947 */ /* 0x000fec0003800000 */
[----:B------:R-:W2:Y:S01]  /*3b70*/  LDG.E.128.CONSTANT R12, desc[UR6][R44.64] ;  /* 0x000000062c0c7981 */ /* 0x000ea2000c1e9d00 */
[----:B-----5:R-:W-:Y:S02]  /*3b80*/  LOP3.LUT R16, R8, 0xff, RZ, 0xc0, !PT ;  /* 0x000000ff08107812 */ /* 0x020fe400078ec0ff */
[----:B------:R-:W-:Y:S02]  /*3b90*/  LOP3.LUT R17, R9, 0xff, RZ, 0xc0, !PT ;  /* 0x000000ff09117812 */ /* 0x000fe400078ec0ff */
[----:B------:R-:W-:Y:S02]  /*3ba0*/  IADD3 R16, R16, -0x80, RZ ;  /* 0xffffff8010107810 */ /* 0x000fe40007ffe0ff */
[----:B------:R-:W-:Y:S02]  /*3bb0*/  IADD3 R17, R17, -0x80, RZ ;  /* 0xffffff8011117810 */ /* 0x000fe40007ffe0ff */
[----:B------:R1:W3:Y:S01]  /*3bc0*/  I2F.F16 R31, R16 ;  /* 0x00000010001f7306 */ /* 0x0002e20000200c00 */
[----:B------:R-:W-:-:S02]  /*3bd0*/  LEA.HI R25, R8, 0xffffff80, RZ, 0x8 ;  /* 0xffffff8008197811 */ /* 0x000fc400078f40ff */
[----:B------:R-:W-:Y:S02]  /*3be0*/  LEA.HI R24, R9, 0xffffff80, RZ, 0x8 ;  /* 0xffffff8009187811 */ /* 0x000fe400078f40ff */
[C---:B------:R-:W-:Y:S02]  /*3bf0*/  LEA.HI R23, R10.reuse, 0xffffff80, RZ, 0x8 ;  /* 0xffffff800a177811 */ /* 0x040fe400078f40ff */
[----:B------:R-:W-:Y:S01]  /*3c00*/  LOP3.LUT R18, R10, 0xff, RZ, 0xc0, !PT ;  /* 0x000000ff0a127812 */ /* 0x000fe200078ec0ff */
[----:B------:R-:W4:Y:S01]  /*3c10*/  I2F.F16 R30, R17 ;  /* 0x00000011001e7306 */ /* 0x000f220000200c00 */
[--C-:B-1----:R-:W-:Y:S02]  /*3c20*/  SHF.R.U32.HI R16, RZ, 0x8, R8.reuse ;  /* 0x00000008ff107819 */ /* 0x102fe40000011608 */
[----:B------:R-:W-:Y:S02]  /*3c30*/  SHF.R.U32.HI R8, RZ, 0x10, R8 ;  /* 0x00000010ff087819 */ /* 0x000fe40000011608 */
[----:B------:R-:W-:-:S02]  /*3c40*/  LOP3.LUT R26, R16, 0xff, RZ, 0xc0, !PT ;  /* 0x000000ff101a7812 */ /* 0x000fc400078ec0ff */
[----:B------:R-:W-:Y:S01]  /*3c50*/  LOP3.LUT R8, R8, 0xff, RZ, 0xc0, !PT ;  /* 0x000000ff08087812 */ /* 0x000fe200078ec0ff */
[----:B------:R-:W1:Y:S01]  /*3c60*/  I2F.F16 R25, R25 ;  /* 0x0000001900197306 */ /* 0x000e620000200c00 */
[----:B------:R-:W-:Y:S02]  /*3c70*/  IADD3 R27, R26, -0x80, RZ ;  /* 0xffffff801a1b7810 */ /* 0x000fe40007ffe0ff */
[--C-:B------:R-:W-:Y:S02]  /*3c80*/  SHF.R.U32.HI R26, RZ, 0x8, R9.reuse ;  /* 0x00000008ff1a7819 */ /* 0x100fe40000011609 */
[----:B------:R-:W-:Y:S02]  /*3c90*/  SHF.R.U32.HI R9, RZ, 0x10, R9 ;  /* 0x00000010ff097819 */ /* 0x000fe40000011609 */
[----:B------:R-:W-:Y:S01]  /*3ca0*/  IADD3 R8, R8, -0x80, RZ ;  /* 0xffffff8008087810 */ /* 0x000fe20007ffe0ff */
[----:B------:R-:W0:Y:S01]  /*3cb0*/  I2F.F16 R24, R24 ;  /* 0x0000001800187306 */ /* 0x000e220000200c00 */
[----:B------:R-:W-:-:S02]  /*3cc0*/  LOP3.LUT R9, R9, 0xff, RZ, 0xc0, !PT ;  /* 0x000000ff09097812 */ /* 0x000fc400078ec0ff */
[----:B------:R-:W-:Y:S02]  /*3cd0*/  IADD3 R21, R18, -0x80, RZ ;  /* 0xffffff8012157810 */ /* 0x000fe40007ffe0ff */
[----:B------:R-:W-:Y:S02]  /*3ce0*/  IADD3 R9, R9, -0x80, RZ ;  /* 0xffffff8009097810 */ /* 0x000fe40007ffe0ff */
[C---:B------:R-:W-:Y:S01]  /*3cf0*/  LOP3.LUT R18, R11.reuse, 0xff, RZ, 0xc0, !PT ;  /* 0x000000ff0b127812 */ /* 0x040fe200078ec0ff */
[----:B------:R-:W0:Y:S01]  /*3d00*/  I2F.F16 R23, R23 ;  /* 0x0000001700177306 */ /* 0x000e220000200c00 */
[----:B------:R-:W-:Y:S02]  /*3d10*/  LEA.HI R22, R11, 0xffffff80, RZ, 0x8 ;  /* 0xffffff800b167811 */ /* 0x000fe400078f40ff */
[----:B------:R-:W-:Y:S02]  /*3d20*/  IADD3 R20, R18, -0x80, RZ ;  /* 0xffffff8012147810 */ /* 0x000fe40007ffe0ff */
[----:B------:R-:W-:-:S03]  /*3d30*/  ISETP.GE.AND P2, PT, R59, 0x2, PT ;  /* 0x000000023b00780c */ /* 0x000fc60003f46270 */
[----:B------:R-:W0:Y:S08]  /*3d40*/  I2F.F16 R22, R22 ;  /* 0x0000001600167306 */ /* 0x000e300000200c00 */
[----:B------:R-:W0:Y:S08]  /*3d50*/  I2F.F16 R21, R21 ;  /* 0x0000001500157306 */ /* 0x000e300000200c00 */
[----:B------:R-:W0:Y:S08]  /*3d60*/  I2F.F16 R20, R20 ;  /* 0x0000001400147306 */ /* 0x000e300000200c00 */
[----:B------:R-:W0:Y:S01]  /*3d70*/  I2F.F16 R27, R27 ;  /* 0x0000001b001b7306 */ /* 0x000e220000200c00 */
[----:B--2---:R-:W-:-:S02]  /*3d80*/  LEA.HI R28, R14, 0xffffff80, RZ, 0x8 ;  /* 0xffffff800e1c7811 */ /* 0x004fc400078f40ff */
[----:B------:R-:W-:-:S05]  /*3d90*/  LEA.HI R32, R15, 0xffffff80, RZ, 0x8 ;  /* 0xffffff800f207811 */ /* 0x000fca00078f40ff */
[----:B------:R2:W0:Y:S01]  /*3da0*/  I2F.F16 R17, R28 ;  /* 0x0000001c00117306 */ /* 0x0004220000200c00 */
[----:B------:R-:W-:Y:S02]  /*3db0*/  LEA.HI R19, R12, 0xffffff80, RZ, 0x8 ;  /* 0xffffff800c137811 */ /* 0x000fe400078f40ff */
[----:B------:R-:W-:-:S05]  /*3dc0*/  LEA.HI R18, R13, 0xffffff80, RZ, 0x8 ;  /* 0xffffff800d127811 */ /* 0x000fca00078f40ff */
[----:B------:R3:W0:Y:S01]  /*3dd0*/  I2F.F16 R16, R32 ;  /* 0x0000002000107306 */ /* 0x0006220000200c00 */
[----:B--2---:R-:W-:-:S04]  /*3de0*/  LOP3.LUT R28, R26, 0xff, RZ, 0xc0, !PT ;  /* 0x000000ff1a1c7812 */ /* 0x004fc800078ec0ff */
[----:B------:R-:W-:Y:S02]  /*3df0*/  IADD3 R29, R28, -0x80, RZ ;  /* 0xffffff801c1d7810 */ /* 0x000fe40007ffe0ff */
[--C-:B------:R-:W-:Y:S01]  /*3e00*/  SHF.R.U32.HI R28, RZ, 0x8, R10.reuse ;  /* 0x00000008ff1c7819 */ /* 0x100fe2000001160a */
[----:B------:R2:W0:Y:S01]  /*3e10*/  I2F.F16 R26, R8 ;  /* 0x00000008001a7306 */ /* 0x0004220000200c00 */
[----:B------:R-:W-:Y:S02]  /*3e20*/  SHF.R.U32.HI R10, RZ, 0x10, R10 ;  /* 0x00000010ff0a7819 */ /* 0x000fe4000001160a */
[----:B---3--:R-:W-:Y:S02]  /*3e30*/  LOP3.LUT R32, R28, 0xff, RZ, 0xc0, !PT ;  /* 0x000000ff1c207812 */ /* 0x008fe400078ec0ff */
[----:B------:R-:W-:Y:S02]  /*3e40*/  LOP3.LUT R10, R10, 0xff, RZ, 0xc0, !PT ;  /* 0x000000ff0a0a7812 */ /* 0x000fe400078ec0ff */
[----:B------:R-:W-:Y:S01]  /*3e50*/  IADD3 R33, R32, -0x80, RZ ;  /* 0xffffff8020217810 */ /* 0x000fe20007ffe0ff */
[----:B------:R3:W0:Y:S01]  /*3e60*/  I2F.F16 R28, R9 ;  /* 0x00000009001c7306 */ /* 0x0006220000200c00 */
[----:B--2---:R-:W-:-:S02]  /*3e70*/  SHF.R.U32.HI R8, RZ, 0x8, R11 ;  /* 0x00000008ff087819 */ /* 0x004fc4000001160b */
[----:B------:R-:W-:Y:S02]  /*3e80*/  IADD3 R10, R10, -0x80, RZ ;  /* 0xffffff800a0a7810 */ /* 0x000fe40007ffe0ff */
[----:B------:R-:W-:Y:S02]  /*3e90*/  LOP3.LUT R8, R8, 0xff, RZ, 0xc0, !PT ;  /* 0x000000ff08087812 */ /* 0x000fe400078ec0ff */
[----:B------:R-:W-:Y:S01]  /*3ea0*/  SHF.R.U32.HI R11, RZ, 0x10, R11 ;  /* 0x00000010ff0b7819 */ /* 0x000fe2000001160b */
[----:B------:R2:W0:Y:S01]  /*3eb0*/  I2F.F16 R32, R10 ;  /* 0x0000000a00207306 */ /* 0x0004220000200c00 */
[----:B---3--:R-:W-:Y:S02]  /*3ec0*/  LOP3.LUT R9, R13, 0xff, RZ, 0xc0, !PT ;  /* 0x000000ff0d097812 */ /* 0x008fe400078ec0ff */
[----:B------:R-:W-:Y:S02]  /*3ed0*/  IADD3 R39, R8, -0x80, RZ ;  /* 0xffffff8008277810 */ /* 0x000fe40007ffe0ff */
[----:B------:R-:W-:-:S02]  /*3ee0*/  IADD3 R36, R9, -0x80, RZ ;  /* 0xffffff8009247810 */ /* 0x000fc40007ffe0ff */
[----:B------:R-:W-:Y:S01]  /*3ef0*/  LOP3.LUT R9, R14, 0xff, RZ, 0xc0, !PT ;  /* 0x000000ff0e097812 */ /* 0x000fe200078ec0ff */
[----:B------:R-:W3:Y:S01]  /*3f00*/  I2F.F16 R19, R19 ;  /* 0x0000001300137306 */ /* 0x000ee20000200c00 */
[----:B------:R-:W-:Y:S02]  /*3f10*/  LOP3.LUT R8, R12, 0xff, RZ, 0xc0, !PT ;  /* 0x000000ff0c087812 */ /* 0x000fe400078ec0ff */
[----:B------:R-:W-:Y:S02]  /*3f20*/  IADD3 R35, R9, -0x80, RZ ;  /* 0xffffff8009237810 */ /* 0x000fe40007ffe0ff */
[----:B------:R-:W-:Y:S02]  /*3f30*/  SHF.R.U32.HI R9, RZ, 0x8, R12 ;  /* 0x00000008ff097819 */ /* 0x000fe4000001160c */
[----:B------:R-:W-:Y:S01]  /*3f40*/  IADD3 R8, R8, -0x80, RZ ;  /* 0xffffff8008087810 */ /* 0x000fe20007ffe0ff */
[----:B------:R-:W0:Y:S01]  /*3f50*/  I2F.F16 R18, R18 ;  /* 0x0000001200127306 */ /* 0x000e220000200c00 */
[----:B--2---:R-:W-:-:S02]  /*3f60*/  LOP3.LUT R10, R15, 0xff, RZ, 0xc0, !PT ;  /* 0x000000ff0f0a7812 */ /* 0x004fc400078ec0ff */
[----:B------:R-:W-:Y:S02]  /*3f70*/  LOP3.LUT R9, R9, 0xff, RZ, 0xc0, !PT ;  /* 0x000000ff09097812 */ /* 0x000fe400078ec0ff */
[----:B------:R-:W-:Y:S02]  /*3f80*/  IADD3 R10, R10, -0x80, RZ ;  /* 0xffffff800a0a7810 */ /* 0x000fe40007ffe0ff */
[----:B------:R-:W-:Y:S01]  /*3f90*/  IADD3 R9, R9, -0x80, RZ ;  /* 0xffffff8009097810 */ /* 0x000fe20007ffe0ff */
[----:B------:R2:W0:Y:S01]  /*3fa0*/  I2F.F16 R37, R8 ;  /* 0x0000000800257306 */ /* 0x0004220000200c00 */
[----:B------:R-:W-:Y:S02]  /*3fb0*/  SHF.R.U32.HI R12, RZ, 0x10, R12 ;  /* 0x00000010ff0c7819 */ /* 0x000fe4000001160c */
[----:B------:R-:W-:Y:S02]  /*3fc0*/  LOP3.LUT R11, R11, 0xff, RZ, 0xc0, !PT ;  /* 0x000000ff0b0b7812 */ /* 0x000fe400078ec0ff */
[----:B------:R-:W-:-:S02]  /*3fd0*/  LOP3.LUT R12, R12, 0xff, RZ, 0xc0, !PT ;  /* 0x000000ff0c0c7812 */ /* 0x000fc400078ec0ff */
[----:B------:R-:W-:Y:S01]  /*3fe0*/  IADD3 R11, R11, -0x80, RZ ;  /* 0xffffff800b0b7810 */ /* 0x000fe20007ffe0ff */
[----:B------:R4:W0:Y:S01]  /*3ff0*/  I2F.F16 R34, R10 ;  /* 0x0000000a00227306 */ /* 0x0008220000200c00 */
[--C-:B--2---:R-:W-:Y:S02]  /*4000*/  SHF.R.U32.HI R8, RZ, 0x8, R13.reuse ;  /* 0x00000008ff087819 */ /* 0x104fe4000001160d */
[----:B------:R-:W-:Y:S02]  /*4010*/  SHF.R.U32.HI R13, RZ, 0x10, R13 ;  /* 0x00000010ff0d7819 */ /* 0x000fe4000001160d */
[----:B------:R-:W-:Y:S02]  /*4020*/  LOP3.LUT R8, R8, 0xff, RZ, 0xc0, !PT ;  /* 0x000000ff08087812 */ /* 0x000fe400078ec0ff */
[----:B------:R-:W-:Y:S01]  /*4030*/  LOP3.LUT R13, R13, 0xff, RZ, 0xc0, !PT ;  /* 0x000000ff0d0d7812 */ /* 0x000fe200078ec0ff */
[----:B------:R2:W0:Y:S01]  /*4040*/  I2F.F16 R40, R9 ;  /* 0x0000000900287306 */ /* 0x0004220000200c00 */
[----:B----4-:R-:W-:-:S02]  /*4050*/  SHF.R.U32.HI R10, RZ, 0x8, R14 ;  /* 0x00000008ff0a7819 */ /* 0x010fc4000001160e */
[----:B------:R-:W-:Y:S02]  /*4060*/  SHF.R.U32.HI R14, RZ, 0x10, R14 ;  /* 0x00000010ff0e7819 */ /* 0x000fe4000001160e */
[----:B------:R-:W-:Y:S02]  /*4070*/  IADD3 R8, R8, -0x80, RZ ;  /* 0xffffff8008087810 */ /* 0x000fe40007ffe0ff */
[----:B------:R-:W-:Y:S01]  /*4080*/  LOP3.LUT R14, R14, 0xff, RZ, 0xc0, !PT ;  /* 0x000000ff0e0e7812 */ /* 0x000fe200078ec0ff */
[----:B------:R-:W4:Y:S01]  /*4090*/  I2F.F16 R29, R29 ;  /* 0x0000001d001d7306 */ /* 0x000f220000200c00 */
[--C-:B--2---:R-:W-:Y:S02]  /*40a0*/  SHF.R.U32.HI R9, RZ, 0x8, R15.reuse ;  /* 0x00000008ff097819 */ /* 0x104fe4000001160f */
[----:B------:R-:W-:Y:S02]  /*40b0*/  SHF.R.U32.HI R15, RZ, 0x10, R15 ;  /* 0x00000010ff0f7819 */ /* 0x000fe4000001160f */
[----:B------:R-:W-:-:S02]  /*40c0*/  LOP3.LUT R10, R10, 0xff, RZ, 0xc0, !PT ;  /* 0x000000ff0a0a7812 */ /* 0x000fc400078ec0ff */
[----:B------:R-:W-:Y:S01]  /*40d0*/  LOP3.LUT R15, R15, 0xff, RZ, 0xc0, !PT ;  /* 0x000000ff0f0f7812 */ /* 0x000fe200078ec0ff */
[----:B------:R2:W0:Y:S01]  /*40e0*/  I2F.F16 R41, R8 ;  /* 0x0000000800297306 */ /* 0x0004220000200c00 */
[----:B------:R-:W-:Y:S02]  /*40f0*/  LOP3.LUT R9, R9, 0xff, RZ, 0xc0, !PT ;  /* 0x000000ff09097812 */ /* 0x000fe400078ec0ff */
[----:B------:R-:W-:Y:S02]  /*4100*/  IADD3 R12, R12, -0x80, RZ ;  /* 0xffffff800c0c7810 */ /* 0x000fe40007ffe0ff */
[----:B------:R-:W-:Y:S02]  /*4110*/  IADD3 R13, R13, -0x80, RZ ;  /* 0xffffff800d0d7810 */ /* 0x000fe40007ffe0ff */
[----:B------:R-:W-:Y:S01]  /*4120*/  IADD3 R14, R14, -0x80, RZ ;  /* 0xffffff800e0e7810 */ /* 0x000fe20007ffe0ff */
[----:B------:R-:W0:Y:S01]  /*4130*/  I2F.F16 R33, R33 ;  /* 0x0000002100217306 */ /* 0x000e220000200c00 */
[----:B--2---:R-:W-:-:S02]  /*4140*/  PRMT R8, R53, 0x9910, RZ ;  /* 0x0000991035087816 */ /* 0x004fc400000000ff */
[----:B------:R-:W-:Y:S02]  /*4150*/  IADD3 R15, R15, -0x80, RZ ;  /* 0xffffff800f0f7810 */ /* 0x000fe40007ffe0ff */
[----:B------:R-:W-:Y:S02]  /*4160*/  IADD3 R10, R10, -0x80, RZ ;  /* 0xffffff800a0a7810 */ /* 0x000fe40007ffe0ff */
[----:B------:R-:W-:Y:S01]  /*4170*/  IADD3 R9, R9, -0x80, RZ ;  /* 0xffffff8009097810 */ /* 0x000fe20007ffe0ff */
[----:B------:R-:W2:Y:S01]  /*4180*/  I2F.F16 R39, R39 ;  /* 0x0000002700277306 */ /* 0x000ea20000200c00 */
[----:B------:R-:W-:-:S07]  /*4190*/  ISETP.NE.AND P0, PT, R8, RZ, PT ;  /* 0x000000ff0800720c */ /* 0x000fce0003f05270 */
[----:B------:R0:W0:Y:S08]  /*41a0*/  I2F.F16 R38, R11 ;  /* 0x0000000b00267306 */ /* 0x0000300000200c00 */
[----:B------:R-:W0:Y:S08]  /*41b0*/  I2F.F16 R36, R36 ;  /* 0x0000002400247306 */ /* 0x000e300000200c00 */
[----:B------:R-:W0:Y:S08]  /*41c0*/  I2F.F16 R35, R35 ;  /* 0x0000002300237306 */ /* 0x000e300000200c00 */
[----:B------:R-:W0:Y:S08]  /*41d0*/  I2F.F16 R12, R12 ;  /* 0x0000000c000c7306 */ /* 0x000e300000200c00 */
[----:B------:R-:W0:Y:S08]  /*41e0*/  I2F.F16 R13, R13 ;  /* 0x0000000d000d7306 */ /* 0x000e300000200c00 */
[----:B------:R0:W0:Y:S08]  /*41f0*/  I2F.F16 R42, R10 ;  /* 0x0000000a002a7306 */ /* 0x0000300000200c00 */
[----:B------:R-:W0:Y:S08]  /*4200*/  I2F.F16 R14, R14 ;  /* 0x0000000e000e7306 */ /* 0x000e300000200c00 */
[----:B------:R0:W0:Y:S08]  /*4210*/  I2F.F16 R43, R9 ;  /* 0x00000009002b7306 */ /* 0x0000300000200c00 */
[----:B------:R-:W0:Y:S01]  /*4220*/  I2F.F16 R15, R15 ;  /* 0x0000000f000f7306 */ /* 0x000e220000200c00 */
[----:B-1234-:R-:W-:Y:S05]  /*4230*/  @!P0 BRA `(.L_x_143) ;  /* 0x0000000400688947 */ /* 0x01efea0003800000 */
[----:B0-----:R-:W0:Y:S01]  /*4240*/  LDS.64 R8, [UR4+0x10] ;  /* 0x00001004ff087984 */ /* 0x001e220008000a00 */
[----:B------:R-:W-:Y:S02]  /*4250*/  HADD2.F32 R11, -RZ, R31.H0_H0 ;  /* 0x2000001fff0b7230 */ /* 0x000fe40000004100 */
[----:B------:R-:W-:Y:S02]  /*4260*/  HADD2.F32 R61, -RZ, R26.H0_H0 ;  /* 0x2000001aff3d7230 */ /* 0x000fe40000004100 */
[----:B------:R-:W-:Y:S02]  /*4270*/  HADD2.F32 R65, -RZ, R37.H0_H0 ;  /* 0x20000025ff417230 */ /* 0x000fe40000004100 */
[----:B------:R-:W-:Y:S02]  /*4280*/  HADD2.F32 R67, -RZ, R40.H0_H0 ;  /* 0x20000028ff437230 */ /* 0x000fe40000004100 */
[----:B------:R-:W-:Y:S02]  /*4290*/  HADD2.F32 R69, -RZ, R41.H0_H0 ;  /* 0x20000029ff457230 */ /* 0x000fe40000004100 */
[----:B0-----:R-:W-:-:S02]  /*42a0*/  HADD2.F32 R10, -RZ, R8.H0_H0 ;  /* 0x20000008ff0a7230 */ /* 0x001fc40000004100 */
[----:B------:R-:W-:Y:S02]  /*42b0*/  HADD2.F32 R49, -RZ, R8.H1_H1 ;  /* 0x30000008ff317230 */ /* 0x000fe40000004100 */
[----:B------:R-:W-:Y:S02]  /*42c0*/  HADD2.F32 R8, -RZ, R27.H0_H0 ;  /* 0x2000001bff087230 */ /* 0x000fe40000004100 */
[----:B------:R-:W-:Y:S01]  /*42d0*/  FFMA.FTZ R11, R11, R10, RZ ;  /* 0x0000000a0b0b7223 */ /* 0x000fe200000100ff */
[----:B------:R-:W-:-:S03]  /*42e0*/  HADD2.F32 R64, -RZ, R9.H1_H1 ;  /* 0x30000009ff407230 */ /* 0x000fc60000004100 */
[----:B------:R-:W-:Y:S01]  /*42f0*/  FFMA.FTZ R8, R8, R49, R11 ;  /* 0x0000003108087223 */ /* 0x000fe2000001000b */
[----:B------:R-:W-:Y:S02]  /*4300*/  HADD2.F32 R11, -RZ, R9.H0_H0 ;  /* 0x20000009ff0b7230 */ /* 0x000fe40000004100 */
[----:B------:R-:W-:-:S03]  /*4310*/  HADD2.F32 R9, -RZ, R25.H0_H0 ;  /* 0x20000019ff097230 */ /* 0x000fc60000004100 */
[----:B------:R-:W-:-:S04]  /*4320*/  FFMA.FTZ R8, R61, R11, R8 ;  /* 0x0000000b3d087223 */ /* 0x000fc80000010008 */
[----:B------:R-:W-:Y:S02]  /*4330*/  FFMA.FTZ R66, R9, R64, R8 ;  /* 0x0000004009427223 */ /* 0x000fe40000010008 */
[----:B------:R-:W0:Y:S02]  /*4340*/  LDS.64 R8, [UR4+0x18] ;  /* 0x00001804ff087984 */ /* 0x000e240008000a00 */
[----:B0-----:R-:W-:-:S05]  /*4350*/  HADD2.F32 R61, -RZ, R8.H0_H0 ;  /* 0x20000008ff3d7230 */ /* 0x001fca0000004100 */
[----:B------:R-:W-:Y:S01]  /*4360*/  FFMA.FTZ R66, R65, R61, R66 ;  /* 0x0000003d41427223 */ /* 0x000fe20000010042 */
[----:B------:R-:W-:Y:S02]  /*4370*/  HADD2.F32 R65, -RZ, R8.H1_H1 ;  /* 0x30000008ff417230 */ /* 0x000fe40000004100 */
[----:B------:R-:W-:-:S03]  /*4380*/  HADD2.F32 R8, -RZ, R9.H0_H0 ;  /* 0x20000009ff087230 */ /* 0x000fc60000004100 */
[----:B------:R-:W-:Y:S01]  /*4390*/  FFMA.FTZ R66, R67, R65, R66 ;  /* 0x0000004143427223 */ /* 0x000fe20000010042 */
[----:B------:R-:W-:-:S05]  /*43a0*/  HADD2.F32 R67, -RZ, R12.H0_H0 ;  /* 0x2000000cff437230 */ /* 0x000fca0000004100 */
[----:B------:R-:W-:Y:S01]  /*43b0*/  FFMA.FTZ R66, R67, R8, R66 ;  /* 0x0000000843427223 */ /* 0x000fe20000010042 */
[----:B------:R-:W-:Y:S02]  /*43c0*/  HADD2.F32 R67, -RZ, R9.H1_H1 ;  /* 0x30000009ff437230 */ /* 0x000fe40000004100 */
[----:B------:R-:W-:-:S05]  /*43d0*/  HADD2.F32 R9, -RZ, R19.H0_H0 ;  /* 0x20000013ff097230 */ /* 0x000fca0000004100 */
[----:B------:R-:W-:Y:S01]  /*43e0*/  FFMA.FTZ R66, R9, R67, R66 ;  /* 0x0000004309427223 */ /* 0x000fe20000010042 */
[----:B------:R-:W-:-:S05]  /*43f0*/  HADD2.F32 R9, -RZ, R50.H0_H0 ;  /* 0x20000032ff097230 */ /* 0x000fca0000004100 */
[----:B------:R-:W-:Y:S01]  /*4400*/  FMUL.FTZ R66, R9, R66 ;  /* 0x0000004209427220 */ /* 0x000fe20000410000 */
[----:B------:R-:W-:-:S04]  /*4410*/  HADD2.F32 R9, -RZ, R30.H0_H0 ;  /* 0x2000001eff097230 */ /* 0x000fc80000004100 */
[----:B------:R-:W-:Y:S01]  /*4420*/  F2FP.F16.F32.PACK_AB R66, RZ, R66 ;  /* 0x00000042ff42723e */ /* 0x000fe200000000ff */
[----:B------:R-:W-:Y:S01]  /*4430*/  FFMA.FTZ R68, R10, R9, RZ ;  /* 0x000000090a447223 */ /* 0x000fe200000100ff */
        /* <DEDUP_REMOVED lines=8> */
[----:B------:R-:W-:-:S03]  /*44c0*/  HADD2.F32 R9, -RZ, R13.H0_H0 ;  /* 0x2000000dff097230 */ /* 0x000fc60000004100 */
[----:B------:R-:W-:-:S04]  /*44d0*/  FFMA.FTZ R69, R65, R69, R68 ;  /* 0x0000004541457223 */ /* 0x000fc80000010044 */
[----:B------:R-:W-:Y:S01]  /*44e0*/  FFMA.FTZ R68, R8, R9, R69 ;  /* 0x0000000908447223 */ /* 0x000fe20000010045 */
[----:B------:R-:W-:Y:S02]  /*44f0*/  HADD2.F32 R9, -RZ, R18.H0_H0 ;  /* 0x20000012ff097230 */ /* 0x000fe40000004100 */
[----:B------:R-:W-:-:S03]  /*4500*/  HADD2.F32 R69, -RZ, R21.H0_H0 ;  /* 0x20000015ff457230 */ /* 0x000fc60000004100 */
[----:B------:R-:W-:Y:S01]  /*4510*/  FFMA.FTZ R68, R67, R9, R68 ;  /* 0x0000000943447223 */ /* 0x000fe20000010044 */
[----:B------:R-:W-:-:S05]  /*4520*/  HADD2.F32 R9, -RZ, R50.H1_H1 ;  /* 0x30000032ff097230 */ /* 0x000fca0000004100 */
[----:B------:R-:W-:-:S05]  /*4530*/  FMUL.FTZ R9, R9, R68 ;  /* 0x0000004409097220 */ /* 0x000fca0000410000 */
[----:B------:R-:W-:-:S04]  /*4540*/  F2FP.F16.F32.PACK_AB R9, RZ, R9 ;  /* 0x00000009ff09723e */ /* 0x000fc800000000ff */
[----:B------:R-:W-:Y:S01]  /*4550*/  PRMT R66, R66, 0x5410, R9 ;  /* 0x0000541042427816 */ /* 0x000fe20000000009 */
[----:B------:R-:W-:-:S05]  /*4560*/  HADD2.F32 R9, -RZ, R20.H0_H0 ;  /* 0x20000014ff097230 */ /* 0x000fca0000004100 */
[----:B------:R-:W-:Y:S01]  /*4570*/  HFMA2.MMA R6, R66, 1, 1, R6 ;  /* 0x3c003c0042067835 */ /* 0x000fe20000000006 */
[C---:B------:R-:W-:Y:S01]  /*4580*/  FFMA.FTZ R66, R10.reuse, R69, RZ ;  /* 0x000000450a427223 */ /* 0x040fe200000100ff */
[----:B------:R-:W-:Y:S01]  /*4590*/  FFMA.FTZ R10, R10, R9, RZ ;  /* 0x000000090a0a7223 */ /* 0x000fe200000100ff */
        /* <DEDUP_REMOVED lines=9> */
[----:B------:R-:W-:-:S03]  /*4630*/  HADD2.F32 R10, -RZ, R23.H0_H0 ;  /* 0x20000017ff0a7230 */ /* 0x000fc60000004100 */
[C---:B------:R-:W-:Y:S02]  /*4640*/  FFMA.FTZ R66, R64.reuse, R66, R11 ;  /* 0x0000004240427223 */ /* 0x040fe4000001000b */
[----:B------:R-:W-:Y:S01]  /*4650*/  FFMA.FTZ R10, R64, R10, R9 ;  /* 0x0000000a400a7223 */ /* 0x000fe20000010009 */
[----:B------:R-:W-:Y:S02]  /*4660*/  HADD2.F32 R9, -RZ, R35.H0_H0 ;  /* 0x20000023ff097230 */ /* 0x000fe40000004100 */
[----:B------:R-:W-:-:S03]  /*4670*/  HADD2.F32 R64, -RZ, R43.H0_H0 ;  /* 0x2000002bff407230 */ /* 0x000fc60000004100 */
[----:B------:R-:W-:Y:S01]  /*4680*/  FFMA.FTZ R10, R61, R9, R10 ;  /* 0x000000093d0a7223 */ /* 0x000fe2000001000a */
[----:B------:R-:W-:-:S05]  /*4690*/  HADD2.F32 R9, -RZ, R34.H0_H0 ;  /* 0x20000022ff097230 */ /* 0x000fca0000004100 */
[----:B------:R-:W-:Y:S01]  /*46a0*/  FFMA.FTZ R61, R61, R9, R66 ;  /* 0x000000093d3d7223 */ /* 0x000fe20000010042 */
[----:B------:R-:W-:-:S03]  /*46b0*/  HADD2.F32 R9, -RZ, R42.H0_H0 ;  /* 0x2000002aff097230 */ /* 0x000fc60000004100 */
        /* <DEDUP_REMOVED lines=8> */
[--C-:B------:R-:W-:Y:S02]  /*4740*/  HADD2.F32 R9, -RZ, R48.reuse.H0_H0 ;  /* 0x20000030ff097230 */ /* 0x100fe40000004100 */
[C---:B------:R-:W-:Y:S01]  /*4750*/  FFMA.FTZ R61, R67.reuse, R64, R61 ;  /* 0x00000040433d7223 */ /* 0x040fe2000001003d */
[----:B------:R-:W-:Y:S01]  /*4760*/  FFMA.FTZ R8, R67, R8, R10 ;  /* 0x0000000843087223 */ /* 0x000fe2000001000a */
[----:B------:R-:W-:-:S03]  /*4770*/  HADD2.F32 R10, -RZ, R48.H1_H1 ;  /* 0x30000030ff0a7230 */ /* 0x000fc60000004100 */
[----:B------:R-:W-:Y:S02]  /*4780*/  FMUL.FTZ R8, R9, R8 ;  /* 0x0000000809087220 */ /* 0x000fe40000410000 */
[----:B------:R-:W-:-:S03]  /*4790*/  FMUL.FTZ R61, R10, R61 ;  /* 0x0000003d0a3d7220 */ /* 0x000fc60000410000 */
[----:B------:R-:W-:Y:S02]  /*47a0*/  F2FP.F16.F32.PACK_AB R8, RZ, R8 ;  /* 0x00000008ff08723e */ /* 0x000fe400000000ff */
[----:B------:R-:W-:-:S04]  /*47b0*/  F2FP.F16.F32.PACK_AB R61, RZ, R61 ;  /* 0x0000003dff3d723e */ /* 0x000fc800000000ff */
[----:B------:R-:W-:-:S06]  /*47c0*/  PRMT R8, R8, 0x5410, R61 ;  /* 0x0000541008087816 */ /* 0x000fcc000000003d */
[----:B------:R-:W-:-:S11]  /*47d0*/  HFMA2.MMA R5, R8, 1, 1, R5 ;  /* 0x3c003c0008057835 */ /* 0x000fd60000000005 */
.L_x_143:
[----:B------:R-:W-:Y:S05]  /*47e0*/  @!P2 BRA `(.L_x_142) ;  /* 0x000000100068a947 */ /* 0x000fea0003800000 */
[----:B------:R-:W-:Y:S02]  /*47f0*/  PRMT R8, R54, 0x9910, RZ ;  /* 0x0000991036087816 */ /* 0x000fe400000000ff */
[----:B------:R-:W-:Y:S02]  /*4800*/  ISETP.GE.AND P2, PT, R59, 0x3, PT ;  /* 0x000000033b00780c */ /* 0x000fe40003f46270 */
[----:B------:R-:W-:-:S13]  /*4810*/  ISETP.NE.AND P0, PT, R8, RZ, PT ;  /* 0x000000ff0800720c */ /* 0x000fda0003f05270 */
[----:B------:R-:W-:Y:S05]  /*4820*/  @!P0 BRA `(.L_x_144) ;  /* 0x0000000400688947 */ /* 0x000fea0003800000 */
[----:B0-----:R-:W0:Y:S01]  /*4830*/  LDS.64 R8, [UR4+0x90] ;  /* 0x00009004ff087984 */ /* 0x001e220008000a00 */
        /* <DEDUP_REMOVED lines=9> */
[----:B------:R-:W-:Y:S02]  /*48d0*/  HADD2.F32 R64, -RZ, R9.H1_H1 ;  /* 0x30000009ff407230 */ /* 0x000fe40000004100 */
[----:B------:R-:W-:Y:S01]  /*48e0*/  FFMA.FTZ R8, R49, R10, RZ ;  /* 0x0000000a31087223 */ /* 0x000fe200000100ff */
[----:B------:R-:W-:-:S05]  /*48f0*/  HADD2.F32 R49, -RZ, R27.H0_H0 ;  /* 0x2000001bff317230 */ /* 0x000fca0000004100 */
[----:B------:R-:W-:Y:S01]  /*4900*/  FFMA.FTZ R8, R49, R11, R8 ;  /* 0x0000000b31087223 */ /* 0x000fe20000010008 */
[----:B------:R-:W-:-:S05]  /*4910*/  HADD2.F32 R49, -RZ, R9.H0_H0 ;  /* 0x20000009ff317230 */ /* 0x000fca0000004100 */
[----:B------:R-:W-:Y:S02]  /*4920*/  FFMA.FTZ R61, R61, R49, R8 ;  /* 0x000000313d3d7223 */ /* 0x000fe40000010008 */
[----:B------:R-:W0:Y:S02]  /*4930*/  LDS.64 R8, [UR4+0x98] ;  /* 0x00009804ff087984 */ /* 0x000e240008000a00 */
[----:B------:R-:W-:Y:S01]  /*4940*/  FFMA.FTZ R66, R66, R64, R61 ;  /* 0x0000004042427223 */ /* 0x000fe2000001003d */
        /* <DEDUP_REMOVED lines=29> */
[----:B------:R-:W-:-:S05]  /*4b20*/  FMUL.FTZ R9, R9, R68 ;  /* 0x0000004409097220 */ /* 0x000fca0000410000 */
[----:B------:R-:W-:-:S04]  /*4b30*/  F2FP.F16.F32.PACK_AB R9, RZ, R9 ;  /* 0x00000009ff09723e */ /* 0x000fc800000000ff */
[----:B------:R-:W-:Y:S01]  /*4b40*/  PRMT R66, R66, 0x5410, R9 ;  /* 0x0000541042427816 */ /* 0x000fe20000000009 */
[----:B------:R-:W-:-:S05]  /*4b50*/  HADD2.F32 R9, -RZ, R20.H0_H0 ;  /* 0x20000014ff097230 */ /* 0x000fca0000004100 */
        /* <DEDUP_REMOVED lines=13> */
[----:B------:R-:W-:-:S03]  /*4c30*/  HADD2.F32 R11, -RZ, R43.H0_H0 ;  /* 0x2000002bff0b7230 */ /* 0x000fc60000004100 */
[-C--:B------:R-:W-:Y:S01]  /*4c40*/  FFMA.FTZ R10, R10, R64.reuse, R9 ;  /* 0x000000400a0a7223 */ /* 0x080fe20000010009 */
[----:B------:R-:W-:Y:S02]  /*4c50*/  HADD2.F32 R9, -RZ, R35.H0_H0 ;  /* 0x20000023ff097230 */ /* 0x000fe40000004100 */
[----:B------:R-:W-:-:S03]  /*4c60*/  FFMA.FTZ R64, R66, R64, R49 ;  /* 0x0000004042407223 */ /* 0x000fc60000010031 */
[----:B------:R-:W-:Y:S01]  /*4c70*/  FFMA.FTZ R10, R9, R61, R10 ;  /* 0x0000003d090a7223 */ /* 0x000fe2000001000a */
[----:B------:R-:W-:-:S05]  /*4c80*/  HADD2.F32 R9, -RZ, R34.H0_H0 ;  /* 0x20000022ff097230 */ /* 0x000fca0000004100 */
[----:B------:R-:W-:Y:S01]  /*4c90*/  FFMA.FTZ R64, R9, R61, R64 ;  /* 0x0000003d09407223 */ /* 0x000fe20000010040 */
[----:B------:R-:W-:-:S05]  /*4ca0*/  HADD2.F32 R9, -RZ, R42.H0_H0 ;  /* 0x2000002aff097230 */ /* 0x000fca0000004100 */
[-C--:B------:R-:W-:Y:S01]  /*4cb0*/  FFMA.FTZ R9, R9, R65.reuse, R10 ;  /* 0x0000004109097223 */ /* 0x080fe2000001000a */
[----:B------:R-:W-:Y:S02]  /*4cc0*/  HADD2.F32 R10, -RZ, R14.H0_H0 ;  /* 0x2000000eff0a7230 */ /* 0x000fe40000004100 */
[----:B------:R-:W-:Y:S01]  /*4cd0*/  FFMA.FTZ R65, R11, R65, R64 ;  /* 0x000000410b417223 */ /* 0x000fe20000010040 */
[----:B------:R-:W-:Y:S02]  /*4ce0*/  HADD2.F32 R64, -RZ, R15.H0_H0 ;  /* 0x2000000fff407230 */ /* 0x000fe40000004100 */
[----:B------:R-:W-:Y:S02]  /*4cf0*/  HADD2.F32 R11, -RZ, R16.H0_H0 ;  /* 0x20000010ff0b7230 */ /* 0x000fe40000004100 */
[-C--:B------:R-:W-:Y:S01]  /*4d00*/  FFMA.FTZ R10, R10, R8.reuse, R9 ;  /* 0x000000080a0a7223 */ /* 0x080fe20000010009 */
[----:B------:R-:W-:Y:S02]  /*4d10*/  HADD2.F32 R9, -RZ, R17.H0_H0 ;  /* 0x20000011ff097230 */ /* 0x000fe40000004100 */
[----:B------:R-:W-:-:S03]  /*4d20*/  FFMA.FTZ R8, R64, R8, R65 ;  /* 0x0000000840087223 */ /* 0x000fc60000010041 */
[-C--:B------:R-:W-:Y:S01]  /*4d30*/  FFMA.FTZ R10, R9, R67.reuse, R10 ;  /* 0x00000043090a7223 */ /* 0x080fe2000001000a */
[----:B------:R-:W-:Y:S01]  /*4d40*/  FFMA.FTZ R8, R11, R67, R8 ;  /* 0x000000430b087223 */ /* 0x000fe20000010008 */
[--C-:B------:R-:W-:Y:S02]  /*4d50*/  HADD2.F32 R9, -RZ, R48.reuse.H0_H0 ;  /* 0x20000030ff097230 */ /* 0x100fe40000004100 */
[----:B------:R-:W-:-:S03]  /*4d60*/  HADD2.F32 R11, -RZ, R48.H1_H1 ;  /* 0x30000030ff0b7230 */ /* 0x000fc60000004100 */
[----:B------:R-:W-:Y:S02]  /*4d70*/  FMUL.FTZ R10, R9, R10 ;  /* 0x0000000a090a7220 */ /* 0x000fe40000410000 */
[----:B------:R-:W-:-:S03]  /*4d80*/  FMUL.FTZ R8, R11, R8 ;  /* 0x000000080b087220 */ /* 0x000fc60000410000 */
[----:B------:R-:W-:Y:S02]  /*4d90*/  F2FP.F16.F32.PACK_AB R10, RZ, R10 ;  /* 0x0000000aff0a723e */ /* 0x000fe400000000ff */
[----:B------:R-:W-:-:S04]  /*4da0*/  F2FP.F16.F32.PACK_AB R8, RZ, R8 ;  /* 0x00000008ff08723e */ /* 0x000fc800000000ff */
[----:B------:R-:W-:-:S06]  /*4db0*/  PRMT R10, R10, 0x5410, R8 ;  /* 0x000054100a0a7816 */ /* 0x000fcc0000000008 */
[----:B------:R-:W-:-:S11]  /*4dc0*/  HFMA2.MMA R3, R10, 1, 1, R3 ;  /* 0x3c003c000a037835 */ /* 0x000fd60000000003 */
.L_x_144:
[----:B------:R-:W-:Y:S05]  /*4dd0*/  @!P2 BRA `(.L_x_142) ;  /* 0x0000000800eca947 */ /* 0x000fea0003800000 */
[----:B------:R-:W-:Y:S02]  /*4de0*/  PRMT R8, R55, 0x9910, RZ ;  /* 0x0000991037087816 */ /* 0x000fe400000000ff */
[----:B0-----:R-:W-:Y:S02]  /*4df0*/  PRMT R9, R56, 0x9910, RZ ;  /* 0x0000991038097816 */ /* 0x001fe400000000ff */
[----:B------:R-:W-:Y:S02]  /*4e00*/  ISETP.NE.AND P2, PT, R8, RZ, PT ;  /* 0x000000ff0800720c */ /* 0x000fe40003f45270 */
[----:B------:R-:W-:-:S04]  /*4e10*/  ISETP.NE.AND P0, PT, R9, RZ, PT ;  /* 0x000000ff0900720c */ /* 0x000fc80003f05270 */
[----:B------:R-:W-:-:S07]  /*4e20*/  ISETP.LT.OR P0, PT, R7, 0x4, !P0 ;  /* 0x000000040700780c */ /* 0x000fce0004701670 */
[----:B------:R-:W-:Y:S06]  /*4e30*/  @!P2 BRA `(.L_x_145) ;  /* 0x000000040068a947 */ /* 0x000fec0003800000 */
[----:B------:R-:W0:Y:S01]  /*4e40*/  LDS.64 R8, [UR4+0x110] ;  /* 0x00011004ff087984 */ /* 0x000e220008000a00 */
        /* <DEDUP_REMOVED lines=89> */
.L_x_145:
        /* <DEDUP_REMOVED lines=22> */
[----:B------:R-:W-:-:S03]  /*5540*/  HADD2.F32 R8, -RZ, R8.H1_H1 ;  /* 0x30000008ff087230 */ /* 0x000fc60000004100 */
[-C--:B------:R-:W-:Y:S01]  /*5550*/  FFMA.FTZ R31, R31, R49.reuse, RZ ;  /* 0x000000311f1f7223 */ /* 0x080fe200000100ff */
[-C--:B------:R-:W-:Y:S01]  /*5560*/  FFMA.FTZ R30, R30, R49.reuse, RZ ;  /* 0x000000311e1e7223 */ /* 0x080fe200000100ff */
[-C--:B------:R-:W-:Y:S01]  /*5570*/  FFMA.FTZ R21, R21, R49.reuse, RZ ;  /* 0x0000003115157223 */ /* 0x080fe200000100ff */
[----:B------:R-:W-:Y:S01]  /*5580*/  FFMA.FTZ R20, R20, R49, RZ ;  /* 0x0000003114147223 */ /* 0x000fe200000100ff */
[-C--:B------:R-:W-:Y:S01]  /*5590*/  FFMA.FTZ R31, R64, R8.reuse, R31 ;  /* 0x00000008401f7223 */ /* 0x080fe2000001001f */
[-C--:B------:R-:W-:Y:S01]  /*55a0*/  FFMA.FTZ R30, R29, R8.reuse, R30 ;  /* 0x000000081d1e7223 */ /* 0x080fe2000001001e */
[-C--:B------:R-:W-:Y:S01]  /*55b0*/  FFMA.FTZ R64, R66, R8.reuse, R21 ;  /* 0x0000000842407223 */ /* 0x080fe20000010015 */
[----:B------:R-:W-:Y:S02]  /*55c0*/  HADD2.F32 R21, -RZ, R9.H0_H0 ;  /* 0x20000009ff157230 */ /* 0x000fe40000004100 */
[----:B------:R-:W-:Y:S01]  /*55d0*/  FFMA.FTZ R20, R39, R8, R20 ;  /* 0x0000000827147223 */ /* 0x000fe20000010014 */
[----:B------:R-:W-:-:S02]  /*55e0*/  HADD2.F32 R29, -RZ, R32.H0_H0 ;  /* 0x20000020ff1d7230 */ /* 0x000fc40000004100 */
[----:B------:R-:W-:Y:S02]  /*55f0*/  HADD2.F32 R9, -RZ, R9.H1_H1 ;  /* 0x30000009ff097230 */ /* 0x000fe40000004100 */
[-C--:B------:R-:W-:Y:S01]  /*5600*/  FFMA.FTZ R8, R26, R21.reuse, R31 ;  /* 0x000000151a087223 */ /* 0x080fe2000001001f */
[-C--:B------:R-:W-:Y:S01]  /*5610*/  FFMA.FTZ R30, R27, R21.reuse, R30 ;  /* 0x000000151b1e7223 */ /* 0x080fe2000001001e */
[----:B------:R-:W-:Y:S01]  /*5620*/  FFMA.FTZ R64, R29, R21, R64 ;  /* 0x000000151d407223 */ /* 0x000fe20000010040 */
[----:B------:R-:W-:Y:S02]  /*5630*/  HADD2.F32 R29, -RZ, R38.H0_H0 ;  /* 0x20000026ff1d7230 */ /* 0x000fe40000004100 */
[----:B------:R-:W-:Y:S02]  /*5640*/  HADD2.F32 R27, -RZ, R24.H0_H0 ;  /* 0x20000018ff1b7230 */ /* 0x000fe40000004100 */
[----:B------:R-:W-:Y:S01]  /*5650*/  FFMA.FTZ R64, R23, R9, R64 ;  /* 0x0000000917407223 */ /* 0x000fe20000010040 */
[----:B------:R-:W-:-:S02]  /*5660*/  HADD2.F32 R31, -RZ, R22.H0_H0 ;  /* 0x20000016ff1f7230 */ /* 0x000fc40000004100 */
[----:B------:R-:W-:Y:S01]  /*5670*/  FFMA.FTZ R22, R29, R21, R20 ;  /* 0x000000151d167223 */ /* 0x000fe20000010014 */
[-C--:B------:R-:W-:Y:S01]  /*5680*/  FFMA.FTZ R20, R25, R9.reuse, R8 ;  /* 0x0000000919147223 */ /* 0x080fe20000010008 */
[-C--:B------:R-:W-:Y:S01]  /*5690*/  FFMA.FTZ R30, R27, R9.reuse, R30 ;  /* 0x000000091b1e7223 */ /* 0x080fe2000001001e */
[----:B------:R-:W-:Y:S02]  /*56a0*/  HADD2.F32 R21, -RZ, R37.H0_H0 ;  /* 0x20000025ff157230 */ /* 0x000fe40000004100 */
[----:B------:R-:W-:Y:S01]  /*56b0*/  FFMA.FTZ R22, R31, R9, R22 ;  /* 0x000000091f167223 */ /* 0x000fe20000010016 */
[----:B-1----:R-:W-:Y:S02]  /*56c0*/  HADD2.F32 R9, -RZ, R10.H0_H0 ;  /* 0x2000000aff097230 */ /* 0x002fe40000004100 */
        /* <DEDUP_REMOVED lines=15> */
[----:B------:R-:W-:Y:S02]  /*57c0*/  HADD2.F32 R11, -RZ, R11.H1_H1 ;  /* 0x3000000bff0b7230 */ /* 0x000fe40000004100 */
[----:B------:R-:W-:Y:S01]  /*57d0*/  FFMA.FTZ R9, R24, R10, R9 ;  /* 0x0000000a18097223 */ /* 0x000fe20000010009 */
[----:B------:R-:W-:Y:S01]  /*57e0*/  FFMA.FTZ R10, R12, R8, R21 ;  /* 0x000000080c0a7223 */ /* 0x000fe20000010015 */
[----:B------:R-:W-:-:S02]  /*57f0*/  HADD2.F32 R20, -RZ, R15.H0_H0 ;  /* 0x2000000fff147230 */ /* 0x000fc40000004100 */
[-C--:B------:R-:W-:Y:S01]  /*5800*/  FFMA.FTZ R14, R14, R8.reuse, R25 ;  /* 0x000000080e0e7223 */ /* 0x080fe20000010019 */
[----:B------:R-:W-:Y:S02]  /*5810*/  HADD2.F32 R13, -RZ, R18.H0_H0 ;  /* 0x20000012ff0d7230 */ /* 0x000fe40000004100 */
[-C--:B------:R-:W-:Y:S01]  /*5820*/  FFMA.FTZ R12, R22, R8.reuse, R23 ;  /* 0x00000008160c7223 */ /* 0x080fe20000010017 */
[-C--:B------:R-:W-:Y:S01]  /*5830*/  FFMA.FTZ R10, R19, R11.reuse, R10 ;  /* 0x0000000b130a7223 */ /* 0x080fe2000001000a */
[-C--:B------:R-:W-:Y:S01]  /*5840*/  FFMA.FTZ R14, R17, R11.reuse, R14 ;  /* 0x0000000b110e7223 */ /* 0x080fe2000001000e */
[----:B------:R-:W-:Y:S01]  /*5850*/  FFMA.FTZ R8, R20, R8, R9 ;  /* 0x0000000814087223 */ /* 0x000fe20000010009 */
[----:B------:R-:W-:Y:S01]  /*5860*/  FFMA.FTZ R12, R13, R11, R12 ;  /* 0x0000000b0d0c7223 */ /* 0x000fe2000001000c */
[----:B------:R-:W-:Y:S02]  /*5870*/  HADD2.F32 R17, -RZ, R16.H0_H0 ;  /* 0x20000010ff117230 */ /* 0x000fe40000004100 */
[----:B------:R-:W-:-:S02]  /*5880*/  HADD2.F32 R9, -RZ, R50.H0_H0 ;  /* 0x20000032ff097230 */ /* 0x000fc40000004100 */
        /* <DEDUP_REMOVED lines=16> */
.L_x_142:
        /* <DEDUP_REMOVED lines=203> */
.L_x_147:
        /* <DEDUP_REMOVED lines=95> */
.L_x_148:
        /* <DEDUP_REMOVED lines=97> */
.L_x_149:
        /* <DEDUP_REMOVED lines=91> */
.L_x_146:
        /* <DEDUP_REMOVED lines=203> */
.L_x_151:
        /* <DEDUP_REMOVED lines=95> */
.L_x_152:
        /* <DEDUP_REMOVED lines=97> */
.L_x_153:
        /* <DEDUP_REMOVED lines=91> */
.L_x_150:
[----:B------:R-:W1:Y:S01]  /*9650*/  S2UR UR5, SR_CTAID.Z ;  /* 0x00000000000579c3 */ /* 0x000e620000002700 */
[----:B------:R-:W-:Y:S01]  /*9660*/  IADD3 R58, R58, 0x20, RZ ;  /* 0x000000203a3a7810 */ /* 0x000fe20007ffe0ff */
[----:B0-----:R-:W-:Y:S01]  /*9670*/  IMAD.WIDE R62, R60, 0x8, R62 ;  /* 0x000000083c3e7825 */ /* 0x001fe200078e023e */
[----:B------:R-:W-:Y:S02]  /*9680*/  UIADD3 UR4, UR4, 0x40, URZ ;  /* 0x0000004004047890 */ /* 0x000fe4000fffe03f */
[----:B------:R-:W-:Y:S01]  /*9690*/  ISETP.GE.AND P0, PT, R58, UR8, PT ;  /* 0x000000083a007c0c */ /* 0x000fe2000bf06270 */
[----:B------:R-:W-:Y:S01]  /*96a0*/  IMAD.WIDE R44, R60, 0x8, R44 ;  /* 0x000000083c2c7825 */ /* 0x000fe200078e022c */
[----:B------:R-:W-:Y:S01]  /*96b0*/  MOV R64, R62 ;  /* 0x0000003e00407202 */ /* 0x000fe20000000f00 */
[----:B-1----:R-:W-:-:S04]  /*96c0*/  ULEA UR5, UR5, 0x40, 0x6 ;  /* 0x0000004005057891 */ /* 0x002fc8000f8e303f */
[----:B------:R-:W-:-:S04]  /*96d0*/  UISETP.LT.AND UP0, UPT, UR5, UR9, UPT ;  /* 0x000000090500728c */ /* 0x000fc8000bf01270 */
[----:B------:R-:W-:-:S06]  /*96e0*/  USEL UR5, UR5, UR9, UP0 ;  /* 0x0000000905057287 */ /* 0x000fcc0008000000 */
[----:B------:R-:W-:-:S13]  /*96f0*/  ISETP.LT.AND P2, PT, R58, UR5, PT ;  /* 0x000000053a007c0c */ /* 0x000fda000bf41270 */
[----:B------:R-:W-:Y:S05]  /*9700*/  @!P0 BRA P2, `(.L_x_154) ;  /* 0xffffff84003c8947 */ /* 0x000fea000103ffff */
.L_x_137:
[----:B------:R-:W-:Y:S01]  /*9710*/  ISETP.GE.AND P0, PT, R58, R57, PT ;  /* 0x000000393a00720c */ /* 0x000fe20003f06270 */
[----:B------:R-:W-:-:S03]  /*9720*/  ULDC UR5, c[0x0][0x25c] ;  /* 0x0000970000057ab9 */ /* 0x000fc60000000800 */
[----:B------:R-:W-:-:S13]  /*9730*/  ISETP.GE.OR P0, PT, R58, UR5, P0 ;  /* 0x000000053a007c0c */ /* 0x000fda0008706670 */
[----:B------:R-:W-:Y:S05]  /*9740*/  @P0 BRA `(.L_x_155) ;  /* 0x0000002800800947 */ /* 0x000fea0003800000 */
[----:B------:R-:W0:Y:S01]  /*9750*/  LDC R61, c[0x0][0x23c] ;  /* 0x00008f00ff3d7b82 */ /* 0x000e220000000800 */
[----:B-----5:R-:W-:Y:S01]  /*9760*/  PRMT R8, R56, 0x9910, RZ ;  /* 0x0000991038087816 */ /* 0x020fe200000000ff */
[----:B------:R-:W-:Y:S01]  /*9770*/  ULDC UR5, c[0x0][0x25c] ;  /* 0x0000970000057ab9 */ /* 0x000fe20000000800 */
[----:B------:R-:W-:Y:S02]  /*9780*/  SHF.R.S32.HI R62, RZ, 0x1f, R60 ;  /* 0x0000001fff3e7819 */ /* 0x000fe4000001143c */
[----:B------:R-:W-:-:S04]  /*9790*/  ISETP.NE.AND P0, PT, R8, RZ, PT ;  /* 0x000000ff0800720c */ /* 0x000fc80003f05270 */
[----:B------:R-:W-:-:S13]  /*97a0*/  ISETP.LT.OR P0, PT, R7, 0x4, !P0 ;  /* 0x000000040700780c */ /* 0x000fda0004701670 */
.L_x_164:
[----:B------:R-:W-:-:S13]  /*97b0*/  ISETP.NE.AND P2, PT, R58, R51, PT ;  /* 0x000000333a00720c */ /* 0x000fda0003f45270 */
[----:B------:R-:W1:Y:S01]  /*97c0*/  @!P2 LDC.64 R12, c[0x0][0x248] ;  /* 0x00009200ff0cab82 */ /* 0x000e620000000a00 */
[----:B------:R-:W-:Y:S02]  /*97d0*/  @!P2 IADD3 R52, R52, 0x1, RZ ;  /* 0x000000013434a810 */ /* 0x000fe40007ffe0ff */
[----:B------:R-:W-:Y:S02]  /*97e0*/  @!P2 LEA R7, R58, 0x1, 0x1 ;  /* 0x000000013a07a811 */ /* 0x000fe400078e08ff */
[----:B------:R-:W-:Y:S02]  /*97f0*/  @!P2 LEA R14, R52, R1, 0x3 ;  /* 0x00000001340ea211 */ /* 0x000fe400078e18ff */
[----:B------:R-:W-:-:S04]  /*9800*/  MOV R65, R63 ;  /* 0x0000003f00417202 */ /* 0x000fc80000000f00 */
[----:B------:R-:W2:Y:S04]  /*9810*/  @!P2 LDL.64 R14, [R14] ;  /* 0x000000000e0ea983 */ /* 0x000ea80000100a00 */
[----:B-----5:R3:W5:Y:S01]  /*9820*/  LDG.E.128.CONSTANT R8, desc[UR6][R64.64] ;  /* 0x0000000640087981 */ /* 0x020762000c1e9d00 */
[----:B-1----:R-:W-:-:S06]  /*9830*/  @!P2 IMAD.WIDE R12, R7, 0x2, R12 ;  /* 0x00000002070ca825 */ /* 0x002fcc00078e020c */
[----:B------:R-:W4:Y:S01]  /*9840*/  @!P2 LDG.E.U16.CONSTANT R13, desc[UR6][R12.64] ;  /* 0x000000060c0da981 */ /* 0x000f22000c1e9500 */
[----:B0-----:R-:W-:Y:S02]  /*9850*/  MOV R60, R61 ;  /* 0x0000003d003c7202 */ /* 0x001fe40000000f00 */
[----:B--2---:R-:W-:Y:S02]  /*9860*/  @!P2 PRMT R50, R14, 0x7610, R50 ;  /* 0x000076100e32a816 */ /* 0x004fe40000000032 */
[----:B------:R-:W-:Y:S02]  /*9870*/  @!P2 PRMT R48, R15, 0x7610, R48 ;  /* 0x000076100f30a816 */ /* 0x000fe40000000030 */
[----:B------:R-:W-:Y:S02]  /*9880*/  @!P2 PRMT R50, R50, 0x7610, R14 ;  /* 0x000076103232a816 */ /* 0x000fe4000000000e */
[----:B------:R-:W-:Y:S02]  /*9890*/  @!P2 PRMT R48, R48, 0x7610, R15 ;  /* 0x000076103030a816 */ /* 0x000fe4000000000f */
[----:B----4-:R-:W-:Y:S01]  /*98a0*/  @!P2 IADD3 R51, R13, R58, RZ ;  /* 0x0000003a0d33a210 */ /* 0x010fe20007ffe0ff */
[----:B---3--:R-:W-:Y:S06]  /*98b0*/  @!P1 BRA `(.L_x_156) ;  /* 0x0000001000f89947 */ /* 0x008fec0003800000 */
[----:B------:R-:W-:-:S04]  /*98c0*/  IMAD.WIDE R16, R60, 0x4, R64 ;  /* 0x000000043c107825 */ /* 0x000fc800078e0240 */
[----:B------:R-:W-:Y:S02]  /*98d0*/  IMAD.WIDE R12, R60, 0x4, R16 ;  /* 0x000000043c0c7825 */ /* 0x000fe400078e0210 */
[----:B------:R-:W2:Y:S04]  /*98e0*/  LDG.E.128.CONSTANT R16, desc[UR6][R16.64] ;  /* 0x0000000610107981 */ /* 0x000ea8000c1e9d00 */
[----:B------:R-:W3:Y:S01]  /*98f0*/  LDG.E.128.CONSTANT R12, desc[UR6][R12.64] ;  /* 0x000000060c0c7981 */ /* 0x000ee2000c1e9d00 */
[----:B-----5:R-:W-:Y:S02]  /*9900*/  SHF.R.U32.HI R24, RZ, 0xc, R8 ;  /* 0x0000000cff187819 */ /* 0x020fe40000011608 */
[----:B------:R-:W-:Y:S02]  /*9910*/  SHF.R.U32.HI R28, RZ, 0xc, R10 ;  /* 0x0000000cff1c7819 */ /* 0x000fe4000001160a */
[----:B------:R-:W-:-:S02]  /*9920*/  LOP3.LUT R30, R24, 0xf000f, RZ, 0xc0, !PT ;  /* 0x000f000f181e7812 */ /* 0x000fc400078ec0ff */
[----:B------:R-:W-:Y:S02]  /*9930*/  SHF.R.U32.HI R23, RZ, 0xc, R9 ;  /* 0x0000000cff177819 */ /* 0x000fe40000011609 */
[----:B------:R-:W-:Y:S02]  /*9940*/  SHF.R.U32.HI R29, RZ, 0xc, R11 ;  /* 0x0000000cff1d7819 */ /* 0x000fe4000001160b */
[----:B------:R-:W-:Y:S02]  /*9950*/  PRMT R25, R53, 0x9910, RZ ;  /* 0x0000991035197816 */ /* 0x000fe400000000ff */
[----:B------:R-:W-:Y:S02]  /*9960*/  LOP3.LUT R28, R28, 0xf000f, RZ, 0xc0, !PT ;  /* 0x000f000f1c1c7812 */ /* 0x000fe400078ec0ff */
[----:B------:R-:W-:Y:S02]  /*9970*/  ISETP.NE.AND P2, PT, R25, RZ, PT ;  /* 0x000000ff1900720c */ /* 0x000fe40003f45270 */
[----:B------:R-:W-:-:S02]  /*9980*/  LOP3.LUT R7, R8, 0x3f003f, RZ, 0xc0, !PT ;  /* 0x003f003f08077812 */ /* 0x000fc400078ec0ff */
[----:B------:R-:W-:Y:S02]  /*9990*/  SHF.R.U32.HI R20, RZ, 0x6, R8 ;  /* 0x00000006ff147819 */ /* 0x000fe40000011608 */
[----:B------:R-:W-:Y:S02]  /*99a0*/  LOP3.LUT R8, R9, 0x3f003f, RZ, 0xc0, !PT ;  /* 0x003f003f09087812 */ /* 0x000fe400078ec0ff */
[----:B------:R-:W-:Y:S02]  /*99b0*/  LOP3.LUT R21, R10, 0x3f003f, RZ, 0xc0, !PT ;  /* 0x003f003f0a157812 */ /* 0x000fe400078ec0ff */
[----:B------:R-:W-:Y:S02]  /*99c0*/  LOP3.LUT R22, R11, 0x3f003f, RZ, 0xc0, !PT ;  /* 0x003f003f0b167812 */ /* 0x000fe400078ec0ff */
[----:B------:R-:W-:Y:S02]  /*99d0*/  SHF.R.U32.HI R9, RZ, 0x6, R9 ;  /* 0x00000006ff097819 */ /* 0x000fe40000011609 */
[----:B------:R-:W-:-:S02]  /*99e0*/  SHF.R.U32.HI R10, RZ, 0x6, R10 ;  /* 0x00000006ff0a7819 */ /* 0x000fc4000001160a */
[----:B------:R-:W-:Y:S02]  /*99f0*/  SHF.R.U32.HI R11, RZ, 0x6, R11 ;  /* 0x00000006ff0b7819 */ /* 0x000fe4000001160b */
[----:B------:R-:W-:Y:S02]  /*9a00*/  LOP3.LUT R49, R7, 0x64006400, RZ, 0xfc, !PT ;  /* 0x6400640007317812 */ /* 0x000fe400078efcff */
[----:B------:R-:W-:Y:S02]  /*9a10*/  LOP3.LUT R20, R20, 0x3f003f, RZ, 0xc0, !PT ;  /* 0x003f003f14147812 */ /* 0x000fe400078ec0ff */
[----:B------:R-:W-:Y:S02]  /*9a20*/  LOP3.LUT R9, R9, 0x3f003f, RZ, 0xc0, !PT ;  /* 0x003f003f09097812 */ /* 0x000fe400078ec0ff */
[----:B------:R-:W-:Y:S02]  /*9a30*/  LOP3.LUT R7, R11, 0x3f003f, RZ, 0xc0, !PT ;  /* 0x003f003f0b077812 */ /* 0x000fe400078ec0ff */
[----:B------:R-:W-:-:S02]  /*9a40*/  LOP3.LUT R21, R21, 0x64006400, RZ, 0xfc, !PT ;  /* 0x6400640015157812 */ /* 0x000fc400078efcff */
[----:B------:R-:W-:Y:S02]  /*9a50*/  LOP3.LUT R45, R20, 0x64006400, RZ, 0xfc, !PT ;  /* 0x64006400142d7812 */ /* 0x000fe400078efcff */
[----:B------:R-:W-:Y:S02]  /*9a60*/  LOP3.LUT R9, R9, 0x64006400, RZ, 0xfc, !PT ;  /* 0x6400640009097812 */ /* 0x000fe400078efcff */
[----:B------:R-:W-:Y:S01]  /*9a70*/  LOP3.LUT R7, R7, 0x64006400, RZ, 0xfc, !PT ;  /* 0x6400640007077812 */ /* 0x000fe200078efcff */
[----:B------:R-:W-:Y:S01]  /*9a80*/  HADD2 R49, R49, -1056, -1056 ;  /* 0xe420e42031317430 */ /* 0x000fe20000000000 */
[----:B------:R-:W-:Y:S01]  /*9a90*/  ISETP.GE.AND P3, PT, R59, 0x2, PT ;  /* 0x000000023b00780c */ /* 0x000fe20003f66270 */
[----:B------:R-:W-:Y:S02]  /*9aa0*/  HADD2 R11, R21, -1056, -1056 ;  /* 0xe420e420150b7430 */ /* 0x000fe40000000000 */
[----:B------:R-:W-:Y:S02]  /*9ab0*/  HADD2 R45, R45, -1056, -1056 ;  /* 0xe420e4202d2d7430 */ /* 0x000fe40000000000 */
[----:B------:R-:W-:-:S02]  /*9ac0*/  HADD2 R9, R9, -1056, -1056 ;  /* 0xe420e42009097430 */ /* 0x000fc40000000000 */
[----:B------:R-:W-:Y:S01]  /*9ad0*/  HADD2 R7, R7, -1056, -1056 ;  /* 0xe420e42007077430 */ /* 0x000fe20000000000 */
[--C-:B---3--:R-:W-:Y:S02]  /*9ae0*/  SHF.R.U32.HI R33, RZ, 0x8, R12.reuse ;  /* 0x00000008ff217819 */ /* 0x108fe4000001160c */
[--C-:B------:R-:W-:Y:S02]  /*9af0*/  SHF.R.U32.HI R40, RZ, 0xa, R12.reuse ;  /* 0x0000000aff287819 */ /* 0x100fe4000001160c */
[----:B------:R-:W-:Y:S02]  /*9b00*/  LOP3.LUT R24, R12, 0x3f003f, RZ, 0xc0, !PT ;  /* 0x003f003f0c187812 */ /* 0x000fe400078ec0ff */
[----:B------:R-:W-:Y:S02]  /*9b10*/  SHF.R.U32.HI R32, RZ, 0x6, R12 ;  /* 0x00000006ff207819 */ /* 0x000fe4000001160c */
[--C-:B------:R-:W-:Y:S02]  /*9b20*/  SHF.R.U32.HI R37, RZ, 0x8, R14.reuse ;  /* 0x00000008ff257819 */ /* 0x100fe4000001160e */
[----:B------:R-:W-:-:S02]  /*9b30*/  SHF.R.U32.HI R42, RZ, 0xa, R14 ;  /* 0x0000000aff2a7819 */ /* 0x000fc4000001160e */
[----:B------:R-:W-:Y:S02]  /*9b40*/  LOP3.LUT R26, R14, 0x3f003f, RZ, 0xc0, !PT ;  /* 0x003f003f0e1a7812 */ /* 0x000fe400078ec0ff */
[----:B------:R-:W-:Y:S02]  /*9b50*/  SHF.R.U32.HI R36, RZ, 0x6, R14 ;  /* 0x00000006ff247819 */ /* 0x000fe4000001160e */
[----:B------:R-:W-:Y:S02]  /*9b60*/  LOP3.LUT R33, R30, 0x300030, R33, 0xf8, !PT ;  /* 0x003000301e217812 */ /* 0x000fe400078ef821 */
[----:B--2---:R-:W-:Y:S02]  /*9b70*/  SHF.R.U32.HI R12, RZ, 0xc, R16 ;  /* 0x0000000cff0c7819 */ /* 0x004fe40000011610 */
[----:B------:R-:W-:Y:S02]  /*9b80*/  SHF.R.U32.HI R35, RZ, 0x8, R13 ;  /* 0x00000008ff237819 */ /* 0x000fe4000001160d */
[----:B------:R-:W-:-:S02]  /*9b90*/  SHF.R.U32.HI R39, RZ, 0x8, R15 ;  /* 0x00000008ff277819 */ /* 0x000fc4000001160f */
[----:B------:R-:W-:Y:S02]  /*9ba0*/  LOP3.LUT R14, R23, 0xf000f, RZ, 0xc0, !PT ;  /* 0x000f000f170e7812 */ /* 0x000fe400078ec0ff */
[----:B------:R-:W-:Y:S02]  /*9bb0*/  LOP3.LUT R30, R29, 0xf000f, RZ, 0xc0, !PT ;  /* 0x000f000f1d1e7812 */ /* 0x000fe400078ec0ff */
[--C-:B------:R-:W-:Y:S02]  /*9bc0*/  SHF.R.U32.HI R41, RZ, 0xa, R13.reuse ;  /* 0x0000000aff297819 */ /* 0x100fe4000001160d */
[----:B------:R-:W-:Y:S02]  /*9bd0*/  LOP3.LUT R25, R13, 0x3f003f, RZ, 0xc0, !PT ;  /* 0x003f003f0d197812 */ /* 0x000fe400078ec0ff */
[----:B------:R-:W-:Y:S02]  /*9be0*/  SHF.R.U32.HI R34, RZ, 0x6, R13 ;  /* 0x00000006ff227819 */ /* 0x000fe4000001160d */
[----:B------:R-:W-:-:S02]  /*9bf0*/  LOP3.LUT R13, R12, 0xf000f, RZ, 0xc0, !PT ;  /* 0x000f000f0c0d7812 */ /* 0x000fc400078ec0ff */
[----:B------:R-:W-:Y:S02]  /*9c00*/  LOP3.LUT R37, R28, 0x300030, R37, 0xf8, !PT ;  /* 0x003000301c257812 */ /* 0x000fe400078ef825 */
[----:B------:R-:W-:Y:S02]  /*9c10*/  LOP3.LUT R35, R14, 0x300030, R35, 0xf8, !PT ;  /* 0x003000300e237812 */ /* 0x000fe400078ef823 */
[----:B------:R-:W-:Y:S02]  /*9c20*/  LOP3.LUT R39, R30, 0x300030, R39, 0xf8, !PT ;  /* 0x003000301e277812 */ /* 0x000fe400078ef827 */
[----:B------:R-:W-:Y:S02]  /*9c30*/  LOP3.LUT R44, R16, 0x3f003f, RZ, 0xc0, !PT ;  /* 0x003f003f102c7812 */ /* 0x000fe400078ec0ff */
[----:B------:R-:W-:Y:S02]  /*9c40*/  SHF.R.U32.HI R28, RZ, 0x6, R16 ;  /* 0x00000006ff1c7819 */ /* 0x000fe40000011610 */
[----:B------:R-:W-:-:S02]  /*9c50*/  SHF.R.U32.HI R12, RZ, 0xc, R17 ;  /* 0x0000000cff0c7819 */ /* 0x000fc40000011611 */
[--C-:B------:R-:W-:Y:S02]  /*9c60*/  SHF.R.U32.HI R16, RZ, 0xc, R18.reuse ;  /* 0x0000000cff107819 */ /* 0x100fe40000011612 */
[----:B------:R-:W-:Y:S02]  /*9c70*/  LOP3.LUT R14, R18, 0x3f003f, RZ, 0xc0, !PT ;  /* 0x003f003f120e7812 */ /* 0x000fe400078ec0ff */
[----:B------:R-:W-:Y:S02]  /*9c80*/  SHF.R.U32.HI R30, RZ, 0x6, R18 ;  /* 0x00000006ff1e7819 */ /* 0x000fe40000011612 */
[----:B------:R-:W-:Y:S02]  /*9c90*/  SHF.R.U32.HI R18, RZ, 0xc, R19 ;  /* 0x0000000cff127819 */ /* 0x000fe40000011613 */
[----:B------:R-:W-:Y:S02]  /*9ca0*/  LOP3.LUT R40, R13, 0x300030, R40, 0xf8, !PT ;  /* 0x003000300d287812 */ /* 0x000fe400078ef828 */
[----:B------:R-:W-:-:S02]  /*9cb0*/  LOP3.LUT R12, R12, 0xf000f, RZ, 0xc0, !PT ;  /* 0x000f000f0c0c7812 */ /* 0x000fc400078ec0ff */
[----:B------:R-:W-:Y:S02]  /*9cc0*/  LOP3.LUT R13, R17, 0x3f003f, RZ, 0xc0, !PT ;  /* 0x003f003f110d7812 */ /* 0x000fe400078ec0ff */
[----:B------:R-:W-:Y:S02]  /*9cd0*/  SHF.R.U32.HI R29, RZ, 0x6, R17 ;  /* 0x00000006ff1d7819 */ /* 0x000fe40000011611 */
[--C-:B------:R-:W-:Y:S02]  /*9ce0*/  SHF.R.U32.HI R43, RZ, 0xa, R15.reuse ;  /* 0x0000000aff2b7819 */ /* 0x100fe4000001160f */
[----:B------:R-:W-:Y:S02]  /*9cf0*/  SHF.R.U32.HI R38, RZ, 0x6, R15 ;  /* 0x00000006ff267819 */ /* 0x000fe4000001160f */
[----:B------:R-:W-:Y:S02]  /*9d00*/  LOP3.LUT R17, R16, 0xf000f, RZ, 0xc0, !PT ;  /* 0x000f000f10117812 */ /* 0x000fe400078ec0ff */
[----:B------:R-:W-:-:S02]  /*9d10*/  LOP3.LUT R18, R18, 0xf000f, RZ, 0xc0, !PT ;  /* 0x000f000f12127812 */ /* 0x000fc400078ec0ff */
[----:B------:R-:W-:Y:S02]  /*9d20*/  SHF.R.U32.HI R31, RZ, 0x6, R19 ;  /* 0x00000006ff1f7819 */ /* 0x000fe40000011613 */
[----:B------:R-:W-:Y:S02]  /*9d30*/  LOP3.LUT R41, R12, 0x300030, R41, 0xf8, !PT ;  /* 0x003000300c297812 */ /* 0x000fe400078ef829 */
[----:B------:R-:W-:Y:S02]  /*9d40*/  LOP3.LUT R27, R15, 0x3f003f, RZ, 0xc0, !PT ;  /* 0x003f003f0f1b7812 */ /* 0x000fe400078ec0ff */
[----:B------:R-:W-:Y:S02]  /*9d50*/  LOP3.LUT R12, R8, 0x64006400, RZ, 0xfc, !PT ;  /* 0x64006400080c7812 */ /* 0x000fe400078efcff */
[----:B------:R-:W-:Y:S02]  /*9d60*/  LOP3.LUT R15, R19, 0x3f003f, RZ, 0xc0, !PT ;  /* 0x003f003f130f7812 */ /* 0x000fe400078ec0ff */
[----:B------:R-:W-:-:S02]  /*9d70*/  LOP3.LUT R42, R17, 0x300030, R42, 0xf8, !PT ;  /* 0x00300030112a7812 */ /* 0x000fc400078ef82a */
        /* <DEDUP_REMOVED lines=62> */
[----:B------:R-:W-:Y:S01]  /*a160*/  HADD2 R43, R43, -1056, -1056 ;  /* 0xe420e4202b2b7430 */ /* 0x000fe20000000000 */
[----:B------:R-:W-:Y:S06]  /*a170*/  @!P2 BRA `(.L_x_157) ;  /* 0x0000000000a8a947 */ /* 0x000fec0003800000 */
[----:B------:R-:W0:Y:S02]  /*a180*/  LDS.128 R16, [UR4] ;  /* 0x00000004ff107984 */ /* 0x000e240008000c00 */
[-C--:B0-----:R-:W-:Y:S02]  /*a190*/  HFMA2.MMA R20, R49, R16.reuse, RZ ;  /* 0x0000001031147235 */ /* 0x081fe400000000ff */
[----:B------:R-:W-:-:S08]  /*a1a0*/  HFMA2.MMA R66, R12, R16, RZ ;  /* 0x000000100c427235 */ /* 0x000fd000000000ff */
[-C--:B------:R-:W-:Y:S02]  /*a1b0*/  HFMA2 R20, R45, R17.reuse, R20 ;  /* 0x000000112d147231 */ /* 0x080fe40000000014 */
[----:B------:R-:W-:-:S04]  /*a1c0*/  HFMA2 R66, R9, R17, R66 ;  /* 0x0000001109427231 */ /* 0x000fc80000000042 */
[-C--:B------:R-:W-:Y:S02]  /*a1d0*/  HFMA2.MMA R20, R44, R18.reuse, R20 ;  /* 0x000000122c147235 */ /* 0x080fe40000000014 */
[----:B------:R-:W-:-:S08]  /*a1e0*/  HFMA2.MMA R66, R13, R18, R66 ;  /* 0x000000120d427235 */ /* 0x000fd00000000042 */
[-C--:B------:R-:W-:Y:S02]  /*a1f0*/  HFMA2 R63, R28, R19.reuse, R20 ;  /* 0x000000131c3f7231 */ /* 0x080fe40000000014 */
[----:B------:R-:W0:Y:S01]  /*a200*/  LDS.128 R20, [UR4+0x10] ;  /* 0x00001004ff147984 */ /* 0x000e220008000c00 */
[----:B------:R-:W-:-:S03]  /*a210*/  HFMA2 R66, R29, R19, R66 ;  /* 0x000000131d427231 */ /* 0x000fc60000000042 */
[----:B0-----:R-:W-:-:S03]  /*a220*/  HFMA2.MMA R63, R24, R20, R63 ;  /* 0x00000014183f7235 */ /* 0x001fc6000000003f */
[----:B------:R-:W-:-:S07]  /*a230*/  HFMA2.MMA R66, R25, R20, R66 ;  /* 0x0000001419427235 */ /* 0x000fce0000000042 */
[----:B------:R-:W-:-:S03]  /*a240*/  HFMA2 R63, R32, R21, R63 ;  /* 0x00000015203f7231 */ /* 0x000fc6000000003f */
[----:B------:R-:W-:-:S03]  /*a250*/  HFMA2 R66, R34, R21, R66 ;  /* 0x0000001522427231 */ /* 0x000fc60000000042 */
[----:B------:R-:W-:-:S03]  /*a260*/  HFMA2.MMA R63, R33, R22, R63 ;  /* 0x00000016213f7235 */ /* 0x000fc6000000003f */
[----:B------:R-:W-:-:S07]  /*a270*/  HFMA2.MMA R66, R35, R22, R66 ;  /* 0x0000001623427235 */ /* 0x000fce0000000042 */
[----:B------:R-:W-:-:S03]  /*a280*/  HFMA2 R63, R40, R23, R63 ;  /* 0x00000017283f7231 */ /* 0x000fc6000000003f */
[----:B------:R-:W-:Y:S02]  /*a290*/  HFMA2 R66, R41, R23, R66 ;  /* 0x0000001729427231 */ /* 0x000fe40000000042 */
[----:B------:R-:W-:Y:S02]  /*a2a0*/  HADD2 R63, R63.H0_H0, R63.H1_H1 ;  /* 0x3000003f3f3f7230 */ /* 0x000fe40000000800 */
[----:B------:R-:W-:-:S05]  /*a2b0*/  HADD2 R66, R66.H0_H0, R66.H1_H1 ;  /* 0x3000004242427230 */ /* 0x000fca0000000800 */
[----:B------:R-:W-:-:S06]  /*a2c0*/  PRMT R63, R63, 0x5410, R66 ;  /* 0x000054103f3f7816 */ /* 0x000fcc0000000042 */
[----:B------:R-:W-:Y:S01]  /*a2d0*/  HFMA2.MMA R6, R63, R50, R6 ;  /* 0x000000323f067235 */ /* 0x000fe20000000006 */
[----:B------:R-:W-:Y:S01]  /*a2e0*/  HFMA2 R63, R11, R16, RZ.H0_H0 ;  /* 0x000000100b3f7231 */ /* 0x000fe200000400ff */
[----:B------:R-:W-:-:S03]  /*a2f0*/  HFMA2.MMA R16, R10, R16, RZ ;  /* 0x000000100a107235 */ /* 0x000fc600000000ff */
[----:B------:R-:W-:-:S04]  /*a300*/  HFMA2 R63, R8, R17, R63 ;  /* 0x00000011083f7231 */ /* 0x000fc8000000003f */
[----:B------:R-:W-:Y:S01]  /*a310*/  HFMA2 R63, R14, R18, R63 ;  /* 0x000000120e3f7231 */ /* 0x000fe2000000003f */
[----:B------:R-:W-:-:S03]  /*a320*/  HFMA2.MMA R16, R7, R17, R16 ;  /* 0x0000001107107235 */ /* 0x000fc60000000010 */
[----:B------:R-:W-:-:S04]  /*a330*/  HFMA2 R63, R30, R19, R63 ;  /* 0x000000131e3f7231 */ /* 0x000fc8000000003f */
[----:B------:R-:W-:Y:S01]  /*a340*/  HFMA2 R63, R26, R20, R63 ;  /* 0x000000141a3f7231 */ /* 0x000fe2000000003f */
[----:B------:R-:W-:-:S03]  /*a350*/  HFMA2.MMA R16, R15, R18, R16 ;  /* 0x000000120f107235 */ /* 0x000fc60000000010 */
[----:B------:R-:W-:-:S04]  /*a360*/  HFMA2 R63, R36, R21, R63 ;  /* 0x00000015243f7231 */ /* 0x000fc8000000003f */
[----:B------:R-:W-:Y:S01]  /*a370*/  HFMA2 R63, R37, R22, R63 ;  /* 0x00000016253f7231 */ /* 0x000fe2000000003f */
[----:B------:R-:W-:-:S03]  /*a380*/  HFMA2.MMA R16, R31, R19, R16 ;  /* 0x000000131f107235 */ /* 0x000fc60000000010 */
[----:B------:R-:W-:-:S04]  /*a390*/  HFMA2 R63, R42, R23, R63 ;  /* 0x000000172a3f7231 */ /* 0x000fc8000000003f */
[----:B------:R-:W-:Y:S01]  /*a3a0*/  HADD2 R63, R63.H0_H0, R63.H1_H1 ;  /* 0x3000003f3f3f7230 */ /* 0x000fe20000000800 */
[----:B------:R-:W-:-:S08]  /*a3b0*/  HFMA2.MMA R16, R27, R20, R16 ;  /* 0x000000141b107235 */ /* 0x000fd00000000010 */
[----:B------:R-:W-:-:S08]  /*a3c0*/  HFMA2.MMA R16, R38, R21, R16 ;  /* 0x0000001526107235 */ /* 0x000fd00000000010 */
[----:B------:R-:W-:-:S08]  /*a3d0*/  HFMA2.MMA R16, R39, R22, R16 ;  /* 0x0000001627107235 */ /* 0x000fd00000000010 */
[----:B------:R-:W-:-:S10]  /*a3e0*/  HFMA2.MMA R16, R43, R23, R16 ;  /* 0x000000172b107235 */ /* 0x000fd40000000010 */
[----:B------:R-:W-:-:S05]  /*a3f0*/  HADD2 R16, R16.H0_H0, R16.H1_H1 ;  /* 0x3000001010107230 */ /* 0x000fca0000000800 */
[----:B------:R-:W-:-:S05]  /*a400*/  PRMT R63, R63, 0x5410, R16 ;  /* 0x000054103f3f7816 */ /* 0x000fca0000000010 */
[----:B------:R-:W-:-:S07]  /*a410*/  HFMA2 R5, R63, R48, R5 ;  /* 0x000000303f057231 */ /* 0x000fce0000000005 */
.L_x_157:
[----:B------:R-:W-:Y:S05]  /*a420*/  @!P3 BRA `(.L_x_156) ;  /* 0x00000008001cb947 */ /* 0x000fea0003800000 */
[----:B------:R-:W-:Y:S02]  /*a430*/  PRMT R16, R54, 0x9910, RZ ;  /* 0x0000991036107816 */ /* 0x000fe400000000ff */
[----:B------:R-:W-:Y:S02]  /*a440*/  ISETP.GE.AND P3, PT, R59, 0x3, PT ;  /* 0x000000033b00780c */ /* 0x000fe40003f66270 */
[----:B------:R-:W-:-:S13]  /*a450*/  ISETP.NE.AND P2, PT, R16, RZ, PT ;  /* 0x000000ff1000720c */ /* 0x000fda0003f45270 */
[----:B------:R-:W-:Y:S05]  /*a460*/  @!P2 BRA `(.L_x_158) ;  /* 0x0000000000a8a947 */ /* 0x000fea0003800000 */
[----:B------:R-:W0:Y:S02]  /*a470*/  LDS.128 R16, [UR4+0x80] ;  /* 0x00008004ff107984 */ /* 0x000e240008000c00 */
        /* <DEDUP_REMOVED lines=41> */
.L_x_158:
[----:B------:R-:W-:Y:S05]  /*a710*/  @!P3 BRA `(.L_x_156) ;  /* 0x000000040060b947 */ /* 0x000fea0003800000 */
[----:B------:R-:W-:-:S04]  /*a720*/  PRMT R16, R55, 0x9910, RZ ;  /* 0x0000991037107816 */ /* 0x000fc800000000ff */
        /* <DEDUP_REMOVED lines=44> */
.L_x_159:
        /* <DEDUP_REMOVED lines=10> */
[----:B------:R-:W-:Y:S01]  /*aa90*/  HFMA2 R9, R13, R18, R9 ;  /* 0x000000120d097231 */ /* 0x000fe20000000009 */
[----:B------:R-:W-:-:S03]  /*aaa0*/  HFMA2.MMA R11, R8, R17, R11 ;  /* 0x00000011080b7235 */ /* 0x000fc6000000000b */
[----:B------:R-:W-:-:S03]  /*aab0*/  HFMA2 R9, R29, R19, R9 ;  /* 0x000000131d097231 */ /* 0x000fc60000000009 */
[-C--:B------:R-:W-:Y:S01]  /*aac0*/  HFMA2.MMA R49, R44, R18.reuse, R49 ;  /* 0x000000122c317235 */ /* 0x080fe20000000031 */
[----:B-1----:R-:W-:Y:S01]  /*aad0*/  HFMA2 R9, R25, R20, R9 ;  /* 0x0000001419097231 */ /* 0x002fe20000000009 */
[----:B------:R-:W-:Y:S01]  /*aae0*/  HFMA2.MMA R11, R14, R18, R11 ;  /* 0x000000120e0b7235 */ /* 0x000fe2000000000b */
[----:B------:R-:W-:Y:S02]  /*aaf0*/  HFMA2 R18, R15, R18, R10 ;  /* 0x000000120f127231 */ /* 0x000fe4000000000a */
[----:B------:R-:W-:Y:S02]  /*ab00*/  HFMA2 R9, R34, R21, R9 ;  /* 0x0000001522097231 */ /* 0x000fe40000000009 */
[----:B------:R-:W-:Y:S01]  /*ab10*/  HFMA2 R18, R31, R19, R18 ;  /* 0x000000131f127231 */ /* 0x000fe20000000012 */
[-C--:B------:R-:W-:Y:S01]  /*ab20*/  HFMA2.MMA R10, R28, R19.reuse, R49 ;  /* 0x000000131c0a7235 */ /* 0x080fe20000000031 */
[----:B------:R-:W-:Y:S01]  /*ab30*/  HFMA2 R9, R35, R22, R9 ;  /* 0x0000001623097231 */ /* 0x000fe20000000009 */
[----:B------:R-:W-:Y:S01]  /*ab40*/  HFMA2.MMA R11, R30, R19, R11 ;  /* 0x000000131e0b7235 */ /* 0x000fe2000000000b */
[----:B------:R-:W-:-:S02]  /*ab50*/  HFMA2 R18, R27, R20, R18 ;  /* 0x000000141b127231 */ /* 0x000fc40000000012 */
[----:B------:R-:W-:Y:S02]  /*ab60*/  HFMA2 R9, R41, R23, R9 ;  /* 0x0000001729097231 */ /* 0x000fe40000000009 */
[----:B------:R-:W-:Y:S01]  /*ab70*/  HFMA2 R18, R38, R21, R18 ;  /* 0x0000001526127231 */ /* 0x000fe20000000012 */
[-C--:B------:R-:W-:Y:S01]  /*ab80*/  HFMA2.MMA R10, R24, R20.reuse, R10 ;  /* 0x00000014180a7235 */ /* 0x080fe2000000000a */
[----:B------:R-:W-:Y:S01]  /*ab90*/  HADD2 R9, R9.H0_H0, R9.H1_H1 ;  /* 0x3000000909097230 */ /* 0x000fe20000000800 */
[----:B------:R-:W-:Y:S01]  /*aba0*/  HFMA2.MMA R7, R26, R20, R11 ;  /* 0x000000141a077235 */ /* 0x000fe2000000000b */
[----:B------:R-:W-:-:S04]  /*abb0*/  HFMA2 R18, R39, R22, R18 ;  /* 0x0000001627127231 */ /* 0x000fc80000000012 */
        /* <DEDUP_REMOVED lines=14> */
.L_x_156:
        /* <DEDUP_REMOVED lines=14> */
[--C-:B----4-:R-:W-:Y:S02]  /*ad80*/  SHF.R.U32.HI R35, RZ, 0x8, R12.reuse ;  /* 0x00000008ff237819 */ /* 0x110fe4000001160c */
[----:B------:R-:W-:-:S02]  /*ad90*/  SHF.R.U32.HI R42, RZ, 0xa, R12 ;  /* 0x0000000aff2a7819 */ /* 0x000fc4000001160c */
[----:B------:R-:W-:Y:S02]  /*ada0*/  LOP3.LUT R26, R12, 0x3f003f, RZ, 0xc0, !PT ;  /* 0x003f003f0c1a7812 */ /* 0x000fe400078ec0ff */
[----:B------:R-:W-:Y:S02]  /*adb0*/  SHF.R.U32.HI R34, RZ, 0x6, R12 ;  /* 0x00000006ff227819 */ /* 0x000fe4000001160c */
[----:B---3--:R-:W-:Y:S02]  /*adc0*/  SHF.R.U32.HI R12, RZ, 0xc, R16 ;  /* 0x0000000cff0c7819 */ /* 0x008fe40000011610 */
[--C-:B------:R-:W-:Y:S02]  /*add0*/  SHF.R.U32.HI R37, RZ, 0x8, R13.reuse ;  /* 0x00000008ff257819 */ /* 0x100fe4000001160d */
[----:B------:R-:W-:Y:S02]  /*ade0*/  SHF.R.U32.HI R43, RZ, 0xa, R13 ;  /* 0x0000000aff2b7819 */ /* 0x000fe4000001160d */
[----:B------:R-:W-:-:S02]  /*adf0*/  LOP3.LUT R27, R13, 0x3f003f, RZ, 0xc0, !PT ;  /* 0x003f003f0d1b7812 */ /* 0x000fc400078ec0ff */
[----:B------:R-:W-:Y:S02]  /*ae00*/  SHF.R.U32.HI R36, RZ, 0x6, R13 ;  /* 0x00000006ff247819 */ /* 0x000fe4000001160d */
[--C-:B------:R-:W-:Y:S02]  /*ae10*/  SHF.R.U32.HI R39, RZ, 0x8, R14.reuse ;  /* 0x00000008ff277819 */ /* 0x100fe4000001160e */
[--C-:B------:R-:W-:Y:S02]  /*ae20*/  SHF.R.U32.HI R44, RZ, 0xa, R14.reuse ;  /* 0x0000000aff2c7819 */ /* 0x100fe4000001160e */
[----:B------:R-:W-:Y:S02]  /*ae30*/  LOP3.LUT R28, R14, 0x3f003f, RZ, 0xc0, !PT ;  /* 0x003f003f0e1c7812 */ /* 0x000fe400078ec0ff */
[----:B------:R-:W-:Y:S02]  /*ae40*/  SHF.R.U32.HI R38, RZ, 0x6, R14 ;  /* 0x00000006ff267819 */ /* 0x000fe4000001160e */
[----:B------:R-:W-:-:S02]  /*ae50*/  LOP3.LUT R14, R23, 0xf000f, RZ, 0xc0, !PT ;  /* 0x000f000f170e7812 */ /* 0x000fc400078ec0ff */
[----:B------:R-:W-:Y:S02]  /*ae60*/  LOP3.LUT R13, R12, 0xf000f, RZ, 0xc0, !PT ;  /* 0x000f000f0c0d7812 */ /* 0x000fe400078ec0ff */
[----:B------:R-:W-:Y:S02]  /*ae70*/  LOP3.LUT R39, R14, 0x300030, R39, 0xf8, !PT ;  /* 0x003000300e277812 */ /* 0x000fe400078ef827 */
[----:B------:R-:W-:Y:S02]  /*ae80*/  LOP3.LUT R42, R13, 0x300030, R42, 0xf8, !PT ;  /* 0x003000300d2a7812 */ /* 0x000fe400078ef82a */
[----:B------:R-:W-:Y:S02]  /*ae90*/  SHF.R.U32.HI R12, RZ, 0xc, R17 ;  /* 0x0000000cff0c7819 */ /* 0x000fe40000011611 */
[----:B------:R-:W-:Y:S02]  /*aea0*/  LOP3.LUT R24, R24, 0xf000f, RZ, 0xc0, !PT ;  /* 0x000f000f18187812 */ /* 0x000fe400078ec0ff */
[----:B------:R-:W-:-:S02]  /*aeb0*/  LOP3.LUT R14, R16, 0x3f003f, RZ, 0xc0, !PT ;  /* 0x003f003f100e7812 */ /* 0x000fc400078ec0ff */
[----:B------:R-:W-:Y:S02]  /*aec0*/  SHF.R.U32.HI R30, RZ, 0x6, R16 ;  /* 0x00000006ff1e7819 */ /* 0x000fe40000011610 */
[----:B------:R-:W-:Y:S02]  /*aed0*/  SHF.R.U32.HI R13, RZ, 0xc, R18 ;  /* 0x0000000cff0d7819 */ /* 0x000fe40000011612 */
[----:B------:R-:W-:Y:S02]  /*aee0*/  SHF.R.U32.HI R25, RZ, 0xc, R11 ;  /* 0x0000000cff197819 */ /* 0x000fe4000001160b */
[----:B------:R-:W-:Y:S02]  /*aef0*/  SHF.R.U32.HI R16, RZ, 0xc, R19 ;  /* 0x0000000cff107819 */ /* 0x000fe40000011613 */
[----:B------:R-:W-:Y:S02]  /*af00*/  SHF.R.U32.HI R22, RZ, 0xc, R9 ;  /* 0x0000000cff167819 */ /* 0x000fe40000011609 */
[----:B------:R-:W-:-:S02]  /*af10*/  LOP3.LUT R49, R8, 0x3f003f, RZ, 0xc0, !PT ;  /* 0x003f003f08317812 */ /* 0x000fc400078ec0ff */
[----:B------:R-:W-:Y:S02]  /*af20*/  SHF.R.U32.HI R21, RZ, 0x6, R8 ;  /* 0x00000006ff157819 */ /* 0x000fe40000011608 */
[----:B------:R-:W-:Y:S02]  /*af30*/  LOP3.LUT R7, R9, 0x3f003f, RZ, 0xc0, !PT ;  /* 0x003f003f09077812 */ /* 0x000fe400078ec0ff */
[----:B------:R-:W-:Y:S02]  /*af40*/  LOP3.LUT R12, R12, 0xf000f, RZ, 0xc0, !PT ;  /* 0x000f000f0c0c7812 */ /* 0x000fe400078ec0ff */
[----:B------:R-:W-:Y:S02]  /*af50*/  SHF.R.U32.HI R9, RZ, 0x6, R9 ;  /* 0x00000006ff097819 */ /* 0x000fe40000011609 */
[----:B------:R-:W-:Y:S02]  /*af60*/  LOP3.LUT R8, R10, 0x3f003f, RZ, 0xc0, !PT ;  /* 0x003f003f0a087812 */ /* 0x000fe400078ec0ff */
[----:B------:R-:W-:-:S02]  /*af70*/  LOP3.LUT R35, R24, 0x300030, R35, 0xf8, !PT ;  /* 0x0030003018237812 */ /* 0x000fc400078ef823 */
[----:B------:R-:W-:Y:S02]  /*af80*/  LOP3.LUT R13, R13, 0xf000f, RZ, 0xc0, !PT ;  /* 0x000f000f0d0d7812 */ /* 0x000fe400078ec0ff */
[----:B------:R-:W-:Y:S02]  /*af90*/  SHF.R.U32.HI R10, RZ, 0x6, R10 ;  /* 0x00000006ff0a7819 */ /* 0x000fe4000001160a */
[----:B------:R-:W-:Y:S02]  /*afa0*/  LOP3.LUT R20, R11, 0x3f003f, RZ, 0xc0, !PT ;  /* 0x003f003f0b147812 */ /* 0x000fe400078ec0ff */
[--C-:B------:R-:W-:Y:S02]  /*afb0*/  SHF.R.U32.HI R41, RZ, 0x8, R15.reuse ;  /* 0x00000008ff297819 */ /* 0x100fe4000001160f */
[----:B------:R-:W-:Y:S02]  /*afc0*/  SHF.R.U32.HI R45, RZ, 0xa, R15 ;  /* 0x0000000aff2d7819 */ /* 0x000fe4000001160f */
[----:B------:R-:W-:-:S02]  /*afd0*/  LOP3.LUT R24, R25, 0xf000f, RZ, 0xc0, !PT ;  /* 0x000f000f19187812 */ /* 0x000fc400078ec0ff */
[----:B------:R-:W-:Y:S02]  /*afe0*/  LOP3.LUT R16, R16, 0xf000f, RZ, 0xc0, !PT ;  /* 0x000f000f10107812 */ /* 0x000fe400078ec0ff */
[----:B------:R-:W-:Y:S02]  /*aff0*/  SHF.R.U32.HI R11, RZ, 0x6, R11 ;  /* 0x00000006ff0b7819 */ /* 0x000fe4000001160b */
[----:B------:R-:W-:Y:S02]  /*b000*/  SHF.R.U32.HI R40, RZ, 0x6, R15 ;  /* 0x00000006ff287819 */ /* 0x000fe4000001160f */
[----:B------:R-:W-:Y:S02]  /*b010*/  LOP3.LUT R22, R22, 0xf000f, RZ, 0xc0, !PT ;  /* 0x000f000f16167812 */ /* 0x000fe400078ec0ff */
[----:B------:R-:W-:Y:S02]  /*b020*/  SHF.R.U32.HI R31, RZ, 0x6, R17 ;  /* 0x00000006ff1f7819 */ /* 0x000fe40000011611 */
[----:B------:R-:W-:-:S02]  /*b030*/  SHF.R.U32.HI R32, RZ, 0x6, R18 ;  /* 0x00000006ff207819 */ /* 0x000fc40000011612 */
[----:B------:R-:W-:Y:S02]  /*b040*/  SHF.R.U32.HI R33, RZ, 0x6, R19 ;  /* 0x00000006ff217819 */ /* 0x000fe40000011613 */
[----:B------:R-:W-:Y:S02]  /*b050*/  LOP3.LUT R43, R12, 0x300030, R43, 0xf8, !PT ;  /* 0x003000300c2b7812 */ /* 0x000fe400078ef82b */
[----:B------:R-:W-:Y:S02]  /*b060*/  LOP3.LUT R44, R13, 0x300030, R44, 0xf8, !PT ;  /* 0x003000300d2c7812 */ /* 0x000fe400078ef82c */
[----:B------:R-:W-:Y:S02]  /*b070*/  LOP3.LUT R12, R9, 0x3f003f, RZ, 0xc0, !PT ;  /* 0x003f003f090c7812 */ /* 0x000fe400078ec0ff */
[----:B------:R-:W-:Y:S02]  /*b080*/  LOP3.LUT R29, R15, 0x3f003f, RZ, 0xc0, !PT ;  /* 0x003f003f0f1d7812 */ /* 0x000fe400078ec0ff */
[----:B------:R-:W-:-:S02]  /*b090*/  LOP3.LUT R41, R24, 0x300030, R41, 0xf8, !PT ;  /* 0x0030003018297812 */ /* 0x000fc400078ef829 */
[----:B------:R-:W-:Y:S02]  /*b0a0*/  LOP3.LUT R45, R16, 0x300030, R45, 0xf8, !PT ;  /* 0x00300030102d7812 */ /* 0x000fe400078ef82d */
[----:B------:R-:W-:Y:S02]  /*b0b0*/  LOP3.LUT R13, R10, 0x3f003f, RZ, 0xc0, !PT ;  /* 0x003f003f0a0d7812 */ /* 0x000fe400078ec0ff */
[----:B------:R-:W-:Y:S02]  /*b0c0*/  LOP3.LUT R37, R22, 0x300030, R37, 0xf8, !PT ;  /* 0x0030003016257812 */ /* 0x000fe400078ef825 */
        /* <DEDUP_REMOVED lines=76> */
[----:B------:R-:W-:Y:S01]  /*b590*/  HADD2 R45, R45, -1056, -1056 ;  /* 0xe420e4202d2d7430 */ /* 0x000fe20000000000 */
[----:B------:R-:W-:Y:S06]  /*b5a0*/  @!P2 BRA `(.L_x_161) ;  /* 0x0000000000a8a947 */ /* 0x000fec0003800000 */
        /* <DEDUP_REMOVED lines=42> */
.L_x_161:
        /* <DEDUP_REMOVED lines=47> */
.L_x_162:
        /* <DEDUP_REMOVED lines=46> */
.L_x_163:
        /* <DEDUP_REMOVED lines=43> */
.L_x_160:
[----:B------:R-:W-:Y:S01]  /*c0d0*/  IADD3 R58, R58, 0x20, RZ ;  /* 0x000000203a3a7810 */ /* 0x000fe20007ffe0ff */
[----:B------:R-:W-:Y:S01]  /*c0e0*/  IMAD.WIDE.U32 R64, R60, 0x18, R64 ;  /* 0x000000183c407825 */ /* 0x000fe200078e0040 */
[----:B------:R-:W-:Y:S02]  /*c0f0*/  UIADD3 UR4, UR4, 0x40, URZ ;  /* 0x0000004004047890 */ /* 0x000fe4000fffe03f */
[----:B------:R-:W-:Y:S01]  /*c100*/  ISETP.GE.AND P2, PT, R58, UR5, PT ;  /* 0x000000053a007c0c */ /* 0x000fe2000bf46270 */
[----:B------:R-:W-:Y:S01]  /*c110*/  IMAD R63, R62, 0x18, RZ ;  /* 0x000000183e3f7824 */ /* 0x000fe200078e02ff */
[----:B------:R-:W-:-:S04]  /*c120*/  ISETP.LT.AND P3, PT, R58, R57, PT ;  /* 0x000000393a00720c */ /* 0x000fc80003f61270 */
[----:B------:R-:W-:-:S09]  /*c130*/  IADD3 R63, R65, R63, RZ ;  /* 0x0000003f413f7210 */ /* 0x000fd20007ffe0ff */
[----:B------:R-:W-:Y:S05]  /*c140*/  @!P2 BRA P3, `(.L_x_164) ;  /* 0xffffffd40098a947 */ /* 0x000fea000183ffff */
.L_x_155:
[----:B------:R-:W-:Y:S05]  /*c150*/  @!P1 EXIT ;  /* 0x000000000000994d */ /* 0x000fea0003800000 */
[----:B------:R-:W0:Y:S01]  /*c160*/  S2R R7, SR_CTAID.X ;  /* 0x0000000000077919 */ /* 0x000e220000002500 */
[----:B------:R-:W1:Y:S01]  /*c170*/  S2UR UR4, SR_CTAID.Y ;  /* 0x00000000000479c3 */ /* 0x000e620000002600 */
[----:B-----5:R-:W-:Y:S01]  /*c180*/  HMUL2 R11, R6, R53.H0_H0 ;  /* 0x20000035060b7232 */ /* 0x020fe20000000000 */
[----:B------:R-:W0:Y:S06]  /*c190*/  S2R R10, SR_TID.X ;  /* 0x00000000000a7919 */ /* 0x000e2c0000002100 */
[----:B------:R-:W2:Y:S01]  /*c1a0*/  LDC.64 R8, c[0x0][0x230] ;  /* 0x00008c00ff087b82 */ /* 0x000ea20000000a00 */
[----:B-1----:R-:W-:Y:S01]  /*c1b0*/  USHF.L.U32 UR4, UR4, 0x2, URZ ;  /* 0x0000000204047899 */ /* 0x002fe2000800063f */
[----:B0-----:R-:W-:-:S04]  /*c1c0*/  LEA R7, R7, R10, 0x6 ;  /* 0x0000000a07077211 */ /* 0x001fc800078e30ff */
[----:B------:R-:W-:-:S05]  /*c1d0*/  SHF.L.U32 R7, R7, 0x2, RZ ;  /* 0x0000000207077819 */ /* 0x000fca00000006ff */
[----:B------:R-:W-:-:S04]  /*c1e0*/  IMAD R7, R60, UR4, R7 ;  /* 0x000000043c077c24 */ /* 0x000fc8000f8e0207 */
[----:B--2---:R-:W-:-:S05]  /*c1f0*/  IMAD.WIDE R8, R7, 0x2, R8 ;  /* 0x0000000207087825 */ /* 0x004fca00078e0208 */
        /* <DEDUP_REMOVED lines=8> */
.L_x_168:
[----:B------:R-:W0:Y:S02]  /*c280*/  LDS R6, [R5] ;  /* 0x0000000005067984 */ /* 0x000e240000000800 */
[----:B0-----:R-:W-:-:S06]  /*c290*/  HADD2 R7, R6, R11 ;  /* 0x0000000b06077230 */ /* 0x001fcc0000000000 */
[----:B------:R-:W0:Y:S02]  /*c2a0*/  ATOMS.CAST.SPIN R7, [R5], R6, R7 ;  /* 0x000000060507738d */ /* 0x000e240001800007 */
[----:B0-----:R-:W-:-:S13]  /*c2b0*/  ISETP.EQ.U32.AND P0, PT, R7, 0x1, PT ;  /* 0x000000010700780c */ /* 0x001fda0003f02070 */
[----:B------:R-:W-:Y:S05]  /*c2c0*/  @!P0 BRA `(.L_x_168) ;  /* 0xfffffffc00ec8947 */ /* 0x000fea000383ffff */
[----:B------:R-:W-:Y:S05]  /*c2d0*/  BRA `(.L_x_166) ;  /* 0x00000000000c7947 */ /* 0x000fea0003800000 */
.L_x_167:
[----:B------:R-:W2:Y:S02]  /*c2e0*/  LD.E R5, desc[UR6][R8.64] ;  /* 0x0000000608057980 */ /* 0x000ea4000c101900 */
[----:B--2---:R-:W-:-:S05]  /*c2f0*/  IADD3 R5, R11, R5, RZ ;  /* 0x000000050b057210 */ /* 0x004fca0007ffe0ff */
[----:B------:R0:W-:Y:S02]  /*c300*/  ST.E desc[UR6][R8.64], R5 ;  /* 0x0000000508007985 */ /* 0x0001e4000c101906 */
.L_x_166:
[----:B------:R-:W-:Y:S05]  /*c310*/  BSYNC B0 ;  /* 0x0000000000007941 */ /* 0x000fea0003800000 */
.L_x_165:
[----:B------:R1:W-:Y:S01]  /*c320*/  ATOM.E.ADD.F16x2.RN.STRONG.GPU P0, RZ, desc[UR6][R8.64+0x4], R53 ;  /* 0x0000043508ff79a2 */ /* 0x0003e2000810e1c6 */
[----:B------:R-:W-:Y:S04]  /*c330*/  BSSY B0, `(.L_x_169) ;  /* 0x000000f000007945 */ /* 0x000fe80003800000 */
[----:B-1----:R-:W-:Y:S05]  /*c340*/  @P0 BRA `(.L_x_170) ;  /* 0x0000000000340947 */ /* 0x002fea0003800000 */
[----:B------:R-:W1:Y:S02]  /*c350*/  QSPC.E.S P0, RZ, [R8+0x4] ;  /* 0x0000040008ff73aa */ /* 0x000e640000000500 */
[----:B-1----:R-:W-:Y:S05]  /*c360*/  @!P0 BRA `(.L_x_171) ;  /* 0x0000000000208947 */ /* 0x002fea0003800000 */
[----:B------:R-:W-:-:S04]  /*c370*/  MOV R6, R8 ;  /* 0x0000000800067202 */ /* 0x000fc80000000f00 */
[----:B0-----:R-:W-:-:S07]  /*c380*/  MOV R5, R6 ;  /* 0x0000000600057202 */ /* 0x001fce0000000f00 */
.L_x_172:
[----:B------:R-:W0:Y:S02]  /*c390*/  LDS R6, [R5+0x4] ;  /* 0x0000040005067984 */ /* 0x000e240000000800 */
[----:B0-----:R-:W-:-:S10]  /*c3a0*/  HFMA2.MMA R7, R6, 1, 1, R53 ;  /* 0x3c003c0006077835 */ /* 0x001fd40000000035 */
[----:B------:R-:W0:Y:S02]  /*c3b0*/  ATOMS.CAST.SPIN R7, [R5+0x4], R6, R7 ;  /* 0x000004060507738d */ /* 0x000e240001800007 */
[----:B0-----:R-:W-:-:S13]  /*c3c0*/  ISETP.EQ.U32.AND P0, PT, R7, 0x1, PT ;  /* 0x000000010700780c */ /* 0x001fda0003f02070 */
[----:B------:R-:W-:Y:S05]  /*c3d0*/  @!P0 BRA `(.L_x_172) ;  /* 0xfffffffc00ec8947 */ /* 0x000fea000383ffff */
[----:B------:R-:W-:Y:S05]  /*c3e0*/  BRA `(.L_x_170) ;  /* 0x00000000000c7947 */ /* 0x000fea0003800000 */
.L_x_171:
[----:B0-----:R-:W2:Y:S02]  /*c3f0*/  LD.E R5, desc[UR6][R8.64+0x4] ;  /* 0x0000040608057980 */ /* 0x001ea4000c101900 */
[----:B--2---:R-:W-:-:S05]  /*c400*/  IADD3 R5, R53, R5, RZ ;  /* 0x0000000535057210 */ /* 0x004fca0007ffe0ff */
[----:B------:R1:W-:Y:S02]  /*c410*/  ST.E desc[UR6][R8.64+0x4], R5 ;  /* 0x0000040508007985 */ /* 0x0003e4000c101906 */
.L_x_170:
[----:B------:R-:W-:Y:S05]  /*c420*/  BSYNC B0 ;  /* 0x0000000000007941 */ /* 0x000fea0003800000 */
.L_x_169:
        /* <DEDUP_REMOVED lines=12> */
.L_x_176:
[----:B------:R-:W0:Y:S02]  /*c4f0*/  LDS R4, [R3] ;  /* 0x0000000003047984 */ /* 0x000e240000000800 */
[----:B0-----:R-:W-:-:S06]  /*c500*/  HADD2 R5, R4, R7 ;  /* 0x0000000704057230 */ /* 0x001fcc0000000000 */
[----:B------:R-:W0:Y:S02]  /*c510*/  ATOMS.CAST.SPIN R5, [R3], R4, R5 ;  /* 0x000000040305738d */ /* 0x000e240001800005 */
[----:B0-----:R-:W-:-:S13]  /*c520*/  ISETP.EQ.U32.AND P0, PT, R5, 0x1, PT ;  /* 0x000000010500780c */ /* 0x001fda0003f02070 */
[----:B------:R-:W-:Y:S05]  /*c530*/  @!P0 BRA `(.L_x_176) ;  /* 0xfffffffc00ec8947 */ /* 0x000fea000383ffff */
[----:B------:R-:W-:Y:S05]  /*c540*/  BRA `(.L_x_174) ;  /* 0x00000000000c7947 */ /* 0x000fea0003800000 */
.L_x_175:
[----:B------:R-:W2:Y:S02]  /*c550*/  LD.E R3, desc[UR6][R8.64] ;  /* 0x0000000608037980 */ /* 0x000ea4000c101900 */
[----:B--2---:R-:W-:-:S05]  /*c560*/  IADD3 R3, R7, R3, RZ ;  /* 0x0000000307037210 */ /* 0x004fca0007ffe0ff */
[----:B------:R0:W-:Y:S02]  /*c570*/  ST.E desc[UR6][R8.64], R3 ;  /* 0x0000000308007985 */ /* 0x0001e4000c101906 */
.L_x_174:
[----:B------:R-:W-:Y:S05]  /*c580*/  BSYNC B0 ;  /* 0x0000000000007941 */ /* 0x000fea0003800000 */
.L_x_173:
[----:B------:R1:W-:Y:S01]  /*c590*/  ATOM.E.ADD.F16x2.RN.STRONG.GPU P0, RZ, desc[UR6][R8.64+0x4], R11 ;  /* 0x0000040b08ff79a2 */ /* 0x0003e2000810e1c6 */
[----:B------:R-:W-:Y:S04]  /*c5a0*/  BSSY B0, `(.L_x_177) ;  /* 0x000000f000007945 */ /* 0x000fe80003800000 */
[----:B-1----:R-:W-:Y:S05]  /*c5b0*/  @P0 BRA `(.L_x_178) ;  /* 0x0000000000340947 */ /* 0x002fea0003800000 */
[----:B------:R-:W1:Y:S02]  /*c5c0*/  QSPC.E.S P0, RZ, [R8+0x4] ;  /* 0x0000040008ff73aa */ /* 0x000e640000000500 */
[----:B-1----:R-:W-:Y:S05]  /*c5d0*/  @!P0 BRA `(.L_x_179) ;  /* 0x0000000000208947 */ /* 0x002fea0003800000 */
[----:B------:R-:W-:-:S04]  /*c5e0*/  MOV R4, R8 ;  /* 0x0000000800047202 */ /* 0x000fc80000000f00 */
[----:B0-----:R-:W-:-:S07]  /*c5f0*/  MOV R3, R4 ;  /* 0x0000000400037202 */ /* 0x001fce0000000f00 */
.L_x_180:
[----:B------:R-:W0:Y:S02]  /*c600*/  LDS R4, [R3+0x4] ;  /* 0x0000040003047984 */ /* 0x000e240000000800 */
[----:B0-----:R-:W-:-:S10]  /*c610*/  HFMA2.MMA R5, R4, 1, 1, R11 ;  /* 0x3c003c0004057835 */ /* 0x001fd4000000000b */
[----:B------:R-:W0:Y:S02]  /*c620*/  ATOMS.CAST.SPIN R5, [R3+0x4], R4, R5 ;  /* 0x000004040305738d */ /* 0x000e240001800005 */
[----:B0-----:R-:W-:-:S13]  /*c630*/  ISETP.EQ.U32.AND P0, PT, R5, 0x1, PT ;  /* 0x000000010500780c */ /* 0x001fda0003f02070 */
[----:B------:R-:W-:Y:S05]  /*c640*/  @!P0 BRA `(.L_x_180) ;  /* 0xfffffffc00ec8947 */ /* 0x000fea000383ffff */
[----:B------:R-:W-:Y:S05]  /*c650*/  BRA `(.L_x_178) ;  /* 0x00000000000c7947 */ /* 0x000fea0003800000 */
.L_x_179:
[----:B0-----:R-:W2:Y:S02]  /*c660*/  LD.E R3, desc[UR6][R8.64+0x4] ;  /* 0x0000040608037980 */ /* 0x001ea4000c101900 */
[----:B--2---:R-:W-:-:S05]  /*c670*/  IADD3 R3, R11, R3, RZ ;  /* 0x000000030b037210 */ /* 0x004fca0007ffe0ff */
[----:B------:R1:W-:Y:S02]  /*c680*/  ST.E desc[UR6][R8.64+0x4], R3 ;  /* 0x0000040308007985 */ /* 0x0003e4000c101906 */
.L_x_178:
[----:B------:R-:W-:Y:S05]  /*c690*/  BSYNC B0 ;  /* 0x0000000000007941 */ /* 0x000fea0003800000 */
.L_x_177:
        /* <DEDUP_REMOVED lines=12> */
.L_x_184:
[----:B------:R-:W0:Y:S02]  /*c760*/  LDS R2, [R0] ;  /* 0x0000000000027984 */ /* 0x000e240000000800 */
[----:B0-----:R-:W-:-:S06]  /*c770*/  HADD2 R3, R2, R5 ;  /* 0x0000000502037230 */ /* 0x001fcc0000000000 */
[----:B------:R-:W0:Y:S02]  /*c780*/  ATOMS.CAST.SPIN R3, [R0], R2, R3 ;  /* 0x000000020003738d */ /* 0x000e240001800003 */
[----:B0-----:R-:W-:-:S13]  /*c790*/  ISETP.EQ.U32.AND P0, PT, R3, 0x1, PT ;  /* 0x000000010300780c */ /* 0x001fda0003f02070 */
[----:B------:R-:W-:Y:S05]  /*c7a0*/  @!P0 BRA `(.L_x_184) ;  /* 0xfffffffc00ec8947 */ /* 0x000fea000383ffff */
[----:B------:R-:W-:Y:S05]  /*c7b0*/  BRA `(.L_x_182) ;  /* 0x00000000000c7947 */ /* 0x000fea0003800000 */
.L_x_183:
[----:B------:R-:W2:Y:S02]  /*c7c0*/  LD.E R0, desc[UR6][R8.64] ;  /* 0x0000000608007980 */ /* 0x000ea4000c101900 */
[----:B--2---:R-:W-:-:S05]  /*c7d0*/  IADD3 R3, R5, R0, RZ ;  /* 0x0000000005037210 */ /* 0x004fca0007ffe0ff */
[----:B------:R0:W-:Y:S02]  /*c7e0*/  ST.E desc[UR6][R8.64], R3 ;  /* 0x0000000308007985 */ /* 0x0001e4000c101906 */
.L_x_182:
[----:B------:R-:W-:Y:S05]  /*c7f0*/  BSYNC B0 ;  /* 0x0000000000007941 */ /* 0x000fea0003800000 */
.L_x_181:
[----:B------:R1:W-:Y:S01]  /*c800*/  ATOM.E.ADD.F16x2.RN.STRONG.GPU P0, RZ, desc[UR6][R8.64+0x4], R55 ;  /* 0x0000043708ff79a2 */ /* 0x0003e2000810e1c6 */
[----:B------:R-:W-:Y:S04]  /*c810*/  BSSY B0, `(.L_x_185) ;  /* 0x000000f000007945 */ /* 0x000fe80003800000 */
[----:B-1----:R-:W-:Y:S05]  /*c820*/  @P0 BRA `(.L_x_186) ;  /* 0x0000000000340947 */ /* 0x002fea0003800000 */
[----:B------:R-:W1:Y:S02]  /*c830*/  QSPC.E.S P0, RZ, [R8+0x4] ;  /* 0x0000040008ff73aa */ /* 0x000e640000000500 */
[----:B-1----:R-:W-:Y:S05]  /*c840*/  @!P0 BRA `(.L_x_187) ;  /* 0x0000000000208947 */ /* 0x002fea0003800000 */
[----:B------:R-:W-:-:S04]  /*c850*/  MOV R2, R8 ;  /* 0x0000000800027202 */ /* 0x000fc80000000f00 */
[----:B------:R-:W-:-:S07]  /*c860*/  MOV R0, R2 ;  /* 0x0000000200007202 */ /* 0x000fce0000000f00 */
.L_x_188:
[----:B------:R-:W0:Y:S02]  /*c870*/  LDS R2, [R0+0x4] ;  /* 0x0000040000027984 */ /* 0x000e240000000800 */
[----:B0-----:R-:W-:-:S10]  /*c880*/  HFMA2.MMA R3, R2, 1, 1, R55 ;  /* 0x3c003c0002037835 */ /* 0x001fd40000000037 */
[----:B------:R-:W0:Y:S02]  /*c890*/  ATOMS.CAST.SPIN R3, [R0+0x4], R2, R3 ;  /* 0x000004020003738d */ /* 0x000e240001800003 */
[----:B0-----:R-:W-:-:S13]  /*c8a0*/  ISETP.EQ.U32.AND P0, PT, R3, 0x1, PT ;  /* 0x000000010300780c */ /* 0x001fda0003f02070 */
[----:B------:R-:W-:Y:S05]  /*c8b0*/  @!P0 BRA `(.L_x_188) ;  /* 0xfffffffc00ec8947 */ /* 0x000fea000383ffff */
[----:B------:R-:W-:Y:S05]  /*c8c0*/  BRA `(.L_x_186) ;  /* 0x00000000000c7947 */ /* 0x000fea0003800000 */
.L_x_187:
[----:B------:R-:W0:Y:S02]  /*c8d0*/  LD.E R0, desc[UR6][R8.64+0x4] ;  /* 0x0000040608007980 */ /* 0x000e24000c101900 */
[----:B0-----:R-:W-:-:S05]  /*c8e0*/  IADD3 R3, R55, R0, RZ ;  /* 0x0000000037037210 */ /* 0x001fca0007ffe0ff */
[----:B------:R1:W-:Y:S02]  /*c8f0*/  ST.E desc[UR6][R8.64+0x4], R3 ;  /* 0x0000040308007985 */ /* 0x0003e4000c101906 */
.L_x_186:
[----:B------:R-:W-:Y:S05]  /*c900*/  BSYNC B0 ;  /* 0x0000000000007941 */ /* 0x000fea0003800000 */
.L_x_185:
        /* <DEDUP_REMOVED lines=12> */
.L_x_192:
[----:B------:R-:W0:Y:S02]  /*c9d0*/  LDS R2, [R0] ;  /* 0x0000000000027984 */ /* 0x000e240000000800 */
[----:B0-----:R-:W-:-:S06]  /*c9e0*/  HADD2 R3, R2, R5 ;  /* 0x0000000502037230 */ /* 0x001fcc0000000000 */
[----:B------:R-:W0:Y:S02]  /*c9f0*/  ATOMS.CAST.SPIN R3, [R0], R2, R3 ;  /* 0x000000020003738d */ /* 0x000e240001800003 */
[----:B0-----:R-:W-:-:S13]  /*ca00*/  ISETP.EQ.U32.AND P0, PT, R3, 0x1, PT ;  /* 0x000000010300780c */ /* 0x001fda0003f02070 */
[----:B------:R-:W-:Y:S05]  /*ca10*/  @!P0 BRA `(.L_x_192) ;  /* 0xfffffffc00ec8947 */ /* 0x000fea000383ffff */
[----:B------:R-:W-:Y:S05]  /*ca20*/  BRA `(.L_x_190) ;  /* 0x00000000000c7947 */ /* 0x000fea0003800000 */
.L_x_191:
[----:B------:R-:W2:Y:S02]  /*ca30*/  LD.E R0, desc[UR6][R8.64] ;  /* 0x0000000608007980 */ /* 0x000ea4000c101900 */
[----:B--2---:R-:W-:-:S05]  /*ca40*/  IADD3 R3, R5, R0, RZ ;  /* 0x0000000005037210 */ /* 0x004fca0007ffe0ff */
[----:B------:R0:W-:Y:S02]  /*ca50*/  ST.E desc[UR6][R8.64], R3 ;  /* 0x0000000308007985 */ /* 0x0001e4000c101906 */
.L_x_190:
[----:B------:R-:W-:Y:S05]  /*ca60*/  BSYNC B0 ;  /* 0x0000000000007941 */ /* 0x000fea0003800000 */
.L_x_189:
[----:B------:R1:W-:Y:S02]  /*ca70*/  ATOM.E.ADD.F16x2.RN.STRONG.GPU P0, RZ, desc[UR6][R8.64+0x4], R47 ;  /* 0x0000042f08ff79a2 */ /* 0x0003e4000810e1c6 */
[----:B-1----:R-:W-:Y:S05]  /*ca80*/  @P0 EXIT ;  /* 0x000000000000094d */ /* 0x002fea0003800000 */
[----:B------:R-:W1:Y:S02]  /*ca90*/  QSPC.E.S P0, RZ, [R8+0x4] ;  /* 0x0000040008ff73aa */ /* 0x000e640000000500 */
[----:B-1----:R-:W-:Y:S05]  /*caa0*/  @!P0 BRA `(.L_x_193) ;  /* 0x0000000000208947 */ /* 0x002fea0003800000 */
[----:B------:R-:W-:-:S04]  /*cab0*/  MOV R2, R8 ;  /* 0x0000000800027202 */ /* 0x000fc80000000f00 */
[----:B------:R-:W-:-:S07]  /*cac0*/  MOV R0, R2 ;  /* 0x0000000200007202 */ /* 0x000fce0000000f00 */
.L_x_194:
[----:B------:R-:W0:Y:S02]  /*cad0*/  LDS R2, [R0+0x4] ;  /* 0x0000040000027984 */ /* 0x000e240000000800 */
[----:B0-----:R-:W-:-:S10]  /*cae0*/  HFMA2.MMA R3, R2, 1, 1, R47 ;  /* 0x3c003c0002037835 */ /* 0x001fd4000000002f */
[----:B------:R-:W0:Y:S02]  /*caf0*/  ATOMS.CAST.SPIN R3, [R0+0x4], R2, R3 ;  /* 0x000004020003738d */ /* 0x000e240001800003 */
[----:B0-----:R-:W-:-:S13]  /*cb00*/  ISETP.EQ.U32.AND P0, PT, R3, 0x1, PT ;  /* 0x000000010300780c */ /* 0x001fda0003f02070 */
[----:B------:R-:W-:Y:S05]  /*cb10*/  @!P0 BRA `(.L_x_194) ;  /* 0xfffffffc00ec8947 */ /* 0x000fea000383ffff */
[----:B------:R-:W-:Y:S05]  /*cb20*/  EXIT ;  /* 0x000000000000794d */ /* 0x000fea0003800000 */
.L_x_193:
[----:B------:R-:W0:Y:S02]  /*cb30*/  LD.E R0, desc[UR6][R8.64+0x4] ;  /* 0x0000040608007980 */ /* 0x000e24000c101900 */
[----:B0-----:R-:W-:-:S05]  /*cb40*/  IADD3 R3, R47, R0, RZ ;  /* 0x000000002f037210 */ /* 0x001fca0007ffe0ff */
[----:B------:R-:W-:Y:S01]  /*cb50*/  ST.E desc[UR6][R8.64+0x4], R3 ;  /* 0x0000040308007985 */ /* 0x000fe2000c101906 */
[----:B------:R-:W-:Y:S05]  /*cb60*/  EXIT ;  /* 0x000000000000794d */ /* 0x000fea0003800000 */
.L_x_195:
        /* <DEDUP_REMOVED lines=9> */
.L_x_5185:


//--------------------- .text._Z23gemm_half_q_half_kernelILi4ELi40ELb1ELb1ELi64EEvPK6__halfPKjS4_S2_PS0_iiiiPKtS7_iiiiiibS2_i --------------------------
	.section	.text._Z23gemm_half_q_half_kernelILi4ELi40ELb1ELb1ELi64EEvPK6__halfPKjS4_S2_PS0_iiiiPKtS7_iiiiiibS2_i,"ax",@progbits
	.align	128
        .global         _Z23gemm_half_q_half_kernelILi4ELi40ELb1ELb1ELi64EEvPK6__halfPKjS4_S2_PS0_iiiiPKtS7_iiiiiibS2_i
        .type           _Z23gemm_half_q_half_kernelILi4ELi40ELb1ELb1ELi64EEvPK6__halfPKjS4_S2_PS0_iiiiPKtS7_iiiiiibS2_i,@function
        .size           _Z23gemm_half_q_half_kernelILi4ELi40ELb1ELb1ELi64EEvPK6__halfPKjS4_S2_PS0_iiiiPKtS7_iiiiiibS2_i,(.L_x_5186 - _Z23gemm_half_q_half_kernelILi4ELi40ELb1ELb1ELi64EEvPK6__halfPKjS4_S2_PS0_iiiiPKtS7_iiiiiibS2_i)
        .other          _Z23gemm_half_q_half_kernelILi4ELi40ELb1ELb1ELi64EEvPK6__halfPKjS4_S2_PS0_iiiiPKtS7_iiiiiibS2_i,@"STO_CUDA_ENTRY STV_DEFAULT"
_Z23gemm_half_q_half_kernelILi4ELi40ELb1ELb1ELi64EEvPK6__halfPKjS4_S2_PS0_iiiiPKtS7_iiiiiibS2_i:
.text._Z23gemm_half_q_half_kernelILi4ELi40ELb1ELb1ELi64EEvPK6__halfPKjS4_S2_PS0_iiiiPKtS7_iiiiiibS2_i:
        /* <DEDUP_REMOVED lines=41> */
[----:B------:R-:W-:-:S05]  /*0290*/  IADD3.X R11, R9, R4, RZ, P2, !PT ;  /* 0x00000004090b7210 */ /* 0x000fca00017fe4ff */
[----:B------:R-:W2:Y:S02]  /*02a0*/  LDG.E.U16 R55, desc[UR6][R10.64] ;  /* 0x000000060a377981 */ /* 0x000ea4000c1e1500 */
[----:B------:R-:W-:-:S04]  /*02b0*/  @P0 LEA R8, P2, R6, R8, 0x2 ;  /* 0x0000000806080211 */ /* 0x000fc800078410ff */
[----:B------:R-:W-:-:S05]  /*02c0*/  @P0 LEA.HI.X R9, R6, R9, R13, 0x2, P2 ;  /* 0x0000000906090211 */ /* 0x000fca00010f140d */
[----:B------:R-:W3:Y:S01]  /*02d0*/  @P0 LDG.E.U16 R56, desc[UR6][R8.64] ;  /* 0x0000000608380981 */ /* 0x000ee2000c1e1500 */
[----:B--2---:R-:W-:-:S04]  /*02e0*/  LOP3.LUT R2, R55, R2, RZ, 0xfc, !PT ;  /* 0x0000000237027212 */ /* 0x004fc800078efcff */
[----:B---3--:R-:W-:-:S04]  /*02f0*/  @P0 LOP3.LUT R4, R56, R2, RZ, 0xfc, !PT ;  /* 0x0000000238040212 */ /* 0x008fc800078efcff */
[----:B------:R-:W-:-:S07]  /*0300*/  @P0 PRMT R2, R4, 0x7610, R2 ;  /* 0x0000761004020816 */ /* 0x000fce0000000002 */
.L_x_196:
        /* <DEDUP_REMOVED lines=25> */
.L_x_201:
[----:B------:R-:W-:-:S04]  /*04a0*/  LEA R4, R0, R17, 0x2 ;  /* 0x0000001100047211 */ /* 0x000fc800078e10ff */
[C---:B0-----:R-:W-:Y:S01]  /*04b0*/  IADD3 R8, R4.reuse, 0x1, RZ ;  /* 0x0000000104087810 */ /* 0x041fe20007ffe0ff */
[CC--:B------:R-:W-:Y:S01]  /*04c0*/  IMAD R6, R4.reuse, R5.reuse, RZ ;  /* 0x0000000504067224 */ /* 0x0c0fe200078e02ff */
[C---:B------:R-:W-:Y:S02]  /*04d0*/  IADD3 R10, R4.reuse, 0x2, RZ ;  /* 0x00000002040a7810 */ /* 0x040fe40007ffe0ff */
[----:B------:R-:W-:Y:S01]  /*04e0*/  IADD3 R12, R4, 0x3, RZ ;  /* 0x00000003040c7810 */ /* 0x000fe20007ffe0ff */
[-C--:B------:R-:W-:Y:S01]  /*04f0*/  IMAD R4, R8, R5.reuse, RZ ;  /* 0x0000000508047224 */ /* 0x080fe200078e02ff */
[----:B-----5:R-:W-:Y:S01]  /*0500*/  IADD3 R9, P2, R21, R6, RZ ;  /* 0x0000000615097210 */ /* 0x020fe20007f5e0ff */
[-C--:B------:R-:W-:Y:S02]  /*0510*/  IMAD R10, R10, R5.reuse, RZ ;  /* 0x000000050a0a7224 */ /* 0x080fe400078e02ff */
[----:B------:R-:W-:Y:S01]  /*0520*/  IMAD R12, R12, R5, RZ ;  /* 0x000000050c0c7224 */ /* 0x000fe200078e02ff */
[----:B------:R-:W-:-:S02]  /*0530*/  LEA.HI.X.SX32 R14, R6, RZ, 0x1, P2 ;  /* 0x000000ff060e7211 */ /* 0x000fc400010f0eff */
[----:B------:R-:W-:Y:S02]  /*0540*/  IADD3 R11, P3, R21, R4, RZ ;  /* 0x00000004150b7210 */ /* 0x000fe40007f7e0ff */
[----:B------:R-:W-:Y:S02]  /*0550*/  LEA R8, P2, R9, UR4, 0x1 ;  /* 0x0000000409087c11 */ /* 0x000fe4000f8408ff */
[C---:B------:R-:W-:Y:S02]  /*0560*/  IADD3 R13, P4, R21.reuse, R10, RZ ;  /* 0x0000000a150d7210 */ /* 0x040fe40007f9e0ff */
[----:B------:R-:W-:Y:S02]  /*0570*/  IADD3 R6, P5, R21, R12, RZ ;  /* 0x0000000c15067210 */ /* 0x000fe40007fbe0ff */
[----:B------:R-:W-:Y:S02]  /*0580*/  LEA.HI.X.SX32 R18, R4, RZ, 0x1, P3 ;  /* 0x000000ff04127211 */ /* 0x000fe400018f0eff */
[----:B------:R-:W-:-:S02]  /*0590*/  LEA.HI.X R9, R9, UR5, R14, 0x1, P2 ;  /* 0x0000000509097c11 */ /* 0x000fc400090f0c0e */
[----:B------:R-:W-:Y:S02]  /*05a0*/  LEA.HI.X.SX32 R4, R10, RZ, 0x1, P4 ;  /* 0x000000ff0a047211 */ /* 0x000fe400020f0eff */
[----:B------:R-:W-:Y:S01]  /*05b0*/  LEA.HI.X.SX32 R15, R12, RZ, 0x1, P5 ;  /* 0x000000ff0c0f7211 */ /* 0x000fe200028f0eff */
[----:B------:R-:W2:Y:S01]  /*05c0*/  LDG.E.U16.CONSTANT R8, desc[UR6][R8.64] ;  /* 0x0000000608087981 */ /* 0x000ea2000c1e9500 */
        /* <DEDUP_REMOVED lines=18> */
.L_x_200:
        /* <DEDUP_REMOVED lines=12> */
[----:B0-----:R-:W-:Y:S02]  /*07b0*/  LEA R8, P0, R9, UR4, 0x1 ;  /* 0x0000000409087c11 */ /* 0x001fe4000f8008ff */
        /* <DEDUP_REMOVED lines=11> */
.L_x_202:
[----:B------:R-:W-:-:S13]  /*0870*/  ISETP.LT.OR P0, PT, R17, R59, P0 ;  /* 0x0000003b1100720c */ /* 0x000fda0000701670 */
[----:B------:R-:W-:Y:S05]  /*0880*/  @!P0 BRA `(.L_x_198) ;  /* 0x0000000400808947 */ /* 0x000fea0003800000 */
[----:B------:R-:W-:Y:S01]  /*0890*/  LEA R4, R0, R17, 0x2 ;  /* 0x0000001100047211 */ /* 0x000fe200078e10ff */
        /* <DEDUP_REMOVED lines=11> */
.L_x_199:
[----:B------:R-:W0:Y:S01]  /*0950*/  S2R R9, SR_CgaCtaId ;  /* 0x0000000000097919 */ /* 0x000e220000008800 */
[----:B------:R-:W-:Y:S01]  /*0960*/  ISETP.GT.AND P2, PT, R59, 0x3, PT ;  /* 0x000000033b00780c */ /* 0x000fe20003f44270 */
[----:B------:R-:W-:Y:S01]  /*0970*/  HFMA2.MMA R17, -RZ, RZ, 0, 0 ;  /* 0x00000000ff117435 */ /* 0x000fe200000001ff */
[----:B------:R-:W-:Y:S02]  /*0980*/  MOV R2, 0x400 ;  /* 0x0000040000027802 */ /* 0x000fe40000000f00 */
[----:B------:R-:W-:Y:S02]  /*0990*/  PLOP3.LUT P0, PT, PT, PT, PT, 0x80, 0x0 ;  /* 0x000000000000781c */ /* 0x000fe40003f0f070 */
[----:B0-----:R-:W-:-:S07]  /*09a0*/  LEA R16, R9, R2, 0x18 ;  /* 0x0000000209107211 */ /* 0x001fce00078ec0ff */
[----:B------:R-:W-:Y:S05]  /*09b0*/  @!P2 BRA `(.L_x_203) ;  /* 0x0000000000a0a947 */ /* 0x000fea0003800000 */
[----:B------:R-:W-:Y:S01]  /*09c0*/  PLOP3.LUT P0, PT, PT, PT, PT, 0x8, 0x0 ;  /* 0x000000000000781c */ /* 0x000fe20003f0e170 */
[----:B------:R-:W-:Y:S01]  /*09d0*/  ULDC.64 UR4, c[0x0][0x210] ;  /* 0x0000840000047ab9 */ /* 0x000fe20000000a00 */
[----:B------:R-:W-:-:S11]  /*09e0*/  IADD3 R18, R59, -0x3, RZ ;  /* 0xfffffffd3b127810 */ /* 0x000fd60007ffe0ff */
.L_x_204:
[----:B------:R-:W-:-:S04]  /*09f0*/  LEA R2, R0, R17, 0x2 ;  /* 0x0000001100027211 */ /* 0x000fc800078e10ff */
[C---:B------:R-:W-:Y:S01]  /*0a00*/  IADD3 R6, R2.reuse, 0x1, RZ ;  /* 0x0000000102067810 */ /* 0x040fe20007ffe0ff */
[CC--:B------:R-:W-:Y:S01]  /*0a10*/  IMAD R4, R2.reuse, R5.reuse, RZ ;  /* 0x0000000502047224 */ /* 0x0c0fe200078e02ff */
[C---:B0-----:R-:W-:Y:S02]  /*0a20*/  IADD3 R8, R2.reuse, 0x2, RZ ;  /* 0x0000000202087810 */ /* 0x041fe40007ffe0ff */
        /* <DEDUP_REMOVED lines=33> */
.L_x_203:
        /* <DEDUP_REMOVED lines=24> */
.L_x_205:
[----:B------:R-:W-:-:S13]  /*0dc0*/  ISETP.LT.OR P0, PT, R17, R59, P0 ;  /* 0x0000003b1100720c */ /* 0x000fda0000701670 */
[----:B------:R-:W-:Y:S05]  /*0dd0*/  @!P0 BRA `(.L_x_198) ;  /* 0x00000000002c8947 */ /* 0x000fea0003800000 */
[----:B------:R-:W-:Y:S01]  /*0de0*/  LEA R2, R0, R17, 0x2 ;  /* 0x0000001100027211 */ /* 0x000fe200078e10ff */
        /* <DEDUP_REMOVED lines=10> */
.L_x_198:
[----:B------:R-:W-:Y:S05]  /*0e90*/  BSYNC B0 ;  /* 0x0000000000007941 */ /* 0x000fea0003800000 */
.L_x_197:
[----:B------:R-:W-:Y:S02]  /*0ea0*/  ULDC UR4, c[0x0][0x23c] ;  /* 0x00008f0000047ab9 */ /* 0x000fe40000000800 */
[----:B------:R-:W-:-:S04]  /*0eb0*/  MOV R60, UR4 ;  /* 0x00000004003c7c02 */ /* 0x000fc80008000f00 */
[----:B------:R-:W-:-:S13]  /*0ec0*/  ISETP.GE.AND P0, PT, R7, R60, PT ;  /* 0x0000003c0700720c */ /* 0x000fda0003f06270 */
[----:B------:R-:W-:Y:S05]  /*0ed0*/  @P0 EXIT ;  /* 0x000000000000094d */ /* 0x000fea0003800000 */
[----:B------:R-:W4:Y:S02]  /*0ee0*/  LDC.U8 R2, c[0x0][0x270] ;  /* 0x00009c00ff027b82 */ /* 0x000f240000000000 */
[----:B----4-:R-:W-:-:S04]  /*0ef0*/  PRMT R2, R2, 0x8880, RZ ;  /* 0x0000888002027816 */ /* 0x010fc800000000ff */
        /* <DEDUP_REMOVED lines=11> */
.L_x_208:
[----:B----4-:R-:W-:Y:S02]  /*0fb0*/  LEA R2, R0, R15, 0x2 ;  /* 0x0000000f00027211 */ /* 0x010fe400078e10ff */
[----:B------:R-:W-:Y:S02]  /*0fc0*/  IADD3 R15, R15, 0x4, RZ ;  /* 0x000000040f0f7810 */ /* 0x000fe40007ffe0ff */
[C---:B--23--:R-:W-:Y:S01]  /*0fd0*/  IADD3 R4, R2.reuse, 0x1, RZ ;  /* 0x0000000102047810 */ /* 0x04cfe20007ffe0ff */
        /* <DEDUP_REMOVED lines=16> */
.L_x_207:
[----:B----4-:R-:W-:-:S04]  /*10e0*/  IADD3 R2, R59, -R15, RZ ;  /* 0x8000000f3b027210 */ /* 0x010fc80007ffe0ff */
[----:B------:R-:W-:-:S13]  /*10f0*/  ISETP.GT.AND P2, PT, R2, 0x1, PT ;  /* 0x000000010200780c */ /* 0x000fda0003f44270 */
[----:B------:R-:W-:Y:S05]  /*1100*/  @!P2 BRA `(.L_x_209) ;  /* 0x00000000002ca947 */ /* 0x000fea0003800000 */
[----:B--23--:R-:W2:Y:S01]  /*1110*/  LDC.64 R4, c[0x0][0x230] ;  /* 0x00008c00ff047b82 */ /* 0x00cea20000000a00 */
        /* <DEDUP_REMOVED lines=10> */
.L_x_209:
[----:B------:R-:W-:-:S13]  /*11c0*/  ISETP.LT.OR P0, PT, R15, R59, P0 ;  /* 0x0000003b0f00720c */ /* 0x000fda0000701670 */
[----:B--234-:R-:W2:Y:S01]  /*11d0*/  @P0 LDC.64 R2, c[0x0][0x230] ;  /* 0x00008c00ff020b82 */ /* 0x01cea20000000a00 */
[----:B------:R-:W-:-:S05]  /*11e0*/  @P0 LEA R0, R0, R15, 0x2 ;  /* 0x0000000f00000211 */ /* 0x000fca00078e10ff */
[----:B------:R-:W-:-:S04]  /*11f0*/  @P0 IMAD R5, R0, R60, R7 ;  /* 0x0000003c00050224 */ /* 0x000fc800078e0207 */
[----:B--2---:R-:W-:-:S05]  /*1200*/  @P0 IMAD.WIDE R2, R5, 0x2, R2 ;  /* 0x0000000205020825 */ /* 0x004fca00078e0202 */
[----:B------:R4:W-:Y:S02]  /*1210*/  @P0 STG.E.64 desc[UR6][R2.64], RZ ;  /* 0x000000ff02000986 */ /* 0x0009e4000c101b06 */
.L_x_206:
[----:B--234-:R-:W2:Y:S01]  /*1220*/  LDC.64 R2, c[0x0][0x248] ;  /* 0x00009200ff027b82 */ /* 0x01cea20000000a00 */
[----:B------:R-:W-:-:S05]  /*1230*/  SHF.L.U32 R5, R61, 0x7, RZ ;  /* 0x000000073d057819 */ /* 0x000fca00000006ff */
[----:B--2---:R-:W-:-:S05]  /*1240*/  IMAD.WIDE R4, R5, 0x2, R2 ;  /* 0x0000000205047825 */ /* 0x004fca00078e0202 */
[----:B-1----:R1:W5:Y:S01]  /*1250*/  LDG.E.U16.CONSTANT R13, desc[UR6][R4.64+0x2] ;  /* 0x00000206040d7981 */ /* 0x002362000c1e9500 */
[----:B------:R-:W-:Y:S01]  /*1260*/  BAR.SYNC.DEFER_BLOCKING 0x0 ;  /* 0x0000000000007b1d */ /* 0x000fe20000010000 */
[----:B------:R-:W-:-:S13]  /*1270*/  ISETP.GE.AND P0, PT, R58, R57, PT ;  /* 0x000000393a00720c */ /* 0x000fda0003f06270 */
[----:B-1----:R-:W-:Y:S05]  /*1280*/  @P0 BRA `(.L_x_210) ;  /* 0x0000000000d00947 */ /* 0x002fea0003800000 */
[----:B------:R1:W5:Y:S01]  /*1290*/  LDG.E.U16.CONSTANT R0, desc[UR6][R4.64] ;  /* 0x0000000604007981 */ /* 0x000362000c1e9500 */
[----:B0-----:R-:W-:Y:S01]  /*12a0*/  SHF.R.S32.HI R8, RZ, 0x1f, R7 ;  /* 0x0000001fff087819 */ /* 0x001fe20000011407 */
[----:B------:R-:W-:Y:S01]  /*12b0*/  HFMA2.MMA R14, -RZ, RZ, 0, 0 ;  /* 0x00000000ff0e7435 */ /* 0x000fe200000001ff */
[----:B------:R-:W-:Y:S02]  /*12c0*/  SHF.L.U32 R6, R7, 0x2, RZ ;  /* 0x0000000207067819 */ /* 0x000fe400000006ff */
[----:B------:R-:W-:Y:S02]  /*12d0*/  LEA.HI R8, R8, R7, RZ, 0x3 ;  /* 0x0000000708087211 */ /* 0x000fe400078f18ff */
[----:B------:R-:W-:Y:S02]  /*12e0*/  MOV R16, R58 ;  /* 0x0000003a00107202 */ /* 0x000fe40000000f00 */
[----:B------:R-:W-:Y:S02]  /*12f0*/  LOP3.LUT R6, R6, 0x10, RZ, 0xc0, !PT ;  /* 0x0000001006067812 */ /* 0x000fe400078ec0ff */
[----:B-1----:R-:W-:-:S07]  /*1300*/  SHF.R.S32.HI R12, RZ, 0x3, R8 ;  /* 0x00000003ff0c7819 */ /* 0x002fce0000011408 */
.L_x_211:
[----:B-1----:R-:W0:Y:S01]  /*1310*/  LDC.64 R4, c[0x0][0x220] ;  /* 0x00008800ff047b82 */ /* 0x002e220000000a00 */
        /* <DEDUP_REMOVED lines=43> */
.L_x_210:
[----:B01----:R0:W5:Y:S01]  /*15d0*/  LDL.64 R8, [R1] ;  /* 0x0000000001087983 */ /* 0x0031620000100a00 */
[----:B------:R-:W1:Y:S01]  /*15e0*/  LDC R3, c[0x0][0x25c] ;  /* 0x00009700ff037b82 */ /* 0x000e620000000800 */
[----:B------:R-:W-:Y:S01]  /*15f0*/  ULDC UR4, c[0x0][0x258] ;  /* 0x0000960000047ab9 */ /* 0x000fe20000000800 */
[----:B------:R-:W-:Y:S01]  /*1600*/  ULDC UR5, c[0x0][0x260] ;  /* 0x0000980000057ab9 */ /* 0x000fe20000000800 */
[C---:B------:R-:W-:Y:S01]  /*1610*/  ISETP.GT.AND P2, PT, R58.reuse, UR4, PT ;  /* 0x000000043a007c0c */ /* 0x040fe2000bf44270 */
[----:B------:R-:W-:Y:S01]  /*1620*/  ULDC UR8, c[0x0][0x268] ;  /* 0x00009a0000087ab9 */ /* 0x000fe20000000800 */
[C---:B------:R-:W-:Y:S01]  /*1630*/  VIMNMX R0, R58.reuse, UR4, PT ;  /* 0x000000043a007c48 */ /* 0x040fe2000bfe0100 */
[----:B------:R-:W-:Y:S01]  /*1640*/  HFMA2.MMA R15, -RZ, RZ, 0, 0 ;  /* 0x00000000ff0f7435 */ /* 0x000fe200000001ff */
[----:B------:R-:W-:Y:S01]  /*1650*/  ISETP.GT.AND P4, PT, R58, UR5, PT ;  /* 0x000000053a007c0c */ /* 0x000fe2000bf84270 */
[----:B------:R-:W2:Y:S01]  /*1660*/  LDC R5, c[0x0][0x264] ;  /* 0x00009900ff057b82 */ /* 0x000ea20000000800 */
[----:B------:R-:W-:-:S02]  /*1670*/  SHF.R.S32.HI R11, RZ, 0x1f, R0 ;  /* 0x0000001fff0b7819 */ /* 0x000fc40000011400 */
[C---:B------:R-:W-:Y:S02]  /*1680*/  ISETP.GT.AND P6, PT, R58.reuse, UR8, PT ;  /* 0x000000083a007c0c */ /* 0x040fe4000bfc4270 */
[----:B------:R-:W-:Y:S01]  /*1690*/  LEA.HI R10, R11, R0, RZ, 0x5 ;  /* 0x000000000b0a7211 */ /* 0x000fe200078f28ff */
[----:B------:R-:W-:Y:S01]  /*16a0*/  HFMA2.MMA R0, -RZ, RZ, 0, 0 ;  /* 0x00000000ff007435 */ /* 0x000fe200000001ff */
[----:B------:R-:W-:Y:S02]  /*16b0*/  MOV R4, RZ ;  /* 0x000000ff00047202 */ /* 0x000fe40000000f00 */
[----:B------:R-:W-:Y:S02]  /*16c0*/  MOV R2, RZ ;  /* 0x000000ff00027202 */ /* 0x000fe40000000f00 */
[C---:B-1----:R-:W-:Y:S02]  /*16d0*/  ISETP.GT.AND P3, PT, R58.reuse, R3, PT ;  /* 0x000000033a00720c */ /* 0x042fe40003f64270 */
[----:B--2---:R-:W-:Y:S01]  /*16e0*/  ISETP.GT.AND P5, PT, R58, R5, PT ;  /* 0x000000053a00720c */ /* 0x004fe20003fa4270 */
[----:B0-----:R-:W-:-:S12]  /*16f0*/  @!P2 BRA `(.L_x_212) ;  /* 0x00000000001ca947 */ /* 0x001fd80003800000 */
[----:B------:R-:W0:Y:S02]  /*1700*/  LDC R11, c[0x0][0x25c] ;  /* 0x00009700ff0b7b82 */ /* 0x000e240000000800 */
[----:B0-----:R-:W-:-:S04]  /*1710*/  VIMNMX R2, R58, R11, PT ;  /* 0x0000000b3a027248 */ /* 0x001fc80003fe0100 */
[----:B------:R-:W-:-:S04]  /*1720*/  IADD3 R2, R2, -UR4, RZ ;  /* 0x8000000402027c10 */ /* 0x000fc8000fffe0ff */
[----:B------:R-:W-:-:S04]  /*1730*/  SHF.R.S32.HI R11, RZ, 0x1f, R2 ;  /* 0x0000001fff0b7819 */ /* 0x000fc80000011402 */
[----:B------:R-:W-:-:S04]  /*1740*/  LEA.HI R11, R11, R2, RZ, 0x5 ;  /* 0x000000020b0b7211 */ /* 0x000fc800078f28ff */
[----:B------:R-:W-:-:S05]  /*1750*/  SHF.R.S32.HI R11, RZ, 0x5, R11 ;  /* 0x00000005ff0b7819 */ /* 0x000fca000001140b */
[----:B------:R-:W-:-:S07]  /*1760*/  IMAD R2, R11, 0x6, RZ ;  /* 0x000000060b027824 */ /* 0x000fce00078e02ff */
.L_x_212:
        /* <DEDUP_REMOVED lines=8> */
.L_x_213:
[----:B------:R-:W-:Y:S05]  /*17f0*/  @!P4 BRA `(.L_x_214) ;  /* 0x00000000001cc947 */ /* 0x000fea0003800000 */
[----:B------:R-:W0:Y:S02]  /*1800*/  LDC R11, c[0x0][0x264] ;  /* 0x00009900ff0b7b82 */ /* 0x000e240000000800 */
[----:B0-----:R-:W-:-:S04]  /*1810*/  VIMNMX R6, R58, R11, PT ;  /* 0x0000000b3a067248 */ /* 0x001fc80003fe0100 */
[----:B------:R-:W-:-:S04]  /*1820*/  IADD3 R6, R6, -UR5, RZ ;  /* 0x8000000506067c10 */ /* 0x000fc8000fffe0ff */
[----:B------:R-:W-:-:S04]  /*1830*/  SHF.R.S32.HI R11, RZ, 0x1f, R6 ;  /* 0x0000001fff0b7819 */ /* 0x000fc80000011406 */
[----:B------:R-:W-:-:S04]  /*1840*/  LEA.HI R11, R11, R6, RZ, 0x5 ;  /* 0x000000060b0b7211 */ /* 0x000fc800078f28ff */
[----:B------:R-:W-:-:S04]  /*1850*/  SHF.R.S32.HI R11, RZ, 0x5, R11 ;  /* 0x00000005ff0b7819 */ /* 0x000fc8000001140b */
[----:B------:R-:W-:-:S07]  /*1860*/  SHF.L.U32 R15, R11, 0x2, RZ ;  /* 0x000000020b0f7819 */ /* 0x000fce00000006ff */
.L_x_214:
        /* <DEDUP_REMOVED lines=8> */
.L_x_215:
        /* <DEDUP_REMOVED lines=10> */
.L_x_216:
[----:B------:R-:W-:Y:S01]  /*1990*/  LEA R2, R11, R2, 0x3 ;  /* 0x000000020b027211 */ /* 0x000fe200078e18ff */
[----:B------:R-:W0:Y:S01]  /*19a0*/  S2UR UR5, SR_CgaCtaId ;  /* 0x00000000000579c3 */ /* 0x000e220000008800 */
[----:B------:R-:W-:Y:S01]  /*19b0*/  ISETP.GE.OR P0, PT, R58, R3, P0 ;  /* 0x000000033a00720c */ /* 0x000fe20000706670 */
        /* <DEDUP_REMOVED lines=10> */
[----:B------:R-:W-:Y:S02]  /*1a60*/  IADD3 R7, P2, R7, R0, RZ ;  /* 0x0000000007077210 */ /* 0x000fe40007f5e0ff */
[----:B------:R-:W-:Y:S02]  /*1a70*/  PRMT R8, RZ, 0x5410, RZ ;  /* 0x00005410ff087816 */ /* 0x000fe400000000ff */
[----:B------:R-:W-:-:S02]  /*1a80*/  LEA.HI.X.SX32 R0, R0, R5, 0x1, P2 ;  /* 0x0000000500007211 */ /* 0x000fc400010f0eff */
[C---:B------:R-:W-:Y:S01]  /*1a90*/  LEA R64, P2, R7.reuse, UR8, 0x2 ;  /* 0x0000000807407c11 */ /* 0x040fe2000f8410ff */
[----:B0-----:R-:W-:Y:S01]  /*1aa0*/  ULEA UR4, UR5, UR4, 0x18 ;  /* 0x0000000405047291 */ /* 0x001fe2000f8ec03f */
[----:B------:R-:W-:Y:S02]  /*1ab0*/  PRMT R6, RZ, 0x5410, RZ ;  /* 0x00005410ff067816 */ /* 0x000fe400000000ff */
[----:B------:R-:W-:Y:S02]  /*1ac0*/  LEA.HI.X R65, R7, UR9, R0, 0x2, P2 ;  /* 0x0000000907417c11 */ /* 0x000fe400090f1400 */
[----:B------:R-:W-:Y:S02]  /*1ad0*/  PRMT R0, R9, 0x7610, R9 ;  /* 0x0000761009007816 */ /* 0x000fe40000000009 */
[----:B------:R-:W-:Y:S02]  /*1ae0*/  PRMT R9, RZ, 0x5410, RZ ;  /* 0x00005410ff097816 */ /* 0x000fe400000000ff */
[----:B------:R-:W-:-:S02]  /*1af0*/  PRMT R7, RZ, 0x5410, RZ ;  /* 0x00005410ff077816 */ /* 0x000fc400000000ff */
[----:B------:R-:W-:Y:S02]  /*1b00*/  PRMT R5, RZ, 0x5410, RZ ;  /* 0x00005410ff057816 */ /* 0x000fe400000000ff */
[----:B------:R-:W-:Y:S02]  /*1b10*/  PRMT R4, RZ, 0x5410, RZ ;  /* 0x00005410ff047816 */ /* 0x000fe400000000ff */
[----:B------:R-:W-:Y:S01]  /*1b20*/  IADD3 R3, R58, R13, RZ ;  /* 0x0000000d3a037210 */ /* 0x000fe20007ffe0ff */
[----:B------:R-:W-:Y:S06]  /*1b30*/  @P0 BRA `(.L_x_217) ;  /* 0x0000002800840947 */ /* 0x000fec0003800000 */
[----:B------:R-:W0:Y:S01]  /*1b40*/  LDC R60, c[0x0][0x23c] ;  /* 0x00008f00ff3c7b82 */ /* 0x000e220000000800 */
[----:B------:R-:W-:Y:S01]  /*1b50*/  MOV R52, RZ ;  /* 0x000000ff00347202 */ /* 0x000fe20000000f00 */
[----:B------:R-:W-:Y:S01]  /*1b60*/  ULDC UR5, c[0x0][0x25c] ;  /* 0x0000970000057ab9 */ /* 0x000fe20000000800 */
[----:B------:R-:W-:Y:S01]  /*1b70*/  PRMT R11, R11, 0x5410, RZ ;  /* 0x000054100b0b7816 */ /* 0x000fe200000000ff */
[----:B------:R-:W-:-:S06]  /*1b80*/  ULDC UR8, c[0x0][0x240] ;  /* 0x0000900000087ab9 */ /* 0x000fcc0000000800 */
.L_x_226:
[----:B------:R-:W-:-:S13]  /*1b90*/  ISETP.NE.AND P0, PT, R58, R3, PT ;  /* 0x000000033a00720c */ /* 0x000fda0003f05270 */
[----:B------:R-:W1:Y:S01]  /*1ba0*/  @!P0 LDC.64 R16, c[0x0][0x248] ;  /* 0x00009200ff108b82 */ /* 0x000e620000000a00 */
[----:B------:R-:W-:Y:S02]  /*1bb0*/  @!P0 IADD3 R52, R52, 0x1, RZ ;  /* 0x0000000134348810 */ /* 0x000fe40007ffe0ff */
[----:B------:R-:W-:Y:S02]  /*1bc0*/  @!P0 SHF.L.U32 R13, R58, 0x1, RZ ;  /* 0x000000013a0d8819 */ /* 0x000fe400000006ff */
[----:B------:R-:W-:-:S06]  /*1bd0*/  @!P0 LEA R18, R52, R1, 0x3 ;  /* 0x0000000134128211 */ /* 0x000fcc00078e18ff */
[----:B------:R-:W2:Y:S01]  /*1be0*/  @!P0 LDL.64 R18, [R18] ;  /* 0x0000000012128983 */ /* 0x000ea20000100a00 */
[----:B-1----:R-:W-:-:S03]  /*1bf0*/  @!P0 IMAD.WIDE R16, R13, 0x2, R16 ;  /* 0x000000020d108825 */ /* 0x002fc600078e0210 */
[----:B------:R1:W5:Y:S04]  /*1c00*/  LDG.E.128.CONSTANT R12, desc[UR6][R64.64] ;  /* 0x00000006400c7981 */ /* 0x000368000c1e9d00 */
[----:B------:R-:W3:Y:S01]  /*1c10*/  @!P0 LDG.E.U16.CONSTANT R17, desc[UR6][R16.64+0x2] ;  /* 0x0000020610118981 */ /* 0x000ee2000c1e9500 */
[----:B--2---:R-:W-:Y:S02]  /*1c20*/  @!P0 PRMT R2, R18, 0x7610, R2 ;  /* 0x0000761012028816 */ /* 0x004fe40000000002 */
[----:B------:R-:W-:Y:S02]  /*1c30*/  @!P0 PRMT R0, R19, 0x7610, R0 ;  /* 0x0000761013008816 */ /* 0x000fe40000000000 */
[----:B------:R-:W-:Y:S02]  /*1c40*/  @!P0 PRMT R2, R2, 0x7610, R18 ;  /* 0x0000761002028816 */ /* 0x000fe40000000012 */
[----:B------:R-:W-:-:S02]  /*1c50*/  @!P0 PRMT R0, R0, 0x7610, R19 ;  /* 0x0000761000008816 */ /* 0x000fc40000000013 */
[----:B---3--:R-:W-:Y:S01]  /*1c60*/  @!P0 IADD3 R3, R17, R58, RZ ;  /* 0x0000003a11038210 */ /* 0x008fe20007ffe0ff */
[----:B-1----:R-:W-:Y:S06]  /*1c70*/  @!P1 BRA `(.L_x_218) ;  /* 0x0000001400049947 */ /* 0x002fec0003800000 */
[----:B0-----:R-:W-:-:S04]  /*1c80*/  IMAD.WIDE R20, R60, 0x4, R64 ;  /* 0x000000043c147825 */ /* 0x001fc800078e0240 */
[----:B------:R-:W-:Y:S02]  /*1c90*/  IMAD.WIDE R16, R60, 0x4, R20 ;  /* 0x000000043c107825 */ /* 0x000fe400078e0214 */
[----:B------:R-:W2:Y:S04]  /*1ca0*/  LDG.E.128.CONSTANT R20, desc[UR6][R20.64] ;  /* 0x0000000614147981 */ /* 0x000ea8000c1e9d00 */
[----:B------:R-:W3:Y:S01]  /*1cb0*/  LDG.E.128.CONSTANT R16, desc[UR6][R16.64] ;  /* 0x0000000610107981 */ /* 0x000ee2000c1e9d00 */
[----:B------:R-:W-:Y:S02]  /*1cc0*/  PRMT R28, R53, 0x9910, RZ ;  /* 0x00009910351c7816 */ /* 0x000fe400000000ff */
[----:B-----5:R-:W-:Y:S02]  /*1cd0*/  SHF.R.U32.HI R32, RZ, 0xc, R12 ;  /* 0x0000000cff207819 */ /* 0x020fe4000001160c */
[----:B------:R-:W-:-:S02]  /*1ce0*/  ISETP.NE.AND P0, PT, R28, RZ, PT ;  /* 0x000000ff1c00720c */ /* 0x000fc40003f05270 */
[----:B------:R-:W-:Y:S02]  /*1cf0*/  SHF.R.U32.HI R38, RZ, 0xc, R13 ;  /* 0x0000000cff267819 */ /* 0x000fe4000001160d */
[----:B------:R-:W-:Y:S02]  /*1d00*/  SHF.R.U32.HI R41, RZ, 0xc, R15 ;  /* 0x0000000cff297819 */ /* 0x000fe4000001160f */
[----:B------:R-:W-:Y:S02]  /*1d10*/  LOP3.LUT R32, R32, 0xf000f, RZ, 0xc0, !PT ;  /* 0x000f000f20207812 */ /* 0x000fe400078ec0ff */
[----:B------:R-:W-:Y:S02]  /*1d20*/  SHF.R.U32.HI R39, RZ, 0xc, R14 ;  /* 0x0000000cff277819 */ /* 0x000fe4000001160e */
[----:B------:R-:W-:Y:S02]  /*1d30*/  LOP3.LUT R41, R41, 0xf000f, RZ, 0xc0, !PT ;  /* 0x000f000f29297812 */ /* 0x000fe400078ec0ff */
[----:B------:R-:W-:-:S02]  /*1d40*/  LOP3.LUT R39, R39, 0xf000f, RZ, 0xc0, !PT ;  /* 0x000f000f27277812 */ /* 0x000fc400078ec0ff */
[----:B------:R-:W-:Y:S02]  /*1d50*/  LOP3.LUT R26, R12, 0x3f003f, RZ, 0xc0, !PT ;  /* 0x003f003f0c1a7812 */ /* 0x000fe400078ec0ff */
[----:B------:R-:W-:Y:S02]  /*1d60*/  SHF.R.U32.HI R25, RZ, 0x6, R12 ;  /* 0x00000006ff197819 */ /* 0x000fe4000001160c */
[----:B------:R-:W-:Y:S02]  /*1d70*/  LOP3.LUT R12, R13, 0x3f003f, RZ, 0xc0, !PT ;  /* 0x003f003f0d0c7812 */ /* 0x000fe400078ec0ff */
[----:B------:R-:W-:Y:S02]  /*1d80*/  LOP3.LUT R24, R14, 0x3f003f, RZ, 0xc0, !PT ;  /* 0x003f003f0e187812 */ /* 0x000fe400078ec0ff */
[----:B------:R-:W-:Y:S02]  /*1d90*/  SHF.R.U32.HI R13, RZ, 0x6, R13 ;  /* 0x00000006ff0d7819 */ /* 0x000fe4000001160d */
[----:B------:R-:W-:-:S02]  /*1da0*/  SHF.R.U32.HI R14, RZ, 0x6, R14 ;  /* 0x00000006ff0e7819 */ /* 0x000fc4000001160e */
[----:B------:R-:W-:Y:S02]  /*1db0*/  LOP3.LUT R27, R15, 0x3f003f, RZ, 0xc0, !PT ;  /* 0x003f003f0f1b7812 */ /* 0x000fe400078ec0ff */
[----:B------:R-:W-:Y:S02]  /*1dc0*/  SHF.R.U32.HI R15, RZ, 0x6, R15 ;  /* 0x00000006ff0f7819 */ /* 0x000fe4000001160f */
[----:B------:R-:W-:Y:S02]  /*1dd0*/  LOP3.LUT R25, R25, 0x3f003f, RZ, 0xc0, !PT ;  /* 0x003f003f19197812 */ /* 0x000fe400078ec0ff */
[----:B------:R-:W-:Y:S02]  /*1de0*/  LOP3.LUT R13, R13, 0x3f003f, RZ, 0xc0, !PT ;  /* 0x003f003f0d0d7812 */ /* 0x000fe400078ec0ff */
[----:B------:R-:W-:Y:S02]  /*1df0*/  LOP3.LUT R14, R14, 0x3f003f, RZ, 0xc0, !PT ;  /* 0x003f003f0e0e7812 */ /* 0x000fe400078ec0ff */
[----:B------:R-:W-:-:S02]  /*1e00*/  LOP3.LUT R15, R15, 0x3f003f, RZ, 0xc0, !PT ;  /* 0x003f003f0f0f7812 */ /* 0x000fc400078ec0ff */
[----:B------:R-:W-:Y:S02]  /*1e10*/  LOP3.LUT R26, R26, 0x64006400, RZ, 0xfc, !PT ;  /* 0x640064001a1a7812 */ /* 0x000fe400078efcff */
[----:B------:R-:W-:Y:S02]  /*1e20*/  ISETP.GE.AND P2, PT, R59, 0x2, PT ;  /* 0x000000023b00780c */ /* 0x000fe40003f46270 */
[--C-:B---3--:R-:W-:Y:S02]  /*1e30*/  SHF.R.U32.HI R33, RZ, 0x8, R16.reuse ;  /* 0x00000008ff217819 */ /* 0x108fe40000011610 */
[--C-:B------:R-:W-:Y:S02]  /*1e40*/  SHF.R.U32.HI R46, RZ, 0xa, R16.reuse ;  /* 0x0000000aff2e7819 */ /* 0x100fe40000011610 */
[----:B------:R-:W-:Y:S02]  /*1e50*/  LOP3.LUT R29, R16, 0x3f003f, RZ, 0xc0, !PT ;  /* 0x003f003f101d7812 */ /* 0x000fe400078ec0ff */
[----:B------:R-:W-:-:S02]  /*1e60*/  SHF.R.U32.HI R28, RZ, 0x6, R16 ;  /* 0x00000006ff1c7819 */ /* 0x000fc40000011610 */
[--C-:B------:R-:W-:Y:S02]  /*1e70*/  SHF.R.U32.HI R16, RZ, 0x8, R17.reuse ;  /* 0x00000008ff107819 */ /* 0x100fe40000011611 */
[--C-:B------:R-:W-:Y:S02]  /*1e80*/  SHF.R.U32.HI R45, RZ, 0xa, R17.reuse ;  /* 0x0000000aff2d7819 */ /* 0x100fe40000011611 */
[----:B------:R-:W-:Y:S02]  /*1e90*/  LOP3.LUT R31, R17, 0x3f003f, RZ, 0xc0, !PT ;  /* 0x003f003f111f7812 */ /* 0x000fe400078ec0ff */
[----:B------:R-:W-:Y:S02]  /*1ea0*/  SHF.R.U32.HI R34, RZ, 0x6, R17 ;  /* 0x00000006ff227819 */ /* 0x000fe40000011611 */
[--C-:B------:R-:W-:Y:S02]  /*1eb0*/  SHF.R.U32.HI R40, RZ, 0x8, R18.reuse ;  /* 0x00000008ff287819 */ /* 0x100fe40000011612 */
[----:B------:R-:W-:-:S02]  /*1ec0*/  SHF.R.U32.HI R17, RZ, 0xa, R18 ;  /* 0x0000000aff117819 */ /* 0x000fc40000011612 */
[----:B------:R-:W-:Y:S02]  /*1ed0*/  LOP3.LUT R30, R18, 0x3f003f, RZ, 0xc0, !PT ;  /* 0x003f003f121e7812 */ /* 0x000fe400078ec0ff */
[----:B------:R-:W-:Y:S02]  /*1ee0*/  SHF.R.U32.HI R35, RZ, 0x6, R18 ;  /* 0x00000006ff237819 */ /* 0x000fe40000011612 */
[--C-:B------:R-:W-:Y:S02]  /*1ef0*/  SHF.R.U32.HI R18, RZ, 0x8, R19.reuse ;  /* 0x00000008ff127819 */ /* 0x100fe40000011613 */
[--C-:B------:R-:W-:Y:S02]  /*1f00*/  SHF.R.U32.HI R44, RZ, 0xa, R19.reuse ;  /* 0x0000000aff2c7819 */ /* 0x100fe40000011613 */
[----:B------:R-:W-:Y:S02]  /*1f10*/  LOP3.LUT R36, R19, 0x3f003f, RZ, 0xc0, !PT ;  /* 0x003f003f13247812 */ /* 0x000fe400078ec0ff */
[----:B------:R-:W-:-:S02]  /*1f20*/  SHF.R.U32.HI R37, RZ, 0x6, R19 ;  /* 0x00000006ff257819 */ /* 0x000fc40000011613 */
[----:B------:R-:W-:Y:S02]  /*1f30*/  LOP3.LUT R19, R38, 0xf000f, RZ, 0xc0, !PT ;  /* 0x000f000f26137812 */ /* 0x000fe400078ec0ff */
[----:B------:R-:W-:Y:S02]  /*1f40*/  LOP3.LUT R32, R32, 0x300030, R33, 0xf8, !PT ;  /* 0x0030003020207812 */ /* 0x000fe400078ef821 */
[----:B------:R-:W-:Y:S02]  /*1f50*/  LOP3.LUT R33, R19, 0x300030, R16, 0xf8, !PT ;  /* 0x0030003013217812 */ /* 0x000fe400078ef810 */
[----:B------:R-:W-:Y:S02]  /*1f60*/  LOP3.LUT R16, R41, 0x300030, R18, 0xf8, !PT ;  /* 0x0030003029107812 */ /* 0x000fe400078ef812 */
[----:B--2---:R-:W-:Y:S02]  /*1f70*/  SHF.R.U32.HI R18, RZ, 0xc, R20 ;  /* 0x0000000cff127819 */ /* 0x004fe40000011614 */
[----:B------:R-:W-:-:S02]  /*1f80*/  SHF.R.U32.HI R47, RZ, 0xc, R22 ;  /* 0x0000000cff2f7819 */ /* 0x000fc40000011616 */
[----:B------:R-:W-:Y:S02]  /*1f90*/  LOP3.LUT R19, R39, 0x300030, R40, 0xf8, !PT ;  /* 0x0030003027137812 */ /* 0x000fe400078ef828 */
[----:B------:R-:W-:Y:S02]  /*1fa0*/  LOP3.LUT R42, R20, 0x3f003f, RZ, 0xc0, !PT ;  /* 0x003f003f142a7812 */ /* 0x000fe400078ec0ff */
[----:B------:R-:W-:Y:S02]  /*1fb0*/  SHF.R.U32.HI R43, RZ, 0x6, R20 ;  /* 0x00000006ff2b7819 */ /* 0x000fe40000011614 */
[----:B------:R-:W-:Y:S02]  /*1fc0*/  SHF.R.U32.HI R48, RZ, 0xc, R23 ;  /* 0x0000000cff307819 */ /* 0x000fe40000011617 */
[----:B------:R-:W-:Y:S02]  /*1fd0*/  SHF.R.U32.HI R20, RZ, 0xc, R21 ;  /* 0x0000000cff147819 */ /* 0x000fe40000011615 */
[----:B------:R-:W-:-:S02]  /*1fe0*/  LOP3.LUT R38, R21, 0x3f003f, RZ, 0xc0, !PT ;  /* 0x003f003f15267812 */ /* 0x000fc400078ec0ff */
[----:B------:R-:W-:Y:S02]  /*1ff0*/  SHF.R.U32.HI R39, RZ, 0x6, R21 ;  /* 0x00000006ff277819 */ /* 0x000fe40000011615 */
[----:B------:R-:W-:Y:S02]  /*2000*/  LOP3.LUT R21, R18, 0xf000f, RZ, 0xc0, !PT ;  /* 0x000f000f12157812 */ /* 0x000fe400078ec0ff */
[----:B------:R-:W-:Y:S02]  /*2010*/  LOP3.LUT R18, R47, 0xf000f, RZ, 0xc0, !PT ;  /* 0x000f000f2f127812 */ /* 0x000fe400078ec0ff */
[----:B------:R-:W-:Y:S02]  /*2020*/  LOP3.LUT R47, R48, 0xf000f, RZ, 0xc0, !PT ;  /* 0x000f000f302f7812 */ /* 0x000fe400078ec0ff */
[----:B------:R-:W-:Y:S02]  /*2030*/  LOP3.LUT R20, R20, 0xf000f, RZ, 0xc0, !PT ;  /* 0x000f000f14147812 */ /* 0x000fe400078ec0ff */
[----:B------:R-:W-:-:S02]  /*2040*/  LOP3.LUT R18, R18, 0x300030, R17, 0xf8, !PT ;  /* 0x0030003012127812 */ /* 0x000fc400078ef811 */
[----:B------:R-:W-:Y:S02]  /*2050*/  LOP3.LUT R17, R47, 0x300030, R44, 0xf8, !PT ;  /* 0x003000302f117812 */ /* 0x000fe400078ef82c */
[----:B------:R-:W-:Y:S02]  /*2060*/  LOP3.LUT R44, R12, 0x64006400, RZ, 0xfc, !PT ;  /* 0x640064000c2c7812 */ /* 0x000fe400078efcff */
[----:B------:R-:W-:Y:S02]  /*2070*/  LOP3.LUT R20, R20, 0x300030, R45, 0xf8, !PT ;  /* 0x0030003014147812 */ /* 0x000fe400078ef82d */
[----:B------:R-:W-:Y:S02]  /*2080*/  LOP3.LUT R21, R21, 0x300030, R46, 0xf8, !PT ;  /* 0x0030003015157812 */ /* 0x000fe400078ef82e */
[----:B------:R-:W-:Y:S02]  /*2090*/  LOP3.LUT R45, R24, 0x64006400, RZ, 0xfc, !PT ;  /* 0x64006400182d7812 */ /* 0x000fe400078efcff */
[----:B------:R-:W-:-:S02]  /*20a0*/  LOP3.LUT R46, R27, 0x64006400, RZ, 0xfc, !PT ;  /* 0x640064001b2e7812 */ /* 0x000fc400078efcff */
[----:B------:R-:W-:Y:S02]  /*20b0*/  LOP3.LUT R24, R25, 0x64006400, RZ, 0xfc, !PT ;  /* 0x6400640019187812 */ /* 0x000fe400078efcff */
[----:B------:R-:W-:Y:S02]  /*20c0*/  LOP3.LUT R41, R22, 0x3f003f, RZ, 0xc0, !PT ;  /* 0x003f003f16297812 */ /* 0x000fe400078ec0ff */
[----:B------:R-:W-:Y:S02]  /*20d0*/  SHF.R.U32.HI R40, RZ, 0x6, R22 ;  /* 0x00000006ff287819 */ /* 0x000fe40000011616 */
[----:B------:R-:W-:Y:S01]  /*20e0*/  LOP3.LUT R25, R13, 0x64006400, RZ, 0xfc, !PT ;  /* 0x640064000d197812 */ /* 0x000fe200078efcff */
[----:B------:R-:W-:Y:S01]  /*20f0*/  HADD2 R13, R44, -1056, -1056 ;  /* 0xe420e4202c0d7430 */ /* 0x000fe20000000000 */
[----:B------:R-:W-:Y:S02]  /*2100*/  LOP3.LUT R27, R14, 0x64006400, RZ, 0xfc, !PT ;  /* 0x640064000e1b7812 */ /* 0x000fe400078efcff */
[----:B------:R-:W-:-:S02]  /*2110*/  LOP3.LUT R22, R23, 0x3f003f, RZ, 0xc0, !PT ;  /* 0x003f003f17167812 */ /* 0x000fc400078ec0ff */
[----:B------:R-:W-:Y:S02]  /*2120*/  LOP3.LUT R47, R15, 0x64006400, RZ, 0xfc, !PT ;  /* 0x640064000f2f7812 */ /* 0x000fe400078efcff */
[----:B------:R-:W-:Y:S01]  /*2130*/  LOP3.LUT R44, R43, 0x3f003f, RZ, 0xc0, !PT ;  /* 0x003f003f2b2c7812 */ /* 0x000fe200078ec0ff */
[----:B------:R-:W-:Y:S01]  /*2140*/  HADD2 R12, R26, -1056, -1056 ;  /* 0xe420e4201a0c7430 */ /* 0x000fe20000000000 */
[----:B------:R-:W-:Y:S02]  /*2150*/  SHF.R.U32.HI R23, RZ, 0x6, R23 ;  /* 0x00000006ff177819 */ /* 0x000fe40000011617 */
        /* <DEDUP_REMOVED lines=104> */
.L_x_219:
        /* <DEDUP_REMOVED lines=47> */
.L_x_220:
[----:B------:R-:W-:Y:S05]  /*2ad0*/  @!P2 BRA `(.L_x_218) ;  /* 0x00000004006ca947 */ /* 0x000fea0003800000 */
[----:B------:R-:W-:Y:S02]  /*2ae0*/  PRMT R16, R55, 0x9910, RZ ;  /* 0x0000991037107816 */ /* 0x000fe400000000ff */
[----:B------:R-:W-:Y:S02]  /*2af0*/  PRMT R17, R56, 0x9910, RZ ;  /* 0x0000991038117816 */ /* 0x000fe400000000ff */
[----:B------:R-:W-:Y:S02]  /*2b00*/  ISETP.NE.AND P2, PT, R16, RZ, PT ;  /* 0x000000ff1000720c */ /* 0x000fe40003f45270 */
[----:B------:R-:W-:-:S04]  /*2b10*/  ISETP.NE.AND P0, PT, R17, RZ, PT ;  /* 0x000000ff1100720c */ /* 0x000fc80003f05270 */
[----:B------:R-:W-:-:S07]  /*2b20*/  ISETP.LT.OR P0, PT, R62, 0x4, !P0 ;  /* 0x000000043e00780c */ /* 0x000fce0004701670 */
        /* <DEDUP_REMOVED lines=43> */
.L_x_221:
        /* <DEDUP_REMOVED lines=43> */
.L_x_218:
[----:B0----5:R-:W-:-:S04]  /*3090*/  IMAD.WIDE R12, R60, 0xc, R64 ;  /* 0x0000000c3c0c7825 */ /* 0x021fc800078e0240 */
[C---:B------:R-:W-:Y:S02]  /*30a0*/  IMAD.WIDE R20, R60.reuse, 0x4, R12 ;  /* 0x000000043c147825 */ /* 0x040fe400078e020c */
[----:B------:R-:W2:Y:S02]  /*30b0*/  LDG.E.128.CONSTANT R12, desc[UR6][R12.64] ;  /* 0x000000060c0c7981 */ /* 0x000ea4000c1e9d00 */
[C---:B------:R-:W-:Y:S02]  /*30c0*/  IMAD.WIDE R16, R60.reuse, 0x4, R20 ;  /* 0x000000043c107825 */ /* 0x040fe400078e0214 */
[----:B------:R-:W3:Y:S04]  /*30d0*/  LDG.E.128.CONSTANT R20, desc[UR6][R20.64] ;  /* 0x0000000614147981 */ /* 0x000ee8000c1e9d00 */
[----:B------:R-:W4:Y:S01]  /*30e0*/  LDG.E.128.CONSTANT R16, desc[UR6][R16.64] ;  /* 0x0000000610107981 */ /* 0x000f22000c1e9d00 */
[----:B------:R-:W-:Y:S01]  /*30f0*/  IMAD.WIDE R64, R60, 0x18, R64 ;  /* 0x000000183c407825 */ /* 0x000fe200078e0240 */
[----:B--2---:R-:W-:-:S02]  /*3100*/  SHF.R.U32.HI R30, RZ, 0xc, R15 ;  /* 0x0000000cff1e7819 */ /* 0x004fc4000001160f */
[----:B------:R-:W-:Y:S02]  /*3110*/  SHF.R.U32.HI R24, RZ, 0xc, R12 ;  /* 0x0000000cff187819 */ /* 0x000fe4000001160c */
[----:B------:R-:W-:Y:S02]  /*3120*/  SHF.R.U32.HI R26, RZ, 0xc, R13 ;  /* 0x0000000cff1a7819 */ /* 0x000fe4000001160d */
[----:B------:R-:W-:Y:S02]  /*3130*/  SHF.R.U32.HI R28, RZ, 0xc, R14 ;  /* 0x0000000cff1c7819 */ /* 0x000fe4000001160e */
[----:B------:R-:W-:Y:S02]  /*3140*/  LOP3.LUT R31, R30, 0xf000f, RZ, 0xc0, !PT ;  /* 0x000f000f1e1f7812 */ /* 0x000fe400078ec0ff */
[----:B------:R-:W-:Y:S02]  /*3150*/  LOP3.LUT R25, R24, 0xf000f, RZ, 0xc0, !PT ;  /* 0x000f000f18197812 */ /* 0x000fe400078ec0ff */
[----:B----4-:R-:W-:-:S02]  /*3160*/  SHF.R.U32.HI R30, RZ, 0x8, R16 ;  /* 0x00000008ff1e7819 */ /* 0x010fc40000011610 */
[----:B------:R-:W-:Y:S02]  /*3170*/  LOP3.LUT R27, R26, 0xf000f, RZ, 0xc0, !PT ;  /* 0x000f000f1a1b7812 */ /* 0x000fe400078ec0ff */
[----:B------:R-:W-:Y:S02]  /*3180*/  SHF.R.U32.HI R24, RZ, 0x8, R17 ;  /* 0x00000008ff187819 */ /* 0x000fe40000011611 */
[----:B------:R-:W-:Y:S02]  /*3190*/  LOP3.LUT R29, R28, 0xf000f, RZ, 0xc0, !PT ;  /* 0x000f000f1c1d7812 */ /* 0x000fe400078ec0ff */
[----:B------:R-:W-:Y:S02]  /*31a0*/  SHF.R.U32.HI R26, RZ, 0x8, R18 ;  /* 0x00000008ff1a7819 */ /* 0x000fe40000011612 */
[----:B------:R-:W-:Y:S02]  /*31b0*/  SHF.R.U32.HI R28, RZ, 0x8, R19 ;  /* 0x00000008ff1c7819 */ /* 0x000fe40000011613 */
[----:B------:R-:W-:-:S02]  /*31c0*/  LOP3.LUT R30, R25, 0x300030, R30, 0xf8, !PT ;  /* 0x00300030191e7812 */ /* 0x000fc400078ef81e */
[----:B------:R-:W-:Y:S02]  /*31d0*/  LOP3.LUT R25, R27, 0x300030, R24, 0xf8, !PT ;  /* 0x003000301b197812 */ /* 0x000fe400078ef818 */
[----:B------:R-:W-:Y:S02]  /*31e0*/  LOP3.LUT R24, R29, 0x300030, R26, 0xf8, !PT ;  /* 0x003000301d187812 */ /* 0x000fe400078ef81a */
[----:B------:R-:W-:Y:S02]  /*31f0*/  LOP3.LUT R26, R31, 0x300030, R28, 0xf8, !PT ;  /* 0x003000301f1a7812 */ /* 0x000fe400078ef81c */
[----:B---3--:R-:W-:Y:S02]  /*3200*/  SHF.R.U32.HI R27, RZ, 0xc, R20 ;  /* 0x0000000cff1b7819 */ /* 0x008fe40000011614 */
[----:B------:R-:W-:Y:S02]  /*3210*/  SHF.R.U32.HI R28, RZ, 0xc, R21 ;  /* 0x0000000cff1c7819 */ /* 0x000fe40000011615 */
[----:B------:R-:W-:-:S02]  /*3220*/  SHF.R.U32.HI R29, RZ, 0xc, R22 ;  /* 0x0000000cff1d7819 */ /* 0x000fc40000011616 */
[----:B------:R-:W-:Y:S02]  /*3230*/  SHF.R.U32.HI R31, RZ, 0xc, R23 ;  /* 0x0000000cff1f7819 */ /* 0x000fe40000011617 */
[----:B------:R-:W-:Y:S02]  /*3240*/  SHF.R.U32.HI R66, RZ, 0xa, R16 ;  /* 0x0000000aff427819 */ /* 0x000fe40000011610 */
[----:B------:R-:W-:Y:S02]  /*3250*/  LOP3.LUT R27, R27, 0xf000f, RZ, 0xc0, !PT ;  /* 0x000f000f1b1b7812 */ /* 0x000fe400078ec0ff */
[----:B------:R-:W-:Y:S02]  /*3260*/  SHF.R.U32.HI R63, RZ, 0xa, R17 ;  /* 0x0000000aff3f7819 */ /* 0x000fe40000011611 */
[----:B------:R-:W-:Y:S02]  /*3270*/  SHF.R.U32.HI R42, RZ, 0xa, R18 ;  /* 0x0000000aff2a7819 */ /* 0x000fe40000011612 */
[----:B------:R-:W-:-:S02]  /*3280*/  SHF.R.U32.HI R32, RZ, 0xa, R19 ;  /* 0x0000000aff207819 */ /* 0x000fc40000011613 */
[----:B------:R-:W-:Y:S02]  /*3290*/  LOP3.LUT R28, R28, 0xf000f, RZ, 0xc0, !PT ;  /* 0x000f000f1c1c7812 */ /* 0x000fe400078ec0ff */
[----:B------:R-:W-:Y:S02]  /*32a0*/  LOP3.LUT R29, R29, 0xf000f, RZ, 0xc0, !PT ;  /* 0x000f000f1d1d7812 */ /* 0x000fe400078ec0ff */
[----:B------:R-:W-:Y:S02]  /*32b0*/  LOP3.LUT R31, R31, 0xf000f, RZ, 0xc0, !PT ;  /* 0x000f000f1f1f7812 */ /* 0x000fe400078ec0ff */
[----:B------:R-:W-:Y:S02]  /*32c0*/  LOP3.LUT R66, R27, 0x300030, R66, 0xf8, !PT ;  /* 0x003000301b427812 */ /* 0x000fe400078ef842 */
[----:B------:R-:W-:Y:S02]  /*32d0*/  LOP3.LUT R63, R28, 0x300030, R63, 0xf8, !PT ;  /* 0x003000301c3f7812 */ /* 0x000fe400078ef83f */
[----:B------:R-:W-:-:S02]  /*32e0*/  LOP3.LUT R42, R29, 0x300030, R42, 0xf8, !PT ;  /* 0x003000301d2a7812 */ /* 0x000fc400078ef82a */
[----:B------:R-:W-:Y:S01]  /*32f0*/  LOP3.LUT R27, R31, 0x300030, R32, 0xf8, !PT ;  /* 0x003000301f1b7812 */ /* 0x000fe200078ef820 */
[----:B------:R-:W-:Y:S06]  /*3300*/  @!P1 BRA `(.L_x_222) ;  /* 0x0000001000749947 */ /* 0x000fec0003800000 */
[----:B------:R-:W-:Y:S02]  /*3310*/  LOP3.LUT R28, R12, 0x3f003f, RZ, 0xc0, !PT ;  /* 0x003f003f0c1c7812 */ /* 0x000fe400078ec0ff */
[----:B------:R-:W-:Y:S02]  /*3320*/  SHF.R.U32.HI R40, RZ, 0x6, R12 ;  /* 0x00000006ff287819 */ /* 0x000fe4000001160c */
[----:B------:R-:W-:Y:S02]  /*3330*/  PRMT R12, R53, 0x9910, RZ ;  /* 0x00009910350c7816 */ /* 0x000fe400000000ff */
[----:B------:R-:W-:Y:S02]  /*3340*/  LOP3.LUT R29, R20, 0x3f003f, RZ, 0xc0, !PT ;  /* 0x003f003f141d7812 */ /* 0x000fe400078ec0ff */
[----:B------:R-:W-:Y:S02]  /*3350*/  SHF.R.U32.HI R41, RZ, 0x6, R20 ;  /* 0x00000006ff297819 */ /* 0x000fe40000011614 */
[----:B------:R-:W-:-:S02]  /*3360*/  ISETP.NE.AND P0, PT, R12, RZ, PT ;  /* 0x000000ff0c00720c */ /* 0x000fc40003f05270 */
[----:B------:R-:W-:Y:S02]  /*3370*/  LOP3.LUT R20, R16, 0x3f003f, RZ, 0xc0, !PT ;  /* 0x003f003f10147812 */ /* 0x000fe400078ec0ff */
[----:B------:R-:W-:Y:S02]  /*3380*/  SHF.R.U32.HI R43, RZ, 0x6, R13 ;  /* 0x00000006ff2b7819 */ /* 0x000fe4000001160d */
[----:B------:R-:W-:Y:S02]  /*3390*/  SHF.R.U32.HI R46, RZ, 0x6, R14 ;  /* 0x00000006ff2e7819 */ /* 0x000fe4000001160e */
[----:B------:R-:W-:Y:S02]  /*33a0*/  SHF.R.U32.HI R49, RZ, 0x6, R15 ;  /* 0x00000006ff317819 */ /* 0x000fe4000001160f */
[----:B------:R-:W-:Y:S02]  /*33b0*/  SHF.R.U32.HI R44, RZ, 0x6, R21 ;  /* 0x00000006ff2c7819 */ /* 0x000fe40000011615 */
[----:B------:R-:W-:-:S02]  /*33c0*/  SHF.R.U32.HI R47, RZ, 0x6, R22 ;  /* 0x00000006ff2f7819 */ /* 0x000fc40000011616 */
[----:B------:R-:W-:Y:S02]  /*33d0*/  SHF.R.U32.HI R50, RZ, 0x6, R23 ;  /* 0x00000006ff327819 */ /* 0x000fe40000011617 */
[----:B------:R-:W-:Y:S02]  /*33e0*/  SHF.R.U32.HI R16, RZ, 0x6, R16 ;  /* 0x00000006ff107819 */ /* 0x000fe40000011610 */
[----:B------:R-:W-:Y:S02]  /*33f0*/  SHF.R.U32.HI R45, RZ, 0x6, R17 ;  /* 0x00000006ff2d7819 */ /* 0x000fe40000011611 */
[----:B------:R-:W-:Y:S02]  /*3400*/  SHF.R.U32.HI R48, RZ, 0x6, R18 ;  /* 0x00000006ff307819 */ /* 0x000fe40000011612 */
[----:B------:R-:W-:Y:S02]  /*3410*/  SHF.R.U32.HI R51, RZ, 0x6, R19 ;  /* 0x00000006ff337819 */ /* 0x000fe40000011613 */
[----:B------:R-:W-:-:S02]  /*3420*/  LOP3.LUT R34, R14, 0x3f003f, RZ, 0xc0, !PT ;  /* 0x003f003f0e227812 */ /* 0x000fc400078ec0ff */
[----:B------:R-:W-:Y:S02]  /*3430*/  LOP3.LUT R14, R25, 0x64006400, RZ, 0xfc, !PT ;  /* 0x64006400190e7812 */ /* 0x000fe400078efcff */
[----:B------:R-:W-:Y:S02]  /*3440*/  LOP3.LUT R25, R42, 0x64006400, RZ, 0xfc, !PT ;  /* 0x640064002a197812 */ /* 0x000fe400078efcff */
[----:B------:R-:W-:Y:S01]  /*3450*/  LOP3.LUT R31, R13, 0x3f003f, RZ, 0xc0, !PT ;  /* 0x003f003f0d1f7812 */ /* 0x000fe200078ec0ff */
[----:B------:R-:W-:Y:S01]  /*3460*/  HADD2 R14, R14, -1056, -1056 ;  /* 0xe420e4200e0e7430 */ /* 0x000fe20000000000 */
        /* <DEDUP_REMOVED lines=78> */
[----:B------:R-:W-:Y:S01]  /*3950*/  ISETP.GE.AND P2, PT, R59, 0x2, PT ;  /* 0x000000023b00780c */ /* 0x000fe20003f46270 */
[----:B------:R-:W-:-:S02]  /*3960*/  HADD2 R50, R50, -1056, -1056 ;  /* 0xe420e42032327430 */ /* 0x000fc40000000000 */
[----:B------:R-:W-:Y:S01]  /*3970*/  HADD2 R51, R51, -1056, -1056 ;  /* 0xe420e42033337430 */ /* 0x000fe20000000000 */
[----:B------:R-:W-:Y:S09]  /*3980*/  @!P0 BRA `(.L_x_223) ;  /* 0x0000000000a88947 */ /* 0x000ff20003800000 */
        /* <DEDUP_REMOVED lines=42> */
.L_x_223:
        /* <DEDUP_REMOVED lines=47> */
.L_x_224:
        /* <DEDUP_REMOVED lines=49> */
.L_x_225:
        /* <DEDUP_REMOVED lines=43> */
.L_x_222:
[----:B------:R-:W-:Y:S01]  /*44e0*/  LEA R12, R61, 0x40, 0x6 ;  /* 0x000000403d0c7811 */ /* 0x000fe200078e30ff */
[----:B------:R-:W-:Y:S01]  /*44f0*/  UIADD3 UR4, UR4, 0x40, URZ ;  /* 0x0000004004047890 */ /* 0x000fe2000fffe03f */
[----:B------:R-:W-:Y:S02]  /*4500*/  IADD3 R58, R58, 0x20, RZ ;  /* 0x000000203a3a7810 */ /* 0x000fe40007ffe0ff */
[----:B------:R-:W-:Y:S02]  /*4510*/  VIMNMX R13, R12, UR8, PT ;  /* 0x000000080c0d7c48 */ /* 0x000fe4000bfe0100 */
[C---:B------:R-:W-:Y:S02]  /*4520*/  ISETP.GE.AND P0, PT, R58.reuse, UR5, PT ;  /* 0x000000053a007c0c */ /* 0x040fe4000bf06270 */
[----:B------:R-:W-:-:S13]  /*4530*/  ISETP.LT.AND P2, PT, R58, R13, PT ;  /* 0x0000000d3a00720c */ /* 0x000fda0003f41270 */
[----:B------:R-:W-:Y:S05]  /*4540*/  @!P0 BRA P2, `(.L_x_226) ;  /* 0xffffffd400908947 */ /* 0x000fea000103ffff */
.L_x_217:
[----:B------:R-:W-:Y:S01]  /*4550*/  ISETP.GE.AND P0, PT, R58, R57, PT ;  /* 0x000000393a00720c */ /* 0x000fe20003f06270 */
[----:B------:R-:W-:-:S03]  /*4560*/  ULDC UR5, c[0x0][0x264] ;  /* 0x0000990000057ab9 */ /* 0x000fc60000000800 */
[----:B------:R-:W-:-:S13]  /*4570*/  ISETP.GE.OR P0, PT, R58, UR5, P0 ;  /* 0x000000053a007c0c */ /* 0x000fda0008706670 */
[----:B------:R-:W-:Y:S05]  /*4580*/  @P0 BRA `(.L_x_227) ;  /* 0x0000006c00040947 */ /* 0x000fea0003800000 */
[----:B------:R-:W-:Y:S01]  /*4590*/  PRMT R12, R56, 0x9910, RZ ;  /* 0x00009910380c7816 */ /* 0x000fe200000000ff */
[----:B------:R-:W-:-:S03]  /*45a0*/  ULDC UR5, c[0x0][0x264] ;  /* 0x0000990000057ab9 */ /* 0x000fc60000000800 */
[----:B------:R-:W-:-:S04]  /*45b0*/  ISETP.NE.AND P0, PT, R12, RZ, PT ;  /* 0x000000ff0c00720c */ /* 0x000fc80003f05270 */
[----:B------:R-:W-:-:S13]  /*45c0*/  ISETP.LT.OR P0, PT, R62, 0x4, !P0 ;  /* 0x000000043e00780c */ /* 0x000fda0004701670 */
.L_x_244:
        /* <DEDUP_REMOVED lines=14> */
[----:B------:R-:W2:Y:S01]  /*46b0*/  LDG.E.128.CONSTANT R12, desc[UR6][R64.64] ;  /* 0x00000006400c7981 */ /* 0x000ea2000c1e9d00 */
        /* <DEDUP_REMOVED lines=8> */
[----:B------:R-:W-:Y:S02]  /*4740*/  SHF.R.U32.HI R25, RZ, 0x8, R14 ;  /* 0x00000008ff197819 */ /* 0x000fe4000001160e */
[----:B------:R-:W-:Y:S02]  /*4750*/  SHF.R.U32.HI R12, RZ, 0x8, R12 ;  /* 0x00000008ff0c7819 */ /* 0x000fe4000001160c */
[----:B------:R-:W-:Y:S02]  /*4760*/  SHF.R.U32.HI R29, RZ, 0x8, R15 ;  /* 0x00000008ff1d7819 */ /* 0x000fe4000001160f */
[----:B------:R-:W-:-:S02]  /*4770*/  LOP3.LUT R23, R14, 0xf000f0, RZ, 0xc0, !PT ;  /* 0x00f000f00e177812 */ /* 0x000fc400078ec0ff */
[C---:B------:R-:W-:Y:S02]  /*4780*/  LOP3.LUT R27, R15.reuse, 0xf000f, RZ, 0xc0, !PT ;  /* 0x000f000f0f1b7812 */ /* 0x040fe400078ec0ff */
[----:B------:R-:W-:Y:S02]  /*4790*/  LOP3.LUT R28, R15, 0xf000f0, RZ, 0xc0, !PT ;  /* 0x00f000f00f1c7812 */ /* 0x000fe400078ec0ff */
[C---:B------:R-:W-:Y:S02]  /*47a0*/  LOP3.LUT R19, R13.reuse, 0xf000f, RZ, 0xc0, !PT ;  /* 0x000f000f0d137812 */ /* 0x040fe400078ec0ff */
[----:B------:R-:W-:Y:S02]  /*47b0*/  LOP3.LUT R20, R13, 0xf000f0, RZ, 0xc0, !PT ;  /* 0x00f000f00d147812 */ /* 0x000fe400078ec0ff */
[----:B------:R-:W-:Y:S02]  /*47c0*/  LOP3.LUT R14, R21, 0xf000f, RZ, 0xc0, !PT ;  /* 0x000f000f150e7812 */ /* 0x000fe400078ec0ff */
[----:B------:R-:W-:-:S02]  /*47d0*/  LOP3.LUT R24, R22, 0x64006400, RZ, 0xfc, !PT ;  /* 0x6400640016187812 */ /* 0x000fc400078efcff */
[----:B------:R-:W-:Y:S02]  /*47e0*/  LOP3.LUT R15, R25, 0xf000f, RZ, 0xc0, !PT ;  /* 0x000f000f190f7812 */ /* 0x000fe400078ec0ff */
[C---:B------:R-:W-:Y:S01]  /*47f0*/  LOP3.LUT R13, R12.reuse, 0xf000f, RZ, 0xc0, !PT ;  /* 0x000f000f0c0d7812 */ /* 0x040fe200078ec0ff */
[----:B------:R-:W-:Y:S01]  /*4800*/  HADD2 R24, R24, -1032, -1032 ;  /* 0xe408e40818187430 */ /* 0x000fe20000000000 */
        /* <DEDUP_REMOVED lines=26> */
[----:B------:R-:W-:Y:S01]  /*49b0*/  HADD2 R28, R13, -1032, -1032 ;  /* 0xe408e4080d1c7430 */ /* 0x000fe20000000000 */
[----:B------:R-:W-:Y:S01]  /*49c0*/  LOP3.LUT R36, R22, 0x64006400, RZ, 0xfc, !PT ;  /* 0x6400640016247812 */ /* 0x000fe200078efcff */
[----:B------:R-:W-:Y:S01]  /*49d0*/  HADD2 R22, R19, -1032, -1032 ;  /* 0xe408e40813167430 */ /* 0x000fe20000000000 */
[----:B------:R-:W-:Y:S01]  /*49e0*/  LOP3.LUT R38, R29, 0x64006400, RZ, 0xfc, !PT ;  /* 0x640064001d267812 */ /* 0x000fe200078efcff */
[----:B------:R-:W-:-:S02]  /*49f0*/  HFMA2 R29, R12, R17.H0_H0, -72, -72 ;  /* 0xd480d4800c1d7431 */ /* 0x000fc40000040011 */
[----:B------:R-:W-:Y:S02]  /*4a00*/  HADD2 R30, R14, -1032, -1032 ;  /* 0xe408e4080e1e7430 */ /* 0x000fe40000000000 */
[----:B------:R-:W-:Y:S02]  /*4a10*/  HADD2 R32, R15, -1032, -1032 ;  /* 0xe408e4080f207430 */ /* 0x000fe40000000000 */
[----:B------:R-:W-:Y:S02]  /*4a20*/  HADD2 R34, R36, -1032, -1032 ;  /* 0xe408e40824227430 */ /* 0x000fe40000000000 */
[----:B------:R-:W-:Y:S01]  /*4a30*/  HFMA2 R20, R38, R17.H0_H0, -72, -72 ;  /* 0xd480d48026147431 */ /* 0x000fe20000040011 */
[----:B------:R-:W-:Y:S06]  /*4a40*/  @!P2 BRA `(.L_x_229) ;  /* 0x000000040068a947 */ /* 0x000fec0003800000 */
[----:B------:R-:W0:Y:S01]  /*4a50*/  LDS.64 R14, [UR4] ;  /* 0x00000004ff0e7984 */ /* 0x000e220008000a00 */
[--C-:B------:R-:W-:Y:S02]  /*4a60*/  HADD2.F32 R12, -RZ, R35.reuse.H0_H0 ;  /* 0x20000023ff0c7230 */ /* 0x100fe40000004100 */
[----:B------:R-:W-:Y:S01]  /*4a70*/  HADD2.F32 R40, -RZ, R22.H0_H0 ;  /* 0x20000016ff287230 */ /* 0x000fe20000004100 */
[----:B------:R-:W1:Y:S01]  /*4a80*/  LDS.64 R18, [UR4+0x8] ;  /* 0x00000804ff127984 */ /* 0x000e620008000a00 */
[----:B------:R-:W-:Y:S02]  /*4a90*/  HADD2.F32 R16, -RZ, R26.H0_H0 ;  /* 0x2000001aff107230 */ /* 0x000fe40000004100 */
[----:B------:R-:W-:Y:S02]  /*4aa0*/  HADD2.F32 R36, -RZ, R35.H1_H1 ;  /* 0x30000023ff247230 */ /* 0x000fe40000004100 */
[----:B------:R-:W-:Y:S02]  /*4ab0*/  HADD2.F32 R42, -RZ, R22.H1_H1 ;  /* 0x30000016ff2a7230 */ /* 0x000fe40000004100 */
[----:B0-----:R-:W-:-:S02]  /*4ac0*/  HADD2.F32 R13, -RZ, R14.H0_H0 ;  /* 0x2000000eff0d7230 */ /* 0x001fc40000004100 */
[----:B------:R-:W-:Y:S02]  /*4ad0*/  HADD2.F32 R37, -RZ, R14.H1_H1 ;  /* 0x3000000eff257230 */ /* 0x000fe40000004100 */
[--C-:B------:R-:W-:Y:S02]  /*4ae0*/  HADD2.F32 R14, -RZ, R24.reuse.H0_H0 ;  /* 0x20000018ff0e7230 */ /* 0x100fe40000004100 */
[----:B------:R-:W-:Y:S01]  /*4af0*/  FFMA.FTZ R39, R12, R13, RZ ;  /* 0x0000000d0c277223 */ /* 0x000fe200000100ff */
[C---:B------:R-:W-:Y:S01]  /*4b00*/  FFMA.FTZ R40, R13.reuse, R40, RZ ;  /* 0x000000280d287223 */ /* 0x040fe200000100ff */
[C---:B------:R-:W-:Y:S01]  /*4b10*/  FFMA.FTZ R43, R13.reuse, R16, RZ ;  /* 0x000000100d2b7223 */ /* 0x040fe200000100ff */
[----:B------:R-:W-:Y:S02]  /*4b20*/  HADD2.F32 R38, -RZ, R15.H0_H0 ;  /* 0x2000000fff267230 */ /* 0x000fe40000004100 */
[----:B------:R-:W-:Y:S01]  /*4b30*/  FFMA.FTZ R44, R13, R14, RZ ;  /* 0x0000000e0d2c7223 */ /* 0x000fe200000100ff */
[----:B------:R-:W-:-:S02]  /*4b40*/  HADD2.F32 R14, -RZ, R24.H1_H1 ;  /* 0x30000018ff0e7230 */ /* 0x000fc40000004100 */
[----:B------:R-:W-:Y:S01]  /*4b50*/  FFMA.FTZ R36, R36, R37, R39 ;  /* 0x0000002524247223 */ /* 0x000fe20000010027 */
[----:B------:R-:W-:Y:S02]  /*4b60*/  HADD2.F32 R13, -RZ, R21.H0_H0 ;  /* 0x20000015ff0d7230 */ /* 0x000fe40000004100 */
[C---:B------:R-:W-:Y:S01]  /*4b70*/  FFMA.FTZ R39, R37.reuse, R42, R40 ;  /* 0x0000002a25277223 */ /* 0x040fe20000010028 */
[----:B------:R-:W-:Y:S02]  /*4b80*/  HADD2.F32 R16, -RZ, R26.H1_H1 ;  /* 0x3000001aff107230 */ /* 0x000fe40000004100 */
[----:B------:R-:W-:Y:S01]  /*4b90*/  FFMA.FTZ R41, R37, R14, R44 ;  /* 0x0000000e25297223 */ /* 0x000fe2000001002c */
[----:B------:R-:W-:Y:S02]  /*4ba0*/  HADD2.F32 R12, -RZ, R23.H0_H0 ;  /* 0x20000017ff0c7230 */ /* 0x000fe40000004100 */
[----:B------:R-:W-:Y:S01]  /*4bb0*/  FFMA.FTZ R13, R13, R38, R36 ;  /* 0x000000260d0d7223 */ /* 0x000fe20000010024 */
[----:B------:R-:W-:-:S02]  /*4bc0*/  HADD2.F32 R40, -RZ, R25.H0_H0 ;  /* 0x20000019ff287230 */ /* 0x000fc40000004100 */
[----:B------:R-:W-:Y:S01]  /*4bd0*/  FFMA.FTZ R43, R37, R16, R43 ;  /* 0x00000010252b7223 */ /* 0x000fe2000001002b */
[----:B------:R-:W-:Y:S02]  /*4be0*/  HADD2.F32 R36, -RZ, R27.H0_H0 ;  /* 0x2000001bff247230 */ /* 0x000fe40000004100 */
[C---:B------:R-:W-:Y:S01]  /*4bf0*/  FFMA.FTZ R16, R38.reuse, R12, R39 ;  /* 0x0000000c26107223 */ /* 0x040fe20000010027 */
[----:B------:R-:W-:Y:S02]  /*4c00*/  HADD2.F32 R15, -RZ, R15.H1_H1 ;  /* 0x3000000fff0f7230 */ /* 0x000fe40000004100 */
[C---:B------:R-:W-:Y:S01]  /*4c10*/  FFMA.FTZ R41, R38.reuse, R40, R41 ;  /* 0x0000002826297223 */ /* 0x040fe20000010029 */
[----:B------:R-:W-:Y:S02]  /*4c20*/  HADD2.F32 R12, -RZ, R21.H1_H1 ;  /* 0x30000015ff0c7230 */ /* 0x000fe40000004100 */
[----:B------:R-:W-:Y:S01]  /*4c30*/  FFMA.FTZ R43, R38, R36, R43 ;  /* 0x00000024262b7223 */ /* 0x000fe2000001002b */
[----:B------:R-:W-:-:S02]  /*4c40*/  HADD2.F32 R14, -RZ, R23.H1_H1 ;  /* 0x30000017ff0e7230 */ /* 0x000fc40000004100 */
[----:B------:R-:W-:Y:S02]  /*4c50*/  HADD2.F32 R40, -RZ, R25.H1_H1 ;  /* 0x30000019ff287230 */ /* 0x000fe40000004100 */
[----:B------:R-:W-:Y:S01]  /*4c60*/  FFMA.FTZ R12, R12, R15, R13 ;  /* 0x0000000f0c0c7223 */ /* 0x000fe2000001000d */
[----:B------:R-:W-:Y:S02]  /*4c70*/  HADD2.F32 R42, -RZ, R27.H1_H1 ;  /* 0x3000001bff2a7230 */ /* 0x000fe40000004100 */
[C---:B------:R-:W-:Y:S01]  /*4c80*/  FFMA.FTZ R36, R15.reuse, R14, R16 ;  /* 0x0000000e0f247223 */ /* 0x040fe20000010010 */
[----:B------:R-:W-:Y:S02]  /*4c90*/  HADD2.F32 R13, -RZ, R28.H0_H0 ;  /* 0x2000001cff0d7230 */ /* 0x000fe40000004100 */
[C---:B------:R-:W-:Y:S01]  /*4ca0*/  FFMA.FTZ R40, R15.reuse, R40, R41 ;  /* 0x000000280f287223 */ /* 0x040fe20000010029 */
[--C-:B-1----:R-:W-:Y:S02]  /*4cb0*/  HADD2.F32 R37, -RZ, R18.reuse.H1_H1 ;  /* 0x30000012ff257230 */ /* 0x102fe40000004100 */
[----:B------:R-:W-:Y:S01]  /*4cc0*/  FFMA.FTZ R42, R15, R42, R43 ;  /* 0x0000002a0f2a7223 */ /* 0x000fe2000001002b */
[----:B------:R-:W-:-:S02]  /*4cd0*/  HADD2.F32 R15, -RZ, R18.H0_H0 ;  /* 0x20000012ff0f7230 */ /* 0x000fc40000004100 */
[----:B------:R-:W-:Y:S02]  /*4ce0*/  HADD2.F32 R14, -RZ, R28.H1_H1 ;  /* 0x3000001cff0e7230 */ /* 0x000fe40000004100 */
[----:B------:R-:W-:Y:S02]  /*4cf0*/  HADD2.F32 R18, -RZ, R30.H0_H0 ;  /* 0x2000001eff127230 */ /* 0x000fe40000004100 */
[----:B------:R-:W-:Y:S01]  /*4d00*/  FFMA.FTZ R13, R13, R15, R12 ;  /* 0x0000000f0d0d7223 */ /* 0x000fe2000001000c */
[----:B------:R-:W-:Y:S02]  /*4d10*/  HADD2.F32 R39, -RZ, R32.H0_H0 ;  /* 0x20000020ff277230 */ /* 0x000fe40000004100 */
[----:B------:R-:W-:Y:S02]  /*4d20*/  HADD2.F32 R41, -RZ, R34.H0_H0 ;  /* 0x20000022ff297230 */ /* 0x000fe40000004100 */
[----:B------:R-:W-:Y:S01]  /*4d30*/  FFMA.FTZ R13, R14, R37, R13 ;  /* 0x000000250e0d7223 */ /* 0x000fe2000001000d */
[----:B------:R-:W-:-:S02]  /*4d40*/  HADD2.F32 R14, -RZ, R30.H1_H1 ;  /* 0x3000001eff0e7230 */ /* 0x000fc40000004100 */
[C---:B------:R-:W-:Y:S01]  /*4d50*/  FFMA.FTZ R18, R15.reuse, R18, R36 ;  /* 0x000000120f127223 */ /* 0x040fe20000010024 */
[----:B------:R-:W-:Y:S02]  /*4d60*/  HADD2.F32 R16, -RZ, R19.H0_H0 ;  /* 0x20000013ff107230 */ /* 0x000fe40000004100 */
[C---:B------:R-:W-:Y:S01]  /*4d70*/  FFMA.FTZ R39, R15.reuse, R39, R40 ;  /* 0x000000270f277223 */ /* 0x040fe20000010028 */
[----:B------:R-:W-:Y:S01]  /*4d80*/  FFMA.FTZ R41, R15, R41, R42 ;  /* 0x000000290f297223 */ /* 0x000fe2000001002a */
[----:B------:R-:W-:Y:S02]  /*4d90*/  HADD2.F32 R36, -RZ, R31.H0_H0 ;  /* 0x2000001fff247230 */ /* 0x000fe40000004100 */
[----:B------:R-:W-:Y:S01]  /*4da0*/  FFMA.FTZ R15, R37, R14, R18 ;  /* 0x0000000e250f7223 */ /* 0x000fe20000010012 */
[----:B------:R-:W-:Y:S02]  /*4db0*/  HADD2.F32 R38, -RZ, R32.H1_H1 ;  /* 0x30000020ff267230 */ /* 0x000fe40000004100 */
[----:B------:R-:W-:-:S02]  /*4dc0*/  HADD2.F32 R12, -RZ, R29.H0_H0 ;  /* 0x2000001dff0c7230 */ /* 0x000fc40000004100 */
[----:B------:R-:W-:Y:S01]  /*4dd0*/  FFMA.FTZ R36, R16, R36, R15 ;  /* 0x0000002410247223 */ /* 0x000fe2000001000f */
[----:B------:R-:W-:Y:S02]  /*4de0*/  HADD2.F32 R40, -RZ, R34.H1_H1 ;  /* 0x30000022ff287230 */ /* 0x000fe40000004100 */
[C---:B------:R-:W-:Y:S01]  /*4df0*/  FFMA.FTZ R39, R37.reuse, R38, R39 ;  /* 0x0000002625277223 */ /* 0x040fe20000010027 */
[----:B------:R-:W-:Y:S02]  /*4e00*/  HADD2.F32 R15, -RZ, R33.H0_H0 ;  /* 0x20000021ff0f7230 */ /* 0x000fe40000004100 */
[----:B------:R-:W-:Y:S01]  /*4e10*/  FFMA.FTZ R13, R12, R16, R13 ;  /* 0x000000100c0d7223 */ /* 0x000fe2000001000d */
[----:B------:R-:W-:Y:S02]  /*4e20*/  HADD2.F32 R38, -RZ, R20.H0_H0 ;  /* 0x20000014ff267230 */ /* 0x000fe40000004100 */
[----:B------:R-:W-:Y:S01]  /*4e30*/  FFMA.FTZ R41, R37, R40, R41 ;  /* 0x0000002825297223 */ /* 0x000fe20000010029 */
[----:B------:R-:W-:-:S02]  /*4e40*/  HADD2.F32 R19, -RZ, R19.H1_H1 ;  /* 0x30000013ff137230 */ /* 0x000fc40000004100 */
[C---:B------:R-:W-:Y:S01]  /*4e50*/  FFMA.FTZ R15, R16.reuse, R15, R39 ;  /* 0x0000000f100f7223 */ /* 0x040fe20000010027 */
[----:B------:R-:W-:Y:S02]  /*4e60*/  HADD2.F32 R12, -RZ, R29.H1_H1 ;  /* 0x3000001dff0c7230 */ /* 0x000fe40000004100 */
[----:B------:R-:W-:Y:S01]  /*4e70*/  FFMA.FTZ R38, R16, R38, R41 ;  /* 0x0000002610267223 */ /* 0x000fe20000010029 */
[----:B------:R-:W-:Y:S02]  /*4e80*/  HADD2.F32 R18, -RZ, R33.H1_H1 ;  /* 0x30000021ff127230 */ /* 0x000fe40000004100 */
[----:B------:R-:W-:Y:S02]  /*4e90*/  HADD2.F32 R14, -RZ, R31.H1_H1 ;  /* 0x3000001fff0e7230 */ /* 0x000fe40000004100 */
[----:B------:R-:W-:Y:S01]  /*4ea0*/  FFMA.FTZ R12, R12, R19, R13 ;  /* 0x000000130c0c7223 */ /* 0x000fe2000001000d */
[----:B------:R-:W-:Y:S02]  /*4eb0*/  HADD2.F32 R16, -RZ, R20.H1_H1 ;  /* 0x30000014ff107230 */ /* 0x000fe40000004100 */
[----:B------:R-:W-:Y:S01]  /*4ec0*/  FFMA.FTZ R18, R19, R18, R15 ;  /* 0x0000001213127223 */ /* 0x000fe2000001000f */
[----:B------:R-:W-:-:S02]  /*4ed0*/  HADD2.F32 R13, -RZ, R2.H0_H0 ;  /* 0x20000002ff0d7230 */ /* 0x000fc40000004100 */
[C---:B------:R-:W-:Y:S01]  /*4ee0*/  FFMA.FTZ R14, R19.reuse, R14, R36 ;  /* 0x0000000e130e7223 */ /* 0x040fe20000010024 */
        /* <DEDUP_REMOVED lines=16> */
.L_x_229:
[----:B------:R-:W-:Y:S05]  /*4ff0*/  @!P3 BRA `(.L_x_230) ;  /* 0x00000010005cb947 */ /* 0x000fea0003800000 */
[----:B------:R-:W-:Y:S02]  /*5000*/  PRMT R12, R54, 0x9910, RZ ;  /* 0x00009910360c7816 */ /* 0x000fe400000000ff */
[----:B------:R-:W-:Y:S02]  /*5010*/  ISETP.GE.AND P5, PT, R59, 0x3, PT ;  /* 0x000000033b00780c */ /* 0x000fe40003fa6270 */
[----:B------:R-:W-:-:S13]  /*5020*/  ISETP.NE.AND P4, PT, R12, RZ, PT ;  /* 0x000000ff0c00720c */ /* 0x000fda0003f85270 */
[----:B------:R-:W-:Y:S05]  /*5030*/  @!P4 BRA `(.L_x_231) ;  /* 0x000000040068c947 */ /* 0x000fea0003800000 */
[----:B------:R-:W0:Y:S01]  /*5040*/  LDS.64 R12, [UR4+0x80] ;  /* 0x00008004ff0c7984 */ /* 0x000e220008000a00 */
[----:B------:R-:W-:Y:S02]  /*5050*/  HADD2.F32 R41, -RZ, R35.H1_H1 ;  /* 0x30000023ff297230 */ /* 0x000fe40000004100 */
[----:B------:R-:W-:Y:S01]  /*5060*/  HADD2.F32 R14, -RZ, R24.H0_H0 ;  /* 0x20000018ff0e7230 */ /* 0x000fe20000004100 */
[----:B------:R-:W1:Y:S01]  /*5070*/  LDS.64 R18, [UR4+0x88] ;  /* 0x00008804ff127984 */ /* 0x000e620008000a00 */
[----:B------:R-:W-:Y:S02]  /*5080*/  HADD2.F32 R15, -RZ, R26.H0_H0 ;  /* 0x2000001aff0f7230 */ /* 0x000fe40000004100 */
[----:B------:R-:W-:Y:S02]  /*5090*/  HADD2.F32 R43, -RZ, R22.H1_H1 ;  /* 0x30000016ff2b7230 */ /* 0x000fe40000004100 */
[----:B------:R-:W-:Y:S02]  /*50a0*/  HADD2.F32 R45, -RZ, R26.H1_H1 ;  /* 0x3000001aff2d7230 */ /* 0x000fe40000004100 */
[----:B------:R-:W-:-:S02]  /*50b0*/  HADD2.F32 R40, -RZ, R27.H1_H1 ;  /* 0x3000001bff287230 */ /* 0x000fc40000004100 */
[----:B------:R-:W-:Y:S02]  /*50c0*/  HADD2.F32 R42, -RZ, R34.H0_H0 ;  /* 0x20000022ff2a7230 */ /* 0x000fe40000004100 */
[--C-:B0-----:R-:W-:Y:S02]  /*50d0*/  HADD2.F32 R36, -RZ, R12.reuse.H0_H0 ;  /* 0x2000000cff247230 */ /* 0x101fe40000004100 */
[----:B------:R-:W-:Y:S02]  /*50e0*/  HADD2.F32 R37, -RZ, R12.H1_H1 ;  /* 0x3000000cff257230 */ /* 0x000fe40000004100 */
[----:B------:R-:W-:Y:S02]  /*50f0*/  HADD2.F32 R12, -RZ, R35.H0_H0 ;  /* 0x20000023ff0c7230 */ /* 0x000fe40000004100 */
[----:B------:R-:W-:Y:S01]  /*5100*/  FFMA.FTZ R14, R14, R36, RZ ;  /* 0x000000240e0e7223 */ /* 0x000fe200000100ff */
[--C-:B------:R-:W-:Y:S02]  /*5110*/  HADD2.F32 R39, -RZ, R13.reuse.H0_H0 ;  /* 0x2000000dff277230 */ /* 0x100fe40000004100 */
[----:B------:R-:W-:-:S02]  /*5120*/  HADD2.F32 R16, -RZ, R13.H1_H1 ;  /* 0x3000000dff107230 */ /* 0x000fc40000004100 */
[----:B------:R-:W-:Y:S01]  /*5130*/  FFMA.FTZ R12, R12, R36, RZ ;  /* 0x000000240c0c7223 */ /* 0x000fe200000100ff */
[----:B------:R-:W-:-:S03]  /*5140*/  HADD2.F32 R13, -RZ, R22.H0_H0 ;  /* 0x20000016ff0d7230 */ /* 0x000fc60000004100 */
[-C--:B------:R-:W-:Y:S01]  /*5150*/  FFMA.FTZ R12, R41, R37.reuse, R12 ;  /* 0x00000025290c7223 */ /* 0x080fe2000001000c */
[----:B------:R-:W-:Y:S02]  /*5160*/  HADD2.F32 R41, -RZ, R24.H1_H1 ;  /* 0x30000018ff297230 */ /* 0x000fe40000004100 */
[-C--:B------:R-:W-:Y:S01]  /*5170*/  FFMA.FTZ R38, R13, R36.reuse, RZ ;  /* 0x000000240d267223 */ /* 0x080fe200000100ff */
[----:B------:R-:W-:Y:S01]  /*5180*/  FFMA.FTZ R36, R15, R36, RZ ;  /* 0x000000240f247223 */ /* 0x000fe200000100ff */
        /* <DEDUP_REMOVED lines=8> */
[-C--:B------:R-:W-:Y:S01]  /*5210*/  FFMA.FTZ R15, R15, R39.reuse, R38 ;  /* 0x000000270f0f7223 */ /* 0x080fe20000010026 */
[-C--:B------:R-:W-:Y:S01]  /*5220*/  FFMA.FTZ R37, R43, R39.reuse, R14 ;  /* 0x000000272b257223 */ /* 0x080fe2000001000e */
[----:B------:R-:W-:Y:S02]  /*5230*/  HADD2.F32 R12, -RZ, R21.H1_H1 ;  /* 0x30000015ff0c7230 */ /* 0x000fe40000004100 */
[----:B------:R-:W-:Y:S01]  /*5240*/  FFMA.FTZ R39, R41, R39, R36 ;  /* 0x0000002729277223 */ /* 0x000fe20000010024 */
[----:B------:R-:W-:Y:S02]  /*5250*/  HADD2.F32 R14, -RZ, R23.H1_H1 ;  /* 0x30000017ff0e7230 */ /* 0x000fe40000004100 */
[----:B------:R-:W-:-:S02]  /*5260*/  HADD2.F32 R38, -RZ, R25.H1_H1 ;  /* 0x30000019ff267230 */ /* 0x000fc40000004100 */
[-C--:B------:R-:W-:Y:S01]  /*5270*/  FFMA.FTZ R13, R12, R16.reuse, R13 ;  /* 0x000000100c0d7223 */ /* 0x080fe2000001000d */
[-C--:B------:R-:W-:Y:S01]  /*5280*/  FFMA.FTZ R39, R40, R16.reuse, R39 ;  /* 0x0000001028277223 */ /* 0x080fe20000010027 */
[-C--:B------:R-:W-:Y:S01]  /*5290*/  FFMA.FTZ R15, R14, R16.reuse, R15 ;  /* 0x000000100e0f7223 */ /* 0x080fe2000001000f */
[----:B-1----:R-:W-:Y:S02]  /*52a0*/  HADD2.F32 R12, -RZ, R18.H0_H0 ;  /* 0x20000012ff0c7230 */ /* 0x002fe40000004100 */
[----:B------:R-:W-:Y:S01]  /*52b0*/  FFMA.FTZ R37, R38, R16, R37 ;  /* 0x0000001026257223 */ /* 0x000fe20000010025 */
[----:B------:R-:W-:Y:S02]  /*52c0*/  HADD2.F32 R16, -RZ, R28.H0_H0 ;  /* 0x2000001cff107230 */ /* 0x000fe40000004100 */
[----:B------:R-:W-:Y:S02]  /*52d0*/  HADD2.F32 R38, -RZ, R30.H0_H0 ;  /* 0x2000001eff267230 */ /* 0x000fe40000004100 */
[----:B------:R-:W-:Y:S01]  /*52e0*/  FFMA.FTZ R39, R42, R12, R39 ;  /* 0x0000000c2a277223 */ /* 0x000fe20000010027 */
[----:B------:R-:W-:-:S02]  /*52f0*/  HADD2.F32 R40, -RZ, R32.H0_H0 ;  /* 0x20000020ff287230 */ /* 0x000fc40000004100 */
[-C--:B------:R-:W-:Y:S01]  /*5300*/  FFMA.FTZ R13, R16, R12.reuse, R13 ;  /* 0x0000000c100d7223 */ /* 0x080fe2000001000d */
[----:B------:R-:W-:Y:S02]  /*5310*/  HADD2.F32 R18, -RZ, R18.H1_H1 ;  /* 0x30000012ff127230 */ /* 0x000fe40000004100 */
[-C--:B------:R-:W-:Y:S01]  /*5320*/  FFMA.FTZ R15, R38, R12.reuse, R15 ;  /* 0x0000000c260f7223 */ /* 0x080fe2000001000f */
[----:B------:R-:W-:Y:S02]  /*5330*/  HADD2.F32 R36, -RZ, R28.H1_H1 ;  /* 0x3000001cff247230 */ /* 0x000fe40000004100 */
[----:B------:R-:W-:Y:S01]  /*5340*/  FFMA.FTZ R37, R40, R12, R37 ;  /* 0x0000000c28257223 */ /* 0x000fe20000010025 */
[----:B------:R-:W-:Y:S02]  /*5350*/  HADD2.F32 R16, -RZ, R30.H1_H1 ;  /* 0x3000001eff107230 */ /* 0x000fe40000004100 */
[----:B------:R-:W-:Y:S02]  /*5360*/  HADD2.F32 R38, -RZ, R32.H1_H1 ;  /* 0x30000020ff267230 */ /* 0x000fe40000004100 */
[----:B------:R-:W-:Y:S01]  /*5370*/  FFMA.FTZ R13, R36, R18, R13 ;  /* 0x00000012240d7223 */ /* 0x000fe2000001000d */
[----:B------:R-:W-:-:S02]  /*5380*/  HADD2.F32 R40, -RZ, R34.H1_H1 ;  /* 0x30000022ff287230 */ /* 0x000fc40000004100 */
[-C--:B------:R-:W-:Y:S01]  /*5390*/  FFMA.FTZ R15, R16, R18.reuse, R15 ;  /* 0x00000012100f7223 */ /* 0x080fe2000001000f */
[----:B------:R-:W-:Y:S02]  /*53a0*/  HADD2.F32 R14, -RZ, R19.H0_H0 ;  /* 0x20000013ff0e7230 */ /* 0x000fe40000004100 */
[-C--:B------:R-:W-:Y:S01]  /*53b0*/  FFMA.FTZ R37, R38, R18.reuse, R37 ;  /* 0x0000001226257223 */ /* 0x080fe20000010025 */
[----:B------:R-:W-:Y:S02]  /*53c0*/  HADD2.F32 R36, -RZ, R31.H0_H0 ;  /* 0x2000001fff247230 */ /* 0x000fe40000004100 */
        /* <DEDUP_REMOVED lines=15> */
[--C-:B------:R-:W-:Y:S02]  /*54c0*/  HADD2.F32 R13, -RZ, R2.reuse.H0_H0 ;  /* 0x20000002ff0d7230 */ /* 0x100fe40000004100 */
[-C--:B------:R-:W-:Y:S01]  /*54d0*/  FFMA.FTZ R18, R41, R19.reuse, R18 ;  /* 0x0000001329127223 */ /* 0x080fe20000010012 */
        /* <DEDUP_REMOVED lines=16> */
.L_x_231:
[----:B------:R-:W-:Y:S05]  /*55e0*/  @!P5 BRA `(.L_x_230) ;  /* 0x0000000800e0d947 */ /* 0x000fea0003800000 */
[----:B------:R-:W-:-:S04]  /*55f0*/  PRMT R12, R55, 0x9910, RZ ;  /* 0x00009910370c7816 */ /* 0x000fc800000000ff */
        /* <DEDUP_REMOVED lines=92> */
.L_x_232:
[----:B------:R-:W-:Y:S05]  /*5bc0*/  @P0 BRA `(.L_x_230) ;  /* 0x0000000400680947 */ /* 0x000fea0003800000 */
[----:B------:R-:W0:Y:S01]  /*5bd0*/  LDS.64 R12, [UR4+0x180] ;  /* 0x00018004ff0c7984 */ /* 0x000e220008000a00 */
[----:B------:R-:W-:Y:S02]  /*5be0*/  HADD2.F32 R14, -RZ, R24.H0_H0 ;  /* 0x20000018ff0e7230 */ /* 0x000fe40000004100 */
[----:B------:R-:W-:Y:S01]  /*5bf0*/  HADD2.F32 R15, -RZ, R26.H0_H0 ;  /* 0x2000001aff0f7230 */ /* 0x000fe20000004100 */
[----:B------:R-:W1:Y:S01]  /*5c00*/  LDS.64 R18, [UR4+0x188] ;  /* 0x00018804ff127984 */ /* 0x000e620008000a00 */
[----:B------:R-:W-:Y:S02]  /*5c10*/  HADD2.F32 R41, -RZ, R22.H1_H1 ;  /* 0x30000016ff297230 */ /* 0x000fe40000004100 */
[----:B------:R-:W-:Y:S02]  /*5c20*/  HADD2.F32 R43, -RZ, R26.H1_H1 ;  /* 0x3000001aff2b7230 */ /* 0x000fe40000004100 */
[--C-:B------:R-:W-:Y:S02]  /*5c30*/  HADD2.F32 R26, -RZ, R34.reuse.H0_H0 ;  /* 0x20000022ff1a7230 */ /* 0x100fe40000004100 */
[----:B------:R-:W-:-:S02]  /*5c40*/  HADD2.F32 R34, -RZ, R34.H1_H1 ;  /* 0x30000022ff227230 */ /* 0x000fc40000004100 */
[--C-:B0-----:R-:W-:Y:S02]  /*5c50*/  HADD2.F32 R36, -RZ, R12.reuse.H0_H0 ;  /* 0x2000000cff247230 */ /* 0x101fe40000004100 */
[----:B------:R-:W-:Y:S02]  /*5c60*/  HADD2.F32 R37, -RZ, R12.H1_H1 ;  /* 0x3000000cff257230 */ /* 0x000fe40000004100 */
[----:B------:R-:W-:Y:S02]  /*5c70*/  HADD2.F32 R12, -RZ, R35.H0_H0 ;  /* 0x20000023ff0c7230 */ /* 0x000fe40000004100 */
[-C--:B------:R-:W-:Y:S01]  /*5c80*/  FFMA.FTZ R14, R14, R36.reuse, RZ ;  /* 0x000000240e0e7223 */ /* 0x080fe200000100ff */
[--C-:B------:R-:W-:Y:S02]  /*5c90*/  HADD2.F32 R39, -RZ, R13.reuse.H0_H0 ;  /* 0x2000000dff277230 */ /* 0x100fe40000004100 */
[----:B------:R-:W-:Y:S02]  /*5ca0*/  HADD2.F32 R16, -RZ, R13.H1_H1 ;  /* 0x3000000dff107230 */ /* 0x000fe40000004100 */
[----:B------:R-:W-:Y:S01]  /*5cb0*/  FFMA.FTZ R12, R12, R36, RZ ;  /* 0x000000240c0c7223 */ /* 0x000fe200000100ff */
[----:B------:R-:W-:-:S02]  /*5cc0*/  HADD2.F32 R35, -RZ, R35.H1_H1 ;  /* 0x30000023ff237230 */ /* 0x000fc40000004100 */
        /* <DEDUP_REMOVED lines=20> */
[----:B------:R-:W-:Y:S02]  /*5e10*/  HADD2.F32 R24, -RZ, R27.H1_H1 ;  /* 0x3000001bff187230 */ /* 0x000fe40000004100 */
[-C--:B------:R-:W-:Y:S01]  /*5e20*/  FFMA.FTZ R15, R14, R16.reuse, R15 ;  /* 0x000000100e0f7223 */ /* 0x080fe2000001000f */
[----:B-1----:R-:W-:Y:S02]  /*5e30*/  HADD2.F32 R12, -RZ, R18.H0_H0 ;  /* 0x20000012ff0c7230 */ /* 0x002fe40000004100 */
[-C--:B------:R-:W-:Y:S01]  /*5e40*/  FFMA.FTZ R35, R22, R16.reuse, R35 ;  /* 0x0000001016237223 */ /* 0x080fe20000010023 */
[----:B------:R-:W-:Y:S02]  /*5e50*/  HADD2.F32 R22, -RZ, R30.H0_H0 ;  /* 0x2000001eff167230 */ /* 0x000fe40000004100 */
[----:B------:R-:W-:Y:S01]  /*5e60*/  FFMA.FTZ R39, R24, R16, R39 ;  /* 0x0000001018277223 */ /* 0x000fe20000010027 */
[----:B------:R-:W-:-:S02]  /*5e70*/  HADD2.F32 R16, -RZ, R28.H0_H0 ;  /* 0x2000001cff107230 */ /* 0x000fc40000004100 */
[----:B------:R-:W-:Y:S02]  /*5e80*/  HADD2.F32 R24, -RZ, R32.H0_H0 ;  /* 0x20000020ff187230 */ /* 0x000fe40000004100 */
[-C--:B------:R-:W-:Y:S01]  /*5e90*/  FFMA.FTZ R15, R22, R12.reuse, R15 ;  /* 0x0000000c160f7223 */ /* 0x080fe2000001000f */
[----:B------:R-:W-:Y:S02]  /*5ea0*/  HADD2.F32 R18, -RZ, R18.H1_H1 ;  /* 0x30000012ff127230 */ /* 0x000fe40000004100 */
[-C--:B------:R-:W-:Y:S01]  /*5eb0*/  FFMA.FTZ R13, R16, R12.reuse, R13 ;  /* 0x0000000c100d7223 */ /* 0x080fe2000001000d */
[----:B------:R-:W-:Y:S02]  /*5ec0*/  HADD2.F32 R28, -RZ, R28.H1_H1 ;  /* 0x3000001cff1c7230 */ /* 0x000fe40000004100 */
[-C--:B------:R-:W-:Y:S01]  /*5ed0*/  FFMA.FTZ R35, R24, R12.reuse, R35 ;  /* 0x0000000c18237223 */ /* 0x080fe20000010023 */
[----:B------:R-:W-:Y:S02]  /*5ee0*/  HADD2.F32 R30, -RZ, R30.H1_H1 ;  /* 0x3000001eff1e7230 */ /* 0x000fe40000004100 */
        /* <DEDUP_REMOVED lines=11> */
[----:B------:R-:W-:Y:S02]  /*5fa0*/  HADD2.F32 R22, -RZ, R20.H0_H0 ;  /* 0x20000014ff167230 */ /* 0x000fe40000004100 */
[-C--:B------:R-:W-:Y:S01]  /*5fb0*/  FFMA.FTZ R16, R16, R14.reuse, R15 ;  /* 0x0000000e10107223 */ /* 0x080fe2000001000f */
[----:B------:R-:W-:Y:S02]  /*5fc0*/  HADD2.F32 R19, -RZ, R19.H1_H1 ;  /* 0x30000013ff137230 */ /* 0x000fe40000004100 */
[-C--:B------:R-:W-:Y:S01]  /*5fd0*/  FFMA.FTZ R18, R18, R14.reuse, R35 ;  /* 0x0000000e12127223 */ /* 0x080fe20000010023 */
[----:B------:R-:W-:Y:S02]  /*5fe0*/  HADD2.F32 R29, -RZ, R29.H1_H1 ;  /* 0x3000001dff1d7230 */ /* 0x000fe40000004100 */
[----:B------:R-:W-:Y:S01]  /*5ff0*/  FFMA.FTZ R14, R22, R14, R39 ;  /* 0x0000000e160e7223 */ /* 0x000fe20000010027 */
[----:B------:R-:W-:-:S02]  /*6000*/  HADD2.F32 R31, -RZ, R31.H1_H1 ;  /* 0x3000001fff1f7230 */ /* 0x000fc40000004100 */
[----:B------:R-:W-:Y:S02]  /*6010*/  HADD2.F32 R33, -RZ, R33.H1_H1 ;  /* 0x30000021ff217230 */ /* 0x000fe40000004100 */
        /* <DEDUP_REMOVED lines=21> */
.L_x_230:
[----:B------:R-:W0:Y:S02]  /*6170*/  LDC R21, c[0x0][0x23c] ;  /* 0x00008f00ff157b82 */ /* 0x000e240000000800 */
[----:B0-----:R-:W-:-:S05]  /*6180*/  IMAD.WIDE R18, R21, 0x4, R64 ;  /* 0x0000000415127825 */ /* 0x001fca00078e0240 */
[----:B------:R-:W2:Y:S02]  /*6190*/  LDG.E.128.CONSTANT R12, desc[UR6][R18.64] ;  /* 0x00000006120c7981 */ /* 0x000ea4000c1e9d00 */
[C---:B--2---:R-:W-:Y:S02]  /*61a0*/  LOP3.LUT R16, R12.reuse, 0xf000f, RZ, 0xc0, !PT ;  /* 0x000f000f0c107812 */ /* 0x044fe400078ec0ff */
[----:B------:R-:W-:Y:S02]  /*61b0*/  LOP3.LUT R20, R12, 0xf000f0, RZ, 0xc0, !PT ;  /* 0x00f000f00c147812 */ /* 0x000fe400078ec0ff */
[----:B------:R-:W-:Y:S02]  /*61c0*/  LOP3.LUT R23, R13, 0xf000f0, RZ, 0xc0, !PT ;  /* 0x00f000f00d177812 */ /* 0x000fe400078ec0ff */
[----:B------:R-:W-:Y:S02]  /*61d0*/  SHF.R.U32.HI R12, RZ, 0x8, R12 ;  /* 0x00000008ff0c7819 */ /* 0x000fe4000001160c */
[----:B------:R-:W-:-:S02]  /*61e0*/  SHF.R.U32.HI R24, RZ, 0x8, R13 ;  /* 0x00000008ff187819 */ /* 0x000fc4000001160d */
[----:B------:R-:W-:Y:S02]  /*61f0*/  SHF.R.U32.HI R29, RZ, 0x8, R14 ;  /* 0x00000008ff1d7819 */ /* 0x000fe4000001160e */
[----:B------:R-:W-:Y:S02]  /*6200*/  SHF.R.U32.HI R33, RZ, 0x8, R15 ;  /* 0x00000008ff217819 */ /* 0x000fe4000001160f */
[----:B------:R-:W-:Y:S02]  /*6210*/  LOP3.LUT R22, R13, 0xf000f, RZ, 0xc0, !PT ;  /* 0x000f000f0d167812 */ /* 0x000fe400078ec0ff */
[C---:B------:R-:W-:Y:S02]  /*6220*/  LOP3.LUT R25, R14.reuse, 0xf000f, RZ, 0xc0, !PT ;  /* 0x000f000f0e197812 */ /* 0x040fe400078ec0ff */
[----:B------:R-:W-:Y:S02]  /*6230*/  LOP3.LUT R28, R14, 0xf000f0, RZ, 0xc0, !PT ;  /* 0x00f000f00e1c7812 */ /* 0x000fe400078ec0ff */
        /* <DEDUP_REMOVED lines=24> */
[-C--:B------:R-:W-:Y:S01]  /*63c0*/  HFMA2 R28, R28, R17.reuse.H0_H0, -72, -72 ;  /* 0xd480d4801c1c7431 */ /* 0x080fe20000040011 */
[----:B------:R-:W-:Y:S01]  /*63d0*/  LOP3.LUT R14, R14, 0x64006400, RZ, 0xfc, !PT ;  /* 0x640064000e0e7812 */ /* 0x000fe200078efcff */
[----:B------:R-:W-:Y:S01]  /*63e0*/  HADD2 R31, R13, -1032, -1032 ;  /* 0xe408e4080d1f7430 */ /* 0x000fe20000000000 */
[----:B------:R-:W-:Y:S01]  /*63f0*/  LOP3.LUT R34, R24, 0x64006400, RZ, 0xfc, !PT ;  /* 0x6400640018227812 */ /* 0x000fe200078efcff */
[----:B------:R-:W-:Y:S01]  /*6400*/  HFMA2 R24, R20, R17.H0_H0, -72, -72 ;  /* 0xd480d48014187431 */ /* 0x000fe20000040011 */
[----:B------:R-:W-:-:S02]  /*6410*/  LOP3.LUT R15, R15, 0x64006400, RZ, 0xfc, !PT ;  /* 0x640064000f0f7812 */ /* 0x000fc400078efcff */
[----:B------:R-:W-:Y:S01]  /*6420*/  LOP3.LUT R36, R29, 0x64006400, RZ, 0xfc, !PT ;  /* 0x640064001d247812 */ /* 0x000fe200078efcff */
[----:B------:R-:W-:Y:S01]  /*6430*/  HADD2 R29, R30, -1032, -1032 ;  /* 0xe408e4081e1d7430 */ /* 0x000fe20000000000 */
[----:B------:R-:W-:Y:S01]  /*6440*/  LOP3.LUT R23, R23, 0x64006400, RZ, 0xfc, !PT ;  /* 0x6400640017177812 */ /* 0x000fe200078efcff */
[-C--:B------:R-:W-:Y:S01]  /*6450*/  HFMA2 R30, R32, R17.reuse.H0_H0, -72, -72 ;  /* 0xd480d480201e7431 */ /* 0x080fe20000040011 */
[----:B------:R-:W-:Y:S01]  /*6460*/  LOP3.LUT R40, R33, 0x64006400, RZ, 0xfc, !PT ;  /* 0x6400640021287812 */ /* 0x000fe200078efcff */
[-C--:B------:R-:W-:Y:S02]  /*6470*/  HFMA2 R32, R12, R17.reuse.H0_H0, -72, -72 ;  /* 0xd480d4800c207431 */ /* 0x080fe40000040011 */
[----:B------:R-:W-:Y:S02]  /*6480*/  HADD2 R33, R14, -1032, -1032 ;  /* 0xe408e4080e217430 */ /* 0x000fe40000000000 */
[----:B------:R-:W-:Y:S02]  /*6490*/  HFMA2 R34, R34, R17.H0_H0, -72, -72 ;  /* 0xd480d48022227431 */ /* 0x000fe40000040011 */
[----:B------:R-:W-:-:S02]  /*64a0*/  HADD2 R35, R15, -1032, -1032 ;  /* 0xe408e4080f237430 */ /* 0x000fc40000000000 */
        /* <DEDUP_REMOVED lines=13> */
[----:B------:R-:W-:Y:S02]  /*6580*/  HADD2.F32 R14, -RZ, R27.H0_H0 ;  /* 0x2000001bff0e7230 */ /* 0x000fe40000004100 */
        /* <DEDUP_REMOVED lines=23> */
[C---:B------:R-:W-:Y:S01]  /*6700*/  FFMA.FTZ R39, R15.reuse, R14, R42 ;  /* 0x0000000e0f277223 */ /* 0x040fe2000001002a */
[----:B------:R-:W-:Y:S02]  /*6710*/  HADD2.F32 R46, -RZ, R30.H1_H1 ;  /* 0x3000001eff2e7230 */ /* 0x000fe40000004100 */
[C---:B------:R-:W-:Y:S01]  /*6720*/  FFMA.FTZ R43, R15.reuse, R16, R43 ;  /* 0x000000100f2b7223 */ /* 0x040fe2000001002b */
[----:B-1----:R-:W-:Y:S02]  /*6730*/  HADD2.F32 R16, -RZ, R22.H0_H0 ;  /* 0x20000016ff107230 */ /* 0x002fe40000004100 */
[----:B------:R-:W-:Y:S01]  /*6740*/  FFMA.FTZ R13, R12, R15, R13 ;  /* 0x0000000f0c0d7223 */ /* 0x000fe2000001000d */
[----:B------:R-:W-:Y:S02]  /*6750*/  HADD2.F32 R14, -RZ, R31.H0_H0 ;  /* 0x2000001fff0e7230 */ /* 0x000fe40000004100 */
[----:B------:R-:W-:Y:S01]  /*6760*/  FFMA.FTZ R41, R15, R46, R41 ;  /* 0x0000002e0f297223 */ /* 0x000fe20000010029 */
[----:B------:R-:W-:-:S02]  /*6770*/  HADD2.F32 R40, -RZ, R33.H0_H0 ;  /* 0x20000021ff287230 */ /* 0x000fc40000004100 */
[----:B------:R-:W-:Y:S02]  /*6780*/  HADD2.F32 R42, -RZ, R35.H0_H0 ;  /* 0x20000023ff2a7230 */ /* 0x000fe40000004100 */
        /* <DEDUP_REMOVED lines=17> */
[----:B------:R-:W-:Y:S02]  /*68a0*/  HADD2.F32 R42, -RZ, R20.H0_H0 ;  /* 0x20000014ff2a7230 */ /* 0x000fe40000004100 */
[----:B------:R-:W-:Y:S01]  /*68b0*/  FFMA.FTZ R22, R12, R16, R13 ;  /* 0x000000100c167223 */ /* 0x000fe2000001000d */
[----:B------:R-:W-:Y:S02]  /*68c0*/  HADD2.F32 R13, -RZ, R36.H0_H0 ;  /* 0x20000024ff0d7230 */ /* 0x000fe40000004100 */
[----:B------:R-:W-:Y:S01]  /*68d0*/  FFMA.FTZ R15, R14, R12, R15 ;  /* 0x0000000c0e0f7223 */ /* 0x000fe2000001000f */
        /* <DEDUP_REMOVED lines=9> */
[--C-:B------:R-:W-:Y:S02]  /*6970*/  HADD2.F32 R15, -RZ, R2.reuse.H0_H0 ;  /* 0x20000002ff0f7230 */ /* 0x100fe40000004100 */
[C---:B------:R-:W-:Y:S01]  /*6980*/  FFMA.FTZ R13, R23.reuse, R40, R13 ;  /* 0x00000028170d7223 */ /* 0x040fe2000001000d */
        /* <DEDUP_REMOVED lines=16> */
.L_x_233:
        /* <DEDUP_REMOVED lines=61> */
[----:B------:R-:W-:Y:S02]  /*6e60*/  HADD2.F32 R14, -RZ, R32.H0_H0 ;  /* 0x20000020ff0e7230 */ /* 0x000fe40000004100 */
[----:B------:R-:W-:Y:S01]  /*6e70*/  FFMA.FTZ R39, R44, R22, R39 ;  /* 0x000000162c277223 */ /* 0x000fe20000010027 */
[----:B------:R-:W-:Y:S02]  /*6e80*/  HADD2.F32 R40, -RZ, R34.H0_H0 ;  /* 0x20000022ff287230 */ /* 0x000fe40000004100 */
[----:B------:R-:W-:Y:S02]  /*6e90*/  HADD2.F32 R22, -RZ, R36.H0_H0 ;  /* 0x20000024ff167230 */ /* 0x000fe40000004100 */
[----:B------:R-:W-:Y:S01]  /*6ea0*/  FFMA.FTZ R14, R14, R12, R13 ;  /* 0x0000000c0e0e7223 */ /* 0x000fe2000001000d */
[----:B------:R-:W-:-:S02]  /*6eb0*/  HADD2.F32 R23, -RZ, R23.H1_H1 ;  /* 0x30000017ff177230 */ /* 0x000fc40000004100 */
[-C--:B------:R-:W-:Y:S01]  /*6ec0*/  FFMA.FTZ R16, R40, R12.reuse, R15 ;  /* 0x0000000c28107223 */ /* 0x080fe2000001000f */
[----:B------:R-:W-:Y:S02]  /*6ed0*/  HADD2.F32 R13, -RZ, R32.H1_H1 ;  /* 0x30000020ff0d7230 */ /* 0x000fe40000004100 */
[----:B------:R-:W-:Y:S01]  /*6ee0*/  FFMA.FTZ R22, R22, R12, R41 ;  /* 0x0000000c16167223 */ /* 0x000fe20000010029 */
[----:B------:R-:W-:Y:S02]  /*6ef0*/  HADD2.F32 R15, -RZ, R34.H1_H1 ;  /* 0x30000022ff0f7230 */ /* 0x000fe40000004100 */
[----:B------:R-:W-:Y:S02]  /*6f00*/  HADD2.F32 R40, -RZ, R20.H0_H0 ;  /* 0x20000014ff287230 */ /* 0x000fe40000004100 */
[-C--:B------:R-:W-:Y:S01]  /*6f10*/  FFMA.FTZ R14, R13, R23.reuse, R14 ;  /* 0x000000170d0e7223 */ /* 0x080fe2000001000e */
[----:B------:R-:W-:Y:S02]  /*6f20*/  HADD2.F32 R43, -RZ, R36.H1_H1 ;  /* 0x30000024ff2b7230 */ /* 0x000fe40000004100 */
[----:B------:R-:W-:Y:S01]  /*6f30*/  FFMA.FTZ R16, R15, R23, R16 ;  /* 0x000000170f107223 */ /* 0x000fe20000010010 */
[----:B------:R-:W-:-:S02]  /*6f40*/  HADD2.F32 R41, -RZ, R20.H1_H1 ;  /* 0x30000014ff297230 */ /* 0x000fc40000004100 */
[----:B------:R-:W-:Y:S01]  /*6f50*/  FFMA.FTZ R12, R40, R12, R39 ;  /* 0x0000000c280c7223 */ /* 0x000fe20000010027 */
        /* <DEDUP_REMOVED lines=18> */
.L_x_235:
        /* <DEDUP_REMOVED lines=94> */
.L_x_236:
        /* <DEDUP_REMOVED lines=11> */
[--C-:B------:R-:W-:Y:S02]  /*7710*/  HADD2.F32 R13, -RZ, R25.reuse.H0_H0 ;  /* 0x20000019ff0d7230 */ /* 0x100fe40000004100 */
[----:B------:R-:W-:Y:S02]  /*7720*/  HADD2.F32 R41, -RZ, R12.H1_H1 ;  /* 0x3000000cff297230 */ /* 0x000fe40000004100 */
[-C--:B------:R-:W-:Y:S01]  /*7730*/  FFMA.FTZ R14, R14, R40.reuse, RZ ;  /* 0x000000280e0e7223 */ /* 0x080fe200000100ff */
[----:B------:R-:W-:Y:S02]  /*7740*/  HADD2.F32 R12, -RZ, R38.H0_H0 ;  /* 0x20000026ff0c7230 */ /* 0x000fe40000004100 */
[----:B------:R-:W-:Y:S01]  /*7750*/  FFMA.FTZ R38, R13, R40, RZ ;  /* 0x000000280d267223 */ /* 0x000fe200000100ff */
[----:B------:R-:W-:-:S02]  /*7760*/  HADD2.F32 R25, -RZ, R25.H1_H1 ;  /* 0x30000019ff197230 */ /* 0x000fc40000004100 */
[-C--:B------:R-:W-:Y:S01]  /*7770*/  FFMA.FTZ R14, R27, R41.reuse, R14 ;  /* 0x000000291b0e7223 */ /* 0x080fe2000001000e */
[----:B------:R-:W-:Y:S02]  /*7780*/  HADD2.F32 R13, -RZ, R24.H0_H0 ;  /* 0x20000018ff0d7230 */ /* 0x000fe40000004100 */
        /* <DEDUP_REMOVED lines=8> */
[-C--:B------:R-:W-:Y:S01]  /*7810*/  FFMA.FTZ R13, R13, R39.reuse, R12 ;  /* 0x000000270d0d7223 */ /* 0x080fe2000001000c */
[-C--:B------:R-:W-:Y:S01]  /*7820*/  FFMA.FTZ R15, R15, R39.reuse, R38 ;  /* 0x000000270f0f7223 */ /* 0x080fe20000010026 */
        /* <DEDUP_REMOVED lines=8> */
[----:B-1----:R-:W-:Y:S02]  /*78b0*/  HADD2.F32 R12, -RZ, R22.H0_H0 ;  /* 0x20000016ff0c7230 */ /* 0x002fe40000004100 */
        /* <DEDUP_REMOVED lines=31> */
[--C-:B------:R-:W-:Y:S02]  /*7ab0*/  HADD2.F32 R24, -RZ, R20.reuse.H0_H0 ;  /* 0x20000014ff187230 */ /* 0x100fe40000004100 */
[----:B------:R-:W-:Y:S01]  /*7ac0*/  FFMA.FTZ R12, R13, R23, R12 ;  /* 0x000000170d0c7223 */ /* 0x000fe2000001000c */
[----:B------:R-:W-:-:S02]  /*7ad0*/  HADD2.F32 R27, -RZ, R20.H1_H1 ;  /* 0x30000014ff1b7230 */ /* 0x000fc40000004100 */
[-C--:B------:R-:W-:Y:S01]  /*7ae0*/  FFMA.FTZ R16, R15, R23.reuse, R16 ;  /* 0x000000170f107223 */ /* 0x080fe20000010010 */
[--C-:B------:R-:W-:Y:S02]  /*7af0*/  HADD2.F32 R13, -RZ, R2.reuse.H0_H0 ;  /* 0x20000002ff0d7230 */ /* 0x100fe40000004100 */
[----:B------:R-:W-:Y:S01]  /*7b00*/  FFMA.FTZ R14, R24, R14, R39 ;  /* 0x0000000e180e7223 */ /* 0x000fe20000010027 */
[----:B------:R-:W-:Y:S02]  /*7b10*/  HADD2.F32 R15, -RZ, R2.H1_H1 ;  /* 0x30000002ff0f7230 */ /* 0x000fe40000004100 */
[--C-:B------:R-:W-:Y:S02]  /*7b20*/  HADD2.F32 R25, -RZ, R0.reuse.H0_H0 ;  /* 0x20000000ff197230 */ /* 0x100fe40000004100 */
[----:B------:R-:W-:Y:S01]  /*7b30*/  FFMA.FTZ R14, R27, R23, R14 ;  /* 0x000000171b0e7223 */ /* 0x000fe2000001000e */
[----:B------:R-:W-:Y:S02]  /*7b40*/  HADD2.F32 R29, -RZ, R0.H1_H1 ;  /* 0x30000000ff1d7230 */ /* 0x000fe40000004100 */
        /* <DEDUP_REMOVED lines=12> */
.L_x_234:
[----:B------:R-:W-:-:S05]  /*7c10*/  IMAD.WIDE R18, R21, 0x4, R18 ;  /* 0x0000000415127825 */ /* 0x000fca00078e0212 */
        /* <DEDUP_REMOVED lines=144> */
.L_x_237:
        /* <DEDUP_REMOVED lines=95> */
.L_x_239:
        /* <DEDUP_REMOVED lines=94> */
.L_x_240:
        /* <DEDUP_REMOVED lines=91> */
.L_x_238:
[----:B------:R-:W-:-:S06]  /*96a0*/  IMAD.WIDE R12, R21, 0x4, R18 ;  /* 0x00000004150c7825 */ /* 0x000fcc00078e0212 */
[----:B------:R-:W2:Y:S02]  /*96b0*/  LDG.E.128.CONSTANT R12, desc[UR6][R12.64] ;  /* 0x000000060c0c7981 */ /* 0x000ea4000c1e9d00 */
[C---:B--2---:R-:W-:Y:S02]  /*96c0*/  LOP3.LUT R16, R12.reuse, 0xf000f, RZ, 0xc0, !PT ;  /* 0x000f000f0c107812 */ /* 0x044fe400078ec0ff */
[----:B------:R-:W-:Y:S02]  /*96d0*/  LOP3.LUT R18, R12, 0xf000f0, RZ, 0xc0, !PT ;  /* 0x00f000f00c127812 */ /* 0x000fe400078ec0ff */
[----:B------:R-:W-:Y:S02]  /*96e0*/  SHF.R.U32.HI R19, RZ, 0x8, R12 ;  /* 0x00000008ff137819 */ /* 0x000fe4000001160c */
[----:B------:R-:W-:Y:S02]  /*96f0*/  LOP3.LUT R12, R15, 0xf000f0, RZ, 0xc0, !PT ;  /* 0x00f000f00f0c7812 */ /* 0x000fe400078ec0ff */
[----:B------:R-:W-:-:S02]  /*9700*/  SHF.R.U32.HI R29, RZ, 0x8, R13 ;  /* 0x00000008ff1d7819 */ /* 0x000fc4000001160d */
[----:B------:R-:W-:Y:S02]  /*9710*/  LOP3.LUT R24, R12, 0x64006400, RZ, 0xfc, !PT ;  /* 0x640064000c187812 */ /* 0x000fe400078efcff */
[----:B------:R-:W-:Y:S02]  /*9720*/  LOP3.LUT R12, R19, 0xf000f0, RZ, 0xc0, !PT ;  /* 0x00f000f0130c7812 */ /* 0x000fe400078ec0ff */
[C---:B------:R-:W-:Y:S01]  /*9730*/  LOP3.LUT R28, R13.reuse, 0xf000f, RZ, 0xc0, !PT ;  /* 0x000f000f0d1c7812 */ /* 0x040fe200078ec0ff */
[----:B------:R-:W-:Y:S01]  /*9740*/  HFMA2 R23, R24, R17.H0_H0, -72, -72 ;  /* 0xd480d48018177431 */ /* 0x000fe20000040011 */
[----:B------:R-:W-:Y:S02]  /*9750*/  LOP3.LUT R20, R13, 0xf000f0, RZ, 0xc0, !PT ;  /* 0x00f000f00d147812 */ /* 0x000fe400078ec0ff */
[----:B------:R-:W-:Y:S02]  /*9760*/  SHF.R.U32.HI R31, RZ, 0x8, R14 ;  /* 0x00000008ff1f7819 */ /* 0x000fe4000001160e */
[----:B------:R-:W-:-:S02]  /*9770*/  LOP3.LUT R13, R29, 0xf000f0, RZ, 0xc0, !PT ;  /* 0x00f000f01d0d7812 */ /* 0x000fc400078ec0ff */
[----:B------:R-:W-:Y:S02]  /*9780*/  SHF.R.U32.HI R34, RZ, 0x8, R15 ;  /* 0x00000008ff227819 */ /* 0x000fe4000001160f */
[----:B------:R-:W-:Y:S02]  /*9790*/  LOP3.LUT R12, R12, 0x64006400, RZ, 0xfc, !PT ;  /* 0x640064000c0c7812 */ /* 0x000fe400078efcff */
[C---:B------:R-:W-:Y:S02]  /*97a0*/  LOP3.LUT R30, R14.reuse, 0xf000f, RZ, 0xc0, !PT ;  /* 0x000f000f0e1e7812 */ /* 0x040fe400078ec0ff */
[----:B------:R-:W-:Y:S01]  /*97b0*/  LOP3.LUT R21, R14, 0xf000f0, RZ, 0xc0, !PT ;  /* 0x00f000f00e157812 */ /* 0x000fe200078ec0ff */
[----:B------:R-:W-:Y:S01]  /*97c0*/  HFMA2 R24, R12, R17.H0_H0, -72, -72 ;  /* 0xd480d4800c187431 */ /* 0x000fe20000040011 */
        /* <DEDUP_REMOVED lines=31> */
[----:B------:R-:W-:Y:S02]  /*99c0*/  HADD2 R32, R19, -1032, -1032 ;  /* 0xe408e40813207430 */ /* 0x000fe40000000000 */
[----:B------:R-:W-:-:S02]  /*99d0*/  HADD2 R33, R33, -1032, -1032 ;  /* 0xe408e40821217430 */ /* 0x000fc40000000000 */
[----:B------:R-:W-:Y:S02]  /*99e0*/  HADD2 R34, R34, -1032, -1032 ;  /* 0xe408e40822227430 */ /* 0x000fe40000000000 */
[----:B------:R-:W-:Y:S01]  /*99f0*/  HADD2 R35, R13, -1032, -1032 ;  /* 0xe408e4080d237430 */ /* 0x000fe20000000000 */
[----:B------:R-:W-:Y:S06]  /*9a00*/  @!P2 BRA `(.L_x_241) ;  /* 0x000000040068a947 */ /* 0x000fec0003800000 */
[----:B------:R-:W0:Y:S01]  /*9a10*/  LDS.64 R14, [UR4+0x30] ;  /* 0x00003004ff0e7984 */ /* 0x000e220008000a00 */
[--C-:B------:R-:W-:Y:S02]  /*9a20*/  HADD2.F32 R38, -RZ, R28.reuse.H0_H0 ;  /* 0x2000001cff267230 */ /* 0x100fe40000004100 */
[----:B------:R-:W-:Y:S01]  /*9a30*/  HADD2.F32 R12, -RZ, R31.H0_H0 ;  /* 0x2000001fff0c7230 */ /* 0x000fe20000004100 */
[----:B------:R-:W1:Y:S01]  /*9a40*/  LDS.64 R18, [UR4+0x38] ;  /* 0x00003804ff127984 */ /* 0x000e620008000a00 */
[----:B------:R-:W-:Y:S02]  /*9a50*/  HADD2.F32 R39, -RZ, R28.H1_H1 ;  /* 0x3000001cff277230 */ /* 0x000fe40000004100 */
[--C-:B------:R-:W-:Y:S02]  /*9a60*/  HADD2.F32 R16, -RZ, R29.reuse.H0_H0 ;  /* 0x2000001dff107230 */ /* 0x100fe40000004100 */
[----:B------:R-:W-:Y:S02]  /*9a70*/  HADD2.F32 R45, -RZ, R29.H1_H1 ;  /* 0x3000001dff2d7230 */ /* 0x000fe40000004100 */
[----:B------:R-:W-:-:S02]  /*9a80*/  HADD2.F32 R40, -RZ, R23.H1_H1 ;  /* 0x30000017ff287230 */ /* 0x000fc40000004100 */
[--C-:B0-----:R-:W-:Y:S02]  /*9a90*/  HADD2.F32 R13, -RZ, R14.reuse.H0_H0 ;  /* 0x2000000eff0d7230 */ /* 0x101fe40000004100 */
[----:B------:R-:W-:Y:S02]  /*9aa0*/  HADD2.F32 R36, -RZ, R14.H1_H1 ;  /* 0x3000000eff247230 */ /* 0x000fe40000004100 */
[----:B------:R-:W-:Y:S02]  /*9ab0*/  HADD2.F32 R14, -RZ, R30.H0_H0 ;  /* 0x2000001eff0e7230 */ /* 0x000fe40000004100 */
[----:B------:R-:W-:Y:S01]  /*9ac0*/  FFMA.FTZ R41, R13, R38, RZ ;  /* 0x000000260d297223 */ /* 0x000fe200000100ff */
[--C-:B------:R-:W-:Y:S02]  /*9ad0*/  HADD2.F32 R17, -RZ, R15.reuse.H0_H0 ;  /* 0x2000000fff117230 */ /* 0x100fe40000004100 */
[----:B------:R-:W-:Y:S01]  /*9ae0*/  FFMA.FTZ R12, R12, R13, RZ ;  /* 0x0000000d0c0c7223 */ /* 0x000fe200000100ff */
[----:B------:R-:W-:-:S02]  /*9af0*/  HADD2.F32 R37, -RZ, R15.H1_H1 ;  /* 0x3000000fff257230 */ /* 0x000fc40000004100 */
[C---:B------:R-:W-:Y:S01]  /*9b00*/  FFMA.FTZ R43, R13.reuse, R14, RZ ;  /* 0x0000000e0d2b7223 */ /* 0x040fe200000100ff */
[----:B------:R-:W-:Y:S02]  /*9b10*/  HADD2.F32 R15, -RZ, R31.H1_H1 ;  /* 0x3000001fff0f7230 */ /* 0x000fe40000004100 */
[----:B------:R-:W-:Y:S01]  /*9b20*/  FFMA.FTZ R14, R36, R39, R41 ;  /* 0x00000027240e7223 */ /* 0x000fe20000010029 */
[----:B------:R-:W-:Y:S02]  /*9b30*/  HADD2.F32 R39, -RZ, R30.H1_H1 ;  /* 0x3000001eff277230 */ /* 0x000fe40000004100 */
[----:B------:R-:W-:Y:S01]  /*9b40*/  FFMA.FTZ R16, R13, R16, RZ ;  /* 0x000000100d107223 */ /* 0x000fe200000100ff */
[----:B------:R-:W-:Y:S02]  /*9b50*/  HADD2.F32 R13, -RZ, R20.H0_H0 ;  /* 0x20000014ff0d7230 */ /* 0x000fe40000004100 */
[----:B------:R-:W-:Y:S01]  /*9b60*/  FFMA.FTZ R12, R15, R36, R12 ;  /* 0x000000240f0c7223 */ /* 0x000fe2000001000c */
[----:B------:R-:W-:-:S02]  /*9b70*/  HADD2.F32 R15, -RZ, R21.H0_H0 ;  /* 0x20000015ff0f7230 */ /* 0x000fc40000004100 */
[C---:B------:R-:W-:Y:S01]  /*9b80*/  FFMA.FTZ R38, R36.reuse, R39, R43 ;  /* 0x0000002724267223 */ /* 0x040fe2000001002b */
[----:B------:R-:W-:Y:S01]  /*9b90*/  FFMA.FTZ R36, R36, R45, R16 ;  /* 0x0000002d24247223 */ /* 0x000fe20000010010 */
[----:B------:R-:W-:Y:S01]  /*9ba0*/  FFMA.FTZ R13, R13, R17, R12 ;  /* 0x000000110d0d7223 */ /* 0x000fe2000001000c */
[----:B------:R-:W-:Y:S02]  /*9bb0*/  HADD2.F32 R12, -RZ, R20.H1_H1 ;  /* 0x30000014ff0c7230 */ /* 0x000fe40000004100 */
[----:B------:R-:W-:Y:S01]  /*9bc0*/  FFMA.FTZ R16, R17, R15, R14 ;  /* 0x0000000f11107223 */ /* 0x000fe2000001000e */
[----:B------:R-:W-:Y:S02]  /*9bd0*/  HADD2.F32 R15, -RZ, R23.H0_H0 ;  /* 0x20000017ff0f7230 */ /* 0x000fe40000004100 */
[----:B------:R-:W-:Y:S02]  /*9be0*/  HADD2.F32 R41, -RZ, R22.H0_H0 ;  /* 0x20000016ff297230 */ /* 0x000fe40000004100 */
[----:B------:R-:W-:Y:S01]  /*9bf0*/  FFMA.FTZ R12, R12, R37, R13 ;  /* 0x000000250c0c7223 */ /* 0x000fe2000001000d */
[----:B------:R-:W-:-:S02]  /*9c00*/  HADD2.F32 R14, -RZ, R21.H1_H1 ;  /* 0x30000015ff0e7230 */ /* 0x000fc40000004100 */
[C---:B------:R-:W-:Y:S01]  /*9c10*/  FFMA.FTZ R15, R17.reuse, R15, R36 ;  /* 0x0000000f110f7223 */ /* 0x040fe20000010024 */
[----:B------:R-:W-:Y:S02]  /*9c20*/  HADD2.F32 R13, -RZ, R32.H0_H0 ;  /* 0x20000020ff0d7230 */ /* 0x000fe40000004100 */
[----:B------:R-:W-:Y:S01]  /*9c30*/  FFMA.FTZ R41, R17, R41, R38 ;  /* 0x0000002911297223 */ /* 0x000fe20000010026 */
[----:B------:R-:W-:Y:S02]  /*9c40*/  HADD2.F32 R38, -RZ, R22.H1_H1 ;  /* 0x30000016ff267230 */ /* 0x000fe40000004100 */
[C---:B------:R-:W-:Y:S01]  /*9c50*/  FFMA.FTZ R40, R37.reuse, R40, R15 ;  /* 0x0000002825287223 */ /* 0x040fe2000001000f */
[--C-:B-1----:R-:W-:Y:S02]  /*9c60*/  HADD2.F32 R15, -RZ, R18.reuse.H0_H0 ;  /* 0x20000012ff0f7230 */ /* 0x102fe40000004100 */
[----:B------:R-:W-:Y:S01]  /*9c70*/  FFMA.FTZ R36, R37, R14, R16 ;  /* 0x0000000e25247223 */ /* 0x000fe20000010010 */
[----:B------:R-:W-:-:S02]  /*9c80*/  HADD2.F32 R17, -RZ, R18.H1_H1 ;  /* 0x30000012ff117230 */ /* 0x000fc40000004100 */
[----:B------:R-:W-:Y:S01]  /*9c90*/  FFMA.FTZ R38, R37, R38, R41 ;  /* 0x0000002625267223 */ /* 0x000fe20000010029 */
[----:B------:R-:W-:Y:S02]  /*9ca0*/  HADD2.F32 R14, -RZ, R32.H1_H1 ;  /* 0x30000020ff0e7230 */ /* 0x000fe40000004100 */
[----:B------:R-:W-:Y:S01]  /*9cb0*/  FFMA.FTZ R13, R13, R15, R12 ;  /* 0x0000000f0d0d7223 */ /* 0x000fe2000001000c */
[----:B------:R-:W-:Y:S02]  /*9cc0*/  HADD2.F32 R18, -RZ, R33.H0_H0 ;  /* 0x20000021ff127230 */ /* 0x000fe40000004100 */
        /* <DEDUP_REMOVED lines=10> */
[----:B------:R-:W-:Y:S02]  /*9d70*/  HADD2.F32 R36, -RZ, R25.H0_H0 ;  /* 0x20000019ff247230 */ /* 0x000fe40000004100 */
        /* <DEDUP_REMOVED lines=12> */
[----:B------:R-:W-:Y:S02]  /*9e40*/  HADD2.F32 R14, -RZ, R25.H1_H1 ;  /* 0x30000019ff0e7230 */ /* 0x000fe40000004100 */
[----:B------:R-:W-:Y:S02]  /*9e50*/  HADD2.F32 R18, -RZ, R26.H1_H1 ;  /* 0x3000001aff127230 */ /* 0x000fe40000004100 */
[----:B------:R-:W-:Y:S01]  /*9e60*/  FFMA.FTZ R12, R12, R19, R13 ;  /* 0x000000130c0c7223 */ /* 0x000fe2000001000d */
[----:B------:R-:W-:Y:S02]  /*9e70*/  HADD2.F32 R16, -RZ, R27.H1_H1 ;  /* 0x3000001bff107230 */ /* 0x000fe40000004100 */
[C---:B------:R-:W-:Y:S01]  /*9e80*/  FFMA.FTZ R14, R19.reuse, R14, R36 ;  /* 0x0000000e130e7223 */ /* 0x040fe20000010024 */
        /* <DEDUP_REMOVED lines=18> */
.L_x_241:
        /* <DEDUP_REMOVED lines=9> */
[--C-:B------:R-:W-:Y:S02]  /*a040*/  HADD2.F32 R15, -RZ, R29.reuse.H0_H0 ;  /* 0x2000001dff0f7230 */ /* 0x100fe40000004100 */
        /* <DEDUP_REMOVED lines=15> */
[----:B------:R-:W-:Y:S02]  /*a140*/  HADD2.F32 R13, -RZ, R20.H0_H0 ;  /* 0x20000014ff0d7230 */ /* 0x000fe40000004100 */
[----:B------:R-:W-:Y:S01]  /*a150*/  FFMA.FTZ R18, R15, R18, RZ ;  /* 0x000000120f127223 */ /* 0x000fe200000100ff */
[----:B------:R-:W-:Y:S02]  /*a160*/  HADD2.F32 R15, -RZ, R21.H0_H0 ;  /* 0x20000015ff0f7230 */ /* 0x000fe40000004100 */
[----:B------:R-:W-:Y:S01]  /*a170*/  FFMA.FTZ R38, R41, R19, R38 ;  /* 0x0000001329267223 */ /* 0x000fe20000010026 */
[----:B------:R-:W-:-:S02]  /*a180*/  HADD2.F32 R41, -RZ, R22.H0_H0 ;  /* 0x20000016ff297230 */ /* 0x000fc40000004100 */
[----:B------:R-:W-:Y:S01]  /*a190*/  FFMA.FTZ R14, R39, R19, R14 ;  /* 0x00000013270e7223 */ /* 0x000fe2000001000e */
        /* <DEDUP_REMOVED lines=8> */
[----:B------:R-:W-:Y:S01]  /*a220*/  FFMA.FTZ R37, R39, R37, R18 ;  /* 0x0000002527257223 */ /* 0x000fe20000010012 */
[-C--:B------:R-:W-:Y:S01]  /*a230*/  FFMA.FTZ R13, R12, R36.reuse, R13 ;  /* 0x000000240c0d7223 */ /* 0x080fe2000001000d */
[----:B-1----:R-:W-:Y:S02]  /*a240*/  HADD2.F32 R12, -RZ, R16.H0_H0 ;  /* 0x20000010ff0c7230 */ /* 0x002fe40000004100 */
        /* <DEDUP_REMOVED lines=17> */
[----:B------:R-:W-:Y:S02]  /*a360*/  HADD2.F32 R14, -RZ, R17.H0_H0 ;  /* 0x20000011ff0e7230 */ /* 0x000fe40000004100 */
[-C--:B------:R-:W-:Y:S01]  /*a370*/  FFMA.FTZ R19, R38, R16.reuse, R19 ;  /* 0x0000001026137223 */ /* 0x080fe20000010013 */
[----:B------:R-:W-:Y:S02]  /*a380*/  HADD2.F32 R36, -RZ, R25.H0_H0 ;  /* 0x20000019ff247230 */ /* 0x000fe40000004100 */
[----:B------:R-:W-:Y:S01]  /*a390*/  FFMA.FTZ R37, R40, R16, R37 ;  /* 0x0000001028257223 */ /* 0x000fe20000010025 */
[----:B------:R-:W-:-:S02]  /*a3a0*/  HADD2.F32 R12, -RZ, R24.H0_H0 ;  /* 0x20000018ff0c7230 */ /* 0x000fc40000004100 */
[----:B------:R-:W-:Y:S02]  /*a3b0*/  HADD2.F32 R18, -RZ, R26.H0_H0 ;  /* 0x2000001aff127230 */ /* 0x000fe40000004100 */
        /* <DEDUP_REMOVED lines=30> */
.L_x_242:
        /* <DEDUP_REMOVED lines=94> */
.L_x_243:
[----:B------:R-:W-:Y:S05]  /*ab80*/  @P0 BRA `(.L_x_228) ;  /* 0x0000000400680947 */ /* 0x000fea0003800000 */
[----:B------:R-:W0:Y:S01]  /*ab90*/  LDS.64 R12, [UR4+0x1b0] ;  /* 0x0001b004ff0c7984 */ /* 0x000e220008000a00 */
[----:B------:R-:W-:Y:S02]  /*aba0*/  HADD2.F32 R14, -RZ, R30.H0_H0 ;  /* 0x2000001eff0e7230 */ /* 0x000fe40000004100 */
[----:B------:R-:W-:Y:S01]  /*abb0*/  HADD2.F32 R39, -RZ, R28.H1_H1 ;  /* 0x3000001cff277230 */ /* 0x000fe20000004100 */
[----:B------:R-:W1:Y:S01]  /*abc0*/  LDS.64 R16, [UR4+0x1b8] ;  /* 0x0001b804ff107984 */ /* 0x000e620008000a00 */
[----:B------:R-:W-:Y:S02]  /*abd0*/  HADD2.F32 R15, -RZ, R29.H0_H0 ;  /* 0x2000001dff0f7230 */ /* 0x000fe40000004100 */
[--C-:B0-----:R-:W-:Y:S02]  /*abe0*/  HADD2.F32 R18, -RZ, R12.reuse.H0_H0 ;  /* 0x2000000cff127230 */ /* 0x101fe40000004100 */
[----:B------:R-:W-:Y:S02]  /*abf0*/  HADD2.F32 R19, -RZ, R12.H1_H1 ;  /* 0x3000000cff137230 */ /* 0x000fe40000004100 */
[----:B------:R-:W-:-:S02]  /*ac00*/  HADD2.F32 R12, -RZ, R31.H0_H0 ;  /* 0x2000001fff0c7230 */ /* 0x000fc40000004100 */
[-C--:B------:R-:W-:Y:S01]  /*ac10*/  FFMA.FTZ R14, R14, R18.reuse, RZ ;  /* 0x000000120e0e7223 */ /* 0x080fe200000100ff */
[--C-:B------:R-:W-:Y:S02]  /*ac20*/  HADD2.F32 R37, -RZ, R13.reuse.H0_H0 ;  /* 0x2000000dff257230 */ /* 0x100fe40000004100 */
[----:B------:R-:W-:Y:S02]  /*ac30*/  HADD2.F32 R36, -RZ, R13.H1_H1 ;  /* 0x3000000dff247230 */ /* 0x000fe40000004100 */
[----:B------:R-:W-:Y:S01]  /*ac40*/  FFMA.FTZ R12, R12, R18, RZ ;  /* 0x000000120c0c7223 */ /* 0x000fe200000100ff */
[----:B------:R-:W-:Y:S02]  /*ac50*/  HADD2.F32 R13, -RZ, R28.H0_H0 ;  /* 0x2000001cff0d7230 */ /* 0x000fe40000004100 */
[----:B------:R-:W-:-:S03]  /*ac60*/  HADD2.F32 R31, -RZ, R31.H1_H1 ;  /* 0x3000001fff1f7230 */ /* 0x000fc60000004100 */
[-C--:B------:R-:W-:Y:S01]  /*ac70*/  FFMA.FTZ R28, R13, R18.reuse, RZ ;  /* 0x000000120d1c7223 */ /* 0x080fe200000100ff */
[----:B------:R-:W-:Y:S01]  /*ac80*/  FFMA.FTZ R18, R15, R18, RZ ;  /* 0x000000120f127223 */ /* 0x000fe200000100ff */
[-C--:B------:R-:W-:Y:S01]  /*ac90*/  FFMA.FTZ R12, R31, R19.reuse, R12 ;  /* 0x000000131f0c7223 */ /* 0x080fe2000001000c */
[----:B------:R-:W-:Y:S02]  /*aca0*/  HADD2.F32 R31, -RZ, R30.H1_H1 ;  /* 0x3000001eff1f7230 */ /* 0x000fe40000004100 */
[-C--:B------:R-:W-:Y:S01]  /*acb0*/  FFMA.FTZ R28, R39, R19.reuse, R28 ;  /* 0x00000013271c7223 */ /* 0x080fe2000001001c */
[----:B------:R-:W-:Y:S02]  /*acc0*/  HADD2.F32 R39, -RZ, R29.H1_H1 ;  /* 0x3000001dff277230 */ /* 0x000fe40000004100 */
[----:B------:R-:W-:Y:S02]  /*acd0*/  HADD2.F32 R13, -RZ, R20.H0_H0 ;  /* 0x20000014ff0d7230 */ /* 0x000fe40000004100 */
[----:B------:R-:W-:Y:S01]  /*ace0*/  FFMA.FTZ R14, R31, R19, R14 ;  /* 0x000000131f0e7223 */ /* 0x000fe2000001000e */
[----:B------:R-:W-:-:S02]  /*acf0*/  HADD2.F32 R29, -RZ, R22.H0_H0 ;  /* 0x20000016ff1d7230 */ /* 0x000fc40000004100 */
[----:B------:R-:W-:Y:S01]  /*ad00*/  FFMA.FTZ R18, R39, R19, R18 ;  /* 0x0000001327127223 */ /* 0x000fe20000010012 */
[--C-:B------:R-:W-:Y:S02]  /*ad10*/  HADD2.F32 R15, -RZ, R21.reuse.H0_H0 ;  /* 0x20000015ff0f7230 */ /* 0x100fe40000004100 */
[-C--:B------:R-:W-:Y:S01]  /*ad20*/  FFMA.FTZ R13, R13, R37.reuse, R12 ;  /* 0x000000250d0d7223 */ /* 0x080fe2000001000c */
[----:B------:R-:W-:Y:S02]  /*ad30*/  HADD2.F32 R12, -RZ, R21.H1_H1 ;  /* 0x30000015ff0c7230 */ /* 0x000fe40000004100 */
[-C--:B------:R-:W-:Y:S01]  /*ad40*/  FFMA.FTZ R19, R29, R37.reuse, R14 ;  /* 0x000000251d137223 */ /* 0x080fe2000001000e */
[----:B------:R-:W-:Y:S02]  /*ad50*/  HADD2.F32 R29, -RZ, R23.H0_H0 ;  /* 0x20000017ff1d7230 */ /* 0x000fe40000004100 */
[----:B------:R-:W-:Y:S01]  /*ad60*/  FFMA.FTZ R15, R15, R37, R28 ;  /* 0x000000250f0f7223 */ /* 0x000fe2000001001c */
[----:B------:R-:W-:-:S02]  /*ad70*/  HADD2.F32 R20, -RZ, R20.H1_H1 ;  /* 0x30000014ff147230 */ /* 0x000fc40000004100 */
[----:B------:R-:W-:Y:S02]  /*ad80*/  HADD2.F32 R22, -RZ, R22.H1_H1 ;  /* 0x30000016ff167230 */ /* 0x000fe40000004100 */
[----:B------:R-:W-:Y:S01]  /*ad90*/  FFMA.FTZ R37, R29, R37, R18 ;  /* 0x000000251d257223 */ /* 0x000fe20000010012 */
[-C--:B------:R-:W-:Y:S01]  /*ada0*/  FFMA.FTZ R15, R12, R36.reuse, R15 ;  /* 0x000000240c0f7223 */ /* 0x080fe2000001000f */
[----:B------:R-:W-:Y:S02]  /*adb0*/  HADD2.F32 R14, -RZ, R23.H1_H1 ;  /* 0x30000017ff0e7230 */ /* 0x000fe40000004100 */
[-C--:B------:R-:W-:Y:S01]  /*adc0*/  FFMA.FTZ R13, R20, R36.reuse, R13 ;  /* 0x00000024140d7223 */ /* 0x080fe2000001000d */
[----:B-1----:R-:W-:Y:S02]  /*add0*/  HADD2.F32 R12, -RZ, R16.H0_H0 ;  /* 0x20000010ff0c7230 */ /* 0x002fe40000004100 */
[----:B------:R-:W-:Y:S01]  /*ade0*/  FFMA.FTZ R19, R22, R36, R19 ;  /* 0x0000002416137223 */ /* 0x000fe20000010013 */
[----:B------:R-:W-:-:S02]  /*adf0*/  HADD2.F32 R18, -RZ, R32.H0_H0 ;  /* 0x20000020ff127230 */ /* 0x000fc40000004100 */
[----:B------:R-:W-:Y:S01]  /*ae00*/  FFMA.FTZ R37, R14, R36, R37 ;  /* 0x000000240e257223 */ /* 0x000fe20000010025 */
[----:B------:R-:W-:Y:S02]  /*ae10*/  HADD2.F32 R20, -RZ, R33.H0_H0 ;  /* 0x20000021ff147230 */ /* 0x000fe40000004100 */
[----:B------:R-:W-:Y:S02]  /*ae20*/  HADD2.F32 R22, -RZ, R34.H0_H0 ;  /* 0x20000022ff167230 */ /* 0x000fe40000004100 */
[-C--:B------:R-:W-:Y:S01]  /*ae30*/  FFMA.FTZ R13, R18, R12.reuse, R13 ;  /* 0x0000000c120d7223 */ /* 0x080fe2000001000d */
[----:B------:R-:W-:Y:S02]  /*ae40*/  HADD2.F32 R28, -RZ, R35.H0_H0 ;  /* 0x20000023ff1c7230 */ /* 0x000fe40000004100 */
[-C--:B------:R-:W-:Y:S01]  /*ae50*/  FFMA.FTZ R15, R20, R12.reuse, R15 ;  /* 0x0000000c140f7223 */ /* 0x080fe2000001000f */
[----:B------:R-:W-:Y:S02]  /*ae60*/  HADD2.F32 R16, -RZ, R16.H1_H1 ;  /* 0x30000010ff107230 */ /* 0x000fe40000004100 */
[----:B------:R-:W-:Y:S01]  /*ae70*/  FFMA.FTZ R19, R22, R12, R19 ;  /* 0x0000000c16137223 */ /* 0x000fe20000010013 */
[----:B------:R-:W-:-:S02]  /*ae80*/  HADD2.F32 R32, -RZ, R32.H1_H1 ;  /* 0x30000020ff207230 */ /* 0x000fc40000004100 */
[----:B------:R-:W-:Y:S01]  /*ae90*/  FFMA.FTZ R37, R28, R12, R37 ;  /* 0x0000000c1c257223 */ /* 0x000fe20000010025 */
[----:B------:R-:W-:Y:S02]  /*aea0*/  HADD2.F32 R18, -RZ, R33.H1_H1 ;  /* 0x30000021ff127230 */ /* 0x000fe40000004100 */
[----:B------:R-:W-:Y:S02]  /*aeb0*/  HADD2.F32 R34, -RZ, R34.H1_H1 ;  /* 0x30000022ff227230 */ /* 0x000fe40000004100 */
[-C--:B------:R-:W-:Y:S01]  /*aec0*/  FFMA.FTZ R13, R32, R16.reuse, R13 ;  /* 0x00000010200d7223 */ /* 0x080fe2000001000d */
[----:B------:R-:W-:Y:S02]  /*aed0*/  HADD2.F32 R22, -RZ, R35.H1_H1 ;  /* 0x30000023ff167230 */ /* 0x000fe40000004100 */
[-C--:B------:R-:W-:Y:S01]  /*aee0*/  FFMA.FTZ R15, R18, R16.reuse, R15 ;  /* 0x00000010120f7223 */ /* 0x080fe2000001000f */
[----:B------:R-:W-:Y:S02]  /*aef0*/  HADD2.F32 R14, -RZ, R17.H0_H0 ;  /* 0x20000011ff0e7230 */ /* 0x000fe40000004100 */
[----:B------:R-:W-:Y:S01]  /*af00*/  FFMA.FTZ R19, R34, R16, R19 ;  /* 0x0000001022137223 */ /* 0x000fe20000010013 */
[----:B------:R-:W-:-:S02]  /*af10*/  HADD2.F32 R12, -RZ, R24.H0_H0 ;  /* 0x20000018ff0c7230 */ /* 0x000fc40000004100 */
[----:B------:R-:W-:Y:S01]  /*af20*/  FFMA.FTZ R37, R22, R16, R37 ;  /* 0x0000001016257223 */ /* 0x000fe20000010025 */
[----:B------:R-:W-:Y:S02]  /*af30*/  HADD2.F32 R20, -RZ, R25.H0_H0 ;  /* 0x20000019ff147230 */ /* 0x000fe40000004100 */
[----:B------:R-:W-:Y:S02]  /*af40*/  HADD2.F32 R18, -RZ, R26.H0_H0 ;  /* 0x2000001aff127230 */ /* 0x000fe40000004100 */
[-C--:B------:R-:W-:Y:S01]  /*af50*/  FFMA.FTZ R12, R12, R14.reuse, R13 ;  /* 0x0000000e0c0c7223 */ /* 0x080fe2000001000d */
[----:B------:R-:W-:Y:S02]  /*af60*/  HADD2.F32 R17, -RZ, R17.H1_H1 ;  /* 0x30000011ff117230 */ /* 0x000fe40000004100 */
[-C--:B------:R-:W-:Y:S01]  /*af70*/  FFMA.FTZ R16, R20, R14.reuse, R15 ;  /* 0x0000000e14107223 */ /* 0x080fe2000001000f */
[----:B------:R-:W-:Y:S02]  /*af80*/  HADD2.F32 R13, -RZ, R24.H1_H1 ;  /* 0x30000018ff0d7230 */ /* 0x000fe40000004100 */
        /* <DEDUP_REMOVED lines=26> */
.L_x_228:
[----:B------:R-:W0:Y:S01]  /*b130*/  LDC R60, c[0x0][0x23c] ;  /* 0x00008f00ff3c7b82 */ /* 0x000e220000000800 */
[----:B------:R-:W-:Y:S01]  /*b140*/  IADD3 R58, R58, 0x20, RZ ;  /* 0x000000203a3a7810 */ /* 0x000fe20007ffe0ff */
[----:B------:R-:W-:-:S03]  /*b150*/  UIADD3 UR4, UR4, 0x40, URZ ;  /* 0x0000004004047890 */ /* 0x000fc6000fffe03f */
[C---:B------:R-:W-:Y:S02]  /*b160*/  ISETP.GE.AND P2, PT, R58.reuse, UR5, PT ;  /* 0x000000053a007c0c */ /* 0x040fe4000bf46270 */
[----:B------:R-:W-:Y:S01]  /*b170*/  ISETP.LT.AND P3, PT, R58, R57, PT ;  /* 0x000000393a00720c */ /* 0x000fe20003f61270 */
[----:B0-----:R-:W-:-:S12]  /*b180*/  IMAD.WIDE R64, R60, 0x10, R64 ;  /* 0x000000103c407825 */ /* 0x001fd800078e0240 */
[----:B------:R-:W-:Y:S05]  /*b190*/  @!P2 BRA P3, `(.L_x_244) ;  /* 0xffffff94000ca947 */ /* 0x000fea000183ffff */
.L_x_227:
[----:B------:R-:W-:Y:S05]  /*b1a0*/  @!P1 EXIT ;  /* 0x000000000000994d */ /* 0x000fea0003800000 */
[----:B------:R-:W0:Y:S01]  /*b1b0*/  S2R R0, SR_CTAID.X ;  /* 0x0000000000007919 */ /* 0x000e220000002500 */
[----:B------:R-:W1:Y:S01]  /*b1c0*/  S2UR UR4, SR_CTAID.Y ;  /* 0x00000000000479c3 */ /* 0x000e620000002600 */
[----:B------:R-:W-:Y:S01]  /*b1d0*/  HMUL2 R15, R4, R53.H0_H0 ;  /* 0x20000035040f7232 */ /* 0x000fe20000000000 */
        /* <DEDUP_REMOVED lines=15> */
.L_x_248:
[----:B------:R-:W0:Y:S02]  /*b2d0*/  LDS R2, [R0] ;  /* 0x0000000000027984 */ /* 0x000e240000000800 */
[----:B0-----:R-:W-:-:S10]  /*b2e0*/  HFMA2.MMA R3, R2, 1, 1, R15 ;  /* 0x3c003c0002037835 */ /* 0x001fd4000000000f */
[----:B------:R-:W0:Y:S02]  /*b2f0*/  ATOMS.CAST.SPIN R3, [R0], R2, R3 ;  /* 0x000000020003738d */ /* 0x000e240001800003 */
[----:B0-----:R-:W-:-:S13]  /*b300*/  ISETP.EQ.U32.AND P0, PT, R3, 0x1, PT ;  /* 0x000000010300780c */ /* 0x001fda0003f02070 */
[----:B------:R-:W-:Y:S05]  /*b310*/  @!P0 BRA `(.L_x_248) ;  /* 0xfffffffc00ec8947 */ /* 0x000fea000383ffff */
[----:B------:R-:W-:Y:S05]  /*b320*/  BRA `(.L_x_246) ;  /* 0x00000000000c7947 */ /* 0x000fea0003800000 */
.L_x_247:
[----:B------:R-:W2:Y:S02]  /*b330*/  LD.E R0, desc[UR6][R12.64] ;  /* 0x000000060c007980 */ /* 0x000ea4000c101900 */
[----:B--2---:R-:W-:-:S05]  /*b340*/  IADD3 R3, R15, R0, RZ ;  /* 0x000000000f037210 */ /* 0x004fca0007ffe0ff */
[----:B------:R0:W-:Y:S02]  /*b350*/  ST.E desc[UR6][R12.64], R3 ;  /* 0x000000030c007985 */ /* 0x0001e4000c101906 */
.L_x_246:
[----:B------:R-:W-:Y:S05]  /*b360*/  BSYNC B0 ;  /* 0x0000000000007941 */ /* 0x000fea0003800000 */
.L_x_245:
[----:B------:R1:W-:Y:S01]  /*b370*/  ATOM.E.ADD.F16x2.RN.STRONG.GPU P0, RZ, desc[UR6][R12.64+0x4], R5 ;  /* 0x000004050cff79a2 */ /* 0x0003e2000810e1c6 */
[----:B------:R-:W-:Y:S04]  /*b380*/  BSSY B0, `(.L_x_249) ;  /* 0x000000f000007945 */ /* 0x000fe80003800000 */
[----:B-1----:R-:W-:Y:S05]  /*b390*/  @P0 BRA `(.L_x_250) ;  /* 0x0000000000340947 */ /* 0x002fea0003800000 */
[----:B------:R-:W1:Y:S02]  /*b3a0*/  QSPC.E.S P0, RZ, [R12+0x4] ;  /* 0x000004000cff73aa */ /* 0x000e640000000500 */
[----:B-1----:R-:W-:Y:S05]  /*b3b0*/  @!P0 BRA `(.L_x_251) ;  /* 0x0000000000208947 */ /* 0x002fea0003800000 */
[----:B------:R-:W-:-:S04]  /*b3c0*/  MOV R2, R12 ;  /* 0x0000000c00027202 */ /* 0x000fc80000000f00 */
[----:B------:R-:W-:-:S07]  /*b3d0*/  MOV R0, R2 ;  /* 0x0000000200007202 */ /* 0x000fce0000000f00 */
.L_x_252:
[----:B------:R-:W0:Y:S02]  /*b3e0*/  LDS R2, [R0+0x4] ;  /* 0x0000040000027984 */ /* 0x000e240000000800 */
[----:B0-----:R-:W-:-:S06]  /*b3f0*/  HADD2 R3, R2, R5 ;  /* 0x0000000502037230 */ /* 0x001fcc0000000000 */
[----:B------:R-:W0:Y:S02]  /*b400*/  ATOMS.CAST.SPIN R3, [R0+0x4], R2, R3 ;  /* 0x000004020003738d */ /* 0x000e240001800003 */
[----:B0-----:R-:W-:-:S13]  /*b410*/  ISETP.EQ.U32.AND P0, PT, R3, 0x1, PT ;  /* 0x000000010300780c */ /* 0x001fda0003f02070 */
[----:B------:R-:W-:Y:S05]  /*b420*/  @!P0 BRA `(.L_x_252) ;  /* 0xfffffffc00ec8947 */ /* 0x000fea000383ffff */
[----:B------:R-:W-:Y:S05]  /*b430*/  BRA `(.L_x_250) ;  /* 0x00000000000c7947 */ /* 0x000fea0003800000 */
.L_x_251:
[----:B------:R-:W0:Y:S02]  /*b440*/  LD.E R0, desc[UR6][R12.64+0x4] ;  /* 0x000004060c007980 */ /* 0x000e24000c101900 */
[----:B0-----:R-:W-:-:S05]  /*b450*/  IADD3 R3, R5, R0, RZ ;  /* 0x0000000005037210 */ /* 0x001fca0007ffe0ff */
[----:B------:R1:W-:Y:S02]  /*b460*/  ST.E desc[UR6][R12.64+0x4], R3 ;  /* 0x000004030c007985 */ /* 0x0003e4000c101906 */
.L_x_250:
[----:B------:R-:W-:Y:S05]  /*b470*/  BSYNC B0 ;  /* 0x0000000000007941 */ /* 0x000fea0003800000 */
.L_x_249:
        /* <DEDUP_REMOVED lines=12> */
.L_x_256:
[----:B------:R-:W0:Y:S02]  /*b540*/  LDS R2, [R0] ;  /* 0x0000000000027984 */ /* 0x000e240000000800 */
[----:B0-----:R-:W-:-:S10]  /*b550*/  HFMA2.MMA R3, R2, 1, 1, R5 ;  /* 0x3c003c0002037835 */ /* 0x001fd40000000005 */
[----:B------:R-:W0:Y:S02]  /*b560*/  ATOMS.CAST.SPIN R3, [R0], R2, R3 ;  /* 0x000000020003738d */ /* 0x000e240001800003 */
[----:B0-----:R-:W-:-:S13]  /*b570*/  ISETP.EQ.U32.AND P0, PT, R3, 0x1, PT ;  /* 0x000000010300780c */ /* 0x001fda0003f02070 */
[----:B------:R-:W-:Y:S05]  /*b580*/  @!P0 BRA `(.L_x_256) ;  /* 0xfffffffc00ec8947 */ /* 0x000fea000383ffff */
[----:B------:R-:W-:Y:S05]  /*b590*/  BRA `(.L_x_254) ;  /* 0x00000000000c7947 */ /* 0x000fea0003800000 */
.L_x_255:
[----:B------:R-:W2:Y:S02]  /*b5a0*/  LD.E R0, desc[UR6][R12.64] ;  /* 0x000000060c007980 */ /* 0x000ea4000c101900 */
[----:B--2---:R-:W-:-:S05]  /*b5b0*/  IADD3 R3, R5, R0, RZ ;  /* 0x0000000005037210 */ /* 0x004fca0007ffe0ff */
[----:B------:R0:W-:Y:S02]  /*b5c0*/  ST.E desc[UR6][R12.64], R3 ;  /* 0x000000030c007985 */ /* 0x0001e4000c101906 */
.L_x_254:
[----:B------:R-:W-:Y:S05]  /*b5d0*/  BSYNC B0 ;  /* 0x0000000000007941 */ /* 0x000fea0003800000 */
.L_x_253:
[----:B------:R1:W-:Y:S01]  /*b5e0*/  ATOM.E.ADD.F16x2.RN.STRONG.GPU P0, RZ, desc[UR6][R12.64+0x4], R7 ;  /* 0x000004070cff79a2 */ /* 0x0003e2000810e1c6 */
[----:B------:R-:W-:Y:S04]  /*b5f0*/  BSSY B0, `(.L_x_257) ;  /* 0x000000f000007945 */ /* 0x000fe80003800000 */
[----:B-1----:R-:W-:Y:S05]  /*b600*/  @P0 BRA `(.L_x_258) ;  /* 0x0000000000340947 */ /* 0x002fea0003800000 */
[----:B------:R-:W1:Y:S02]  /*b610*/  QSPC.E.S P0, RZ, [R12+0x4] ;  /* 0x000004000cff73aa */ /* 0x000e640000000500 */
[----:B-1----:R-:W-:Y:S05]  /*b620*/  @!P0 BRA `(.L_x_259) ;  /* 0x0000000000208947 */ /* 0x002fea0003800000 */
[----:B------:R-:W-:-:S04]  /*b630*/  MOV R2, R12 ;  /* 0x0000000c00027202 */ /* 0x000fc80000000f00 */
[----:B------:R-:W-:-:S07]  /*b640*/  MOV R0, R2 ;  /* 0x0000000200007202 */ /* 0x000fce0000000f00 */
.L_x_260:
[----:B------:R-:W0:Y:S02]  /*b650*/  LDS R2, [R0+0x4] ;  /* 0x0000040000027984 */ /* 0x000e240000000800 */
[----:B0-----:R-:W-:-:S06]  /*b660*/  HADD2 R3, R2, R7 ;  /* 0x0000000702037230 */ /* 0x001fcc0000000000 */
[----:B------:R-:W0:Y:S02]  /*b670*/  ATOMS.CAST.SPIN R3, [R0+0x4], R2, R3 ;  /* 0x000004020003738d */ /* 0x000e240001800003 */
[----:B0-----:R-:W-:-:S13]  /*b680*/  ISETP.EQ.U32.AND P0, PT, R3, 0x1, PT ;  /* 0x000000010300780c */ /* 0x001fda0003f02070 */
[----:B------:R-:W-:Y:S05]  /*b690*/  @!P0 BRA `(.L_x_260) ;  /* 0xfffffffc00ec8947 */ /* 0x000fea000383ffff */
[----:B------:R-:W-:Y:S05]  /*b6a0*/  BRA `(.L_x_258) ;  /* 0x00000000000c7947 */ /* 0x000fea0003800000 */
.L_x_259:
[----:B------:R-:W0:Y:S02]  /*b6b0*/  LD.E R0, desc[UR6][R12.64+0x4] ;  /* 0x000004060c007980 */ /* 0x000e24000c101900 */
[----:B0-----:R-:W-:-:S05]  /*b6c0*/  IADD3 R3, R7, R0, RZ ;  /* 0x0000000007037210 */ /* 0x001fca0007ffe0ff */
[----:B------:R1:W-:Y:S02]  /*b6d0*/  ST.E desc[UR6][R12.64+0x4], R3 ;  /* 0x000004030c007985 */ /* 0x0003e4000c101906 */
.L_x_258:
[----:B------:R-:W-:Y:S05]  /*b6e0*/  BSYNC B0 ;  /* 0x0000000000007941 */ /* 0x000fea0003800000 */
.L_x_257:
        /* <DEDUP_REMOVED lines=12> */
.L_x_264:
[----:B------:R-:W0:Y:S02]  /*b7b0*/  LDS R2, [R0] ;  /* 0x0000000000027984 */ /* 0x000e240000000800 */
[----:B0-----:R-:W-:-:S10]  /*b7c0*/  HFMA2.MMA R3, R2, 1, 1, R5 ;  /* 0x3c003c0002037835 */ /* 0x001fd40000000005 */
[----:B------:R-:W0:Y:S02]  /*b7d0*/  ATOMS.CAST.SPIN R3, [R0], R2, R3 ;  /* 0x000000020003738d */ /* 0x000e240001800003 */
[----:B0-----:R-:W-:-:S13]  /*b7e0*/  ISETP.EQ.U32.AND P0, PT, R3, 0x1, PT ;  /* 0x000000010300780c */ /* 0x001fda0003f02070 */
[----:B------:R-:W-:Y:S05]  /*b7f0*/  @!P0 BRA `(.L_x_264) ;  /* 0xfffffffc00ec8947 */ /* 0x000fea000383ffff */
[----:B------:R-:W-:Y:S05]  /*b800*/  BRA `(.L_x_262) ;  /* 0x00000000000c7947 */ /* 0x000fea0003800000 */
.L_x_263:
[----:B------:R-:W2:Y:S02]  /*b810*/  LD.E R0, desc[UR6][R12.64] ;  /* 0x000000060c007980 */ /* 0x000ea4000c101900 */
[----:B--2---:R-:W-:-:S05]  /*b820*/  IADD3 R3, R5, R0, RZ ;  /* 0x0000000005037210 */ /* 0x004fca0007ffe0ff */
[----:B------:R0:W-:Y:S02]  /*b830*/  ST.E desc[UR6][R12.64], R3 ;  /* 0x000000030c007985 */ /* 0x0001e4000c101906 */
.L_x_262:
[----:B------:R-:W-:Y:S05]  /*b840*/  BSYNC B0 ;  /* 0x0000000000007941 */ /* 0x000fea0003800000 */
.L_x_261:
[----:B------:R1:W-:Y:S01]  /*b850*/  ATOM.E.ADD.F16x2.RN.STRONG.GPU P0, RZ, desc[UR6][R12.64+0x4], R9 ;  /* 0x000004090cff79a2 */ /* 0x0003e2000810e1c6 */
[----:B------:R-:W-:Y:S04]  /*b860*/  BSSY B0, `(.L_x_265) ;  /* 0x000000f000007945 */ /* 0x000fe80003800000 */
[----:B-1----:R-:W-:Y:S05]  /*b870*/  @P0 BRA `(.L_x_266) ;  /* 0x0000000000340947 */ /* 0x002fea0003800000 */
[----:B------:R-:W1:Y:S02]  /*b880*/  QSPC.E.S P0, RZ, [R12+0x4] ;  /* 0x000004000cff73aa */ /* 0x000e640000000500 */
[----:B-1----:R-:W-:Y:S05]  /*b890*/  @!P0 BRA `(.L_x_267) ;  /* 0x0000000000208947 */ /* 0x002fea0003800000 */
[----:B------:R-:W-:-:S04]  /*b8a0*/  MOV R2, R12 ;  /* 0x0000000c00027202 */ /* 0x000fc80000000f00 */
[----:B------:R-:W-:-:S07]  /*b8b0*/  MOV R0, R2 ;  /* 0x0000000200007202 */ /* 0x000fce0000000f00 */
.L_x_268:
[----:B------:R-:W0:Y:S02]  /*b8c0*/  LDS R2, [R0+0x4] ;  /* 0x0000040000027984 */ /* 0x000e240000000800 */
[----:B0-----:R-:W-:-:S06]  /*b8d0*/  HADD2 R3, R2, R9 ;  /* 0x0000000902037230 */ /* 0x001fcc0000000000 */
[----:B------:R-:W0:Y:S02]  /*b8e0*/  ATOMS.CAST.SPIN R3, [R0+0x4], R2, R3 ;  /* 0x000004020003738d */ /* 0x000e240001800003 */
[----:B0-----:R-:W-:-:S13]  /*b8f0*/  ISETP.EQ.U32.AND P0, PT, R3, 0x1, PT ;  /* 0x000000010300780c */ /* 0x001fda0003f02070 */
[----:B------:R-:W-:Y:S05]  /*b900*/  @!P0 BRA `(.L_x_268) ;  /* 0xfffffffc00ec8947 */ /* 0x000fea000383ffff */
[----:B------:R-:W-:Y:S05]  /*b910*/  BRA `(.L_x_266) ;  /* 0x00000000000c7947 */ /* 0x000fea0003800000 */
.L_x_267:
[----:B------:R-:W0:Y:S02]  /*b920*/  LD.E R0, desc[UR6][R12.64+0x4] ;  /* 0x000004060c007980 */ /* 0x000e24000c101900 */
[----:B0-----:R-:W-:-:S05]  /*b930*/  IADD3 R3, R9, R0, RZ ;  /* 0x0000000009037210 */ /* 0x001fca0007ffe0ff */
[----:B------:R1:W-:Y:S02]  /*b940*/  ST.E desc[UR6][R12.64+0x4], R3 ;  /* 0x000004030c007985 */ /* 0x0003e4000c101906 */
.L_x_266:
[----:B------:R-:W-:Y:S05]  /*b950*/  BSYNC B0 ;  /* 0x0000000000007941 */ /* 0x000fea0003800000 */
.L_x_265:
        /* <DEDUP_REMOVED lines=12> */
.L_x_272:
[----:B------:R-:W0:Y:S02]  /*ba20*/  LDS R2, [R0] ;  /* 0x0000000000027984 */ /* 0x000e240000000800 */
[----:B0-----:R-:W-:-:S10]  /*ba30*/  HFMA2.MMA R3, R2, 1, 1, R5 ;  /* 0x3c003c0002037835 */ /* 0x001fd40000000005 */
[----:B------:R-:W0:Y:S02]  /*ba40*/  ATOMS.CAST.SPIN R3, [R0], R2, R3 ;  /* 0x000000020003738d */ /* 0x000e240001800003 */
[----:B0-----:R-:W-:-:S13]  /*ba50*/  ISETP.EQ.U32.AND P0, PT, R3, 0x1, PT ;  /* 0x000000010300780c */ /* 0x001fda0003f02070 */
[----:B------:R-:W-:Y:S05]  /*ba60*/  @!P0 BRA `(.L_x_272) ;  /* 0xfffffffc00ec8947 */ /* 0x000fea000383ffff */
[----:B------:R-:W-:Y:S05]  /*ba70*/  BRA `(.L_x_270) ;  /* 0x00000000000c7947 */ /* 0x000fea0003800000 */
.L_x_271:
[----:B------:R-:W2:Y:S02]  /*ba80*/  LD.E R0, desc[UR6][R12.64] ;  /* 0x000000060c007980 */ /* 0x000ea4000c101900 */
[----:B--2---:R-:W-:-:S05]  /*ba90*/  IADD3 R3, R5, R0, RZ ;  /* 0x0000000005037210 */ /* 0x004fca0007ffe0ff */
[----:B------:R0:W-:Y:S02]  /*baa0*/  ST.E desc[UR6][R12.64], R3 ;  /* 0x000000030c007985 */ /* 0x0001e4000c101906 */
.L_x_270:
[----:B------:R-:W-:Y:S05]  /*bab0*/  BSYNC B0 ;  /* 0x0000000000007941 */ /* 0x000fea0003800000 */
.L_x_269:
[----:B------:R1:W-:Y:S02]  /*bac0*/  ATOM.E.ADD.F16x2.RN.STRONG.GPU P0, RZ, desc[UR6][R12.64+0x4], R11 ;  /* 0x0000040b0cff79a2 */ /* 0x0003e4000810e1c6 */
[----:B-1----:R-:W-:Y:S05]  /*bad0*/  @P0 EXIT ;  /* 0x000000000000094d */ /* 0x002fea0003800000 */
[----:B------:R-:W1:Y:S02]  /*bae0*/  QSPC.E.S P0, RZ, [R12+0x4] ;  /* 0x000004000cff73aa */ /* 0x000e640000000500 */
[----:B-1----:R-:W-:Y:S05]  /*baf0*/  @!P0 BRA `(.L_x_273) ;  /* 0x0000000000208947 */ /* 0x002fea0003800000 */
[----:B------:R-:W-:-:S04]  /*bb00*/  MOV R2, R12 ;  /* 0x0000000c00027202 */ /* 0x000fc80000000f00 */
[----:B------:R-:W-:-:S07]  /*bb10*/  MOV R0, R2 ;  /* 0x0000000200007202 */ /* 0x000fce0000000f00 */
.L_x_274:
[----:B------:R-:W0:Y:S02]  /*bb20*/  LDS R2, [R0+0x4] ;  /* 0x0000040000027984 */ /* 0x000e240000000800 */
[----:B0-----:R-:W-:-:S06]  /*bb30*/  HADD2 R3, R2, R11 ;  /* 0x0000000b02037230 */ /* 0x001fcc0000000000 */
[----:B------:R-:W0:Y:S02]  /*bb40*/  ATOMS.CAST.SPIN R3, [R0+0x4], R2, R3 ;  /* 0x000004020003738d */ /* 0x000e240001800003 */
[----:B0-----:R-:W-:-:S13]  /*bb50*/  ISETP.EQ.U32.AND P0, PT, R3, 0x1, PT ;  /* 0x000000010300780c */ /* 0x001fda0003f02070 */
[----:B------:R-:W-:Y:S05]  /*bb60*/  @!P0 BRA `(.L_x_274) ;  /* 0xfffffffc00ec8947 */ /* 0x000fea000383ffff */
[----:B------:R-:W-:Y:S05]  /*bb70*/  EXIT ;  /* 0x000000000000794d */ /* 0x000fea0003800000 */
.L_x_273:
[----:B------:R-:W0:Y:S02]  /*bb80*/  LD.E R0, desc[UR6][R12.64+0x4] ;  /* 0x000004060c007980 */ /* 0x000e24000c101900 */
[----:B0-----:R-:W-:-:S05]  /*bb90*/  IADD3 R3, R11, R0, RZ ;  /* 0x000000000b037210 */ /* 0x001fca0007ffe0ff */
[----:B------:R-:W-:Y:S01]  /*bba0*/  ST.E desc[UR6][R12.64+0x4], R3 ;  /* 0x000004030c007985 */ /* 0x000fe2000c101906 */
[----:B------:R-:W-:Y:S05]  /*bbb0*/  EXIT ;  /* 0x000000000000794d */ /* 0x000fea0003800000 */
.L_x_275:
        /* <DEDUP_REMOVED lines=12> */
.L_x_5186:


//--------------------- .text._Z23gemm_half_q_half_kernelILi4ELi10ELb1ELb1ELi64EEvPK6__halfPKjS4_S2_PS0_iiiiPKtS7_iiiiiibS2_i --------------------------
	.section	.text._Z23gemm_half_q_half_kernelILi4ELi10ELb1ELb1ELi64EEvPK6__halfPKjS4_S2_PS0_iiiiPKtS7_iiiiiibS2_i,"ax",@progbits
	.align	128
        .global         _Z23gemm_half_q_half_kernelILi4ELi10ELb1ELb1ELi64EEvPK6__halfPKjS4_S2_PS0_iiiiPKtS7_iiiiiibS2_i
        .type           _Z23gemm_half_q_half_kernelILi4ELi10ELb1ELb1ELi64EEvPK6__halfPKjS4_S2_PS0_iiiiPKtS7_iiiiiibS2_i,@function
        .size           _Z23gemm_half_q_half_kernelILi4ELi10ELb1ELb1ELi64EEvPK6__halfPKjS4_S2_PS0_iiiiPKtS7_iiiiiibS2_i,(.L_x_5187 - _Z23gemm_half_q_half_kernelILi4ELi10ELb1ELb1ELi64EEvPK6__halfPKjS4_S2_PS0_iiiiPKtS7_iiiiiibS2_i)
        .other          _Z23gemm_half_q_half_kernelILi4ELi10ELb1ELb1ELi64EEvPK6__halfPKjS4_S2_PS0_iiiiPKtS7_iiiiiibS2_i,@"STO_CUDA_ENTRY STV_DEFAULT"
_Z23gemm_half_q_half_kernelILi4ELi10ELb1ELb1ELi64EEvPK6__halfPKjS4_S2_PS0_iiiiPKtS7_iiiiiibS2_i:
.text._Z23gemm_half_q_half_kernelILi4ELi10ELb1ELb1ELi64EEvPK6__halfPKjS4_S2_PS0_iiiiPKtS7_iiiiiibS2_i:
        /* <DEDUP_REMOVED lines=12> */
[----:B------:R-:W-:Y:S02]  /*00c0*/  PRMT R51, RZ, 0x7610, R51 ;  /* 0x00007610ff337816 */ /* 0x000fe40000000033 */
[----:B------:R-:W-:Y:S01]  /*00d0*/  PRMT R4, RZ, 0x7610, R4 ;  /* 0x00007610ff047816 */ /* 0x000fe20000000004 */
[----:B-1----:R-:W-:-:S05]  /*00e0*/  IMAD R12, R3, -0x4, R12 ;  /* 0xfffffffc030c7824 */ /* 0x002fca00078e020c */
[C---:B------:R-:W-:Y:S02]  /*00f0*/  ISETP.GE.AND P1, PT, R12.reuse, 0x1, PT ;  /* 0x000000010c00780c */ /* 0x040fe40003f26270 */
[----:B------:R-:W-:Y:S02]  /*0100*/  VIMNMX R59, R12, 0x4, PT ;  /* 0x000000040c3b7848 */ /* 0x000fe40003fe0100 */
[----:B0-----:R-:W-:Y:S02]  /*0110*/  LEA R2, R2, R5, 0x6 ;  /* 0x0000000502027211 */ /* 0x001fe400078e30ff */
[----:B---3--:R-:W-:Y:S02]  /*0120*/  SHF.L.U32 R58, R0, 0x6, RZ ;  /* 0x00000006003a7819 */ /* 0x008fe400000006ff */
[----:B------:R-:W-:Y:S02]  /*0130*/  SHF.L.U32 R2, R2, 0x2, RZ ;  /* 0x0000000202027819 */ /* 0x000fe400000006ff */
[----:B--2---:R-:W-:-:S03]  /*0140*/  VIADDMNMX R57, R58, 0x40, R7, PT ;  /* 0x000000403a397846 */ /* 0x004fc60003800107 */
[----:B------:R-:W-:Y:S05]  /*0150*/  @!P1 BRA `(.L_x_276) ;  /* 0x00000000006c9947 */ /* 0x000fea0003800000 */
        /* <DEDUP_REMOVED lines=27> */
.L_x_276:
        /* <DEDUP_REMOVED lines=25> */
.L_x_281:
        /* <DEDUP_REMOVED lines=10> */
[C---:B------:R-:W-:Y:S02]  /*0540*/  LEA R8, P2, R16.reuse, UR4, 0x1 ;  /* 0x0000000410087c11 */ /* 0x040fe4000f8408ff */
[C---:B------:R-:W-:Y:S02]  /*0550*/  IADD3 R17, P3, R21.reuse, R10, RZ ;  /* 0x0000000a15117210 */ /* 0x040fe40007f7e0ff */
[C---:B------:R-:W-:Y:S02]  /*0560*/  IADD3 R15, P4, R21.reuse, R14, RZ ;  /* 0x0000000e150f7210 */ /* 0x040fe40007f9e0ff */
[----:B------:R-:W-:Y:S02]  /*0570*/  IADD3 R13, P5, R21, R11, RZ ;  /* 0x0000000b150d7210 */ /* 0x000fe40007fbe0ff */
[----:B------:R-:W-:Y:S02]  /*0580*/  LEA.HI.X R9, R16, UR5, R9, 0x1, P2 ;  /* 0x0000000510097c11 */ /* 0x000fe400090f0c09 */
[----:B------:R-:W-:-:S02]  /*0590*/  LEA.HI.X.SX32 R22, R10, RZ, 0x1, P3 ;  /* 0x000000ff0a167211 */ /* 0x000fc400018f0eff */
[----:B------:R-:W-:Y:S01]  /*05a0*/  LEA.HI.X.SX32 R20, R14, RZ, 0x1, P4 ;  /* 0x000000ff0e147211 */ /* 0x000fe200020f0eff */
[----:B------:R-:W2:Y:S01]  /*05b0*/  LDG.E.U16.CONSTANT R8, desc[UR6][R8.64] ;  /* 0x0000000608087981 */ /* 0x000ea2000c1e9500 */
[----:B------:R-:W-:Y:S02]  /*05c0*/  LEA R10, P2, R17, UR4, 0x1 ;  /* 0x00000004110a7c11 */ /* 0x000fe4000f8408ff */
[----:B------:R-:W-:Y:S02]  /*05d0*/  LEA.HI.X.SX32 R18, R11, RZ, 0x1, P5 ;  /* 0x000000ff0b127211 */ /* 0x000fe400028f0eff */
        /* <DEDUP_REMOVED lines=17> */
.L_x_280:
        /* <DEDUP_REMOVED lines=24> */
.L_x_282:
        /* <DEDUP_REMOVED lines=14> */
.L_x_279:
        /* <DEDUP_REMOVED lines=10> */
.L_x_284:
[----:B0-----:R-:W-:-:S04]  /*09f0*/  LEA R10, R3, R6, 0x2 ;  /* 0x00000006030a7211 */ /* 0x001fc800078e10ff */
[C---:B------:R-:W-:Y:S01]  /*0a00*/  IADD3 R14, R10.reuse, 0x1, RZ ;  /* 0x000000010a0e7810 */ /* 0x040fe20007ffe0ff */
        /* <DEDUP_REMOVED lines=8> */
[C---:B------:R-:W-:Y:S02]  /*0a90*/  LEA R10, P2, R18.reuse, UR4, 0x1 ;  /* 0x00000004120a7c11 */ /* 0x040fe4000f8408ff */
        /* <DEDUP_REMOVED lines=26> */
.L_x_283:
        /* <DEDUP_REMOVED lines=24> */
.L_x_285:
        /* <DEDUP_REMOVED lines=13> */
.L_x_278:
[----:B------:R-:W-:Y:S05]  /*0e90*/  BSYNC B0 ;  /* 0x0000000000007941 */ /* 0x000fea0003800000 */
.L_x_277:
[----:B------:R-:W-:Y:S02]  /*0ea0*/  ULDC UR4, c[0x0][0x23c] ;  /* 0x00008f0000047ab9 */ /* 0x000fe40000000800 */
[----:B------:R-:W-:-:S04]  /*0eb0*/  MOV R61, UR4 ;  /* 0x00000004003d7c02 */ /* 0x000fc80008000f00 */
[----:B------:R-:W-:-:S13]  /*0ec0*/  ISETP.GE.AND P0, PT, R2, R61, PT ;  /* 0x0000003d0200720c */ /* 0x000fda0003f06270 */
[----:B------:R-:W-:Y:S05]  /*0ed0*/  @P0 EXIT ;  /* 0x000000000000094d */ /* 0x000fea0003800000 */
[----:B------:R-:W3:Y:S02]  /*0ee0*/  LDC.U8 R4, c[0x0][0x270] ;  /* 0x00009c00ff047b82 */ /* 0x000ee40000000000 */
[----:B---3--:R-:W-:-:S04]  /*0ef0*/  PRMT R4, R4, 0x8880, RZ ;  /* 0x0000888004047816 */ /* 0x008fc800000000ff */
        /* <DEDUP_REMOVED lines=8> */
[----:B0-----:R-:W0:Y:S01]  /*0f80*/  LDC.64 R14, c[0x0][0x230] ;  /* 0x00008c00ff0e7b82 */ /* 0x001e220000000a00 */
[----:B------:R-:W-:Y:S02]  /*0f90*/  PLOP3.LUT P0, PT, PT, PT, PT, 0x8, 0x0 ;  /* 0x000000000000781c */ /* 0x000fe40003f0e170 */
[----:B------:R-:W-:-:S11]  /*0fa0*/  IADD3 R13, R59, -0x3, RZ ;  /* 0xfffffffd3b0d7810 */ /* 0x000fd60007ffe0ff */
.L_x_288:
[----:B---3--:R-:W-:Y:S02]  /*0fb0*/  LEA R4, R3, R16, 0x2 ;  /* 0x0000001003047211 */ /* 0x008fe400078e10ff */
[----:B------:R-:W-:Y:S02]  /*0fc0*/  IADD3 R16, R16, 0x4, RZ ;  /* 0x0000000410107810 */ /* 0x000fe40007ffe0ff */
[C---:B------:R-:W-:Y:S01]  /*0fd0*/  IADD3 R6, R4.reuse, 0x1, RZ ;  /* 0x0000000104067810 */ /* 0x040fe20007ffe0ff */
[CCC-:B-12---:R-:W-:Y:S01]  /*0fe0*/  IMAD R5, R4.reuse, R61.reuse, R2.reuse ;  /* 0x0000003d04057224 */ /* 0x1c6fe200078e0202 */
        /* <DEDUP_REMOVED lines=15> */
.L_x_287:
[----:B---3--:R-:W-:-:S04]  /*10e0*/  IADD3 R4, R59, -R16, RZ ;  /* 0x800000103b047210 */ /* 0x008fc80007ffe0ff */
[----:B------:R-:W-:-:S13]  /*10f0*/  ISETP.GT.AND P2, PT, R4, 0x1, PT ;  /* 0x000000010400780c */ /* 0x000fda0003f44270 */
[----:B------:R-:W-:Y:S05]  /*1100*/  @!P2 BRA `(.L_x_289) ;  /* 0x00000000002ca947 */ /* 0x000fea0003800000 */
[----:B------:R-:W3:Y:S01]  /*1110*/  LDC.64 R6, c[0x0][0x230] ;  /* 0x00008c00ff067b82 */ /* 0x000ee20000000a00 */
[----:B------:R-:W-:Y:S02]  /*1120*/  LEA R4, R3, R16, 0x2 ;  /* 0x0000001003047211 */ /* 0x000fe400078e10ff */
[----:B------:R-:W-:Y:S02]  /*1130*/  PLOP3.LUT P0, PT, PT, PT, PT, 0x8, 0x0 ;  /* 0x000000000000781c */ /* 0x000fe40003f0e170 */
[C---:B012---:R-:W-:Y:S01]  /*1140*/  IADD3 R8, R4.reuse, 0x1, RZ ;  /* 0x0000000104087810 */ /* 0x047fe20007ffe0ff */
[----:B------:R-:W-:Y:S01]  /*1150*/  IMAD R5, R4, R61, R2 ;  /* 0x0000003d04057224 */ /* 0x000fe200078e0202 */
[----:B------:R-:W-:-:S03]  /*1160*/  IADD3 R16, R16, 0x2, RZ ;  /* 0x0000000210107810 */ /* 0x000fc60007ffe0ff */
[----:B------:R-:W-:Y:S02]  /*1170*/  IMAD R9, R8, R61, R2 ;  /* 0x0000003d08097224 */ /* 0x000fe400078e0202 */
[----:B---3--:R-:W-:-:S04]  /*1180*/  IMAD.WIDE R4, R5, 0x2, R6 ;  /* 0x0000000205047825 */ /* 0x008fc800078e0206 */
[----:B------:R-:W-:Y:S01]  /*1190*/  IMAD.WIDE R6, R9, 0x2, R6 ;  /* 0x0000000209067825 */ /* 0x000fe200078e0206 */
[----:B------:R3:W-:Y:S04]  /*11a0*/  STG.E.64 desc[UR6][R4.64], RZ ;  /* 0x000000ff04007986 */ /* 0x0007e8000c101b06 */
[----:B------:R3:W-:Y:S02]  /*11b0*/  STG.E.64 desc[UR6][R6.64], RZ ;  /* 0x000000ff06007986 */ /* 0x0007e4000c101b06 */
.L_x_289:
[----:B------:R-:W-:-:S13]  /*11c0*/  ISETP.LT.OR P0, PT, R16, R59, P0 ;  /* 0x0000003b1000720c */ /* 0x000fda0000701670 */
[----:B-123--:R-:W1:Y:S01]  /*11d0*/  @P0 LDC.64 R4, c[0x0][0x230] ;  /* 0x00008c00ff040b82 */ /* 0x00ee620000000a00 */
[----:B------:R-:W-:-:S05]  /*11e0*/  @P0 LEA R3, R3, R16, 0x2 ;  /* 0x0000001003030211 */ /* 0x000fca00078e10ff */
[----:B------:R-:W-:-:S04]  /*11f0*/  @P0 IMAD R3, R3, R61, R2 ;  /* 0x0000003d03030224 */ /* 0x000fc800078e0202 */
[----:B-1----:R-:W-:-:S05]  /*1200*/  @P0 IMAD.WIDE R4, R3, 0x2, R4 ;  /* 0x0000000203040825 */ /* 0x002fca00078e0204 */
[----:B------:R3:W-:Y:S02]  /*1210*/  @P0 STG.E.64 desc[UR6][R4.64], RZ ;  /* 0x000000ff04000986 */ /* 0x0007e4000c101b06 */
.L_x_286:
[----:B-123--:R-:W1:Y:S01]  /*1220*/  LDC.64 R4, c[0x0][0x248] ;  /* 0x00009200ff047b82 */ /* 0x00ee620000000a00 */
[----:B------:R-:W-:-:S05]  /*1230*/  SHF.L.U32 R7, R0, 0x7, RZ ;  /* 0x0000000700077819 */ /* 0x000fca00000006ff */
[----:B-1----:R-:W-:-:S05]  /*1240*/  IMAD.WIDE R6, R7, 0x2, R4 ;  /* 0x0000000207067825 */ /* 0x002fca00078e0204 */
[----:B------:R1:W5:Y:S01]  /*1250*/  LDG.E.U16.CONSTANT R49, desc[UR6][R6.64+0x2] ;  /* 0x0000020606317981 */ /* 0x000362000c1e9500 */
[----:B------:R-:W-:Y:S01]  /*1260*/  BAR.SYNC.DEFER_BLOCKING 0x0 ;  /* 0x0000000000007b1d */ /* 0x000fe20000010000 */
[----:B------:R-:W-:-:S13]  /*1270*/  ISETP.GE.AND P0, PT, R58, R57, PT ;  /* 0x000000393a00720c */ /* 0x000fda0003f06270 */
[----:B-1----:R-:W-:Y:S05]  /*1280*/  @P0 BRA `(.L_x_290) ;  /* 0x0000000000d00947 */ /* 0x002fea0003800000 */
[----:B------:R1:W5:Y:S01]  /*1290*/  LDG.E.U16.CONSTANT R0, desc[UR6][R6.64] ;  /* 0x0000000606007981 */ /* 0x000362000c1e9500 */
[----:B------:R-:W-:Y:S01]  /*12a0*/  SHF.R.S32.HI R9, RZ, 0x1f, R2 ;  /* 0x0000001fff097819 */ /* 0x000fe20000011402 */
[----:B0-----:R-:W-:Y:S01]  /*12b0*/  HFMA2.MMA R14, -RZ, RZ, 0, 0 ;  /* 0x00000000ff0e7435 */ /* 0x001fe200000001ff */
[----:B------:R-:W-:Y:S02]  /*12c0*/  SHF.L.U32 R3, R2, 0x2, RZ ;  /* 0x0000000202037819 */ /* 0x000fe400000006ff */
[----:B------:R-:W-:Y:S02]  /*12d0*/  LEA.HI R9, R9, R2, RZ, 0x3 ;  /* 0x0000000209097211 */ /* 0x000fe400078f18ff */
[----:B------:R-:W-:Y:S02]  /*12e0*/  MOV R16, R58 ;  /* 0x0000003a00107202 */ /* 0x000fe40000000f00 */
[----:B------:R-:W-:Y:S02]  /*12f0*/  LOP3.LUT R3, R3, 0x10, RZ, 0xc0, !PT ;  /* 0x0000001003037812 */ /* 0x000fe400078ec0ff */
[----:B-1----:R-:W-:-:S07]  /*1300*/  SHF.R.S32.HI R13, RZ, 0x3, R9 ;  /* 0x00000003ff0d7819 */ /* 0x002fce0000011409 */
.L_x_291:
        /* <DEDUP_REMOVED lines=44> */
.L_x_290:
[----:B------:R2:W5:Y:S01]  /*15d0*/  LDL.64 R52, [R1] ;  /* 0x0000000001347983 */ /* 0x0005620000100a00 */
        /* <DEDUP_REMOVED lines=8> */
[----:B-1----:R-:W-:-:S02]  /*1660*/  SHF.R.S32.HI R7, RZ, 0x1f, R0 ;  /* 0x0000001fff077819 */ /* 0x002fc40000011400 */
[C---:B------:R-:W-:Y:S02]  /*1670*/  ISETP.GT.AND P6, PT, R58.reuse, UR8, PT ;  /* 0x000000083a007c0c */ /* 0x040fe4000bfc4270 */
[----:B------:R-:W-:Y:S01]  /*1680*/  LEA.HI R6, R7, R0, RZ, 0x5 ;  /* 0x0000000007067211 */ /* 0x000fe200078f28ff */
[----:B------:R-:W-:Y:S01]  /*1690*/  HFMA2.MMA R0, -RZ, RZ, 0, 0 ;  /* 0x00000000ff007435 */ /* 0x000fe200000001ff */
[----:B------:R-:W-:Y:S02]  /*16a0*/  MOV R4, RZ ;  /* 0x000000ff00047202 */ /* 0x000fe40000000f00 */
[C---:B---3--:R-:W-:Y:S02]  /*16b0*/  ISETP.GT.AND P3, PT, R58.reuse, R3, PT ;  /* 0x000000033a00720c */ /* 0x048fe40003f64270 */
[----:B----4-:R-:W-:Y:S01]  /*16c0*/  ISETP.GT.AND P5, PT, R58, R5, PT ;  /* 0x000000053a00720c */ /* 0x010fe20003fa4270 */
[----:B--2---:R-:W-:-:S12]  /*16d0*/  @!P2 BRA `(.L_x_292) ;  /* 0x00000000001ca947 */ /* 0x004fd80003800000 */
[----:B------:R-:W1:Y:S02]  /*16e0*/  LDC R7, c[0x0][0x25c] ;  /* 0x00009700ff077b82 */ /* 0x000e640000000800 */
[----:B-1----:R-:W-:-:S04]  /*16f0*/  VIMNMX R4, R58, R7, PT ;  /* 0x000000073a047248 */ /* 0x002fc80003fe0100 */
[----:B------:R-:W-:-:S04]  /*1700*/  IADD3 R4, R4, -UR4, RZ ;  /* 0x8000000404047c10 */ /* 0x000fc8000fffe0ff */
[----:B------:R-:W-:-:S04]  /*1710*/  SHF.R.S32.HI R7, RZ, 0x1f, R4 ;  /* 0x0000001fff077819 */ /* 0x000fc80000011404 */
[----:B------:R-:W-:-:S04]  /*1720*/  LEA.HI R7, R7, R4, RZ, 0x5 ;  /* 0x0000000407077211 */ /* 0x000fc800078f28ff */
[----:B------:R-:W-:-:S05]  /*1730*/  SHF.R.S32.HI R7, RZ, 0x5, R7 ;  /* 0x00000005ff077819 */ /* 0x000fca0000011407 */
[----:B------:R-:W-:-:S07]  /*1740*/  IMAD R4, R7, 0x6, RZ ;  /* 0x0000000607047824 */ /* 0x000fce00078e02ff */
.L_x_292:
[----:B------:R-:W-:Y:S05]  /*1750*/  @!P3 BRA `(.L_x_293) ;  /* 0x00000000001cb947 */ /* 0x000fea0003800000 */
[----:B------:R-:W1:Y:S02]  /*1760*/  LDC R7, c[0x0][0x260] ;  /* 0x00009800ff077b82 */ /* 0x000e640000000800 */
[----:B-1----:R-:W-:-:S04]  /*1770*/  VIMNMX R0, R58, R7, PT ;  /* 0x000000073a007248 */ /* 0x002fc80003fe0100 */
[----:B------:R-:W-:-:S04]  /*1780*/  IADD3 R0, R0, -R3, RZ ;  /* 0x8000000300007210 */ /* 0x000fc80007ffe0ff */
[----:B------:R-:W-:-:S04]  /*1790*/  SHF.R.S32.HI R3, RZ, 0x1f, R0 ;  /* 0x0000001fff037819 */ /* 0x000fc80000011400 */
[----:B------:R-:W-:-:S04]  /*17a0*/  LEA.HI R3, R3, R0, RZ, 0x5 ;  /* 0x0000000003037211 */ /* 0x000fc800078f28ff */
[----:B------:R-:W-:-:S04]  /*17b0*/  SHF.R.S32.HI R3, RZ, 0x5, R3 ;  /* 0x00000005ff037819 */ /* 0x000fc80000011403 */
[----:B------:R-:W-:-:S07]  /*17c0*/  LEA R0, R3, R3, 0x2 ;  /* 0x0000000303007211 */ /* 0x000fce00078e10ff */
.L_x_293:
[----:B------:R-:W-:Y:S01]  /*17d0*/  HFMA2.MMA R3, -RZ, RZ, 0, 0 ;  /* 0x00000000ff037435 */ /* 0x000fe200000001ff */
[----:B0-----:R-:W-:Y:S01]  /*17e0*/  MOV R8, RZ ;  /* 0x000000ff00087202 */ /* 0x001fe20000000f00 */
        /* <DEDUP_REMOVED lines=10> */
.L_x_294:
        /* <DEDUP_REMOVED lines=8> */
.L_x_295:
        /* <DEDUP_REMOVED lines=8> */
.L_x_296:
[----:B------:R-:W-:Y:S01]  /*1990*/  LEA R4, R11, R4, 0x3 ;  /* 0x000000040b047211 */ /* 0x000fe200078e18ff */
[----:B------:R-:W0:Y:S01]  /*19a0*/  S2UR UR5, SR_CgaCtaId ;  /* 0x00000000000579c3 */ /* 0x000e220000008800 */
[----:B------:R-:W-:Y:S01]  /*19b0*/  ISETP.GE.OR P0, PT, R58, R5, P0 ;  /* 0x000000053a00720c */ /* 0x000fe20000706670 */
[----:B------:R-:W-:Y:S01]  /*19c0*/  ULDC.64 UR8, c[0x0][0x218] ;  /* 0x0000860000087ab9 */ /* 0x000fe20000000a00 */
[----:B------:R-:W-:Y:S01]  /*19d0*/  IADD3 R0, R7, R4, R0 ;  /* 0x0000000407007210 */ /* 0x000fe20007ffe000 */
[----:B------:R-:W-:Y:S01]  /*19e0*/  UMOV UR4, 0x400 ;  /* 0x0000040000047882 */ /* 0x000fe20000000000 */
[----:B------:R-:W-:Y:S02]  /*19f0*/  MOV R50, RZ ;  /* 0x000000ff00327202 */ /* 0x000fe40000000f00 */
[----:B------:R-:W-:Y:S02]  /*1a00*/  IADD3 R0, R8, R0, R3 ;  /* 0x0000000008007210 */ /* 0x000fe40007ffe003 */
[----:B------:R-:W-:-:S02]  /*1a10*/  PRMT R48, RZ, 0x5410, RZ ;  /* 0x00005410ff307816 */ /* 0x000fc400000000ff */
        /* <DEDUP_REMOVED lines=11> */
[----:B------:R-:W-:Y:S02]  /*1ad0*/  PRMT R2, RZ, 0x5410, RZ ;  /* 0x00005410ff027816 */ /* 0x000fe400000000ff */
[----:B------:R-:W-:Y:S02]  /*1ae0*/  PRMT R3, RZ, 0x5410, RZ ;  /* 0x00005410ff037816 */ /* 0x000fe400000000ff */
[----:B------:R-:W-:-:S02]  /*1af0*/  PRMT R5, RZ, 0x5410, RZ ;  /* 0x00005410ff057816 */ /* 0x000fc400000000ff */
[----:B-----5:R-:W-:Y:S01]  /*1b00*/  IADD3 R49, R58, R49, RZ ;  /* 0x000000313a317210 */ /* 0x020fe20007ffe0ff */
[----:B------:R-:W-:Y:S06]  /*1b10*/  @P0 BRA `(.L_x_297) ;  /* 0x0000006c00440947 */ /* 0x000fec0003800000 */
[----:B------:R-:W-:Y:S01]  /*1b20*/  HFMA2.MMA R50, -RZ, RZ, 0, 0 ;  /* 0x00000000ff327435 */ /* 0x000fe200000001ff */
[----:B------:R-:W-:Y:S01]  /*1b30*/  PRMT R48, RZ, 0x7610, R48 ;  /* 0x00007610ff307816 */ /* 0x000fe20000000030 */
[----:B------:R-:W-:Y:S01]  /*1b40*/  ULDC UR8, c[0x0][0x264] ;  /* 0x0000990000087ab9 */ /* 0x000fe20000000800 */
[----:B------:R-:W-:-:S08]  /*1b50*/  ULDC UR9, c[0x0][0x240] ;  /* 0x0000900000097ab9 */ /* 0x000fd00000000800 */
.L_x_314:
[----:B------:R-:W-:-:S13]  /*1b60*/  ISETP.NE.AND P0, PT, R58, R49, PT ;  /* 0x000000313a00720c */ /* 0x000fda0003f05270 */
[----:B------:R-:W0:Y:S01]  /*1b70*/  @!P0 LDC.64 R6, c[0x0][0x248] ;  /* 0x00009200ff068b82 */ /* 0x000e220000000a00 */
[----:B------:R-:W-:Y:S02]  /*1b80*/  @!P0 IADD3 R50, R50, 0x1, RZ ;  /* 0x0000000132328810 */ /* 0x000fe40007ffe0ff */
[----:B------:R-:W-:Y:S02]  /*1b90*/  @!P0 SHF.L.U32 R9, R58, 0x1, RZ ;  /* 0x000000013a098819 */ /* 0x000fe400000006ff */
        /* <DEDUP_REMOVED lines=17> */
[C---:B------:R-:W-:Y:S02]  /*1cb0*/  LOP3.LUT R14, R9.reuse, 0xf000f, RZ, 0xc0, !PT ;  /* 0x000f000f090e7812 */ /* 0x040fe400078ec0ff */
[----:B------:R-:W-:Y:S02]  /*1cc0*/  LOP3.LUT R15, R9, 0xf000f0, RZ, 0xc0, !PT ;  /* 0x00f000f0090f7812 */ /* 0x000fe400078ec0ff */
[----:B------:R-:W-:Y:S02]  /*1cd0*/  SHF.R.U32.HI R8, RZ, 0x8, R8 ;  /* 0x00000008ff087819 */ /* 0x000fe40000011608 */
[----:B------:R-:W-:Y:S02]  /*1ce0*/  SHF.R.U32.HI R9, RZ, 0x8, R9 ;  /* 0x00000008ff097819 */ /* 0x000fe40000011609 */
[----:B------:R-:W-:Y:S02]  /*1cf0*/  SHF.R.U32.HI R19, RZ, 0x8, R10 ;  /* 0x00000008ff137819 */ /* 0x000fe4000001160a */
[----:B------:R-:W-:-:S02]  /*1d00*/  SHF.R.U32.HI R25, RZ, 0x8, R11 ;  /* 0x00000008ff197819 */ /* 0x000fc4000001160b */
[C---:B------:R-:W-:Y:S02]  /*1d10*/  LOP3.LUT R16, R10.reuse, 0xf000f, RZ, 0xc0, !PT ;  /* 0x000f000f0a107812 */ /* 0x040fe400078ec0ff */
[----:B------:R-:W-:Y:S02]  /*1d20*/  LOP3.LUT R17, R10, 0xf000f0, RZ, 0xc0, !PT ;  /* 0x00f000f00a117812 */ /* 0x000fe400078ec0ff */
[C---:B------:R-:W-:Y:S02]  /*1d30*/  LOP3.LUT R21, R11.reuse, 0xf000f, RZ, 0xc0, !PT ;  /* 0x000f000f0b157812 */ /* 0x040fe400078ec0ff */
[----:B------:R-:W-:Y:S02]  /*1d40*/  LOP3.LUT R24, R11, 0xf000f0, RZ, 0xc0, !PT ;  /* 0x00f000f00b187812 */ /* 0x000fe400078ec0ff */
[----:B------:R-:W-:Y:S02]  /*1d50*/  LOP3.LUT R18, R7, 0x64006400, RZ, 0xfc, !PT ;  /* 0x6400640007127812 */ /* 0x000fe400078efcff */
[----:B------:R-:W-:-:S02]  /*1d60*/  LOP3.LUT R20, R15, 0x64006400, RZ, 0xfc, !PT ;  /* 0x640064000f147812 */ /* 0x000fc400078efcff */
[C---:B------:R-:W-:Y:S01]  /*1d70*/  LOP3.LUT R7, R8.reuse, 0xf000f, RZ, 0xc0, !PT ;  /* 0x000f000f08077812 */ /* 0x040fe200078ec0ff */
[-C--:B------:R-:W-:Y:S01]  /*1d80*/  HFMA2 R18, R18, R13.reuse.H0_H0, -72, -72 ;  /* 0xd480d48012127431 */ /* 0x080fe2000004000d */
[----:B------:R-:W-:Y:S01]  /*1d90*/  LOP3.LUT R10, R9, 0xf000f, RZ, 0xc0, !PT ;  /* 0x000f000f090a7812 */ /* 0x000fe200078ec0ff */
[----:B------:R-:W-:Y:S01]  /*1da0*/  HFMA2 R20, R20, R13.H0_H0, -72, -72 ;  /* 0xd480d48014147431 */ /* 0x000fe2000004000d */
        /* <DEDUP_REMOVED lines=26> */
[----:B------:R-:W-:Y:S01]  /*1f50*/  LOP3.LUT R15, R15, 0x64006400, RZ, 0xfc, !PT ;  /* 0x640064000f0f7812 */ /* 0x000fe200078efcff */
[----:B------:R-:W-:Y:S01]  /*1f60*/  HFMA2 R28, R28, R13.H0_H0, -72, -72 ;  /* 0xd480d4801c1c7431 */ /* 0x000fe2000004000d */
[----:B------:R-:W-:Y:S01]  /*1f70*/  LOP3.LUT R32, R25, 0x64006400, RZ, 0xfc, !PT ;  /* 0x6400640019207812 */ /* 0x000fe200078efcff */
[----:B------:R-:W-:Y:S02]  /*1f80*/  HADD2 R25, R7, -1032, -1032 ;  /* 0xe408e40807197430 */ /* 0x000fe40000000000 */
[----:B------:R-:W-:-:S02]  /*1f90*/  HADD2 R29, R11, -1032, -1032 ;  /* 0xe408e4080b1d7430 */ /* 0x000fc40000000000 */
[-C--:B------:R-:W-:Y:S02]  /*1fa0*/  HFMA2 R30, R30, R13.reuse.H0_H0, -72, -72 ;  /* 0xd480d4801e1e7431 */ /* 0x080fe4000004000d */
[----:B------:R-:W-:Y:S02]  /*1fb0*/  HADD2 R31, R15, -1032, -1032 ;  /* 0xe408e4080f1f7430 */ /* 0x000fe40000000000 */
[----:B------:R-:W-:Y:S01]  /*1fc0*/  HFMA2 R16, R32, R13.H0_H0, -72, -72 ;  /* 0xd480d48020107431 */ /* 0x000fe2000004000d */
[----:B------:R-:W-:Y:S06]  /*1fd0*/  @!P2 BRA `(.L_x_299) ;  /* 0x000000040068a947 */ /* 0x000fec0003800000 */
[----:B------:R-:W0:Y:S01]  /*1fe0*/  LDS.64 R8, [UR4] ;  /* 0x00000004ff087984 */ /* 0x000e220008000a00 */
[----:B------:R-:W-:Y:S02]  /*1ff0*/  HADD2.F32 R6, -RZ, R17.H0_H0 ;  /* 0x20000011ff067230 */ /* 0x000fe40000004100 */
        /* <DEDUP_REMOVED lines=51> */
[----:B------:R-:W-:Y:S01]  /*2330*/  FFMA.FTZ R9, R9, R14, R8 ;  /* 0x0000000e09097223 */ /* 0x000fe20000010008 */
        /* <DEDUP_REMOVED lines=36> */
.L_x_299:
        /* <DEDUP_REMOVED lines=95> */
.L_x_301:
        /* <DEDUP_REMOVED lines=97> */
.L_x_302:
[----:B------:R-:W-:Y:S05]  /*3180*/  @P0 BRA `(.L_x_300) ;  /* 0x0000000400680947 */ /* 0x000fea0003800000 */
[----:B------:R-:W0:Y:S01]  /*3190*/  LDS.64 R6, [UR4+0x180] ;  /* 0x00018004ff067984 */ /* 0x000e220008000a00 */
[----:B------:R-:W-:Y:S02]  /*31a0*/  HADD2.F32 R10, -RZ, R21.H0_H0 ;  /* 0x20000015ff0a7230 */ /* 0x000fe40000004100 */
[----:B------:R-:W-:Y:S01]  /*31b0*/  HADD2.F32 R11, -RZ, R23.H0_H0 ;  /* 0x20000017ff0b7230 */ /* 0x000fe20000004100 */
[----:B------:R-:W1:Y:S01]  /*31c0*/  LDS.64 R8, [UR4+0x188] ;  /* 0x00018804ff087984 */ /* 0x000e620008000a00 */
[----:B------:R-:W-:Y:S02]  /*31d0*/  HADD2.F32 R21, -RZ, R21.H1_H1 ;  /* 0x30000015ff157230 */ /* 0x000fe40000004100 */
[----:B------:R-:W-:Y:S02]  /*31e0*/  HADD2.F32 R23, -RZ, R23.H1_H1 ;  /* 0x30000017ff177230 */ /* 0x000fe40000004100 */
[--C-:B0-----:R-:W-:Y:S02]  /*31f0*/  HADD2.F32 R32, -RZ, R6.reuse.H0_H0 ;  /* 0x20000006ff207230 */ /* 0x101fe40000004100 */
[----:B------:R-:W-:-:S02]  /*3200*/  HADD2.F32 R33, -RZ, R6.H1_H1 ;  /* 0x30000006ff217230 */ /* 0x000fc40000004100 */
[--C-:B------:R-:W-:Y:S02]  /*3210*/  HADD2.F32 R15, -RZ, R7.reuse.H0_H0 ;  /* 0x20000007ff0f7230 */ /* 0x100fe40000004100 */
[----:B------:R-:W-:Y:S01]  /*3220*/  FFMA.FTZ R10, R10, R32, RZ ;  /* 0x000000200a0a7223 */ /* 0x000fe200000100ff */
[----:B------:R-:W-:Y:S02]  /*3230*/  HADD2.F32 R14, -RZ, R7.H1_H1 ;  /* 0x30000007ff0e7230 */ /* 0x000fe40000004100 */
[----:B------:R-:W-:Y:S02]  /*3240*/  HADD2.F32 R6, -RZ, R17.H0_H0 ;  /* 0x20000011ff067230 */ /* 0x000fe40000004100 */
[----:B------:R-:W-:Y:S01]  /*3250*/  FFMA.FTZ R10, R21, R33, R10 ;  /* 0x00000021150a7223 */ /* 0x000fe2000001000a */
[----:B------:R-:W-:Y:S02]  /*3260*/  HADD2.F32 R7, -RZ, R19.H0_H0 ;  /* 0x20000013ff077230 */ /* 0x000fe40000004100 */
[----:B------:R-:W-:-:S02]  /*3270*/  HADD2.F32 R17, -RZ, R17.H1_H1 ;  /* 0x30000011ff117230 */ /* 0x000fc40000004100 */
[-C--:B------:R-:W-:Y:S01]  /*3280*/  FFMA.FTZ R6, R6, R32.reuse, RZ ;  /* 0x0000002006067223 */ /* 0x080fe200000100ff */
[----:B------:R-:W-:Y:S02]  /*3290*/  HADD2.F32 R19, -RZ, R19.H1_H1 ;  /* 0x30000013ff137230 */ /* 0x000fe40000004100 */
        /* <DEDUP_REMOVED lines=28> */
[----:B------:R-:W-:Y:S02]  /*3460*/  HADD2.F32 R24, -RZ, R31.H0_H0 ;  /* 0x2000001fff187230 */ /* 0x000fe40000004100 */
[----:B------:R-:W-:Y:S01]  /*3470*/  FFMA.FTZ R17, R22, R6, R17 ;  /* 0x0000000616117223 */ /* 0x000fe20000010011 */
[----:B------:R-:W-:Y:S02]  /*3480*/  HADD2.F32 R18, -RZ, R25.H1_H1 ;  /* 0x30000019ff127230 */ /* 0x000fe40000004100 */
[----:B------:R-:W-:-:S02]  /*3490*/  HADD2.F32 R14, -RZ, R27.H1_H1 ;  /* 0x3000001bff0e7230 */ /* 0x000fc40000004100 */
[----:B------:R-:W-:Y:S01]  /*34a0*/  FFMA.FTZ R15, R24, R6, R15 ;  /* 0x00000006180f7223 */ /* 0x000fe2000001000f */
        /* <DEDUP_REMOVED lines=40> */
.L_x_300:
[----:B------:R-:W0:Y:S02]  /*3730*/  LDC R19, c[0x0][0x23c] ;  /* 0x00008f00ff137b82 */ /* 0x000e240000000800 */
[----:B0-----:R-:W-:-:S05]  /*3740*/  IMAD.WIDE R14, R19, 0x4, R62 ;  /* 0x00000004130e7825 */ /* 0x001fca00078e023e */
[----:B------:R-:W2:Y:S02]  /*3750*/  LDG.E.128.CONSTANT R8, desc[UR6][R14.64] ;  /* 0x000000060e087981 */ /* 0x000ea4000c1e9d00 */
[C---:B--2---:R-:W-:Y:S02]  /*3760*/  LOP3.LUT R17, R9.reuse, 0xf000f, RZ, 0xc0, !PT ;  /* 0x000f000f09117812 */ /* 0x044fe400078ec0ff */
[----:B------:R-:W-:Y:S02]  /*3770*/  LOP3.LUT R18, R9, 0xf000f0, RZ, 0xc0, !PT ;  /* 0x00f000f009127812 */ /* 0x000fe400078ec0ff */
[----:B------:R-:W-:Y:S02]  /*3780*/  LOP3.LUT R7, R8, 0xf000f0, RZ, 0xc0, !PT ;  /* 0x00f000f008077812 */ /* 0x000fe400078ec0ff */
[----:B------:R-:W-:Y:S02]  /*3790*/  SHF.R.U32.HI R9, RZ, 0x8, R9 ;  /* 0x00000008ff097819 */ /* 0x000fe40000011609 */
[----:B------:R-:W-:-:S02]  /*37a0*/  LOP3.LUT R20, R10, 0xf000f, RZ, 0xc0, !PT ;  /* 0x000f000f0a147812 */ /* 0x000fc400078ec0ff */
[----:B------:R-:W-:Y:S02]  /*37b0*/  SHF.R.U32.HI R22, RZ, 0x8, R10 ;  /* 0x00000008ff167819 */ /* 0x000fe4000001160a */
[----:B------:R-:W-:Y:S02]  /*37c0*/  SHF.R.U32.HI R16, RZ, 0x8, R8 ;  /* 0x00000008ff107819 */ /* 0x000fe40000011608 */
[----:B------:R-:W-:Y:S02]  /*37d0*/  SHF.R.U32.HI R29, RZ, 0x8, R11 ;  /* 0x00000008ff1d7819 */ /* 0x000fe4000001160b */
[----:B------:R-:W-:Y:S02]  /*37e0*/  LOP3.LUT R6, R8, 0xf000f, RZ, 0xc0, !PT ;  /* 0x000f000f08067812 */ /* 0x000fe400078ec0ff */
[----:B------:R-:W-:Y:S02]  /*37f0*/  LOP3.LUT R21, R10, 0xf000f0, RZ, 0xc0, !PT ;  /* 0x00f000f00a157812 */ /* 0x000fe400078ec0ff */
[----:B------:R-:W-:-:S02]  /*3800*/  LOP3.LUT R23, R11, 0xf000f, RZ, 0xc0, !PT ;  /* 0x000f000f0b177812 */ /* 0x000fc400078ec0ff */
[----:B------:R-:W-:Y:S02]  /*3810*/  LOP3.LUT R25, R11, 0xf000f0, RZ, 0xc0, !PT ;  /* 0x00f000f00b197812 */ /* 0x000fe400078ec0ff */
[----:B------:R-:W-:Y:S02]  /*3820*/  LOP3.LUT R8, R7, 0x64006400, RZ, 0xfc, !PT ;  /* 0x6400640007087812 */ /* 0x000fe400078efcff */
[C---:B------:R-:W-:Y:S02]  /*3830*/  LOP3.LUT R10, R9.reuse, 0xf000f, RZ, 0xc0, !PT ;  /* 0x000f000f090a7812 */ /* 0x040fe400078ec0ff */
[----:B------:R-:W-:Y:S02]  /*3840*/  LOP3.LUT R24, R20, 0x64006400, RZ, 0xfc, !PT ;  /* 0x6400640014187812 */ /* 0x000fe400078efcff */
[----:B------:R-:W-:Y:S02]  /*3850*/  LOP3.LUT R11, R22, 0xf000f, RZ, 0xc0, !PT ;  /* 0x000f000f160b7812 */ /* 0x000fe400078ec0ff */
[----:B------:R-:W-:Y:S01]  /*3860*/  LOP3.LUT R7, R16, 0xf000f, RZ, 0xc0, !PT ;  /* 0x000f000f10077812 */ /* 0x000fe200078ec0ff */
[----:B------:R-:W-:Y:S01]  /*3870*/  HADD2 R24, R24, -1032, -1032 ;  /* 0xe408e40818187430 */ /* 0x000fe20000000000 */
[----:B------:R-:W-:-:S02]  /*3880*/  LOP3.LUT R9, R9, 0xf000f0, RZ, 0xc0, !PT ;  /* 0x00f000f009097812 */ /* 0x000fc400078ec0ff */
[----:B------:R-:W-:Y:S02]  /*3890*/  LOP3.LUT R22, R22, 0xf000f0, RZ, 0xc0, !PT ;  /* 0x00f000f016167812 */ /* 0x000fe400078ec0ff */
[C---:B------:R-:W-:Y:S02]  /*38a0*/  LOP3.LUT R20, R29.reuse, 0xf000f, RZ, 0xc0, !PT ;  /* 0x000f000f1d147812 */ /* 0x040fe400078ec0ff */
[----:B------:R-:W-:Y:S02]  /*38b0*/  LOP3.LUT R16, R16, 0xf000f0, RZ, 0xc0, !PT ;  /* 0x00f000f010107812 */ /* 0x000fe400078ec0ff */
[----:B------:R-:W-:Y:S02]  /*38c0*/  LOP3.LUT R29, R29, 0xf000f0, RZ, 0xc0, !PT ;  /* 0x00f000f01d1d7812 */ /* 0x000fe400078ec0ff */
[----:B------:R-:W-:Y:S01]  /*38d0*/  LOP3.LUT R26, R21, 0x64006400, RZ, 0xfc, !PT ;  /* 0x64006400151a7812 */ /* 0x000fe200078efcff */
[----:B------:R-:W-:Y:S01]  /*38e0*/  HFMA2 R21, R8, R13.H0_H0, -72, -72 ;  /* 0xd480d48008157431 */ /* 0x000fe2000004000d */
        /* <DEDUP_REMOVED lines=22> */
[-C--:B------:R-:W-:Y:S02]  /*3a50*/  HFMA2 R29, R16, R13.reuse.H0_H0, -72, -72 ;  /* 0xd480d480101d7431 */ /* 0x080fe4000004000d */
[----:B------:R-:W-:Y:S02]  /*3a60*/  HADD2 R30, R10, -1032, -1032 ;  /* 0xe408e4080a1e7430 */ /* 0x000fe40000000000 */
[----:B------:R-:W-:Y:S02]  /*3a70*/  HADD2 R32, R11, -1032, -1032 ;  /* 0xe408e4080b207430 */ /* 0x000fe40000000000 */
[----:B------:R-:W-:Y:S02]  /*3a80*/  HADD2 R34, R9, -1032, -1032 ;  /* 0xe408e40809227430 */ /* 0x000fe40000000000 */
[----:B------:R-:W-:Y:S01]  /*3a90*/  HFMA2 R18, R36, R13.H0_H0, -72, -72 ;  /* 0xd480d48024127431 */ /* 0x000fe2000004000d */
[----:B------:R-:W-:Y:S06]  /*3aa0*/  @!P2 BRA `(.L_x_303) ;  /* 0x000000040068a947 */ /* 0x000fec0003800000 */
[----:B------:R-:W0:Y:S01]  /*3ab0*/  LDS.64 R8, [UR4+0x10] ;  /* 0x00001004ff087984 */ /* 0x000e220008000a00 */
        /* <DEDUP_REMOVED lines=12> */
[----:B------:R-:W-:Y:S02]  /*3b80*/  HADD2.F32 R10, -RZ, R26.H1_H1 ;  /* 0x3000001aff0a7230 */ /* 0x000fe40000004100 */
[----:B------:R-:W-:Y:S01]  /*3b90*/  FFMA.FTZ R42, R7, R8, RZ ;  /* 0x00000008072a7223 */ /* 0x000fe200000100ff */
[----:B------:R-:W-:-:S02]  /*3ba0*/  HADD2.F32 R8, -RZ, R24.H1_H1 ;  /* 0x30000018ff087230 */ /* 0x000fc40000004100 */
        /* <DEDUP_REMOVED lines=74> */
.L_x_303:
        /* <DEDUP_REMOVED lines=71> */
[--C-:B------:R-:W-:Y:S02]  /*44c0*/  HADD2.F32 R36, -RZ, R18.reuse.H0_H0 ;  /* 0x20000012ff247230 */ /* 0x100fe40000004100 */
        /* <DEDUP_REMOVED lines=23> */
.L_x_305:
        /* <DEDUP_REMOVED lines=97> */
.L_x_306:
[----:B------:R-:W-:Y:S05]  /*4c50*/  @P0 BRA `(.L_x_304) ;  /* 0x0000000400680947 */ /* 0x000fea0003800000 */
[----:B------:R-:W0:Y:S01]  /*4c60*/  LDS.64 R6, [UR4+0x190] ;  /* 0x00019004ff067984 */ /* 0x000e220008000a00 */
[----:B------:R-:W-:Y:S02]  /*4c70*/  HADD2.F32 R37, -RZ, R20.H1_H1 ;  /* 0x30000014ff257230 */ /* 0x000fe40000004100 */
        /* <DEDUP_REMOVED lines=8> */
[-C--:B------:R-:W-:Y:S01]  /*4d00*/  FFMA.FTZ R10, R10, R36.reuse, RZ ;  /* 0x000000240a0a7223 */ /* 0x080fe200000100ff */
[--C-:B------:R-:W-:Y:S02]  /*4d10*/  HADD2.F32 R17, -RZ, R7.reuse.H0_H0 ;  /* 0x20000007ff117230 */ /* 0x100fe40000004100 */
[----:B------:R-:W-:Y:S02]  /*4d20*/  HADD2.F32 R16, -RZ, R7.H1_H1 ;  /* 0x30000007ff107230 */ /* 0x000fe40000004100 */
[----:B------:R-:W-:Y:S01]  /*4d30*/  FFMA.FTZ R6, R6, R36, RZ ;  /* 0x0000002406067223 */ /* 0x000fe200000100ff */
[----:B------:R-:W-:-:S02]  /*4d40*/  HADD2.F32 R7, -RZ, R22.H0_H0 ;  /* 0x20000016ff077230 */ /* 0x000fc40000004100 */
[----:B------:R-:W-:Y:S02]  /*4d50*/  HADD2.F32 R22, -RZ, R27.H1_H1 ;  /* 0x3000001bff167230 */ /* 0x000fe40000004100 */
[-C--:B------:R-:W-:Y:S01]  /*4d60*/  FFMA.FTZ R6, R37, R35.reuse, R6 ;  /* 0x0000002325067223 */ /* 0x080fe20000010006 */
[----:B------:R-:W-:Y:S02]  /*4d70*/  HADD2.F32 R37, -RZ, R24.H1_H1 ;  /* 0x30000018ff257230 */ /* 0x000fe40000004100 */
        /* <DEDUP_REMOVED lines=10> */
[-C--:B------:R-:W-:Y:S01]  /*4e20*/  FFMA.FTZ R11, R11, R17.reuse, R20 ;  /* 0x000000110b0b7223 */ /* 0x080fe20000010014 */
[-C--:B------:R-:W-:Y:S01]  /*4e30*/  FFMA.FTZ R35, R39, R17.reuse, R10 ;  /* 0x0000001127237223 */ /* 0x080fe2000001000a */
[----:B------:R-:W-:Y:S02]  /*4e40*/  HADD2.F32 R6, -RZ, R21.H1_H1 ;  /* 0x30000015ff067230 */ /* 0x000fe40000004100 */
[----:B------:R-:W-:Y:S01]  /*4e50*/  FFMA.FTZ R17, R37, R17, R36 ;  /* 0x0000001125117223 */ /* 0x000fe20000010024 */
[----:B------:R-:W-:-:S02]  /*4e60*/  HADD2.F32 R10, -RZ, R23.H1_H1 ;  /* 0x30000017ff0a7230 */ /* 0x000fc40000004100 */
[----:B------:R-:W-:Y:S02]  /*4e70*/  HADD2.F32 R20, -RZ, R25.H1_H1 ;  /* 0x30000019ff147230 */ /* 0x000fe40000004100 */
[-C--:B------:R-:W-:Y:S01]  /*4e80*/  FFMA.FTZ R7, R6, R16.reuse, R7 ;  /* 0x0000001006077223 */ /* 0x080fe20000010007 */
[-C--:B------:R-:W-:Y:S01]  /*4e90*/  FFMA.FTZ R17, R22, R16.reuse, R17 ;  /* 0x0000001016117223 */ /* 0x080fe20000010011 */
[-C--:B------:R-:W-:Y:S01]  /*4ea0*/  FFMA.FTZ R11, R10, R16.reuse, R11 ;  /* 0x000000100a0b7223 */ /* 0x080fe2000001000b */
[----:B-1----:R-:W-:Y:S02]  /*4eb0*/  HADD2.F32 R10, -RZ, R8.H0_H0 ;  /* 0x20000008ff0a7230 */ /* 0x002fe40000004100 */
[----:B------:R-:W-:Y:S01]  /*4ec0*/  FFMA.FTZ R35, R20, R16, R35 ;  /* 0x0000001014237223 */ /* 0x000fe20000010023 */
[----:B------:R-:W-:Y:S02]  /*4ed0*/  HADD2.F32 R16, -RZ, R28.H0_H0 ;  /* 0x2000001cff107230 */ /* 0x000fe40000004100 */
        /* <DEDUP_REMOVED lines=21> */
[----:B------:R-:W-:Y:S02]  /*5030*/  HADD2.F32 R9, -RZ, R9.H1_H1 ;  /* 0x30000009ff097230 */ /* 0x000fe40000004100 */
[----:B------:R-:W-:Y:S01]  /*5040*/  FFMA.FTZ R10, R16, R6, R11 ;  /* 0x00000006100a7223 */ /* 0x000fe2000001000b */
[----:B------:R-:W-:Y:S02]  /*5050*/  HADD2.F32 R16, -RZ, R33.H0_H0 ;  /* 0x20000021ff107230 */ /* 0x000fe40000004100 */
[----:B------:R-:W-:Y:S02]  /*5060*/  HADD2.F32 R29, -RZ, R29.H1_H1 ;  /* 0x3000001dff1d7230 */ /* 0x000fe40000004100 */
[----:B------:R-:W-:-:S02]  /*5070*/  HADD2.F32 R31, -RZ, R31.H1_H1 ;  /* 0x3000001fff1f7230 */ /* 0x000fc40000004100 */
[-C--:B------:R-:W-:Y:S01]  /*5080*/  FFMA.FTZ R16, R16, R6.reuse, R35 ;  /* 0x0000000610107223 */ /* 0x080fe20000010023 */
[----:B------:R-:W-:Y:S02]  /*5090*/  HADD2.F32 R33, -RZ, R33.H1_H1 ;  /* 0x30000021ff217230 */ /* 0x000fe40000004100 */
[----:B------:R-:W-:Y:S01]  /*50a0*/  FFMA.FTZ R6, R20, R6, R17 ;  /* 0x0000000614067223 */ /* 0x000fe20000010011 */
        /* <DEDUP_REMOVED lines=21> */
.L_x_304:
[----:B------:R-:W-:-:S05]  /*5200*/  IMAD.WIDE R14, R19, 0x4, R14 ;  /* 0x00000004130e7825 */ /* 0x000fca00078e020e */
        /* <DEDUP_REMOVED lines=144> */
.L_x_307:
        /* <DEDUP_REMOVED lines=95> */
.L_x_309:
        /* <DEDUP_REMOVED lines=97> */
.L_x_310:
        /* <DEDUP_REMOVED lines=91> */
.L_x_308:
[----:B------:R-:W-:-:S06]  /*6cc0*/  IMAD.WIDE R8, R19, 0x4, R14 ;  /* 0x0000000413087825 */ /* 0x000fcc00078e020e */
[----:B------:R-:W2:Y:S02]  /*6cd0*/  LDG.E.128.CONSTANT R8, desc[UR6][R8.64] ;  /* 0x0000000608087981 */ /* 0x000ea4000c1e9d00 */
[C---:B--2---:R-:W-:Y:S02]  /*6ce0*/  LOP3.LUT R6, R8.reuse, 0xf000f, RZ, 0xc0, !PT ;  /* 0x000f000f08067812 */ /* 0x044fe400078ec0ff */
[----:B------:R-:W-:Y:S02]  /*6cf0*/  LOP3.LUT R7, R8, 0xf000f0, RZ, 0xc0, !PT ;  /* 0x00f000f008077812 */ /* 0x000fe400078ec0ff */
[----:B------:R-:W-:Y:S02]  /*6d00*/  SHF.R.U32.HI R14, RZ, 0x8, R8 ;  /* 0x00000008ff0e7819 */ /* 0x000fe40000011608 */
[C---:B------:R-:W-:Y:S02]  /*6d10*/  LOP3.LUT R24, R10.reuse, 0xf000f, RZ, 0xc0, !PT ;  /* 0x000f000f0a187812 */ /* 0x040fe400078ec0ff */
[----:B------:R-:W-:-:S02]  /*6d20*/  LOP3.LUT R17, R10, 0xf000f0, RZ, 0xc0, !PT ;  /* 0x00f000f00a117812 */ /* 0x000fc400078ec0ff */
[C---:B------:R-:W-:Y:S02]  /*6d30*/  LOP3.LUT R8, R11.reuse, 0xf000f0, RZ, 0xc0, !PT ;  /* 0x00f000f00b087812 */ /* 0x040fe400078ec0ff */
[----:B------:R-:W-:Y:S02]  /*6d40*/  SHF.R.U32.HI R23, RZ, 0x8, R9 ;  /* 0x00000008ff177819 */ /* 0x000fe40000011609 */
[----:B------:R-:W-:Y:S02]  /*6d50*/  SHF.R.U32.HI R10, RZ, 0x8, R10 ;  /* 0x00000008ff0a7819 */ /* 0x000fe4000001160a */
[----:B------:R-:W-:Y:S02]  /*6d60*/  LOP3.LUT R25, R11, 0xf000f, RZ, 0xc0, !PT ;  /* 0x000f000f0b197812 */ /* 0x000fe400078ec0ff */
[----:B------:R-:W-:Y:S02]  /*6d70*/  SHF.R.U32.HI R11, RZ, 0x8, R11 ;  /* 0x00000008ff0b7819 */ /* 0x000fe4000001160b */
        /* <DEDUP_REMOVED lines=44> */
[--C-:B------:R-:W-:Y:S02]  /*7040*/  HADD2.F32 R6, -RZ, R30.reuse.H0_H0 ;  /* 0x2000001eff067230 */ /* 0x100fe40000004100 */
[--C-:B------:R-:W-:Y:S01]  /*7050*/  HADD2.F32 R34, -RZ, R29.reuse.H0_H0 ;  /* 0x2000001dff227230 */ /* 0x100fe20000004100 */
[----:B------:R-:W1:Y:S01]  /*7060*/  LDS.64 R14, [UR4+0x38] ;  /* 0x00003804ff0e7984 */ /* 0x000e620008000a00 */
[----:B------:R-:W-:Y:S02]  /*7070*/  HADD2.F32 R31, -RZ, R30.H1_H1 ;  /* 0x3000001eff1f7230 */ /* 0x000fe40000004100 */
[----:B------:R-:W-:Y:S02]  /*7080*/  HADD2.F32 R10, -RZ, R28.H0_H0 ;  /* 0x2000001cff0a7230 */ /* 0x000fe40000004100 */
[----:B------:R-:W-:Y:S02]  /*7090*/  HADD2.F32 R33, -RZ, R29.H1_H1 ;  /* 0x3000001dff217230 */ /* 0x000fe40000004100 */
[----:B0-----:R-:W-:-:S02]  /*70a0*/  HADD2.F32 R7, -RZ, R8.H0_H0 ;  /* 0x20000008ff077230 */ /* 0x001fc40000004100 */
[----:B------:R-:W-:Y:S02]  /*70b0*/  HADD2.F32 R32, -RZ, R8.H1_H1 ;  /* 0x30000008ff207230 */ /* 0x000fe40000004100 */
[----:B------:R-:W-:Y:S02]  /*70c0*/  HADD2.F32 R8, -RZ, R23.H0_H0 ;  /* 0x20000017ff087230 */ /* 0x000fe40000004100 */
[----:B------:R-:W-:Y:S01]  /*70d0*/  FFMA.FTZ R6, R6, R7, RZ ;  /* 0x0000000706067223 */ /* 0x000fe200000100ff */
[C---:B------:R-:W-:Y:S01]  /*70e0*/  FFMA.FTZ R35, R7.reuse, R34, RZ ;  /* 0x0000002207237223 */ /* 0x040fe200000100ff */
[----:B------:R-:W-:Y:S01]  /*70f0*/  FFMA.FTZ R36, R7, R10, RZ ;  /* 0x0000000a07247223 */ /* 0x000fe200000100ff */
[----:B------:R-:W-:Y:S02]  /*7100*/  HADD2.F32 R11, -RZ, R9.H0_H0 ;  /* 0x20000009ff0b7230 */ /* 0x000fe40000004100 */
[----:B------:R-:W-:Y:S01]  /*7110*/  FFMA.FTZ R6, R31, R32, R6 ;  /* 0x000000201f067223 */ /* 0x000fe20000010006 */
[----:B------:R-:W-:Y:S01]  /*7120*/  FFMA.FTZ R37, R7, R8, RZ ;  /* 0x0000000807257223 */ /* 0x000fe200000100ff */
[----:B------:R-:W-:-:S02]  /*7130*/  HADD2.F32 R31, -RZ, R23.H1_H1 ;  /* 0x30000017ff1f7230 */ /* 0x000fc40000004100 */
[C---:B------:R-:W-:Y:S01]  /*7140*/  FFMA.FTZ R8, R32.reuse, R33, R35 ;  /* 0x0000002120087223 */ /* 0x040fe20000010023 */
[----:B------:R-:W-:Y:S02]  /*7150*/  HADD2.F32 R35, -RZ, R28.H1_H1 ;  /* 0x3000001cff237230 */ /* 0x000fe40000004100 */
[----:B------:R-:W-:Y:S02]  /*7160*/  HADD2.F32 R10, -RZ, R21.H0_H0 ;  /* 0x20000015ff0a7230 */ /* 0x000fe40000004100 */
[C---:B------:R-:W-:Y:S01]  /*7170*/  FFMA.FTZ R34, R32.reuse, R31, R37 ;  /* 0x0000001f20227223 */ /* 0x040fe20000010025 */
[----:B------:R-:W-:Y:S02]  /*7180*/  HADD2.F32 R7, -RZ, R22.H0_H0 ;  /* 0x20000016ff077230 */ /* 0x000fe40000004100 */
[----:B------:R-:W-:Y:S01]  /*7190*/  FFMA.FTZ R36, R32, R35, R36 ;  /* 0x0000002320247223 */ /* 0x000fe20000010024 */
        /* <DEDUP_REMOVED lines=8> */
[----:B------:R-:W-:Y:S02]  /*7220*/  HADD2.F32 R6, -RZ, R22.H1_H1 ;  /* 0x30000016ff067230 */ /* 0x000fe40000004100 */
[----:B------:R-:W-:Y:S02]  /*7230*/  HADD2.F32 R34, -RZ, R19.H1_H1 ;  /* 0x30000013ff227230 */ /* 0x000fe40000004100 */
[----:B------:R-:W-:Y:S01]  /*7240*/  FFMA.FTZ R11, R9, R8, R10 ;  /* 0x00000008090b7223 */ /* 0x000fe2000001000a */
[----:B------:R-:W-:-:S02]  /*7250*/  HADD2.F32 R32, -RZ, R20.H1_H1 ;  /* 0x30000014ff207230 */ /* 0x000fc40000004100 */
[----:B------:R-:W-:Y:S01]  /*7260*/  FFMA.FTZ R7, R6, R9, R7 ;  /* 0x0000000906077223 */ /* 0x000fe20000010007 */
[----:B-1----:R-:W-:Y:S02]  /*7270*/  HADD2.F32 R10, -RZ, R14.H0_H0 ;  /* 0x2000000eff0a7230 */ /* 0x002fe40000004100 */
[C---:B------:R-:W-:Y:S01]  /*7280*/  FFMA.FTZ R35, R9.reuse, R34, R31 ;  /* 0x0000002209237223 */ /* 0x040fe2000001001f */
        /* <DEDUP_REMOVED lines=15> */
[C---:B------:R-:W-:Y:S01]  /*7380*/  FFMA.FTZ R7, R14.reuse, R7, R11 ;  /* 0x000000070e077223 */ /* 0x040fe2000001000b */
[----:B------:R-:W-:Y:S02]  /*7390*/  HADD2.F32 R6, -RZ, R15.H0_H0 ;  /* 0x2000000fff067230 */ /* 0x000fe40000004100 */
[C---:B------:R-:W-:Y:S01]  /*73a0*/  FFMA.FTZ R31, R14.reuse, R31, R32 ;  /* 0x0000001f0e1f7223 */ /* 0x040fe20000010020 */
[----:B------:R-:W-:Y:S02]  /*73b0*/  HADD2.F32 R10, -RZ, R17.H0_H0 ;  /* 0x20000011ff0a7230 */ /* 0x000fe40000004100 */
[----:B------:R-:W-:Y:S01]  /*73c0*/  FFMA.FTZ R33, R14, R33, R34 ;  /* 0x000000210e217223 */ /* 0x000fe20000010022 */
[----:B------:R-:W-:Y:S02]  /*73d0*/  HADD2.F32 R8, -RZ, R18.H0_H0 ;  /* 0x20000012ff087230 */ /* 0x000fe40000004100 */
        /* <DEDUP_REMOVED lines=31> */
.L_x_311:
        /* <DEDUP_REMOVED lines=9> */
[----:B------:R-:W-:Y:S02]  /*7660*/  HADD2.F32 R36, -RZ, R29.H1_H1 ;  /* 0x3000001dff247230 */ /* 0x000fe40000004100 */
[----:B------:R-:W-:Y:S02]  /*7670*/  HADD2.F32 R9, -RZ, R28.H0_H0 ;  /* 0x2000001cff097230 */ /* 0x000fe40000004100 */
[----:B------:R-:W-:Y:S02]  /*7680*/  HADD2.F32 R38, -RZ, R25.H0_H0 ;  /* 0x20000019ff267230 */ /* 0x000fe40000004100 */
[----:B0-----:R-:W-:-:S02]  /*7690*/  HADD2.F32 R31, -RZ, R6.H0_H0 ;  /* 0x20000006ff1f7230 */ /* 0x001fc40000004100 */
[----:B------:R-:W-:Y:S02]  /*76a0*/  HADD2.F32 R32, -RZ, R6.H1_H1 ;  /* 0x30000006ff207230 */ /* 0x000fe40000004100 */
[----:B------:R-:W-:Y:S02]  /*76b0*/  HADD2.F32 R6, -RZ, R30.H0_H0 ;  /* 0x2000001eff067230 */ /* 0x000fe40000004100 */
[-C--:B------:R-:W-:Y:S01]  /*76c0*/  FFMA.FTZ R35, R8, R31.reuse, RZ ;  /* 0x0000001f08237223 */ /* 0x080fe200000100ff */
[--C-:B------:R-:W-:Y:S02]  /*76d0*/  HADD2.F32 R15, -RZ, R7.reuse.H0_H0 ;  /* 0x20000007ff0f7230 */ /* 0x100fe40000004100 */
[-C--:B------:R-:W-:Y:S01]  /*76e0*/  FFMA.FTZ R9, R9, R31.reuse, RZ ;  /* 0x0000001f09097223 */ /* 0x080fe200000100ff */
[----:B------:R-:W-:Y:S02]  /*76f0*/  HADD2.F32 R14, -RZ, R7.H1_H1 ;  /* 0x30000007ff0e7230 */ /* 0x000fe40000004100 */
[----:B------:R-:W-:Y:S01]  /*7700*/  FFMA.FTZ R33, R6, R31, RZ ;  /* 0x0000001f06217223 */ /* 0x000fe200000100ff */
[----:B------:R-:W-:-:S03]  /*7710*/  HADD2.F32 R7, -RZ, R29.H0_H0 ;  /* 0x2000001dff077230 */ /* 0x000fc60000004100 */
[-C--:B------:R-:W-:Y:S01]  /*7720*/  FFMA.FTZ R6, R34, R32.reuse, R33 ;  /* 0x0000002022067223 */ /* 0x080fe20000010021 */
[----:B------:R-:W-:Y:S02]  /*7730*/  HADD2.F32 R34, -RZ, R23.H1_H1 ;  /* 0x30000017ff227230 */ /* 0x000fe40000004100 */
[----:B------:R-:W-:Y:S01]  /*7740*/  FFMA.FTZ R7, R7, R31, RZ ;  /* 0x0000001f07077223 */ /* 0x000fe200000100ff */
[----:B------:R-:W-:Y:S02]  /*7750*/  HADD2.F32 R31, -RZ, R21.H0_H0 ;  /* 0x20000015ff1f7230 */ /* 0x000fe40000004100 */
[----:B------:R-:W-:Y:S02]  /*7760*/  HADD2.F32 R33, -RZ, R20.H0_H0 ;  /* 0x20000014ff217230 */ /* 0x000fe40000004100 */
[-C--:B------:R-:W-:Y:S01]  /*7770*/  FFMA.FTZ R8, R36, R32.reuse, R7 ;  /* 0x0000002024087223 */ /* 0x080fe20000010007 */
[----:B------:R-:W-:Y:S02]  /*7780*/  HADD2.F32 R36, -RZ, R28.H1_H1 ;  /* 0x3000001cff247230 */ /* 0x000fe40000004100 */
[----:B------:R-:W-:Y:S01]  /*7790*/  FFMA.FTZ R34, R34, R32, R35 ;  /* 0x0000002022227223 */ /* 0x000fe20000010023 */
[----:B------:R-:W-:-:S02]  /*77a0*/  HADD2.F32 R7, -RZ, R22.H0_H0 ;  /* 0x20000016ff077230 */ /* 0x000fc40000004100 */
[----:B------:R-:W-:Y:S01]  /*77b0*/  FFMA.FTZ R32, R36, R32, R9 ;  /* 0x0000002024207223 */ /* 0x000fe20000010009 */
[-C--:B------:R-:W-:Y:S01]  /*77c0*/  FFMA.FTZ R9, R31, R15.reuse, R8 ;  /* 0x0000000f1f097223 */ /* 0x080fe20000010008 */
[-C--:B------:R-:W-:Y:S01]  /*77d0*/  FFMA.FTZ R31, R33, R15.reuse, R34 ;  /* 0x0000000f211f7223 */ /* 0x080fe20000010022 */
[----:B------:R-:W-:Y:S02]  /*77e0*/  HADD2.F32 R33, -RZ, R19.H0_H0 ;  /* 0x20000013ff217230 */ /* 0x000fe40000004100 */
[-C--:B------:R-:W-:Y:S01]  /*77f0*/  FFMA.FTZ R7, R7, R15.reuse, R6 ;  /* 0x0000000f07077223 */ /* 0x080fe20000010006 */
[----:B------:R-:W-:Y:S02]  /*7800*/  HADD2.F32 R6, -RZ, R22.H1_H1 ;  /* 0x30000016ff067230 */ /* 0x000fe40000004100 */
        /* <DEDUP_REMOVED lines=33> */
[----:B------:R-:W-:Y:S01]  /*7a20*/  FFMA.FTZ R14, R14, R6, R31 ;  /* 0x000000060e0e7223 */ /* 0x000fe2000001001f */
[----:B------:R-:W-:Y:S02]  /*7a30*/  HADD2.F32 R9, -RZ, R17.H1_H1 ;  /* 0x30000011ff097230 */ /* 0x000fe40000004100 */
[----:B------:R-:W-:-:S02]  /*7a40*/  HADD2.F32 R32, -RZ, R13.H0_H0 ;  /* 0x2000000dff207230 */ /* 0x000fc40000004100 */
        /* <DEDUP_REMOVED lines=23> */
.L_x_312:
        /* <DEDUP_REMOVED lines=97> */
.L_x_313:
[----:B------:R-:W-:Y:S05]  /*81d0*/  @P0 BRA `(.L_x_298) ;  /* 0x0000000400680947 */ /* 0x000fea0003800000 */
[----:B------:R-:W0:Y:S01]  /*81e0*/  LDS.64 R6, [UR4+0x1b0] ;  /* 0x0001b004ff067984 */ /* 0x000e220008000a00 */
[----:B------:R-:W-:Y:S02]  /*81f0*/  HADD2.F32 R34, -RZ, R29.H1_H1 ;  /* 0x3000001dff227230 */ /* 0x000fe40000004100 */
[----:B------:R-:W-:Y:S01]  /*8200*/  HADD2.F32 R10, -RZ, R23.H0_H0 ;  /* 0x20000017ff0a7230 */ /* 0x000fe20000004100 */
[----:B------:R-:W1:Y:S01]  /*8210*/  LDS.64 R8, [UR4+0x1b8] ;  /* 0x0001b804ff087984 */ /* 0x000e620008000a00 */
[----:B------:R-:W-:Y:S02]  /*8220*/  HADD2.F32 R11, -RZ, R28.H0_H0 ;  /* 0x2000001cff0b7230 */ /* 0x000fe40000004100 */
[--C-:B0-----:R-:W-:Y:S02]  /*8230*/  HADD2.F32 R31, -RZ, R6.reuse.H0_H0 ;  /* 0x20000006ff1f7230 */ /* 0x101fe40000004100 */
[----:B------:R-:W-:Y:S02]  /*8240*/  HADD2.F32 R32, -RZ, R6.H1_H1 ;  /* 0x30000006ff207230 */ /* 0x000fe40000004100 */
[----:B------:R-:W-:-:S02]  /*8250*/  HADD2.F32 R6, -RZ, R30.H0_H0 ;  /* 0x2000001eff067230 */ /* 0x000fc40000004100 */
[-C--:B------:R-:W-:Y:S01]  /*8260*/  FFMA.FTZ R33, R10, R31.reuse, RZ ;  /* 0x0000001f0a217223 */ /* 0x080fe200000100ff */
[--C-:B------:R-:W-:Y:S02]  /*8270*/  HADD2.F32 R15, -RZ, R7.reuse.H0_H0 ;  /* 0x20000007ff0f7230 */ /* 0x100fe40000004100 */
[-C--:B------:R-:W-:Y:S01]  /*8280*/  FFMA.FTZ R11, R11, R31.reuse, RZ ;  /* 0x0000001f0b0b7223 */ /* 0x080fe200000100ff */
[----:B------:R-:W-:Y:S02]  /*8290*/  HADD2.F32 R14, -RZ, R7.H1_H1 ;  /* 0x30000007ff0e7230 */ /* 0x000fe40000004100 */
[----:B------:R-:W-:Y:S02]  /*82a0*/  HADD2.F32 R7, -RZ, R29.H0_H0 ;  /* 0x2000001dff077230 */ /* 0x000fe40000004100 */
[-C--:B------:R-:W-:Y:S01]  /*82b0*/  FFMA.FTZ R29, R6, R31.reuse, RZ ;  /* 0x0000001f061d7223 */ /* 0x080fe200000100ff */
[----:B------:R-:W-:Y:S02]  /*82c0*/  HADD2.F32 R30, -RZ, R30.H1_H1 ;  /* 0x3000001eff1e7230 */ /* 0x000fe40000004100 */
[----:B------:R-:W-:-:S03]  /*82d0*/  FFMA.FTZ R7, R7, R31, RZ ;  /* 0x0000001f07077223 */ /* 0x000fc600000100ff */
[-C--:B------:R-:W-:Y:S01]  /*82e0*/  FFMA.FTZ R6, R30, R32.reuse, R29 ;  /* 0x000000201e067223 */ /* 0x080fe2000001001d */
[----:B------:R-:W-:Y:S02]  /*82f0*/  HADD2.F32 R30, -RZ, R23.H1_H1 ;  /* 0x30000017ff1e7230 */ /* 0x000fe40000004100 */
[-C--:B------:R-:W-:Y:S01]  /*8300*/  FFMA.FTZ R10, R34, R32.reuse, R7 ;  /* 0x00000020220a7223 */ /* 0x080fe20000010007 */
[----:B------:R-:W-:Y:S02]  /*8310*/  HADD2.F32 R34, -RZ, R28.H1_H1 ;  /* 0x3000001cff227230 */ /* 0x000fe40000004100 */
        /* <DEDUP_REMOVED lines=70> */
.L_x_298:
[----:B------:R-:W0:Y:S01]  /*8780*/  S2UR UR5, SR_CTAID.Z ;  /* 0x00000000000579c3 */ /* 0x000e220000002700 */
[----:B------:R-:W-:Y:S01]  /*8790*/  IADD3 R58, R58, 0x20, RZ ;  /* 0x000000203a3a7810 */ /* 0x000fe20007ffe0ff */
[----:B------:R-:W-:-:S03]  /*87a0*/  UIADD3 UR4, UR4, 0x40, URZ ;  /* 0x0000004004047890 */ /* 0x000fc6000fffe03f */
[----:B------:R-:W-:-:S03]  /*87b0*/  ISETP.GE.AND P0, PT, R58, UR8, PT ;  /* 0x000000083a007c0c */ /* 0x000fc6000bf06270 */
[----:B------:R-:W1:Y:S01]  /*87c0*/  LDC R61, c[0x0][0x23c] ;  /* 0x00008f00ff3d7b82 */ /* 0x000e620000000800 */
[----:B0-----:R-:W-:-:S04]  /*87d0*/  ULEA UR5, UR5, 0x40, 0x6 ;  /* 0x0000004005057891 */ /* 0x001fc8000f8e303f */
[----:B------:R-:W-:-:S04]  /*87e0*/  UISETP.LT.AND UP0, UPT, UR5, UR9, UPT ;  /* 0x000000090500728c */ /* 0x000fc8000bf01270 */
[----:B------:R-:W-:Y:S01]  /*87f0*/  USEL UR5, UR5, UR9, UP0 ;  /* 0x0000000905057287 */ /* 0x000fe20008000000 */
[----:B-1----:R-:W-:-:S05]  /*8800*/  IMAD.WIDE R62, R61, 0x10, R62 ;  /* 0x000000103d3e7825 */ /* 0x002fca00078e023e */
[----:B------:R-:W-:-:S13]  /*8810*/  ISETP.LT.AND P2, PT, R58, UR5, PT ;  /* 0x000000053a007c0c */ /* 0x000fda000bf41270 */
[----:B------:R-:W-:Y:S05]  /*8820*/  @!P0 BRA P2, `(.L_x_314) ;  /* 0xffffff9000cc8947 */ /* 0x000fea000103ffff */
.L_x_297:
[----:B------:R-:W-:Y:S01]  /*8830*/  ISETP.GE.AND P0, PT, R58, R57, PT ;  /* 0x000000393a00720c */ /* 0x000fe20003f06270 */
[----:B------:R-:W-:-:S03]  /*8840*/  ULDC UR5, c[0x0][0x26c] ;  /* 0x00009b0000057ab9 */ /* 0x000fc60000000800 */
[----:B------:R-:W-:-:S13]  /*8850*/  ISETP.GE.OR P0, PT, R58, UR5, P0 ;  /* 0x000000053a007c0c */ /* 0x000fda0008706670 */
[----:B------:R-:W-:Y:S05]  /*8860*/  @P0 BRA `(.L_x_315) ;  /* 0x0000001000ec0947 */ /* 0x000fea0003800000 */
[----:B------:R-:W-:Y:S01]  /*8870*/  PRMT R6, R56, 0x9910, RZ ;  /* 0x0000991038067816 */ /* 0x000fe200000000ff */
[----:B------:R-:W-:Y:S01]  /*8880*/  ULDC UR5, c[0x0][0x26c] ;  /* 0x00009b0000057ab9 */ /* 0x000fe20000000800 */
[C---:B------:R-:W-:Y:S02]  /*8890*/  SHF.L.U32 R60, R61.reuse, 0x2, RZ ;  /* 0x000000023d3c7819 */ /* 0x040fe400000006ff */
[----:B------:R-:W-:Y:S02]  /*88a0*/  ISETP.NE.AND P0, PT, R6, RZ, PT ;  /* 0x000000ff0600720c */ /* 0x000fe40003f05270 */
[----:B------:R-:W-:Y:S02]  /*88b0*/  SHF.R.S32.HI R6, RZ, 0x1f, R61 ;  /* 0x0000001fff067819 */ /* 0x000fe4000001143d */
[----:B------:R-:W-:Y:S02]  /*88c0*/  ISETP.LT.OR P0, PT, R12, 0x4, !P0 ;  /* 0x000000040c00780c */ /* 0x000fe40004701670 */
[----:B------:R-:W-:-:S11]  /*88d0*/  SHF.L.U64.HI R61, R61, 0x2, R6 ;  /* 0x000000023d3d7819 */ /* 0x000fd60000010206 */
.L_x_320:
        /* <DEDUP_REMOVED lines=15> */
[----:B------:R-:W-:Y:S01]  /*89d0*/  PRMT R6, R55, 0x9910, RZ ;  /* 0x0000991037067816 */ /* 0x000fe200000000ff */
[----:B------:R-:W-:Y:S01]  /*89e0*/  HFMA2.MMA R29, -RZ, RZ, 0, 0.0625 ;  /* 0x00002c00ff1d7435 */ /* 0x000fe200000001ff */
[----:B------:R-:W-:Y:S02]  /*89f0*/  MOV R13, 0x3400 ;  /* 0x00003400000d7802 */ /* 0x000fe40000000f00 */
[----:B------:R-:W-:Y:S02]  /*8a00*/  ISETP.NE.AND P2, PT, R6, RZ, PT ;  /* 0x000000ff0600720c */ /* 0x000fe40003f45270 */
[----:B------:R-:W-:Y:S02]  /*8a10*/  MOV R37, 0x2400 ;  /* 0x0000240000257802 */ /* 0x000fe40000000f00 */
[----:B------:R-:W-:Y:S02]  /*8a20*/  ISETP.GE.AND P3, PT, R59, 0x2, PT ;  /* 0x000000023b00780c */ /* 0x000fe40003f66270 */
[----:B--2---:R-:W-:-:S02]  /*8a30*/  LOP3.LUT R7, R9, 0xc000c, RZ, 0xc0, !PT ;  /* 0x000c000c09077812 */ /* 0x004fc400078ec0ff */
[----:B------:R-:W-:Y:S02]  /*8a40*/  SHF.R.U32.HI R18, RZ, 0x8, R9 ;  /* 0x00000008ff127819 */ /* 0x000fe40000011609 */
[C---:B------:R-:W-:Y:S02]  /*8a50*/  LOP3.LUT R14, R9.reuse, 0x300030, RZ, 0xc0, !PT ;  /* 0x00300030090e7812 */ /* 0x040fe400078ec0ff */
[C---:B------:R-:W-:Y:S02]  /*8a60*/  LOP3.LUT R30, R9.reuse, 0xc000c0, RZ, 0xc0, !PT ;  /* 0x00c000c0091e7812 */ /* 0x040fe400078ec0ff */
[----:B------:R-:W-:Y:S02]  /*8a70*/  LOP3.LUT R19, R9, 0x30003, RZ, 0xc0, !PT ;  /* 0x0003000309137812 */ /* 0x000fe400078ec0ff */
[----:B------:R-:W-:Y:S02]  /*8a80*/  LOP3.LUT R9, R10, 0xc000c, RZ, 0xc0, !PT ;  /* 0x000c000c0a097812 */ /* 0x000fe400078ec0ff */
[----:B------:R-:W-:-:S02]  /*8a90*/  SHF.R.U32.HI R20, RZ, 0x8, R10 ;  /* 0x00000008ff147819 */ /* 0x000fc4000001160a */
[C---:B------:R-:W-:Y:S02]  /*8aa0*/  LOP3.LUT R24, R10.reuse, 0x300030, RZ, 0xc0, !PT ;  /* 0x003000300a187812 */ /* 0x040fe400078ec0ff */
[C---:B------:R-:W-:Y:S02]  /*8ab0*/  LOP3.LUT R32, R10.reuse, 0xc000c0, RZ, 0xc0, !PT ;  /* 0x00c000c00a207812 */ /* 0x040fe400078ec0ff */
[----:B------:R-:W-:Y:S02]  /*8ac0*/  LOP3.LUT R22, R10, 0x30003, RZ, 0xc0, !PT ;  /* 0x000300030a167812 */ /* 0x000fe400078ec0ff */
[----:B------:R-:W-:Y:S02]  /*8ad0*/  LOP3.LUT R10, R11, 0xc000c, RZ, 0xc0, !PT ;  /* 0x000c000c0b0a7812 */ /* 0x000fe400078ec0ff */
[----:B------:R-:W-:Y:S02]  /*8ae0*/  SHF.R.U32.HI R16, RZ, 0x8, R8 ;  /* 0x00000008ff107819 */ /* 0x000fe40000011608 */
[----:B------:R-:W-:-:S02]  /*8af0*/  LOP3.LUT R26, R9, 0x64006400, RZ, 0xfc, !PT ;  /* 0x64006400091a7812 */ /* 0x000fc400078efcff */
[----:B------:R-:W-:Y:S02]  /*8b00*/  SHF.R.U32.HI R21, RZ, 0x8, R11 ;  /* 0x00000008ff157819 */ /* 0x000fe4000001160b */
[C---:B------:R-:W-:Y:S02]  /*8b10*/  LOP3.LUT R25, R11.reuse, 0x300030, RZ, 0xc0, !PT ;  /* 0x003000300b197812 */ /* 0x040fe400078ec0ff */
[C---:B------:R-:W-:Y:S02]  /*8b20*/  LOP3.LUT R33, R11.reuse, 0xc000c0, RZ, 0xc0, !PT ;  /* 0x00c000c00b217812 */ /* 0x040fe400078ec0ff */
[----:B------:R-:W-:Y:S02]  /*8b30*/  LOP3.LUT R23, R11, 0x30003, RZ, 0xc0, !PT ;  /* 0x000300030b177812 */ /* 0x000fe400078ec0ff */
[----:B------:R-:W-:Y:S02]  /*8b40*/  LOP3.LUT R34, R10, 0x64006400, RZ, 0xfc, !PT ;  /* 0x640064000a227812 */ /* 0x000fe400078efcff */
[----:B------:R-:W-:-:S02]  /*8b50*/  LOP3.LUT R9, R18, 0xc000c, RZ, 0xc0, !PT ;  /* 0x000c000c12097812 */ /* 0x000fc400078ec0ff */
[C---:B------:R-:W-:Y:S02]  /*8b60*/  LOP3.LUT R6, R8.reuse, 0xc000c, RZ, 0xc0, !PT ;  /* 0x000c000c08067812 */ /* 0x040fe400078ec0ff */
[C---:B------:R-:W-:Y:S02]  /*8b70*/  LOP3.LUT R15, R8.reuse, 0x300030, RZ, 0xc0, !PT ;  /* 0x00300030080f7812 */ /* 0x040fe400078ec0ff */
[C---:B------:R-:W-:Y:S02]  /*8b80*/  LOP3.LUT R31, R8.reuse, 0xc000c0, RZ, 0xc0, !PT ;  /* 0x00c000c0081f7812 */ /* 0x040fe400078ec0ff */
[----:B------:R-:W-:Y:S02]  /*8b90*/  LOP3.LUT R17, R8, 0x30003, RZ, 0xc0, !PT ;  /* 0x0003000308117812 */ /* 0x000fe400078ec0ff */
[----:B------:R-:W-:Y:S02]  /*8ba0*/  LOP3.LUT R11, R20, 0xc000c, RZ, 0xc0, !PT ;  /* 0x000c000c140b7812 */ /* 0x000fe400078ec0ff */
        /* <DEDUP_REMOVED lines=18> */
[----:B------:R-:W-:Y:S01]  /*8cd0*/  LOP3.LUT R36, R27, 0x64006400, RZ, 0xfc, !PT ;  /* 0x640064001b247812 */ /* 0x000fe200078efcff */
[----:B------:R-:W-:Y:S01]  /*8ce0*/  HFMA2 R6, R6, R13.H0_H0, -258, -258 ;  /* 0xdc08dc0806067431 */ /* 0x000fe2000004000d */
[----:B------:R-:W-:Y:S01]  /*8cf0*/  LOP3.LUT R28, R14, 0x64006400, RZ, 0xfc, !PT ;  /* 0x640064000e1c7812 */ /* 0x000fe200078efcff */
[----:B------:R-:W-:Y:S01]  /*8d00*/  HFMA2 R14, R26, R29.H0_H0, -66, -66 ;  /* 0xd420d4201a0e7431 */ /* 0x000fe2000004001d */
[----:B------:R-:W-:Y:S01]  /*8d10*/  LOP3.LUT R38, R25, 0x64006400, RZ, 0xfc, !PT ;  /* 0x6400640019267812 */ /* 0x000fe200078efcff */
[----:B------:R-:W-:Y:S01]  /*8d20*/  HFMA2 R13, R36, R13.H0_H0, -258, -258 ;  /* 0xdc08dc08240d7431 */ /* 0x000fe2000004000d */
        /* <DEDUP_REMOVED lines=95> */
.L_x_317:
        /* <DEDUP_REMOVED lines=47> */
.L_x_318:
        /* <DEDUP_REMOVED lines=46> */
.L_x_319:
        /* <DEDUP_REMOVED lines=44> */
.L_x_316:
[----:B------:R-:W-:Y:S01]  /*9bb0*/  IADD3 R58, R58, 0x10, RZ ;  /* 0x000000103a3a7810 */ /* 0x000fe20007ffe0ff */
[----:B------:R-:W-:Y:S01]  /*9bc0*/  UIADD3 UR4, UR4, 0x20, URZ ;  /* 0x0000002004047890 */ /* 0x000fe2000fffe03f */
[----:B------:R-:W-:Y:S02]  /*9bd0*/  IADD3 R62, P3, R62, R60, RZ ;  /* 0x0000003c3e3e7210 */ /* 0x000fe40007f7e0ff */
[C---:B------:R-:W-:Y:S02]  /*9be0*/  ISETP.GE.AND P2, PT, R58.reuse, UR5, PT ;  /* 0x000000053a007c0c */ /* 0x040fe4000bf46270 */
[----:B------:R-:W-:Y:S02]  /*9bf0*/  ISETP.LT.AND P4, PT, R58, R57, PT ;  /* 0x000000393a00720c */ /* 0x000fe40003f81270 */
[----:B------:R-:W-:-:S11]  /*9c00*/  IADD3.X R63, R63, R61, RZ, P3, !PT ;  /* 0x0000003d3f3f7210 */ /* 0x000fd60001ffe4ff */
[----:B------:R-:W-:Y:S05]  /*9c10*/  @!P2 BRA P4, `(.L_x_320) ;  /* 0xffffffec0030a947 */ /* 0x000fea000203ffff */
.L_x_315:
[----:B------:R-:W-:Y:S05]  /*9c20*/  @!P1 EXIT ;  /* 0x000000000000994d */ /* 0x000fea0003800000 */
[----:B------:R-:W0:Y:S01]  /*9c30*/  S2R R7, SR_CTAID.X ;  /* 0x0000000000077919 */ /* 0x000e220000002500 */
[----:B------:R-:W1:Y:S01]  /*9c40*/  S2UR UR4, SR_CTAID.Y ;  /* 0x00000000000479c3 */ /* 0x000e620000002600 */
[----:B------:R-:W-:Y:S01]  /*9c50*/  HMUL2 R15, R48, R55.H0_H0 ;  /* 0x20000037300f7232 */ /* 0x000fe20000000000 */
[----:B------:R-:W0:Y:S06]  /*9c60*/  S2R R10, SR_TID.X ;  /* 0x00000000000a7919 */ /* 0x000e2c0000002100 */
[----:B------:R-:W2:Y:S08]  /*9c70*/  LDC R6, c[0x0][0x23c] ;  /* 0x00008f00ff067b82 */ /* 0x000eb00000000800 */
        /* <DEDUP_REMOVED lines=14> */
.L_x_324:
[----:B------:R-:W0:Y:S02]  /*9d60*/  LDS R12, [R10] ;  /* 0x000000000a0c7984 */ /* 0x000e240000000800 */
[----:B0-----:R-:W-:-:S06]  /*9d70*/  HADD2 R13, R12, R15 ;  /* 0x0000000f0c0d7230 */ /* 0x001fcc0000000000 */
[----:B------:R-:W0:Y:S02]  /*9d80*/  ATOMS.CAST.SPIN R13, [R10], R12, R13 ;  /* 0x0000000c0a0d738d */ /* 0x000e24000180000d */
[----:B0-----:R-:W-:-:S13]  /*9d90*/  ISETP.EQ.U32.AND P0, PT, R13, 0x1, PT ;  /* 0x000000010d00780c */ /* 0x001fda0003f02070 */
[----:B------:R-:W-:Y:S05]  /*9da0*/  @!P0 BRA `(.L_x_324) ;  /* 0xfffffffc00ec8947 */ /* 0x000fea000383ffff */
[----:B------:R-:W-:Y:S05]  /*9db0*/  BRA `(.L_x_322) ;  /* 0x00000000000c7947 */ /* 0x000fea0003800000 */
.L_x_323:
[----:B------:R-:W2:Y:S02]  /*9dc0*/  LD.E R7, desc[UR6][R8.64] ;  /* 0x0000000608077980 */ /* 0x000ea4000c101900 */
[----:B--2---:R-:W-:-:S05]  /*9dd0*/  IADD3 R7, R15, R7, RZ ;  /* 0x000000070f077210 */ /* 0x004fca0007ffe0ff */
[----:B------:R0:W-:Y:S02]  /*9de0*/  ST.E desc[UR6][R8.64], R7 ;  /* 0x0000000708007985 */ /* 0x0001e4000c101906 */
.L_x_322:
[----:B------:R-:W-:Y:S05]  /*9df0*/  BSYNC B0 ;  /* 0x0000000000007941 */ /* 0x000fea0003800000 */
.L_x_321:
[----:B------:R1:W-:Y:S01]  /*9e00*/  ATOM.E.ADD.F16x2.RN.STRONG.GPU P0, RZ, desc[UR6][R8.64+0x4], R47 ;  /* 0x0000042f08ff79a2 */ /* 0x0003e2000810e1c6 */
[----:B------:R-:W-:Y:S04]  /*9e10*/  BSSY B0, `(.L_x_325) ;  /* 0x000000f000007945 */ /* 0x000fe80003800000 */
[----:B-1----:R-:W-:Y:S05]  /*9e20*/  @P0 BRA `(.L_x_326) ;  /* 0x0000000000340947 */ /* 0x002fea0003800000 */
[----:B------:R-:W1:Y:S02]  /*9e30*/  QSPC.E.S P0, RZ, [R8+0x4] ;  /* 0x0000040008ff73aa */ /* 0x000e640000000500 */
[----:B-1----:R-:W-:Y:S05]  /*9e40*/  @!P0 BRA `(.L_x_327) ;  /* 0x0000000000208947 */ /* 0x002fea0003800000 */
[----:B------:R-:W-:-:S04]  /*9e50*/  MOV R10, R8 ;  /* 0x00000008000a7202 */ /* 0x000fc80000000f00 */
[----:B------:R-:W-:-:S07]  /*9e60*/  MOV R10, R10 ;  /* 0x0000000a000a7202 */ /* 0x000fce0000000f00 */
.L_x_328:
[----:B------:R-:W1:Y:S02]  /*9e70*/  LDS R12, [R10+0x4] ;  /* 0x000004000a0c7984 */ /* 0x000e640000000800 */
[----:B-1----:R-:W-:-:S10]  /*9e80*/  HFMA2.MMA R13, R12, 1, 1, R47 ;  /* 0x3c003c000c0d7835 */ /* 0x002fd4000000002f */
[----:B------:R-:W1:Y:S02]  /*9e90*/  ATOMS.CAST.SPIN R13, [R10+0x4], R12, R13 ;  /* 0x0000040c0a0d738d */ /* 0x000e64000180000d */
[----:B-1----:R-:W-:-:S13]  /*9ea0*/  ISETP.EQ.U32.AND P0, PT, R13, 0x1, PT ;  /* 0x000000010d00780c */ /* 0x002fda0003f02070 */
[----:B------:R-:W-:Y:S05]  /*9eb0*/  @!P0 BRA `(.L_x_328) ;  /* 0xfffffffc00ec8947 */ /* 0x000fea000383ffff */
[----:B------:R-:W-:Y:S05]  /*9ec0*/  BRA `(.L_x_326) ;  /* 0x00000000000c7947 */ /* 0x000fea0003800000 */
.L_x_327:
[----:B0-----:R-:W2:Y:S02]  /*9ed0*/  LD.E R7, desc[UR6][R8.64+0x4] ;  /* 0x0000040608077980 */ /* 0x001ea4000c101900 */
[----:B--2---:R-:W-:-:S05]  /*9ee0*/  IADD3 R7, R47, R7, RZ ;  /* 0x000000072f077210 */ /* 0x004fca0007ffe0ff */
[----:B------:R1:W-:Y:S02]  /*9ef0*/  ST.E desc[UR6][R8.64+0x4], R7 ;  /* 0x0000040708007985 */ /* 0x0003e4000c101906 */
.L_x_326:
[----:B------:R-:W-:Y:S05]  /*9f00*/  BSYNC B0 ;  /* 0x0000000000007941 */ /* 0x000fea0003800000 */
.L_x_325:
        /* <DEDUP_REMOVED lines=12> */
.L_x_332:
[----:B------:R-:W0:Y:S02]  /*9fd0*/  LDS R12, [R10] ;  /* 0x000000000a0c7984 */ /* 0x000e240000000800 */
[----:B0-----:R-:W-:-:S06]  /*9fe0*/  HADD2 R13, R12, R7 ;  /* 0x000000070c0d7230 */ /* 0x001fcc0000000000 */
[----:B------:R-:W0:Y:S02]  /*9ff0*/  ATOMS.CAST.SPIN R13, [R10], R12, R13 ;  /* 0x0000000c0a0d738d */ /* 0x000e24000180000d */
[----:B0-----:R-:W-:-:S13]  /*a000*/  ISETP.EQ.U32.AND P0, PT, R13, 0x1, PT ;  /* 0x000000010d00780c */ /* 0x001fda0003f02070 */
[----:B------:R-:W-:Y:S05]  /*a010*/  @!P0 BRA `(.L_x_332) ;  /* 0xfffffffc00ec8947 */ /* 0x000fea000383ffff */
[----:B------:R-:W-:Y:S05]  /*a020*/  BRA `(.L_x_330) ;  /* 0x00000000000c7947 */ /* 0x000fea0003800000 */
.L_x_331:
[----:B------:R-:W2:Y:S02]  /*a030*/  LD.E R0, desc[UR6][R8.64] ;  /* 0x0000000608007980 */ /* 0x000ea4000c101900 */
[----:B--2---:R-:W-:-:S05]  /*a040*/  IADD3 R7, R7, R0, RZ ;  /* 0x0000000007077210 */ /* 0x004fca0007ffe0ff */
[----:B------:R0:W-:Y:S02]  /*a050*/  ST.E desc[UR6][R8.64], R7 ;  /* 0x0000000708007985 */ /* 0x0001e4000c101906 */
.L_x_330:
[----:B------:R-:W-:Y:S05]  /*a060*/  BSYNC B0 ;  /* 0x0000000000007941 */ /* 0x000fea0003800000 */
.L_x_329:
[----:B------:R1:W-:Y:S01]  /*a070*/  ATOM.E.ADD.F16x2.RN.STRONG.GPU P0, RZ, desc[UR6][R8.64+0x4], R15 ;  /* 0x0000040f08ff79a2 */ /* 0x0003e2000810e1c6 */
[----:B------:R-:W-:Y:S04]  /*a080*/  BSSY B0, `(.L_x_333) ;  /* 0x000000f000007945 */ /* 0x000fe80003800000 */
[----:B-1----:R-:W-:Y:S05]  /*a090*/  @P0 BRA `(.L_x_334) ;  /* 0x0000000000340947 */ /* 0x002fea0003800000 */
[----:B------:R-:W1:Y:S02]  /*a0a0*/  QSPC.E.S P0, RZ, [R8+0x4] ;  /* 0x0000040008ff73aa */ /* 0x000e640000000500 */
[----:B-1----:R-:W-:Y:S05]  /*a0b0*/  @!P0 BRA `(.L_x_335) ;  /* 0x0000000000208947 */ /* 0x002fea0003800000 */
[----:B------:R-:W-:-:S04]  /*a0c0*/  MOV R10, R8 ;  /* 0x00000008000a7202 */ /* 0x000fc80000000f00 */
[----:B------:R-:W-:-:S07]  /*a0d0*/  MOV R10, R10 ;  /* 0x0000000a000a7202 */ /* 0x000fce0000000f00 */
.L_x_336:
[----:B------:R-:W1:Y:S02]  /*a0e0*/  LDS R12, [R10+0x4] ;  /* 0x000004000a0c7984 */ /* 0x000e640000000800 */
[----:B-1----:R-:W-:-:S10]  /*a0f0*/  HFMA2.MMA R13, R12, 1, 1, R15 ;  /* 0x3c003c000c0d7835 */ /* 0x002fd4000000000f */
[----:B------:R-:W1:Y:S02]  /*a100*/  ATOMS.CAST.SPIN R13, [R10+0x4], R12, R13 ;  /* 0x0000040c0a0d738d */ /* 0x000e64000180000d */
[----:B-1----:R-:W-:-:S13]  /*a110*/  ISETP.EQ.U32.AND P0, PT, R13, 0x1, PT ;  /* 0x000000010d00780c */ /* 0x002fda0003f02070 */
[----:B------:R-:W-:Y:S05]  /*a120*/  @!P0 BRA `(.L_x_336) ;  /* 0xfffffffc00ec8947 */ /* 0x000fea000383ffff */
[----:B------:R-:W-:Y:S05]  /*a130*/  BRA `(.L_x_334) ;  /* 0x00000000000c7947 */ /* 0x000fea0003800000 */
.L_x_335:
[----:B------:R-:W0:Y:S02]  /*a140*/  LD.E R0, desc[UR6][R8.64+0x4] ;  /* 0x0000040608007980 */ /* 0x000e24000c101900 */
[----:B0-----:R-:W-:-:S05]  /*a150*/  IADD3 R7, R15, R0, RZ ;  /* 0x000000000f077210 */ /* 0x001fca0007ffe0ff */
[----:B------:R1:W-:Y:S02]  /*a160*/  ST.E desc[UR6][R8.64+0x4], R7 ;  /* 0x0000040708007985 */ /* 0x0003e4000c101906 */
.L_x_334:
[----:B------:R-:W-:Y:S05]  /*a170*/  BSYNC B0 ;  /* 0x0000000000007941 */ /* 0x000fea0003800000 */
.L_x_333:
        /* <DEDUP_REMOVED lines=12> */
.L_x_340:
[----:B------:R-:W0:Y:S02]  /*a240*/  LDS R10, [R2] ;  /* 0x00000000020a7984 */ /* 0x000e240000000800 */
[----:B0-----:R-:W-:-:S06]  /*a250*/  HADD2 R11, R10, R7 ;  /* 0x000000070a0b7230 */ /* 0x001fcc0000000000 */
[----:B------:R-:W0:Y:S02]  /*a260*/  ATOMS.CAST.SPIN R11, [R2], R10, R11 ;  /* 0x0000000a020b738d */ /* 0x000e24000180000b */
[----:B0-----:R-:W-:-:S13]  /*a270*/  ISETP.EQ.U32.AND P0, PT, R11, 0x1, PT ;  /* 0x000000010b00780c */ /* 0x001fda0003f02070 */
[----:B------:R-:W-:Y:S05]  /*a280*/  @!P0 BRA `(.L_x_340) ;  /* 0xfffffffc00ec8947 */ /* 0x000fea000383ffff */
[----:B------:R-:W-:Y:S05]  /*a290*/  BRA `(.L_x_338) ;  /* 0x00000000000c7947 */ /* 0x000fea0003800000 */
.L_x_339:
[----:B------:R-:W2:Y:S02]  /*a2a0*/  LD.E R0, desc[UR6][R8.64] ;  /* 0x0000000608007980 */ /* 0x000ea4000c101900 */
[----:B--2---:R-:W-:-:S05]  /*a2b0*/  IADD3 R3, R7, R0, RZ ;  /* 0x0000000007037210 */ /* 0x004fca0007ffe0ff */
[----:B------:R0:W-:Y:S02]  /*a2c0*/  ST.E desc[UR6][R8.64], R3 ;  /* 0x0000000308007985 */ /* 0x0001e4000c101906 */
.L_x_338:
[----:B------:R-:W-:Y:S05]  /*a2d0*/  BSYNC B0 ;  /* 0x0000000000007941 */ /* 0x000fea0003800000 */
.L_x_337:
[----:B------:R1:W-:Y:S01]  /*a2e0*/  ATOM.E.ADD.F16x2.RN.STRONG.GPU P0, RZ, desc[UR6][R8.64+0x4], R51 ;  /* 0x0000043308ff79a2 */ /* 0x0003e2000810e1c6 */
[----:B------:R-:W-:Y:S04]  /*a2f0*/  BSSY B0, `(.L_x_341) ;  /* 0x000000f000007945 */ /* 0x000fe80003800000 */
[----:B-1----:R-:W-:Y:S05]  /*a300*/  @P0 BRA `(.L_x_342) ;  /* 0x0000000000340947 */ /* 0x002fea0003800000 */
[----:B------:R-:W1:Y:S02]  /*a310*/  QSPC.E.S P0, RZ, [R8+0x4] ;  /* 0x0000040008ff73aa */ /* 0x000e640000000500 */
[----:B-1----:R-:W-:Y:S05]  /*a320*/  @!P0 BRA `(.L_x_343) ;  /* 0x0000000000208947 */ /* 0x002fea0003800000 */
[----:B------:R-:W-:-:S04]  /*a330*/  MOV R2, R8 ;  /* 0x0000000800027202 */ /* 0x000fc80000000f00 */
[----:B------:R-:W-:-:S07]  /*a340*/  MOV R2, R2 ;  /* 0x0000000200027202 */ /* 0x000fce0000000f00 */
.L_x_344:
[----:B------:R-:W1:Y:S02]  /*a350*/  LDS R10, [R2+0x4] ;  /* 0x00000400020a7984 */ /* 0x000e640000000800 */
[----:B-1----:R-:W-:-:S10]  /*a360*/  HFMA2.MMA R11, R10, 1, 1, R51 ;  /* 0x3c003c000a0b7835 */ /* 0x002fd40000000033 */
[----:B------:R-:W1:Y:S02]  /*a370*/  ATOMS.CAST.SPIN R11, [R2+0x4], R10, R11 ;  /* 0x0000040a020b738d */ /* 0x000e64000180000b */
[----:B-1----:R-:W-:-:S13]  /*a380*/  ISETP.EQ.U32.AND P0, PT, R11, 0x1, PT ;  /* 0x000000010b00780c */ /* 0x002fda0003f02070 */
[----:B------:R-:W-:Y:S05]  /*a390*/  @!P0 BRA `(.L_x_344) ;  /* 0xfffffffc00ec8947 */ /* 0x000fea000383ffff */
[----:B------:R-:W-:Y:S05]  /*a3a0*/  BRA `(.L_x_342) ;  /* 0x00000000000c7947 */ /* 0x000fea0003800000 */
.L_x_343:
[----:B------:R-:W0:Y:S02]  /*a3b0*/  LD.E R0, desc[UR6][R8.64+0x4] ;  /* 0x0000040608007980 */ /* 0x000e24000c101900 */
[----:B0-----:R-:W-:-:S05]  /*a3c0*/  IADD3 R3, R51, R0, RZ ;  /* 0x0000000033037210 */ /* 0x001fca0007ffe0ff */
[----:B------:R1:W-:Y:S02]  /*a3d0*/  ST.E desc[UR6][R8.64+0x4], R3 ;  /* 0x0000040308007985 */ /* 0x0003e4000c101906 */
.L_x_342:
[----:B------:R-:W-:Y:S05]  /*a3e0*/  BSYNC B0 ;  /* 0x0000000000007941 */ /* 0x000fea0003800000 */
.L_x_341:
[----:B------:R-:W-:-:S13]  /*a3f0*/  ISETP.GE.AND P0, PT, R59, 0x4, PT ;  /* 0x000000043b00780c */ /* 0x000fda0003f06270 */
[----:B------:R-:W-:Y:S05]  /*a400*/  @!P0 EXIT ;  /* 0x000000000000894d */ /* 0x000fea0003800000 */
[----:B------:R-:W-:-:S04]  /*a410*/  IMAD.WIDE R6, R6, 0x2, R8 ;  /* 0x0000000206067825 */ /* 0x000fc800078e0208 */
[----:B01----:R-:W-:-:S05]  /*a420*/  HMUL2 R9, R4, R56.H0_H0 ;  /* 0x2000003804097232 */ /* 0x003fca0000000000 */
        /* <DEDUP_REMOVED lines=8> */
.L_x_348:
[----:B------:R-:W0:Y:S02]  /*a4b0*/  LDS R4, [R2] ;  /* 0x0000000002047984 */ /* 0x000e240000000800 */
[----:B0-----:R-:W-:-:S06]  /*a4c0*/  HADD2 R5, R4, R9 ;  /* 0x0000000904057230 */ /* 0x001fcc0000000000 */
[----:B------:R-:W0:Y:S02]  /*a4d0*/  ATOMS.CAST.SPIN R5, [R2], R4, R5 ;  /* 0x000000040205738d */ /* 0x000e240001800005 */
[----:B0-----:R-:W-:-:S13]  /*a4e0*/  ISETP.EQ.U32.AND P0, PT, R5, 0x1, PT ;  /* 0x000000010500780c */ /* 0x001fda0003f02070 */
[----:B------:R-:W-:Y:S05]  /*a4f0*/  @!P0 BRA `(.L_x_348) ;  /* 0xfffffffc00ec8947 */ /* 0x000fea000383ffff */
[----:B------:R-:W-:Y:S05]  /*a500*/  BRA `(.L_x_346) ;  /* 0x00000000000c7947 */ /* 0x000fea0003800000 */
.L_x_347:
[----:B------:R-:W2:Y:S02]  /*a510*/  LD.E R0, desc[UR6][R6.64] ;  /* 0x0000000606007980 */ /* 0x000ea4000c101900 */
[----:B--2---:R-:W-:-:S05]  /*a520*/  IADD3 R3, R9, R0, RZ ;  /* 0x0000000009037210 */ /* 0x004fca0007ffe0ff */
[----:B------:R0:W-:Y:S02]  /*a530*/  ST.E desc[UR6][R6.64], R3 ;  /* 0x0000000306007985 */ /* 0x0001e4000c101906 */
.L_x_346:
[----:B------:R-:W-:Y:S05]  /*a540*/  BSYNC B0 ;  /* 0x0000000000007941 */ /* 0x000fea0003800000 */
.L_x_345:
[----:B------:R1:W-:Y:S02]  /*a550*/  ATOM.E.ADD.F16x2.RN.STRONG.GPU P0, RZ, desc[UR6][R6.64+0x4], R11 ;  /* 0x0000040b06ff79a2 */ /* 0x0003e4000810e1c6 */
[----:B-1----:R-:W-:Y:S05]  /*a560*/  @P0 EXIT ;  /* 0x000000000000094d */ /* 0x002fea0003800000 */
[----:B------:R-:W1:Y:S02]  /*a570*/  QSPC.E.S P0, RZ, [R6+0x4] ;  /* 0x0000040006ff73aa */ /* 0x000e640000000500 */
[----:B-1----:R-:W-:Y:S05]  /*a580*/  @!P0 BRA `(.L_x_349) ;  /* 0x00000000001c8947 */ /* 0x002fea0003800000 */
[----:B0-----:R-:W-:-:S07]  /*a590*/  MOV R6, R6 ;  /* 0x0000000600067202 */ /* 0x001fce0000000f00 */
.L_x_350:
[----:B------:R-:W0:Y:S02]  /*a5a0*/  LDS R2, [R6+0x4] ;  /* 0x0000040006027984 */ /* 0x000e240000000800 */
[----:B0-----:R-:W-:-:S10]  /*a5b0*/  HFMA2.MMA R3, R2, 1, 1, R11 ;  /* 0x3c003c0002037835 */ /* 0x001fd4000000000b */
[----:B------:R-:W0:Y:S02]  /*a5c0*/  ATOMS.CAST.SPIN R3, [R6+0x4], R2, R3 ;  /* 0x000004020603738d */ /* 0x000e240001800003 */
[----:B0-----:R-:W-:-:S13]  /*a5d0*/  ISETP.EQ.U32.AND P0, PT, R3, 0x1, PT ;  /* 0x000000010300780c */ /* 0x001fda0003f02070 */
[----:B------:R-:W-:Y:S05]  /*a5e0*/  @!P0 BRA `(.L_x_350) ;  /* 0xfffffffc00ec8947 */ /* 0x000fea000383ffff */
[----:B------:R-:W-:Y:S05]  /*a5f0*/  EXIT ;  /* 0x000000000000794d */ /* 0x000fea0003800000 */
.L_x_349:
[----:B------:R-:W0:Y:S02]  /*a600*/  LD.E R0, desc[UR6][R6.64+0x4] ;  /* 0x0000040606007980 */ /* 0x000e24000c101900 */
[----:B0-----:R-:W-:-:S05]  /*a610*/  IADD3 R3, R11, R0, RZ ;  /* 0x000000000b037210 */ /* 0x001fca0007ffe0ff */
[----:B------:R-:W-:Y:S01]  /*a620*/  ST.E desc[UR6][R6.64+0x4], R3 ;  /* 0x0000040306007985 */ /* 0x000fe2000c101906 */
[----:B------:R-:W-:Y:S05]  /*a630*/  EXIT ;  /* 0x000000000000794d */ /* 0x000fea0003800000 */
.L_x_351:
        /* <DEDUP_REMOVED lines=12> */
.L_x_5187:


//--------------------- .text._Z23gemm_half_q_half_kernelILi4ELi172ELb1ELb1ELi64EEvPK6__halfPKjS4_S2_PS0_iiiiPKtS7_iiiiiibS2_i --------------------------
	.section	.text._Z23gemm_half_q_half_kernelILi4ELi172ELb1ELb1ELi64EEvPK6__halfPKjS4_S2_PS0_iiiiPKtS7_iiiiiibS2_i,"ax",@progbits
	.align	128
        .global         _Z23gemm_half_q_half_kernelILi4ELi172ELb1ELb1ELi64EEvPK6__halfPKjS4_S2_PS0_iiiiPKtS7_iiiiiibS2_i
        .type           _Z23gemm_half_q_half_kernelILi4ELi172ELb1ELb1ELi64EEvPK6__halfPKjS4_S2_PS0_iiiiPKtS7_iiiiiibS2_i,@function
        .size           _Z23gemm_half_q_half_kernelILi4ELi172ELb1ELb1ELi64EEvPK6__halfPKjS4_S2_PS0_iiiiPKtS7_iiiiiibS2_i,(.L_x_5188 - _Z23gemm_half_q_half_kernelILi4ELi172ELb1ELb1ELi64EEvPK6__halfPKjS4_S2_PS0_iiiiPKtS7_iiiiiibS2_i)
        .other          _Z23gemm_half_q_half_kernelILi4ELi172ELb1ELb1ELi64EEvPK6__halfPKjS4_S2_PS0_iiiiPKtS7_iiiiiibS2_i,@"STO_CUDA_ENTRY STV_DEFAULT"
_Z23gemm_half_q_half_kernelILi4ELi172ELb1ELb1ELi64EEvPK6__halfPKjS4_S2_PS0_iiiiPKtS7_iiiiiibS2_i:
.text._Z23gemm_half_q_half_kernelILi4ELi172ELb1ELb1ELi64EEvPK6__halfPKjS4_S2_PS0_iiiiPKtS7_iiiiiibS2_i:
        /* <DEDUP_REMOVED lines=50> */
.L_x_352:
        /* <DEDUP_REMOVED lines=25> */
.L_x_357:
        /* <DEDUP_REMOVED lines=17> */
[----:B------:R-:W-:Y:S01]  /*05c0*/  LEA R14, P3, R19, UR4, 0x1 ;  /* 0x00000004130e7c11 */ /* 0x000fe2000f8608ff */
[----:B------:R-:W2:Y:S01]  /*05d0*/  LDG.E.U16.CONSTANT R6, desc[UR6][R6.64] ;  /* 0x0000000606067981 */ /* 0x000ea2000c1e9500 */
        /* <DEDUP_REMOVED lines=18> */
.L_x_356:
        /* <DEDUP_REMOVED lines=12> */
[C---:B------:R-:W-:Y:S02]  /*07c0*/  LEA R6, P0, R14.reuse, UR4, 0x1 ;  /* 0x000000040e067c11 */ /* 0x040fe4000f8008ff */
        /* <DEDUP_REMOVED lines=11> */
.L_x_358:
        /* <DEDUP_REMOVED lines=14> */
.L_x_355:
        /* <DEDUP_REMOVED lines=10> */
.L_x_360:
        /* <DEDUP_REMOVED lines=37> */
.L_x_359:
        /* <DEDUP_REMOVED lines=24> */
.L_x_361:
        /* <DEDUP_REMOVED lines=13> */
.L_x_354:
[----:B------:R-:W-:Y:S05]  /*0ea0*/  BSYNC B0 ;  /* 0x0000000000007941 */ /* 0x000fea0003800000 */
.L_x_353:
        /* <DEDUP_REMOVED lines=14> */
[----:B------:R-:W3:Y:S01]  /*0f90*/  LDC.64 R14, c[0x0][0x230] ;  /* 0x00008c00ff0e7b82 */ /* 0x000ee20000000a00 */
[----:B------:R-:W-:Y:S02]  /*0fa0*/  PLOP3.LUT P0, PT, PT, PT, PT, 0x8, 0x0 ;  /* 0x000000000000781c */ /* 0x000fe40003f0e170 */
[----:B------:R-:W-:-:S11]  /*0fb0*/  IADD3 R12, R94, -0x3, RZ ;  /* 0xfffffffd5e0c7810 */ /* 0x000fd60007ffe0ff */
.L_x_364:
[----:B----4-:R-:W-:Y:S02]  /*0fc0*/  LEA R2, R0, R11, 0x2 ;  /* 0x0000000b00027211 */ /* 0x010fe400078e10ff */
[----:B------:R-:W-:Y:S02]  /*0fd0*/  IADD3 R11, R11, 0x4, RZ ;  /* 0x000000040b0b7810 */ /* 0x000fe40007ffe0ff */
[C---:B-12---:R-:W-:Y:S01]  /*0fe0*/  IADD3 R4, R2.reuse, 0x1, RZ ;  /* 0x0000000102047810 */ /* 0x046fe20007ffe0ff */
[CCC-:B------:R-:W-:Y:S01]  /*0ff0*/  IMAD R3, R2.reuse, R85.reuse, R10.reuse ;  /* 0x0000005502037224 */ /* 0x1c0fe200078e020a */
[C---:B0-----:R-:W-:Y:S02]  /*1000*/  IADD3 R6, R2.reuse, 0x2, RZ ;  /* 0x0000000202067810 */ /* 0x041fe40007ffe0ff */
[----:B------:R-:W-:Y:S01]  /*1010*/  IADD3 R8, R2, 0x3, RZ ;  /* 0x0000000302087810 */ /* 0x000fe20007ffe0ff */
[-CC-:B------:R-:W-:Y:S01]  /*1020*/  IMAD R5, R4, R85.reuse, R10.reuse ;  /* 0x0000005504057224 */ /* 0x180fe200078e020a */
[----:B------:R-:W-:Y:S01]  /*1030*/  ISETP.GE.AND P2, PT, R11, R12, PT ;  /* 0x0000000c0b00720c */ /* 0x000fe20003f46270 */
[----:B------:R-:W-:-:S02]  /*1040*/  IMAD R7, R6, R85, R10 ;  /* 0x0000005506077224 */ /* 0x000fc400078e020a */
[----:B------:R-:W-:Y:S02]  /*1050*/  IMAD R9, R8, R85, R10 ;  /* 0x0000005508097224 */ /* 0x000fe400078e020a */
[----:B---3--:R-:W-:-:S04]  /*1060*/  IMAD.WIDE R2, R3, 0x2, R14 ;  /* 0x0000000203027825 */ /* 0x008fc800078e020e */
        /* <DEDUP_REMOVED lines=8> */
.L_x_363:
[----:B----4-:R-:W-:-:S04]  /*10f0*/  IADD3 R2, R94, -R11, RZ ;  /* 0x8000000b5e027210 */ /* 0x010fc80007ffe0ff */
[----:B------:R-:W-:-:S13]  /*1100*/  ISETP.GT.AND P2, PT, R2, 0x1, PT ;  /* 0x000000010200780c */ /* 0x000fda0003f44270 */
[----:B------:R-:W-:Y:S05]  /*1110*/  @!P2 BRA `(.L_x_365) ;  /* 0x00000000002ca947 */ /* 0x000fea0003800000 */
[----:B012---:R-:W0:Y:S01]  /*1120*/  LDC.64 R4, c[0x0][0x230] ;  /* 0x00008c00ff047b82 */ /* 0x007e220000000a00 */
        /* <DEDUP_REMOVED lines=10> */
.L_x_365:
[----:B------:R-:W-:-:S13]  /*11d0*/  ISETP.LT.OR P0, PT, R11, R94, P0 ;  /* 0x0000005e0b00720c */ /* 0x000fda0000701670 */
[----:B-123--:R-:W1:Y:S01]  /*11e0*/  @P0 LDC.64 R2, c[0x0][0x230] ;  /* 0x00008c00ff020b82 */ /* 0x00ee620000000a00 */
[----:B------:R-:W-:-:S05]  /*11f0*/  @P0 LEA R0, R0, R11, 0x2 ;  /* 0x0000000b00000211 */ /* 0x000fca00078e10ff */
[----:B0-----:R-:W-:-:S04]  /*1200*/  @P0 IMAD R5, R0, R85, R10 ;  /* 0x0000005500050224 */ /* 0x001fc800078e020a */
[----:B-1----:R-:W-:-:S05]  /*1210*/  @P0 IMAD.WIDE R2, R5, 0x2, R2 ;  /* 0x0000000205020825 */ /* 0x002fca00078e0202 */
[----:B------:R3:W-:Y:S02]  /*1220*/  @P0 STG.E.64 desc[UR6][R2.64], RZ ;  /* 0x000000ff02000986 */ /* 0x0007e4000c101b06 */
.L_x_362:
[----:B0-----:R-:W0:Y:S01]  /*1230*/  LDC.64 R8, c[0x0][0x248] ;  /* 0x00009200ff087b82 */ /* 0x001e220000000a00 */
[----:B-123--:R-:W-:-:S05]  /*1240*/  SHF.L.U32 R3, R16, 0x7, RZ ;  /* 0x0000000710037819 */ /* 0x00efca00000006ff */
[----:B0-----:R-:W-:-:S05]  /*1250*/  IMAD.WIDE R2, R3, 0x2, R8 ;  /* 0x0000000203027825 */ /* 0x001fca00078e0208 */
[----:B------:R0:W5:Y:S01]  /*1260*/  LDG.E.U16.CONSTANT R86, desc[UR6][R2.64+0x2] ;  /* 0x0000020602567981 */ /* 0x000162000c1e9500 */
[----:B------:R-:W-:Y:S01]  /*1270*/  BAR.SYNC.DEFER_BLOCKING 0x0 ;  /* 0x0000000000007b1d */ /* 0x000fe20000010000 */
[----:B------:R-:W-:-:S13]  /*1280*/  ISETP.GE.AND P0, PT, R93, R92, PT ;  /* 0x0000005c5d00720c */ /* 0x000fda0003f06270 */
        /* <DEDUP_REMOVED lines=9> */
.L_x_367:
        /* <DEDUP_REMOVED lines=44> */
.L_x_366:
        /* <DEDUP_REMOVED lines=24> */
.L_x_368:
        /* <DEDUP_REMOVED lines=8> */
.L_x_369:
        /* <DEDUP_REMOVED lines=10> */
.L_x_370:
        /* <DEDUP_REMOVED lines=8> */
.L_x_371:
        /* <DEDUP_REMOVED lines=10> */
.L_x_372:
        /* <DEDUP_REMOVED lines=8> */
[----:B------:R-:W-:-:S02]  /*1a20*/  PRMT R98, R7, 0x7610, R7 ;  /* 0x0000761007627816 */ /* 0x000fc40000000007 */
[----:B------:R-:W-:Y:S01]  /*1a30*/  MOV R87, RZ ;  /* 0x000000ff00577202 */ /* 0x000fe20000000f00 */
        /* <DEDUP_REMOVED lines=15> */
[----:B------:R-:W-:Y:S02]  /*1b30*/  PRMT R2, RZ, 0x5410, RZ ;  /* 0x00005410ff027816 */ /* 0x000fe400000000ff */
[----:B------:R-:W-:Y:S01]  /*1b40*/  IADD3 R86, R93, R86, RZ ;  /* 0x000000565d567210 */ /* 0x000fe20007ffe0ff */
[----:B------:R-:W-:Y:S06]  /*1b50*/  @P0 BRA `(.L_x_373) ;  /* 0x0000007800e80947 */ /* 0x000fec0003800000 */
[----:B------:R-:W-:Y:S01]  /*1b60*/  IADD3 R10, P0, P2, R10, R85, R11 ;  /* 0x000000550a0a7210 */ /* 0x000fe20007a1e00b */
[----:B------:R-:W-:Y:S01]  /*1b70*/  ULDC UR8, c[0x0][0x240] ;  /* 0x0000900000087ab9 */ /* 0x000fe20000000800 */
[----:B------:R-:W-:Y:S01]  /*1b80*/  SHF.R.S32.HI R85, RZ, 0x1f, R85 ;  /* 0x0000001fff557819 */ /* 0x000fe20000011455 */
[----:B------:R-:W-:Y:S01]  /*1b90*/  ULDC UR5, c[0x0][0x258] ;  /* 0x0000960000057ab9 */ /* 0x000fe20000000800 */
[----:B------:R-:W-:Y:S02]  /*1ba0*/  LEA R12, P3, R10, UR10, 0x2 ;  /* 0x0000000a0a0c7c11 */ /* 0x000fe4000f8610ff */
[----:B------:R-:W-:Y:S02]  /*1bb0*/  IADD3.X R85, R0, R85, R17, P0, P2 ;  /* 0x0000005500557210 */ /* 0x000fe400007e4411 */
[----:B------:R-:W-:Y:S02]  /*1bc0*/  MOV R87, RZ ;  /* 0x000000ff00577202 */ /* 0x000fe40000000f00 */
[----:B------:R-:W-:-:S02]  /*1bd0*/  LEA.HI.X R21, R10, UR11, R85, 0x2, P3 ;  /* 0x0000000b0a157c11 */ /* 0x000fc400098f1455 */
[----:B------:R-:W-:-:S07]  /*1be0*/  PRMT R9, RZ, 0x7610, R9 ;  /* 0x00007610ff097816 */ /* 0x000fce0000000009 */
.L_x_390:
[----:B------:R-:W-:-:S13]  /*1bf0*/  ISETP.NE.AND P0, PT, R93, R86, PT ;  /* 0x000000565d00720c */ /* 0x000fda0003f05270 */
[----:B------:R-:W0:Y:S01]  /*1c00*/  @!P0 LDC.64 R10, c[0x0][0x248] ;  /* 0x00009200ff0a8b82 */ /* 0x000e220000000a00 */
[----:B------:R-:W-:Y:S02]  /*1c10*/  @!P0 IADD3 R87, R87, 0x1, RZ ;  /* 0x0000000157578810 */ /* 0x000fe40007ffe0ff */
[----:B------:R-:W-:Y:S02]  /*1c20*/  @!P0 SHF.L.U32 R17, R93, 0x1, RZ ;  /* 0x000000015d118819 */ /* 0x000fe400000006ff */
[----:B------:R-:W-:-:S05]  /*1c30*/  @!P0 LEA R0, R87, R1, 0x3 ;  /* 0x0000000157008211 */ /* 0x000fca00078e18ff */
[----:B------:R-:W2:Y:S01]  /*1c40*/  @!P0 LDL.64 R18, [R0] ;  /* 0x0000000000128983 */ /* 0x000ea20000100a00 */
[----:B0-----:R-:W-:-:S06]  /*1c50*/  @!P0 IMAD.WIDE R10, R17, 0x2, R10 ;  /* 0x00000002110a8825 */ /* 0x001fcc00078e020a */
[----:B------:R-:W3:Y:S01]  /*1c60*/  @!P0 LDG.E.U16.CONSTANT R10, desc[UR6][R10.64+0x2] ;  /* 0x000002060a0a8981 */ /* 0x000ee2000c1e9500 */
[----:B--2---:R-:W-:Y:S02]  /*1c70*/  @!P0 PRMT R95, R18, 0x7610, R95 ;  /* 0x00007610125f8816 */ /* 0x004fe4000000005f */
[----:B------:R-:W-:Y:S02]  /*1c80*/  @!P0 PRMT R98, R19, 0x7610, R98 ;  /* 0x0000761013628816 */ /* 0x000fe40000000062 */
[----:B------:R-:W-:Y:S02]  /*1c90*/  @!P0 PRMT R95, R95, 0x7610, R18 ;  /* 0x000076105f5f8816 */ /* 0x000fe40000000012 */
[----:B------:R-:W-:Y:S02]  /*1ca0*/  @!P0 PRMT R98, R98, 0x7610, R19 ;  /* 0x0000761062628816 */ /* 0x000fe40000000013 */
[----:B------:R-:W-:Y:S02]  /*1cb0*/  MOV R18, R12 ;  /* 0x0000000c00127202 */ /* 0x000fe40000000f00 */
[----:B------:R-:W-:-:S02]  /*1cc0*/  MOV R19, R21 ;  /* 0x0000001500137202 */ /* 0x000fc40000000f00 */
[----:B---3--:R-:W-:Y:S01]  /*1cd0*/  @!P0 IADD3 R86, R10, R93, RZ ;  /* 0x0000005d0a568210 */ /* 0x008fe20007ffe0ff */
        /* <DEDUP_REMOVED lines=201> */
.L_x_375:
        /* <DEDUP_REMOVED lines=95> */
.L_x_376:
        /* <DEDUP_REMOVED lines=97> */
.L_x_377:
        /* <DEDUP_REMOVED lines=17> */
[--C-:B------:R-:W-:Y:S02]  /*3680*/  HADD2.F32 R56, -RZ, R11.reuse.H0_H0 ;  /* 0x2000000bff387230 */ /* 0x100fe40000004100 */
[----:B------:R-:W-:Y:S02]  /*3690*/  HADD2.F32 R55, -RZ, R11.H1_H1 ;  /* 0x3000000bff377230 */ /* 0x000fe40000004100 */
[----:B------:R-:W-:Y:S01]  /*36a0*/  FFMA.FTZ R35, R0, R25, RZ ;  /* 0x0000001900237223 */ /* 0x000fe200000100ff */
[----:B------:R-:W-:Y:S02]  /*36b0*/  HADD2.F32 R24, -RZ, R10.H1_H1 ;  /* 0x3000000aff187230 */ /* 0x000fe40000004100 */
[----:B------:R-:W-:-:S02]  /*36c0*/  HADD2.F32 R11, -RZ, R37.H0_H0 ;  /* 0x20000025ff0b7230 */ /* 0x000fc40000004100 */
[----:B------:R-:W-:Y:S02]  /*36d0*/  HADD2.F32 R10, -RZ, R39.H0_H0 ;  /* 0x20000027ff0a7230 */ /* 0x000fe40000004100 */
[----:B------:R-:W-:Y:S01]  /*36e0*/  FFMA.FTZ R35, R36, R24, R35 ;  /* 0x0000001824237223 */ /* 0x000fe20000010023 */
[----:B------:R-:W-:Y:S02]  /*36f0*/  HADD2.F32 R36, -RZ, R23.H0_H0 ;  /* 0x20000017ff247230 */ /* 0x000fe40000004100 */
[-C--:B------:R-:W-:Y:S01]  /*3700*/  FFMA.FTZ R11, R11, R25.reuse, RZ ;  /* 0x000000190b0b7223 */ /* 0x080fe200000100ff */
[----:B------:R-:W-:Y:S02]  /*3710*/  HADD2.F32 R0, -RZ, R44.H0_H0 ;  /* 0x2000002cff007230 */ /* 0x000fe40000004100 */
[-C--:B------:R-:W-:Y:S01]  /*3720*/  FFMA.FTZ R37, R10, R25.reuse, RZ ;  /* 0x000000190a257223 */ /* 0x080fe200000100ff */
[----:B------:R-:W-:Y:S01]  /*3730*/  FFMA.FTZ R25, R12, R25, RZ ;  /* 0x000000190c197223 */ /* 0x000fe200000100ff */
[----:B------:R-:W-:-:S02]  /*3740*/  HADD2.F32 R12, -RZ, R47.H0_H0 ;  /* 0x2000002fff0c7230 */ /* 0x000fc40000004100 */
[-C--:B------:R-:W-:Y:S01]  /*3750*/  FFMA.FTZ R11, R22, R24.reuse, R11 ;  /* 0x00000018160b7223 */ /* 0x080fe2000001000b */
[----:B------:R-:W-:Y:S02]  /*3760*/  HADD2.F32 R10, -RZ, R46.H0_H0 ;  /* 0x2000002eff0a7230 */ /* 0x000fe40000004100 */
[-C--:B------:R-:W-:Y:S01]  /*3770*/  FFMA.FTZ R37, R58, R24.reuse, R37 ;  /* 0x000000183a257223 */ /* 0x080fe20000010025 */
[----:B------:R-:W-:Y:S01]  /*3780*/  FFMA.FTZ R25, R36, R24, R25 ;  /* 0x0000001824197223 */ /* 0x000fe20000010019 */
[-C--:B------:R-:W-:Y:S01]  /*3790*/  FFMA.FTZ R22, R12, R56.reuse, R11 ;  /* 0x000000380c167223 */ /* 0x080fe2000001000b */
[-C--:B------:R-:W-:Y:S01]  /*37a0*/  FFMA.FTZ R0, R0, R56.reuse, R35 ;  /* 0x0000003800007223 */ /* 0x080fe20000010023 */
[-C--:B------:R-:W-:Y:S01]  /*37b0*/  FFMA.FTZ R10, R10, R56.reuse, R37 ;  /* 0x000000380a0a7223 */ /* 0x080fe20000010025 */
[----:B------:R-:W-:Y:S02]  /*37c0*/  HADD2.F32 R11, -RZ, R28.H0_H0 ;  /* 0x2000001cff0b7230 */ /* 0x000fe40000004100 */
[----:B------:R-:W-:Y:S01]  /*37d0*/  FFMA.FTZ R56, R48, R56, R25 ;  /* 0x0000003830387223 */ /* 0x000fe20000010019 */
[----:B------:R-:W-:-:S02]  /*37e0*/  HADD2.F32 R23, -RZ, R30.H0_H0 ;  /* 0x2000001eff177230 */ /* 0x000fc40000004100 */
[-C--:B------:R-:W-:Y:S01]  /*37f0*/  FFMA.FTZ R0, R17, R55.reuse, R0 ;  /* 0x0000003711007223 */ /* 0x080fe20000010000 */
[----:B------:R-:W-:Y:S02]  /*3800*/  HADD2.F32 R17, -RZ, R38.H0_H0 ;  /* 0x20000026ff117230 */ /* 0x000fe40000004100 */
[-C--:B------:R-:W-:Y:S01]  /*3810*/  FFMA.FTZ R12, R11, R55.reuse, R10 ;  /* 0x000000370b0c7223 */ /* 0x080fe2000001000a */
[----:B-1----:R-:W-:Y:S02]  /*3820*/  HADD2.F32 R11, -RZ, R20.H0_H0 ;  /* 0x20000014ff0b7230 */ /* 0x002fe40000004100 */
        /* <DEDUP_REMOVED lines=47> */
.L_x_374:
        /* <DEDUP_REMOVED lines=10> */
[----:B------:R-:W-:Y:S01]  /*3bc0*/  LOP3.LUT R11, R22, 0xff, RZ, 0xc0, !PT ;  /* 0x000000ff160b7812 */ /* 0x000fe200078ec0ff */
[----:B------:R1:W3:Y:S01]  /*3bd0*/  I2F.F16 R38, R10 ;  /* 0x0000000a00267306 */ /* 0x0002e20000200c00 */
[----:B------:R-:W-:-:S02]  /*3be0*/  LEA.HI R17, R20, 0xffffff80, RZ, 0x8 ;  /* 0xffffff8014117811 */ /* 0x000fc400078f40ff */
[----:B------:R-:W-:Y:S02]  /*3bf0*/  IADD3 R11, R11, -0x80, RZ ;  /* 0xffffff800b0b7810 */ /* 0x000fe40007ffe0ff */
[----:B------:R-:W-:Y:S02]  /*3c00*/  LOP3.LUT R12, R23, 0xff, RZ, 0xc0, !PT ;  /* 0x000000ff170c7812 */ /* 0x000fe400078ec0ff */
[----:B------:R-:W-:Y:S01]  /*3c10*/  LEA.HI R28, R21, 0xffffff80, RZ, 0x8 ;  /* 0xffffff80151c7811 */ /* 0x000fe200078f40ff */
[----:B------:R4:W0:Y:S01]  /*3c20*/  I2F.F16 R35, R0 ;  /* 0x0000000000237306 */ /* 0x0008220000200c00 */
[----:B-1----:R-:W-:Y:S02]  /*3c30*/  SHF.R.U32.HI R10, RZ, 0x8, R21 ;  /* 0x00000008ff0a7819 */ /* 0x002fe40000011615 */
[----:B------:R-:W-:Y:S02]  /*3c40*/  IADD3 R12, R12, -0x80, RZ ;  /* 0xffffff800c0c7810 */ /* 0x000fe40007ffe0ff */
[----:B------:R-:W-:-:S02]  /*3c50*/  LOP3.LUT R10, R10, 0xff, RZ, 0xc0, !PT ;  /* 0x000000ff0a0a7812 */ /* 0x000fc400078ec0ff */
[----:B------:R-:W-:Y:S01]  /*3c60*/  LEA.HI R29, R22, 0xffffff80, RZ, 0x8 ;  /* 0xffffff80161d7811 */ /* 0x000fe200078f40ff */
[----:B------:R1:W0:Y:S01]  /*3c70*/  I2F.F16 R36, R11 ;  /* 0x0000000b00247306 */ /* 0x0002220000200c00 */
[--C-:B----4-:R-:W-:Y:S02]  /*3c80*/  SHF.R.U32.HI R0, RZ, 0x8, R20.reuse ;  /* 0x00000008ff007819 */ /* 0x110fe40000011614 */
[----:B------:R-:W-:Y:S02]  /*3c90*/  IADD3 R10, R10, -0x80, RZ ;  /* 0xffffff800a0a7810 */ /* 0x000fe40007ffe0ff */
[----:B------:R-:W-:Y:S02]  /*3ca0*/  LOP3.LUT R0, R0, 0xff, RZ, 0xc0, !PT ;  /* 0x000000ff00007812 */ /* 0x000fe400078ec0ff */
[----:B------:R-:W-:Y:S01]  /*3cb0*/  SHF.R.U32.HI R20, RZ, 0x10, R20 ;  /* 0x00000010ff147819 */ /* 0x000fe20000011614 */
[----:B------:R-:W4:Y:S01]  /*3cc0*/  I2F.F16 R41, R10 ;  /* 0x0000000a00297306 */ /* 0x000f220000200c00 */
[----:B-1----:R-:W-:-:S02]  /*3cd0*/  SHF.R.U32.HI R11, RZ, 0x8, R22 ;  /* 0x00000008ff0b7819 */ /* 0x002fc40000011616 */
[----:B------:R-:W-:Y:S02]  /*3ce0*/  IADD3 R0, R0, -0x80, RZ ;  /* 0xffffff8000007810 */ /* 0x000fe40007ffe0ff */
[----:B------:R-:W-:Y:S02]  /*3cf0*/  LOP3.LUT R11, R11, 0xff, RZ, 0xc0, !PT ;  /* 0x000000ff0b0b7812 */ /* 0x000fe400078ec0ff */
[----:B------:R-:W-:Y:S01]  /*3d00*/  LOP3.LUT R20, R20, 0xff, RZ, 0xc0, !PT ;  /* 0x000000ff14147812 */ /* 0x000fe200078ec0ff */
[----:B------:R1:W0:Y:S01]  /*3d10*/  I2F.F16 R39, R0 ;  /* 0x0000000000277306 */ /* 0x0002220000200c00 */
[----:B------:R-:W-:Y:S02]  /*3d20*/  IADD3 R11, R11, -0x80, RZ ;  /* 0xffffff800b0b7810 */ /* 0x000fe40007ffe0ff */
[----:B------:R-:W-:Y:S02]  /*3d30*/  IADD3 R20, R20, -0x80, RZ ;  /* 0xffffff8014147810 */ /* 0x000fe40007ffe0ff */
[----:B------:R-:W-:-:S02]  /*3d40*/  LEA.HI R30, R23, 0xffffff80, RZ, 0x8 ;  /* 0xffffff80171e7811 */ /* 0x000fc400078f40ff */
[----:B------:R-:W-:Y:S01]  /*3d50*/  SHF.R.U32.HI R21, RZ, 0x10, R21 ;  /* 0x00000010ff157819 */ /* 0x000fe20000011615 */
[----:B------:R3:W0:Y:S01]  /*3d60*/  I2F.F16 R43, R11 ;  /* 0x0000000b002b7306 */ /* 0x0006220000200c00 */
[--C-:B-1----:R-:W-:Y:S02]  /*3d70*/  SHF.R.U32.HI R0, RZ, 0x8, R23.reuse ;  /* 0x00000008ff007819 */ /* 0x102fe40000011617 */
[----:B------:R-:W-:Y:S02]  /*3d80*/  SHF.R.U32.HI R22, RZ, 0x10, R22 ;  /* 0x00000010ff167819 */ /* 0x000fe40000011616 */
[----:B------:R-:W-:Y:S02]  /*3d90*/  LOP3.LUT R0, R0, 0xff, RZ, 0xc0, !PT ;  /* 0x000000ff00007812 */ /* 0x000fe400078ec0ff */
[----:B------:R-:W-:Y:S01]  /*3da0*/  SHF.R.U32.HI R23, RZ, 0x10, R23 ;  /* 0x00000010ff177819 */ /* 0x000fe20000011617 */
[----:B------:R-:W1:Y:S01]  /*3db0*/  I2F.F16 R31, R12 ;  /* 0x0000000c001f7306 */ /* 0x000e620000200c00 */
[----:B------:R-:W-:-:S02]  /*3dc0*/  IADD3 R45, R0, -0x80, RZ ;  /* 0xffffff80002d7810 */ /* 0x000fc40007ffe0ff */
[----:B------:R-:W-:Y:S02]  /*3dd0*/  LOP3.LUT R21, R21, 0xff, RZ, 0xc0, !PT ;  /* 0x000000ff15157812 */ /* 0x000fe400078ec0ff */
[----:B------:R-:W-:Y:S02]  /*3de0*/  LOP3.LUT R22, R22, 0xff, RZ, 0xc0, !PT ;  /* 0x000000ff16167812 */ /* 0x000fe400078ec0ff */
[----:B------:R-:W-:Y:S01]  /*3df0*/  LOP3.LUT R23, R23, 0xff, RZ, 0xc0, !PT ;  /* 0x000000ff17177812 */ /* 0x000fe200078ec0ff */
[----:B------:R-:W0:Y:S01]  /*3e00*/  I2F.F16 R40, R20 ;  /* 0x0000001400287306 */ /* 0x000e220000200c00 */
[----:B------:R-:W-:Y:S02]  /*3e10*/  IADD3 R21, R21, -0x80, RZ ;  /* 0xffffff8015157810 */ /* 0x000fe40007ffe0ff */
[----:B------:R-:W-:Y:S02]  /*3e20*/  IADD3 R22, R22, -0x80, RZ ;  /* 0xffffff8016167810 */ /* 0x000fe40007ffe0ff */
[----:B------:R-:W-:-:S02]  /*3e30*/  IADD3 R23, R23, -0x80, RZ ;  /* 0xffffff8017177810 */ /* 0x000fc40007ffe0ff */
[----:B------:R-:W-:Y:S01]  /*3e40*/  ISETP.GE.AND P2, PT, R94, 0x2, PT ;  /* 0x000000025e00780c */ /* 0x000fe20003f46270 */
[----:B------:R-:W0:Y:S08]  /*3e50*/  I2F.F16 R17, R17 ;  /* 0x0000001100117306 */ /* 0x000e300000200c00 */
        /* <DEDUP_REMOVED lines=8> */
[----:B---3--:R-:W-:Y:S02]  /*3ee0*/  LOP3.LUT R11, R27, 0xff, RZ, 0xc0, !PT ;  /* 0x000000ff1b0b7812 */ /* 0x008fe400078ec0ff */
[----:B------:R-:W-:Y:S02]  /*3ef0*/  IADD3 R48, R10, -0x80, RZ ;  /* 0xffffff800a307810 */ /* 0x000fe40007ffe0ff */
[----:B------:R-:W-:Y:S02]  /*3f00*/  LOP3.LUT R10, R26, 0xff, RZ, 0xc0, !PT ;  /* 0x000000ff1a0a7812 */ /* 0x000fe400078ec0ff */
[----:B------:R-:W-:Y:S02]  /*3f10*/  IADD3 R50, R11, -0x80, RZ ;  /* 0xffffff800b327810 */ /* 0x000fe40007ffe0ff */
[----:B------:R-:W-:Y:S01]  /*3f20*/  IADD3 R49, R10, -0x80, RZ ;  /* 0xffffff800a317810 */ /* 0x000fe20007ffe0ff */
[----:B------:R-:W2:Y:S01]  /*3f30*/  I2F.F16 R48, R48 ;  /* 0x0000003000307306 */ /* 0x000ea20000200c00 */
[----:B------:R-:W-:-:S02]  /*3f40*/  LOP3.LUT R0, R24, 0xff, RZ, 0xc0, !PT ;  /* 0x000000ff18007812 */ /* 0x000fc400078ec0ff */
[----:B------:R-:W-:Y:S02]  /*3f50*/  SHF.R.U32.HI R10, RZ, 0x8, R24 ;  /* 0x00000008ff0a7819 */ /* 0x000fe40000011618 */
[----:B------:R-:W-:Y:S02]  /*3f60*/  SHF.R.U32.HI R11, RZ, 0x8, R25 ;  /* 0x00000008ff0b7819 */ /* 0x000fe40000011619 */
[----:B------:R-:W-:Y:S01]  /*3f70*/  LEA.HI R32, R24, 0xffffff80, RZ, 0x8 ;  /* 0xffffff8018207811 */ /* 0x000fe200078f40ff */
[----:B------:R-:W3:Y:S01]  /*3f80*/  I2F.F16 R49, R49 ;  /* 0x0000003100317306 */ /* 0x000ee20000200c00 */
[----:B------:R-:W-:Y:S02]  /*3f90*/  IADD3 R0, R0, -0x80, RZ ;  /* 0xffffff8000007810 */ /* 0x000fe40007ffe0ff */
[----:B------:R-:W-:Y:S02]  /*3fa0*/  LOP3.LUT R10, R10, 0xff, RZ, 0xc0, !PT ;  /* 0x000000ff0a0a7812 */ /* 0x000fe400078ec0ff */
[----:B------:R-:W-:-:S02]  /*3fb0*/  LOP3.LUT R11, R11, 0xff, RZ, 0xc0, !PT ;  /* 0x000000ff0b0b7812 */ /* 0x000fc400078ec0ff */
[----:B------:R-:W-:Y:S01]  /*3fc0*/  LEA.HI R33, R25, 0xffffff80, RZ, 0x8 ;  /* 0xffffff8019217811 */ /* 0x000fe200078f40ff */
[----:B------:R4:W0:Y:S01]  /*3fd0*/  I2F.F16 R47, R0 ;  /* 0x00000000002f7306 */ /* 0x0008220000200c00 */
[----:B------:R-:W-:Y:S02]  /*3fe0*/  SHF.R.U32.HI R24, RZ, 0x10, R24 ;  /* 0x00000010ff187819 */ /* 0x000fe40000011618 */
[----:B------:R-:W-:Y:S02]  /*3ff0*/  SHF.R.U32.HI R25, RZ, 0x10, R25 ;  /* 0x00000010ff197819 */ /* 0x000fe40000011619 */
[----:B------:R-:W-:Y:S02]  /*4000*/  IADD3 R10, R10, -0x80, RZ ;  /* 0xffffff800a0a7810 */ /* 0x000fe40007ffe0ff */
[----:B------:R-:W-:Y:S01]  /*4010*/  IADD3 R11, R11, -0x80, RZ ;  /* 0xffffff800b0b7810 */ /* 0x000fe20007ffe0ff */
[----:B------:R-:W0:Y:S01]  /*4020*/  I2F.F16 R32, R32 ;  /* 0x0000002000207306 */ /* 0x000e220000200c00 */
[----:B----4-:R-:W-:-:S02]  /*4030*/  LOP3.LUT R0, R24, 0xff, RZ, 0xc0, !PT ;  /* 0x000000ff18007812 */ /* 0x010fc400078ec0ff */
[----:B------:R-:W-:Y:S02]  /*4040*/  LOP3.LUT R12, R25, 0xff, RZ, 0xc0, !PT ;  /* 0x000000ff190c7812 */ /* 0x000fe400078ec0ff */
[----:B------:R-:W-:Y:S02]  /*4050*/  LEA.HI R34, R26, 0xffffff80, RZ, 0x8 ;  /* 0xffffff801a227811 */ /* 0x000fe400078f40ff */
[----:B------:R-:W-:Y:S01]  /*4060*/  LEA.HI R37, R27, 0xffffff80, RZ, 0x8 ;  /* 0xffffff801b257811 */ /* 0x000fe200078f40ff */
[----:B------:R4:W0:Y:S01]  /*4070*/  I2F.F16 R24, R10 ;  /* 0x0000000a00187306 */ /* 0x0008220000200c00 */
[----:B------:R-:W-:Y:S02]  /*4080*/  IADD3 R0, R0, -0x80, RZ ;  /* 0xffffff8000007810 */ /* 0x000fe40007ffe0ff */
[--C-:B------:R-:W-:Y:S02]  /*4090*/  SHF.R.U32.HI R20, RZ, 0x8, R26.reuse ;  /* 0x00000008ff147819 */ /* 0x100fe4000001161a */
[----:B------:R-:W-:-:S02]  /*40a0*/  SHF.R.U32.HI R26, RZ, 0x10, R26 ;  /* 0x00000010ff1a7819 */ /* 0x000fc4000001161a */
[----:B------:R-:W-:Y:S01]  /*40b0*/  LOP3.LUT R20, R20, 0xff, RZ, 0xc0, !PT ;  /* 0x000000ff14147812 */ /* 0x000fe200078ec0ff */
[----:B------:R1:W0:Y:S01]  /*40c0*/  I2F.F16 R25, R11 ;  /* 0x0000000b00197306 */ /* 0x0002220000200c00 */
[--C-:B----4-:R-:W-:Y:S02]  /*40d0*/  SHF.R.U32.HI R10, RZ, 0x8, R27.reuse ;  /* 0x00000008ff0a7819 */ /* 0x110fe4000001161b */
[----:B------:R-:W-:Y:S02]  /*40e0*/  SHF.R.U32.HI R27, RZ, 0x10, R27 ;  /* 0x00000010ff1b7819 */ /* 0x000fe4000001161b */
[----:B------:R-:W-:Y:S02]  /*40f0*/  LOP3.LUT R10, R10, 0xff, RZ, 0xc0, !PT ;  /* 0x000000ff0a0a7812 */ /* 0x000fe400078ec0ff */
[----:B------:R-:W-:Y:S01]  /*4100*/  IADD3 R12, R12, -0x80, RZ ;  /* 0xffffff800c0c7810 */ /* 0x000fe20007ffe0ff */
[----:B------:R4:W0:Y:S01]  /*4110*/  I2F.F16 R51, R0 ;  /* 0x0000000000337306 */ /* 0x0008220000200c00 */
[----:B-1----:R-:W-:-:S02]  /*4120*/  PRMT R11, R90, 0x9910, RZ ;  /* 0x000099105a0b7816 */ /* 0x002fc400000000ff */
[----:B------:R-:W-:Y:S02]  /*4130*/  IADD3 R20, R20, -0x80, RZ ;  /* 0xffffff8014147810 */ /* 0x000fe40007ffe0ff */
[----:B------:R-:W-:Y:S02]  /*4140*/  ISETP.NE.AND P0, PT, R11, RZ, PT ;  /* 0x000000ff0b00720c */ /* 0x000fe40003f05270 */
[----:B------:R-:W-:Y:S01]  /*4150*/  LOP3.LUT R11, R27, 0xff, RZ, 0xc0, !PT ;  /* 0x000000ff1b0b7812 */ /* 0x000fe200078ec0ff */
[----:B------:R-:W1:Y:S01]  /*4160*/  I2F.F16 R33, R33 ;  /* 0x0000002100217306 */ /* 0x000e620000200c00 */
[----:B----4-:R-:W-:Y:S02]  /*4170*/  LOP3.LUT R0, R26, 0xff, RZ, 0xc0, !PT ;  /* 0x000000ff1a007812 */ /* 0x010fe400078ec0ff */
[----:B------:R-:W-:Y:S02]  /*4180*/  IADD3 R10, R10, -0x80, RZ ;  /* 0xffffff800a0a7810 */ /* 0x000fe40007ffe0ff */
[----:B------:R-:W-:-:S02]  /*4190*/  IADD3 R0, R0, -0x80, RZ ;  /* 0xffffff8000007810 */ /* 0x000fc40007ffe0ff */
[----:B------:R-:W-:Y:S01]  /*41a0*/  IADD3 R11, R11, -0x80, RZ ;  /* 0xffffff800b0b7810 */ /* 0x000fe20007ffe0ff */
[----:B------:R-:W4:Y:S08]  /*41b0*/  I2F.F16 R34, R34 ;  /* 0x0000002200227306 */ /* 0x000f300000200c00 */
[----:B------:R-:W0:Y:S08]  /*41c0*/  I2F.F16 R37, R37 ;  /* 0x0000002500257306 */ /* 0x000e300000200c00 */
[----:B------:R-:W0:Y:S08]  /*41d0*/  I2F.F16 R50, R50 ;  /* 0x0000003200327306 */ /* 0x000e300000200c00 */
[----:B------:R0:W0:Y:S08]  /*41e0*/  I2F.F16 R52, R12 ;  /* 0x0000000c00347306 */ /* 0x0000300000200c00 */
[----:B------:R0:W0:Y:S08]  /*41f0*/  I2F.F16 R26, R20 ;  /* 0x00000014001a7306 */ /* 0x0000300000200c00 */
[----:B------:R0:W0:Y:S08]  /*4200*/  I2F.F16 R53, R0 ;  /* 0x0000000000357306 */ /* 0x0000300000200c00 */
[----:B------:R0:W0:Y:S08]  /*4210*/  I2F.F16 R27, R10 ;  /* 0x0000000a001b7306 */ /* 0x0000300000200c00 */
[----:B------:R0:W0:Y:S01]  /*4220*/  I2F.F16 R54, R11 ;  /* 0x0000000b00367306 */ /* 0x0000220000200c00 */
[----:B-1234-:R-:W-:Y:S05]  /*4230*/  @!P0 BRA `(.L_x_379) ;  /* 0x0000000400688947 */ /* 0x01efea0003800000 */
[----:B------:R-:W1:Y:S01]  /*4240*/  LDS.64 R22, [UR4+0x10] ;  /* 0x00001004ff167984 */ /* 0x000e620008000a00 */
[----:B0-----:R-:W-:Y:S02]  /*4250*/  HADD2.F32 R0, -RZ, R35.H0_H0 ;  /* 0x20000023ff007230 */ /* 0x001fe40000004100 */
[----:B------:R-:W-:Y:S01]  /*4260*/  HADD2.F32 R58, -RZ, R38.H0_H0 ;  /* 0x20000026ff3a7230 */ /* 0x000fe20000004100 */
[----:B------:R-:W0:Y:S01]  /*4270*/  LDS.64 R20, [UR4+0x18] ;  /* 0x00001804ff147984 */ /* 0x000e220008000a00 */
[----:B------:R-:W-:Y:S02]  /*4280*/  HADD2.F32 R12, -RZ, R31.H0_H0 ;  /* 0x2000001fff0c7230 */ /* 0x000fe40000004100 */
[----:B------:R-:W-:Y:S02]  /*4290*/  HADD2.F32 R10, -RZ, R36.H0_H0 ;  /* 0x20000024ff0a7230 */ /* 0x000fe40000004100 */
[----:B------:R-:W-:Y:S02]  /*42a0*/  HADD2.F32 R60, -RZ, R41.H0_H0 ;  /* 0x20000029ff3c7230 */ /* 0x000fe40000004100 */
[----:B-1----:R-:W-:-:S02]  /*42b0*/  HADD2.F32 R11, -RZ, R22.H0_H0 ;  /* 0x20000016ff0b7230 */ /* 0x002fc40000004100 */
        /* <DEDUP_REMOVED lines=28> */
[--C-:B0-----:R-:W-:Y:S02]  /*4480*/  HADD2.F32 R12, -RZ, R20.reuse.H0_H0 ;  /* 0x20000014ff0c7230 */ /* 0x101fe40000004100 */
        /* <DEDUP_REMOVED lines=53> */
.L_x_379:
        /* <DEDUP_REMOVED lines=95> */
.L_x_380:
        /* <DEDUP_REMOVED lines=97> */
.L_x_381:
        /* <DEDUP_REMOVED lines=37> */
[----:B------:R-:W-:Y:S01]  /*5630*/  FFMA.FTZ R0, R17, R55, R0 ;  /* 0x0000003711007223 */ /* 0x000fe20000010000 */
[----:B------:R-:W-:Y:S01]  /*5640*/  FFMA.FTZ R22, R44, R56, R11 ;  /* 0x000000382c167223 */ /* 0x000fe2000001000b */
[----:B------:R-:W-:-:S02]  /*5650*/  HADD2.F32 R11, -RZ, R28.H0_H0 ;  /* 0x2000001cff0b7230 */ /* 0x000fc40000004100 */
[-C--:B------:R-:W-:Y:S01]  /*5660*/  FFMA.FTZ R10, R10, R56.reuse, R35 ;  /* 0x000000380a0a7223 */ /* 0x080fe20000010023 */
[----:B------:R-:W-:Y:S01]  /*5670*/  FFMA.FTZ R56, R46, R56, R23 ;  /* 0x000000382e387223 */ /* 0x000fe20000010017 */
        /* <DEDUP_REMOVED lines=20> */
[----:B------:R-:W-:Y:S01]  /*57c0*/  FFMA.FTZ R11, R22, R20, R11 ;  /* 0x00000014160b7223 */ /* 0x000fe2000001000b */
[----:B------:R-:W-:Y:S02]  /*57d0*/  HADD2.F32 R20, -RZ, R53.H0_H0 ;  /* 0x20000035ff147230 */ /* 0x000fe40000004100 */
[-C--:B------:R-:W-:Y:S01]  /*57e0*/  FFMA.FTZ R12, R52, R10.reuse, R23 ;  /* 0x0000000a340c7223 */ /* 0x080fe20000010017 */
[----:B------:R-:W-:Y:S01]  /*57f0*/  FFMA.FTZ R0, R0, R10, R17 ;  /* 0x0000000a00007223 */ /* 0x000fe20000010011 */
[----:B------:R-:W-:-:S02]  /*5800*/  HADD2.F32 R21, -RZ, R21.H1_H1 ;  /* 0x30000015ff157230 */ /* 0x000fc40000004100 */
[----:B------:R-:W-:Y:S02]  /*5810*/  HADD2.F32 R17, -RZ, R32.H0_H0 ;  /* 0x20000020ff117230 */ /* 0x000fe40000004100 */
[-C--:B------:R-:W-:Y:S01]  /*5820*/  FFMA.FTZ R20, R20, R10.reuse, R29 ;  /* 0x0000000a14147223 */ /* 0x080fe2000001001d */
[----:B------:R-:W-:Y:S02]  /*5830*/  HADD2.F32 R23, -RZ, R34.H0_H0 ;  /* 0x20000022ff177230 */ /* 0x000fe40000004100 */
[----:B------:R-:W-:Y:S01]  /*5840*/  FFMA.FTZ R10, R54, R10, R11 ;  /* 0x0000000a360a7223 */ /* 0x000fe2000001000b */
[--C-:B------:R-:W-:Y:S02]  /*5850*/  HADD2.F32 R11, -RZ, R95.reuse.H0_H0 ;  /* 0x2000005fff0b7230 */ /* 0x100fe40000004100 */
[-C--:B------:R-:W-:Y:S01]  /*5860*/  FFMA.FTZ R0, R17, R21.reuse, R0 ;  /* 0x0000001511007223 */ /* 0x080fe20000010000 */
[----:B------:R-:W-:Y:S02]  /*5870*/  HADD2.F32 R17, -RZ, R95.H1_H1 ;  /* 0x3000005fff117230 */ /* 0x000fe40000004100 */
[-C--:B------:R-:W-:Y:S01]  /*5880*/  FFMA.FTZ R12, R33, R21.reuse, R12 ;  /* 0x00000015210c7223 */ /* 0x080fe2000001000c */
[----:B------:R-:W-:Y:S01]  /*5890*/  FFMA.FTZ R20, R23, R21, R20 ;  /* 0x0000001517147223 */ /* 0x000fe20000010014 */
[----:B------:R-:W-:-:S02]  /*58a0*/  HADD2.F32 R23, -RZ, R98.H0_H0 ;  /* 0x20000062ff177230 */ /* 0x000fc40000004100 */
[----:B------:R-:W-:Y:S01]  /*58b0*/  FFMA.FTZ R10, R37, R21, R10 ;  /* 0x00000015250a7223 */ /* 0x000fe2000001000a */
[----:B------:R-:W-:Y:S02]  /*58c0*/  HADD2.F32 R25, -RZ, R98.H1_H1 ;  /* 0x30000062ff197230 */ /* 0x000fe40000004100 */
[----:B------:R-:W-:Y:S01]  /*58d0*/  FMUL.FTZ R0, R11, R0 ;  /* 0x000000000b007220 */ /* 0x000fe20000410000 */
[----:B------:R-:W-:Y:S01]  /*58e0*/  FMUL.FTZ R12, R17, R12 ;  /* 0x0000000c110c7220 */ /* 0x000fe20000410000 */
[----:B------:R-:W-:Y:S01]  /*58f0*/  FMUL.FTZ R20, R23, R20 ;  /* 0x0000001417147220 */ /* 0x000fe20000410000 */
[----:B------:R-:W-:Y:S02]  /*5900*/  FMUL.FTZ R10, R25, R10 ;  /* 0x0000000a190a7220 */ /* 0x000fe40000410000 */
[----:B------:R-:W-:Y:S02]  /*5910*/  F2FP.F16.F32.PACK_AB R0, RZ, R0 ;  /* 0x00000000ff00723e */ /* 0x000fe400000000ff */
[----:B------:R-:W-:-:S02]  /*5920*/  F2FP.F16.F32.PACK_AB R12, RZ, R12 ;  /* 0x0000000cff0c723e */ /* 0x000fc400000000ff */
[----:B------:R-:W-:Y:S02]  /*5930*/  F2FP.F16.F32.PACK_AB R20, RZ, R20 ;  /* 0x00000014ff14723e */ /* 0x000fe400000000ff */
[----:B------:R-:W-:Y:S02]  /*5940*/  F2FP.F16.F32.PACK_AB R10, RZ, R10 ;  /* 0x0000000aff0a723e */ /* 0x000fe400000000ff */
[----:B------:R-:W-:Y:S02]  /*5950*/  PRMT R0, R0, 0x5410, R12 ;  /* 0x0000541000007816 */ /* 0x000fe4000000000c */
[----:B------:R-:W-:-:S04]  /*5960*/  PRMT R20, R20, 0x5410, R10 ;  /* 0x0000541014147816 */ /* 0x000fc8000000000a */
[----:B------:R-:W-:Y:S01]  /*5970*/  HFMA2.MMA R3, R0, 1, 1, R3 ;  /* 0x3c003c0000037835 */ /* 0x000fe20000000003 */
[----:B------:R-:W-:-:S10]  /*5980*/  HADD2 R2, R20, R2 ;  /* 0x0000000214027230 */ /* 0x000fd40000000000 */
.L_x_378:
        /* <DEDUP_REMOVED lines=203> */
.L_x_383:
        /* <DEDUP_REMOVED lines=95> */
.L_x_384:
        /* <DEDUP_REMOVED lines=97> */
.L_x_385:
        /* <DEDUP_REMOVED lines=91> */
.L_x_382:
        /* <DEDUP_REMOVED lines=203> */
.L_x_387:
        /* <DEDUP_REMOVED lines=95> */
.L_x_388:
        /* <DEDUP_REMOVED lines=97> */
.L_x_389:
        /* <DEDUP_REMOVED lines=91> */
.L_x_386:
[----:B0-----:R-:W-:Y:S01]  /*9650*/  LEA R0, R16, 0x40, 0x6 ;  /* 0x0000004010007811 */ /* 0x001fe200078e30ff */
[----:B------:R-:W-:Y:S01]  /*9660*/  IMAD.WIDE R18, R85, 0x8, R18 ;  /* 0x0000000855127825 */ /* 0x000fe200078e0212 */
[----:B------:R-:W-:Y:S01]  /*9670*/  IADD3 R93, R93, 0x20, RZ ;  /* 0x000000205d5d7810 */ /* 0x000fe20007ffe0ff */
[----:B------:R-:W-:Y:S01]  /*9680*/  UIADD3 UR4, UR4, 0x40, URZ ;  /* 0x0000004004047890 */ /* 0x000fe2000fffe03f */
[----:B------:R-:W-:Y:S01]  /*9690*/  VIMNMX R0, R0, UR8, PT ;  /* 0x0000000800007c48 */ /* 0x000fe2000bfe0100 */
[----:B------:R-:W-:Y:S01]  /*96a0*/  IMAD.WIDE R14, R85, 0x8, R14 ;  /* 0x00000008550e7825 */ /* 0x000fe200078e020e */
[C---:B------:R-:W-:Y:S02]  /*96b0*/  ISETP.GE.AND P0, PT, R93.reuse, UR5, PT ;  /* 0x000000055d007c0c */ /* 0x040fe4000bf06270 */
[----:B------:R-:W-:Y:S02]  /*96c0*/  ISETP.LT.AND P2, PT, R93, R0, PT ;  /* 0x000000005d00720c */ /* 0x000fe40003f41270 */
[----:B------:R-:W-:-:S02]  /*96d0*/  MOV R12, R18 ;  /* 0x00000012000c7202 */ /* 0x000fc40000000f00 */
[----:B-----5:R-:W-:-:S09]  /*96e0*/  MOV R21, R19 ;  /* 0x0000001300157202 */ /* 0x020fd20000000f00 */
[----:B------:R-:W-:Y:S05]  /*96f0*/  @!P0 BRA P2, `(.L_x_390) ;  /* 0xffffff84003c8947 */ /* 0x000fea000103ffff */
.L_x_373:
[----:B------:R-:W-:Y:S01]  /*9700*/  ISETP.GE.AND P0, PT, R93, R92, PT ;  /* 0x0000005c5d00720c */ /* 0x000fe20003f06270 */
[----:B------:R-:W-:-:S03]  /*9710*/  ULDC UR5, c[0x0][0x25c] ;  /* 0x0000970000057ab9 */ /* 0x000fc60000000800 */
[----:B------:R-:W-:-:S13]  /*9720*/  ISETP.GE.OR P0, PT, R93, UR5, P0 ;  /* 0x000000055d007c0c */ /* 0x000fda0008706670 */
[----:B------:R-:W-:Y:S05]  /*9730*/  @P0 BRA `(.L_x_391) ;  /* 0x0000002800840947 */ /* 0x000fea0003800000 */
[----:B------:R-:W0:Y:S01]  /*9740*/  LDC R0, c[0x0][0x23c] ;  /* 0x00008f00ff007b82 */ /* 0x000e220000000800 */
[----:B------:R-:W-:Y:S01]  /*9750*/  PRMT R10, R88, 0x9910, RZ ;  /* 0x00009910580a7816 */ /* 0x000fe200000000ff */
[----:B------:R-:W-:Y:S01]  /*9760*/  ULDC UR5, c[0x0][0x25c] ;  /* 0x0000970000057ab9 */ /* 0x000fe20000000800 */
[----:B------:R-:W-:Y:S02]  /*9770*/  SHF.R.S32.HI R32, RZ, 0x1f, R85 ;  /* 0x0000001fff207819 */ /* 0x000fe40000011455 */
[----:B------:R-:W-:-:S04]  /*9780*/  ISETP.NE.AND P0, PT, R10, RZ, PT ;  /* 0x000000ff0a00720c */ /* 0x000fc80003f05270 */
[----:B------:R-:W-:-:S13]  /*9790*/  ISETP.LT.OR P0, PT, R13, 0x4, !P0 ;  /* 0x000000040d00780c */ /* 0x000fda0004701670 */
.L_x_400:
[----:B------:R-:W-:Y:S01]  /*97a0*/  ISETP.NE.AND P2, PT, R93, R86, PT ;  /* 0x000000565d00720c */ /* 0x000fe20003f45270 */
[----:B-----5:R1:W5:-:S12]  /*97b0*/  LDG.E.128.CONSTANT R20, desc[UR6][R14.64] ;  /* 0x000000060e147981 */ /* 0x020358000c1e9d00 */
[----:B------:R-:W2:Y:S01]  /*97c0*/  @!P2 LDC.64 R10, c[0x0][0x248] ;  /* 0x00009200ff0aab82 */ /* 0x000ea20000000a00 */
[----:B------:R-:W-:Y:S02]  /*97d0*/  @!P2 IADD3 R87, R87, 0x1, RZ ;  /* 0x000000015757a810 */ /* 0x000fe40007ffe0ff */
[----:B------:R-:W-:Y:S02]  /*97e0*/  @!P2 LEA R17, R93, 0x1, 0x1 ;  /* 0x000000015d11a811 */ /* 0x000fe400078e08ff */
[----:B------:R-:W-:-:S06]  /*97f0*/  @!P2 LEA R18, R87, R1, 0x3 ;  /* 0x000000015712a211 */ /* 0x000fcc00078e18ff */
[----:B------:R-:W3:Y:S01]  /*9800*/  @!P2 LDL.64 R18, [R18] ;  /* 0x000000001212a983 */ /* 0x000ee20000100a00 */
[----:B--2---:R-:W-:-:S06]  /*9810*/  @!P2 IMAD.WIDE R10, R17, 0x2, R10 ;  /* 0x00000002110aa825 */ /* 0x004fcc00078e020a */
[----:B------:R-:W2:Y:S01]  /*9820*/  @!P2 LDG.E.U16.CONSTANT R10, desc[UR6][R10.64] ;  /* 0x000000060a0aa981 */ /* 0x000ea2000c1e9500 */
[----:B0-----:R-:W-:Y:S02]  /*9830*/  MOV R85, R0 ;  /* 0x0000000000557202 */ /* 0x001fe40000000f00 */
[----:B---3--:R-:W-:Y:S02]  /*9840*/  @!P2 PRMT R95, R18, 0x7610, R95 ;  /* 0x00007610125fa816 */ /* 0x008fe4000000005f */
[----:B------:R-:W-:Y:S02]  /*9850*/  @!P2 PRMT R98, R19, 0x7610, R98 ;  /* 0x000076101362a816 */ /* 0x000fe40000000062 */
[----:B------:R-:W-:Y:S02]  /*9860*/  @!P2 PRMT R95, R95, 0x7610, R18 ;  /* 0x000076105f5fa816 */ /* 0x000fe40000000012 */
[----:B------:R-:W-:Y:S02]  /*9870*/  @!P2 PRMT R98, R98, 0x7610, R19 ;  /* 0x000076106262a816 */ /* 0x000fe40000000013 */
[----:B--2---:R-:W-:Y:S01]  /*9880*/  @!P2 IADD3 R86, R10, R93, RZ ;  /* 0x0000005d0a56a210 */ /* 0x004fe20007ffe0ff */
[----:B-1----:R-:W-:Y:S06]  /*9890*/  @!P1 BRA `(.L_x_392) ;  /* 0x0000001000fc9947 */ /* 0x002fec0003800000 */
[----:B------:R-:W-:-:S04]  /*98a0*/  IMAD.WIDE R28, R85, 0x4, R14 ;  /* 0x00000004551c7825 */ /* 0x000fc800078e020e */
[----:B------:R-:W-:Y:S02]  /*98b0*/  IMAD.WIDE R24, R85, 0x4, R28 ;  /* 0x0000000455187825 */ /* 0x000fe400078e021c */
[----:B------:R-:W2:Y:S04]  /*98c0*/  LDG.E.128.CONSTANT R28, desc[UR6][R28.64] ;  /* 0x000000061c1c7981 */ /* 0x000ea8000c1e9d00 */
[----:B------:R-:W3:Y:S01]  /*98d0*/  LDG.E.128.CONSTANT R24, desc[UR6][R24.64] ;  /* 0x0000000618187981 */ /* 0x000ee2000c1e9d00 */
[----:B------:R-:W-:Y:S02]  /*98e0*/  PRMT R17, R90, 0x9910, RZ ;  /* 0x000099105a117816 */ /* 0x000fe400000000ff */
[----:B-----5:R-:W-:Y:S02]  /*98f0*/  SHF.R.U32.HI R12, RZ, 0xc, R20 ;  /* 0x0000000cff0c7819 */ /* 0x020fe40000011614 */
[----:B------:R-:W-:-:S02]  /*9900*/  SHF.R.U32.HI R19, RZ, 0xc, R21 ;  /* 0x0000000cff137819 */ /* 0x000fc40000011615 */
[----:B------:R-:W-:Y:S02]  /*9910*/  SHF.R.U32.HI R43, RZ, 0xc, R23 ;  /* 0x0000000cff2b7819 */ /* 0x000fe40000011617 */
[----:B------:R-:W-:Y:S02]  /*9920*/  ISETP.NE.AND P2, PT, R17, RZ, PT ;  /* 0x000000ff1100720c */ /* 0x000fe40003f45270 */
[----:B------:R-:W-:Y:S02]  /*9930*/  LOP3.LUT R10, R20, 0x3f003f, RZ, 0xc0, !PT ;  /* 0x003f003f140a7812 */ /* 0x000fe400078ec0ff */
[----:B------:R-:W-:Y:S02]  /*9940*/  SHF.R.U32.HI R11, RZ, 0x6, R20 ;  /* 0x00000006ff0b7819 */ /* 0x000fe40000011614 */
[----:B------:R-:W-:Y:S02]  /*9950*/  LOP3.LUT R35, R21, 0x3f003f, RZ, 0xc0, !PT ;  /* 0x003f003f15237812 */ /* 0x000fe400078ec0ff */
[----:B------:R-:W-:-:S02]  /*9960*/  SHF.R.U32.HI R36, RZ, 0x6, R21 ;  /* 0x00000006ff247819 */ /* 0x000fc40000011615 */
[----:B------:R-:W-:Y:S02]  /*9970*/  LOP3.LUT R17, R12, 0xf000f, RZ, 0xc0, !PT ;  /* 0x000f000f0c117812 */ /* 0x000fe400078ec0ff */
[----:B------:R-:W-:Y:S02]  /*9980*/  LOP3.LUT R47, R23, 0x3f003f, RZ, 0xc0, !PT ;  /* 0x003f003f172f7812 */ /* 0x000fe400078ec0ff */
[----:B------:R-:W-:Y:S02]  /*9990*/  SHF.R.U32.HI R48, RZ, 0x6, R23 ;  /* 0x00000006ff307819 */ /* 0x000fe40000011617 */
[----:B------:R-:W-:Y:S02]  /*99a0*/  LOP3.LUT R12, R19, 0xf000f, RZ, 0xc0, !PT ;  /* 0x000f000f130c7812 */ /* 0x000fe400078ec0ff */
[----:B------:R-:W-:Y:S02]  /*99b0*/  SHF.R.U32.HI R42, RZ, 0xc, R22 ;  /* 0x0000000cff2a7819 */ /* 0x000fe40000011616 */
[----:B------:R-:W-:-:S02]  /*99c0*/  LOP3.LUT R40, R22, 0x3f003f, RZ, 0xc0, !PT ;  /* 0x003f003f16287812 */ /* 0x000fc400078ec0ff */
        /* <DEDUP_REMOVED lines=11> */
[----:B------:R-:W-:Y:S01]  /*9a80*/  ISETP.GE.AND P3, PT, R94, 0x2, PT ;  /* 0x000000025e00780c */ /* 0x000fe20003f66270 */
[----:B------:R-:W-:Y:S01]  /*9a90*/  HADD2 R10, R10, -1056, -1056 ;  /* 0xe420e4200a0a7430 */ /* 0x000fe20000000000 */
[----:B---3--:R-:W-:-:S02]  /*9aa0*/  SHF.R.U32.HI R20, RZ, 0x8, R24 ;  /* 0x00000008ff147819 */ /* 0x008fc40000011618 */
[--C-:B------:R-:W-:Y:S02]  /*9ab0*/  SHF.R.U32.HI R18, RZ, 0xa, R24.reuse ;  /* 0x0000000aff127819 */ /* 0x100fe40000011618 */
[----:B------:R-:W-:Y:S02]  /*9ac0*/  LOP3.LUT R33, R24, 0x3f003f, RZ, 0xc0, !PT ;  /* 0x003f003f18217812 */ /* 0x000fe400078ec0ff */
[----:B------:R-:W-:Y:S02]  /*9ad0*/  SHF.R.U32.HI R34, RZ, 0x6, R24 ;  /* 0x00000006ff227819 */ /* 0x000fe40000011618 */
[----:B------:R-:W-:Y:S02]  /*9ae0*/  SHF.R.U32.HI R21, RZ, 0x8, R25 ;  /* 0x00000008ff157819 */ /* 0x000fe40000011619 */
[----:B------:R-:W-:Y:S02]  /*9af0*/  SHF.R.U32.HI R23, RZ, 0x8, R27 ;  /* 0x00000008ff177819 */ /* 0x000fe4000001161b */
[----:B------:R-:W-:-:S02]  /*9b00*/  LOP3.LUT R24, R43, 0xf000f, RZ, 0xc0, !PT ;  /* 0x000f000f2b187812 */ /* 0x000fc400078ec0ff */
[----:B------:R-:W-:Y:S02]  /*9b10*/  LOP3.LUT R21, R12, 0x300030, R21, 0xf8, !PT ;  /* 0x003000300c157812 */ /* 0x000fe400078ef815 */
[--C-:B------:R-:W-:Y:S02]  /*9b20*/  SHF.R.U32.HI R22, RZ, 0x8, R26.reuse ;  /* 0x00000008ff167819 */ /* 0x100fe4000001161a */
[--C-:B------:R-:W-:Y:S02]  /*9b30*/  SHF.R.U32.HI R46, RZ, 0xa, R26.reuse ;  /* 0x0000000aff2e7819 */ /* 0x100fe4000001161a */
[----:B------:R-:W-:Y:S02]  /*9b40*/  LOP3.LUT R44, R26, 0x3f003f, RZ, 0xc0, !PT ;  /* 0x003f003f1a2c7812 */ /* 0x000fe400078ec0ff */
[----:B------:R-:W-:Y:S02]  /*9b50*/  SHF.R.U32.HI R45, RZ, 0x6, R26 ;  /* 0x00000006ff2d7819 */ /* 0x000fe4000001161a */
[----:B------:R-:W-:-:S02]  /*9b60*/  LOP3.LUT R23, R24, 0x300030, R23, 0xf8, !PT ;  /* 0x0030003018177812 */ /* 0x000fc400078ef817 */
[----:B--2---:R-:W-:Y:S02]  /*9b70*/  SHF.R.U32.HI R12, RZ, 0xc, R28 ;  /* 0x0000000cff0c7819 */ /* 0x004fe4000001161c */
[----:B------:R-:W-:Y:S02]  /*9b80*/  SHF.R.U32.HI R24, RZ, 0xc, R29 ;  /* 0x0000000cff187819 */ /* 0x000fe4000001161d */
[--C-:B------:R-:W-:Y:S02]  /*9b90*/  SHF.R.U32.HI R26, RZ, 0xc, R30.reuse ;  /* 0x0000000cff1a7819 */ /* 0x100fe4000001161e */
[----:B------:R-:W-:Y:S02]  /*9ba0*/  LOP3.LUT R42, R30, 0x3f003f, RZ, 0xc0, !PT ;  /* 0x003f003f1e2a7812 */ /* 0x000fe400078ec0ff */
[----:B------:R-:W-:Y:S02]  /*9bb0*/  SHF.R.U32.HI R43, RZ, 0x6, R30 ;  /* 0x00000006ff2b7819 */ /* 0x000fe4000001161e */
[----:B------:R-:W-:-:S02]  /*9bc0*/  SHF.R.U32.HI R30, RZ, 0xc, R31 ;  /* 0x0000000cff1e7819 */ /* 0x000fc4000001161f */
[----:B------:R-:W-:Y:S02]  /*9bd0*/  LOP3.LUT R20, R17, 0x300030, R20, 0xf8, !PT ;  /* 0x0030003011147812 */ /* 0x000fe400078ef814 */
[----:B------:R-:W-:Y:S02]  /*9be0*/  LOP3.LUT R49, R31, 0x3f003f, RZ, 0xc0, !PT ;  /* 0x003f003f1f317812 */ /* 0x000fe400078ec0ff */
[--C-:B------:R-:W-:Y:S02]  /*9bf0*/  SHF.R.U32.HI R39, RZ, 0xa, R25.reuse ;  /* 0x0000000aff277819 */ /* 0x100fe40000011619 */
[----:B------:R-:W-:Y:S02]  /*9c00*/  LOP3.LUT R37, R25, 0x3f003f, RZ, 0xc0, !PT ;  /* 0x003f003f19257812 */ /* 0x000fe400078ec0ff */
[----:B------:R-:W-:Y:S02]  /*9c10*/  SHF.R.U32.HI R38, RZ, 0x6, R25 ;  /* 0x00000006ff267819 */ /* 0x000fe40000011619 */
[----:B------:R-:W-:-:S02]  /*9c20*/  SHF.R.U32.HI R53, RZ, 0xa, R27 ;  /* 0x0000000aff357819 */ /* 0x000fc4000001161b */
[----:B------:R-:W-:Y:S02]  /*9c30*/  LOP3.LUT R51, R27, 0x3f003f, RZ, 0xc0, !PT ;  /* 0x003f003f1b337812 */ /* 0x000fe400078ec0ff */
[----:B------:R-:W-:Y:S02]  /*9c40*/  SHF.R.U32.HI R52, RZ, 0x6, R27 ;  /* 0x00000006ff347819 */ /* 0x000fe4000001161b */
[----:B------:R-:W-:Y:S02]  /*9c50*/  LOP3.LUT R22, R19, 0x300030, R22, 0xf8, !PT ;  /* 0x0030003013167812 */ /* 0x000fe400078ef816 */
[----:B------:R-:W-:Y:S02]  /*9c60*/  LOP3.LUT R17, R12, 0xf000f, RZ, 0xc0, !PT ;  /* 0x000f000f0c117812 */ /* 0x000fe400078ec0ff */
[----:B------:R-:W-:Y:S02]  /*9c70*/  LOP3.LUT R19, R28, 0x3f003f, RZ, 0xc0, !PT ;  /* 0x003f003f1c137812 */ /* 0x000fe400078ec0ff */
[----:B------:R-:W-:-:S02]  /*9c80*/  LOP3.LUT R25, R29, 0x3f003f, RZ, 0xc0, !PT ;  /* 0x003f003f1d197812 */ /* 0x000fc400078ec0ff */
[----:B------:R-:W-:Y:S02]  /*9c90*/  SHF.R.U32.HI R50, RZ, 0x6, R31 ;  /* 0x00000006ff327819 */ /* 0x000fe4000001161f */
[----:B------:R-:W-:Y:S02]  /*9ca0*/  LOP3.LUT R24, R24, 0xf000f, RZ, 0xc0, !PT ;  /* 0x000f000f18187812 */ /* 0x000fe400078ec0ff */
[----:B------:R-:W-:Y:S02]  /*9cb0*/  LOP3.LUT R27, R26, 0xf000f, RZ, 0xc0, !PT ;  /* 0x000f000f1a1b7812 */ /* 0x000fe400078ec0ff */
[----:B------:R-:W-:Y:S02]  /*9cc0*/  SHF.R.U32.HI R28, RZ, 0x6, R28 ;  /* 0x00000006ff1c7819 */ /* 0x000fe4000001161c */
[----:B------:R-:W-:Y:S02]  /*9cd0*/  SHF.R.U32.HI R29, RZ, 0x6, R29 ;  /* 0x00000006ff1d7819 */ /* 0x000fe4000001161d */
[----:B------:R-:W-:-:S02]  /*9ce0*/  LOP3.LUT R30, R30, 0xf000f, RZ, 0xc0, !PT ;  /* 0x000f000f1e1e7812 */ /* 0x000fc400078ec0ff */
[----:B------:R-:W-:Y:S02]  /*9cf0*/  LOP3.LUT R49, R49, 0x64006400, RZ, 0xfc, !PT ;  /* 0x6400640031317812 */ /* 0x000fe400078efcff */
[----:B------:R-:W-:Y:S02]  /*9d00*/  LOP3.LUT R26, R17, 0x300030, R18, 0xf8, !PT ;  /* 0x00300030111a7812 */ /* 0x000fe400078ef812 */
[----:B------:R-:W-:Y:S02]  /*9d10*/  LOP3.LUT R39, R24, 0x300030, R39, 0xf8, !PT ;  /* 0x0030003018277812 */ /* 0x000fe400078ef827 */
[----:B------:R-:W-:Y:S02]  /*9d20*/  LOP3.LUT R46, R27, 0x300030, R46, 0xf8, !PT ;  /* 0x003000301b2e7812 */ /* 0x000fe400078ef82e */
        /* <DEDUP_REMOVED lines=109> */
.L_x_393:
        /* <DEDUP_REMOVED lines=47> */
.L_x_394:
        /* <DEDUP_REMOVED lines=46> */
.L_x_395:
        /* <DEDUP_REMOVED lines=44> */
.L_x_392:
        /* <DEDUP_REMOVED lines=12> */
[--C-:B--2---:R-:W-:Y:S02]  /*ad50*/  SHF.R.U32.HI R10, RZ, 0xc, R21.reuse ;  /* 0x0000000cff0a7819 */ /* 0x104fe40000011615 */
[----:B------:R-:W-:Y:S02]  /*ad60*/  SHF.R.U32.HI R18, RZ, 0xc, R20 ;  /* 0x0000000cff127819 */ /* 0x000fe40000011614 */
[----:B------:R-:W-:Y:S02]  /*ad70*/  LOP3.LUT R34, R21, 0x3f003f, RZ, 0xc0, !PT ;  /* 0x003f003f15227812 */ /* 0x000fe400078ec0ff */
[----:B------:R-:W-:-:S02]  /*ad80*/  SHF.R.U32.HI R35, RZ, 0x6, R21 ;  /* 0x00000006ff237819 */ /* 0x000fc40000011615 */
[----:B------:R-:W-:Y:S02]  /*ad90*/  SHF.R.U32.HI R42, RZ, 0xc, R23 ;  /* 0x0000000cff2a7819 */ /* 0x000fe40000011617 */
[----:B------:R-:W-:Y:S02]  /*ada0*/  LOP3.LUT R10, R10, 0xf000f, RZ, 0xc0, !PT ;  /* 0x000f000f0a0a7812 */ /* 0x000fe400078ec0ff */
[----:B----4-:R-:W-:Y:S02]  /*adb0*/  SHF.R.U32.HI R21, RZ, 0x8, R25 ;  /* 0x00000008ff157819 */ /* 0x010fe40000011619 */
[----:B------:R-:W-:Y:S02]  /*adc0*/  LOP3.LUT R12, R20, 0x3f003f, RZ, 0xc0, !PT ;  /* 0x003f003f140c7812 */ /* 0x000fe400078ec0ff */
[----:B------:R-:W-:Y:S02]  /*add0*/  SHF.R.U32.HI R17, RZ, 0x6, R20 ;  /* 0x00000006ff117819 */ /* 0x000fe40000011614 */
[----:B------:R-:W-:-:S02]  /*ade0*/  SHF.R.U32.HI R41, RZ, 0xc, R22 ;  /* 0x0000000cff297819 */ /* 0x000fc40000011616 */
[----:B------:R-:W-:Y:S02]  /*adf0*/  LOP3.LUT R47, R23, 0x3f003f, RZ, 0xc0, !PT ;  /* 0x003f003f172f7812 */ /* 0x000fe400078ec0ff */
[----:B------:R-:W-:Y:S02]  /*ae00*/  SHF.R.U32.HI R48, RZ, 0x6, R23 ;  /* 0x00000006ff307819 */ /* 0x000fe40000011617 */
[----:B------:R-:W-:Y:S02]  /*ae10*/  LOP3.LUT R39, R22, 0x3f003f, RZ, 0xc0, !PT ;  /* 0x003f003f16277812 */ /* 0x000fe400078ec0ff */
[----:B------:R-:W-:Y:S02]  /*ae20*/  SHF.R.U32.HI R40, RZ, 0x6, R22 ;  /* 0x00000006ff287819 */ /* 0x000fe40000011616 */
[----:B------:R-:W-:Y:S02]  /*ae30*/  SHF.R.U32.HI R20, RZ, 0x8, R24 ;  /* 0x00000008ff147819 */ /* 0x000fe40000011618 */
[----:B------:R-:W-:-:S02]  /*ae40*/  SHF.R.U32.HI R23, RZ, 0x8, R27 ;  /* 0x00000008ff177819 */ /* 0x000fc4000001161b */
[----:B------:R-:W-:Y:S02]  /*ae50*/  LOP3.LUT R11, R18, 0xf000f, RZ, 0xc0, !PT ;  /* 0x000f000f120b7812 */ /* 0x000fe400078ec0ff */
[----:B------:R-:W-:Y:S02]  /*ae60*/  LOP3.LUT R42, R42, 0xf000f, RZ, 0xc0, !PT ;  /* 0x000f000f2a2a7812 */ /* 0x000fe400078ec0ff */
[--C-:B------:R-:W-:Y:S02]  /*ae70*/  SHF.R.U32.HI R38, RZ, 0xa, R25.reuse ;  /* 0x0000000aff267819 */ /* 0x100fe40000011619 */
[----:B------:R-:W-:Y:S02]  /*ae80*/  LOP3.LUT R36, R25, 0x3f003f, RZ, 0xc0, !PT ;  /* 0x003f003f19247812 */ /* 0x000fe400078ec0ff */
[----:B------:R-:W-:Y:S02]  /*ae90*/  SHF.R.U32.HI R37, RZ, 0x6, R25 ;  /* 0x00000006ff257819 */ /* 0x000fe40000011619 */
[----:B------:R-:W-:-:S02]  /*aea0*/  SHF.R.U32.HI R22, RZ, 0x8, R26 ;  /* 0x00000008ff167819 */ /* 0x000fc4000001161a */
[--C-:B------:R-:W-:Y:S02]  /*aeb0*/  SHF.R.U32.HI R45, RZ, 0xa, R26.reuse ;  /* 0x0000000aff2d7819 */ /* 0x100fe4000001161a */
[----:B------:R-:W-:Y:S02]  /*aec0*/  LOP3.LUT R43, R26, 0x3f003f, RZ, 0xc0, !PT ;  /* 0x003f003f1a2b7812 */ /* 0x000fe400078ec0ff */
[----:B------:R-:W-:Y:S02]  /*aed0*/  SHF.R.U32.HI R44, RZ, 0x6, R26 ;  /* 0x00000006ff2c7819 */ /* 0x000fe4000001161a */
[----:B------:R-:W-:Y:S02]  /*aee0*/  LOP3.LUT R21, R10, 0x300030, R21, 0xf8, !PT ;  /* 0x003000300a157812 */ /* 0x000fe400078ef815 */
[----:B---3--:R-:W-:Y:S02]  /*aef0*/  SHF.R.U32.HI R18, RZ, 0xc, R29 ;  /* 0x0000000cff127819 */ /* 0x008fe4000001161d */
[----:B------:R-:W-:-:S02]  /*af00*/  SHF.R.U32.HI R10, RZ, 0xc, R28 ;  /* 0x0000000cff0a7819 */ /* 0x000fc4000001161c */
[----:B------:R-:W-:Y:S02]  /*af10*/  SHF.R.U32.HI R25, RZ, 0xc, R30 ;  /* 0x0000000cff197819 */ /* 0x000fe4000001161e */
[----:B------:R-:W-:Y:S02]  /*af20*/  SHF.R.U32.HI R26, RZ, 0xc, R31 ;  /* 0x0000000cff1a7819 */ /* 0x000fe4000001161f */
[----:B------:R-:W-:Y:S02]  /*af30*/  LOP3.LUT R41, R41, 0xf000f, RZ, 0xc0, !PT ;  /* 0x000f000f29297812 */ /* 0x000fe400078ec0ff */
[----:B------:R-:W-:Y:S02]  /*af40*/  LOP3.LUT R49, R31, 0x3f003f, RZ, 0xc0, !PT ;  /* 0x003f003f1f317812 */ /* 0x000fe400078ec0ff */
[----:B------:R-:W-:Y:S02]  /*af50*/  SHF.R.U32.HI R53, RZ, 0xa, R27 ;  /* 0x0000000aff357819 */ /* 0x000fe4000001161b */
[----:B------:R-:W-:-:S02]  /*af60*/  LOP3.LUT R51, R27, 0x3f003f, RZ, 0xc0, !PT ;  /* 0x003f003f1b337812 */ /* 0x000fc400078ec0ff */
[----:B------:R-:W-:Y:S02]  /*af70*/  SHF.R.U32.HI R52, RZ, 0x6, R27 ;  /* 0x00000006ff347819 */ /* 0x000fe4000001161b */
[----:B------:R-:W-:Y:S02]  /*af80*/  LOP3.LUT R20, R11, 0x300030, R20, 0xf8, !PT ;  /* 0x003000300b147812 */ /* 0x000fe400078ef814 */
[----:B------:R-:W-:Y:S02]  /*af90*/  LOP3.LUT R23, R42, 0x300030, R23, 0xf8, !PT ;  /* 0x003000302a177812 */ /* 0x000fe400078ef817 */
[----:B------:R-:W-:Y:S02]  /*afa0*/  SHF.R.U32.HI R50, RZ, 0x6, R31 ;  /* 0x00000006ff327819 */ /* 0x000fe4000001161f */
[----:B------:R-:W-:Y:S02]  /*afb0*/  SHF.R.U32.HI R33, RZ, 0xa, R24 ;  /* 0x0000000aff217819 */ /* 0x000fe40000011618 */
[----:B------:R-:W-:-:S02]  /*afc0*/  LOP3.LUT R19, R24, 0x3f003f, RZ, 0xc0, !PT ;  /* 0x003f003f18137812 */ /* 0x000fc400078ec0ff */
[----:B------:R-:W-:Y:S02]  /*afd0*/  LOP3.LUT R11, R28, 0x3f003f, RZ, 0xc0, !PT ;  /* 0x003f003f1c0b7812 */ /* 0x000fe400078ec0ff */
[----:B------:R-:W-:Y:S02]  /*afe0*/  LOP3.LUT R27, R29, 0x3f003f, RZ, 0xc0, !PT ;  /* 0x003f003f1d1b7812 */ /* 0x000fe400078ec0ff */
[----:B------:R-:W-:Y:S02]  /*aff0*/  SHF.R.U32.HI R42, RZ, 0x6, R30 ;  /* 0x00000006ff2a7819 */ /* 0x000fe4000001161e */
        /* <DEDUP_REMOVED lines=18> */
[----:B------:R-:W-:Y:S02]  /*b120*/  LOP3.LUT R25, R10, 0x300030, R33, 0xf8, !PT ;  /* 0x003000300a197812 */ /* 0x000fe400078ef821 */
[----:B------:R-:W-:Y:S02]  /*b130*/  LOP3.LUT R38, R31, 0x300030, R38, 0xf8, !PT ;  /* 0x003000301f267812 */ /* 0x000fe400078ef826 */
[----:B------:R-:W-:-:S02]  /*b140*/  LOP3.LUT R46, R18, 0x300030, R45, 0xf8, !PT ;  /* 0x00300030122e7812 */ /* 0x000fc400078ef82d */
[----:B------:R-:W-:Y:S02]  /*b150*/  LOP3.LUT R54, R26, 0x300030, R53, 0xf8, !PT ;  /* 0x003000301a367812 */ /* 0x000fe400078ef835 */
[----:B------:R-:W-:Y:S01]  /*b160*/  LOP3.LUT R30, R11, 0x64006400, RZ, 0xfc, !PT ;  /* 0x640064000b1e7812 */ /* 0x000fe200078efcff */
[----:B------:R-:W-:Y:S01]  /*b170*/  HADD2 R11, R34, -1056, -1056 ;  /* 0xe420e420220b7430 */ /* 0x000fe20000000000 */
        /* <DEDUP_REMOVED lines=108> */
.L_x_397:
        /* <DEDUP_REMOVED lines=47> */
.L_x_398:
        /* <DEDUP_REMOVED lines=46> */
.L_x_399:
        /* <DEDUP_REMOVED lines=44> */
.L_x_396:
        /* <DEDUP_REMOVED lines=8> */
.L_x_391:
[----:B------:R-:W-:Y:S01]  /*c150*/  LEA R18, R16, 0x40, 0x6 ;  /* 0x0000004010127811 */ /* 0x000fe200078e30ff */
[----:B------:R-:W-:-:S03]  /*c160*/  ULDC UR5, c[0x0][0x240] ;  /* 0x0000900000057ab9 */ /* 0x000fc60000000800 */
[----:B------:R-:W-:Y:S01]  /*c170*/  VIMNMX R18, R18, UR5, PT ;  /* 0x0000000512127c48 */ /* 0x000fe2000bfe0100 */
[----:B------:R-:W-:-:S03]  /*c180*/  ULDC UR5, c[0x0][0x264] ;  /* 0x0000990000057ab9 */ /* 0x000fc60000000800 */
[----:B------:R-:W-:-:S04]  /*c190*/  ISETP.GE.AND P0, PT, R93, R18, PT ;  /* 0x000000125d00720c */ /* 0x000fc80003f06270 */
[----:B------:R-:W-:-:S13]  /*c1a0*/  ISETP.GE.OR P0, PT, R93, UR5, P0 ;  /* 0x000000055d007c0c */ /* 0x000fda0008706670 */
[----:B------:R-:W-:Y:S05]  /*c1b0*/  @P0 BRA `(.L_x_401) ;  /* 0x0000006c00040947 */ /* 0x000fea0003800000 */
[----:B------:R-:W-:Y:S01]  /*c1c0*/  PRMT R0, R88, 0x9910, RZ ;  /* 0x0000991058007816 */ /* 0x000fe200000000ff */
[----:B------:R-:W-:-:S03]  /*c1d0*/  ULDC UR5, c[0x0][0x264] ;  /* 0x0000990000057ab9 */ /* 0x000fc60000000800 */
[----:B------:R-:W-:-:S04]  /*c1e0*/  ISETP.NE.AND P0, PT, R0, RZ, PT ;  /* 0x000000ff0000720c */ /* 0x000fc80003f05270 */
[----:B------:R-:W-:-:S13]  /*c1f0*/  ISETP.LT.OR P0, PT, R13, 0x4, !P0 ;  /* 0x000000040d00780c */ /* 0x000fda0004701670 */
.L_x_418:
        /* <DEDUP_REMOVED lines=23> */
[C---:B------:R-:W-:Y:S02]  /*c370*/  LOP3.LUT R19, R22.reuse, 0xf000f, RZ, 0xc0, !PT ;  /* 0x000f000f16137812 */ /* 0x040fe400078ec0ff */
[----:B------:R-:W-:Y:S02]  /*c380*/  LOP3.LUT R25, R22, 0xf000f0, RZ, 0xc0, !PT ;  /* 0x00f000f016197812 */ /* 0x000fe400078ec0ff */
[----:B------:R-:W-:Y:S02]  /*c390*/  SHF.R.U32.HI R20, RZ, 0x8, R20 ;  /* 0x00000008ff147819 */ /* 0x000fe40000011614 */
[----:B------:R-:W-:-:S02]  /*c3a0*/  SHF.R.U32.HI R21, RZ, 0x8, R21 ;  /* 0x00000008ff157819 */ /* 0x000fc40000011615 */
[----:B------:R-:W-:Y:S02]  /*c3b0*/  SHF.R.U32.HI R22, RZ, 0x8, R22 ;  /* 0x00000008ff167819 */ /* 0x000fe40000011616 */
[----:B------:R-:W-:Y:S02]  /*c3c0*/  SHF.R.U32.HI R28, RZ, 0x8, R23 ;  /* 0x00000008ff1c7819 */ /* 0x000fe40000011617 */
[C---:B------:R-:W-:Y:S02]  /*c3d0*/  LOP3.LUT R26, R23.reuse, 0xf000f, RZ, 0xc0, !PT ;  /* 0x000f000f171a7812 */ /* 0x040fe400078ec0ff */
[----:B------:R-:W-:Y:S02]  /*c3e0*/  LOP3.LUT R27, R23, 0xf000f0, RZ, 0xc0, !PT ;  /* 0x00f000f0171b7812 */ /* 0x000fe400078ec0ff */
[----:B------:R-:W-:Y:S02]  /*c3f0*/  LOP3.LUT R17, R10, 0x64006400, RZ, 0xfc, !PT ;  /* 0x640064000a117812 */ /* 0x000fe400078efcff */
[----:B------:R-:W-:-:S02]  /*c400*/  LOP3.LUT R23, R12, 0x64006400, RZ, 0xfc, !PT ;  /* 0x640064000c177812 */ /* 0x000fc400078efcff */
[----:B------:R-:W-:Y:S01]  /*c410*/  LOP3.LUT R24, R19, 0x64006400, RZ, 0xfc, !PT ;  /* 0x6400640013187812 */ /* 0x000fe200078efcff */
[-C--:B------:R-:W-:Y:S01]  /*c420*/  HFMA2 R17, R17, R16.reuse.H0_H0, -72, -72 ;  /* 0xd480d48011117431 */ /* 0x080fe20000040010 */
[----:B------:R-:W-:Y:S01]  /*c430*/  LOP3.LUT R10, R20, 0xf000f, RZ, 0xc0, !PT ;  /* 0x000f000f140a7812 */ /* 0x000fe200078ec0ff */
[----:B------:R-:W-:Y:S01]  /*c440*/  HFMA2 R23, R23, R16.H0_H0, -72, -72 ;  /* 0xd480d48017177431 */ /* 0x000fe20000040010 */
[----:B------:R-:W-:Y:S01]  /*c450*/  LOP3.LUT R12, R21, 0xf000f, RZ, 0xc0, !PT ;  /* 0x000f000f150c7812 */ /* 0x000fe200078ec0ff */
[----:B------:R-:W-:Y:S01]  /*c460*/  HADD2 R24, R24, -1032, -1032 ;  /* 0xe408e40818187430 */ /* 0x000fe20000000000 */
        /* <DEDUP_REMOVED lines=27> */
[-C--:B------:R-:W-:Y:S02]  /*c620*/  HFMA2 R31, R21, R16.reuse.H0_H0, -72, -72 ;  /* 0xd480d480151f7431 */ /* 0x080fe40000040010 */
[----:B------:R-:W-:Y:S02]  /*c630*/  HADD2 R32, R32, -1032, -1032 ;  /* 0xe408e40820207430 */ /* 0x000fe40000000000 */
[-C--:B------:R-:W-:Y:S02]  /*c640*/  HFMA2 R33, R33, R16.reuse.H0_H0, -72, -72 ;  /* 0xd480d48021217431 */ /* 0x080fe40000040010 */
        /* <DEDUP_REMOVED lines=93> */
.L_x_403:
        /* <DEDUP_REMOVED lines=95> */
.L_x_405:
        /* <DEDUP_REMOVED lines=94> */
.L_x_406:
[----:B------:R-:W-:Y:S05]  /*d7f0*/  @P0 BRA `(.L_x_404) ;  /* 0x0000000400680947 */ /* 0x000fea0003800000 */
[----:B------:R-:W0:Y:S01]  /*d800*/  LDS.64 R10, [UR4+0x180] ;  /* 0x00018004ff0a7984 */ /* 0x000e220008000a00 */
[--C-:B------:R-:W-:Y:S02]  /*d810*/  HADD2.F32 R0, -RZ, R22.reuse.H0_H0 ;  /* 0x20000016ff007230 */ /* 0x100fe40000004100 */
[----:B------:R-:W-:Y:S01]  /*d820*/  HADD2.F32 R22, -RZ, R22.H1_H1 ;  /* 0x30000016ff167230 */ /* 0x000fe20000004100 */
[----:B------:R-:W1:Y:S01]  /*d830*/  LDS.64 R20, [UR4+0x188] ;  /* 0x00018804ff147984 */ /* 0x000e620008000a00 */
[--C-:B------:R-:W-:Y:S02]  /*d840*/  HADD2.F32 R12, -RZ, R26.reuse.H0_H0 ;  /* 0x2000001aff0c7230 */ /* 0x100fe40000004100 */
[----:B------:R-:W-:Y:S02]  /*d850*/  HADD2.F32 R40, -RZ, R19.H1_H1 ;  /* 0x30000013ff287230 */ /* 0x000fe40000004100 */
[----:B------:R-:W-:Y:S02]  /*d860*/  HADD2.F32 R26, -RZ, R26.H1_H1 ;  /* 0x3000001aff1a7230 */ /* 0x000fe40000004100 */
[----:B0-----:R-:W-:-:S02]  /*d870*/  HADD2.F32 R37, -RZ, R10.H0_H0 ;  /* 0x2000000aff257230 */ /* 0x001fc40000004100 */
[----:B------:R-:W-:Y:S02]  /*d880*/  HADD2.F32 R36, -RZ, R10.H1_H1 ;  /* 0x3000000aff247230 */ /* 0x000fe40000004100 */
[--C-:B------:R-:W-:Y:S02]  /*d890*/  HADD2.F32 R38, -RZ, R11.reuse.H0_H0 ;  /* 0x2000000bff267230 */ /* 0x100fe40000004100 */
[----:B------:R-:W-:Y:S02]  /*d8a0*/  HADD2.F32 R39, -RZ, R11.H1_H1 ;  /* 0x3000000bff277230 */ /* 0x000fe40000004100 */
[----:B------:R-:W-:Y:S02]  /*d8b0*/  HADD2.F32 R10, -RZ, R19.H0_H0 ;  /* 0x20000013ff0a7230 */ /* 0x000fe40000004100 */
[----:B------:R-:W-:Y:S01]  /*d8c0*/  FFMA.FTZ R19, R0, R37, RZ ;  /* 0x0000002500137223 */ /* 0x000fe200000100ff */
[--C-:B------:R-:W-:Y:S02]  /*d8d0*/  HADD2.F32 R11, -RZ, R24.reuse.H0_H0 ;  /* 0x20000018ff0b7230 */ /* 0x100fe40000004100 */
[----:B------:R-:W-:-:S02]  /*d8e0*/  HADD2.F32 R24, -RZ, R24.H1_H1 ;  /* 0x30000018ff187230 */ /* 0x000fc40000004100 */
[-C--:B------:R-:W-:Y:S01]  /*d8f0*/  FFMA.FTZ R41, R10, R37.reuse, RZ ;  /* 0x000000250a297223 */ /* 0x080fe200000100ff */
[-C--:B------:R-:W-:Y:S01]  /*d900*/  FFMA.FTZ R19, R22, R36.reuse, R19 ;  /* 0x0000002416137223 */ /* 0x080fe20000010013 */
        /* <DEDUP_REMOVED lines=10> */
[----:B------:R-:W-:Y:S02]  /*d9b0*/  HADD2.F32 R17, -RZ, R17.H1_H1 ;  /* 0x30000011ff117230 */ /* 0x000fe40000004100 */
[-C--:B------:R-:W-:Y:S01]  /*d9c0*/  FFMA.FTZ R10, R10, R38.reuse, R41 ;  /* 0x000000260a0a7223 */ /* 0x080fe20000010029 */
[----:B------:R-:W-:Y:S02]  /*d9d0*/  HADD2.F32 R23, -RZ, R23.H1_H1 ;  /* 0x30000017ff177230 */ /* 0x000fe40000004100 */
[----:B------:R-:W-:Y:S01]  /*d9e0*/  FFMA.FTZ R22, R22, R38, R11 ;  /* 0x0000002616167223 */ /* 0x000fe2000001000b */
[----:B------:R-:W-:-:S02]  /*d9f0*/  HADD2.F32 R25, -RZ, R25.H1_H1 ;  /* 0x30000019ff197230 */ /* 0x000fc40000004100 */
[----:B------:R-:W-:Y:S01]  /*da00*/  FFMA.FTZ R38, R12, R38, R37 ;  /* 0x000000260c267223 */ /* 0x000fe20000010025 */
        /* <DEDUP_REMOVED lines=57> */
.L_x_404:
[----:B------:R-:W0:Y:S02]  /*dda0*/  LDC R17, c[0x0][0x23c] ;  /* 0x00008f00ff117b82 */ /* 0x000e240000000800 */
[----:B0-----:R-:W-:-:S05]  /*ddb0*/  IMAD.WIDE R20, R17, 0x4, R14 ;  /* 0x0000000411147825 */ /* 0x001fca00078e020e */
[----:B------:R-:W2:Y:S02]  /*ddc0*/  LDG.E.128.CONSTANT R24, desc[UR6][R20.64] ;  /* 0x0000000614187981 */ /* 0x000ea4000c1e9d00 */
[C---:B--2---:R-:W-:Y:S02]  /*ddd0*/  LOP3.LUT R11, R25.reuse, 0xf000f, RZ, 0xc0, !PT ;  /* 0x000f000f190b7812 */ /* 0x044fe400078ec0ff */
[----:B------:R-:W-:Y:S02]  /*dde0*/  LOP3.LUT R22, R25, 0xf000f0, RZ, 0xc0, !PT ;  /* 0x00f000f019167812 */ /* 0x000fe400078ec0ff */
[----:B------:R-:W-:Y:S02]  /*ddf0*/  SHF.R.U32.HI R25, RZ, 0x8, R25 ;  /* 0x00000008ff197819 */ /* 0x000fe40000011619 */
[C---:B------:R-:W-:Y:S02]  /*de00*/  LOP3.LUT R28, R26.reuse, 0xf000f, RZ, 0xc0, !PT ;  /* 0x000f000f1a1c7812 */ /* 0x040fe400078ec0ff */
[----:B------:R-:W-:-:S02]  /*de10*/  LOP3.LUT R29, R26, 0xf000f0, RZ, 0xc0, !PT ;  /* 0x00f000f01a1d7812 */ /* 0x000fc400078ec0ff */
[----:B------:R-:W-:Y:S02]  /*de20*/  SHF.R.U32.HI R26, RZ, 0x8, R26 ;  /* 0x00000008ff1a7819 */ /* 0x000fe4000001161a */
[C---:B------:R-:W-:Y:S02]  /*de30*/  LOP3.LUT R0, R24.reuse, 0xf000f, RZ, 0xc0, !PT ;  /* 0x000f000f18007812 */ /* 0x040fe400078ec0ff */
[----:B------:R-:W-:Y:S02]  /*de40*/  LOP3.LUT R10, R24, 0xf000f0, RZ, 0xc0, !PT ;  /* 0x00f000f0180a7812 */ /* 0x000fe400078ec0ff */
[----:B------:R-:W-:Y:S02]  /*de50*/  LOP3.LUT R23, R22, 0x64006400, RZ, 0xfc, !PT ;  /* 0x6400640016177812 */ /* 0x000fe400078efcff */
        /* <DEDUP_REMOVED lines=8> */
[----:B------:R-:W-:Y:S01]  /*dee0*/  LOP3.LUT R19, R10, 0x64006400, RZ, 0xfc, !PT ;  /* 0x640064000a137812 */ /* 0x000fe200078efcff */
[----:B------:R-:W-:Y:S01]  /*def0*/  HADD2 R27, R27, -1032, -1032 ;  /* 0xe408e4081b1b7430 */ /* 0x000fe20000000000 */
[----:B------:R-:W-:Y:S02]  /*df00*/  LOP3.LUT R26, R26, 0xf000f0, RZ, 0xc0, !PT ;  /* 0x00f000f01a1a7812 */ /* 0x000fe400078ec0ff */
[----:B------:R-:W-:Y:S01]  /*df10*/  LOP3.LUT R10, R24, 0xf000f, RZ, 0xc0, !PT ;  /* 0x000f000f180a7812 */ /* 0x000fe200078ec0ff */
[----:B------:R-:W-:Y:S01]  /*df20*/  HFMA2 R19, R19, R16.H0_H0, -72, -72 ;  /* 0xd480d48013137431 */ /* 0x000fe20000040010 */
[----:B------:R-:W-:Y:S02]  /*df30*/  LOP3.LUT R33, R32, 0xf000f, RZ, 0xc0, !PT ;  /* 0x000f000f20217812 */ /* 0x000fe400078ec0ff */
[----:B------:R-:W-:Y:S02]  /*df40*/  LOP3.LUT R24, R24, 0xf000f0, RZ, 0xc0, !PT ;  /* 0x00f000f018187812 */ /* 0x000fe400078ec0ff */
[----:B------:R-:W-:-:S02]  /*df50*/  LOP3.LUT R32, R32, 0xf000f0, RZ, 0xc0, !PT ;  /* 0x00f000f020207812 */ /* 0x000fc400078ec0ff */
        /* <DEDUP_REMOVED lines=118> */
.L_x_407:
        /* <DEDUP_REMOVED lines=95> */
.L_x_409:
        /* <DEDUP_REMOVED lines=94> */
.L_x_410:
        /* <DEDUP_REMOVED lines=16> */
[----:B------:R-:W-:-:S02]  /*f390*/  HADD2.F32 R44, -RZ, R29.H1_H1 ;  /* 0x3000001dff2c7230 */ /* 0x000fc40000004100 */
[-C--:B------:R-:W-:Y:S01]  /*f3a0*/  FFMA.FTZ R11, R11, R39.reuse, RZ ;  /* 0x000000270b0b7223 */ /* 0x080fe200000100ff */
[----:B------:R-:W-:Y:S01]  /*f3b0*/  FFMA.FTZ R39, R12, R39, RZ ;  /* 0x000000270c277223 */ /* 0x000fe200000100ff */
        /* <DEDUP_REMOVED lines=23> */
[----:B------:R-:W-:Y:S02]  /*f530*/  HADD2.F32 R22, -RZ, R22.H1_H1 ;  /* 0x30000016ff167230 */ /* 0x000fe40000004100 */
[-C--:B------:R-:W-:Y:S01]  /*f540*/  FFMA.FTZ R19, R19, R11.reuse, R0 ;  /* 0x0000000b13137223 */ /* 0x080fe20000010000 */
[----:B------:R-:W-:Y:S02]  /*f550*/  HADD2.F32 R26, -RZ, R31.H1_H1 ;  /* 0x3000001fff1a7230 */ /* 0x000fe40000004100 */
        /* <DEDUP_REMOVED lines=46> */
.L_x_408:
[----:B------:R-:W-:-:S05]  /*f840*/  IMAD.WIDE R20, R17, 0x4, R20 ;  /* 0x0000000411147825 */ /* 0x000fca00078e0214 */
        /* <DEDUP_REMOVED lines=144> */
.L_x_411:
        /* <DEDUP_REMOVED lines=95> */
.L_x_413:
        /* <DEDUP_REMOVED lines=94> */
.L_x_414:
        /* <DEDUP_REMOVED lines=91> */
.L_x_412:
[----:B------:R-:W-:-:S06]  /*112d0*/  IMAD.WIDE R20, R17, 0x4, R20 ;  /* 0x0000000411147825 */ /* 0x000fcc00078e0214 */
[----:B------:R-:W2:Y:S02]  /*112e0*/  LDG.E.128.CONSTANT R20, desc[UR6][R20.64] ;  /* 0x0000000614147981 */ /* 0x000ea4000c1e9d00 */
[C---:B--2---:R-:W-:Y:S02]  /*112f0*/  LOP3.LUT R10, R20.reuse, 0xf000f0, RZ, 0xc0, !PT ;  /* 0x00f000f0140a7812 */ /* 0x044fe400078ec0ff */
[----:B------:R-:W-:Y:S02]  /*11300*/  SHF.R.U32.HI R11, RZ, 0x8, R20 ;  /* 0x00000008ff0b7819 */ /* 0x000fe40000011614 */
[----:B------:R-:W-:Y:S02]  /*11310*/  LOP3.LUT R0, R20, 0xf000f, RZ, 0xc0, !PT ;  /* 0x000f000f14007812 */ /* 0x000fe400078ec0ff */
[----:B------:R-:W-:Y:S02]  /*11320*/  LOP3.LUT R20, R23, 0xf000f0, RZ, 0xc0, !PT ;  /* 0x00f000f017147812 */ /* 0x000fe400078ec0ff */
[----:B------:R-:W-:-:S02]  /*11330*/  SHF.R.U32.HI R27, RZ, 0x8, R21 ;  /* 0x00000008ff1b7819 */ /* 0x000fc40000011615 */
[----:B------:R-:W-:Y:S02]  /*11340*/  SHF.R.U32.HI R29, RZ, 0x8, R22 ;  /* 0x00000008ff1d7819 */ /* 0x000fe40000011616 */
[----:B------:R-:W-:Y:S02]  /*11350*/  LOP3.LUT R19, R10, 0x64006400, RZ, 0xfc, !PT ;  /* 0x640064000a137812 */ /* 0x000fe400078efcff */
[C---:B------:R-:W-:Y:S02]  /*11360*/  LOP3.LUT R24, R22.reuse, 0xf000f0, RZ, 0xc0, !PT ;  /* 0x00f000f016187812 */ /* 0x040fe400078ec0ff */
[----:B------:R-:W-:Y:S01]  /*11370*/  LOP3.LUT R10, R11, 0xf000f0, RZ, 0xc0, !PT ;  /* 0x00f000f00b0a7812 */ /* 0x000fe200078ec0ff */
[----:B------:R-:W-:Y:S01]  /*11380*/  HFMA2 R19, R19, R16.H0_H0, -72, -72 ;  /* 0xd480d48013137431 */ /* 0x000fe20000040010 */
[----:B------:R-:W-:Y:S02]  /*11390*/  SHF.R.U32.HI R32, RZ, 0x8, R23 ;  /* 0x00000008ff207819 */ /* 0x000fe40000011617 */
[----:B------:R-:W-:-:S02]  /*113a0*/  LOP3.LUT R28, R22, 0xf000f, RZ, 0xc0, !PT ;  /* 0x000f000f161c7812 */ /* 0x000fc400078ec0ff */
[----:B------:R-:W-:Y:S02]  /*113b0*/  LOP3.LUT R33, R20, 0x64006400, RZ, 0xfc, !PT ;  /* 0x6400640014217812 */ /* 0x000fe400078efcff */
[C---:B------:R-:W-:Y:S02]  /*113c0*/  LOP3.LUT R12, R21.reuse, 0xf000f, RZ, 0xc0, !PT ;  /* 0x000f000f150c7812 */ /* 0x040fe400078ec0ff */
        /* <DEDUP_REMOVED lines=9> */
[----:B------:R-:W-:Y:S01]  /*11460*/  HFMA2 R23, R23, R16.H0_H0, -72, -72 ;  /* 0xd480d48017177431 */ /* 0x000fe20000040010 */
        /* <DEDUP_REMOVED lines=119> */
.L_x_415:
        /* <DEDUP_REMOVED lines=95> */
.L_x_416:
        /* <DEDUP_REMOVED lines=94> */
.L_x_417:
        /* <DEDUP_REMOVED lines=36> */
[-C--:B------:R-:W-:Y:S01]  /*129f0*/  FFMA.FTZ R22, R21, R37.reuse, R12 ;  /* 0x0000002515167223 */ /* 0x080fe2000001000c */
[--C-:B-1----:R-:W-:Y:S02]  /*12a00*/  HADD2.F32 R10, -RZ, R17.reuse.H0_H0 ;  /* 0x20000011ff0a7230 */ /* 0x102fe40000004100 */
[-C--:B------:R-:W-:Y:S01]  /*12a10*/  FFMA.FTZ R0, R19, R37.reuse, R0 ;  /* 0x0000002513007223 */ /* 0x080fe20000010000 */
[----:B------:R-:W-:Y:S02]  /*12a20*/  HADD2.F32 R12, -RZ, R17.H1_H1 ;  /* 0x30000011ff0c7230 */ /* 0x000fe40000004100 */
[----:B------:R-:W-:Y:S01]  /*12a30*/  FFMA.FTZ R38, R27, R37, R38 ;  /* 0x000000251b267223 */ /* 0x000fe20000010026 */
[----:B------:R-:W-:Y:S02]  /*12a40*/  HADD2.F32 R11, -RZ, R16.H0_H0 ;  /* 0x20000010ff0b7230 */ /* 0x000fe40000004100 */
[----:B------:R-:W-:-:S02]  /*12a50*/  HADD2.F32 R17, -RZ, R31.H0_H0 ;  /* 0x2000001fff117230 */ /* 0x000fc40000004100 */
        /* <DEDUP_REMOVED lines=48> */
.L_x_402:
[----:B------:R-:W0:Y:S01]  /*12d60*/  LDC R85, c[0x0][0x23c] ;  /* 0x00008f00ff557b82 */ /* 0x000e220000000800 */
[----:B------:R-:W-:Y:S01]  /*12d70*/  IADD3 R93, R93, 0x20, RZ ;  /* 0x000000205d5d7810 */ /* 0x000fe20007ffe0ff */
[----:B------:R-:W-:-:S03]  /*12d80*/  UIADD3 UR4, UR4, 0x40, URZ ;  /* 0x0000004004047890 */ /* 0x000fc6000fffe03f */
[C---:B------:R-:W-:Y:S02]  /*12d90*/  ISETP.GE.AND P2, PT, R93.reuse, UR5, PT ;  /* 0x000000055d007c0c */ /* 0x040fe4000bf46270 */
[----:B------:R-:W-:Y:S01]  /*12da0*/  ISETP.LT.AND P3, PT, R93, R92, PT ;  /* 0x0000005c5d00720c */ /* 0x000fe20003f61270 */
[----:B0-----:R-:W-:-:S12]  /*12db0*/  IMAD.WIDE R14, R85, 0x10, R14 ;  /* 0x00000010550e7825 */ /* 0x001fd800078e020e */
[----:B------:R-:W-:Y:S05]  /*12dc0*/  @!P2 BRA P3, `(.L_x_418) ;  /* 0xffffff94000ca947 */ /* 0x000fea000183ffff */
.L_x_401:
        /* <DEDUP_REMOVED lines=8> */
.L_x_424:
        /* <DEDUP_REMOVED lines=20> */
[--C-:B-----5:R-:W-:Y:S01]  /*12f90*/  SHF.R.U32.HI R29, RZ, 0xf, R23.reuse ;  /* 0x0000000fff1d7819 */ /* 0x120fe20000011617 */
[----:B------:R-:W-:Y:S01]  /*12fa0*/  HFMA2.MMA R40, -RZ, RZ, 0, 0.015625 ;  /* 0x00002400ff287435 */ /* 0x000fe200000001ff */
[----:B------:R-:W-:Y:S02]  /*12fb0*/  SHF.R.U32.HI R10, RZ, 0xf, R20 ;  /* 0x0000000fff0a7819 */ /* 0x000fe40000011614 */
[C---:B------:R-:W-:Y:S02]  /*12fc0*/  LOP3.LUT R58, R23.reuse, 0x380038, RZ, 0xc0, !PT ;  /* 0x00380038173a7812 */ /* 0x040fe400078ec0ff */
[----:B------:R-:W-:Y:S02]  /*12fd0*/  SHF.R.U32.HI R35, RZ, 0x6, R23 ;  /* 0x00000006ff237819 */ /* 0x000fe40000011617 */
[----:B------:R-:W-:Y:S02]  /*12fe0*/  LOP3.LUT R42, R23, 0x70007, RZ, 0xc0, !PT ;  /* 0x00070007172a7812 */ /* 0x000fe400078ec0ff */
[----:B------:R-:W-:-:S02]  /*12ff0*/  SHF.R.U32.HI R28, RZ, 0xe, R18 ;  /* 0x0000000eff1c7819 */ /* 0x000fc40000011612 */
[C---:B------:R-:W-:Y:S02]  /*13000*/  LOP3.LUT R23, R18.reuse, 0x380038, RZ, 0xc0, !PT ;  /* 0x0038003812177812 */ /* 0x040fe400078ec0ff */
[----:B------:R-:W-:Y:S02]  /*13010*/  SHF.R.U32.HI R43, RZ, 0x6, R18 ;  /* 0x00000006ff2b7819 */ /* 0x000fe40000011612 */
[----:B------:R-:W-:Y:S02]  /*13020*/  LOP3.LUT R53, R18, 0x70007, RZ, 0xc0, !PT ;  /* 0x0007000712357812 */ /* 0x000fe400078ec0ff */
[--C-:B------:R-:W-:Y:S02]  /*13030*/  SHF.R.U32.HI R25, RZ, 0xf, R21.reuse ;  /* 0x0000000fff197819 */ /* 0x100fe40000011615 */
[----:B------:R-:W-:Y:S02]  /*13040*/  LOP3.LUT R24, R21, 0x380038, RZ, 0xc0, !PT ;  /* 0x0038003815187812 */ /* 0x000fe400078ec0ff */
[----:B------:R-:W-:-:S02]  /*13050*/  SHF.R.U32.HI R32, RZ, 0x6, R21 ;  /* 0x00000006ff207819 */ /* 0x000fc40000011615 */
[----:B------:R-:W-:Y:S02]  /*13060*/  LOP3.LUT R36, R21, 0x70007, RZ, 0xc0, !PT ;  /* 0x0007000715247812 */ /* 0x000fe400078ec0ff */
[----:B------:R-:W-:Y:S02]  /*13070*/  SHF.R.U32.HI R18, RZ, 0xe, R19 ;  /* 0x0000000eff127819 */ /* 0x000fe40000011613 */
[----:B------:R-:W-:Y:S02]  /*13080*/  LOP3.LUT R29, R29, 0x10001, RZ, 0xc0, !PT ;  /* 0x000100011d1d7812 */ /* 0x000fe400078ec0ff */
[----:B------:R-:W-:Y:S02]  /*13090*/  SHF.R.U32.HI R21, RZ, 0xe, R16 ;  /* 0x0000000eff157819 */ /* 0x000fe40000011610 */
[----:B------:R-:W-:Y:S02]  /*130a0*/  LOP3.LUT R10, R10, 0x10001, RZ, 0xc0, !PT ;  /* 0x000100010a0a7812 */ /* 0x000fe400078ec0ff */
[----:B------:R-:W-:-:S02]  /*130b0*/  SHF.R.U32.HI R26, RZ, 0xf, R22 ;  /* 0x0000000fff1a7819 */ /* 0x000fc40000011616 */
[C---:B------:R-:W-:Y:S02]  /*130c0*/  LOP3.LUT R60, R19.reuse, 0x380038, RZ, 0xc0, !PT ;  /* 0x00380038133c7812 */ /* 0x040fe400078ec0ff */
[----:B------:R-:W-:Y:S02]  /*130d0*/  SHF.R.U32.HI R44, RZ, 0x6, R19 ;  /* 0x00000006ff2c7819 */ /* 0x000fe40000011613 */
[----:B------:R-:W-:Y:S02]  /*130e0*/  LOP3.LUT R66, R19, 0x70007, RZ, 0xc0, !PT ;  /* 0x0007000713427812 */ /* 0x000fe400078ec0ff */
[C---:B------:R-:W-:Y:S02]  /*130f0*/  LOP3.LUT R27, R22.reuse, 0x380038, RZ, 0xc0, !PT ;  /* 0x00380038161b7812 */ /* 0x040fe400078ec0ff */
[----:B------:R-:W-:Y:S02]  /*13100*/  SHF.R.U32.HI R33, RZ, 0x6, R22 ;  /* 0x00000006ff217819 */ /* 0x000fe40000011616 */
[----:B------:R-:W-:-:S02]  /*13110*/  LOP3.LUT R37, R22, 0x70007, RZ, 0xc0, !PT ;  /* 0x0007000716257812 */ /* 0x000fc400078ec0ff */
[C---:B------:R-:W-:Y:S02]  /*13120*/  LOP3.LUT R11, R16.reuse, 0x380038, RZ, 0xc0, !PT ;  /* 0x00380038100b7812 */ /* 0x040fe400078ec0ff */
[----:B------:R-:W-:Y:S02]  /*13130*/  SHF.R.U32.HI R39, RZ, 0x6, R16 ;  /* 0x00000006ff277819 */ /* 0x000fe40000011610 */
[----:B------:R-:W-:Y:S02]  /*13140*/  LOP3.LUT R54, R16, 0x70007, RZ, 0xc0, !PT ;  /* 0x0007000710367812 */ /* 0x000fe400078ec0ff */
[----:B------:R-:W-:Y:S02]  /*13150*/  LOP3.LUT R19, R29, 0x20002, R18, 0xf8, !PT ;  /* 0x000200021d137812 */ /* 0x000fe400078ef812 */
[----:B------:R-:W-:Y:S02]  /*13160*/  SHF.R.U32.HI R16, RZ, 0xe, R17 ;  /* 0x0000000eff107819 */ /* 0x000fe40000011611 */
[----:B------:R-:W-:-:S02]  /*13170*/  LOP3.LUT R22, R17, 0x380038, RZ, 0xc0, !PT ;  /* 0x0038003811167812 */ /* 0x000fc400078ec0ff */
[----:B------:R-:W-:Y:S02]  /*13180*/  SHF.R.U32.HI R38, RZ, 0x6, R17 ;  /* 0x00000006ff267819 */ /* 0x000fe40000011611 */
[----:B------:R-:W-:Y:S02]  /*13190*/  LOP3.LUT R51, R17, 0x70007, RZ, 0xc0, !PT ;  /* 0x0007000711337812 */ /* 0x000fe400078ec0ff */
[----:B------:R-:W-:Y:S02]  /*131a0*/  LOP3.LUT R10, R10, 0x20002, R21, 0xf8, !PT ;  /* 0x000200020a0a7812 */ /* 0x000fe400078ef815 */
[----:B------:R-:W-:Y:S02]  /*131b0*/  LOP3.LUT R17, R26, 0x10001, RZ, 0xc0, !PT ;  /* 0x000100011a117812 */ /* 0x000fe400078ec0ff */
[----:B------:R-:W-:Y:S02]  /*131c0*/  LOP3.LUT R0, R20, 0x380038, RZ, 0xc0, !PT ;  /* 0x0038003814007812 */ /* 0x000fe400078ec0ff */
[----:B------:R-:W-:-:S02]  /*131d0*/  SHF.R.U32.HI R34, RZ, 0x6, R20 ;  /* 0x00000006ff227819 */ /* 0x000fc40000011614 */
[----:B------:R-:W-:Y:S02]  /*131e0*/  LOP3.LUT R25, R25, 0x10001, RZ, 0xc0, !PT ;  /* 0x0001000119197812 */ /* 0x000fe400078ec0ff */
[----:B------:R-:W-:Y:S02]  /*131f0*/  LOP3.LUT R17, R17, 0x20002, R28, 0xf8, !PT ;  /* 0x0002000211117812 */ /* 0x000fe400078ef81c */
[----:B------:R-:W-:Y:S02]  /*13200*/  LOP3.LUT R83, R0, 0x64006400, RZ, 0xfc, !PT ;  /* 0x6400640000537812 */ /* 0x000fe400078efcff */
[----:B------:R-:W-:Y:S02]  /*13210*/  LOP3.LUT R41, R20, 0x70007, RZ, 0xc0, !PT ;  /* 0x0007000714297812 */ /* 0x000fe400078ec0ff */
[----:B------:R-:W-:Y:S02]  /*13220*/  LOP3.LUT R26, R25, 0x20002, R16, 0xf8, !PT ;  /* 0x00020002191a7812 */ /* 0x000fe400078ef810 */
[----:B------:R-:W-:-:S02]  /*13230*/  LOP3.LUT R0, R34, 0x380038, RZ, 0xc0, !PT ;  /* 0x0038003822007812 */ /* 0x000fc400078ec0ff */
[----:B------:R-:W-:Y:S02]  /*13240*/  MOV R20, 0x3000 ;  /* 0x0000300000147802 */ /* 0x000fe40000000f00 */
[----:B------:R-:W-:Y:S02]  /*13250*/  LOP3.LUT R25, R23, 0x64006400, RZ, 0xfc, !PT ;  /* 0x6400640017197812 */ /* 0x000fe400078efcff */
[----:B------:R-:W-:Y:S01]  /*13260*/  PRMT R21, R90, 0x9910, RZ ;  /* 0x000099105a157816 */ /* 0x000fe200000000ff */
[-C--:B------:R-:W-:Y:S01]  /*13270*/  HFMA2 R83, R83, R20.reuse.H0_H0, -132, -132 ;  /* 0xd820d82053537431 */ /* 0x080fe20000040014 */
        /* <DEDUP_REMOVED lines=10> */
[----:B------:R-:W-:Y:S01]  /*13320*/  ISETP.NE.AND P2, PT, R21, RZ, PT ;  /* 0x000000ff1500720c */ /* 0x000fe20003f45270 */
[----:B------:R-:W-:Y:S01]  /*13330*/  HFMA2 R57, R57, R20.H0_H0, -132, -132 ;  /* 0xd820d82039397431 */ /* 0x000fe20000040014 */
[----:B------:R-:W-:-:S02]  /*13340*/  LOP3.LUT R69, R60, 0x64006400, RZ, 0xfc, !PT ;  /* 0x640064003c457812 */ /* 0x000fc400078efcff */
[----:B------:R-:W-:Y:S02]  /*13350*/  LOP3.LUT R11, R11, 0x64006400, RZ, 0xfc, !PT ;  /* 0x640064000b0b7812 */ /* 0x000fe400078efcff */
        /* <DEDUP_REMOVED lines=11> */
[----:B------:R-:W-:Y:S02]  /*13410*/  LOP3.LUT R36, R36, 0x64006400, RZ, 0xfc, !PT ;  /* 0x6400640024247812 */ /* 0x000fe400078efcff */
[----:B------:R-:W-:Y:S01]  /*13420*/  LOP3.LUT R37, R37, 0x64006400, RZ, 0xfc, !PT ;  /* 0x6400640025257812 */ /* 0x000fe200078efcff */
[----:B------:R-:W-:Y:S01]  /*13430*/  HADD2 R68, R53, -1028, -1028 ;  /* 0xe404e40435447430 */ /* 0x000fe20000000000 */
[----:B------:R-:W-:-:S02]  /*13440*/  LOP3.LUT R35, R35, 0x64006400, RZ, 0xfc, !PT ;  /* 0x6400640023237812 */ /* 0x000fc400078efcff */
[----:B------:R-:W-:Y:S01]  /*13450*/  ISETP.GE.AND P3, PT, R94, 0x2, PT ;  /* 0x000000025e00780c */ /* 0x000fe20003f66270 */
[----:B------:R-:W-:Y:S01]  /*13460*/  HADD2 R72, R37, -1028, -1028 ;  /* 0xe404e40425487430 */ /* 0x000fe20000000000 */
[----:B--2---:R-:W-:Y:S02]  /*13470*/  SHF.R.U32.HI R29, RZ, 0xd, R12 ;  /* 0x0000000dff1d7819 */ /* 0x004fe4000001160c */
[----:B------:R-:W-:Y:S02]  /*13480*/  SHF.R.U32.HI R30, RZ, 0xd, R14 ;  /* 0x0000000dff1e7819 */ /* 0x000fe4000001160e */
[----:B------:R-:W-:Y:S02]  /*13490*/  LOP3.LUT R29, R10, 0x40004, R29, 0xf8, !PT ;  /* 0x000400040a1d7812 */ /* 0x000fe400078ef81d */
[----:B------:R-:W-:Y:S02]  /*134a0*/  LOP3.LUT R10, R39, 0x380038, RZ, 0xc0, !PT ;  /* 0x00380038270a7812 */ /* 0x000fe400078ec0ff */
[----:B------:R-:W-:-:S02]  /*134b0*/  SHF.R.U32.HI R45, RZ, 0x6, R13 ;  /* 0x00000006ff2d7819 */ /* 0x000fc4000001160d */
[--C-:B------:R-:W-:Y:S02]  /*134c0*/  SHF.R.U32.HI R28, RZ, 0xd, R15.reuse ;  /* 0x0000000dff1c7819 */ /* 0x100fe4000001160f */
[C---:B------:R-:W-:Y:S02]  /*134d0*/  LOP3.LUT R62, R15.reuse, 0x380038, RZ, 0xc0, !PT ;  /* 0x003800380f3e7812 */ /* 0x040fe400078ec0ff */
[----:B------:R-:W-:Y:S02]  /*134e0*/  SHF.R.U32.HI R50, RZ, 0x6, R15 ;  /* 0x00000006ff327819 */ /* 0x000fe4000001160f */
[----:B------:R-:W-:Y:S02]  /*134f0*/  LOP3.LUT R55, R15, 0x70007, RZ, 0xc0, !PT ;  /* 0x000700070f377812 */ /* 0x000fe400078ec0ff */
[----:B------:R-:W-:Y:S02]  /*13500*/  LOP3.LUT R16, R12, 0x380038, RZ, 0xc0, !PT ;  /* 0x003800380c107812 */ /* 0x000fe400078ec0ff */
[----:B------:R-:W-:-:S02]  /*13510*/  SHF.R.U32.HI R46, RZ, 0x6, R12 ;  /* 0x00000006ff2e7819 */ /* 0x000fc4000001160c */
[----:B------:R-:W-:Y:S02]  /*13520*/  LOP3.LUT R48, R12, 0x70007, RZ, 0xc0, !PT ;  /* 0x000700070c307812 */ /* 0x000fe400078ec0ff */
[----:B------:R-:W-:Y:S02]  /*13530*/  SHF.R.U32.HI R31, RZ, 0xd, R13 ;  /* 0x0000000dff1f7819 */ /* 0x000fe4000001160d */
[C---:B------:R-:W-:Y:S02]  /*13540*/  LOP3.LUT R18, R13.reuse, 0x380038, RZ, 0xc0, !PT ;  /* 0x003800380d127812 */ /* 0x040fe400078ec0ff */
[----:B------:R-:W-:Y:S02]  /*13550*/  LOP3.LUT R49, R13, 0x70007, RZ, 0xc0, !PT ;  /* 0x000700070d317812 */ /* 0x000fe400078ec0ff */
[----:B------:R-:W-:Y:S02]  /*13560*/  LOP3.LUT R15, R33, 0x380038, RZ, 0xc0, !PT ;  /* 0x00380038210f7812 */ /* 0x000fe400078ec0ff */
[----:B------:R-:W-:-:S02]  /*13570*/  LOP3.LUT R30, R17, 0x40004, R30, 0xf8, !PT ;  /* 0x00040004111e7812 */ /* 0x000fc400078ef81e */
[----:B------:R-:W-:Y:S02]  /*13580*/  LOP3.LUT R12, R32, 0x380038, RZ, 0xc0, !PT ;  /* 0x00380038200c7812 */ /* 0x000fe400078ec0ff */
[----:B------:R-:W-:Y:S02]  /*13590*/  LOP3.LUT R13, R10, 0x64006400, RZ, 0xfc, !PT ;  /* 0x640064000a0d7812 */ /* 0x000fe400078efcff */
[C---:B------:R-:W-:Y:S02]  /*135a0*/  LOP3.LUT R56, R14.reuse, 0x380038, RZ, 0xc0, !PT ;  /* 0x003800380e387812 */ /* 0x040fe400078ec0ff */
[----:B------:R-:W-:Y:S02]  /*135b0*/  SHF.R.U32.HI R47, RZ, 0x6, R14 ;  /* 0x00000006ff2f7819 */ /* 0x000fe4000001160e */
[----:B------:R-:W-:Y:S02]  /*135c0*/  LOP3.LUT R52, R14, 0x70007, RZ, 0xc0, !PT ;  /* 0x000700070e347812 */ /* 0x000fe400078ec0ff */
[----:B------:R-:W-:-:S02]  /*135d0*/  LOP3.LUT R17, R24, 0x64006400, RZ, 0xfc, !PT ;  /* 0x6400640018117812 */ /* 0x000fc400078efcff */
[----:B------:R-:W-:Y:S02]  /*135e0*/  LOP3.LUT R10, R45, 0x380038, RZ, 0xc0, !PT ;  /* 0x003800382d0a7812 */ /* 0x000fe400078ec0ff */
[----:B------:R-:W-:Y:S01]  /*135f0*/  LOP3.LUT R14, R38, 0x380038, RZ, 0xc0, !PT ;  /* 0x00380038260e7812 */ /* 0x000fe200078ec0ff */
[-C--:B------:R-:W-:Y:S01]  /*13600*/  HFMA2 R78, R17, R20.reuse.H0_H0, -132, -132 ;  /* 0xd820d820114e7431 */ /* 0x080fe20000040014 */
[----:B------:R-:W-:Y:S02]  /*13610*/  LOP3.LUT R28, R19, 0x40004, R28, 0xf8, !PT ;  /* 0x00040004131c7812 */ /* 0x000fe400078ef81c */
        /* <DEDUP_REMOVED lines=201> */
.L_x_421:
        /* <DEDUP_REMOVED lines=81> */
.L_x_422:
        /* <DEDUP_REMOVED lines=80> */
.L_x_423:
        /* <DEDUP_REMOVED lines=77> */
.L_x_420:
[----:B------:R-:W-:Y:S01]  /*15190*/  IADD3 R93, R93, 0x20, RZ ;  /* 0x000000205d5d7810 */ /* 0x000fe20007ffe0ff */
[----:B------:R-:W-:Y:S01]  /*151a0*/  UIADD3 UR4, UR4, 0x40, URZ ;  /* 0x0000004004047890 */ /* 0x000fe2000fffe03f */
[----:B------:R-:W-:Y:S02]  /*151b0*/  IMAD.WIDE R14, R85, 0x4, R96 ;  /* 0x00000004550e7825 */ /* 0x000fe400078e0260 */
[C---:B------:R-:W-:Y:S02]  /*151c0*/  ISETP.GE.AND P2, PT, R93.reuse, UR5, PT ;  /* 0x000000055d007c0c */ /* 0x040fe4000bf46270 */
[----:B------:R-:W-:-:S13]  /*151d0*/  ISETP.LT.AND P3, PT, R93, R92, PT ;  /* 0x0000005c5d00720c */ /* 0x000fda0003f61270 */
[----:B------:R-:W-:Y:S05]  /*151e0*/  @!P2 BRA P3, `(.L_x_424) ;  /* 0xffffffdc0018a947 */ /* 0x000fea000183ffff */
.L_x_419:
        /* <DEDUP_REMOVED lines=19> */
.L_x_428:
[----:B------:R-:W0:Y:S02]  /*15320*/  LDS R8, [R0] ;  /* 0x0000000000087984 */ /* 0x000e240000000800 */
[----:B0-----:R-:W-:-:S06]  /*15330*/  HADD2 R9, R8, R15 ;  /* 0x0000000f08097230 */ /* 0x001fcc0000000000 */
[----:B------:R-:W0:Y:S02]  /*15340*/  ATOMS.CAST.SPIN R9, [R0], R8, R9 ;  /* 0x000000080009738d */ /* 0x000e240001800009 */
[----:B0-----:R-:W-:-:S13]  /*15350*/  ISETP.EQ.U32.AND P0, PT, R9, 0x1, PT ;  /* 0x000000010900780c */ /* 0x001fda0003f02070 */
[----:B------:R-:W-:Y:S05]  /*15360*/  @!P0 BRA `(.L_x_428) ;  /* 0xfffffffc00ec8947 */ /* 0x000fea000383ffff */
[----:B------:R-:W-:Y:S05]  /*15370*/  BRA `(.L_x_426) ;  /* 0x00000000000c7947 */ /* 0x000fea0003800000 */
.L_x_427:
[----:B------:R-:W2:Y:S02]  /*15380*/  LD.E R0, desc[UR6][R10.64] ;  /* 0x000000060a007980 */ /* 0x000ea4000c101900 */
[----:B--2---:R-:W-:-:S05]  /*15390*/  IADD3 R9, R15, R0, RZ ;  /* 0x000000000f097210 */ /* 0x004fca0007ffe0ff */
[----:B------:R0:W-:Y:S02]  /*153a0*/  ST.E desc[UR6][R10.64], R9 ;  /* 0x000000090a007985 */ /* 0x0001e4000c101906 */
.L_x_426:
[----:B------:R-:W-:Y:S05]  /*153b0*/  BSYNC B0 ;  /* 0x0000000000007941 */ /* 0x000fea0003800000 */
.L_x_425:
[----:B------:R1:W-:Y:S01]  /*153c0*/  ATOM.E.ADD.F16x2.RN.STRONG.GPU P0, RZ, desc[UR6][R10.64+0x4], R13 ;  /* 0x0000040d0aff79a2 */ /* 0x0003e2000810e1c6 */
[----:B------:R-:W-:Y:S04]  /*153d0*/  BSSY B0, `(.L_x_429) ;  /* 0x000000f000007945 */ /* 0x000fe80003800000 */
[----:B-1----:R-:W-:Y:S05]  /*153e0*/  @P0 BRA `(.L_x_430) ;  /* 0x0000000000340947 */ /* 0x002fea0003800000 */
[----:B------:R-:W1:Y:S02]  /*153f0*/  QSPC.E.S P0, RZ, [R10+0x4] ;  /* 0x000004000aff73aa */ /* 0x000e640000000500 */
[----:B-1----:R-:W-:Y:S05]  /*15400*/  @!P0 BRA `(.L_x_431) ;  /* 0x0000000000208947 */ /* 0x002fea0003800000 */
[----:B------:R-:W-:-:S04]  /*15410*/  MOV R8, R10 ;  /* 0x0000000a00087202 */ /* 0x000fc80000000f00 */
[----:B------:R-:W-:-:S07]  /*15420*/  MOV R0, R8 ;  /* 0x0000000800007202 */ /* 0x000fce0000000f00 */
.L_x_432:
[----:B------:R-:W0:Y:S02]  /*15430*/  LDS R8, [R0+0x4] ;  /* 0x0000040000087984 */ /* 0x000e240000000800 */
[----:B0-----:R-:W-:-:S10]  /*15440*/  HFMA2.MMA R9, R8, 1, 1, R13 ;  /* 0x3c003c0008097835 */ /* 0x001fd4000000000d */
[----:B------:R-:W0:Y:S02]  /*15450*/  ATOMS.CAST.SPIN R9, [R0+0x4], R8, R9 ;  /* 0x000004080009738d */ /* 0x000e240001800009 */
[----:B0-----:R-:W-:-:S13]  /*15460*/  ISETP.EQ.U32.AND P0, PT, R9, 0x1, PT ;  /* 0x000000010900780c */ /* 0x001fda0003f02070 */
[----:B------:R-:W-:Y:S05]  /*15470*/  @!P0 BRA `(.L_x_432) ;  /* 0xfffffffc00ec8947 */ /* 0x000fea000383ffff */
[----:B------:R-:W-:Y:S05]  /*15480*/  BRA `(.L_x_430) ;  /* 0x00000000000c7947 */ /* 0x000fea0003800000 */
.L_x_431:
[----:B------:R-:W0:Y:S02]  /*15490*/  LD.E R0, desc[UR6][R10.64+0x4] ;  /* 0x000004060a007980 */ /* 0x000e24000c101900 */
[----:B0-----:R-:W-:-:S05]  /*154a0*/  IADD3 R9, R13, R0, RZ ;  /* 0x000000000d097210 */ /* 0x001fca0007ffe0ff */
[----:B------:R1:W-:Y:S02]  /*154b0*/  ST.E desc[UR6][R10.64+0x4], R9 ;  /* 0x000004090a007985 */ /* 0x0003e4000c101906 */
.L_x_430:
[----:B------:R-:W-:Y:S05]  /*154c0*/  BSYNC B0 ;  /* 0x0000000000007941 */ /* 0x000fea0003800000 */
.L_x_429:
        /* <DEDUP_REMOVED lines=12> */
.L_x_436:
[----:B------:R-:W0:Y:S02]  /*15590*/  LDS R6, [R0] ;  /* 0x0000000000067984 */ /* 0x000e240000000800 */
[----:B0-----:R-:W-:-:S06]  /*155a0*/  HADD2 R7, R6, R9 ;  /* 0x0000000906077230 */ /* 0x001fcc0000000000 */
[----:B------:R-:W0:Y:S02]  /*155b0*/  ATOMS.CAST.SPIN R7, [R0], R6, R7 ;  /* 0x000000060007738d */ /* 0x000e240001800007 */
[----:B0-----:R-:W-:-:S13]  /*155c0*/  ISETP.EQ.U32.AND P0, PT, R7, 0x1, PT ;  /* 0x000000010700780c */ /* 0x001fda0003f02070 */
[----:B------:R-:W-:Y:S05]  /*155d0*/  @!P0 BRA `(.L_x_436) ;  /* 0xfffffffc00ec8947 */ /* 0x000fea000383ffff */
[----:B------:R-:W-:Y:S05]  /*155e0*/  BRA `(.L_x_434) ;  /* 0x00000000000c7947 */ /* 0x000fea0003800000 */
.L_x_435:
[----:B------:R-:W2:Y:S02]  /*155f0*/  LD.E R0, desc[UR6][R10.64] ;  /* 0x000000060a007980 */ /* 0x000ea4000c101900 */
[----:B--2---:R-:W-:-:S05]  /*15600*/  IADD3 R7, R9, R0, RZ ;  /* 0x0000000009077210 */ /* 0x004fca0007ffe0ff */
[----:B------:R0:W-:Y:S02]  /*15610*/  ST.E desc[UR6][R10.64], R7 ;  /* 0x000000070a007985 */ /* 0x0001e4000c101906 */
.L_x_434:
[----:B------:R-:W-:Y:S05]  /*15620*/  BSYNC B0 ;  /* 0x0000000000007941 */ /* 0x000fea0003800000 */
.L_x_433:
[----:B------:R1:W-:Y:S01]  /*15630*/  ATOM.E.ADD.F16x2.RN.STRONG.GPU P0, RZ, desc[UR6][R10.64+0x4], R89 ;  /* 0x000004590aff79a2 */ /* 0x0003e2000810e1c6 */
[----:B------:R-:W-:Y:S04]  /*15640*/  BSSY B0, `(.L_x_437) ;  /* 0x000000f000007945 */ /* 0x000fe80003800000 */
[----:B-1----:R-:W-:Y:S05]  /*15650*/  @P0 BRA `(.L_x_438) ;  /* 0x0000000000340947 */ /* 0x002fea0003800000 */
[----:B------:R-:W1:Y:S02]  /*15660*/  QSPC.E.S P0, RZ, [R10+0x4] ;  /* 0x000004000aff73aa */ /* 0x000e640000000500 */
[----:B-1----:R-:W-:Y:S05]  /*15670*/  @!P0 BRA `(.L_x_439) ;  /* 0x0000000000208947 */ /* 0x002fea0003800000 */
[----:B------:R-:W-:-:S04]  /*15680*/  MOV R6, R10 ;  /* 0x0000000a00067202 */ /* 0x000fc80000000f00 */
[----:B------:R-:W-:-:S07]  /*15690*/  MOV R0, R6 ;  /* 0x0000000600007202 */ /* 0x000fce0000000f00 */
.L_x_440:
[----:B------:R-:W0:Y:S02]  /*156a0*/  LDS R6, [R0+0x4] ;  /* 0x0000040000067984 */ /* 0x000e240000000800 */
[----:B0-----:R-:W-:-:S10]  /*156b0*/  HFMA2.MMA R7, R6, 1, 1, R89 ;  /* 0x3c003c0006077835 */ /* 0x001fd40000000059 */
[----:B------:R-:W0:Y:S02]  /*156c0*/  ATOMS.CAST.SPIN R7, [R0+0x4], R6, R7 ;  /* 0x000004060007738d */ /* 0x000e240001800007 */
[----:B0-----:R-:W-:-:S13]  /*156d0*/  ISETP.EQ.U32.AND P0, PT, R7, 0x1, PT ;  /* 0x000000010700780c */ /* 0x001fda0003f02070 */
[----:B------:R-:W-:Y:S05]  /*156e0*/  @!P0 BRA `(.L_x_440) ;  /* 0xfffffffc00ec8947 */ /* 0x000fea000383ffff */
[----:B------:R-:W-:Y:S05]  /*156f0*/  BRA `(.L_x_438) ;  /* 0x00000000000c7947 */ /* 0x000fea0003800000 */
.L_x_439:
[----:B------:R-:W0:Y:S02]  /*15700*/  LD.E R0, desc[UR6][R10.64+0x4] ;  /* 0x000004060a007980 */ /* 0x000e24000c101900 */
[----:B0-----:R-:W-:-:S05]  /*15710*/  IADD3 R7, R89, R0, RZ ;  /* 0x0000000059077210 */ /* 0x001fca0007ffe0ff */
[----:B------:R1:W-:Y:S02]  /*15720*/  ST.E desc[UR6][R10.64+0x4], R7 ;  /* 0x000004070a007985 */ /* 0x0003e4000c101906 */
.L_x_438:
[----:B------:R-:W-:Y:S05]  /*15730*/  BSYNC B0 ;  /* 0x0000000000007941 */ /* 0x000fea0003800000 */
.L_x_437:
        /* <DEDUP_REMOVED lines=12> */
.L_x_444:
[----:B------:R-:W0:Y:S02]  /*15800*/  LDS R4, [R0] ;  /* 0x0000000000047984 */ /* 0x000e240000000800 */
[----:B0-----:R-:W-:-:S06]  /*15810*/  HADD2 R5, R4, R7 ;  /* 0x0000000704057230 */ /* 0x001fcc0000000000 */
[----:B------:R-:W0:Y:S02]  /*15820*/  ATOMS.CAST.SPIN R5, [R0], R4, R5 ;  /* 0x000000040005738d */ /* 0x000e240001800005 */
[----:B0-----:R-:W-:-:S13]  /*15830*/  ISETP.EQ.U32.AND P0, PT, R5, 0x1, PT ;  /* 0x000000010500780c */ /* 0x001fda0003f02070 */
[----:B------:R-:W-:Y:S05]  /*15840*/  @!P0 BRA `(.L_x_444) ;  /* 0xfffffffc00ec8947 */ /* 0x000fea000383ffff */
[----:B------:R-:W-:Y:S05]  /*15850*/  BRA `(.L_x_442) ;  /* 0x00000000000c7947 */ /* 0x000fea0003800000 */
.L_x_443:
[----:B------:R-:W2:Y:S02]  /*15860*/  LD.E R0, desc[UR6][R10.64] ;  /* 0x000000060a007980 */ /* 0x000ea4000c101900 */
[----:B--2---:R-:W-:-:S05]  /*15870*/  IADD3 R5, R7, R0, RZ ;  /* 0x0000000007057210 */ /* 0x004fca0007ffe0ff */
[----:B------:R0:W-:Y:S02]  /*15880*/  ST.E desc[UR6][R10.64], R5 ;  /* 0x000000050a007985 */ /* 0x0001e4000c101906 */
.L_x_442:
[----:B------:R-:W-:Y:S05]  /*15890*/  BSYNC B0 ;  /* 0x0000000000007941 */ /* 0x000fea0003800000 */
.L_x_441:
[----:B------:R1:W-:Y:S01]  /*158a0*/  ATOM.E.ADD.F16x2.RN.STRONG.GPU P0, RZ, desc[UR6][R10.64+0x4], R91 ;  /* 0x0000045b0aff79a2 */ /* 0x0003e2000810e1c6 */
[----:B------:R-:W-:Y:S04]  /*158b0*/  BSSY B0, `(.L_x_445) ;  /* 0x000000f000007945 */ /* 0x000fe80003800000 */
[----:B-1----:R-:W-:Y:S05]  /*158c0*/  @P0 BRA `(.L_x_446) ;  /* 0x0000000000340947 */ /* 0x002fea0003800000 */
[----:B------:R-:W1:Y:S02]  /*158d0*/  QSPC.E.S P0, RZ, [R10+0x4] ;  /* 0x000004000aff73aa */ /* 0x000e640000000500 */
[----:B-1----:R-:W-:Y:S05]  /*158e0*/  @!P0 BRA `(.L_x_447) ;  /* 0x0000000000208947 */ /* 0x002fea0003800000 */
[----:B------:R-:W-:-:S04]  /*158f0*/  MOV R4, R10 ;  /* 0x0000000a00047202 */ /* 0x000fc80000000f00 */
[----:B------:R-:W-:-:S07]  /*15900*/  MOV R0, R4 ;  /* 0x0000000400007202 */ /* 0x000fce0000000f00 */
.L_x_448:
[----:B------:R-:W0:Y:S02]  /*15910*/  LDS R4, [R0+0x4] ;  /* 0x0000040000047984 */ /* 0x000e240000000800 */
[----:B0-----:R-:W-:-:S10]  /*15920*/  HFMA2.MMA R5, R4, 1, 1, R91 ;  /* 0x3c003c0004057835 */ /* 0x001fd4000000005b */
[----:B------:R-:W0:Y:S02]  /*15930*/  ATOMS.CAST.SPIN R5, [R0+0x4], R4, R5 ;  /* 0x000004040005738d */ /* 0x000e240001800005 */
[----:B0-----:R-:W-:-:S13]  /*15940*/  ISETP.EQ.U32.AND P0, PT, R5, 0x1, PT ;  /* 0x000000010500780c */ /* 0x001fda0003f02070 */
[----:B------:R-:W-:Y:S05]  /*15950*/  @!P0 BRA `(.L_x_448) ;  /* 0xfffffffc00ec8947 */ /* 0x000fea000383ffff */
[----:B------:R-:W-:Y:S05]  /*15960*/  BRA `(.L_x_446) ;  /* 0x00000000000c7947 */ /* 0x000fea0003800000 */
.L_x_447:
[----:B------:R-:W0:Y:S02]  /*15970*/  LD.E R0, desc[UR6][R10.64+0x4] ;  /* 0x000004060a007980 */ /* 0x000e24000c101900 */
[----:B0-----:R-:W-:-:S05]  /*15980*/  IADD3 R5, R91, R0, RZ ;  /* 0x000000005b057210 */ /* 0x001fca0007ffe0ff */
[----:B------:R1:W-:Y:S02]  /*15990*/  ST.E desc[UR6][R10.64+0x4], R5 ;  /* 0x000004050a007985 */ /* 0x0003e4000c101906 */
.L_x_446:
[----:B------:R-:W-:Y:S05]  /*159a0*/  BSYNC B0 ;  /* 0x0000000000007941 */ /* 0x000fea0003800000 */
.L_x_445:
        /* <DEDUP_REMOVED lines=12> */
.L_x_452:
[----:B------:R-:W0:Y:S02]  /*15a70*/  LDS R2, [R0] ;  /* 0x0000000000027984 */ /* 0x000e240000000800 */
[----:B0-----:R-:W-:-:S06]  /*15a80*/  HADD2 R3, R2, R5 ;  /* 0x0000000502037230 */ /* 0x001fcc0000000000 */
[----:B------:R-:W0:Y:S02]  /*15a90*/  ATOMS.CAST.SPIN R3, [R0], R2, R3 ;  /* 0x000000020003738d */ /* 0x000e240001800003 */
[----:B0-----:R-:W-:-:S13]  /*15aa0*/  ISETP.EQ.U32.AND P0, PT, R3, 0x1, PT ;  /* 0x000000010300780c */ /* 0x001fda0003f02070 */
[----:B------:R-:W-:Y:S05]  /*15ab0*/  @!P0 BRA `(.L_x_452) ;  /* 0xfffffffc00ec8947 */ /* 0x000fea000383ffff */
[----:B------:R-:W-:Y:S05]  /*15ac0*/  BRA `(.L_x_450) ;  /* 0x00000000000c7947 */ /* 0x000fea0003800000 */
.L_x_451:
[----:B------:R-:W2:Y:S02]  /*15ad0*/  LD.E R0, desc[UR6][R10.64] ;  /* 0x000000060a007980 */ /* 0x000ea4000c101900 */
[----:B--2---:R-:W-:-:S05]  /*15ae0*/  IADD3 R3, R5, R0, RZ ;  /* 0x0000000005037210 */ /* 0x004fca0007ffe0ff */
[----:B------:R0:W-:Y:S02]  /*15af0*/  ST.E desc[UR6][R10.64], R3 ;  /* 0x000000030a007985 */ /* 0x0001e4000c101906 */
.L_x_450:
[----:B------:R-:W-:Y:S05]  /*15b00*/  BSYNC B0 ;  /* 0x0000000000007941 */ /* 0x000fea0003800000 */
.L_x_449:
[----:B------:R1:W-:Y:S02]  /*15b10*/  ATOM.E.ADD.F16x2.RN.STRONG.GPU P0, RZ, desc[UR6][R10.64+0x4], R7 ;  /* 0x000004070aff79a2 */ /* 0x0003e4000810e1c6 */
[----:B-1----:R-:W-:Y:S05]  /*15b20*/  @P0 EXIT ;  /* 0x000000000000094d */ /* 0x002fea0003800000 */
[----:B------:R-:W1:Y:S02]  /*15b30*/  QSPC.E.S P0, RZ, [R10+0x4] ;  /* 0x000004000aff73aa */ /* 0x000e640000000500 */
[----:B-1----:R-:W-:Y:S05]  /*15b40*/  @!P0 BRA `(.L_x_453) ;  /* 0x0000000000208947 */ /* 0x002fea0003800000 */
[----:B------:R-:W-:-:S04]  /*15b50*/  MOV R2, R10 ;  /* 0x0000000a00027202 */ /* 0x000fc80000000f00 */
[----:B------:R-:W-:-:S07]  /*15b60*/  MOV R0, R2 ;  /* 0x0000000200007202 */ /* 0x000fce0000000f00 */
.L_x_454:
[----:B------:R-:W0:Y:S02]  /*15b70*/  LDS R2, [R0+0x4] ;  /* 0x0000040000027984 */ /* 0x000e240000000800 */
[----:B0-----:R-:W-:-:S10]  /*15b80*/  HFMA2.MMA R3, R2, 1, 1, R7 ;  /* 0x3c003c0002037835 */ /* 0x001fd40000000007 */
[----:B------:R-:W0:Y:S02]  /*15b90*/  ATOMS.CAST.SPIN R3, [R0+0x4], R2, R3 ;  /* 0x000004020003738d */ /* 0x000e240001800003 */
[----:B0-----:R-:W-:-:S13]  /*15ba0*/  ISETP.EQ.U32.AND P0, PT, R3, 0x1, PT ;  /* 0x000000010300780c */ /* 0x001fda0003f02070 */
[----:B------:R-:W-:Y:S05]  /*15bb0*/  @!P0 BRA `(.L_x_454) ;  /* 0xfffffffc00ec8947 */ /* 0x000fea000383ffff */
[----:B------:R-:W-:Y:S05]  /*15bc0*/  EXIT ;  /* 0x000000000000794d */ /* 0x000fea0003800000 */
.L_x_453:
[----:B------:R-:W0:Y:S02]  /*15bd0*/  LD.E R0, desc[UR6][R10.64+0x4] ;  /* 0x000004060a007980 */ /* 0x000e24000c101900 */
[----:B0-----:R-:W-:-:S05]  /*15be0*/  IADD3 R3, R7, R0, RZ ;  /* 0x0000000007037210 */ /* 0x001fca0007ffe0ff */
[----:B------:R-:W-:Y:S01]  /*15bf0*/  ST.E desc[UR6][R10.64+0x4], R3 ;  /* 0x000004030a007985 */ /* 0x000fe2000c101906 */
[----:B------:R-:W-:Y:S05]  /*15c00*/  EXIT ;  /* 0x000000000000794d */ /* 0x000fea0003800000 */
.L_x_455:
        /* <DEDUP_REMOVED lines=15> */
.L_x_5188:


//--------------------- .text._Z23gemm_half_q_half_kernelILi4ELi176ELb1ELb1ELi64EEvPK6__halfPKjS4_S2_PS0_iiiiPKtS7_iiiiiibS2_i --------------------------
	.section	.text._Z23gemm_half_q_half_kernelILi4ELi176ELb1ELb1ELi64EEvPK6__halfPKjS4_S2_PS0_iiiiPKtS7_iiiiiibS2_i,"ax",@progbits
	.align	128
        .global         _Z23gemm_half_q_half_kernelILi4ELi176ELb1ELb1ELi64EEvPK6__halfPKjS4_S2_PS0_iiiiPKtS7_iiiiiibS2_i
        .type           _Z23gemm_half_q_half_kernelILi4ELi176ELb1ELb1ELi64EEvPK6__halfPKjS4_S2_PS0_iiiiPKtS7_iiiiiibS2_i,@function
        .size           _Z23gemm_half_q_half_kernelILi4ELi176ELb1ELb1ELi64EEvPK6__halfPKjS4_S2_PS0_iiiiPKtS7_iiiiiibS2_i,(.L_x_5189 - _Z23gemm_half_q_half_kernelILi4ELi176ELb1ELb1ELi64EEvPK6__halfPKjS4_S2_PS0_iiiiPKtS7_iiiiiibS2_i)
        .other          _Z23gemm_half_q_half_kernelILi4ELi176ELb1ELb1ELi64EEvPK6__halfPKjS4_S2_PS0_iiiiPKtS7_iiiiiibS2_i,@"STO_CUDA_ENTRY STV_DEFAULT"
_Z23gemm_half_q_half_kernelILi4ELi176ELb1ELb1ELi64EEvPK6__halfPKjS4_S2_PS0_iiiiPKtS7_iiiiiibS2_i:
.text._Z23gemm_half_q_half_kernelILi4ELi176ELb1ELb1ELi64EEvPK6__halfPKjS4_S2_PS0_iiiiPKtS7_iiiiiibS2_i:
        /* <DEDUP_REMOVED lines=50> */
.L_x_456:
        /* <DEDUP_REMOVED lines=25> */
.L_x_461:
        /* <DEDUP_REMOVED lines=37> */
.L_x_460:
        /* <DEDUP_REMOVED lines=24> */
.L_x_462:
        /* <DEDUP_REMOVED lines=14> */
.L_x_459:
        /* <DEDUP_REMOVED lines=10> */
.L_x_464:
        /* <DEDUP_REMOVED lines=10> */
[----:B------:R-:W-:Y:S02]  /*0aa0*/  IADD3 R19, P3, R24, R7, RZ ;  /* 0x0000000718137210 */ /* 0x000fe40007f7e0ff */
[----:B------:R-:W-:Y:S02]  /*0ab0*/  LEA R10, P2, R12, UR4, 0x1 ;  /* 0x000000040c0a7c11 */ /* 0x000fe4000f8408ff */
[C---:B------:R-:W-:Y:S02]  /*0ac0*/  IADD3 R17, P4, R24.reuse, R13, RZ ;  /* 0x0000000d18117210 */ /* 0x040fe40007f9e0ff */
[----:B------:R-:W-:Y:S02]  /*0ad0*/  IADD3 R9, P5, R24, R15, RZ ;  /* 0x0000000f18097210 */ /* 0x000fe40007fbe0ff */
[----:B------:R-:W-:Y:S02]  /*0ae0*/  LEA.HI.X.SX32 R22, R7, R26, 0x1, P3 ;  /* 0x0000001a07167211 */ /* 0x000fe400018f0eff */
[----:B------:R-:W-:-:S02]  /*0af0*/  LEA.HI.X R11, R12, UR5, R11, 0x1, P2 ;  /* 0x000000050c0b7c11 */ /* 0x000fc400090f0c0b */
[-C--:B------:R-:W-:Y:S02]  /*0b00*/  LEA.HI.X.SX32 R20, R13, R26.reuse, 0x1, P4 ;  /* 0x0000001a0d147211 */ /* 0x080fe400020f0eff */
[----:B------:R-:W-:Y:S01]  /*0b10*/  LEA R14, P3, R17, UR4, 0x1 ;  /* 0x00000004110e7c11 */ /* 0x000fe2000f8608ff */
[----:B------:R-:W2:Y:S01]  /*0b20*/  LDG.E.U16.CONSTANT R10, desc[UR6][R10.64] ;  /* 0x000000060a0a7981 */ /* 0x000ea2000c1e9500 */
        /* <DEDUP_REMOVED lines=18> */
.L_x_463:
        /* <DEDUP_REMOVED lines=24> */
.L_x_465:
        /* <DEDUP_REMOVED lines=13> */
.L_x_458:
[----:B------:R-:W-:Y:S05]  /*0ea0*/  BSYNC B0 ;  /* 0x0000000000007941 */ /* 0x000fea0003800000 */
.L_x_457:
        /* <DEDUP_REMOVED lines=11> */
[----:B0-----:R-:W-:Y:S01]  /*0f60*/  HFMA2.MMA R7, -RZ, RZ, 0, 0 ;  /* 0x00000000ff077435 */ /* 0x001fe200000001ff */
[----:B------:R-:W-:-:S11]  /*0f70*/  PLOP3.LUT P0, PT, PT, PT, PT, 0x80, 0x0 ;  /* 0x000000000000781c */ /* 0x000fd60003f0f070 */
[----:B------:R-:W-:Y:S05]  /*0f80*/  @!P2 BRA `(.L_x_467) ;  /* 0x000000000058a947 */ /* 0x000fea0003800000 */
[----:B------:R-:W0:Y:S01]  /*0f90*/  LDC.64 R16, c[0x0][0x230] ;  /* 0x00008c00ff107b82 */ /* 0x000e220000000a00 */
[----:B------:R-:W-:Y:S02]  /*0fa0*/  PLOP3.LUT P0, PT, PT, PT, PT, 0x8, 0x0 ;  /* 0x000000000000781c */ /* 0x000fe40003f0e170 */
[----:B------:R-:W-:-:S11]  /*0fb0*/  IADD3 R18, R94, -0x3, RZ ;  /* 0xfffffffd5e127810 */ /* 0x000fd60007ffe0ff */
.L_x_468:
[----:B---3--:R-:W-:Y:S02]  /*0fc0*/  LEA R2, R0, R7, 0x2 ;  /* 0x0000000700027211 */ /* 0x008fe400078e10ff */
[----:B------:R-:W-:Y:S02]  /*0fd0*/  IADD3 R7, R7, 0x4, RZ ;  /* 0x0000000407077810 */ /* 0x000fe40007ffe0ff */
[C---:B------:R-:W-:Y:S01]  /*0fe0*/  IADD3 R4, R2.reuse, 0x1, RZ ;  /* 0x0000000102047810 */ /* 0x040fe20007ffe0ff */
[CCC-:B-12---:R-:W-:Y:S01]  /*0ff0*/  IMAD R3, R2.reuse, R85.reuse, R8.reuse ;  /* 0x0000005502037224 */ /* 0x1c6fe200078e0208 */
[C---:B------:R-:W-:Y:S02]  /*1000*/  IADD3 R9, R2.reuse, 0x2, RZ ;  /* 0x0000000202097810 */ /* 0x040fe40007ffe0ff */
[----:B------:R-:W-:Y:S01]  /*1010*/  IADD3 R10, R2, 0x3, RZ ;  /* 0x00000003020a7810 */ /* 0x000fe20007ffe0ff */
[-CC-:B------:R-:W-:Y:S01]  /*1020*/  IMAD R11, R4, R85.reuse, R8.reuse ;  /* 0x00000055040b7224 */ /* 0x180fe200078e0208 */
        /* <DEDUP_REMOVED lines=12> */
.L_x_467:
[----:B---3--:R-:W-:-:S04]  /*10f0*/  IADD3 R2, R94, -R7, RZ ;  /* 0x800000075e027210 */ /* 0x008fc80007ffe0ff */
[----:B------:R-:W-:-:S13]  /*1100*/  ISETP.GT.AND P2, PT, R2, 0x1, PT ;  /* 0x000000010200780c */ /* 0x000fda0003f44270 */
[----:B------:R-:W-:Y:S05]  /*1110*/  @!P2 BRA `(.L_x_469) ;  /* 0x00000000002ca947 */ /* 0x000fea0003800000 */
[----:B-12---:R-:W0:Y:S01]  /*1120*/  LDC.64 R10, c[0x0][0x230] ;  /* 0x00008c00ff0a7b82 */ /* 0x006e220000000a00 */
        /* <DEDUP_REMOVED lines=10> */
.L_x_469:
[----:B------:R-:W-:-:S13]  /*11d0*/  ISETP.LT.OR P0, PT, R7, R94, P0 ;  /* 0x0000005e0700720c */ /* 0x000fda0000701670 */
[----:B012---:R-:W0:Y:S01]  /*11e0*/  @P0 LDC.64 R2, c[0x0][0x230] ;  /* 0x00008c00ff020b82 */ /* 0x007e220000000a00 */
[----:B------:R-:W-:-:S05]  /*11f0*/  @P0 LEA R0, R0, R7, 0x2 ;  /* 0x0000000700000211 */ /* 0x000fca00078e10ff */
[----:B------:R-:W-:-:S04]  /*1200*/  @P0 IMAD R7, R0, R85, R8 ;  /* 0x0000005500070224 */ /* 0x000fc800078e0208 */
[----:B0-----:R-:W-:-:S05]  /*1210*/  @P0 IMAD.WIDE R2, R7, 0x2, R2 ;  /* 0x0000000207020825 */ /* 0x001fca00078e0202 */
[----:B------:R3:W-:Y:S02]  /*1220*/  @P0 STG.E.64 desc[UR6][R2.64], RZ ;  /* 0x000000ff02000986 */ /* 0x0007e4000c101b06 */
.L_x_466:
[----:B------:R-:W4:Y:S01]  /*1230*/  LDC.64 R14, c[0x0][0x248] ;  /* 0x00009200ff0e7b82 */ /* 0x000f220000000a00 */
[----:B-123--:R-:W-:-:S05]  /*1240*/  SHF.L.U32 R3, R6, 0x7, RZ ;  /* 0x0000000706037819 */ /* 0x00efca00000006ff */
[----:B----4-:R-:W-:-:S05]  /*1250*/  IMAD.WIDE R2, R3, 0x2, R14 ;  /* 0x0000000203027825 */ /* 0x010fca00078e020e */
[----:B------:R1:W5:Y:S01]  /*1260*/  LDG.E.U16.CONSTANT R86, desc[UR6][R2.64+0x2] ;  /* 0x0000020602567981 */ /* 0x000362000c1e9500 */
        /* <DEDUP_REMOVED lines=11> */
.L_x_471:
        /* <DEDUP_REMOVED lines=44> */
.L_x_470:
[----:B01----:R0:W5:Y:S01]  /*15e0*/  LDL.64 R10, [R1] ;  /* 0x00000000010a7983 */ /* 0x0031620000100a00 */
[----:B------:R-:W1:Y:S01]  /*15f0*/  LDC R2, c[0x0][0x25c] ;  /* 0x00009700ff027b82 */ /* 0x000e620000000800 */
        /* <DEDUP_REMOVED lines=22> */
.L_x_472:
        /* <DEDUP_REMOVED lines=8> */
.L_x_473:
        /* <DEDUP_REMOVED lines=10> */
.L_x_474:
        /* <DEDUP_REMOVED lines=8> */
.L_x_475:
        /* <DEDUP_REMOVED lines=10> */
.L_x_476:
        /* <DEDUP_REMOVED lines=37> */
.L_x_494:
[----:B------:R-:W-:-:S13]  /*1bf0*/  ISETP.NE.AND P0, PT, R93, R86, PT ;  /* 0x000000565d00720c */ /* 0x000fda0003f05270 */
[----:B------:R-:W0:Y:S01]  /*1c00*/  @!P0 LDC.64 R2, c[0x0][0x248] ;  /* 0x00009200ff028b82 */ /* 0x000e220000000a00 */
[----:B------:R-:W-:Y:S02]  /*1c10*/  @!P0 IADD3 R87, R87, 0x1, RZ ;  /* 0x0000000157578810 */ /* 0x000fe40007ffe0ff */
[----:B------:R-:W-:Y:S02]  /*1c20*/  @!P0 SHF.L.U32 R7, R93, 0x1, RZ ;  /* 0x000000015d078819 */ /* 0x000fe400000006ff */
[----:B------:R-:W-:-:S05]  /*1c30*/  @!P0 LEA R0, R87, R1, 0x3 ;  /* 0x0000000157008211 */ /* 0x000fca00078e18ff */
[----:B-----5:R-:W2:Y:S01]  /*1c40*/  @!P0 LDL.64 R8, [R0] ;  /* 0x0000000000088983 */ /* 0x020ea20000100a00 */
[----:B0-----:R-:W-:-:S06]  /*1c50*/  @!P0 IMAD.WIDE R2, R7, 0x2, R2 ;  /* 0x0000000207028825 */ /* 0x001fcc00078e0202 */
[----:B------:R-:W3:Y:S01]  /*1c60*/  @!P0 LDG.E.U16.CONSTANT R2, desc[UR6][R2.64+0x2] ;  /* 0x0000020602028981 */ /* 0x000ee2000c1e9500 */
[----:B--2---:R-:W-:Y:S02]  /*1c70*/  @!P0 PRMT R95, R8, 0x7610, R95 ;  /* 0x00007610085f8816 */ /* 0x004fe4000000005f */
[----:B------:R-:W-:Y:S02]  /*1c80*/  @!P0 PRMT R98, R9, 0x7610, R98 ;  /* 0x0000761009628816 */ /* 0x000fe40000000062 */
[----:B------:R-:W-:Y:S02]  /*1c90*/  @!P0 PRMT R95, R95, 0x7610, R8 ;  /* 0x000076105f5f8816 */ /* 0x000fe40000000008 */
[----:B------:R-:W-:Y:S02]  /*1ca0*/  @!P0 PRMT R98, R98, 0x7610, R9 ;  /* 0x0000761062628816 */ /* 0x000fe40000000009 */
        /* <DEDUP_REMOVED lines=202> */
.L_x_479:
        /* <DEDUP_REMOVED lines=95> */
.L_x_480:
        /* <DEDUP_REMOVED lines=97> */
.L_x_481:
        /* <DEDUP_REMOVED lines=91> */
.L_x_478:
        /* <DEDUP_REMOVED lines=204> */
.L_x_483:
        /* <DEDUP_REMOVED lines=95> */
.L_x_484:
        /* <DEDUP_REMOVED lines=97> */
.L_x_485:
        /* <DEDUP_REMOVED lines=91> */
.L_x_482:
        /* <DEDUP_REMOVED lines=203> */
.L_x_487:
        /* <DEDUP_REMOVED lines=95> */
.L_x_488:
        /* <DEDUP_REMOVED lines=97> */
.L_x_489:
        /* <DEDUP_REMOVED lines=91> */
.L_x_486:
        /* <DEDUP_REMOVED lines=203> */
.L_x_491:
        /* <DEDUP_REMOVED lines=95> */
.L_x_492:
        /* <DEDUP_REMOVED lines=97> */
.L_x_493:
        /* <DEDUP_REMOVED lines=91> */
.L_x_490:
[----:B0-----:R-:W-:Y:S01]  /*9630*/  LEA R0, R6, 0x40, 0x6 ;  /* 0x0000004006007811 */ /* 0x001fe200078e30ff */
[----:B------:R-:W-:Y:S01]  /*9640*/  UIADD3 UR4, UR4, 0x40, URZ ;  /* 0x0000004004047890 */ /* 0x000fe2000fffe03f */
[----:B------:R-:W-:Y:S01]  /*9650*/  IADD3 R93, R93, 0x20, RZ ;  /* 0x000000205d5d7810 */ /* 0x000fe20007ffe0ff */
[----:B------:R-:W-:Y:S01]  /*9660*/  IMAD.WIDE R22, R85, 0x8, R22 ;  /* 0x0000000855167825 */ /* 0x000fe200078e0216 */
[----:B------:R-:W-:Y:S02]  /*9670*/  VIMNMX R0, R0, UR8, PT ;  /* 0x0000000800007c48 */ /* 0x000fe4000bfe0100 */
[----:B------:R-:W-:Y:S01]  /*9680*/  ISETP.GE.AND P0, PT, R93, UR5, PT ;  /* 0x000000055d007c0c */ /* 0x000fe2000bf06270 */
[----:B------:R-:W-:Y:S01]  /*9690*/  IMAD.WIDE R28, R85, 0x8, R28 ;  /* 0x00000008551c7825 */ /* 0x000fe200078e021c */
[----:B------:R-:W-:-:S13]  /*96a0*/  ISETP.LT.AND P2, PT, R93, R0, PT ;  /* 0x000000005d00720c */ /* 0x000fda0003f41270 */
[----:B------:R-:W-:Y:S05]  /*96b0*/  @!P0 BRA P2, `(.L_x_494) ;  /* 0xffffff84004c8947 */ /* 0x000fea000103ffff */
.L_x_477:
        /* <DEDUP_REMOVED lines=10> */
.L_x_504:
[----:B------:R-:W-:-:S13]  /*9760*/  ISETP.NE.AND P2, PT, R93, R86, PT ;  /* 0x000000565d00720c */ /* 0x000fda0003f45270 */
[----:B------:R-:W1:Y:S01]  /*9770*/  @!P2 LDC.64 R2, c[0x0][0x248] ;  /* 0x00009200ff02ab82 */ /* 0x000e620000000a00 */
[----:B------:R-:W-:Y:S02]  /*9780*/  @!P2 IADD3 R87, R87, 0x1, RZ ;  /* 0x000000015757a810 */ /* 0x000fe40007ffe0ff */
[----:B------:R-:W-:Y:S02]  /*9790*/  @!P2 LEA R7, R93, 0x1, 0x1 ;  /* 0x000000015d07a811 */ /* 0x000fe400078e08ff */
[----:B------:R-:W-:-:S06]  /*97a0*/  @!P2 LEA R22, R87, R1, 0x3 ;  /* 0x000000015716a211 */ /* 0x000fcc00078e18ff */
[----:B------:R-:W2:Y:S01]  /*97b0*/  @!P2 LDL.64 R22, [R22] ;  /* 0x000000001616a983 */ /* 0x000ea20000100a00 */
[----:B-1----:R-:W-:-:S05]  /*97c0*/  @!P2 IMAD.WIDE R2, R7, 0x2, R2 ;  /* 0x000000020702a825 */ /* 0x002fca00078e0202 */
[----:B------:R1:W3:Y:S02]  /*97d0*/  @!P2 LDG.E.U16.CONSTANT R4, desc[UR6][R2.64] ;  /* 0x000000060204a981 */ /* 0x0002e4000c1e9500 */
[----:B-1----:R-:W-:Y:S02]  /*97e0*/  MOV R2, R28 ;  /* 0x0000001c00027202 */ /* 0x002fe40000000f00 */
[----:B------:R-:W-:-:S05]  /*97f0*/  MOV R3, R29 ;  /* 0x0000001d00037202 */ /* 0x000fca0000000f00 */
[----:B-----5:R1:W5:Y:S01]  /*9800*/  LDG.E.128.CONSTANT R8, desc[UR6][R2.64] ;  /* 0x0000000602087981 */ /* 0x020362000c1e9d00 */
[----:B0-----:R-:W-:Y:S02]  /*9810*/  MOV R85, R0 ;  /* 0x0000000000557202 */ /* 0x001fe40000000f00 */
[----:B--2---:R-:W-:Y:S02]  /*9820*/  @!P2 PRMT R95, R22, 0x7610, R95 ;  /* 0x00007610165fa816 */ /* 0x004fe4000000005f */
[----:B------:R-:W-:Y:S02]  /*9830*/  @!P2 PRMT R98, R23, 0x7610, R98 ;  /* 0x000076101762a816 */ /* 0x000fe40000000062 */
[----:B------:R-:W-:Y:S02]  /*9840*/  @!P2 PRMT R95, R95, 0x7610, R22 ;  /* 0x000076105f5fa816 */ /* 0x000fe40000000016 */
[----:B------:R-:W-:Y:S02]  /*9850*/  @!P2 PRMT R98, R98, 0x7610, R23 ;  /* 0x000076106262a816 */ /* 0x000fe40000000017 */
[----:B---3--:R-:W-:Y:S01]  /*9860*/  @!P2 IADD3 R86, R4, R93, RZ ;  /* 0x0000005d0456a210 */ /* 0x008fe20007ffe0ff */
        /* <DEDUP_REMOVED lines=8> */
[----:B------:R-:W-:Y:S02]  /*98f0*/  PRMT R8, R90, 0x9910, RZ ;  /* 0x000099105a087816 */ /* 0x000fe400000000ff */
[--C-:B------:R-:W-:Y:S02]  /*9900*/  SHF.R.U32.HI R23, RZ, 0xc, R9.reuse ;  /* 0x0000000cff177819 */ /* 0x100fe40000011609 */
[----:B------:R-:W-:Y:S02]  /*9910*/  SHF.R.U32.HI R41, RZ, 0xc, R10 ;  /* 0x0000000cff297819 */ /* 0x000fe4000001160a */
[----:B------:R-:W-:Y:S02]  /*9920*/  LOP3.LUT R22, R9, 0x3f003f, RZ, 0xc0, !PT ;  /* 0x003f003f09167812 */ /* 0x000fe400078ec0ff */
[----:B------:R-:W-:Y:S02]  /*9930*/  SHF.R.U32.HI R35, RZ, 0x6, R9 ;  /* 0x00000006ff237819 */ /* 0x000fe40000011609 */
[----:B------:R-:W-:-:S02]  /*9940*/  ISETP.NE.AND P2, PT, R8, RZ, PT ;  /* 0x000000ff0800720c */ /* 0x000fc40003f45270 */
[----:B------:R-:W-:Y:S02]  /*9950*/  LOP3.LUT R39, R10, 0x3f003f, RZ, 0xc0, !PT ;  /* 0x003f003f0a277812 */ /* 0x000fe400078ec0ff */
[----:B------:R-:W-:Y:S02]  /*9960*/  SHF.R.U32.HI R40, RZ, 0x6, R10 ;  /* 0x00000006ff287819 */ /* 0x000fe4000001160a */
[--C-:B------:R-:W-:Y:S02]  /*9970*/  SHF.R.U32.HI R42, RZ, 0xc, R11.reuse ;  /* 0x0000000cff2a7819 */ /* 0x100fe4000001160b */
[----:B------:R-:W-:Y:S02]  /*9980*/  LOP3.LUT R9, R12, 0xf000f, RZ, 0xc0, !PT ;  /* 0x000f000f0c097812 */ /* 0x000fe400078ec0ff */
[----:B------:R-:W-:Y:S02]  /*9990*/  LOP3.LUT R47, R11, 0x3f003f, RZ, 0xc0, !PT ;  /* 0x003f003f0b2f7812 */ /* 0x000fe400078ec0ff */
[----:B------:R-:W-:-:S02]  /*99a0*/  SHF.R.U32.HI R48, RZ, 0x6, R11 ;  /* 0x00000006ff307819 */ /* 0x000fc4000001160b */
        /* <DEDUP_REMOVED lines=13> */
[----:B---3--:R-:W-:Y:S02]  /*9a80*/  SHF.R.U32.HI R8, RZ, 0x8, R24 ;  /* 0x00000008ff087819 */ /* 0x008fe40000011618 */
[----:B------:R-:W-:Y:S02]  /*9a90*/  SHF.R.U32.HI R10, RZ, 0x8, R25 ;  /* 0x00000008ff0a7819 */ /* 0x000fe40000011619 */
[----:B------:R-:W-:Y:S02]  /*9aa0*/  SHF.R.U32.HI R11, RZ, 0x8, R26 ;  /* 0x00000008ff0b7819 */ /* 0x000fe4000001161a */
[--C-:B------:R-:W-:Y:S02]  /*9ab0*/  SHF.R.U32.HI R21, RZ, 0xa, R24.reuse ;  /* 0x0000000aff157819 */ /* 0x100fe40000011618 */
[----:B------:R-:W-:Y:S02]  /*9ac0*/  LOP3.LUT R33, R24, 0x3f003f, RZ, 0xc0, !PT ;  /* 0x003f003f18217812 */ /* 0x000fe400078ec0ff */
[----:B------:R-:W-:-:S02]  /*9ad0*/  SHF.R.U32.HI R34, RZ, 0x6, R24 ;  /* 0x00000006ff227819 */ /* 0x000fc40000011618 */
[--C-:B------:R-:W-:Y:S02]  /*9ae0*/  SHF.R.U32.HI R38, RZ, 0xa, R25.reuse ;  /* 0x0000000aff267819 */ /* 0x100fe40000011619 */
[----:B------:R-:W-:Y:S02]  /*9af0*/  LOP3.LUT R36, R25, 0x3f003f, RZ, 0xc0, !PT ;  /* 0x003f003f19247812 */ /* 0x000fe400078ec0ff */
[----:B------:R-:W-:Y:S02]  /*9b00*/  SHF.R.U32.HI R37, RZ, 0x6, R25 ;  /* 0x00000006ff257819 */ /* 0x000fe40000011619 */
[----:B------:R-:W-:Y:S02]  /*9b10*/  SHF.R.U32.HI R24, RZ, 0x8, R27 ;  /* 0x00000008ff187819 */ /* 0x000fe4000001161b */
[----:B------:R-:W-:Y:S02]  /*9b20*/  LOP3.LUT R25, R42, 0xf000f, RZ, 0xc0, !PT ;  /* 0x000f000f2a197812 */ /* 0x000fe400078ec0ff */
[----:B------:R-:W-:-:S02]  /*9b30*/  LOP3.LUT R8, R9, 0x300030, R8, 0xf8, !PT ;  /* 0x0030003009087812 */ /* 0x000fc400078ef808 */
[----:B------:R-:W-:Y:S02]  /*9b40*/  LOP3.LUT R9, R23, 0x300030, R10, 0xf8, !PT ;  /* 0x0030003017097812 */ /* 0x000fe400078ef80a */
[----:B------:R-:W-:Y:S02]  /*9b50*/  LOP3.LUT R10, R12, 0x300030, R11, 0xf8, !PT ;  /* 0x003000300c0a7812 */ /* 0x000fe400078ef80b */
[----:B--2---:R-:W-:Y:S02]  /*9b60*/  SHF.R.U32.HI R12, RZ, 0xc, R28 ;  /* 0x0000000cff0c7819 */ /* 0x004fe4000001161c */
[----:B------:R-:W-:Y:S02]  /*9b70*/  LOP3.LUT R11, R25, 0x300030, R24, 0xf8, !PT ;  /* 0x00300030190b7812 */ /* 0x000fe400078ef818 */
[----:B------:R-:W-:Y:S02]  /*9b80*/  SHF.R.U32.HI R45, RZ, 0xa, R26 ;  /* 0x0000000aff2d7819 */ /* 0x000fe4000001161a */
[----:B------:R-:W-:-:S02]  /*9b90*/  LOP3.LUT R43, R26, 0x3f003f, RZ, 0xc0, !PT ;  /* 0x003f003f1a2b7812 */ /* 0x000fc400078ec0ff */
[----:B------:R-:W-:Y:S02]  /*9ba0*/  SHF.R.U32.HI R44, RZ, 0x6, R26 ;  /* 0x00000006ff2c7819 */ /* 0x000fe4000001161a */
[----:B------:R-:W-:Y:S02]  /*9bb0*/  SHF.R.U32.HI R24, RZ, 0xc, R29 ;  /* 0x0000000cff187819 */ /* 0x000fe4000001161d */
[--C-:B------:R-:W-:Y:S02]  /*9bc0*/  SHF.R.U32.HI R26, RZ, 0xc, R30.reuse ;  /* 0x0000000cff1a7819 */ /* 0x100fe4000001161e */
[----:B------:R-:W-:Y:S02]  /*9bd0*/  LOP3.LUT R41, R30, 0x3f003f, RZ, 0xc0, !PT ;  /* 0x003f003f1e297812 */ /* 0x000fe400078ec0ff */
[----:B------:R-:W-:Y:S02]  /*9be0*/  SHF.R.U32.HI R42, RZ, 0x6, R30 ;  /* 0x00000006ff2a7819 */ /* 0x000fe4000001161e */
[----:B------:R-:W-:-:S02]  /*9bf0*/  SHF.R.U32.HI R30, RZ, 0xc, R31 ;  /* 0x0000000cff1e7819 */ /* 0x000fc4000001161f */
[----:B------:R-:W-:Y:S02]  /*9c00*/  LOP3.LUT R12, R12, 0xf000f, RZ, 0xc0, !PT ;  /* 0x000f000f0c0c7812 */ /* 0x000fe400078ec0ff */
[--C-:B------:R-:W-:Y:S02]  /*9c10*/  SHF.R.U32.HI R53, RZ, 0xa, R27.reuse ;  /* 0x0000000aff357819 */ /* 0x100fe4000001161b */
[----:B------:R-:W-:Y:S02]  /*9c20*/  LOP3.LUT R51, R27, 0x3f003f, RZ, 0xc0, !PT ;  /* 0x003f003f1b337812 */ /* 0x000fe400078ec0ff */
[----:B------:R-:W-:Y:S02]  /*9c30*/  SHF.R.U32.HI R52, RZ, 0x6, R27 ;  /* 0x00000006ff347819 */ /* 0x000fe4000001161b */
[----:B------:R-:W-:Y:S02]  /*9c40*/  LOP3.LUT R49, R31, 0x3f003f, RZ, 0xc0, !PT ;  /* 0x003f003f1f317812 */ /* 0x000fe400078ec0ff */
[----:B------:R-:W-:-:S02]  /*9c50*/  LOP3.LUT R27, R24, 0xf000f, RZ, 0xc0, !PT ;  /* 0x000f000f181b7812 */ /* 0x000fc400078ec0ff */
[----:B------:R-:W-:Y:S02]  /*9c60*/  LOP3.LUT R23, R28, 0x3f003f, RZ, 0xc0, !PT ;  /* 0x003f003f1c177812 */ /* 0x000fe400078ec0ff */
[----:B------:R-:W-:Y:S02]  /*9c70*/  LOP3.LUT R25, R29, 0x3f003f, RZ, 0xc0, !PT ;  /* 0x003f003f1d197812 */ /* 0x000fe400078ec0ff */
[----:B------:R-:W-:Y:S02]  /*9c80*/  SHF.R.U32.HI R50, RZ, 0x6, R31 ;  /* 0x00000006ff327819 */ /* 0x000fe4000001161f */
[----:B------:R-:W-:Y:S02]  /*9c90*/  LOP3.LUT R24, R26, 0xf000f, RZ, 0xc0, !PT ;  /* 0x000f000f1a187812 */ /* 0x000fe400078ec0ff */
[----:B------:R-:W-:Y:S02]  /*9ca0*/  SHF.R.U32.HI R28, RZ, 0x6, R28 ;  /* 0x00000006ff1c7819 */ /* 0x000fe4000001161c */
[----:B------:R-:W-:-:S02]  /*9cb0*/  SHF.R.U32.HI R29, RZ, 0x6, R29 ;  /* 0x00000006ff1d7819 */ /* 0x000fc4000001161d */
[----:B------:R-:W-:Y:S02]  /*9cc0*/  LOP3.LUT R30, R30, 0xf000f, RZ, 0xc0, !PT ;  /* 0x000f000f1e1e7812 */ /* 0x000fe400078ec0ff */
        /* <DEDUP_REMOVED lines=9> */
[----:B------:R-:W-:Y:S02]  /*9d60*/  LOP3.LUT R54, R30, 0x300030, R53, 0xf8, !PT ;  /* 0x003000301e367812 */ /* 0x000fe400078ef835 */
        /* <DEDUP_REMOVED lines=103> */
.L_x_497:
        /* <DEDUP_REMOVED lines=47> */
.L_x_498:
        /* <DEDUP_REMOVED lines=46> */
.L_x_499:
        /* <DEDUP_REMOVED lines=8> */
[----:B------:R-:W-:-:S03]  /*aa30*/  HFMA2 R7, R23, R9, R7 ;  /* 0x0000000917077231 */ /* 0x000fc60000000007 */
[-C--:B------:R-:W-:Y:S01]  /*aa40*/  HFMA2.MMA R4, R22, R9.reuse, R4 ;  /* 0x0000000916047235 */ /* 0x080fe20000000004 */
[-C--:B------:R-:W-:Y:S01]  /*aa50*/  HFMA2 R7, R31, R10.reuse, R7 ;  /* 0x0000000a1f077231 */ /* 0x080fe20000000007 */
[----:B------:R-:W-:Y:S01]  /*aa60*/  HFMA2.MMA R12, R28, R9, R12 ;  /* 0x000000091c0c7235 */ /* 0x000fe2000000000c */
[----:B------:R-:W-:Y:S02]  /*aa70*/  HFMA2 R9, R29, R9, R8 ;  /* 0x000000091d097231 */ /* 0x000fe40000000008 */
[-C--:B------:R-:W-:Y:S02]  /*aa80*/  HFMA2 R7, R40, R11.reuse, R7 ;  /* 0x0000000b28077231 */ /* 0x080fe40000000007 */
[----:B------:R-:W-:Y:S01]  /*aa90*/  HFMA2 R9, R34, R10, R9 ;  /* 0x0000000a22097231 */ /* 0x000fe20000000009 */
[-C--:B------:R-:W-:Y:S01]  /*aaa0*/  HFMA2.MMA R4, R30, R10.reuse, R4 ;  /* 0x0000000a1e047235 */ /* 0x080fe20000000004 */
[----:B-1----:R-:W-:Y:S01]  /*aab0*/  HFMA2 R7, R36, R24, R7 ;  /* 0x0000001824077231 */ /* 0x002fe20000000007 */
        /* <DEDUP_REMOVED lines=13> */
[----:B------:R-:W-:-:S04]  /*ab90*/  HFMA2 R9, R54, R27, R9 ;  /* 0x0000001b36097231 */ /* 0x000fc80000000009 */
[----:B------:R-:W-:Y:S01]  /*aba0*/  HADD2 R4, R9.H0_H0, R9.H1_H1 ;  /* 0x3000000909047230 */ /* 0x000fe20000000800 */
        /* <DEDUP_REMOVED lines=12> */
.L_x_496:
        /* <DEDUP_REMOVED lines=15> */
[----:B------:R-:W-:-:S02]  /*ad60*/  LOP3.LUT R4, R8, 0x3f003f, RZ, 0xc0, !PT ;  /* 0x003f003f08047812 */ /* 0x000fc400078ec0ff */
[----:B------:R-:W-:Y:S02]  /*ad70*/  SHF.R.U32.HI R7, RZ, 0x6, R8 ;  /* 0x00000006ff077819 */ /* 0x000fe40000011608 */
[----:B------:R-:W-:Y:S02]  /*ad80*/  LOP3.LUT R33, R9, 0x3f003f, RZ, 0xc0, !PT ;  /* 0x003f003f09217812 */ /* 0x000fe400078ec0ff */
[----:B------:R-:W-:Y:S02]  /*ad90*/  SHF.R.U32.HI R34, RZ, 0x6, R9 ;  /* 0x00000006ff227819 */ /* 0x000fe40000011609 */
[----:B------:R-:W-:Y:S02]  /*ada0*/  SHF.R.U32.HI R41, RZ, 0xc, R11 ;  /* 0x0000000cff297819 */ /* 0x000fe4000001160b */
[----:B------:R-:W-:Y:S02]  /*adb0*/  LOP3.LUT R38, R10, 0x3f003f, RZ, 0xc0, !PT ;  /* 0x003f003f0a267812 */ /* 0x000fe400078ec0ff */
[----:B------:R-:W-:-:S02]  /*adc0*/  SHF.R.U32.HI R39, RZ, 0x6, R10 ;  /* 0x00000006ff277819 */ /* 0x000fc4000001160a */
[----:B----4-:R-:W-:Y:S02]  /*add0*/  SHF.R.U32.HI R8, RZ, 0x8, R24 ;  /* 0x00000008ff087819 */ /* 0x010fe40000011618 */
[----:B------:R-:W-:Y:S02]  /*ade0*/  LOP3.LUT R9, R12, 0xf000f, RZ, 0xc0, !PT ;  /* 0x000f000f0c097812 */ /* 0x000fe400078ec0ff */
[----:B------:R-:W-:Y:S02]  /*adf0*/  LOP3.LUT R45, R11, 0x3f003f, RZ, 0xc0, !PT ;  /* 0x003f003f0b2d7812 */ /* 0x000fe400078ec0ff */
[----:B------:R-:W-:Y:S02]  /*ae00*/  SHF.R.U32.HI R46, RZ, 0x6, R11 ;  /* 0x00000006ff2e7819 */ /* 0x000fe4000001160b */
[----:B------:R-:W-:Y:S02]  /*ae10*/  SHF.R.U32.HI R10, RZ, 0x8, R25 ;  /* 0x00000008ff0a7819 */ /* 0x000fe40000011619 */
[----:B------:R-:W-:-:S02]  /*ae20*/  LOP3.LUT R21, R21, 0xf000f, RZ, 0xc0, !PT ;  /* 0x000f000f15157812 */ /* 0x000fc400078ec0ff */
[--C-:B------:R-:W-:Y:S02]  /*ae30*/  SHF.R.U32.HI R35, RZ, 0xa, R25.reuse ;  /* 0x0000000aff237819 */ /* 0x100fe40000011619 */
[----:B------:R-:W-:Y:S02]  /*ae40*/  LOP3.LUT R36, R25, 0x3f003f, RZ, 0xc0, !PT ;  /* 0x003f003f19247812 */ /* 0x000fe400078ec0ff */
[----:B------:R-:W-:Y:S02]  /*ae50*/  SHF.R.U32.HI R37, RZ, 0x6, R25 ;  /* 0x00000006ff257819 */ /* 0x000fe40000011619 */
[----:B------:R-:W-:Y:S02]  /*ae60*/  SHF.R.U32.HI R11, RZ, 0x8, R26 ;  /* 0x00000008ff0b7819 */ /* 0x000fe4000001161a */
[----:B------:R-:W-:Y:S02]  /*ae70*/  LOP3.LUT R40, R40, 0xf000f, RZ, 0xc0, !PT ;  /* 0x000f000f28287812 */ /* 0x000fe400078ec0ff */
[----:B------:R-:W-:-:S02]  /*ae80*/  SHF.R.U32.HI R25, RZ, 0x8, R27 ;  /* 0x00000008ff197819 */ /* 0x000fc4000001161b */
[----:B------:R-:W-:Y:S02]  /*ae90*/  LOP3.LUT R12, R41, 0xf000f, RZ, 0xc0, !PT ;  /* 0x000f000f290c7812 */ /* 0x000fe400078ec0ff */
[----:B------:R-:W-:Y:S02]  /*aea0*/  LOP3.LUT R8, R9, 0x300030, R8, 0xf8, !PT ;  /* 0x0030003009087812 */ /* 0x000fe400078ef808 */
[----:B------:R-:W-:Y:S02]  /*aeb0*/  LOP3.LUT R9, R21, 0x300030, R10, 0xf8, !PT ;  /* 0x0030003015097812 */ /* 0x000fe400078ef80a */
[----:B------:R-:W-:Y:S02]  /*aec0*/  LOP3.LUT R10, R40, 0x300030, R11, 0xf8, !PT ;  /* 0x00300030280a7812 */ /* 0x000fe400078ef80b */
[----:B------:R-:W-:Y:S02]  /*aed0*/  SHF.R.U32.HI R52, RZ, 0xa, R27 ;  /* 0x0000000aff347819 */ /* 0x000fe4000001161b */
[----:B------:R-:W-:-:S02]  /*aee0*/  LOP3.LUT R50, R27, 0x3f003f, RZ, 0xc0, !PT ;  /* 0x003f003f1b327812 */ /* 0x000fc400078ec0ff */
[----:B------:R-:W-:Y:S02]  /*aef0*/  SHF.R.U32.HI R51, RZ, 0x6, R27 ;  /* 0x00000006ff337819 */ /* 0x000fe4000001161b */
[----:B------:R-:W-:Y:S02]  /*af00*/  LOP3.LUT R11, R12, 0x300030, R25, 0xf8, !PT ;  /* 0x003000300c0b7812 */ /* 0x000fe400078ef819 */
[----:B---3--:R-:W-:Y:S02]  /*af10*/  SHF.R.U32.HI R21, RZ, 0xc, R28 ;  /* 0x0000000cff157819 */ /* 0x008fe4000001161c */
[----:B------:R-:W-:Y:S02]  /*af20*/  SHF.R.U32.HI R25, RZ, 0xc, R29 ;  /* 0x0000000cff197819 */ /* 0x000fe4000001161d */
[----:B------:R-:W-:Y:S02]  /*af30*/  SHF.R.U32.HI R27, RZ, 0xc, R30 ;  /* 0x0000000cff1b7819 */ /* 0x000fe4000001161e */
[----:B------:R-:W-:-:S02]  /*af40*/  SHF.R.U32.HI R49, RZ, 0xc, R31 ;  /* 0x0000000cff317819 */ /* 0x000fc4000001161f */
[----:B------:R-:W-:Y:S02]  /*af50*/  LOP3.LUT R34, R34, 0x3f003f, RZ, 0xc0, !PT ;  /* 0x003f003f22227812 */ /* 0x000fe400078ec0ff */
[--C-:B------:R-:W-:Y:S02]  /*af60*/  SHF.R.U32.HI R44, RZ, 0xa, R26.reuse ;  /* 0x0000000aff2c7819 */ /* 0x100fe4000001161a */
[----:B------:R-:W-:Y:S02]  /*af70*/  LOP3.LUT R42, R26, 0x3f003f, RZ, 0xc0, !PT ;  /* 0x003f003f1a2a7812 */ /* 0x000fe400078ec0ff */
[----:B------:R-:W-:Y:S02]  /*af80*/  SHF.R.U32.HI R43, RZ, 0x6, R26 ;  /* 0x00000006ff2b7819 */ /* 0x000fe4000001161a */
[----:B------:R-:W-:Y:S02]  /*af90*/  LOP3.LUT R47, R31, 0x3f003f, RZ, 0xc0, !PT ;  /* 0x003f003f1f2f7812 */ /* 0x000fe400078ec0ff */
[----:B------:R-:W-:-:S02]  /*afa0*/  SHF.R.U32.HI R22, RZ, 0xa, R24 ;  /* 0x0000000aff167819 */ /* 0x000fc40000011618 */
[----:B------:R-:W-:Y:S02]  /*afb0*/  LOP3.LUT R23, R24, 0x3f003f, RZ, 0xc0, !PT ;  /* 0x003f003f18177812 */ /* 0x000fe400078ec0ff */
[----:B------:R-:W-:Y:S02]  /*afc0*/  LOP3.LUT R12, R28, 0x3f003f, RZ, 0xc0, !PT ;  /* 0x003f003f1c0c7812 */ /* 0x000fe400078ec0ff */
[----:B------:R-:W-:Y:S02]  /*afd0*/  LOP3.LUT R26, R29, 0x3f003f, RZ, 0xc0, !PT ;  /* 0x003f003f1d1a7812 */ /* 0x000fe400078ec0ff */
[----:B------:R-:W-:Y:S02]  /*afe0*/  LOP3.LUT R40, R30, 0x3f003f, RZ, 0xc0, !PT ;  /* 0x003f003f1e287812 */ /* 0x000fe400078ec0ff */
[----:B------:R-:W-:Y:S02]  /*aff0*/  SHF.R.U32.HI R41, RZ, 0x6, R30 ;  /* 0x00000006ff297819 */ /* 0x000fe4000001161e */
[----:B------:R-:W-:-:S02]  /*b000*/  SHF.R.U32.HI R48, RZ, 0x6, R31 ;  /* 0x00000006ff307819 */ /* 0x000fc4000001161f */
        /* <DEDUP_REMOVED lines=13> */
[----:B------:R-:W-:Y:S02]  /*b0e0*/  LOP3.LUT R25, R21, 0x300030, R22, 0xf8, !PT ;  /* 0x0030003015197812 */ /* 0x000fe400078ef816 */
[----:B------:R-:W-:Y:S02]  /*b0f0*/  LOP3.LUT R27, R30, 0x300030, R35, 0xf8, !PT ;  /* 0x003000301e1b7812 */ /* 0x000fe400078ef823 */
[----:B------:R-:W-:Y:S02]  /*b100*/  LOP3.LUT R44, R31, 0x300030, R44, 0xf8, !PT ;  /* 0x003000301f2c7812 */ /* 0x000fe400078ef82c */
[----:B------:R-:W-:Y:S02]  /*b110*/  LOP3.LUT R52, R49, 0x300030, R52, 0xf8, !PT ;  /* 0x0030003031347812 */ /* 0x000fe400078ef834 */
        /* <DEDUP_REMOVED lines=39> */
[----:B------:R-:W-:Y:S01]  /*b390*/  LOP3.LUT R54, R52, 0x64006400, RZ, 0xfc, !PT ;  /* 0x6400640034367812 */ /* 0x000fe200078efcff */
        /* <DEDUP_REMOVED lines=72> */
.L_x_501:
        /* <DEDUP_REMOVED lines=47> */
.L_x_502:
        /* <DEDUP_REMOVED lines=46> */
.L_x_503:
        /* <DEDUP_REMOVED lines=44> */
.L_x_500:
[----:B------:R-:W-:Y:S01]  /*c0b0*/  IADD3 R93, R93, 0x20, RZ ;  /* 0x000000205d5d7810 */ /* 0x000fe20007ffe0ff */
[----:B------:R-:W-:Y:S01]  /*c0c0*/  IMAD.WIDE.U32 R2, R85, 0x18, R2 ;  /* 0x0000001855027825 */ /* 0x000fe200078e0002 */
[----:B------:R-:W-:Y:S02]  /*c0d0*/  UIADD3 UR4, UR4, 0x40, URZ ;  /* 0x0000004004047890 */ /* 0x000fe4000fffe03f */
[C---:B------:R-:W-:Y:S01]  /*c0e0*/  ISETP.GE.AND P2, PT, R93.reuse, UR5, PT ;  /* 0x000000055d007c0c */ /* 0x040fe2000bf46270 */
[----:B------:R-:W-:Y:S01]  /*c0f0*/  IMAD R29, R32, 0x18, RZ ;  /* 0x00000018201d7824 */ /* 0x000fe200078e02ff */
[----:B------:R-:W-:Y:S02]  /*c100*/  ISETP.LT.AND P3, PT, R93, R92, PT ;  /* 0x0000005c5d00720c */ /* 0x000fe40003f61270 */
[----:B------:R-:W-:Y:S02]  /*c110*/  MOV R28, R2 ;  /* 0x00000002001c7202 */ /* 0x000fe40000000f00 */
[----:B------:R-:W-:-:S09]  /*c120*/  IADD3 R29, R3, R29, RZ ;  /* 0x0000001d031d7210 */ /* 0x000fd20007ffe0ff */
[----:B------:R-:W-:Y:S05]  /*c130*/  @!P2 BRA P3, `(.L_x_504) ;  /* 0xffffffd40088a947 */ /* 0x000fea000183ffff */
.L_x_495:
        /* <DEDUP_REMOVED lines=11> */
.L_x_510:
[----:B------:R-:W-:Y:S01]  /*c1f0*/  ISETP.NE.AND P2, PT, R93, R86, PT ;  /* 0x000000565d00720c */ /* 0x000fe20003f45270 */
[----:B------:R-:W0:Y:S01]  /*c200*/  LDC R85, c[0x0][0x23c] ;  /* 0x00008f00ff557b82 */ /* 0x000e220000000800 */
[----:B------:R-:W-:Y:S02]  /*c210*/  MOV R32, R28 ;  /* 0x0000001c00207202 */ /* 0x000fe40000000f00 */
[----:B------:R-:W-:-:S09]  /*c220*/  MOV R33, R29 ;  /* 0x0000001d00217202 */ /* 0x000fd20000000f00 */
[----:B------:R-:W1:Y:S01]  /*c230*/  @!P2 LDC.64 R2, c[0x0][0x248] ;  /* 0x00009200ff02ab82 */ /* 0x000e620000000a00 */
[----:B------:R-:W-:Y:S02]  /*c240*/  @!P2 IADD3 R87, R87, 0x1, RZ ;  /* 0x000000015757a810 */ /* 0x000fe40007ffe0ff */
[----:B------:R-:W-:Y:S02]  /*c250*/  @!P2 LEA R5, R93, 0x1, 0x1 ;  /* 0x000000015d05a811 */ /* 0x000fe400078e08ff */
[----:B------:R-:W-:-:S06]  /*c260*/  @!P2 LEA R6, R87, R1, 0x3 ;  /* 0x000000015706a211 */ /* 0x000fcc00078e18ff */
[----:B------:R-:W2:Y:S01]  /*c270*/  @!P2 LDL.64 R6, [R6] ;  /* 0x000000000606a983 */ /* 0x000ea20000100a00 */
[----:B0-----:R-:W-:-:S03]  /*c280*/  IMAD.WIDE R28, R85, 0x4, R32 ;  /* 0x00000004551c7825 */ /* 0x001fc600078e0220 */
[----:B-----5:R-:W5:Y:S01]  /*c290*/  LDG.E.128.CONSTANT R32, desc[UR6][R32.64] ;  /* 0x0000000620207981 */ /* 0x020f62000c1e9d00 */
[----:B------:R-:W-:-:S03]  /*c2a0*/  IMAD.WIDE R24, R85, 0x4, R28 ;  /* 0x0000000455187825 */ /* 0x000fc600078e021c */
[----:B------:R-:W5:Y:S01]  /*c2b0*/  LDG.E.128.CONSTANT R28, desc[UR6][R28.64] ;  /* 0x000000061c1c7981 */ /* 0x000f62000c1e9d00 */
[----:B-1----:R-:W-:-:S04]  /*c2c0*/  @!P2 IMAD.WIDE R2, R5, 0x2, R2 ;  /* 0x000000020502a825 */ /* 0x002fc800078e0202 */
[C---:B------:R-:W-:Y:S02]  /*c2d0*/  IMAD.WIDE R4, R85.reuse, 0x4, R24 ;  /* 0x0000000455047825 */ /* 0x040fe400078e0218 */
[----:B------:R-:W3:Y:S04]  /*c2e0*/  @!P2 LDG.E.U16.CONSTANT R2, desc[UR6][R2.64] ;  /* 0x000000060202a981 */ /* 0x000ee8000c1e9500 */
[----:B------:R-:W5:Y:S04]  /*c2f0*/  LDG.E.128.CONSTANT R24, desc[UR6][R24.64] ;  /* 0x0000000618187981 */ /* 0x000f68000c1e9d00 */
[----:B------:R0:W5:Y:S01]  /*c300*/  LDG.E.128.CONSTANT R8, desc[UR6][R4.64] ;  /* 0x0000000604087981 */ /* 0x000162000c1e9d00 */
[----:B------:R-:W-:Y:S01]  /*c310*/  IMAD.WIDE R96, R85, 0x4, R4 ;  /* 0x0000000455607825 */ /* 0x000fe200078e0204 */
[----:B--2---:R-:W-:-:S02]  /*c320*/  @!P2 PRMT R95, R6, 0x7610, R95 ;  /* 0x00007610065fa816 */ /* 0x004fc4000000005f */
[----:B------:R-:W-:Y:S02]  /*c330*/  @!P2 PRMT R98, R7, 0x7610, R98 ;  /* 0x000076100762a816 */ /* 0x000fe40000000062 */
[----:B------:R-:W-:Y:S02]  /*c340*/  @!P2 PRMT R95, R95, 0x7610, R6 ;  /* 0x000076105f5fa816 */ /* 0x000fe40000000006 */
[----:B------:R-:W-:Y:S02]  /*c350*/  @!P2 PRMT R98, R98, 0x7610, R7 ;  /* 0x000076106262a816 */ /* 0x000fe40000000007 */
[----:B---3--:R-:W-:Y:S01]  /*c360*/  @!P2 IADD3 R86, R2, R93, RZ ;  /* 0x0000005d0256a210 */ /* 0x008fe20007ffe0ff */
[----:B0-----:R-:W-:Y:S06]  /*c370*/  @!P1 BRA `(.L_x_506) ;  /* 0x0000002000e49947 */ /* 0x001fec0003800000 */
[----:B------:R-:W2:Y:S01]  /*c380*/  LDG.E.128.CONSTANT R4, desc[UR6][R96.64] ;  /* 0x0000000660047981 */ /* 0x000ea2000c1e9d00 */
[----:B-----5:R-:W-:Y:S01]  /*c390*/  SHF.R.U32.HI R2, RZ, 0xf, R32 ;  /* 0x0000000fff027819 */ /* 0x020fe20000011620 */
[----:B------:R-:W-:Y:S01]  /*c3a0*/  HFMA2.MMA R78, -RZ, RZ, 0, 0.03125 ;  /* 0x00002800ff4e7435 */ /* 0x000fe200000001ff */
[--C-:B------:R-:W-:Y:S02]  /*c3b0*/  SHF.R.U32.HI R41, RZ, 0xe, R29.reuse ;  /* 0x0000000eff297819 */ /* 0x100fe4000001161d */
[C---:B------:R-:W-:Y:S02]  /*c3c0*/  LOP3.LUT R59, R29.reuse, 0x3e003e0, RZ, 0xc0, !PT ;  /* 0x03e003e01d3b7812 */ /* 0x040fe400078ec0ff */
[----:B------:R-:W-:Y:S02]  /*c3d0*/  LOP3.LUT R44, R29, 0x1f001f, RZ, 0xc0, !PT ;  /* 0x001f001f1d2c7812 */ /* 0x000fe400078ec0ff */
[----:B------:R-:W-:Y:S02]  /*c3e0*/  SHF.R.U32.HI R49, RZ, 0xa, R29 ;  /* 0x0000000aff317819 */ /* 0x000fe4000001161d */
[----:B------:R-:W-:-:S02]  /*c3f0*/  SHF.R.U32.HI R29, RZ, 0xd, R25 ;  /* 0x0000000dff1d7819 */ /* 0x000fc40000011619 */
[C---:B------:R-:W-:Y:S02]  /*c400*/  LOP3.LUT R72, R25.reuse, 0x3e003e0, RZ, 0xc0, !PT ;  /* 0x03e003e019487812 */ /* 0x040fe400078ec0ff */
[----:B------:R-:W-:Y:S02]  /*c410*/  LOP3.LUT R54, R25, 0x1f001f, RZ, 0xc0, !PT ;  /* 0x001f001f19367812 */ /* 0x000fe400078ec0ff */
[----:B------:R-:W-:Y:S02]  /*c420*/  SHF.R.U32.HI R55, RZ, 0xa, R25 ;  /* 0x0000000aff377819 */ /* 0x000fe40000011619 */
        /* <DEDUP_REMOVED lines=9> */
[----:B------:R-:W-:Y:S02]  /*c4c0*/  SHF.R.U32.HI R42, RZ, 0xf, R35 ;  /* 0x0000000fff2a7819 */ /* 0x000fe40000011623 */
[--C-:B------:R-:W-:Y:S02]  /*c4d0*/  SHF.R.U32.HI R31, RZ, 0xc, R10.reuse ;  /* 0x0000000cff1f7819 */ /* 0x100fe4000001160a */
[C---:B------:R-:W-:Y:S02]  /*c4e0*/  LOP3.LUT R8, R10.reuse, 0x3e003e0, RZ, 0xc0, !PT ;  /* 0x03e003e00a087812 */ /* 0x040fe400078ec0ff */
[----:B------:R-:W-:Y:S02]  /*c4f0*/  LOP3.LUT R61, R10, 0x1f001f, RZ, 0xc0, !PT ;  /* 0x001f001f0a3d7812 */ /* 0x000fe400078ec0ff */
[----:B------:R-:W-:Y:S02]  /*c500*/  SHF.R.U32.HI R62, RZ, 0xa, R10 ;  /* 0x0000000aff3e7819 */ /* 0x000fe4000001160a */
[----:B------:R-:W-:-:S02]  /*c510*/  SHF.R.U32.HI R38, RZ, 0xf, R33 ;  /* 0x0000000fff267819 */ /* 0x000fc40000011621 */
[----:B------:R-:W-:Y:S02]  /*c520*/  SHF.R.U32.HI R39, RZ, 0xe, R28 ;  /* 0x0000000eff277819 */ /* 0x000fe4000001161c */
[----:B------:R-:W-:Y:S02]  /*c530*/  LOP3.LUT R10, R2, 0x10001, RZ, 0xc0, !PT ;  /* 0x00010001020a7812 */ /* 0x000fe400078ec0ff */
[----:B------:R-:W-:Y:S02]  /*c540*/  SHF.R.U32.HI R43, RZ, 0xe, R30 ;  /* 0x0000000eff2b7819 */ /* 0x000fe4000001161e */
[----:B------:R-:W-:Y:S02]  /*c550*/  LOP3.LUT R40, R40, 0x10001, RZ, 0xc0, !PT ;  /* 0x0001000128287812 */ /* 0x000fe400078ec0ff */
[C---:B------:R-:W-:Y:S02]  /*c560*/  LOP3.LUT R60, R32.reuse, 0x3e003e0, RZ, 0xc0, !PT ;  /* 0x03e003e0203c7812 */ /* 0x040fe400078ec0ff */
[----:B------:R-:W-:-:S02]  /*c570*/  LOP3.LUT R47, R32, 0x1f001f, RZ, 0xc0, !PT ;  /* 0x001f001f202f7812 */ /* 0x000fc400078ec0ff */
[----:B------:R-:W-:Y:S02]  /*c580*/  SHF.R.U32.HI R46, RZ, 0xa, R32 ;  /* 0x0000000aff2e7819 */ /* 0x000fe40000011620 */
[C---:B------:R-:W-:Y:S02]  /*c590*/  LOP3.LUT R71, R28.reuse, 0x3e003e0, RZ, 0xc0, !PT ;  /* 0x03e003e01c477812 */ /* 0x040fe400078ec0ff */
[----:B------:R-:W-:Y:S02]  /*c5a0*/  LOP3.LUT R52, R28, 0x1f001f, RZ, 0xc0, !PT ;  /* 0x001f001f1c347812 */ /* 0x000fe400078ec0ff */
[----:B------:R-:W-:Y:S02]  /*c5b0*/  SHF.R.U32.HI R53, RZ, 0xa, R28 ;  /* 0x0000000aff357819 */ /* 0x000fe4000001161c */
[----:B------:R-:W-:Y:S02]  /*c5c0*/  LOP3.LUT R42, R42, 0x10001, RZ, 0xc0, !PT ;  /* 0x000100012a2a7812 */ /* 0x000fe400078ec0ff */
[----:B------:R-:W-:-:S02]  /*c5d0*/  LOP3.LUT R56, R33, 0x3e003e0, RZ, 0xc0, !PT ;  /* 0x03e003e021387812 */ /* 0x000fc400078ec0ff */
[----:B------:R-:W-:Y:S02]  /*c5e0*/  LOP3.LUT R32, R33, 0x1f001f, RZ, 0xc0, !PT ;  /* 0x001f001f21207812 */ /* 0x000fe400078ec0ff */
[----:B------:R-:W-:Y:S02]  /*c5f0*/  SHF.R.U32.HI R37, RZ, 0xa, R33 ;  /* 0x0000000aff257819 */ /* 0x000fe40000011621 */
[----:B------:R-:W-:Y:S02]  /*c600*/  SHF.R.U32.HI R28, RZ, 0xd, R24 ;  /* 0x0000000dff1c7819 */ /* 0x000fe40000011618 */
[----:B------:R-:W-:Y:S02]  /*c610*/  LOP3.LUT R39, R10, 0x20002, R39, 0xf8, !PT ;  /* 0x000200020a277812 */ /* 0x000fe400078ef827 */
[----:B------:R-:W-:Y:S02]  /*c620*/  LOP3.LUT R38, R38, 0x10001, RZ, 0xc0, !PT ;  /* 0x0001000126267812 */ /* 0x000fe400078ec0ff */
[----:B------:R-:W-:-:S02]  /*c630*/  LOP3.LUT R57, R30, 0x3e003e0, RZ, 0xc0, !PT ;  /* 0x03e003e01e397812 */ /* 0x000fc400078ec0ff */
[----:B------:R-:W-:Y:S02]  /*c640*/  LOP3.LUT R36, R30, 0x1f001f, RZ, 0xc0, !PT ;  /* 0x001f001f1e247812 */ /* 0x000fe400078ec0ff */
[----:B------:R-:W-:Y:S02]  /*c650*/  SHF.R.U32.HI R33, RZ, 0xa, R30 ;  /* 0x0000000aff217819 */ /* 0x000fe4000001161e */
[----:B------:R-:W-:Y:S02]  /*c660*/  PRMT R10, R90, 0x9910, RZ ;  /* 0x000099105a0a7816 */ /* 0x000fe400000000ff */
[----:B------:R-:W-:Y:S02]  /*c670*/  SHF.R.U32.HI R30, RZ, 0xd, R26 ;  /* 0x0000000dff1e7819 */ /* 0x000fe4000001161a */
[----:B------:R-:W-:Y:S02]  /*c680*/  LOP3.LUT R43, R40, 0x20002, R43, 0xf8, !PT ;  /* 0x00020002282b7812 */ /* 0x000fe400078ef82b */
[----:B------:R-:W-:-:S02]  /*c690*/  SHF.R.U32.HI R76, RZ, 0xd, R27 ;  /* 0x0000000dff4c7819 */ /* 0x000fc4000001161b */
[----:B------:R-:W-:Y:S02]  /*c6a0*/  LOP3.LUT R77, R42, 0x20002, R77, 0xf8, !PT ;  /* 0x000200022a4d7812 */ /* 0x000fe400078ef84d */
[----:B------:R-:W-:Y:S02]  /*c6b0*/  LOP3.LUT R38, R38, 0x20002, R41, 0xf8, !PT ;  /* 0x0002000226267812 */ /* 0x000fe400078ef829 */
[----:B------:R-:W-:Y:S02]  /*c6c0*/  LOP3.LUT R28, R39, 0x40004, R28, 0xf8, !PT ;  /* 0x00040004271c7812 */ /* 0x000fe400078ef81c */
[C---:B------:R-:W-:Y:S02]  /*c6d0*/  LOP3.LUT R69, R26.reuse, 0x3e003e0, RZ, 0xc0, !PT ;  /* 0x03e003e01a457812 */ /* 0x040fe400078ec0ff */
[----:B------:R-:W-:Y:S02]  /*c6e0*/  LOP3.LUT R48, R26, 0x1f001f, RZ, 0xc0, !PT ;  /* 0x001f001f1a307812 */ /* 0x000fe400078ec0ff */
[----:B------:R-:W-:-:S02]  /*c6f0*/  SHF.R.U32.HI R45, RZ, 0xa, R26 ;  /* 0x0000000aff2d7819 */ /* 0x000fc4000001161a */
[----:B------:R-:W-:Y:S02]  /*c700*/  ISETP.NE.AND P2, PT, R10, RZ, PT ;  /* 0x000000ff0a00720c */ /* 0x000fe40003f45270 */
[--C-:B------:R-:W-:Y:S02]  /*c710*/  SHF.R.U32.HI R26, RZ, 0xc, R9.reuse ;  /* 0x0000000cff1a7819 */ /* 0x100fe40000011609 */
[C---:B------:R-:W-:Y:S02]  /*c720*/  LOP3.LUT R74, R9.reuse, 0x3e003e0, RZ, 0xc0, !PT ;  /* 0x03e003e0094a7812 */ /* 0x040fe400078ec0ff */
[----:B------:R-:W-:Y:S02]  /*c730*/  LOP3.LUT R65, R9, 0x1f001f, RZ, 0xc0, !PT ;  /* 0x001f001f09417812 */ /* 0x000fe400078ec0ff */
[----:B------:R-:W-:Y:S02]  /*c740*/  SHF.R.U32.HI R64, RZ, 0xa, R9 ;  /* 0x0000000aff407819 */ /* 0x000fe40000011609 */
[----:B------:R-:W-:-:S02]  /*c750*/  LOP3.LUT R10, R43, 0x40004, R30, 0xf8, !PT ;  /* 0x000400042b0a7812 */ /* 0x000fc400078ef81e */
[--C-:B------:R-:W-:Y:S02]  /*c760*/  SHF.R.U32.HI R79, RZ, 0xc, R11.reuse ;  /* 0x0000000cff4f7819 */ /* 0x100fe4000001160b */
[C---:B------:R-:W-:Y:S02]  /*c770*/  LOP3.LUT R9, R11.reuse, 0x3e003e0, RZ, 0xc0, !PT ;  /* 0x03e003e00b097812 */ /* 0x040fe400078ec0ff */
[----:B------:R-:W-:Y:S02]  /*c780*/  LOP3.LUT R50, R11, 0x1f001f, RZ, 0xc0, !PT ;  /* 0x001f001f0b327812 */ /* 0x000fe400078ec0ff */
[----:B------:R-:W-:Y:S02]  /*c790*/  SHF.R.U32.HI R51, RZ, 0xa, R11 ;  /* 0x0000000aff337819 */ /* 0x000fe4000001160b */
[----:B------:R-:W-:Y:S02]  /*c7a0*/  LOP3.LUT R76, R77, 0x40004, R76, 0xf8, !PT ;  /* 0x000400044d4c7812 */ /* 0x000fe400078ef84c */
[----:B------:R-:W-:-:S02]  /*c7b0*/  PRMT R2, R78, 0x7610, R2 ;  /* 0x000076104e027816 */ /* 0x000fc40000000002 */
[----:B------:R-:W-:Y:S02]  /*c7c0*/  LOP3.LUT R29, R38, 0x40004, R29, 0xf8, !PT ;  /* 0x00040004261d7812 */ /* 0x000fe400078ef81d */
[----:B------:R-:W-:Y:S02]  /*c7d0*/  LOP3.LUT R11, R28, 0x80008, R25, 0xf8, !PT ;  /* 0x000800081c0b7812 */ /* 0x000fe400078ef819 */
[----:B------:R-:W-:Y:S02]  /*c7e0*/  LOP3.LUT R59, R59, 0x64006400, RZ, 0xfc, !PT ;  /* 0x640064003b3b7812 */ /* 0x000fe400078efcff */
[----:B------:R-:W-:Y:S02]  /*c7f0*/  LOP3.LUT R81, R57, 0x64006400, RZ, 0xfc, !PT ;  /* 0x6400640039517812 */ /* 0x000fe400078efcff */
[----:B------:R-:W-:Y:S02]  /*c800*/  LOP3.LUT R69, R69, 0x64006400, RZ, 0xfc, !PT ;  /* 0x6400640045457812 */ /* 0x000fe400078efcff */
[----:B------:R-:W-:-:S02]  /*c810*/  LOP3.LUT R12, R35, 0x3e003e0, RZ, 0xc0, !PT ;  /* 0x03e003e0230c7812 */ /* 0x000fc400078ec0ff */
[----:B------:R-:W-:Y:S02]  /*c820*/  LOP3.LUT R0, R35, 0x1f001f, RZ, 0xc0, !PT ;  /* 0x001f001f23007812 */ /* 0x000fe400078ec0ff */
[----:B------:R-:W-:Y:S02]  /*c830*/  LOP3.LUT R78, R10, 0x80008, R31, 0xf8, !PT ;  /* 0x000800080a4e7812 */ /* 0x000fe400078ef81f */
[C---:B------:R-:W-:Y:S02]  /*c840*/  LOP3.LUT R3, R34.reuse, 0x3e003e0, RZ, 0xc0, !PT ;  /* 0x03e003e022037812 */ /* 0x040fe400078ec0ff */
[----:B------:R-:W-:Y:S02]  /*c850*/  LOP3.LUT R21, R34, 0x1f001f, RZ, 0xc0, !PT ;  /* 0x001f001f22157812 */ /* 0x000fe400078ec0ff */
[----:B------:R-:W-:Y:S02]  /*c860*/  SHF.R.U32.HI R35, RZ, 0xa, R35 ;  /* 0x0000000aff237819 */ /* 0x000fe40000011623 */
[----:B------:R-:W-:-:S02]  /*c870*/  LOP3.LUT R73, R24, 0x3e003e0, RZ, 0xc0, !PT ;  /* 0x03e003e018497812 */ /* 0x000fc400078ec0ff */
[----:B------:R-:W-:Y:S02]  /*c880*/  LOP3.LUT R66, R24, 0x1f001f, RZ, 0xc0, !PT ;  /* 0x001f001f18427812 */ /* 0x000fe400078ec0ff */
[----:B------:R-:W-:Y:S02]  /*c890*/  SHF.R.U32.HI R63, RZ, 0xa, R24 ;  /* 0x0000000aff3f7819 */ /* 0x000fe40000011618 */
[----:B------:R-:W-:Y:S02]  /*c8a0*/  LOP3.LUT R80, R76, 0x80008, R79, 0xf8, !PT ;  /* 0x000800084c507812 */ /* 0x000fe400078ef84f */
[----:B------:R-:W-:Y:S02]  /*c8b0*/  SHF.R.U32.HI R34, RZ, 0xa, R34 ;  /* 0x0000000aff227819 */ /* 0x000fe40000011622 */
[C---:B------:R-:W-:Y:S02]  /*c8c0*/  LOP3.LUT R70, R27.reuse, 0x3e003e0, RZ, 0xc0, !PT ;  /* 0x03e003e01b467812 */ /* 0x040fe400078ec0ff */
[----:B------:R-:W-:-:S02]  /*c8d0*/  LOP3.LUT R24, R27, 0x1f001f, RZ, 0xc0, !PT ;  /* 0x001f001f1b187812 */ /* 0x000fc400078ec0ff */
[----:B------:R-:W-:Y:S02]  /*c8e0*/  LOP3.LUT R30, R29, 0x80008, R26, 0xf8, !PT ;  /* 0x000800081d1e7812 */ /* 0x000fe400078ef81a */
[----:B------:R-:W-:Y:S02]  /*c8f0*/  LOP3.LUT R71, R71, 0x64006400, RZ, 0xfc, !PT ;  /* 0x6400640047477812 */ /* 0x000fe400078efcff */
[----:B------:R-:W-:Y:S01]  /*c900*/  LOP3.LUT R105, R58, 0x64006400, RZ, 0xfc, !PT ;  /* 0x640064003a697812 */ /* 0x000fe200078efcff */
[-C--:B------:R-:W-:Y:S01]  /*c910*/  HFMA2 R58, R59, R2.reuse.H0_H0, -48, -48 ;  /* 0xd200d2003b3a7431 */ /* 0x080fe20000040002 */
[----:B------:R-:W-:Y:S01]  /*c920*/  SHF.R.U32.HI R27, RZ, 0xa, R27 ;  /* 0x0000000aff1b7819 */ /* 0x000fe2000001161b */
        /* <DEDUP_REMOVED lines=28> */
[----:B------:R-:W-:Y:S01]  /*caf0*/  LOP3.LUT R53, R50, 0x64006400, RZ, 0xfc, !PT ;  /* 0x6400640032357812 */ /* 0x000fe200078efcff */
[----:B------:R-:W-:Y:S01]  /*cb00*/  HADD2 R71, R71, -1040, -1040 ;  /* 0xe410e41047477430 */ /* 0x000fe20000000000 */
[----:B------:R-:W-:Y:S02]  /*cb10*/  LOP3.LUT R32, R51, 0x1f001f, RZ, 0xc0, !PT ;  /* 0x001f001f33207812 */ /* 0x000fe400078ec0ff */
[----:B------:R-:W-:Y:S02]  /*cb20*/  LOP3.LUT R67, R69, 0x64006400, RZ, 0xfc, !PT ;  /* 0x6400640045437812 */ /* 0x000fe400078efcff */
[----:B------:R-:W-:-:S02]  /*cb30*/  LOP3.LUT R66, R66, 0x64006400, RZ, 0xfc, !PT ;  /* 0x6400640042427812 */ /* 0x000fc400078efcff */
[----:B------:R-:W-:Y:S01]  /*cb40*/  LOP3.LUT R23, R24, 0x64006400, RZ, 0xfc, !PT ;  /* 0x6400640018177812 */ /* 0x000fe200078efcff */
[----:B------:R-:W-:Y:S01]  /*cb50*/  HADD2 R67, R67, -1040, -1040 ;  /* 0xe410e41043437430 */ /* 0x000fe20000000000 */
[----:B------:R-:W-:Y:S02]  /*cb60*/  LOP3.LUT R69, R33, 0x64006400, RZ, 0xfc, !PT ;  /* 0x6400640021457812 */ /* 0x000fe400078efcff */
[----:B------:R-:W-:Y:S02]  /*cb70*/  LOP3.LUT R75, R75, 0x64006400, RZ, 0xfc, !PT ;  /* 0x640064004b4b7812 */ /* 0x000fe400078efcff */
        /* <DEDUP_REMOVED lines=28> */
[----:B------:R-:W-:Y:S01]  /*cd40*/  HADD2 R81, R81, -1040, -1040 ;  /* 0xe410e41051517430 */ /* 0x000fe20000000000 */
[----:B------:R-:W-:Y:S01]  /*cd50*/  ISETP.GE.AND P3, PT, R94, 0x2, PT ;  /* 0x000000025e00780c */ /* 0x000fe20003f66270 */
[----:B------:R-:W-:Y:S01]  /*cd60*/  HADD2 R70, R70, -1040, -1040 ;  /* 0xe410e41046467430 */ /* 0x000fe20000000000 */
[----:B--2---:R-:W-:Y:S02]  /*cd70*/  SHF.R.U32.HI R28, RZ, 0xb, R4 ;  /* 0x0000000bff1c7819 */ /* 0x004fe40000011604 */
        /* <DEDUP_REMOVED lines=8> */
[----:B------:R-:W-:Y:S02]  /*ce00*/  LOP3.LUT R28, R11, 0x100010, R28, 0xf8, !PT ;  /* 0x001000100b1c7812 */ /* 0x000fe400078ef81c */
[--C-:B------:R-:W-:Y:S02]  /*ce10*/  SHF.R.U32.HI R5, RZ, 0xb, R6.reuse ;  /* 0x0000000bff057819 */ /* 0x100fe40000011606 */
[----:B------:R-:W-:Y:S02]  /*ce20*/  LOP3.LUT R11, R72, 0x64006400, RZ, 0xfc, !PT ;  /* 0x64006400480b7812 */ /* 0x000fe400078efcff */
[----:B------:R-:W-:Y:S02]  /*ce30*/  SHF.R.U32.HI R26, RZ, 0xa, R6 ;  /* 0x0000000aff1a7819 */ /* 0x000fe40000011606 */
[----:B------:R-:W-:Y:S01]  /*ce40*/  SHF.R.U32.HI R43, RZ, 0xa, R7 ;  /* 0x0000000aff2b7819 */ /* 0x000fe20000011607 */
[----:B------:R-:W-:Y:S01]  /*ce50*/  HFMA2 R11, R11, R2.H0_H0, -48, -48 ;  /* 0xd200d2000b0b7431 */ /* 0x000fe20000040002 */
[----:B------:R-:W-:-:S02]  /*ce60*/  LOP3.LUT R31, R80, 0x100010, R31, 0xf8, !PT ;  /* 0x00100010501f7812 */ /* 0x000fc400078ef81f */
[----:B------:R-:W-:Y:S02]  /*ce70*/  LOP3.LUT R72, R21, 0x64006400, RZ, 0xfc, !PT ;  /* 0x6400640015487812 */ /* 0x000fe400078efcff */
[----:B------:R-:W-:Y:S02]  /*ce80*/  LOP3.LUT R80, R34, 0x1f001f, RZ, 0xc0, !PT ;  /* 0x001f001f22507812 */ /* 0x000fe400078ec0ff */
[----:B------:R-:W-:Y:S01]  /*ce90*/  LOP3.LUT R21, R45, 0x1f001f, RZ, 0xc0, !PT ;  /* 0x001f001f2d157812 */ /* 0x000fe200078ec0ff */
[----:B------:R-:W-:Y:S01]  /*cea0*/  HADD2 R72, R72, -1040, -1040 ;  /* 0xe410e41048487430 */ /* 0x000fe20000000000 */
[----:B------:R-:W-:Y:S02]  /*ceb0*/  LOP3.LUT R29, R30, 0x100010, R29, 0xf8, !PT ;  /* 0x001000101e1d7812 */ /* 0x000fe400078ef81d */
[----:B------:R-:W-:Y:S01]  /*cec0*/  LOP3.LUT R34, R61, 0x64006400, RZ, 0xfc, !PT ;  /* 0x640064003d227812 */ /* 0x000fe200078efcff */
[----:B------:R-:W-:Y:S01]  /*ced0*/  HADD2 R61, R66, -1040, -1040 ;  /* 0xe410e410423d7430 */ /* 0x000fe20000000000 */
[C---:B------:R-:W-:Y:S01]  /*cee0*/  LOP3.LUT R76, R6.reuse, 0x3e003e0, RZ, 0xc0, !PT ;  /* 0x03e003e0064c7812 */ /* 0x040fe200078ec0ff */
[----:B------:R-:W-:Y:S01]  /*cef0*/  HADD2 R66, R23, -1040, -1040 ;  /* 0xe410e41017427430 */ /* 0x000fe20000000000 */
[----:B------:R-:W-:Y:S01]  /*cf00*/  LOP3.LUT R38, R6, 0x1f001f, RZ, 0xc0, !PT ;  /* 0x001f001f06267812 */ /* 0x000fe200078ec0ff */
[----:B------:R-:W-:Y:S01]  /*cf10*/  HADD2 R22, R34, -1040, -1040 ;  /* 0xe410e41022167430 */ /* 0x000fe20000000000 */
[----:B------:R-:W-:Y:S01]  /*cf20*/  LOP3.LUT R30, R78, 0x100010, R5, 0xf8, !PT ;  /* 0x001000104e1e7812 */ /* 0x000fe200078ef805 */
[----:B------:R-:W-:Y:S01]  /*cf30*/  HADD2 R23, R53, -1040, -1040 ;  /* 0xe410e41035177430 */ /* 0x000fe20000000000 */
        /* <DEDUP_REMOVED lines=143> */
.L_x_507:
        /* <DEDUP_REMOVED lines=81> */
.L_x_508:
        /* <DEDUP_REMOVED lines=80> */
.L_x_509:
        /* <DEDUP_REMOVED lines=77> */
.L_x_506:
[----:B------:R-:W-:Y:S01]  /*e710*/  IADD3 R93, R93, 0x20, RZ ;  /* 0x000000205d5d7810 */ /* 0x000fe20007ffe0ff */
[----:B------:R-:W-:Y:S01]  /*e720*/  IMAD.WIDE R96, R85, 0x4, R96 ;  /* 0x0000000455607825 */ /* 0x000fe200078e0260 */
[----:B------:R-:W-:Y:S02]  /*e730*/  UIADD3 UR4, UR4, 0x40, URZ ;  /* 0x0000004004047890 */ /* 0x000fe4000fffe03f */
[C---:B------:R-:W-:Y:S02]  /*e740*/  ISETP.GE.AND P2, PT, R93.reuse, UR5, PT ;  /* 0x000000055d007c0c */ /* 0x040fe4000bf46270 */
[----:B------:R-:W-:Y:S02]  /*e750*/  ISETP.LT.AND P3, PT, R93, R92, PT ;  /* 0x0000005c5d00720c */ /* 0x000fe40003f61270 */
[----:B-----5:R-:W-:Y:S02]  /*e760*/  MOV R28, R96 ;  /* 0x00000060001c7202 */ /* 0x020fe40000000f00 */
[----:B------:R-:W-:-:S09]  /*e770*/  MOV R29, R97 ;  /* 0x00000061001d7202 */ /* 0x000fd20000000f00 */
[----:B------:R-:W-:Y:S05]  /*e780*/  @!P2 BRA P3, `(.L_x_510) ;  /* 0xffffffd80098a947 */ /* 0x000fea000183ffff */
.L_x_505:
        /* <DEDUP_REMOVED lines=19> */
.L_x_514:
[----:B------:R-:W0:Y:S02]  /*e8c0*/  LDS R2, [R0] ;  /* 0x0000000000027984 */ /* 0x000e240000000800 */
[----:B0-----:R-:W-:-:S06]  /*e8d0*/  HADD2 R3, R2, R7 ;  /* 0x0000000702037230 */ /* 0x001fcc0000000000 */
[----:B------:R-:W0:Y:S02]  /*e8e0*/  ATOMS.CAST.SPIN R3, [R0], R2, R3 ;  /* 0x000000020003738d */ /* 0x000e240001800003 */
[----:B0-----:R-:W-:-:S13]  /*e8f0*/  ISETP.EQ.U32.AND P0, PT, R3, 0x1, PT ;  /* 0x000000010300780c */ /* 0x001fda0003f02070 */
[----:B------:R-:W-:Y:S05]  /*e900*/  @!P0 BRA `(.L_x_514) ;  /* 0xfffffffc00ec8947 */ /* 0x000fea000383ffff */
[----:B------:R-:W-:Y:S05]  /*e910*/  BRA `(.L_x_512) ;  /* 0x00000000000c7947 */ /* 0x000fea0003800000 */
.L_x_513:
[----:B------:R-:W2:Y:S02]  /*e920*/  LD.E R0, desc[UR6][R4.64] ;  /* 0x0000000604007980 */ /* 0x000ea4000c101900 */
[----:B--2---:R-:W-:-:S05]  /*e930*/  IADD3 R3, R7, R0, RZ ;  /* 0x0000000007037210 */ /* 0x004fca0007ffe0ff */
[----:B------:R0:W-:Y:S02]  /*e940*/  ST.E desc[UR6][R4.64], R3 ;  /* 0x0000000304007985 */ /* 0x0001e4000c101906 */
.L_x_512:
[----:B------:R-:W-:Y:S05]  /*e950*/  BSYNC B0 ;  /* 0x0000000000007941 */ /* 0x000fea0003800000 */
.L_x_511:
[----:B------:R1:W-:Y:S01]  /*e960*/  ATOM.E.ADD.F16x2.RN.STRONG.GPU P0, RZ, desc[UR6][R4.64+0x4], R19 ;  /* 0x0000041304ff79a2 */ /* 0x0003e2000810e1c6 */
[----:B------:R-:W-:Y:S04]  /*e970*/  BSSY B0, `(.L_x_515) ;  /* 0x000000f000007945 */ /* 0x000fe80003800000 */
[----:B-1----:R-:W-:Y:S05]  /*e980*/  @P0 BRA `(.L_x_516) ;  /* 0x0000000000340947 */ /* 0x002fea0003800000 */
[----:B------:R-:W1:Y:S02]  /*e990*/  QSPC.E.S P0, RZ, [R4+0x4] ;  /* 0x0000040004ff73aa */ /* 0x000e640000000500 */
[----:B-1----:R-:W-:Y:S05]  /*e9a0*/  @!P0 BRA `(.L_x_517) ;  /* 0x0000000000208947 */ /* 0x002fea0003800000 */
[----:B------:R-:W-:-:S04]  /*e9b0*/  MOV R2, R4 ;  /* 0x0000000400027202 */ /* 0x000fc80000000f00 */
[----:B------:R-:W-:-:S07]  /*e9c0*/  MOV R0, R2 ;  /* 0x0000000200007202 */ /* 0x000fce0000000f00 */
.L_x_518:
[----:B------:R-:W0:Y:S02]  /*e9d0*/  LDS R2, [R0+0x4] ;  /* 0x0000040000027984 */ /* 0x000e240000000800 */
[----:B0-----:R-:W-:-:S10]  /*e9e0*/  HFMA2.MMA R3, R2, 1, 1, R19 ;  /* 0x3c003c0002037835 */ /* 0x001fd40000000013 */
[----:B------:R-:W0:Y:S02]  /*e9f0*/  ATOMS.CAST.SPIN R3, [R0+0x4], R2, R3 ;  /* 0x000004020003738d */ /* 0x000e240001800003 */
[----:B0-----:R-:W-:-:S13]  /*ea00*/  ISETP.EQ.U32.AND P0, PT, R3, 0x1, PT ;  /* 0x000000010300780c */ /* 0x001fda0003f02070 */
[----:B------:R-:W-:Y:S05]  /*ea10*/  @!P0 BRA `(.L_x_518) ;  /* 0xfffffffc00ec8947 */ /* 0x000fea000383ffff */
[----:B------:R-:W-:Y:S05]  /*ea20*/  BRA `(.L_x_516) ;  /* 0x00000000000c7947 */ /* 0x000fea0003800000 */
.L_x_517:
[----:B------:R-:W0:Y:S02]  /*ea30*/  LD.E R0, desc[UR6][R4.64+0x4] ;  /* 0x0000040604007980 */ /* 0x000e24000c101900 */
[----:B0-----:R-:W-:-:S05]  /*ea40*/  IADD3 R3, R19, R0, RZ ;  /* 0x0000000013037210 */ /* 0x001fca0007ffe0ff */
[----:B------:R1:W-:Y:S02]  /*ea50*/  ST.E desc[UR6][R4.64+0x4], R3 ;  /* 0x0000040304007985 */ /* 0x0003e4000c101906 */
.L_x_516:
[----:B------:R-:W-:Y:S05]  /*ea60*/  BSYNC B0 ;  /* 0x0000000000007941 */ /* 0x000fea0003800000 */
.L_x_515:
        /* <DEDUP_REMOVED lines=12> */
.L_x_522:
[----:B------:R-:W0:Y:S02]  /*eb30*/  LDS R2, [R0] ;  /* 0x0000000000027984 */ /* 0x000e240000000800 */
[----:B0-----:R-:W-:-:S06]  /*eb40*/  HADD2 R3, R2, R7 ;  /* 0x0000000702037230 */ /* 0x001fcc0000000000 */
[----:B------:R-:W0:Y:S02]  /*eb50*/  ATOMS.CAST.SPIN R3, [R0], R2, R3 ;  /* 0x000000020003738d */ /* 0x000e240001800003 */
[----:B0-----:R-:W-:-:S13]  /*eb60*/  ISETP.EQ.U32.AND P0, PT, R3, 0x1, PT ;  /* 0x000000010300780c */ /* 0x001fda0003f02070 */
[----:B------:R-:W-:Y:S05]  /*eb70*/  @!P0 BRA `(.L_x_522) ;  /* 0xfffffffc00ec8947 */ /* 0x000fea000383ffff */
[----:B------:R-:W-:Y:S05]  /*eb80*/  BRA `(.L_x_520) ;  /* 0x00000000000c7947 */ /* 0x000fea0003800000 */
.L_x_521:
[----:B------:R-:W2:Y:S02]  /*eb90*/  LD.E R0, desc[UR6][R4.64] ;  /* 0x0000000604007980 */ /* 0x000ea4000c101900 */
[----:B--2---:R-:W-:-:S05]  /*eba0*/  IADD3 R3, R7, R0, RZ ;  /* 0x0000000007037210 */ /* 0x004fca0007ffe0ff */
[----:B------:R0:W-:Y:S02]  /*ebb0*/  ST.E desc[UR6][R4.64], R3 ;  /* 0x0000000304007985 */ /* 0x0001e4000c101906 */
.L_x_520:
[----:B------:R-:W-:Y:S05]  /*ebc0*/  BSYNC B0 ;  /* 0x0000000000007941 */ /* 0x000fea0003800000 */
.L_x_519:
[----:B------:R1:W-:Y:S01]  /*ebd0*/  ATOM.E.ADD.F16x2.RN.STRONG.GPU P0, RZ, desc[UR6][R4.64+0x4], R17 ;  /* 0x0000041104ff79a2 */ /* 0x0003e2000810e1c6 */
[----:B------:R-:W-:Y:S04]  /*ebe0*/  BSSY B0, `(.L_x_523) ;  /* 0x000000f000007945 */ /* 0x000fe80003800000 */
[----:B-1----:R-:W-:Y:S05]  /*ebf0*/  @P0 BRA `(.L_x_524) ;  /* 0x0000000000340947 */ /* 0x002fea0003800000 */
[----:B------:R-:W1:Y:S02]  /*ec00*/  QSPC.E.S P0, RZ, [R4+0x4] ;  /* 0x0000040004ff73aa */ /* 0x000e640000000500 */
[----:B-1----:R-:W-:Y:S05]  /*ec10*/  @!P0 BRA `(.L_x_525) ;  /* 0x0000000000208947 */ /* 0x002fea0003800000 */
[----:B------:R-:W-:-:S04]  /*ec20*/  MOV R2, R4 ;  /* 0x0000000400027202 */ /* 0x000fc80000000f00 */
[----:B------:R-:W-:-:S07]  /*ec30*/  MOV R0, R2 ;  /* 0x0000000200007202 */ /* 0x000fce0000000f00 */
.L_x_526:
[----:B------:R-:W0:Y:S02]  /*ec40*/  LDS R2, [R0+0x4] ;  /* 0x0000040000027984 */ /* 0x000e240000000800 */
[----:B0-----:R-:W-:-:S10]  /*ec50*/  HFMA2.MMA R3, R2, 1, 1, R17 ;  /* 0x3c003c0002037835 */ /* 0x001fd40000000011 */
[----:B------:R-:W0:Y:S02]  /*ec60*/  ATOMS.CAST.SPIN R3, [R0+0x4], R2, R3 ;  /* 0x000004020003738d */ /* 0x000e240001800003 */
[----:B0-----:R-:W-:-:S13]  /*ec70*/  ISETP.EQ.U32.AND P0, PT, R3, 0x1, PT ;  /* 0x000000010300780c */ /* 0x001fda0003f02070 */
[----:B------:R-:W-:Y:S05]  /*ec80*/  @!P0 BRA `(.L_x_526) ;  /* 0xfffffffc00ec8947 */ /* 0x000fea000383ffff */
[----:B------:R-:W-:Y:S05]  /*ec90*/  BRA `(.L_x_524) ;  /* 0x00000000000c7947 */ /* 0x000fea0003800000 */
.L_x_525:
[----:B------:R-:W0:Y:S02]  /*eca0*/  LD.E R0, desc[UR6][R4.64+0x4] ;  /* 0x0000040604007980 */ /* 0x000e24000c101900 */
[----:B0-----:R-:W-:-:S05]  /*ecb0*/  IADD3 R3, R17, R0, RZ ;  /* 0x0000000011037210 */ /* 0x001fca0007ffe0ff */
[----:B------:R1:W-:Y:S02]  /*ecc0*/  ST.E desc[UR6][R4.64+0x4], R3 ;  /* 0x0000040304007985 */ /* 0x0003e4000c101906 */
.L_x_524:
[----:B------:R-:W-:Y:S05]  /*ecd0*/  BSYNC B0 ;  /* 0x0000000000007941 */ /* 0x000fea0003800000 */
.L_x_523:
        /* <DEDUP_REMOVED lines=12> */
.L_x_530:
[----:B------:R-:W0:Y:S02]  /*eda0*/  LDS R2, [R0] ;  /* 0x0000000000027984 */ /* 0x000e240000000800 */
[----:B0-----:R-:W-:-:S06]  /*edb0*/  HADD2 R3, R2, R7 ;  /* 0x0000000702037230 */ /* 0x001fcc0000000000 */
[----:B------:R-:W0:Y:S02]  /*edc0*/  ATOMS.CAST.SPIN R3, [R0], R2, R3 ;  /* 0x000000020003738d */ /* 0x000e240001800003 */
[----:B0-----:R-:W-:-:S13]  /*edd0*/  ISETP.EQ.U32.AND P0, PT, R3, 0x1, PT ;  /* 0x000000010300780c */ /* 0x001fda0003f02070 */
[----:B------:R-:W-:Y:S05]  /*ede0*/  @!P0 BRA `(.L_x_530) ;  /* 0xfffffffc00ec8947 */ /* 0x000fea000383ffff */
[----:B------:R-:W-:Y:S05]  /*edf0*/  BRA `(.L_x_528) ;  /* 0x00000000000c7947 */ /* 0x000fea0003800000 */
.L_x_529:
[----:B------:R-:W2:Y:S02]  /*ee00*/  LD.E R0, desc[UR6][R4.64] ;  /* 0x0000000604007980 */ /* 0x000ea4000c101900 */
[----:B--2---:R-:W-:-:S05]  /*ee10*/  IADD3 R3, R7, R0, RZ ;  /* 0x0000000007037210 */ /* 0x004fca0007ffe0ff */
[----:B------:R0:W-:Y:S02]  /*ee20*/  ST.E desc[UR6][R4.64], R3 ;  /* 0x0000000304007985 */ /* 0x0001e4000c101906 */
.L_x_528:
[----:B------:R-:W-:Y:S05]  /*ee30*/  BSYNC B0 ;  /* 0x0000000000007941 */ /* 0x000fea0003800000 */
.L_x_527:
[----:B------:R1:W-:Y:S01]  /*ee40*/  ATOM.E.ADD.F16x2.RN.STRONG.GPU P0, RZ, desc[UR6][R4.64+0x4], R15 ;  /* 0x0000040f04ff79a2 */ /* 0x0003e2000810e1c6 */
[----:B------:R-:W-:Y:S04]  /*ee50*/  BSSY B0, `(.L_x_531) ;  /* 0x000000f000007945 */ /* 0x000fe80003800000 */
[----:B-1----:R-:W-:Y:S05]  /*ee60*/  @P0 BRA `(.L_x_532) ;  /* 0x0000000000340947 */ /* 0x002fea0003800000 */
[----:B------:R-:W1:Y:S02]  /*ee70*/  QSPC.E.S P0, RZ, [R4+0x4] ;  /* 0x0000040004ff73aa */ /* 0x000e640000000500 */
[----:B-1----:R-:W-:Y:S05]  /*ee80*/  @!P0 BRA `(.L_x_533) ;  /* 0x0000000000208947 */ /* 0x002fea0003800000 */
[----:B------:R-:W-:-:S04]  /*ee90*/  MOV R2, R4 ;  /* 0x0000000400027202 */ /* 0x000fc80000000f00 */
[----:B------:R-:W-:-:S07]  /*eea0*/  MOV R0, R2 ;  /* 0x0000000200007202 */ /* 0x000fce0000000f00 */
.L_x_534:
[----:B------:R-:W0:Y:S02]  /*eeb0*/  LDS R2, [R0+0x4] ;  /* 0x0000040000027984 */ /* 0x000e240000000800 */
[----:B0-----:R-:W-:-:S10]  /*eec0*/  HFMA2.MMA R3, R2, 1, 1, R15 ;  /* 0x3c003c0002037835 */ /* 0x001fd4000000000f */
[----:B------:R-:W0:Y:S02]  /*eed0*/  ATOMS.CAST.SPIN R3, [R0+0x4], R2, R3 ;  /* 0x000004020003738d */ /* 0x000e240001800003 */
[----:B0-----:R-:W-:-:S13]  /*eee0*/  ISETP.EQ.U32.AND P0, PT, R3, 0x1, PT ;  /* 0x000000010300780c */ /* 0x001fda0003f02070 */
[----:B------:R-:W-:Y:S05]  /*eef0*/  @!P0 BRA `(.L_x_534) ;  /* 0xfffffffc00ec8947 */ /* 0x000fea000383ffff */
[----:B------:R-:W-:Y:S05]  /*ef00*/  BRA `(.L_x_532) ;  /* 0x00000000000c7947 */ /* 0x000fea0003800000 */
.L_x_533:
[----:B------:R-:W0:Y:S02]  /*ef10*/  LD.E R0, desc[UR6][R4.64+0x4] ;  /* 0x0000040604007980 */ /* 0x000e24000c101900 */
[----:B0-----:R-:W-:-:S05]  /*ef20*/  IADD3 R3, R15, R0, RZ ;  /* 0x000000000f037210 */ /* 0x001fca0007ffe0ff */
[----:B------:R1:W-:Y:S02]  /*ef30*/  ST.E desc[UR6][R4.64+0x4], R3 ;  /* 0x0000040304007985 */ /* 0x0003e4000c101906 */
.L_x_532:
[----:B------:R-:W-:Y:S05]  /*ef40*/  BSYNC B0 ;  /* 0x0000000000007941 */ /* 0x000fea0003800000 */
.L_x_531:
        /* <DEDUP_REMOVED lines=12> */
.L_x_538:
[----:B------:R-:W0:Y:S02]  /*f010*/  LDS R2, [R0] ;  /* 0x0000000000027984 */ /* 0x000e240000000800 */
[----:B0-----:R-:W-:-:S06]  /*f020*/  HADD2 R3, R2, R7 ;  /* 0x0000000702037230 */ /* 0x001fcc0000000000 */
[----:B------:R-:W0:Y:S02]  /*f030*/  ATOMS.CAST.SPIN R3, [R0], R2, R3 ;  /* 0x000000020003738d */ /* 0x000e240001800003 */
[----:B0-----:R-:W-:-:S13]  /*f040*/  ISETP.EQ.U32.AND P0, PT, R3, 0x1, PT ;  /* 0x000000010300780c */ /* 0x001fda0003f02070 */
[----:B------:R-:W-:Y:S05]  /*f050*/  @!P0 BRA `(.L_x_538) ;  /* 0xfffffffc00ec8947 */ /* 0x000fea000383ffff */
[----:B------:R-:W-:Y:S05]  /*f060*/  BRA `(.L_x_536) ;  /* 0x00000000000c7947 */ /* 0x000fea0003800000 */
.L_x_537:
[----:B------:R-:W2:Y:S02]  /*f070*/  LD.E R0, desc[UR6][R4.64] ;  /* 0x0000000604007980 */ /* 0x000ea4000c101900 */
[----:B--2---:R-:W-:-:S05]  /*f080*/  IADD3 R3, R7, R0, RZ ;  /* 0x0000000007037210 */ /* 0x004fca0007ffe0ff */
[----:B------:R0:W-:Y:S02]  /*f090*/  ST.E desc[UR6][R4.64], R3 ;  /* 0x0000000304007985 */ /* 0x0001e4000c101906 */
.L_x_536:
[----:B------:R-:W-:Y:S05]  /*f0a0*/  BSYNC B0 ;  /* 0x0000000000007941 */ /* 0x000fea0003800000 */
.L_x_535:
[----:B------:R1:W-:Y:S02]  /*f0b0*/  ATOM.E.ADD.F16x2.RN.STRONG.GPU P0, RZ, desc[UR6][R4.64+0x4], R13 ;  /* 0x0000040d04ff79a2 */ /* 0x0003e4000810e1c6 */
[----:B-1----:R-:W-:Y:S05]  /*f0c0*/  @P0 EXIT ;  /* 0x000000000000094d */ /* 0x002fea0003800000 */
[----:B------:R-:W1:Y:S02]  /*f0d0*/  QSPC.E.S P0, RZ, [R4+0x4] ;  /* 0x0000040004ff73aa */ /* 0x000e640000000500 */
[----:B-1----:R-:W-:Y:S05]  /*f0e0*/  @!P0 BRA `(.L_x_539) ;  /* 0x0000000000208947 */ /* 0x002fea0003800000 */
[----:B------:R-:W-:-:S04]  /*f0f0*/  MOV R2, R4 ;  /* 0x0000000400027202 */ /* 0x000fc80000000f00 */
[----:B------:R-:W-:-:S07]  /*f100*/  MOV R0, R2 ;  /* 0x0000000200007202 */ /* 0x000fce0000000f00 */
.L_x_540:
[----:B------:R-:W0:Y:S02]  /*f110*/  LDS R2, [R0+0x4] ;  /* 0x0000040000027984 */ /* 0x000e240000000800 */
[----:B0-----:R-:W-:-:S10]  /*f120*/  HFMA2.MMA R3, R2, 1, 1, R13 ;  /* 0x3c003c0002037835 */ /* 0x001fd4000000000d */
[----:B------:R-:W0:Y:S02]  /*f130*/  ATOMS.CAST.SPIN R3, [R0+0x4], R2, R3 ;  /* 0x000004020003738d */ /* 0x000e240001800003 */
[----:B0-----:R-:W-:-:S13]  /*f140*/  ISETP.EQ.U32.AND P0, PT, R3, 0x1, PT ;  /* 0x000000010300780c */ /* 0x001fda0003f02070 */
[----:B------:R-:W-:Y:S05]  /*f150*/  @!P0 BRA `(.L_x_540) ;  /* 0xfffffffc00ec8947 */ /* 0x000fea000383ffff */
[----:B------:R-:W-:Y:S05]  /*f160*/  EXIT ;  /* 0x000000000000794d */ /* 0x000fea0003800000 */
.L_x_539:
[----:B------:R-:W0:Y:S02]  /*f170*/  LD.E R0, desc[UR6][R4.64+0x4] ;  /* 0x0000040604007980 */ /* 0x000e24000c101900 */
[----:B0-----:R-:W-:-:S05]  /*f180*/  IADD3 R3, R13, R0, RZ ;  /* 0x000000000d037210 */ /* 0x001fca0007ffe0ff */
[----:B------:R-:W-:Y:S01]  /*f190*/  ST.E desc[UR6][R4.64+0x4], R3 ;  /* 0x0000040304007985 */ /* 0x000fe2000c101906 */
[----:B------:R-:W-:Y:S05]  /*f1a0*/  EXIT ;  /* 0x000000000000794d */ /* 0x000fea0003800000 */
.L_x_541:
        /* <DEDUP_REMOVED lines=13> */
.L_x_5189:


//--------------------- .text._Z23gemm_half_q_half_kernelILi4ELi152ELb1ELb1ELi64EEvPK6__halfPKjS4_S2_PS0_iiiiPKtS7_iiiiiibS2_i --------------------------
	.section	.text._Z23gemm_half_q_half_kernelILi4ELi152ELb1ELb1ELi64EEvPK6__halfPKjS4_S2_PS0_iiiiPKtS7_iiiiiibS2_i,"ax",@progbits
	.align	128
        .global         _Z23gemm_half_q_half_kernelILi4ELi152ELb1ELb1ELi64EEvPK6__halfPKjS4_S2_PS0_iiiiPKtS7_iiiiiibS2_i
        .type           _Z23gemm_half_q_half_kernelILi4ELi152ELb1ELb1ELi64EEvPK6__halfPKjS4_S2_PS0_iiiiPKtS7_iiiiiibS2_i,@function
        .size           _Z23gemm_half_q_half_kernelILi4ELi152ELb1ELb1ELi64EEvPK6__halfPKjS4_S2_PS0_iiiiPKtS7_iiiiiibS2_i,(.L_x_5190 - _Z23gemm_half_q_half_kernelILi4ELi152ELb1ELb1ELi64EEvPK6__halfPKjS4_S2_PS0_iiiiPKtS7_iiiiiibS2_i)
        .other          _Z23gemm_half_q_half_kernelILi4ELi152ELb1ELb1ELi64EEvPK6__halfPKjS4_S2_PS0_iiiiPKtS7_iiiiiibS2_i,@"STO_CUDA_ENTRY STV_DEFAULT"
_Z23gemm_half_q_half_kernelILi4ELi152ELb1ELb1ELi64EEvPK6__halfPKjS4_S2_PS0_iiiiPKtS7_iiiiiibS2_i:
.text._Z23gemm_half_q_half_kernelILi4ELi152ELb1ELb1ELi64EEvPK6__halfPKjS4_S2_PS0_iiiiPKtS7_iiiiiibS2_i:
        /* <DEDUP_REMOVED lines=50> */
.L_x_542:
        /* <DEDUP_REMOVED lines=25> */
.L_x_547:
        /* <DEDUP_REMOVED lines=37> */
.L_x_546:
        /* <DEDUP_REMOVED lines=24> */
.L_x_548:
[----:B------:R-:W-:-:S13]  /*0880*/  ISETP.LT.OR P0, PT, R15, R95, P0 ;  /* 0x0000005f0f00720c */ /* 0x000fda0000701670 */
[----:B------:R-:W-:Y:S05]  /*0890*/  @!P0 BRA `(.L_x_544) ;  /* 0x0000000400808947 */ /* 0x000fea0003800000 */
[----:B------:R-:W-:Y:S01]  /*08a0*/  LEA R4, R0, R15, 0x2 ;  /* 0x0000000f00047211 */ /* 0x000fe200078e10ff */
[----:B------:R-:W-:-:S04]  /*08b0*/  ULDC.64 UR4, c[0x0][0x210] ;  /* 0x0000840000047ab9 */ /* 0x000fc80000000a00 */
[----:B------:R-:W-:-:S05]  /*08c0*/  IMAD R4, R4, R5, RZ ;  /* 0x0000000504047224 */ /* 0x000fca00078e02ff */
[----:B-----5:R-:W-:-:S04]  /*08d0*/  IADD3 R5, P0, R19, R4, RZ ;  /* 0x0000000413057210 */ /* 0x020fc80007f1e0ff */
[----:B01----:R-:W-:Y:S02]  /*08e0*/  LEA.HI.X.SX32 R6, R4, RZ, 0x1, P0 ;  /* 0x000000ff04067211 */ /* 0x003fe400000f0eff */
[----:B------:R-:W-:-:S04]  /*08f0*/  LEA R4, P0, R5, UR4, 0x1 ;  /* 0x0000000405047c11 */ /* 0x000fc8000f8008ff */
[----:B------:R-:W-:-:S05]  /*0900*/  LEA.HI.X R5, R5, UR5, R6, 0x1, P0 ;  /* 0x0000000505057c11 */ /* 0x000fca00080f0c06 */
[----:B------:R-:W2:Y:S01]  /*0910*/  LDG.E.U16.CONSTANT R4, desc[UR6][R4.64] ;  /* 0x0000000604047981 */ /* 0x000ea2000c1e9500 */
[----:B------:R-:W-:-:S04]  /*0920*/  LEA R14, R15, R14, 0x7 ;  /* 0x0000000e0f0e7211 */ /* 0x000fc800078e38ff */
[----:B------:R-:W-:-:S05]  /*0930*/  LEA R3, R3, R14, 0x1 ;  /* 0x0000000e03037211 */ /* 0x000fca00078e08ff */
[----:B--2---:R3:W-:Y:S01]  /*0940*/  STS.U16 [R3], R4 ;  /* 0x0000000403007388 */ /* 0x0047e20000000400 */
[----:B------:R-:W-:Y:S05]  /*0950*/  BRA `(.L_x_544) ;  /* 0x0000000400507947 */ /* 0x000fea0003800000 */
.L_x_545:
        /* <DEDUP_REMOVED lines=10> */
.L_x_550:
[----:B------:R-:W-:-:S04]  /*0a00*/  LEA R4, R0, R15, 0x2 ;  /* 0x0000000f00047211 */ /* 0x000fc800078e10ff */
[C---:B0-----:R-:W-:Y:S01]  /*0a10*/  IADD3 R8, R4.reuse, 0x1, RZ ;  /* 0x0000000104087810 */ /* 0x041fe20007ffe0ff */
        /* <DEDUP_REMOVED lines=35> */
.L_x_549:
        /* <DEDUP_REMOVED lines=24> */
.L_x_551:
[----:B------:R-:W-:-:S13]  /*0dd0*/  ISETP.LT.OR P0, PT, R15, R95, P0 ;  /* 0x0000005f0f00720c */ /* 0x000fda0000701670 */
[----:B------:R-:W-:Y:S05]  /*0de0*/  @!P0 BRA `(.L_x_544) ;  /* 0x00000000002c8947 */ /* 0x000fea0003800000 */
[----:B------:R-:W-:Y:S01]  /*0df0*/  LEA R4, R0, R15, 0x2 ;  /* 0x0000000f00047211 */ /* 0x000fe200078e10ff */
[----:B------:R-:W-:-:S04]  /*0e00*/  ULDC.64 UR4, c[0x0][0x210] ;  /* 0x0000840000047ab9 */ /* 0x000fc80000000a00 */
[----:B------:R-:W-:-:S05]  /*0e10*/  IMAD R4, R4, R5, RZ ;  /* 0x0000000504047224 */ /* 0x000fca00078e02ff */
[----:B------:R-:W-:-:S04]  /*0e20*/  IADD3 R5, P0, R19, R4, RZ ;  /* 0x0000000413057210 */ /* 0x000fc80007f1e0ff */
[----:B01----:R-:W-:Y:S02]  /*0e30*/  LEA.HI.X.SX32 R6, R4, R21, 0x1, P0 ;  /* 0x0000001504067211 */ /* 0x003fe400000f0eff */
[----:B------:R-:W-:-:S04]  /*0e40*/  LEA R4, P0, R5, UR4, 0x1 ;  /* 0x0000000405047c11 */ /* 0x000fc8000f8008ff */
[----:B------:R-:W-:-:S05]  /*0e50*/  LEA.HI.X R5, R5, UR5, R6, 0x1, P0 ;  /* 0x0000000505057c11 */ /* 0x000fca00080f0c06 */
[----:B------:R-:W2:Y:S01]  /*0e60*/  LDG.E.U16.CONSTANT R4, desc[UR6][R4.64] ;  /* 0x0000000604047981 */ /* 0x000ea2000c1e9500 */
[----:B------:R-:W-:-:S04]  /*0e70*/  LEA R6, R15, R18, 0x7 ;  /* 0x000000120f067211 */ /* 0x000fc800078e38ff */
[----:B------:R-:W-:-:S05]  /*0e80*/  LEA R3, R3, R6, 0x1 ;  /* 0x0000000603037211 */ /* 0x000fca00078e08ff */
[----:B--2---:R2:W-:Y:S02]  /*0e90*/  STS.U16 [R3], R4 ;  /* 0x0000000403007388 */ /* 0x0045e40000000400 */
.L_x_544:
[----:B------:R-:W-:Y:S05]  /*0ea0*/  BSYNC B0 ;  /* 0x0000000000007941 */ /* 0x000fea0003800000 */
.L_x_543:
        /* <DEDUP_REMOVED lines=17> */
.L_x_554:
[----:B--2---:R-:W-:Y:S02]  /*0fc0*/  LEA R4, R0, R3, 0x2 ;  /* 0x0000000300047211 */ /* 0x004fe400078e10ff */
[----:B------:R-:W-:Y:S02]  /*0fd0*/  IADD3 R3, R3, 0x4, RZ ;  /* 0x0000000403037810 */ /* 0x000fe40007ffe0ff */
[C---:B-1----:R-:W-:Y:S01]  /*0fe0*/  IADD3 R6, R4.reuse, 0x1, RZ ;  /* 0x0000000104067810 */ /* 0x042fe20007ffe0ff */
[CCC-:B------:R-:W-:Y:S01]  /*0ff0*/  IMAD R5, R4.reuse, R85.reuse, R2.reuse ;  /* 0x0000005504057224 */ /* 0x1c0fe200078e0202 */
        /* <DEDUP_REMOVED lines=15> */
.L_x_553:
[----:B--2---:R-:W-:-:S04]  /*10f0*/  IADD3 R4, R95, -R3, RZ ;  /* 0x800000035f047210 */ /* 0x004fc80007ffe0ff */
[----:B------:R-:W-:-:S13]  /*1100*/  ISETP.GT.AND P2, PT, R4, 0x1, PT ;  /* 0x000000010400780c */ /* 0x000fda0003f44270 */
[----:B------:R-:W-:Y:S05]  /*1110*/  @!P2 BRA `(.L_x_555) ;  /* 0x00000000002ca947 */ /* 0x000fea0003800000 */
[----:B01----:R-:W0:Y:S01]  /*1120*/  LDC.64 R6, c[0x0][0x230] ;  /* 0x00008c00ff067b82 */ /* 0x003e220000000a00 */
        /* <DEDUP_REMOVED lines=10> */
.L_x_555:
[----:B------:R-:W-:-:S13]  /*11d0*/  ISETP.LT.OR P0, PT, R3, R95, P0 ;  /* 0x0000005f0300720c */ /* 0x000fda0000701670 */
[----:B--2---:R-:W2:Y:S01]  /*11e0*/  @P0 LDC.64 R4, c[0x0][0x230] ;  /* 0x00008c00ff040b82 */ /* 0x004ea20000000a00 */
[----:B------:R-:W-:-:S05]  /*11f0*/  @P0 LEA R0, R0, R3, 0x2 ;  /* 0x0000000300000211 */ /* 0x000fca00078e10ff */
[----:B------:R-:W-:-:S04]  /*1200*/  @P0 IMAD R3, R0, R85, R2 ;  /* 0x0000005500030224 */ /* 0x000fc800078e0202 */
[----:B--2---:R-:W-:-:S05]  /*1210*/  @P0 IMAD.WIDE R4, R3, 0x2, R4 ;  /* 0x0000000203040825 */ /* 0x004fca00078e0204 */
[----:B------:R2:W-:Y:S02]  /*1220*/  @P0 STG.E.64 desc[UR6][R4.64], RZ ;  /* 0x000000ff04000986 */ /* 0x0005e4000c101b06 */
.L_x_552:
[----:B01----:R-:W0:Y:S01]  /*1230*/  LDC.64 R10, c[0x0][0x248] ;  /* 0x00009200ff0a7b82 */ /* 0x003e220000000a00 */
[----:B--2---:R-:W-:-:S05]  /*1240*/  SHF.L.U32 R5, R86, 0x7, RZ ;  /* 0x0000000756057819 */ /* 0x004fca00000006ff */
        /* <DEDUP_REMOVED lines=13> */
.L_x_557:
        /* <DEDUP_REMOVED lines=44> */
.L_x_556:
[----:B------:R1:W5:Y:S01]  /*15e0*/  LDL.64 R8, [R1] ;  /* 0x0000000001087983 */ /* 0x0003620000100a00 */
[----:B------:R-:W2:Y:S01]  /*15f0*/  LDC R3, c[0x0][0x25c] ;  /* 0x00009700ff037b82 */ /* 0x000ea20000000800 */
[----:B------:R-:W-:Y:S01]  /*1600*/  ULDC UR8, c[0x0][0x258] ;  /* 0x0000960000087ab9 */ /* 0x000fe20000000800 */
[----:B------:R-:W-:Y:S01]  /*1610*/  ULDC UR4, c[0x0][0x260] ;  /* 0x0000980000047ab9 */ /* 0x000fe20000000800 */
[C---:B------:R-:W-:Y:S01]  /*1620*/  ISETP.GT.AND P2, PT, R94.reuse, UR8, PT ;  /* 0x000000085e007c0c */ /* 0x040fe2000bf44270 */
[----:B------:R-:W-:Y:S01]  /*1630*/  ULDC UR5, c[0x0][0x268] ;  /* 0x00009a0000057ab9 */ /* 0x000fe20000000800 */
[C---:B------:R-:W-:Y:S02]  /*1640*/  VIMNMX R0, R94.reuse, UR8, PT ;  /* 0x000000085e007c48 */ /* 0x040fe4000bfe0100 */
[----:B------:R-:W-:Y:S01]  /*1650*/  ISETP.GT.AND P4, PT, R94, UR4, PT ;  /* 0x000000045e007c0c */ /* 0x000fe2000bf84270 */
[----:B0-----:R-:W0:Y:S01]  /*1660*/  LDC R5, c[0x0][0x264] ;  /* 0x00009900ff057b82 */ /* 0x001e220000000800 */
[----:B------:R-:W-:-:S02]  /*1670*/  SHF.R.S32.HI R7, RZ, 0x1f, R0 ;  /* 0x0000001fff077819 */ /* 0x000fc40000011400 */
[C---:B------:R-:W-:Y:S02]  /*1680*/  ISETP.GT.AND P6, PT, R94.reuse, UR5, PT ;  /* 0x000000055e007c0c */ /* 0x040fe4000bfc4270 */
[----:B------:R-:W-:Y:S01]  /*1690*/  LEA.HI R10, R7, R0, RZ, 0x5 ;  /* 0x00000000070a7211 */ /* 0x000fe200078f28ff */
[----:B------:R-:W-:Y:S01]  /*16a0*/  HFMA2.MMA R0, -RZ, RZ, 0, 0 ;  /* 0x00000000ff007435 */ /* 0x000fe200000001ff */
[----:B------:R-:W-:Y:S02]  /*16b0*/  MOV R4, RZ ;  /* 0x000000ff00047202 */ /* 0x000fe40000000f00 */
[C---:B--2---:R-:W-:Y:S02]  /*16c0*/  ISETP.GT.AND P3, PT, R94.reuse, R3, PT ;  /* 0x000000035e00720c */ /* 0x044fe40003f64270 */
[----:B0-----:R-:W-:Y:S01]  /*16d0*/  ISETP.GT.AND P5, PT, R94, R5, PT ;  /* 0x000000055e00720c */ /* 0x001fe20003fa4270 */
        /* <DEDUP_REMOVED lines=8> */
.L_x_558:
        /* <DEDUP_REMOVED lines=8> */
.L_x_559:
        /* <DEDUP_REMOVED lines=10> */
.L_x_560:
        /* <DEDUP_REMOVED lines=8> */
.L_x_561:
        /* <DEDUP_REMOVED lines=10> */
.L_x_562:
        /* <DEDUP_REMOVED lines=37> */
.L_x_580:
[----:B------:R-:W-:-:S13]  /*1bf0*/  ISETP.NE.AND P0, PT, R94, R87, PT ;  /* 0x000000575e00720c */ /* 0x000fda0003f05270 */
[----:B------:R-:W0:Y:S01]  /*1c00*/  @!P0 LDC.64 R2, c[0x0][0x248] ;  /* 0x00009200ff028b82 */ /* 0x000e220000000a00 */
        /* <DEDUP_REMOVED lines=212> */
.L_x_565:
        /* <DEDUP_REMOVED lines=95> */
.L_x_566:
        /* <DEDUP_REMOVED lines=97> */
.L_x_567:
        /* <DEDUP_REMOVED lines=91> */
.L_x_564:
        /* <DEDUP_REMOVED lines=14> */
[----:B------:R-:W-:Y:S02]  /*3be0*/  LEA.HI R21, R5, 0xffffff80, RZ, 0x8 ;  /* 0xffffff8005157811 */ /* 0x000fe400078f40ff */
[----:B------:R-:W-:Y:S01]  /*3bf0*/  LEA.HI R26, R6, 0xffffff80, RZ, 0x8 ;  /* 0xffffff80061a7811 */ /* 0x000fe200078f40ff */
[----:B------:R4:W0:Y:S01]  /*3c00*/  I2F.F16 R32, R0 ;  /* 0x0000000000207306 */ /* 0x0008220000200c00 */
[--C-:B-1----:R-:W-:Y:S02]  /*3c10*/  SHF.R.U32.HI R2, RZ, 0x8, R5.reuse ;  /* 0x00000008ff027819 */ /* 0x102fe40000011605 */
[----:B------:R-:W-:Y:S02]  /*3c20*/  SHF.R.U32.HI R5, RZ, 0x10, R5 ;  /* 0x00000010ff057819 */ /* 0x000fe40000011605 */
[----:B------:R-:W-:-:S02]  /*3c30*/  LOP3.LUT R2, R2, 0xff, RZ, 0xc0, !PT ;  /* 0x000000ff02027812 */ /* 0x000fc400078ec0ff */
[----:B------:R-:W-:Y:S01]  /*3c40*/  LOP3.LUT R5, R5, 0xff, RZ, 0xc0, !PT ;  /* 0x000000ff05057812 */ /* 0x000fe200078ec0ff */
        /* <DEDUP_REMOVED lines=13> */
[----:B------:R-:W-:-:S02]  /*3d20*/  IADD3 R5, R5, -0x80, RZ ;  /* 0xffffff8005057810 */ /* 0x000fc40007ffe0ff */
[C---:B------:R-:W-:Y:S01]  /*3d30*/  LEA.HI R27, R7.reuse, 0xffffff80, RZ, 0x8 ;  /* 0xffffff80071b7811 */ /* 0x040fe200078f40ff */
[----:B------:R3:W0:Y:S01]  /*3d40*/  I2F.F16 R40, R3 ;  /* 0x0000000300287306 */ /* 0x0006220000200c00 */
[----:B-1----:R-:W-:Y:S02]  /*3d50*/  SHF.R.U32.HI R0, RZ, 0x8, R7 ;  /* 0x00000008ff007819 */ /* 0x002fe40000011607 */
[----:B------:R-:W-:Y:S02]  /*3d60*/  LOP3.LUT R28, R7, 0xff, RZ, 0xc0, !PT ;  /* 0x000000ff071c7812 */ /* 0x000fe400078ec0ff */
[----:B------:R-:W-:Y:S02]  /*3d70*/  LOP3.LUT R0, R0, 0xff, RZ, 0xc0, !PT ;  /* 0x000000ff00007812 */ /* 0x000fe400078ec0ff */
[----:B------:R-:W-:Y:S01]  /*3d80*/  SHF.R.U32.HI R6, RZ, 0x10, R6 ;  /* 0x00000010ff067819 */ /* 0x000fe20000011606 */
[----:B------:R-:W1:Y:S01]  /*3d90*/  I2F.F16 R37, R4 ;  /* 0x0000000400257306 */ /* 0x000e620000200c00 */
[----:B------:R-:W-:-:S02]  /*3da0*/  IADD3 R42, R0, -0x80, RZ ;  /* 0xffffff80002a7810 */ /* 0x000fc40007ffe0ff */
[----:B------:R-:W-:Y:S02]  /*3db0*/  SHF.R.U32.HI R7, RZ, 0x10, R7 ;  /* 0x00000010ff077819 */ /* 0x000fe40000011607 */
        /* <DEDUP_REMOVED lines=76> */
[----:B0-----:R-:W-:Y:S02]  /*4280*/  HADD2.F32 R3, -RZ, R4.H0_H0 ;  /* 0x20000004ff037230 */ /* 0x001fe40000004100 */
[----:B------:R-:W-:-:S02]  /*4290*/  HADD2.F32 R53, -RZ, R5.H0_H0 ;  /* 0x20000005ff357230 */ /* 0x000fc40000004100 */
[----:B------:R-:W-:Y:S02]  /*42a0*/  HADD2.F32 R55, -RZ, R5.H1_H1 ;  /* 0x30000005ff377230 */ /* 0x000fe40000004100 */
[----:B------:R-:W-:Y:S01]  /*42b0*/  FFMA.FTZ R0, R0, R3, RZ ;  /* 0x0000000300007223 */ /* 0x000fe200000100ff */
[----:B------:R-:W-:Y:S02]  /*42c0*/  HADD2.F32 R52, -RZ, R4.H1_H1 ;  /* 0x30000004ff347230 */ /* 0x000fe40000004100 */
[C---:B------:R-:W-:Y:S01]  /*42d0*/  FFMA.FTZ R59, R3.reuse, R54, RZ ;  /* 0x00000036033b7223 */ /* 0x040fe200000100ff */
[----:B------:R-:W-:Y:S02]  /*42e0*/  HADD2.F32 R5, -RZ, R36.H0_H0 ;  /* 0x20000024ff057230 */ /* 0x000fe40000004100 */
[----:B------:R-:W-:Y:S01]  /*42f0*/  FFMA.FTZ R61, R3, R2, RZ ;  /* 0x00000002033d7223 */ /* 0x000fe200000100ff */
[----:B------:R-:W-:Y:S02]  /*4300*/  HADD2.F32 R4, -RZ, R28.H0_H0 ;  /* 0x2000001cff047230 */ /* 0x000fe40000004100 */
[----:B------:R-:W-:Y:S01]  /*4310*/  FFMA.FTZ R2, R52, R57, R59 ;  /* 0x0000003934027223 */ /* 0x000fe2000001003b */
[----:B------:R-:W-:-:S02]  /*4320*/  HADD2.F32 R59, -RZ, R42.H0_H0 ;  /* 0x2000002aff3b7230 */ /* 0x000fc40000004100 */
[----:B------:R-:W-:Y:S01]  /*4330*/  FFMA.FTZ R0, R5, R52, R0 ;  /* 0x0000003405007223 */ /* 0x000fe20000010000 */
[----:B------:R-:W-:Y:S02]  /*4340*/  HADD2.F32 R5, -RZ, R40.H0_H0 ;  /* 0x20000028ff057230 */ /* 0x000fe40000004100 */
[----:B------:R-:W-:Y:S01]  /*4350*/  FFMA.FTZ R56, R3, R4, RZ ;  /* 0x0000000403387223 */ /* 0x000fe200000100ff */
[----:B------:R-:W-:Y:S02]  /*4360*/  HADD2.F32 R3, -RZ, R37.H0_H0 ;  /* 0x20000025ff037230 */ /* 0x000fe40000004100 */
[----:B------:R-:W-:Y:S02]  /*4370*/  HADD2.F32 R4, -RZ, R39.H0_H0 ;  /* 0x20000027ff047230 */ /* 0x000fe40000004100 */
[----:B------:R-:W-:Y:S01]  /*4380*/  FFMA.FTZ R54, R52, R5, R61 ;  /* 0x0000000534367223 */ /* 0x000fe2000001003d */
[----:B------:R-:W-:Y:S02]  /*4390*/  HADD2.F32 R57, -RZ, R41.H0_H0 ;  /* 0x20000029ff397230 */ /* 0x000fe40000004100 */
[----:B------:R-:W-:Y:S01]  /*43a0*/  FFMA.FTZ R3, R3, R53, R0 ;  /* 0x0000003503037223 */ /* 0x000fe20000010000 */
[----:B------:R-:W-:-:S02]  /*43b0*/  HADD2.F32 R5, -RZ, R43.H0_H0 ;  /* 0x2000002bff057230 */ /* 0x000fc40000004100 */
[C---:B------:R-:W-:Y:S01]  /*43c0*/  FFMA.FTZ R4, R53.reuse, R4, R2 ;  /* 0x0000000435047223 */ /* 0x040fe20000010002 */
[----:B------:R-:W-:Y:S01]  /*43d0*/  FFMA.FTZ R56, R52, R59, R56 ;  /* 0x0000003b34387223 */ /* 0x000fe20000010038 */
[----:B------:R-:W-:Y:S02]  /*43e0*/  HADD2.F32 R0, -RZ, R12.H0_H0 ;  /* 0x2000000cff007230 */ /* 0x000fe40000004100 */
[C---:B------:R-:W-:Y:S01]  /*43f0*/  FFMA.FTZ R57, R53.reuse, R57, R54 ;  /* 0x0000003935397223 */ /* 0x040fe20000010036 */
[----:B------:R-:W-:Y:S02]  /*4400*/  HADD2.F32 R2, -RZ, R21.H0_H0 ;  /* 0x20000015ff027230 */ /* 0x000fe40000004100 */
[----:B------:R-:W-:Y:S01]  /*4410*/  FFMA.FTZ R5, R53, R5, R56 ;  /* 0x0000000535057223 */ /* 0x000fe20000010038 */
[----:B------:R-:W-:Y:S02]  /*4420*/  HADD2.F32 R52, -RZ, R26.H0_H0 ;  /* 0x2000001aff347230 */ /* 0x000fe40000004100 */
[----:B------:R-:W-:Y:S01]  /*4430*/  FFMA.FTZ R0, R0, R55, R3 ;  /* 0x0000003700007223 */ /* 0x000fe20000010003 */
[----:B------:R-:W-:-:S02]  /*4440*/  HADD2.F32 R54, -RZ, R27.H0_H0 ;  /* 0x2000001bff367230 */ /* 0x000fc40000004100 */
[C---:B------:R-:W-:Y:S01]  /*4450*/  FFMA.FTZ R53, R55.reuse, R2, R4 ;  /* 0x0000000237357223 */ /* 0x040fe20000010004 */
[----:B-1----:R-:W-:Y:S02]  /*4460*/  HADD2.F32 R4, -RZ, R6.H0_H0 ;  /* 0x20000006ff047230 */ /* 0x002fe40000004100 */
[C---:B------:R-:W-:Y:S01]  /*4470*/  FFMA.FTZ R57, R55.reuse, R52, R57 ;  /* 0x0000003437397223 */ /* 0x040fe20000010039 */
[----:B------:R-:W-:Y:S02]  /*4480*/  HADD2.F32 R3, -RZ, R44.H0_H0 ;  /* 0x2000002cff037230 */ /* 0x000fe40000004100 */
[----:B------:R-:W-:Y:S01]  /*4490*/  FFMA.FTZ R55, R55, R54, R5 ;  /* 0x0000003637377223 */ /* 0x000fe20000010005 */
[----:B------:R-:W-:Y:S02]  /*44a0*/  HADD2.F32 R5, -RZ, R6.H1_H1 ;  /* 0x30000006ff057230 */ /* 0x000fe40000004100 */
[----:B------:R-:W-:Y:S02]  /*44b0*/  HADD2.F32 R52, -RZ, R45.H0_H0 ;  /* 0x2000002dff347230 */ /* 0x000fe40000004100 */
[----:B------:R-:W-:Y:S01]  /*44c0*/  FFMA.FTZ R3, R3, R4, R0 ;  /* 0x0000000403037223 */ /* 0x000fe20000010000 */
[----:B------:R-:W-:-:S02]  /*44d0*/  HADD2.F32 R2, -RZ, R8.H0_H0 ;  /* 0x20000008ff027230 */ /* 0x000fc40000004100 */
[----:B------:R-:W-:Y:S02]  /*44e0*/  HADD2.F32 R54, -RZ, R46.H0_H0 ;  /* 0x2000002eff367230 */ /* 0x000fe40000004100 */
[----:B------:R-:W-:Y:S01]  /*44f0*/  FFMA.FTZ R52, R4, R52, R53 ;  /* 0x0000003404347223 */ /* 0x000fe20000010035 */
        /* <DEDUP_REMOVED lines=9> */
[----:B------:R-:W-:Y:S02]  /*4590*/  HADD2.F32 R56, -RZ, R11.H0_H0 ;  /* 0x2000000bff387230 */ /* 0x000fe40000004100 */
[----:B------:R-:W-:Y:S01]  /*45a0*/  FFMA.FTZ R3, R3, R6, R2 ;  /* 0x0000000603037223 */ /* 0x000fe20000010002 */
[----:B------:R-:W-:Y:S02]  /*45b0*/  HADD2.F32 R4, -RZ, R49.H0_H0 ;  /* 0x20000031ff047230 */ /* 0x000fe40000004100 */
[C---:B------:R-:W-:Y:S01]  /*45c0*/  FFMA.FTZ R57, R5.reuse, R54, R57 ;  /* 0x0000003605397223 */ /* 0x040fe20000010039 */
[----:B------:R-:W-:Y:S02]  /*45d0*/  HADD2.F32 R7, -RZ, R7.H1_H1 ;  /* 0x30000007ff077230 */ /* 0x000fe40000004100 */
[----:B------:R-:W-:Y:S01]  /*45e0*/  FFMA.FTZ R55, R5, R56, R55 ;  /* 0x0000003805377223 */ /* 0x000fe20000010037 */
[----:B------:R-:W-:-:S02]  /*45f0*/  HADD2.F32 R2, -RZ, R30.H0_H0 ;  /* 0x2000001eff027230 */ /* 0x000fc40000004100 */
[----:B------:R-:W-:Y:S01]  /*4600*/  FFMA.FTZ R4, R6, R4, R53 ;  /* 0x0000000406047223 */ /* 0x000fe20000010035 */
[----:B------:R-:W-:Y:S02]  /*4610*/  HADD2.F32 R0, -RZ, R29.H0_H0 ;  /* 0x2000001dff007230 */ /* 0x000fe40000004100 */
[----:B------:R-:W-:Y:S02]  /*4620*/  HADD2.F32 R5, -RZ, R50.H0_H0 ;  /* 0x20000032ff057230 */ /* 0x000fe40000004100 */
[----:B------:R-:W-:Y:S01]  /*4630*/  FFMA.FTZ R2, R7, R2, R4 ;  /* 0x0000000207027223 */ /* 0x000fe20000010004 */
[----:B------:R-:W-:Y:S02]  /*4640*/  HADD2.F32 R54, -RZ, R51.H0_H0 ;  /* 0x20000033ff367230 */ /* 0x000fe40000004100 */
[----:B------:R-:W-:Y:S01]  /*4650*/  FFMA.FTZ R0, R0, R7, R3 ;  /* 0x0000000700007223 */ /* 0x000fe20000010003 */
[----:B------:R-:W-:Y:S02]  /*4660*/  HADD2.F32 R52, -RZ, R31.H0_H0 ;  /* 0x2000001fff347230 */ /* 0x000fe40000004100 */
[----:B------:R-:W-:Y:S01]  /*4670*/  FFMA.FTZ R5, R6, R5, R57 ;  /* 0x0000000506057223 */ /* 0x000fe20000010039 */
[----:B------:R-:W-:-:S02]  /*4680*/  HADD2.F32 R4, -RZ, R34.H0_H0 ;  /* 0x20000022ff047230 */ /* 0x000fc40000004100 */
        /* <DEDUP_REMOVED lines=19> */
.L_x_569:
        /* <DEDUP_REMOVED lines=30> */
[-C--:B------:R-:W-:Y:S01]  /*49a0*/  FFMA.FTZ R3, R4, R52.reuse, R3 ;  /* 0x0000003404037223 */ /* 0x080fe20000010003 */
        /* <DEDUP_REMOVED lines=11> */
[----:B-1----:R-:W-:Y:S02]  /*4a60*/  HADD2.F32 R3, -RZ, R6.H0_H0 ;  /* 0x20000006ff037230 */ /* 0x002fe40000004100 */
[----:B------:R-:W-:Y:S01]  /*4a70*/  FFMA.FTZ R52, R57, R55, R52 ;  /* 0x0000003739347223 */ /* 0x000fe20000010034 */
[----:B------:R-:W-:-:S02]  /*4a80*/  HADD2.F32 R53, -RZ, R45.H0_H0 ;  /* 0x2000002dff357230 */ /* 0x000fc40000004100 */
[----:B------:R-:W-:Y:S01]  /*4a90*/  FFMA.FTZ R54, R59, R55, R54 ;  /* 0x000000373b367223 */ /* 0x000fe20000010036 */
[----:B------:R-:W-:Y:S02]  /*4aa0*/  HADD2.F32 R55, -RZ, R46.H0_H0 ;  /* 0x2000002eff377230 */ /* 0x000fe40000004100 */
[-C--:B------:R-:W-:Y:S01]  /*4ab0*/  FFMA.FTZ R5, R5, R3.reuse, R0 ;  /* 0x0000000305057223 */ /* 0x080fe20000010000 */
[----:B------:R-:W-:Y:S02]  /*4ac0*/  HADD2.F32 R6, -RZ, R6.H1_H1 ;  /* 0x30000006ff067230 */ /* 0x000fe40000004100 */
[-C--:B------:R-:W-:Y:S01]  /*4ad0*/  FFMA.FTZ R53, R53, R3.reuse, R4 ;  /* 0x0000000335357223 */ /* 0x080fe20000010004 */
[----:B------:R-:W-:Y:S02]  /*4ae0*/  HADD2.F32 R57, -RZ, R47.H0_H0 ;  /* 0x2000002fff397230 */ /* 0x000fe40000004100 */
[----:B------:R-:W-:Y:S01]  /*4af0*/  FFMA.FTZ R55, R55, R3, R52 ;  /* 0x0000000337377223 */ /* 0x000fe20000010034 */
[----:B------:R-:W-:-:S02]  /*4b00*/  HADD2.F32 R56, -RZ, R8.H0_H0 ;  /* 0x20000008ff387230 */ /* 0x000fc40000004100 */
[----:B------:R-:W-:Y:S02]  /*4b10*/  HADD2.F32 R4, -RZ, R9.H0_H0 ;  /* 0x20000009ff047230 */ /* 0x000fe40000004100 */
[----:B------:R-:W-:Y:S01]  /*4b20*/  FFMA.FTZ R3, R57, R3, R54 ;  /* 0x0000000339037223 */ /* 0x000fe20000010036 */
[----:B------:R-:W-:Y:S02]  /*4b30*/  HADD2.F32 R54, -RZ, R10.H0_H0 ;  /* 0x2000000aff367230 */ /* 0x000fe40000004100 */
[-C--:B------:R-:W-:Y:S01]  /*4b40*/  FFMA.FTZ R5, R56, R6.reuse, R5 ;  /* 0x0000000638057223 */ /* 0x080fe20000010005 */
[----:B------:R-:W-:Y:S02]  /*4b50*/  HADD2.F32 R56, -RZ, R11.H0_H0 ;  /* 0x2000000bff387230 */ /* 0x000fe40000004100 */
        /* <DEDUP_REMOVED lines=37> */
.L_x_570:
        /* <DEDUP_REMOVED lines=97> */
.L_x_571:
        /* <DEDUP_REMOVED lines=17> */
[--C-:B0-----:R-:W-:Y:S02]  /*54d0*/  HADD2.F32 R54, -RZ, R3.reuse.H0_H0 ;  /* 0x20000003ff367230 */ /* 0x101fe40000004100 */
[----:B------:R-:W-:Y:S02]  /*54e0*/  HADD2.F32 R53, -RZ, R3.H1_H1 ;  /* 0x30000003ff357230 */ /* 0x000fe40000004100 */
[----:B------:R-:W-:Y:S02]  /*54f0*/  HADD2.F32 R5, -RZ, R2.H0_H0 ;  /* 0x20000002ff057230 */ /* 0x000fe40000004100 */
[----:B------:R-:W-:-:S02]  /*5500*/  HADD2.F32 R3, -RZ, R33.H0_H0 ;  /* 0x20000021ff037230 */ /* 0x000fc40000004100 */
[----:B------:R-:W-:Y:S02]  /*5510*/  HADD2.F32 R52, -RZ, R2.H1_H1 ;  /* 0x30000002ff347230 */ /* 0x000fe40000004100 */
[-C--:B------:R-:W-:Y:S01]  /*5520*/  FFMA.FTZ R33, R0, R5.reuse, RZ ;  /* 0x0000000500217223 */ /* 0x080fe200000100ff */
[----:B------:R-:W-:Y:S02]  /*5530*/  HADD2.F32 R2, -RZ, R35.H0_H0 ;  /* 0x20000023ff027230 */ /* 0x000fe40000004100 */
[-C--:B------:R-:W-:Y:S01]  /*5540*/  FFMA.FTZ R3, R3, R5.reuse, RZ ;  /* 0x0000000503037223 */ /* 0x080fe200000100ff */
[----:B------:R-:W-:Y:S02]  /*5550*/  HADD2.F32 R0, -RZ, R37.H0_H0 ;  /* 0x20000025ff007230 */ /* 0x000fe40000004100 */
[-C--:B------:R-:W-:Y:S01]  /*5560*/  FFMA.FTZ R33, R36, R52.reuse, R33 ;  /* 0x0000003424217223 */ /* 0x080fe20000010021 */
[-C--:B------:R-:W-:Y:S01]  /*5570*/  FFMA.FTZ R35, R2, R5.reuse, RZ ;  /* 0x0000000502237223 */ /* 0x080fe200000100ff */
[----:B------:R-:W-:Y:S01]  /*5580*/  FFMA.FTZ R3, R40, R52, R3 ;  /* 0x0000003428037223 */ /* 0x000fe20000010003 */
[----:B------:R-:W-:Y:S01]  /*5590*/  FFMA.FTZ R5, R4, R5, RZ ;  /* 0x0000000504057223 */ /* 0x000fe200000100ff */
[----:B------:R-:W-:-:S02]  /*55a0*/  HADD2.F32 R2, -RZ, R39.H0_H0 ;  /* 0x20000027ff027230 */ /* 0x000fc40000004100 */
[----:B------:R-:W-:Y:S01]  /*55b0*/  FFMA.FTZ R35, R38, R52, R35 ;  /* 0x0000003426237223 */ /* 0x000fe20000010023 */
[----:B------:R-:W-:Y:S01]  /*55c0*/  FFMA.FTZ R28, R28, R54, R3 ;  /* 0x000000361c1c7223 */ /* 0x000fe20000010003 */
[----:B------:R-:W-:Y:S02]  /*55d0*/  HADD2.F32 R4, -RZ, R43.H0_H0 ;  /* 0x2000002bff047230 */ /* 0x000fe40000004100 */
[----:B------:R-:W-:Y:S01]  /*55e0*/  FFMA.FTZ R5, R42, R52, R5 ;  /* 0x000000342a057223 */ /* 0x000fe20000010005 */
[----:B------:R-:W-:Y:S02]  /*55f0*/  HADD2.F32 R3, -RZ, R12.H0_H0 ;  /* 0x2000000cff037230 */ /* 0x000fe40000004100 */
[-C--:B------:R-:W-:Y:S01]  /*5600*/  FFMA.FTZ R0, R0, R54.reuse, R33 ;  /* 0x0000003600007223 */ /* 0x080fe20000010021 */
[-C--:B------:R-:W-:Y:S01]  /*5610*/  FFMA.FTZ R2, R2, R54.reuse, R35 ;  /* 0x0000003602027223 */ /* 0x080fe20000010023 */
[----:B------:R-:W-:Y:S01]  /*5620*/  FFMA.FTZ R54, R4, R54, R5 ;  /* 0x0000003604367223 */ /* 0x000fe20000010005 */
[----:B------:R-:W-:-:S02]  /*5630*/  HADD2.F32 R33, -RZ, R26.H0_H0 ;  /* 0x2000001aff217230 */ /* 0x000fc40000004100 */
[-C--:B------:R-:W-:Y:S01]  /*5640*/  FFMA.FTZ R0, R3, R53.reuse, R0 ;  /* 0x0000003503007223 */ /* 0x080fe20000010000 */
[-C--:B------:R-:W-:Y:S01]  /*5650*/  FFMA.FTZ R4, R21, R53.reuse, R2 ;  /* 0x0000003515047223 */ /* 0x080fe20000010002 */
[----:B-1----:R-:W-:Y:S02]  /*5660*/  HADD2.F32 R3, -RZ, R6.H0_H0 ;  /* 0x20000006ff037230 */ /* 0x002fe40000004100 */
[-C--:B------:R-:W-:Y:S01]  /*5670*/  FFMA.FTZ R54, R27, R53.reuse, R54 ;  /* 0x000000351b367223 */ /* 0x080fe20000010036 */
[----:B------:R-:W-:Y:S02]  /*5680*/  HADD2.F32 R5, -RZ, R44.H0_H0 ;  /* 0x2000002cff057230 */ /* 0x000fe40000004100 */
[----:B------:R-:W-:Y:S01]  /*5690*/  FFMA.FTZ R28, R33, R53, R28 ;  /* 0x00000035211c7223 */ /* 0x000fe2000001001c */
[----:B------:R-:W-:Y:S02]  /*56a0*/  HADD2.F32 R21, -RZ, R45.H0_H0 ;  /* 0x2000002dff157230 */ /* 0x000fe40000004100 */
[----:B------:R-:W-:-:S02]  /*56b0*/  HADD2.F32 R6, -RZ, R6.H1_H1 ;  /* 0x30000006ff067230 */ /* 0x000fc40000004100 */
[-C--:B------:R-:W-:Y:S01]  /*56c0*/  FFMA.FTZ R5, R5, R3.reuse, R0 ;  /* 0x0000000305057223 */ /* 0x080fe20000010000 */
[----:B------:R-:W-:Y:S02]  /*56d0*/  HADD2.F32 R27, -RZ, R46.H0_H0 ;  /* 0x2000002eff1b7230 */ /* 0x000fe40000004100 */
[-C--:B------:R-:W-:Y:S01]  /*56e0*/  FFMA.FTZ R21, R21, R3.reuse, R4 ;  /* 0x0000000315157223 */ /* 0x080fe20000010004 */
[----:B------:R-:W-:Y:S02]  /*56f0*/  HADD2.F32 R4, -RZ, R9.H0_H0 ;  /* 0x20000009ff047230 */ /* 0x000fe40000004100 */
[----:B------:R-:W-:Y:S01]  /*5700*/  FFMA.FTZ R5, R8, R6, R5 ;  /* 0x0000000608057223 */ /* 0x000fe20000010005 */
        /* <DEDUP_REMOVED lines=8> */
[----:B------:R-:W-:Y:S01]  /*5790*/  FFMA.FTZ R3, R12, R6, R3 ;  /* 0x000000060c037223 */ /* 0x000fe20000010003 */
[-C--:B------:R-:W-:Y:S01]  /*57a0*/  FFMA.FTZ R0, R0, R2.reuse, R5 ;  /* 0x0000000200007223 */ /* 0x080fe20000010005 */
[----:B------:R-:W-:Y:S02]  /*57b0*/  HADD2.F32 R6, -RZ, R50.H0_H0 ;  /* 0x20000032ff067230 */ /* 0x000fe40000004100 */
[----:B------:R-:W-:Y:S01]  /*57c0*/  FFMA.FTZ R4, R8, R2, R21 ;  /* 0x0000000208047223 */ /* 0x000fe20000010015 */
[----:B------:R-:W-:-:S02]  /*57d0*/  HADD2.F32 R7, -RZ, R7.H1_H1 ;  /* 0x30000007ff077230 */ /* 0x000fc40000004100 */
[----:B------:R-:W-:Y:S02]  /*57e0*/  HADD2.F32 R8, -RZ, R51.H0_H0 ;  /* 0x20000033ff087230 */ /* 0x000fe40000004100 */
[-C--:B------:R-:W-:Y:S01]  /*57f0*/  FFMA.FTZ R6, R6, R2.reuse, R27 ;  /* 0x0000000206067223 */ /* 0x080fe2000001001b */
[----:B------:R-:W-:Y:S02]  /*5800*/  HADD2.F32 R5, -RZ, R30.H0_H0 ;  /* 0x2000001eff057230 */ /* 0x000fe40000004100 */
[-C--:B------:R-:W-:Y:S01]  /*5810*/  FFMA.FTZ R0, R29, R7.reuse, R0 ;  /* 0x000000071d007223 */ /* 0x080fe20000010000 */
[----:B------:R-:W-:Y:S02]  /*5820*/  HADD2.F32 R11, -RZ, R34.H0_H0 ;  /* 0x20000022ff0b7230 */ /* 0x000fe40000004100 */
        /* <DEDUP_REMOVED lines=20> */
.L_x_568:
        /* <DEDUP_REMOVED lines=203> */
.L_x_573:
        /* <DEDUP_REMOVED lines=95> */
.L_x_574:
        /* <DEDUP_REMOVED lines=97> */
.L_x_575:
        /* <DEDUP_REMOVED lines=91> */
.L_x_572:
        /* <DEDUP_REMOVED lines=203> */
.L_x_577:
        /* <DEDUP_REMOVED lines=95> */
.L_x_578:
        /* <DEDUP_REMOVED lines=97> */
.L_x_579:
        /* <DEDUP_REMOVED lines=91> */
.L_x_576:
[----:B0-----:R-:W-:Y:S01]  /*9630*/  LEA R0, R86, 0x40, 0x6 ;  /* 0x0000004056007811 */ /* 0x001fe200078e30ff */
[----:B------:R-:W-:Y:S01]  /*9640*/  UIADD3 UR4, UR4, 0x40, URZ ;  /* 0x0000004004047890 */ /* 0x000fe2000fffe03f */
[----:B------:R-:W-:Y:S01]  /*9650*/  IADD3 R94, R94, 0x20, RZ ;  /* 0x000000205e5e7810 */ /* 0x000fe20007ffe0ff */
[C---:B------:R-:W-:Y:S01]  /*9660*/  IMAD.WIDE R22, R85.reuse, 0x8, R22 ;  /* 0x0000000855167825 */ /* 0x040fe200078e0216 */
[----:B------:R-:W-:Y:S02]  /*9670*/  VIMNMX R3, R0, UR8, PT ;  /* 0x0000000800037c48 */ /* 0x000fe4000bfe0100 */
[C---:B------:R-:W-:Y:S01]  /*9680*/  ISETP.GE.AND P0, PT, R94.reuse, UR5, PT ;  /* 0x000000055e007c0c */ /* 0x040fe2000bf06270 */
[----:B-----5:R-:W-:Y:S01]  /*9690*/  IMAD.WIDE R6, R85, 0x8, R24 ;  /* 0x0000000855067825 */ /* 0x020fe200078e0218 */
[----:B------:R-:W-:-:S13]  /*96a0*/  ISETP.LT.AND P2, PT, R94, R3, PT ;  /* 0x000000035e00720c */ /* 0x000fda0003f41270 */
[----:B------:R-:W-:Y:S05]  /*96b0*/  @!P0 BRA P2, `(.L_x_580) ;  /* 0xffffff84004c8947 */ /* 0x000fea000103ffff */
.L_x_563:
        /* <DEDUP_REMOVED lines=8> */
.L_x_586:
[----:B------:R-:W-:Y:S01]  /*9740*/  ISETP.NE.AND P2, PT, R94, R87, PT ;  /* 0x000000575e00720c */ /* 0x000fe20003f45270 */
[----:B------:R-:W0:-:S12]  /*9750*/  LDC R85, c[0x0][0x23c] ;  /* 0x00008f00ff557b82 */ /* 0x000e180000000800 */
[----:B------:R-:W1:Y:S01]  /*9760*/  @!P2 LDC.64 R2, c[0x0][0x248] ;  /* 0x00009200ff02ab82 */ /* 0x000e620000000a00 */
[----:B------:R-:W-:Y:S02]  /*9770*/  @!P2 IADD3 R88, R88, 0x1, RZ ;  /* 0x000000015858a810 */ /* 0x000fe40007ffe0ff */
[----:B------:R-:W-:Y:S02]  /*9780*/  @!P2 LEA R5, R94, 0x1, 0x1 ;  /* 0x000000015e05a811 */ /* 0x000fe400078e08ff */
[----:B------:R-:W-:-:S06]  /*9790*/  @!P2 LEA R32, R88, R1, 0x3 ;  /* 0x000000015820a211 */ /* 0x000fcc00078e18ff */
[----:B------:R-:W2:Y:S01]  /*97a0*/  @!P2 LDL.64 R32, [R32] ;  /* 0x000000002020a983 */ /* 0x000ea20000100a00 */
[----:B0-----:R-:W-:-:S04]  /*97b0*/  IMAD.WIDE R8, R85, 0x4, R6 ;  /* 0x0000000455087825 */ /* 0x001fc800078e0206 */
[----:B------:R-:W-:Y:S02]  /*97c0*/  IMAD.WIDE R24, R85, 0x4, R8 ;  /* 0x0000000455187825 */ /* 0x000fe400078e0208 */
[----:B------:R-:W5:Y:S02]  /*97d0*/  LDG.E.128.CONSTANT R8, desc[UR6][R8.64] ;  /* 0x0000000608087981 */ /* 0x000f64000c1e9d00 */
[----:B-1----:R-:W-:Y:S02]  /*97e0*/  @!P2 IMAD.WIDE R2, R5, 0x2, R2 ;  /* 0x000000020502a825 */ /* 0x002fe400078e0202 */
[----:B------:R-:W5:Y:S02]  /*97f0*/  LDG.E.128.CONSTANT R4, desc[UR6][R6.64] ;  /* 0x0000000606047981 */ /* 0x000f64000c1e9d00 */
        /* <DEDUP_REMOVED lines=12> */
[----:B-----5:R-:W-:Y:S02]  /*98c0*/  SHF.R.U32.HI R74, RZ, 0xf, R6 ;  /* 0x0000000fff4a7819 */ /* 0x020fe40000011606 */
[--C-:B------:R-:W-:Y:S02]  /*98d0*/  SHF.R.U32.HI R2, RZ, 0xf, R4.reuse ;  /* 0x0000000fff027819 */ /* 0x100fe40000011604 */
[----:B------:R-:W-:Y:S02]  /*98e0*/  SHF.R.U32.HI R77, RZ, 0xf, R7 ;  /* 0x0000000fff4d7819 */ /* 0x000fe40000011607 */
[C---:B------:R-:W-:Y:S02]  /*98f0*/  LOP3.LUT R56, R4.reuse, 0x3e003e0, RZ, 0xc0, !PT ;  /* 0x03e003e004387812 */ /* 0x040fe400078ec0ff */
[----:B------:R-:W-:Y:S02]  /*9900*/  LOP3.LUT R47, R4, 0x1f001f, RZ, 0xc0, !PT ;  /* 0x001f001f042f7812 */ /* 0x000fe400078ec0ff */
[----:B------:R-:W-:-:S02]  /*9910*/  SHF.R.U32.HI R46, RZ, 0xa, R4 ;  /* 0x0000000aff2e7819 */ /* 0x000fc40000011604 */
[--C-:B------:R-:W-:Y:S02]  /*9920*/  SHF.R.U32.HI R71, RZ, 0xf, R5.reuse ;  /* 0x0000000fff477819 */ /* 0x100fe40000011605 */
[C---:B------:R-:W-:Y:S02]  /*9930*/  LOP3.LUT R12, R5.reuse, 0x3e003e0, RZ, 0xc0, !PT ;  /* 0x03e003e0050c7812 */ /* 0x040fe400078ec0ff */
[----:B------:R-:W-:Y:S02]  /*9940*/  LOP3.LUT R38, R5, 0x1f001f, RZ, 0xc0, !PT ;  /* 0x001f001f05267812 */ /* 0x000fe400078ec0ff */
[----:B------:R-:W-:Y:S02]  /*9950*/  SHF.R.U32.HI R41, RZ, 0xa, R5 ;  /* 0x0000000aff297819 */ /* 0x000fe40000011605 */
[C---:B------:R-:W-:Y:S02]  /*9960*/  LOP3.LUT R4, R7.reuse, 0x3e003e0, RZ, 0xc0, !PT ;  /* 0x03e003e007047812 */ /* 0x040fe400078ec0ff */
[----:B------:R-:W-:-:S02]  /*9970*/  LOP3.LUT R0, R7, 0x1f001f, RZ, 0xc0, !PT ;  /* 0x001f001f07007812 */ /* 0x000fc400078ec0ff */
[----:B------:R-:W-:Y:S02]  /*9980*/  SHF.R.U32.HI R21, RZ, 0xa, R7 ;  /* 0x0000000aff157819 */ /* 0x000fe40000011607 */
        /* <DEDUP_REMOVED lines=16> */
[----:B------:R-:W-:-:S02]  /*9a90*/  LOP3.LUT R74, R74, 0x10001, RZ, 0xc0, !PT ;  /* 0x000100014a4a7812 */ /* 0x000fc400078ec0ff */
[----:B------:R-:W-:Y:S02]  /*9aa0*/  SHF.R.U32.HI R42, RZ, 0xe, R8 ;  /* 0x0000000eff2a7819 */ /* 0x000fe40000011608 */
[----:B------:R-:W-:Y:S02]  /*9ab0*/  SHF.R.U32.HI R78, RZ, 0xe, R11 ;  /* 0x0000000eff4e7819 */ /* 0x000fe4000001160b */
[--C-:B------:R-:W-:Y:S02]  /*9ac0*/  SHF.R.U32.HI R79, RZ, 0xd, R27.reuse ;  /* 0x0000000dff4f7819 */ /* 0x100fe4000001161b */
[C---:B------:R-:W-:Y:S02]  /*9ad0*/  LOP3.LUT R9, R27.reuse, 0x3e003e0, RZ, 0xc0, !PT ;  /* 0x03e003e01b097812 */ /* 0x040fe400078ec0ff */
[----:B------:R-:W-:Y:S02]  /*9ae0*/  LOP3.LUT R24, R27, 0x1f001f, RZ, 0xc0, !PT ;  /* 0x001f001f1b187812 */ /* 0x000fe400078ec0ff */
[----:B------:R-:W-:-:S02]  /*9af0*/  SHF.R.U32.HI R43, RZ, 0xa, R27 ;  /* 0x0000000aff2b7819 */ /* 0x000fc4000001161b */
[----:B------:R-:W-:Y:S02]  /*9b00*/  LOP3.LUT R25, R2, 0x10001, RZ, 0xc0, !PT ;  /* 0x0001000102197812 */ /* 0x000fe400078ec0ff */
[----:B------:R-:W-:Y:S02]  /*9b10*/  LOP3.LUT R77, R77, 0x10001, RZ, 0xc0, !PT ;  /* 0x000100014d4d7812 */ /* 0x000fe400078ec0ff */
[--C-:B------:R-:W-:Y:S02]  /*9b20*/  SHF.R.U32.HI R27, RZ, 0xc, R29.reuse ;  /* 0x0000000cff1b7819 */ /* 0x100fe4000001161d */
[C---:B------:R-:W-:Y:S02]  /*9b30*/  LOP3.LUT R60, R29.reuse, 0x3e003e0, RZ, 0xc0, !PT ;  /* 0x03e003e01d3c7812 */ /* 0x040fe400078ec0ff */
[----:B------:R-:W-:Y:S02]  /*9b40*/  LOP3.LUT R64, R29, 0x1f001f, RZ, 0xc0, !PT ;  /* 0x001f001f1d407812 */ /* 0x000fe400078ec0ff */
[----:B------:R-:W-:-:S02]  /*9b50*/  SHF.R.U32.HI R66, RZ, 0xa, R29 ;  /* 0x0000000aff427819 */ /* 0x000fc4000001161d */
[----:B------:R-:W-:Y:S02]  /*9b60*/  LOP3.LUT R71, R71, 0x10001, RZ, 0xc0, !PT ;  /* 0x0001000147477812 */ /* 0x000fe400078ec0ff */
[----:B------:R-:W-:Y:S02]  /*9b70*/  MOV R29, 0x2800 ;  /* 0x00002800001d7802 */ /* 0x000fe40000000f00 */
[----:B------:R-:W-:Y:S02]  /*9b80*/  SHF.R.U32.HI R76, RZ, 0xd, R26 ;  /* 0x0000000dff4c7819 */ /* 0x000fe4000001161a */
[----:B------:R-:W-:Y:S02]  /*9b90*/  LOP3.LUT R75, R74, 0x20002, R75, 0xf8, !PT ;  /* 0x000200024a4b7812 */ /* 0x000fe400078ef84b */
[C---:B------:R-:W-:Y:S02]  /*9ba0*/  LOP3.LUT R57, R8.reuse, 0x3e003e0, RZ, 0xc0, !PT ;  /* 0x03e003e008397812 */ /* 0x040fe400078ec0ff */
[----:B------:R-:W-:-:S02]  /*9bb0*/  LOP3.LUT R52, R8, 0x1f001f, RZ, 0xc0, !PT ;  /* 0x001f001f08347812 */ /* 0x000fc400078ec0ff */
[----:B------:R-:W-:Y:S02]  /*9bc0*/  SHF.R.U32.HI R54, RZ, 0xa, R8 ;  /* 0x0000000aff367819 */ /* 0x000fe40000011608 */
[----:B------:R-:W-:Y:S02]  /*9bd0*/  LOP3.LUT R25, R25, 0x20002, R42, 0xf8, !PT ;  /* 0x0002000219197812 */ /* 0x000fe400078ef82a */
[----:B------:R-:W-:Y:S02]  /*9be0*/  LOP3.LUT R78, R77, 0x20002, R78, 0xf8, !PT ;  /* 0x000200024d4e7812 */ /* 0x000fe400078ef84e */
[C---:B------:R-:W-:Y:S02]  /*9bf0*/  LOP3.LUT R3, R6.reuse, 0x3e003e0, RZ, 0xc0, !PT ;  /* 0x03e003e006037812 */ /* 0x040fe400078ec0ff */
[----:B------:R-:W-:Y:S02]  /*9c00*/  LOP3.LUT R23, R6, 0x1f001f, RZ, 0xc0, !PT ;  /* 0x001f001f06177812 */ /* 0x000fe400078ec0ff */
[----:B------:R-:W-:-:S02]  /*9c10*/  SHF.R.U32.HI R22, RZ, 0xa, R6 ;  /* 0x0000000aff167819 */ /* 0x000fc40000011606 */
[C---:B------:R-:W-:Y:S02]  /*9c20*/  LOP3.LUT R8, R26.reuse, 0x3e003e0, RZ, 0xc0, !PT ;  /* 0x03e003e01a087812 */ /* 0x040fe400078ec0ff */
[----:B------:R-:W-:Y:S02]  /*9c30*/  LOP3.LUT R48, R26, 0x1f001f, RZ, 0xc0, !PT ;  /* 0x001f001f1a307812 */ /* 0x000fe400078ec0ff */
[----:B------:R-:W-:Y:S02]  /*9c40*/  SHF.R.U32.HI R49, RZ, 0xa, R26 ;  /* 0x0000000aff317819 */ /* 0x000fe4000001161a */
[----:B------:R-:W-:Y:S02]  /*9c50*/  LOP3.LUT R72, R71, 0x20002, R72, 0xf8, !PT ;  /* 0x0002000247487812 */ /* 0x000fe400078ef848 */
[C---:B------:R-:W-:Y:S02]  /*9c60*/  LOP3.LUT R6, R11.reuse, 0x3e003e0, RZ, 0xc0, !PT ;  /* 0x03e003e00b067812 */ /* 0x040fe400078ec0ff */
[----:B------:R-:W-:-:S02]  /*9c70*/  LOP3.LUT R36, R11, 0x1f001f, RZ, 0xc0, !PT ;  /* 0x001f001f0b247812 */ /* 0x000fc400078ec0ff */
[----:B------:R-:W-:Y:S02]  /*9c80*/  SHF.R.U32.HI R37, RZ, 0xa, R11 ;  /* 0x0000000aff257819 */ /* 0x000fe4000001160b */
[--C-:B------:R-:W-:Y:S02]  /*9c90*/  SHF.R.U32.HI R26, RZ, 0xc, R28.reuse ;  /* 0x0000000cff1a7819 */ /* 0x100fe4000001161c */
[C---:B------:R-:W-:Y:S02]  /*9ca0*/  LOP3.LUT R69, R28.reuse, 0x3e003e0, RZ, 0xc0, !PT ;  /* 0x03e003e01c457812 */ /* 0x040fe400078ec0ff */
[----:B------:R-:W-:Y:S02]  /*9cb0*/  LOP3.LUT R67, R28, 0x1f001f, RZ, 0xc0, !PT ;  /* 0x001f001f1c437812 */ /* 0x000fe400078ec0ff */
[----:B------:R-:W-:Y:S02]  /*9cc0*/  SHF.R.U32.HI R68, RZ, 0xa, R28 ;  /* 0x0000000aff447819 */ /* 0x000fe4000001161c */
[----:B------:R-:W-:-:S02]  /*9cd0*/  PRMT R2, R29, 0x7610, R2 ;  /* 0x000076101d027816 */ /* 0x000fc40000000002 */
[--C-:B------:R-:W-:Y:S02]  /*9ce0*/  SHF.R.U32.HI R28, RZ, 0xc, R30.reuse ;  /* 0x0000000cff1c7819 */ /* 0x100fe4000001161e */
[C---:B------:R-:W-:Y:S02]  /*9cf0*/  LOP3.LUT R11, R30.reuse, 0x3e003e0, RZ, 0xc0, !PT ;  /* 0x03e003e01e0b7812 */ /* 0x040fe400078ec0ff */
[----:B------:R-:W-:Y:S02]  /*9d00*/  LOP3.LUT R61, R30, 0x1f001f, RZ, 0xc0, !PT ;  /* 0x001f001f1e3d7812 */ /* 0x000fe400078ec0ff */
[----:B------:R-:W-:Y:S02]  /*9d10*/  SHF.R.U32.HI R62, RZ, 0xa, R30 ;  /* 0x0000000aff3e7819 */ /* 0x000fe4000001161e */
[----:B------:R-:W-:Y:S02]  /*9d20*/  PRMT R29, R91, 0x9910, RZ ;  /* 0x000099105b1d7816 */ /* 0x000fe400000000ff */
[----:B------:R-:W-:-:S02]  /*9d30*/  LOP3.LUT R75, R75, 0x40004, R76, 0xf8, !PT ;  /* 0x000400044b4b7812 */ /* 0x000fc400078ef84c */
[----:B------:R-:W-:Y:S02]  /*9d40*/  SHF.R.U32.HI R30, RZ, 0xc, R31 ;  /* 0x0000000cff1e7819 */ /* 0x000fe4000001161f */
[----:B------:R-:W-:Y:S02]  /*9d50*/  LOP3.LUT R25, R25, 0x40004, R70, 0xf8, !PT ;  /* 0x0004000419197812 */ /* 0x000fe400078ef846 */
[----:B------:R-:W-:Y:S02]  /*9d60*/  LOP3.LUT R79, R78, 0x40004, R79, 0xf8, !PT ;  /* 0x000400044e4f7812 */ /* 0x000fe400078ef84f */
[----:B------:R-:W-:Y:S02]  /*9d70*/  LOP3.LUT R72, R72, 0x40004, R73, 0xf8, !PT ;  /* 0x0004000448487812 */ /* 0x000fe400078ef849 */
[----:B------:R-:W-:Y:S02]  /*9d80*/  ISETP.NE.AND P2, PT, R29, RZ, PT ;  /* 0x000000ff1d00720c */ /* 0x000fe40003f45270 */
[----:B------:R-:W-:-:S02]  /*9d90*/  LOP3.LUT R76, R75, 0x80008, R28, 0xf8, !PT ;  /* 0x000800084b4c7812 */ /* 0x000fc400078ef81c */
[C---:B------:R-:W-:Y:S02]  /*9da0*/  LOP3.LUT R58, R31.reuse, 0x3e003e0, RZ, 0xc0, !PT ;  /* 0x03e003e01f3a7812 */ /* 0x040fe400078ec0ff */
[----:B------:R-:W-:Y:S02]  /*9db0*/  LOP3.LUT R50, R31, 0x1f001f, RZ, 0xc0, !PT ;  /* 0x001f001f1f327812 */ /* 0x000fe400078ec0ff */
[----:B------:R-:W-:Y:S02]  /*9dc0*/  SHF.R.U32.HI R51, RZ, 0xa, R31 ;  /* 0x0000000aff337819 */ /* 0x000fe4000001161f */
[----:B------:R-:W-:Y:S02]  /*9dd0*/  LOP3.LUT R29, R25, 0x80008, R26, 0xf8, !PT ;  /* 0x00080008191d7812 */ /* 0x000fe400078ef81a */
[----:B------:R-:W-:Y:S02]  /*9de0*/  LOP3.LUT R80, R79, 0x80008, R30, 0xf8, !PT ;  /* 0x000800084f507812 */ /* 0x000fe400078ef81e */
[----:B------:R-:W-:-:S02]  /*9df0*/  LOP3.LUT R31, R72, 0x80008, R27, 0xf8, !PT ;  /* 0x00080008481f7812 */ /* 0x000fc400078ef81b */
        /* <DEDUP_REMOVED lines=21> */
[----:B------:R-:W-:Y:S02]  /*9f50*/  LOP3.LUT R66, R66, 0x1f001f, RZ, 0xc0, !PT ;  /* 0x001f001f42427812 */ /* 0x000fe400078ec0ff */
        /* <DEDUP_REMOVED lines=31> */
[----:B------:R-:W-:Y:S01]  /*a150*/  LOP3.LUT R41, R62, 0x64006400, RZ, 0xfc, !PT ;  /* 0x640064003e297812 */ /* 0x000fe200078efcff */
[----:B------:R-:W-:Y:S01]  /*a160*/  HADD2 R62, R53, -1040, -1040 ;  /* 0xe410e410353e7430 */ /* 0x000fe20000000000 */
[----:B------:R-:W-:Y:S01]  /*a170*/  ISETP.GE.AND P3, PT, R95, 0x2, PT ;  /* 0x000000025f00780c */ /* 0x000fe20003f66270 */
[----:B------:R-:W-:Y:S02]  /*a180*/  HADD2 R79, R79, -1040, -1040 ;  /* 0xe410e4104f4f7430 */ /* 0x000fe40000000000 */
[----:B------:R-:W-:Y:S01]  /*a190*/  HADD2 R41, R41, -1040, -1040 ;  /* 0xe410e41029297430 */ /* 0x000fe20000000000 */
[----:B--2---:R-:W-:-:S02]  /*a1a0*/  SHF.R.U32.HI R28, RZ, 0xb, R32 ;  /* 0x0000000bff1c7819 */ /* 0x004fc40000011620 */
[----:B------:R-:W-:Y:S02]  /*a1b0*/  SHF.R.U32.HI R30, RZ, 0xb, R33 ;  /* 0x0000000bff1e7819 */ /* 0x000fe40000011621 */
[----:B------:R-:W-:Y:S02]  /*a1c0*/  SHF.R.U32.HI R73, RZ, 0xb, R35 ;  /* 0x0000000bff497819 */ /* 0x000fe40000011623 */
[----:B------:R-:W-:Y:S02]  /*a1d0*/  LOP3.LUT R28, R29, 0x100010, R28, 0xf8, !PT ;  /* 0x001000101d1c7812 */ /* 0x000fe400078ef81c */
[----:B------:R-:W-:Y:S02]  /*a1e0*/  LOP3.LUT R29, R31, 0x100010, R30, 0xf8, !PT ;  /* 0x001000101f1d7812 */ /* 0x000fe400078ef81e */
[----:B------:R-:W-:Y:S02]  /*a1f0*/  LOP3.LUT R31, R80, 0x100010, R73, 0xf8, !PT ;  /* 0x00100010501f7812 */ /* 0x000fe400078ef849 */
[----:B------:R-:W-:Y:S01]  /*a200*/  LOP3.LUT R73, R10, 0x64006400, RZ, 0xfc, !PT ;  /* 0x640064000a497812 */ /* 0x000fe200078efcff */
[-C--:B------:R-:W-:Y:S01]  /*a210*/  HFMA2 R10, R75, R2.reuse.H0_H0, -48, -48 ;  /* 0xd200d2004b0a7431 */ /* 0x080fe20000040002 */
[----:B------:R-:W-:Y:S01]  /*a220*/  SHF.R.U32.HI R71, RZ, 0xb, R34 ;  /* 0x0000000bff477819 */ /* 0x000fe20000011622 */
[----:B------:R-:W-:Y:S01]  /*a230*/  HADD2 R75, R52, -1040, -1040 ;  /* 0xe410e410344b7430 */ /* 0x000fe20000000000 */
[C---:B------:R-:W-:Y:S01]  /*a240*/  LOP3.LUT R70, R32.reuse, 0x3e003e0, RZ, 0xc0, !PT ;  /* 0x03e003e020467812 */ /* 0x040fe200078ec0ff */
[----:B------:R-:W-:Y:S01]  /*a250*/  HFMA2 R11, R73, R2.H0_H0, -48, -48 ;  /* 0xd200d200490b7431 */ /* 0x000fe20000040002 */
[----:B------:R-:W-:-:S02]  /*a260*/  LOP3.LUT R42, R32, 0x1f001f, RZ, 0xc0, !PT ;  /* 0x001f001f202a7812 */ /* 0x000fc400078ec0ff */
[----:B------:R-:W-:Y:S02]  /*a270*/  SHF.R.U32.HI R32, RZ, 0xa, R32 ;  /* 0x0000000aff207819 */ /* 0x000fe40000011620 */
[----:B------:R-:W-:Y:S01]  /*a280*/  LOP3.LUT R30, R76, 0x100010, R71, 0xf8, !PT ;  /* 0x001000104c1e7812 */ /* 0x000fe200078ef847 */
[----:B------:R-:W-:Y:S01]  /*a290*/  HFMA2 R76, R105, R2.H0_H0, -48, -48 ;  /* 0xd200d200694c7431 */ /* 0x000fe20000040002 */
[----:B------:R-:W-:Y:S02]  /*a2a0*/  LOP3.LUT R73, R49, 0x1f001f, RZ, 0xc0, !PT ;  /* 0x001f001f31497812 */ /* 0x000fe400078ec0ff */
[C---:B------:R-:W-:Y:S02]  /*a2b0*/  LOP3.LUT R72, R33.reuse, 0x3e003e0, RZ, 0xc0, !PT ;  /* 0x03e003e021487812 */ /* 0x040fe400078ec0ff */
[----:B------:R-:W-:Y:S02]  /*a2c0*/  LOP3.LUT R26, R33, 0x1f001f, RZ, 0xc0, !PT ;  /* 0x001f001f211a7812 */ /* 0x000fe400078ec0ff */
[----:B------:R-:W-:-:S02]  /*a2d0*/  LOP3.LUT R78, R35, 0x3e003e0, RZ, 0xc0, !PT ;  /* 0x03e003e0234e7812 */ /* 0x000fc400078ec0ff */
[----:B------:R-:W-:Y:S01]  /*a2e0*/  LOP3.LUT R71, R12, 0x64006400, RZ, 0xfc, !PT ;  /* 0x640064000c477812 */ /* 0x000fe200078efcff */
[----:B------:R-:W-:Y:S01]  /*a2f0*/  HFMA2 R12, R69, R2.H0_H0, -48, -48 ;  /* 0xd200d200450c7431 */ /* 0x000fe20000040002 */
[----:B------:R-:W-:Y:S02]  /*a300*/  LOP3.LUT R49, R68, 0x64006400, RZ, 0xfc, !PT ;  /* 0x6400640044317812 */ /* 0x000fe400078efcff */
[----:B------:R-:W-:Y:S02]  /*a310*/  SHF.R.U32.HI R33, RZ, 0xa, R33 ;  /* 0x0000000aff217819 */ /* 0x000fe40000011621 */
[----:B------:R-:W-:Y:S02]  /*a320*/  LOP3.LUT R68, R44, 0x64006400, RZ, 0xfc, !PT ;  /* 0x640064002c447812 */ /* 0x000fe400078efcff */
[C---:B------:R-:W-:Y:S02]  /*a330*/  LOP3.LUT R74, R34.reuse, 0x3e003e0, RZ, 0xc0, !PT ;  /* 0x03e003e0224a7812 */ /* 0x040fe400078ec0ff */
[----:B------:R-:W-:Y:S01]  /*a340*/  LOP3.LUT R25, R34, 0x1f001f, RZ, 0xc0, !PT ;  /* 0x001f001f22197812 */ /* 0x000fe200078ec0ff */
[----:B------:R-:W-:Y:S01]  /*a350*/  HADD2 R68, R68, -1040, -1040 ;  /* 0xe410e41044447430 */ /* 0x000fe20000000000 */
[----:B------:R-:W-:-:S02]  /*a360*/  LOP3.LUT R27, R35, 0x1f001f, RZ, 0xc0, !PT ;  /* 0x001f001f231b7812 */ /* 0x000fc400078ec0ff */
[----:B------:R-:W-:Y:S02]  /*a370*/  LOP3.LUT R44, R42, 0x64006400, RZ, 0xfc, !PT ;  /* 0x640064002a2c7812 */ /* 0x000fe400078efcff */
[----:B------:R-:W-:Y:S02]  /*a380*/  SHF.R.U32.HI R34, RZ, 0xa, R34 ;  /* 0x0000000aff227819 */ /* 0x000fe40000011622 */
[----:B------:R-:W-:Y:S01]  /*a390*/  SHF.R.U32.HI R35, RZ, 0xa, R35 ;  /* 0x0000000aff237819 */ /* 0x000fe20000011623 */
[----:B------:R-:W-:Y:S01]  /*a3a0*/  HADD2 R44, R44, -1040, -1040 ;  /* 0xe410e4102c2c7430 */ /* 0x000fe20000000000 */
[----:B------:R-:W-:Y:S02]  /*a3b0*/  LOP3.LUT R42, R32, 0x1f001f, RZ, 0xc0, !PT ;  /* 0x001f001f202a7812 */ /* 0x000fe400078ec0ff */
[----:B------:R-:W-:Y:S01]  /*a3c0*/  LOP3.LUT R113, R78, 0x64006400, RZ, 0xfc, !PT ;  /* 0x640064004e717812 */ /* 0x000fe200078efcff */
[----:B------:R-:W-:Y:S01]  /*a3d0*/  HFMA2 R78, R71, R2.H0_H0, -48, -48 ;  /* 0xd200d200474e7431 */ /* 0x000fe20000040002 */
[----:B------:R-:W-:-:S02]  /*a3e0*/  LOP3.LUT R69, R65, 0x1f001f, RZ, 0xc0, !PT ;  /* 0x001f001f41457812 */ /* 0x000fc400078ec0ff */
[----:B------:R-:W-:Y:S02]  /*a3f0*/  LOP3.LUT R32, R26, 0x64006400, RZ, 0xfc, !PT ;  /* 0x640064001a207812 */ /* 0x000fe400078efcff */
[----:B------:R-:W-:Y:S02]  /*a400*/  LOP3.LUT R5, R70, 0x64006400, RZ, 0xfc, !PT ;  /* 0x6400640046057812 */ /* 0x000fe400078efcff */
[----:B------:R-:W-:Y:S02]  /*a410*/  LOP3.LUT R65, R36, 0x64006400, RZ, 0xfc, !PT ;  /* 0x6400640024417812 */ /* 0x000fe400078efcff */
[----:B------:R-:W-:Y:S01]  /*a420*/  LOP3.LUT R26, R33, 0x1f001f, RZ, 0xc0, !PT ;  /* 0x001f001f211a7812 */ /* 0x000fe200078ec0ff */
[----:B------:R-:W-:Y:S01]  /*a430*/  HFMA2 R5, R5, R2.H0_H0, -48, -48 ;  /* 0xd200d20005057431 */ /* 0x000fe20000040002 */
[----:B------:R-:W-:Y:S01]  /*a440*/  LOP3.LUT R3, R72, 0x64006400, RZ, 0xfc, !PT ;  /* 0x6400640048037812 */ /* 0x000fe200078efcff */
[----:B------:R-:W-:Y:S01]  /*a450*/  HADD2 R65, R65, -1040, -1040 ;  /* 0xe410e41041417430 */ /* 0x000fe20000000000 */
[----:B------:R-:W-:-:S02]  /*a460*/  LOP3.LUT R70, R55, 0x1f001f, RZ, 0xc0, !PT ;  /* 0x001f001f37467812 */ /* 0x000fc400078ec0ff */
[----:B------:R-:W-:Y:S01]  /*a470*/  LOP3.LUT R71, R0, 0x64006400, RZ, 0xfc, !PT ;  /* 0x6400640000477812 */ /* 0x000fe200078efcff */
[----:B------:R-:W-:Y:S01]  /*a480*/  HFMA2 R4, R3, R2.H0_H0, -48, -48 ;  /* 0xd200d20003047431 */ /* 0x000fe20000040002 */
        /* <DEDUP_REMOVED lines=141> */
.L_x_583:
        /* <DEDUP_REMOVED lines=81> */
.L_x_584:
        /* <DEDUP_REMOVED lines=80> */
.L_x_585:
        /* <DEDUP_REMOVED lines=77> */
.L_x_582:
[----:B------:R-:W-:Y:S01]  /*bc40*/  IADD3 R94, R94, 0x20, RZ ;  /* 0x000000205e5e7810 */ /* 0x000fe20007ffe0ff */
[----:B------:R-:W-:Y:S01]  /*bc50*/  UIADD3 UR4, UR4, 0x40, URZ ;  /* 0x0000004004047890 */ /* 0x000fe2000fffe03f */
[----:B-----5:R-:W-:Y:S02]  /*bc60*/  IMAD.WIDE R6, R85, 0x4, R98 ;  /* 0x0000000455067825 */ /* 0x020fe400078e0262 */
[C---:B------:R-:W-:Y:S02]  /*bc70*/  ISETP.GE.AND P2, PT, R94.reuse, UR5, PT ;  /* 0x000000055e007c0c */ /* 0x040fe4000bf46270 */
[----:B------:R-:W-:-:S13]  /*bc80*/  ISETP.LT.AND P3, PT, R94, R93, PT ;  /* 0x0000005d5e00720c */ /* 0x000fda0003f61270 */
[----:B------:R-:W-:Y:S05]  /*bc90*/  @!P2 BRA P3, `(.L_x_586) ;  /* 0xffffffd800a8a947 */ /* 0x000fea000183ffff */
.L_x_581:
        /* <DEDUP_REMOVED lines=11> */
.L_x_604:
        /* <DEDUP_REMOVED lines=162> */
.L_x_589:
        /* <DEDUP_REMOVED lines=95> */
.L_x_591:
        /* <DEDUP_REMOVED lines=94> */
.L_x_592:
        /* <DEDUP_REMOVED lines=91> */
.L_x_590:
        /* <DEDUP_REMOVED lines=8> */
[----:B------:R-:W-:Y:S02]  /*d970*/  SHF.R.U32.HI R24, RZ, 0x8, R24 ;  /* 0x00000008ff187819 */ /* 0x000fe40000011618 */
[----:B------:R-:W-:Y:S02]  /*d980*/  SHF.R.U32.HI R25, RZ, 0x8, R25 ;  /* 0x00000008ff197819 */ /* 0x000fe40000011619 */
        /* <DEDUP_REMOVED lines=42> */
[----:B------:R-:W-:Y:S02]  /*dc30*/  HFMA2 R34, R34, R5.H0_H0, -72, -72 ;  /* 0xd480d48022227431 */ /* 0x000fe40000040005 */
[----:B------:R-:W-:-:S02]  /*dc40*/  HADD2 R35, R35, -1032, -1032 ;  /* 0xe408e40823237430 */ /* 0x000fc40000000000 */
        /* <DEDUP_REMOVED lines=92> */
.L_x_593:
        /* <DEDUP_REMOVED lines=95> */
.L_x_595:
        /* <DEDUP_REMOVED lines=94> */
.L_x_596:
        /* <DEDUP_REMOVED lines=26> */
[----:B------:R-:W-:Y:S02]  /*ef80*/  HADD2.F32 R4, -RZ, R28.H0_H0 ;  /* 0x2000001cff047230 */ /* 0x000fe40000004100 */
[----:B------:R-:W-:Y:S01]  /*ef90*/  FFMA.FTZ R12, R12, R40, R3 ;  /* 0x000000280c0c7223 */ /* 0x000fe20000010003 */
        /* <DEDUP_REMOVED lines=19> */
[----:B------:R-:W-:Y:S02]  /*f0d0*/  HADD2.F32 R4, -RZ, R31.H1_H1 ;  /* 0x3000001fff047230 */ /* 0x000fe40000004100 */
[----:B------:R-:W-:Y:S01]  /*f0e0*/  FFMA.FTZ R21, R10, R22, R21 ;  /* 0x000000160a157223 */ /* 0x000fe20000010015 */
[----:B------:R-:W-:-:S02]  /*f0f0*/  HADD2.F32 R37, -RZ, R35.H0_H0 ;  /* 0x20000023ff257230 */ /* 0x000fc40000004100 */
[-C--:B------:R-:W-:Y:S01]  /*f100*/  FFMA.FTZ R27, R27, R3.reuse, R12 ;  /* 0x000000031b1b7223 */ /* 0x080fe2000001000c */
        /* <DEDUP_REMOVED lines=8> */
[----:B------:R-:W-:Y:S01]  /*f190*/  FFMA.FTZ R27, R12, R22, R27 ;  /* 0x000000160c1b7223 */ /* 0x000fe2000001001b */
[----:B------:R-:W-:Y:S02]  /*f1a0*/  HADD2.F32 R10, -RZ, R34.H0_H0 ;  /* 0x20000022ff0a7230 */ /* 0x000fe40000004100 */
[----:B------:R-:W-:Y:S01]  /*f1b0*/  FFMA.FTZ R0, R0, R2, R21 ;  /* 0x0000000200007223 */ /* 0x000fe20000010015 */
[----:B------:R-:W-:Y:S02]  /*f1c0*/  HADD2.F32 R23, -RZ, R23.H1_H1 ;  /* 0x30000017ff177230 */ /* 0x000fe40000004100 */
[----:B------:R-:W-:Y:S01]  /*f1d0*/  FFMA.FTZ R3, R24, R22, R3 ;  /* 0x0000001618037223 */ /* 0x000fe20000010003 */
        /* <DEDUP_REMOVED lines=27> */
.L_x_594:
[----:B------:R-:W-:-:S05]  /*f390*/  IMAD.WIDE R8, R11, 0x4, R8 ;  /* 0x000000040b087825 */ /* 0x000fca00078e0208 */
        /* <DEDUP_REMOVED lines=144> */
.L_x_597:
        /* <DEDUP_REMOVED lines=95> */
.L_x_599:
        /* <DEDUP_REMOVED lines=94> */
.L_x_600:
        /* <DEDUP_REMOVED lines=91> */
.L_x_598:
        /* <DEDUP_REMOVED lines=145> */
.L_x_601:
        /* <DEDUP_REMOVED lines=95> */
.L_x_602:
        /* <DEDUP_REMOVED lines=94> */
.L_x_603:
        /* <DEDUP_REMOVED lines=91> */
.L_x_588:
[----:B------:R-:W0:Y:S01]  /*128b0*/  LDC R85, c[0x0][0x23c] ;  /* 0x00008f00ff557b82 */ /* 0x000e220000000800 */
[----:B------:R-:W-:Y:S01]  /*128c0*/  IADD3 R94, R94, 0x20, RZ ;  /* 0x000000205e5e7810 */ /* 0x000fe20007ffe0ff */
[----:B------:R-:W-:-:S03]  /*128d0*/  UIADD3 UR4, UR4, 0x40, URZ ;  /* 0x0000004004047890 */ /* 0x000fc6000fffe03f */
[C---:B------:R-:W-:Y:S02]  /*128e0*/  ISETP.GE.AND P2, PT, R94.reuse, UR5, PT ;  /* 0x000000055e007c0c */ /* 0x040fe4000bf46270 */
[----:B------:R-:W-:Y:S01]  /*128f0*/  ISETP.LT.AND P3, PT, R94, R93, PT ;  /* 0x0000005d5e00720c */ /* 0x000fe20003f61270 */
[----:B0-----:R-:W-:-:S12]  /*12900*/  IMAD.WIDE R6, R85, 0x10, R6 ;  /* 0x0000001055067825 */ /* 0x001fd800078e0206 */
[----:B------:R-:W-:Y:S05]  /*12910*/  @!P2 BRA P3, `(.L_x_604) ;  /* 0xffffff94000ca947 */ /* 0x000fea000183ffff */
.L_x_587:
        /* <DEDUP_REMOVED lines=19> */
.L_x_608:
[----:B------:R-:W0:Y:S02]  /*12a50*/  LDS R2, [R0] ;  /* 0x0000000000027984 */ /* 0x000e240000000800 */
[----:B0-----:R-:W-:-:S10]  /*12a60*/  HFMA2.MMA R3, R2, 1, 1, R7 ;  /* 0x3c003c0002037835 */ /* 0x001fd40000000007 */
[----:B------:R-:W0:Y:S02]  /*12a70*/  ATOMS.CAST.SPIN R3, [R0], R2, R3 ;  /* 0x000000020003738d */ /* 0x000e240001800003 */
[----:B0-----:R-:W-:-:S13]  /*12a80*/  ISETP.EQ.U32.AND P0, PT, R3, 0x1, PT ;  /* 0x000000010300780c */ /* 0x001fda0003f02070 */
[----:B------:R-:W-:Y:S05]  /*12a90*/  @!P0 BRA `(.L_x_608) ;  /* 0xfffffffc00ec8947 */ /* 0x000fea000383ffff */
[----:B------:R-:W-:Y:S05]  /*12aa0*/  BRA `(.L_x_606) ;  /* 0x00000000000c7947 */ /* 0x000fea0003800000 */
.L_x_607:
[----:B------:R-:W2:Y:S02]  /*12ab0*/  LD.E R0, desc[UR6][R4.64] ;  /* 0x0000000604007980 */ /* 0x000ea4000c101900 */
[----:B--2---:R-:W-:-:S05]  /*12ac0*/  IADD3 R3, R7, R0, RZ ;  /* 0x0000000007037210 */ /* 0x004fca0007ffe0ff */
[----:B------:R0:W-:Y:S02]  /*12ad0*/  ST.E desc[UR6][R4.64], R3 ;  /* 0x0000000304007985 */ /* 0x0001e4000c101906 */
.L_x_606:
[----:B------:R-:W-:Y:S05]  /*12ae0*/  BSYNC B0 ;  /* 0x0000000000007941 */ /* 0x000fea0003800000 */
.L_x_605:
[----:B------:R1:W-:Y:S01]  /*12af0*/  ATOM.E.ADD.F16x2.RN.STRONG.GPU P0, RZ, desc[UR6][R4.64+0x4], R19 ;  /* 0x0000041304ff79a2 */ /* 0x0003e2000810e1c6 */
[----:B------:R-:W-:Y:S04]  /*12b00*/  BSSY B0, `(.L_x_609) ;  /* 0x000000f000007945 */ /* 0x000fe80003800000 */
[----:B-1----:R-:W-:Y:S05]  /*12b10*/  @P0 BRA `(.L_x_610) ;  /* 0x0000000000340947 */ /* 0x002fea0003800000 */
[----:B------:R-:W1:Y:S02]  /*12b20*/  QSPC.E.S P0, RZ, [R4+0x4] ;  /* 0x0000040004ff73aa */ /* 0x000e640000000500 */
[----:B-1----:R-:W-:Y:S05]  /*12b30*/  @!P0 BRA `(.L_x_611) ;  /* 0x0000000000208947 */ /* 0x002fea0003800000 */
[----:B------:R-:W-:-:S04]  /*12b40*/  MOV R2, R4 ;  /* 0x0000000400027202 */ /* 0x000fc80000000f00 */
[----:B------:R-:W-:-:S07]  /*12b50*/  MOV R0, R2 ;  /* 0x0000000200007202 */ /* 0x000fce0000000f00 */
.L_x_612:
[----:B------:R-:W0:Y:S02]  /*12b60*/  LDS R2, [R0+0x4] ;  /* 0x0000040000027984 */ /* 0x000e240000000800 */
[----:B0-----:R-:W-:-:S06]  /*12b70*/  HADD2 R3, R2, R19 ;  /* 0x0000001302037230 */ /* 0x001fcc0000000000 */
[----:B------:R-:W0:Y:S02]  /*12b80*/  ATOMS.CAST.SPIN R3, [R0+0x4], R2, R3 ;  /* 0x000004020003738d */ /* 0x000e240001800003 */
[----:B0-----:R-:W-:-:S13]  /*12b90*/  ISETP.EQ.U32.AND P0, PT, R3, 0x1, PT ;  /* 0x000000010300780c */ /* 0x001fda0003f02070 */
[----:B------:R-:W-:Y:S05]  /*12ba0*/  @!P0 BRA `(.L_x_612) ;  /* 0xfffffffc00ec8947 */ /* 0x000fea000383ffff */
[----:B------:R-:W-:Y:S05]  /*12bb0*/  BRA `(.L_x_610) ;  /* 0x00000000000c7947 */ /* 0x000fea0003800000 */
.L_x_611:
[----:B------:R-:W0:Y:S02]  /*12bc0*/  LD.E R0, desc[UR6][R4.64+0x4] ;  /* 0x0000040604007980 */ /* 0x000e24000c101900 */
[----:B0-----:R-:W-:-:S05]  /*12bd0*/  IADD3 R3, R19, R0, RZ ;  /* 0x0000000013037210 */ /* 0x001fca0007ffe0ff */
[----:B------:R1:W-:Y:S02]  /*12be0*/  ST.E desc[UR6][R4.64+0x4], R3 ;  /* 0x0000040304007985 */ /* 0x0003e4000c101906 */
.L_x_610:
[----:B------:R-:W-:Y:S05]  /*12bf0*/  BSYNC B0 ;  /* 0x0000000000007941 */ /* 0x000fea0003800000 */
.L_x_609:
        /* <DEDUP_REMOVED lines=12> */
.L_x_616:
[----:B------:R-:W0:Y:S02]  /*12cc0*/  LDS R2, [R0] ;  /* 0x0000000000027984 */ /* 0x000e240000000800 */
[----:B0-----:R-:W-:-:S10]  /*12cd0*/  HFMA2.MMA R3, R2, 1, 1, R7 ;  /* 0x3c003c0002037835 */ /* 0x001fd40000000007 */
[----:B------:R-:W0:Y:S02]  /*12ce0*/  ATOMS.CAST.SPIN R3, [R0], R2, R3 ;  /* 0x000000020003738d */ /* 0x000e240001800003 */
[----:B0-----:R-:W-:-:S13]  /*12cf0*/  ISETP.EQ.U32.AND P0, PT, R3, 0x1, PT ;  /* 0x000000010300780c */ /* 0x001fda0003f02070 */
[----:B------:R-:W-:Y:S05]  /*12d00*/  @!P0 BRA `(.L_x_616) ;  /* 0xfffffffc00ec8947 */ /* 0x000fea000383ffff */
[----:B------:R-:W-:Y:S05]  /*12d10*/  BRA `(.L_x_614) ;  /* 0x00000000000c7947 */ /* 0x000fea0003800000 */
.L_x_615:
[----:B------:R-:W2:Y:S02]  /*12d20*/  LD.E R0, desc[UR6][R4.64] ;  /* 0x0000000604007980 */ /* 0x000ea4000c101900 */
[----:B--2---:R-:W-:-:S05]  /*12d30*/  IADD3 R3, R7, R0, RZ ;  /* 0x0000000007037210 */ /* 0x004fca0007ffe0ff */
[----:B------:R0:W-:Y:S02]  /*12d40*/  ST.E desc[UR6][R4.64], R3 ;  /* 0x0000000304007985 */ /* 0x0001e4000c101906 */
.L_x_614:
[----:B------:R-:W-:Y:S05]  /*12d50*/  BSYNC B0 ;  /* 0x0000000000007941 */ /* 0x000fea0003800000 */
.L_x_613:
[----:B------:R1:W-:Y:S01]  /*12d60*/  ATOM.E.ADD.F16x2.RN.STRONG.GPU P0, RZ, desc[UR6][R4.64+0x4], R17 ;  /* 0x0000041104ff79a2 */ /* 0x0003e2000810e1c6 */
[----:B------:R-:W-:Y:S04]  /*12d70*/  BSSY B0, `(.L_x_617) ;  /* 0x000000f000007945 */ /* 0x000fe80003800000 */
[----:B-1----:R-:W-:Y:S05]  /*12d80*/  @P0 BRA `(.L_x_618) ;  /* 0x0000000000340947 */ /* 0x002fea0003800000 */
[----:B------:R-:W1:Y:S02]  /*12d90*/  QSPC.E.S P0, RZ, [R4+0x4] ;  /* 0x0000040004ff73aa */ /* 0x000e640000000500 */
[----:B-1----:R-:W-:Y:S05]  /*12da0*/  @!P0 BRA `(.L_x_619) ;  /* 0x0000000000208947 */ /* 0x002fea0003800000 */
[----:B------:R-:W-:-:S04]  /*12db0*/  MOV R2, R4 ;  /* 0x0000000400027202 */ /* 0x000fc80000000f00 */
[----:B------:R-:W-:-:S07]  /*12dc0*/  MOV R0, R2 ;  /* 0x0000000200007202 */ /* 0x000fce0000000f00 */
.L_x_620:
[----:B------:R-:W0:Y:S02]  /*12dd0*/  LDS R2, [R0+0x4] ;  /* 0x0000040000027984 */ /* 0x000e240000000800 */
[----:B0-----:R-:W-:-:S06]  /*12de0*/  HADD2 R3, R2, R17 ;  /* 0x0000001102037230 */ /* 0x001fcc0000000000 */
[----:B------:R-:W0:Y:S02]  /*12df0*/  ATOMS.CAST.SPIN R3, [R0+0x4], R2, R3 ;  /* 0x000004020003738d */ /* 0x000e240001800003 */
[----:B0-----:R-:W-:-:S13]  /*12e00*/  ISETP.EQ.U32.AND P0, PT, R3, 0x1, PT ;  /* 0x000000010300780c */ /* 0x001fda0003f02070 */
[----:B------:R-:W-:Y:S05]  /*12e10*/  @!P0 BRA `(.L_x_620) ;  /* 0xfffffffc00ec8947 */ /* 0x000fea000383ffff */
[----:B------:R-:W-:Y:S05]  /*12e20*/  BRA `(.L_x_618) ;  /* 0x00000000000c7947 */ /* 0x000fea0003800000 */
.L_x_619:
[----:B------:R-:W0:Y:S02]  /*12e30*/  LD.E R0, desc[UR6][R4.64+0x4] ;  /* 0x0000040604007980 */ /* 0x000e24000c101900 */
[----:B0-----:R-:W-:-:S05]  /*12e40*/  IADD3 R3, R17, R0, RZ ;  /* 0x0000000011037210 */ /* 0x001fca0007ffe0ff */
[----:B------:R1:W-:Y:S02]  /*12e50*/  ST.E desc[UR6][R4.64+0x4], R3 ;  /* 0x0000040304007985 */ /* 0x0003e4000c101906 */
.L_x_618:
[----:B------:R-:W-:Y:S05]  /*12e60*/  BSYNC B0 ;  /* 0x0000000000007941 */ /* 0x000fea0003800000 */
.L_x_617:
        /* <DEDUP_REMOVED lines=12> */
.L_x_624:
[----:B------:R-:W0:Y:S02]  /*12f30*/  LDS R2, [R0] ;  /* 0x0000000000027984 */ /* 0x000e240000000800 */
[----:B0-----:R-:W-:-:S10]  /*12f40*/  HFMA2.MMA R3, R2, 1, 1, R7 ;  /* 0x3c003c0002037835 */ /* 0x001fd40000000007 */
[----:B------:R-:W0:Y:S02]  /*12f50*/  ATOMS.CAST.SPIN R3, [R0], R2, R3 ;  /* 0x000000020003738d */ /* 0x000e240001800003 */
[----:B0-----:R-:W-:-:S13]  /*12f60*/  ISETP.EQ.U32.AND P0, PT, R3, 0x1, PT ;  /* 0x000000010300780c */ /* 0x001fda0003f02070 */
[----:B------:R-:W-:Y:S05]  /*12f70*/  @!P0 BRA `(.L_x_624) ;  /* 0xfffffffc00ec8947 */ /* 0x000fea000383ffff */
[----:B------:R-:W-:Y:S05]  /*12f80*/  BRA `(.L_x_622) ;  /* 0x00000000000c7947 */ /* 0x000fea0003800000 */
.L_x_623:
[----:B------:R-:W2:Y:S02]  /*12f90*/  LD.E R0, desc[UR6][R4.64] ;  /* 0x0000000604007980 */ /* 0x000ea4000c101900 */
[----:B--2---:R-:W-:-:S05]  /*12fa0*/  IADD3 R3, R7, R0, RZ ;  /* 0x0000000007037210 */ /* 0x004fca0007ffe0ff */
[----:B------:R0:W-:Y:S02]  /*12fb0*/  ST.E desc[UR6][R4.64], R3 ;  /* 0x0000000304007985 */ /* 0x0001e4000c101906 */
.L_x_622:
[----:B------:R-:W-:Y:S05]  /*12fc0*/  BSYNC B0 ;  /* 0x0000000000007941 */ /* 0x000fea0003800000 */
.L_x_621:
[----:B------:R1:W-:Y:S01]  /*12fd0*/  ATOM.E.ADD.F16x2.RN.STRONG.GPU P0, RZ, desc[UR6][R4.64+0x4], R15 ;  /* 0x0000040f04ff79a2 */ /* 0x0003e2000810e1c6 */
[----:B------:R-:W-:Y:S04]  /*12fe0*/  BSSY B0, `(.L_x_625) ;  /* 0x000000f000007945 */ /* 0x000fe80003800000 */
[----:B-1----:R-:W-:Y:S05]  /*12ff0*/  @P0 BRA `(.L_x_626) ;  /* 0x0000000000340947 */ /* 0x002fea0003800000 */
[----:B------:R-:W1:Y:S02]  /*13000*/  QSPC.E.S P0, RZ, [R4+0x4] ;  /* 0x0000040004ff73aa */ /* 0x000e640000000500 */
[----:B-1----:R-:W-:Y:S05]  /*13010*/  @!P0 BRA `(.L_x_627) ;  /* 0x0000000000208947 */ /* 0x002fea0003800000 */
[----:B------:R-:W-:-:S04]  /*13020*/  MOV R2, R4 ;  /* 0x0000000400027202 */ /* 0x000fc80000000f00 */
[----:B------:R-:W-:-:S07]  /*13030*/  MOV R0, R2 ;  /* 0x0000000200007202 */ /* 0x000fce0000000f00 */
.L_x_628:
[----:B------:R-:W0:Y:S02]  /*13040*/  LDS R2, [R0+0x4] ;  /* 0x0000040000027984 */ /* 0x000e240000000800 */
[----:B0-----:R-:W-:-:S06]  /*13050*/  HADD2 R3, R2, R15 ;  /* 0x0000000f02037230 */ /* 0x001fcc0000000000 */
[----:B------:R-:W0:Y:S02]  /*13060*/  ATOMS.CAST.SPIN R3, [R0+0x4], R2, R3 ;  /* 0x000004020003738d */ /* 0x000e240001800003 */
[----:B0-----:R-:W-:-:S13]  /*13070*/  ISETP.EQ.U32.AND P0, PT, R3, 0x1, PT ;  /* 0x000000010300780c */ /* 0x001fda0003f02070 */
[----:B------:R-:W-:Y:S05]  /*13080*/  @!P0 BRA `(.L_x_628) ;  /* 0xfffffffc00ec8947 */ /* 0x000fea000383ffff */
[----:B------:R-:W-:Y:S05]  /*13090*/  BRA `(.L_x_626) ;  /* 0x00000000000c7947 */ /* 0x000fea0003800000 */
.L_x_627:
[----:B------:R-:W0:Y:S02]  /*130a0*/  LD.E R0, desc[UR6][R4.64+0x4] ;  /* 0x0000040604007980 */ /* 0x000e24000c101900 */
[----:B0-----:R-:W-:-:S05]  /*130b0*/  IADD3 R3, R15, R0, RZ ;  /* 0x000000000f037210 */ /* 0x001fca0007ffe0ff */
[----:B------:R1:W-:Y:S02]  /*130c0*/  ST.E desc[UR6][R4.64+0x4], R3 ;  /* 0x0000040304007985 */ /* 0x0003e4000c101906 */
.L_x_626:
[----:B------:R-:W-:Y:S05]  /*130d0*/  BSYNC B0 ;  /* 0x0000000000007941 */ /* 0x000fea0003800000 */
.L_x_625:
        /* <DEDUP_REMOVED lines=12> */
.L_x_632:
[----:B------:R-:W0:Y:S02]  /*131a0*/  LDS R2, [R0] ;  /* 0x0000000000027984 */ /* 0x000e240000000800 */
[----:B0-----:R-:W-:-:S10]  /*131b0*/  HFMA2.MMA R3, R2, 1, 1, R7 ;  /* 0x3c003c0002037835 */ /* 0x001fd40000000007 */
[----:B------:R-:W0:Y:S02]  /*131c0*/  ATOMS.CAST.SPIN R3, [R0], R2, R3 ;  /* 0x000000020003738d */ /* 0x000e240001800003 */
[----:B0-----:R-:W-:-:S13]  /*131d0*/  ISETP.EQ.U32.AND P0, PT, R3, 0x1, PT ;  /* 0x000000010300780c */ /* 0x001fda0003f02070 */
[----:B------:R-:W-:Y:S05]  /*131e0*/  @!P0 BRA `(.L_x_632) ;  /* 0xfffffffc00ec8947 */ /* 0x000fea000383ffff */
[----:B------:R-:W-:Y:S05]  /*131f0*/  BRA `(.L_x_630) ;  /* 0x00000000000c7947 */ /* 0x000fea0003800000 */
.L_x_631:
[----:B------:R-:W2:Y:S02]  /*13200*/  LD.E R0, desc[UR6][R4.64] ;  /* 0x0000000604007980 */ /* 0x000ea4000c101900 */
[----:B--2---:R-:W-:-:S05]  /*13210*/  IADD3 R3, R7, R0, RZ ;  /* 0x0000000007037210 */ /* 0x004fca0007ffe0ff */
[----:B------:R0:W-:Y:S02]  /*13220*/  ST.E desc[UR6][R4.64], R3 ;  /* 0x0000000304007985 */ /* 0x0001e4000c101906 */
.L_x_630:
[----:B------:R-:W-:Y:S05]  /*13230*/  BSYNC B0 ;  /* 0x0000000000007941 */ /* 0x000fea0003800000 */
.L_x_629:
[----:B------:R1:W-:Y:S02]  /*13240*/  ATOM.E.ADD.F16x2.RN.STRONG.GPU P0, RZ, desc[UR6][R4.64+0x4], R13 ;  /* 0x0000040d04ff79a2 */ /* 0x0003e4000810e1c6 */
[----:B-1----:R-:W-:Y:S05]  /*13250*/  @P0 EXIT ;  /* 0x000000000000094d */ /* 0x002fea0003800000 */
[----:B------:R-:W1:Y:S02]  /*13260*/  QSPC.E.S P0, RZ, [R4+0x4] ;  /* 0x0000040004ff73aa */ /* 0x000e640000000500 */
[----:B-1----:R-:W-:Y:S05]  /*13270*/  @!P0 BRA `(.L_x_633) ;  /* 0x0000000000208947 */ /* 0x002fea0003800000 */
[----:B------:R-:W-:-:S04]  /*13280*/  MOV R2, R4 ;  /* 0x0000000400027202 */ /* 0x000fc80000000f00 */
[----:B------:R-:W-:-:S07]  /*13290*/  MOV R0, R2 ;  /* 0x0000000200007202 */ /* 0x000fce0000000f00 */
.L_x_634:
[----:B------:R-:W0:Y:S02]  /*132a0*/  LDS R2, [R0+0x4] ;  /* 0x0000040000027984 */ /* 0x000e240000000800 */
[----:B0-----:R-:W-:-:S06]  /*132b0*/  HADD2 R3, R2, R13 ;  /* 0x0000000d02037230 */ /* 0x001fcc0000000000 */
[----:B------:R-:W0:Y:S02]  /*132c0*/  ATOMS.CAST.SPIN R3, [R0+0x4], R2, R3 ;  /* 0x000004020003738d */ /* 0x000e240001800003 */
[----:B0-----:R-:W-:-:S13]  /*132d0*/  ISETP.EQ.U32.AND P0, PT, R3, 0x1, PT ;  /* 0x000000010300780c */ /* 0x001fda0003f02070 */
[----:B------:R-:W-:Y:S05]  /*132e0*/  @!P0 BRA `(.L_x_634) ;  /* 0xfffffffc00ec8947 */ /* 0x000fea000383ffff */
[----:B------:R-:W-:Y:S05]  /*132f0*/  EXIT ;  /* 0x000000000000794d */ /* 0x000fea0003800000 */
.L_x_633:
[----:B------:R-:W0:Y:S02]  /*13300*/  LD.E R0, desc[UR6][R4.64+0x4] ;  /* 0x0000040604007980 */ /* 0x000e24000c101900 */
[----:B0-----:R-:W-:-:S05]  /*13310*/  IADD3 R3, R13, R0, RZ ;  /* 0x000000000d037210 */ /* 0x001fca0007ffe0ff */
[----:B------:R-:W-:Y:S01]  /*13320*/  ST.E desc[UR6][R4.64+0x4], R3 ;  /* 0x0000040304007985 */ /* 0x000fe2000c101906 */
[----:B------:R-:W-:Y:S05]  /*13330*/  EXIT ;  /* 0x000000000000794d */ /* 0x000fea0003800000 */
.L_x_635:
        /* <DEDUP_REMOVED lines=12> */
.L_x_5190:


//--------------------- .text._Z23gemm_half_q_half_kernelILi4ELi140ELb1ELb1ELi64EEvPK6__halfPKjS4_S2_PS0_iiiiPKtS7_iiiiiibS2_i --------------------------
	.section	.text._Z23gemm_half_q_half_kernelILi4ELi140ELb1ELb1ELi64EEvPK6__halfPKjS4_S2_PS0_iiiiPKtS7_iiiiiibS2_i,"ax",@progbits
	.align	128
        .global         _Z23gemm_half_q_half_kernelILi4ELi140ELb1ELb1ELi64EEvPK6__halfPKjS4_S2_PS0_iiiiPKtS7_iiiiiibS2_i
        .type           _Z23gemm_half_q_half_kernelILi4ELi140ELb1ELb1ELi64EEvPK6__halfPKjS4_S2_PS0_iiiiPKtS7_iiiiiibS2_i,@function
        .size           _Z23gemm_half_q_half_kernelILi4ELi140ELb1ELb1ELi64EEvPK6__halfPKjS4_S2_PS0_iiiiPKtS7_iiiiiibS2_i,(.L_x_5191 - _Z23gemm_half_q_half_kernelILi4ELi140ELb1ELb1ELi64EEvPK6__halfPKjS4_S2_PS0_iiiiPKtS7_iiiiiibS2_i)
        .other          _Z23gemm_half_q_half_kernelILi4ELi140ELb1ELb1ELi64EEvPK6__halfPKjS4_S2_PS0_iiiiPKtS7_iiiiiibS2_i,@"STO_CUDA_ENTRY STV_DEFAULT"
_Z23gemm_half_q_half_kernelILi4ELi140ELb1ELb1ELi64EEvPK6__halfPKjS4_S2_PS0_iiiiPKtS7_iiiiiibS2_i:
.text._Z23gemm_half_q_half_kernelILi4ELi140ELb1ELb1ELi64EEvPK6__halfPKjS4_S2_PS0_iiiiPKtS7_iiiiiibS2_i:
        /* <DEDUP_REMOVED lines=50> */
.L_x_636:
        /* <DEDUP_REMOVED lines=25> */
.L_x_641:
        /* <DEDUP_REMOVED lines=37> */
.L_x_640:
        /* <DEDUP_REMOVED lines=24> */
.L_x_642:
        /* <DEDUP_REMOVED lines=14> */
.L_x_639:
        /* <DEDUP_REMOVED lines=10> */
.L_x_644:
        /* <DEDUP_REMOVED lines=37> */
.L_x_643:
        /* <DEDUP_REMOVED lines=24> */
.L_x_645:
        /* <DEDUP_REMOVED lines=13> */
.L_x_638:
[----:B------:R-:W-:Y:S05]  /*0ea0*/  BSYNC B0 ;  /* 0x0000000000007941 */ /* 0x000fea0003800000 */
.L_x_637:
        /* <DEDUP_REMOVED lines=17> */
.L_x_648:
        /* <DEDUP_REMOVED lines=19> */
.L_x_647:
        /* <DEDUP_REMOVED lines=14> */
.L_x_649:
[----:B------:R-:W-:-:S13]  /*11d0*/  ISETP.LT.OR P0, PT, R11, R94, P0 ;  /* 0x0000005e0b00720c */ /* 0x000fda0000701670 */
[----:B-123--:R-:W1:Y:S01]  /*11e0*/  @P0 LDC.64 R2, c[0x0][0x230] ;  /* 0x00008c00ff020b82 */ /* 0x00ee620000000a00 */
[----:B------:R-:W-:-:S05]  /*11f0*/  @P0 LEA R0, R0, R11, 0x2 ;  /* 0x0000000b00000211 */ /* 0x000fca00078e10ff */
[----:B0-----:R-:W-:-:S04]  /*1200*/  @P0 IMAD R5, R0, R85, R10 ;  /* 0x0000005500050224 */ /* 0x001fc800078e020a */
[----:B-1----:R-:W-:-:S05]  /*1210*/  @P0 IMAD.WIDE R2, R5, 0x2, R2 ;  /* 0x0000000205020825 */ /* 0x002fca00078e0202 */
[----:B------:R3:W-:Y:S02]  /*1220*/  @P0 STG.E.64 desc[UR6][R2.64], RZ ;  /* 0x000000ff02000986 */ /* 0x0007e4000c101b06 */
.L_x_646:
        /* <DEDUP_REMOVED lines=15> */
.L_x_651:
        /* <DEDUP_REMOVED lines=44> */
.L_x_650:
        /* <DEDUP_REMOVED lines=24> */
.L_x_652:
        /* <DEDUP_REMOVED lines=8> */
.L_x_653:
        /* <DEDUP_REMOVED lines=10> */
.L_x_654:
        /* <DEDUP_REMOVED lines=8> */
.L_x_655:
        /* <DEDUP_REMOVED lines=10> */
.L_x_656:
        /* <DEDUP_REMOVED lines=37> */
.L_x_674:
        /* <DEDUP_REMOVED lines=216> */
.L_x_659:
        /* <DEDUP_REMOVED lines=95> */
.L_x_660:
        /* <DEDUP_REMOVED lines=97> */
.L_x_661:
        /* <DEDUP_REMOVED lines=91> */
.L_x_658:
        /* <DEDUP_REMOVED lines=204> */
.L_x_663:
        /* <DEDUP_REMOVED lines=95> */
.L_x_664:
        /* <DEDUP_REMOVED lines=97> */
.L_x_665:
        /* <DEDUP_REMOVED lines=91> */
.L_x_662:
        /* <DEDUP_REMOVED lines=203> */
.L_x_667:
        /* <DEDUP_REMOVED lines=95> */
.L_x_668:
        /* <DEDUP_REMOVED lines=97> */
.L_x_669:
        /* <DEDUP_REMOVED lines=91> */
.L_x_666:
        /* <DEDUP_REMOVED lines=203> */
.L_x_671:
        /* <DEDUP_REMOVED lines=95> */
.L_x_672:
        /* <DEDUP_REMOVED lines=97> */
.L_x_673:
        /* <DEDUP_REMOVED lines=91> */
.L_x_670:
        /* <DEDUP_REMOVED lines=11> */
.L_x_657:
        /* <DEDUP_REMOVED lines=8> */
.L_x_692:
[----:B------:R-:W-:-:S13]  /*9780*/  ISETP.NE.AND P2, PT, R93, R86, PT ;  /* 0x000000565d00720c */ /* 0x000fda0003f45270 */
[----:B------:R-:W0:Y:S01]  /*9790*/  @!P2 LDC.64 R10, c[0x0][0x248] ;  /* 0x00009200ff0aab82 */ /* 0x000e220000000a00 */
[----:B------:R-:W-:Y:S02]  /*97a0*/  @!P2 IADD3 R87, R87, 0x1, RZ ;  /* 0x000000015757a810 */ /* 0x000fe40007ffe0ff */
[----:B------:R-:W-:Y:S02]  /*97b0*/  @!P2 LEA R17, R93, 0x1, 0x1 ;  /* 0x000000015d11a811 */ /* 0x000fe400078e08ff */
[----:B------:R-:W-:-:S06]  /*97c0*/  @!P2 LEA R18, R87, R1, 0x3 ;  /* 0x000000015712a211 */ /* 0x000fcc00078e18ff */
[----:B------:R-:W2:Y:S01]  /*97d0*/  @!P2 LDL.64 R18, [R18] ;  /* 0x000000001212a983 */ /* 0x000ea20000100a00 */
        /* <DEDUP_REMOVED lines=8> */
[----:B------:R-:W2:Y:S01]  /*9860*/  LDG.E.128.CONSTANT R20, desc[UR6][R14.64] ;  /* 0x000000060e147981 */ /* 0x000ea2000c1e9d00 */
[----:B------:R-:W-:Y:S02]  /*9870*/  PRMT R10, R90, 0x9910, RZ ;  /* 0x000099105a0a7816 */ /* 0x000fe400000000ff */
[----:B------:R-:W-:Y:S02]  /*9880*/  MOV R17, 0x2c00 ;  /* 0x00002c0000117802 */ /* 0x000fe40000000f00 */
[----:B------:R-:W-:Y:S02]  /*9890*/  ISETP.NE.AND P2, PT, R10, RZ, PT ;  /* 0x000000ff0a00720c */ /* 0x000fe40003f45270 */
[----:B------:R-:W-:Y:S02]  /*98a0*/  ISETP.GE.AND P3, PT, R94, 0x2, PT ;  /* 0x000000025e00780c */ /* 0x000fe40003f66270 */
[----:B--2---:R-:W-:Y:S02]  /*98b0*/  SHF.R.U32.HI R27, RZ, 0x8, R22 ;  /* 0x00000008ff1b7819 */ /* 0x004fe40000011616 */
[----:B------:R-:W-:-:S02]  /*98c0*/  LOP3.LUT R0, R20, 0xf000f, RZ, 0xc0, !PT ;  /* 0x000f000f14007812 */ /* 0x000fc400078ec0ff */
[----:B------:R-:W-:Y:S02]  /*98d0*/  LOP3.LUT R10, R20, 0xf000f0, RZ, 0xc0, !PT ;  /* 0x00f000f0140a7812 */ /* 0x000fe400078ec0ff */
        /* <DEDUP_REMOVED lines=32> */
[----:B------:R-:W-:Y:S01]  /*9ae0*/  LOP3.LUT R18, R18, 0x64006400, RZ, 0xfc, !PT ;  /* 0x6400640012127812 */ /* 0x000fe200078efcff */
[----:B------:R-:W-:Y:S01]  /*9af0*/  HADD2 R34, R35, -1032, -1032 ;  /* 0xe408e40823227430 */ /* 0x000fe20000000000 */
[----:B------:R-:W-:-:S02]  /*9b00*/  LOP3.LUT R24, R24, 0x64006400, RZ, 0xfc, !PT ;  /* 0x6400640018187812 */ /* 0x000fc400078efcff */
[----:B------:R-:W-:Y:S02]  /*9b10*/  LOP3.LUT R11, R11, 0x64006400, RZ, 0xfc, !PT ;  /* 0x640064000b0b7812 */ /* 0x000fe400078efcff */
[----:B------:R-:W-:Y:S01]  /*9b20*/  LOP3.LUT R12, R20, 0x64006400, RZ, 0xfc, !PT ;  /* 0x64006400140c7812 */ /* 0x000fe200078efcff */
[-C--:B------:R-:W-:Y:S01]  /*9b30*/  HFMA2 R20, R10, R17.reuse.H0_H0, -72, -72 ;  /* 0xd480d4800a147431 */ /* 0x080fe20000040011 */
        /* <DEDUP_REMOVED lines=102> */
.L_x_677:
        /* <DEDUP_REMOVED lines=95> */
.L_x_679:
        /* <DEDUP_REMOVED lines=94> */
.L_x_680:
        /* <DEDUP_REMOVED lines=91> */
.L_x_678:
[----:B------:R-:W0:Y:S02]  /*b320*/  LDC R25, c[0x0][0x23c] ;  /* 0x00008f00ff197b82 */ /* 0x000e240000000800 */
[----:B0-----:R-:W-:-:S05]  /*b330*/  IMAD.WIDE R18, R25, 0x4, R14 ;  /* 0x0000000419127825 */ /* 0x001fca00078e020e */
[----:B------:R-:W2:Y:S02]  /*b340*/  LDG.E.128.CONSTANT R20, desc[UR6][R18.64] ;  /* 0x0000000612147981 */ /* 0x000ea4000c1e9d00 */
[C---:B--2---:R-:W-:Y:S02]  /*b350*/  LOP3.LUT R0, R20.reuse, 0xf000f, RZ, 0xc0, !PT ;  /* 0x000f000f14007812 */ /* 0x044fe400078ec0ff */
[----:B------:R-:W-:Y:S02]  /*b360*/  LOP3.LUT R10, R20, 0xf000f0, RZ, 0xc0, !PT ;  /* 0x00f000f0140a7812 */ /* 0x000fe400078ec0ff */
[C---:B------:R-:W-:Y:S02]  /*b370*/  LOP3.LUT R12, R21.reuse, 0xf000f, RZ, 0xc0, !PT ;  /* 0x000f000f150c7812 */ /* 0x040fe400078ec0ff */
[----:B------:R-:W-:Y:S02]  /*b380*/  LOP3.LUT R24, R21, 0xf000f0, RZ, 0xc0, !PT ;  /* 0x00f000f015187812 */ /* 0x000fe400078ec0ff */
[----:B------:R-:W-:-:S02]  /*b390*/  SHF.R.U32.HI R20, RZ, 0x8, R20 ;  /* 0x00000008ff147819 */ /* 0x000fc40000011614 */
[----:B------:R-:W-:Y:S02]  /*b3a0*/  SHF.R.U32.HI R21, RZ, 0x8, R21 ;  /* 0x00000008ff157819 */ /* 0x000fe40000011615 */
[----:B------:R-:W-:Y:S02]  /*b3b0*/  SHF.R.U32.HI R29, RZ, 0x8, R22 ;  /* 0x00000008ff1d7819 */ /* 0x000fe40000011616 */
[----:B------:R-:W-:Y:S02]  /*b3c0*/  LOP3.LUT R31, R23, 0xf000f0, RZ, 0xc0, !PT ;  /* 0x00f000f0171f7812 */ /* 0x000fe400078ec0ff */
[----:B------:R-:W-:Y:S02]  /*b3d0*/  SHF.R.U32.HI R33, RZ, 0x8, R23 ;  /* 0x00000008ff217819 */ /* 0x000fe40000011617 */
[C---:B------:R-:W-:Y:S02]  /*b3e0*/  LOP3.LUT R27, R22.reuse, 0xf000f, RZ, 0xc0, !PT ;  /* 0x000f000f161b7812 */ /* 0x040fe400078ec0ff */
[----:B------:R-:W-:-:S02]  /*b3f0*/  LOP3.LUT R28, R22, 0xf000f0, RZ, 0xc0, !PT ;  /* 0x00f000f0161c7812 */ /* 0x000fc400078ec0ff */
        /* <DEDUP_REMOVED lines=10> */
[C---:B------:R-:W-:Y:S02]  /*b4a0*/  LOP3.LUT R24, R33.reuse, 0xf000f, RZ, 0xc0, !PT ;  /* 0x000f000f21187812 */ /* 0x040fe400078ec0ff */
        /* <DEDUP_REMOVED lines=27> */
[-C--:B------:R-:W-:Y:S02]  /*b660*/  HFMA2 R36, R36, R17.reuse.H0_H0, -72, -72 ;  /* 0xd480d48024247431 */ /* 0x080fe40000040011 */
[----:B------:R-:W-:Y:S02]  /*b670*/  HADD2 R37, R37, -1032, -1032 ;  /* 0xe408e40825257430 */ /* 0x000fe40000000000 */
[----:B------:R-:W-:Y:S01]  /*b680*/  HFMA2 R38, R38, R17.H0_H0, -72, -72 ;  /* 0xd480d48026267431 */ /* 0x000fe20000040011 */
[----:B------:R-:W-:Y:S06]  /*b690*/  @!P2 BRA `(.L_x_681) ;  /* 0x000000040068a947 */ /* 0x000fec0003800000 */
[----:B------:R-:W0:Y:S01]  /*b6a0*/  LDS.64 R40, [UR4+0x10] ;  /* 0x00001004ff287984 */ /* 0x000e220008000a00 */
[--C-:B------:R-:W-:Y:S02]  /*b6b0*/  HADD2.F32 R44, -RZ, R23.reuse.H0_H0 ;  /* 0x20000017ff2c7230 */ /* 0x100fe40000004100 */
[--C-:B------:R-:W-:Y:S01]  /*b6c0*/  HADD2.F32 R0, -RZ, R24.reuse.H0_H0 ;  /* 0x20000018ff007230 */ /* 0x100fe20000004100 */
        /* <DEDUP_REMOVED lines=87> */
.L_x_681:
        /* <DEDUP_REMOVED lines=95> */
.L_x_683:
        /* <DEDUP_REMOVED lines=94> */
.L_x_684:
[----:B------:R-:W-:Y:S05]  /*c810*/  @P0 BRA `(.L_x_682) ;  /* 0x0000000400680947 */ /* 0x000fea0003800000 */
[----:B------:R-:W0:Y:S01]  /*c820*/  LDS.64 R10, [UR4+0x190] ;  /* 0x00019004ff0a7984 */ /* 0x000e220008000a00 */
[--C-:B------:R-:W-:Y:S02]  /*c830*/  HADD2.F32 R0, -RZ, R24.reuse.H0_H0 ;  /* 0x20000018ff007230 */ /* 0x100fe40000004100 */
[----:B------:R-:W-:Y:S01]  /*c840*/  HADD2.F32 R12, -RZ, R29.H0_H0 ;  /* 0x2000001dff0c7230 */ /* 0x000fe20000004100 */
[----:B------:R-:W1:Y:S01]  /*c850*/  LDS.64 R20, [UR4+0x198] ;  /* 0x00019804ff147984 */ /* 0x000e620008000a00 */
[----:B------:R-:W-:Y:S02]  /*c860*/  HADD2.F32 R44, -RZ, R23.H1_H1 ;  /* 0x30000017ff2c7230 */ /* 0x000fe40000004100 */
[----:B------:R-:W-:Y:S02]  /*c870*/  HADD2.F32 R24, -RZ, R24.H1_H1 ;  /* 0x30000018ff187230 */ /* 0x000fe40000004100 */
[--C-:B0-----:R-:W-:Y:S02]  /*c880*/  HADD2.F32 R39, -RZ, R10.reuse.H0_H0 ;  /* 0x2000000aff277230 */ /* 0x101fe40000004100 */
[----:B------:R-:W-:-:S02]  /*c890*/  HADD2.F32 R40, -RZ, R10.H1_H1 ;  /* 0x3000000aff287230 */ /* 0x000fc40000004100 */
[--C-:B------:R-:W-:Y:S02]  /*c8a0*/  HADD2.F32 R42, -RZ, R11.reuse.H0_H0 ;  /* 0x2000000bff2a7230 */ /* 0x100fe40000004100 */
[----:B------:R-:W-:Y:S02]  /*c8b0*/  HADD2.F32 R41, -RZ, R11.H1_H1 ;  /* 0x3000000bff297230 */ /* 0x000fe40000004100 */
[----:B------:R-:W-:Y:S02]  /*c8c0*/  HADD2.F32 R10, -RZ, R23.H0_H0 ;  /* 0x20000017ff0a7230 */ /* 0x000fe40000004100 */
[-C--:B------:R-:W-:Y:S01]  /*c8d0*/  FFMA.FTZ R23, R0, R39.reuse, RZ ;  /* 0x0000002700177223 */ /* 0x080fe200000100ff */
[--C-:B------:R-:W-:Y:S02]  /*c8e0*/  HADD2.F32 R11, -RZ, R27.reuse.H0_H0 ;  /* 0x2000001bff0b7230 */ /* 0x100fe40000004100 */
[----:B------:R-:W-:Y:S02]  /*c8f0*/  HADD2.F32 R0, -RZ, R22.H0_H0 ;  /* 0x20000016ff007230 */ /* 0x000fe40000004100 */
[-C--:B------:R-:W-:Y:S01]  /*c900*/  FFMA.FTZ R43, R10, R39.reuse, RZ ;  /* 0x000000270a2b7223 */ /* 0x080fe200000100ff */
[----:B------:R-:W-:Y:S01]  /*c910*/  FFMA.FTZ R23, R24, R40, R23 ;  /* 0x0000002818177223 */ /* 0x000fe20000010017 */
[-C--:B------:R-:W-:Y:S01]  /*c920*/  FFMA.FTZ R11, R11, R39.reuse, RZ ;  /* 0x000000270b0b7223 */ /* 0x080fe200000100ff */
[----:B------:R-:W-:Y:S01]  /*c930*/  FFMA.FTZ R39, R12, R39, RZ ;  /* 0x000000270c277223 */ /* 0x000fe200000100ff */
[----:B------:R-:W-:-:S02]  /*c940*/  HADD2.F32 R12, -RZ, R27.H1_H1 ;  /* 0x3000001bff0c7230 */ /* 0x000fc40000004100 */
[----:B------:R-:W-:Y:S01]  /*c950*/  FFMA.FTZ R43, R44, R40, R43 ;  /* 0x000000282c2b7223 */ /* 0x000fe2000001002b */
[----:B------:R-:W-:Y:S02]  /*c960*/  HADD2.F32 R24, -RZ, R28.H0_H0 ;  /* 0x2000001cff187230 */ /* 0x000fe40000004100 */
[----:B------:R-:W-:Y:S01]  /*c970*/  FFMA.FTZ R0, R0, R42, R23 ;  /* 0x0000002a00007223 */ /* 0x000fe20000010017 */
[----:B------:R-:W-:Y:S02]  /*c980*/  HADD2.F32 R44, -RZ, R29.H1_H1 ;  /* 0x3000001dff2c7230 */ /* 0x000fe40000004100 */
[----:B------:R-:W-:Y:S01]  /*c990*/  FFMA.FTZ R11, R12, R40, R11 ;  /* 0x000000280c0b7223 */ /* 0x000fe2000001000b */
[--C-:B------:R-:W-:Y:S02]  /*c9a0*/  HADD2.F32 R10, -RZ, R26.reuse.H0_H0 ;  /* 0x2000001aff0a7230 */ /* 0x100fe40000004100 */
[----:B------:R-:W-:Y:S02]  /*c9b0*/  HADD2.F32 R23, -RZ, R26.H1_H1 ;  /* 0x3000001aff177230 */ /* 0x000fe40000004100 */
        /* <DEDUP_REMOVED lines=8> */
[-C--:B------:R-:W-:Y:S01]  /*ca40*/  FFMA.FTZ R22, R23, R41.reuse, R10 ;  /* 0x0000002917167223 */ /* 0x080fe2000001000a */
[-C--:B------:R-:W-:Y:S01]  /*ca50*/  FFMA.FTZ R24, R27, R41.reuse, R12 ;  /* 0x000000291b187223 */ /* 0x080fe2000001000c */
[----:B------:R-:W-:Y:S01]  /*ca60*/  FFMA.FTZ R0, R11, R41, R0 ;  /* 0x000000290b007223 */ /* 0x000fe20000010000 */
[----:B-1----:R-:W-:-:S02]  /*ca70*/  HADD2.F32 R10, -RZ, R21.H0_H0 ;  /* 0x20000015ff0a7230 */ /* 0x002fc40000004100 */
[----:B------:R-:W-:Y:S01]  /*ca80*/  FFMA.FTZ R42, R29, R41, R42 ;  /* 0x000000291d2a7223 */ /* 0x000fe2000001002a */
[----:B------:R-:W-:Y:S02]  /*ca90*/  HADD2.F32 R12, -RZ, R21.H1_H1 ;  /* 0x30000015ff0c7230 */ /* 0x000fe40000004100 */
[--C-:B------:R-:W-:Y:S02]  /*caa0*/  HADD2.F32 R11, -RZ, R20.reuse.H0_H0 ;  /* 0x20000014ff0b7230 */ /* 0x100fe40000004100 */
[----:B------:R-:W-:Y:S02]  /*cab0*/  HADD2.F32 R21, -RZ, R31.H0_H0 ;  /* 0x2000001fff157230 */ /* 0x000fe40000004100 */
[----:B------:R-:W-:Y:S02]  /*cac0*/  HADD2.F32 R20, -RZ, R20.H1_H1 ;  /* 0x30000014ff147230 */ /* 0x000fe40000004100 */
[----:B------:R-:W-:Y:S02]  /*cad0*/  HADD2.F32 R23, -RZ, R33.H0_H0 ;  /* 0x20000021ff177230 */ /* 0x000fe40000004100 */
        /* <DEDUP_REMOVED lines=46> */
.L_x_682:
[----:B------:R-:W-:-:S05]  /*cdc0*/  IMAD.WIDE R18, R25, 0x4, R18 ;  /* 0x0000000419127825 */ /* 0x000fca00078e0212 */
        /* <DEDUP_REMOVED lines=144> */
.L_x_685:
        /* <DEDUP_REMOVED lines=95> */
.L_x_687:
        /* <DEDUP_REMOVED lines=94> */
.L_x_688:
        /* <DEDUP_REMOVED lines=91> */
.L_x_686:
[----:B------:R-:W-:-:S06]  /*e850*/  IMAD.WIDE R20, R25, 0x4, R18 ;  /* 0x0000000419147825 */ /* 0x000fcc00078e0212 */
[----:B------:R-:W2:Y:S02]  /*e860*/  LDG.E.128.CONSTANT R20, desc[UR6][R20.64] ;  /* 0x0000000614147981 */ /* 0x000ea4000c1e9d00 */
[C---:B--2---:R-:W-:Y:S02]  /*e870*/  LOP3.LUT R0, R20.reuse, 0xf000f, RZ, 0xc0, !PT ;  /* 0x000f000f14007812 */ /* 0x044fe400078ec0ff */
[----:B------:R-:W-:Y:S02]  /*e880*/  LOP3.LUT R10, R20, 0xf000f0, RZ, 0xc0, !PT ;  /* 0x00f000f0140a7812 */ /* 0x000fe400078ec0ff */
[----:B------:R-:W-:Y:S02]  /*e890*/  SHF.R.U32.HI R11, RZ, 0x8, R20 ;  /* 0x00000008ff0b7819 */ /* 0x000fe40000011614 */
[----:B------:R-:W-:Y:S02]  /*e8a0*/  LOP3.LUT R20, R23, 0xf000f0, RZ, 0xc0, !PT ;  /* 0x00f000f017147812 */ /* 0x000fe400078ec0ff */
[----:B------:R-:W-:-:S02]  /*e8b0*/  LOP3.LUT R12, R21, 0xf000f0, RZ, 0xc0, !PT ;  /* 0x00f000f0150c7812 */ /* 0x000fc400078ec0ff */
[----:B------:R-:W-:Y:S02]  /*e8c0*/  SHF.R.U32.HI R19, RZ, 0x8, R21 ;  /* 0x00000008ff137819 */ /* 0x000fe40000011615 */
[----:B------:R-:W-:Y:S02]  /*e8d0*/  SHF.R.U32.HI R29, RZ, 0x8, R22 ;  /* 0x00000008ff1d7819 */ /* 0x000fe40000011616 */
[----:B------:R-:W-:Y:S02]  /*e8e0*/  SHF.R.U32.HI R31, RZ, 0x8, R23 ;  /* 0x00000008ff1f7819 */ /* 0x000fe40000011617 */
        /* <DEDUP_REMOVED lines=135> */
.L_x_689:
        /* <DEDUP_REMOVED lines=95> */
.L_x_690:
        /* <DEDUP_REMOVED lines=94> */
.L_x_691:
        /* <DEDUP_REMOVED lines=91> */
.L_x_676:
[----:B------:R-:W0:Y:S01]  /*102e0*/  LDC R85, c[0x0][0x23c] ;  /* 0x00008f00ff557b82 */ /* 0x000e220000000800 */
[----:B------:R-:W-:Y:S01]  /*102f0*/  IADD3 R93, R93, 0x20, RZ ;  /* 0x000000205d5d7810 */ /* 0x000fe20007ffe0ff */
[----:B------:R-:W-:-:S03]  /*10300*/  UIADD3 UR4, UR4, 0x40, URZ ;  /* 0x0000004004047890 */ /* 0x000fc6000fffe03f */
[C---:B------:R-:W-:Y:S02]  /*10310*/  ISETP.GE.AND P2, PT, R93.reuse, UR5, PT ;  /* 0x000000055d007c0c */ /* 0x040fe4000bf46270 */
[----:B------:R-:W-:Y:S01]  /*10320*/  ISETP.LT.AND P3, PT, R93, R92, PT ;  /* 0x0000005c5d00720c */ /* 0x000fe20003f61270 */
[----:B0-----:R-:W-:-:S12]  /*10330*/  IMAD.WIDE R14, R85, 0x10, R14 ;  /* 0x00000010550e7825 */ /* 0x001fd800078e020e */
[----:B------:R-:W-:Y:S05]  /*10340*/  @!P2 BRA P3, `(.L_x_692) ;  /* 0xffffff94000ca947 */ /* 0x000fea000183ffff */
.L_x_675:
        /* <DEDUP_REMOVED lines=11> */
.L_x_698:
        /* <DEDUP_REMOVED lines=326> */
.L_x_695:
        /* <DEDUP_REMOVED lines=81> */
.L_x_696:
        /* <DEDUP_REMOVED lines=80> */
.L_x_697:
        /* <DEDUP_REMOVED lines=77> */
.L_x_694:
[----:B------:R-:W-:Y:S01]  /*12740*/  IADD3 R93, R93, 0x20, RZ ;  /* 0x000000205d5d7810 */ /* 0x000fe20007ffe0ff */
[----:B------:R-:W-:Y:S01]  /*12750*/  UIADD3 UR4, UR4, 0x40, URZ ;  /* 0x0000004004047890 */ /* 0x000fe2000fffe03f */
[----:B------:R-:W-:Y:S02]  /*12760*/  IMAD.WIDE R14, R85, 0x4, R96 ;  /* 0x00000004550e7825 */ /* 0x000fe400078e0260 */
[C---:B------:R-:W-:Y:S02]  /*12770*/  ISETP.GE.AND P2, PT, R93.reuse, UR5, PT ;  /* 0x000000055d007c0c */ /* 0x040fe4000bf46270 */
[----:B------:R-:W-:-:S13]  /*12780*/  ISETP.LT.AND P3, PT, R93, R92, PT ;  /* 0x0000005c5d00720c */ /* 0x000fda0003f61270 */
[----:B------:R-:W-:Y:S05]  /*12790*/  @!P2 BRA P3, `(.L_x_698) ;  /* 0xffffffdc0018a947 */ /* 0x000fea000183ffff */
.L_x_693:
        /* <DEDUP_REMOVED lines=19> */
.L_x_702:
[----:B------:R-:W0:Y:S02]  /*128d0*/  LDS R8, [R0] ;  /* 0x0000000000087984 */ /* 0x000e240000000800 */
[----:B0-----:R-:W-:-:S06]  /*128e0*/  HADD2 R9, R8, R15 ;  /* 0x0000000f08097230 */ /* 0x001fcc0000000000 */
[----:B------:R-:W0:Y:S02]  /*128f0*/  ATOMS.CAST.SPIN R9, [R0], R8, R9 ;  /* 0x000000080009738d */ /* 0x000e240001800009 */
[----:B0-----:R-:W-:-:S13]  /*12900*/  ISETP.EQ.U32.AND P0, PT, R9, 0x1, PT ;  /* 0x000000010900780c */ /* 0x001fda0003f02070 */
[----:B------:R-:W-:Y:S05]  /*12910*/  @!P0 BRA `(.L_x_702) ;  /* 0xfffffffc00ec8947 */ /* 0x000fea000383ffff */
[----:B------:R-:W-:Y:S05]  /*12920*/  BRA `(.L_x_700) ;  /* 0x00000000000c7947 */ /* 0x000fea0003800000 */
.L_x_701:
[----:B------:R-:W2:Y:S02]  /*12930*/  LD.E R0, desc[UR6][R10.64] ;  /* 0x000000060a007980 */ /* 0x000ea4000c101900 */
[----:B--2---:R-:W-:-:S05]  /*12940*/  IADD3 R9, R15, R0, RZ ;  /* 0x000000000f097210 */ /* 0x004fca0007ffe0ff */
[----:B------:R0:W-:Y:S02]  /*12950*/  ST.E desc[UR6][R10.64], R9 ;  /* 0x000000090a007985 */ /* 0x0001e4000c101906 */
.L_x_700:
[----:B------:R-:W-:Y:S05]  /*12960*/  BSYNC B0 ;  /* 0x0000000000007941 */ /* 0x000fea0003800000 */
.L_x_699:
[----:B------:R1:W-:Y:S01]  /*12970*/  ATOM.E.ADD.F16x2.RN.STRONG.GPU P0, RZ, desc[UR6][R10.64+0x4], R13 ;  /* 0x0000040d0aff79a2 */ /* 0x0003e2000810e1c6 */
[----:B------:R-:W-:Y:S04]  /*12980*/  BSSY B0, `(.L_x_703) ;  /* 0x000000f000007945 */ /* 0x000fe80003800000 */
[----:B-1----:R-:W-:Y:S05]  /*12990*/  @P0 BRA `(.L_x_704) ;  /* 0x0000000000340947 */ /* 0x002fea0003800000 */
[----:B------:R-:W1:Y:S02]  /*129a0*/  QSPC.E.S P0, RZ, [R10+0x4] ;  /* 0x000004000aff73aa */ /* 0x000e640000000500 */
[----:B-1----:R-:W-:Y:S05]  /*129b0*/  @!P0 BRA `(.L_x_705) ;  /* 0x0000000000208947 */ /* 0x002fea0003800000 */
[----:B------:R-:W-:-:S04]  /*129c0*/  MOV R8, R10 ;  /* 0x0000000a00087202 */ /* 0x000fc80000000f00 */
[----:B------:R-:W-:-:S07]  /*129d0*/  MOV R0, R8 ;  /* 0x0000000800007202 */ /* 0x000fce0000000f00 */
.L_x_706:
[----:B------:R-:W0:Y:S02]  /*129e0*/  LDS R8, [R0+0x4] ;  /* 0x0000040000087984 */ /* 0x000e240000000800 */
[----:B0-----:R-:W-:-:S10]  /*129f0*/  HFMA2.MMA R9, R8, 1, 1, R13 ;  /* 0x3c003c0008097835 */ /* 0x001fd4000000000d */
[----:B------:R-:W0:Y:S02]  /*12a00*/  ATOMS.CAST.SPIN R9, [R0+0x4], R8, R9 ;  /* 0x000004080009738d */ /* 0x000e240001800009 */
[----:B0-----:R-:W-:-:S13]  /*12a10*/  ISETP.EQ.U32.AND P0, PT, R9, 0x1, PT ;  /* 0x000000010900780c */ /* 0x001fda0003f02070 */
[----:B------:R-:W-:Y:S05]  /*12a20*/  @!P0 BRA `(.L_x_706) ;  /* 0xfffffffc00ec8947 */ /* 0x000fea000383ffff */
[----:B------:R-:W-:Y:S05]  /*12a30*/  BRA `(.L_x_704) ;  /* 0x00000000000c7947 */ /* 0x000fea0003800000 */
.L_x_705:
[----:B------:R-:W0:Y:S02]  /*12a40*/  LD.E R0, desc[UR6][R10.64+0x4] ;  /* 0x000004060a007980 */ /* 0x000e24000c101900 */
[----:B0-----:R-:W-:-:S05]  /*12a50*/  IADD3 R9, R13, R0, RZ ;  /* 0x000000000d097210 */ /* 0x001fca0007ffe0ff */
[----:B------:R1:W-:Y:S02]  /*12a60*/  ST.E desc[UR6][R10.64+0x4], R9 ;  /* 0x000004090a007985 */ /* 0x0003e4000c101906 */
.L_x_704:
[----:B------:R-:W-:Y:S05]  /*12a70*/  BSYNC B0 ;  /* 0x0000000000007941 */ /* 0x000fea0003800000 */
.L_x_703:
        /* <DEDUP_REMOVED lines=12> */
.L_x_710:
[----:B------:R-:W0:Y:S02]  /*12b40*/  LDS R6, [R0] ;  /* 0x0000000000067984 */ /* 0x000e240000000800 */
[----:B0-----:R-:W-:-:S06]  /*12b50*/  HADD2 R7, R6, R9 ;  /* 0x0000000906077230 */ /* 0x001fcc0000000000 */
[----:B------:R-:W0:Y:S02]  /*12b60*/  ATOMS.CAST.SPIN R7, [R0], R6, R7 ;  /* 0x000000060007738d */ /* 0x000e240001800007 */
[----:B0-----:R-:W-:-:S13]  /*12b70*/  ISETP.EQ.U32.AND P0, PT, R7, 0x1, PT ;  /* 0x000000010700780c */ /* 0x001fda0003f02070 */
[----:B------:R-:W-:Y:S05]  /*12b80*/  @!P0 BRA `(.L_x_710) ;  /* 0xfffffffc00ec8947 */ /* 0x000fea000383ffff */
[----:B------:R-:W-:Y:S05]  /*12b90*/  BRA `(.L_x_708) ;  /* 0x00000000000c7947 */ /* 0x000fea0003800000 */
.L_x_709:
[----:B------:R-:W2:Y:S02]  /*12ba0*/  LD.E R0, desc[UR6][R10.64] ;  /* 0x000000060a007980 */ /* 0x000ea4000c101900 */
[----:B--2---:R-:W-:-:S05]  /*12bb0*/  IADD3 R7, R9, R0, RZ ;  /* 0x0000000009077210 */ /* 0x004fca0007ffe0ff */
[----:B------:R0:W-:Y:S02]  /*12bc0*/  ST.E desc[UR6][R10.64], R7 ;  /* 0x000000070a007985 */ /* 0x0001e4000c101906 */
.L_x_708:
[----:B------:R-:W-:Y:S05]  /*12bd0*/  BSYNC B0 ;  /* 0x0000000000007941 */ /* 0x000fea0003800000 */
.L_x_707:
[----:B------:R1:W-:Y:S01]  /*12be0*/  ATOM.E.ADD.F16x2.RN.STRONG.GPU P0, RZ, desc[UR6][R10.64+0x4], R89 ;  /* 0x000004590aff79a2 */ /* 0x0003e2000810e1c6 */
[----:B------:R-:W-:Y:S04]  /*12bf0*/  BSSY B0, `(.L_x_711) ;  /* 0x000000f000007945 */ /* 0x000fe80003800000 */
[----:B-1----:R-:W-:Y:S05]  /*12c00*/  @P0 BRA `(.L_x_712) ;  /* 0x0000000000340947 */ /* 0x002fea0003800000 */
[----:B------:R-:W1:Y:S02]  /*12c10*/  QSPC.E.S P0, RZ, [R10+0x4] ;  /* 0x000004000aff73aa */ /* 0x000e640000000500 */
[----:B-1----:R-:W-:Y:S05]  /*12c20*/  @!P0 BRA `(.L_x_713) ;  /* 0x0000000000208947 */ /* 0x002fea0003800000 */
[----:B------:R-:W-:-:S04]  /*12c30*/  MOV R6, R10 ;  /* 0x0000000a00067202 */ /* 0x000fc80000000f00 */
[----:B------:R-:W-:-:S07]  /*12c40*/  MOV R0, R6 ;  /* 0x0000000600007202 */ /* 0x000fce0000000f00 */
.L_x_714:
[----:B------:R-:W0:Y:S02]  /*12c50*/  LDS R6, [R0+0x4] ;  /* 0x0000040000067984 */ /* 0x000e240000000800 */
[----:B0-----:R-:W-:-:S10]  /*12c60*/  HFMA2.MMA R7, R6, 1, 1, R89 ;  /* 0x3c003c0006077835 */ /* 0x001fd40000000059 */
[----:B------:R-:W0:Y:S02]  /*12c70*/  ATOMS.CAST.SPIN R7, [R0+0x4], R6, R7 ;  /* 0x000004060007738d */ /* 0x000e240001800007 */
[----:B0-----:R-:W-:-:S13]  /*12c80*/  ISETP.EQ.U32.AND P0, PT, R7, 0x1, PT ;  /* 0x000000010700780c */ /* 0x001fda0003f02070 */
[----:B------:R-:W-:Y:S05]  /*12c90*/  @!P0 BRA `(.L_x_714) ;  /* 0xfffffffc00ec8947 */ /* 0x000fea000383ffff */
[----:B------:R-:W-:Y:S05]  /*12ca0*/  BRA `(.L_x_712) ;  /* 0x00000000000c7947 */ /* 0x000fea0003800000 */
.L_x_713:
[----:B------:R-:W0:Y:S02]  /*12cb0*/  LD.E R0, desc[UR6][R10.64+0x4] ;  /* 0x000004060a007980 */ /* 0x000e24000c101900 */
[----:B0-----:R-:W-:-:S05]  /*12cc0*/  IADD3 R7, R89, R0, RZ ;  /* 0x0000000059077210 */ /* 0x001fca0007ffe0ff */
[----:B------:R1:W-:Y:S02]  /*12cd0*/  ST.E desc[UR6][R10.64+0x4], R7 ;  /* 0x000004070a007985 */ /* 0x0003e4000c101906 */
.L_x_712:
[----:B------:R-:W-:Y:S05]  /*12ce0*/  BSYNC B0 ;  /* 0x0000000000007941 */ /* 0x000fea0003800000 */
.L_x_711:
        /* <DEDUP_REMOVED lines=12> */
.L_x_718:
[----:B------:R-:W0:Y:S02]  /*12db0*/  LDS R4, [R0] ;  /* 0x0000000000047984 */ /* 0x000e240000000800 */
[----:B0-----:R-:W-:-:S06]  /*12dc0*/  HADD2 R5, R4, R7 ;  /* 0x0000000704057230 */ /* 0x001fcc0000000000 */
[----:B------:R-:W0:Y:S02]  /*12dd0*/  ATOMS.CAST.SPIN R5, [R0], R4, R5 ;  /* 0x000000040005738d */ /* 0x000e240001800005 */
[----:B0-----:R-:W-:-:S13]  /*12de0*/  ISETP.EQ.U32.AND P0, PT, R5, 0x1, PT ;  /* 0x000000010500780c */ /* 0x001fda0003f02070 */
[----:B------:R-:W-:Y:S05]  /*12df0*/  @!P0 BRA `(.L_x_718) ;  /* 0xfffffffc00ec8947 */ /* 0x000fea000383ffff */
[----:B------:R-:W-:Y:S05]  /*12e00*/  BRA `(.L_x_716) ;  /* 0x00000000000c7947 */ /* 0x000fea0003800000 */
.L_x_717:
[----:B------:R-:W2:Y:S02]  /*12e10*/  LD.E R0, desc[UR6][R10.64] ;  /* 0x000000060a007980 */ /* 0x000ea4000c101900 */
[----:B--2---:R-:W-:-:S05]  /*12e20*/  IADD3 R5, R7, R0, RZ ;  /* 0x0000000007057210 */ /* 0x004fca0007ffe0ff */
[----:B------:R0:W-:Y:S02]  /*12e30*/  ST.E desc[UR6][R10.64], R5 ;  /* 0x000000050a007985 */ /* 0x0001e4000c101906 */
.L_x_716:
[----:B------:R-:W-:Y:S05]  /*12e40*/  BSYNC B0 ;  /* 0x0000000000007941 */ /* 0x000fea0003800000 */
.L_x_715:
[----:B------:R1:W-:Y:S01]  /*12e50*/  ATOM.E.ADD.F16x2.RN.STRONG.GPU P0, RZ, desc[UR6][R10.64+0x4], R91 ;  /* 0x0000045b0aff79a2 */ /* 0x0003e2000810e1c6 */
[----:B------:R-:W-:Y:S04]  /*12e60*/  BSSY B0, `(.L_x_719) ;  /* 0x000000f000007945 */ /* 0x000fe80003800000 */
[----:B-1----:R-:W-:Y:S05]  /*12e70*/  @P0 BRA `(.L_x_720) ;  /* 0x0000000000340947 */ /* 0x002fea0003800000 */
[----:B------:R-:W1:Y:S02]  /*12e80*/  QSPC.E.S P0, RZ, [R10+0x4] ;  /* 0x000004000aff73aa */ /* 0x000e640000000500 */
[----:B-1----:R-:W-:Y:S05]  /*12e90*/  @!P0 BRA `(.L_x_721) ;  /* 0x0000000000208947 */ /* 0x002fea0003800000 */
[----:B------:R-:W-:-:S04]  /*12ea0*/  MOV R4, R10 ;  /* 0x0000000a00047202 */ /* 0x000fc80000000f00 */
[----:B------:R-:W-:-:S07]  /*12eb0*/  MOV R0, R4 ;  /* 0x0000000400007202 */ /* 0x000fce0000000f00 */
.L_x_722:
[----:B------:R-:W0:Y:S02]  /*12ec0*/  LDS R4, [R0+0x4] ;  /* 0x0000040000047984 */ /* 0x000e240000000800 */
[----:B0-----:R-:W-:-:S10]  /*12ed0*/  HFMA2.MMA R5, R4, 1, 1, R91 ;  /* 0x3c003c0004057835 */ /* 0x001fd4000000005b */
[----:B------:R-:W0:Y:S02]  /*12ee0*/  ATOMS.CAST.SPIN R5, [R0+0x4], R4, R5 ;  /* 0x000004040005738d */ /* 0x000e240001800005 */
[----:B0-----:R-:W-:-:S13]  /*12ef0*/  ISETP.EQ.U32.AND P0, PT, R5, 0x1, PT ;  /* 0x000000010500780c */ /* 0x001fda0003f02070 */
[----:B------:R-:W-:Y:S05]  /*12f00*/  @!P0 BRA `(.L_x_722) ;  /* 0xfffffffc00ec8947 */ /* 0x000fea000383ffff */
[----:B------:R-:W-:Y:S05]  /*12f10*/  BRA `(.L_x_720) ;  /* 0x00000000000c7947 */ /* 0x000fea0003800000 */
.L_x_721:
[----:B------:R-:W0:Y:S02]  /*12f20*/  LD.E R0, desc[UR6][R10.64+0x4] ;  /* 0x000004060a007980 */ /* 0x000e24000c101900 */
[----:B0-----:R-:W-:-:S05]  /*12f30*/  IADD3 R5, R91, R0, RZ ;  /* 0x000000005b057210 */ /* 0x001fca0007ffe0ff */
[----:B------:R1:W-:Y:S02]  /*12f40*/  ST.E desc[UR6][R10.64+0x4], R5 ;  /* 0x000004050a007985 */ /* 0x0003e4000c101906 */
.L_x_720:
[----:B------:R-:W-:Y:S05]  /*12f50*/  BSYNC B0 ;  /* 0x0000000000007941 */ /* 0x000fea0003800000 */
.L_x_719:
        /* <DEDUP_REMOVED lines=12> */
.L_x_726:
[----:B------:R-:W0:Y:S02]  /*13020*/  LDS R2, [R0] ;  /* 0x0000000000027984 */ /* 0x000e240000000800 */
[----:B0-----:R-:W-:-:S06]  /*13030*/  HADD2 R3, R2, R5 ;  /* 0x0000000502037230 */ /* 0x001fcc0000000000 */
[----:B------:R-:W0:Y:S02]  /*13040*/  ATOMS.CAST.SPIN R3, [R0], R2, R3 ;  /* 0x000000020003738d */ /* 0x000e240001800003 */
[----:B0-----:R-:W-:-:S13]  /*13050*/  ISETP.EQ.U32.AND P0, PT, R3, 0x1, PT ;  /* 0x000000010300780c */ /* 0x001fda0003f02070 */
[----:B------:R-:W-:Y:S05]  /*13060*/  @!P0 BRA `(.L_x_726) ;  /* 0xfffffffc00ec8947 */ /* 0x000fea000383ffff */
[----:B------:R-:W-:Y:S05]  /*13070*/  BRA `(.L_x_724) ;  /* 0x00000000000c7947 */ /* 0x000fea0003800000 */
.L_x_725:
[----:B------:R-:W2:Y:S02]  /*13080*/  LD.E R0, desc[UR6][R10.64] ;  /* 0x000000060a007980 */ /* 0x000ea4000c101900 */
[----:B--2---:R-:W-:-:S05]  /*13090*/  IADD3 R3, R5, R0, RZ ;  /* 0x0000000005037210 */ /* 0x004fca0007ffe0ff */
[----:B------:R0:W-:Y:S02]  /*130a0*/  ST.E desc[UR6][R10.64], R3 ;  /* 0x000000030a007985 */ /* 0x0001e4000c101906 */
.L_x_724:
[----:B------:R-:W-:Y:S05]  /*130b0*/  BSYNC B0 ;  /* 0x0000000000007941 */ /* 0x000fea0003800000 */
.L_x_723:
[----:B------:R1:W-:Y:S02]  /*130c0*/  ATOM.E.ADD.F16x2.RN.STRONG.GPU P0, RZ, desc[UR6][R10.64+0x4], R7 ;  /* 0x000004070aff79a2 */ /* 0x0003e4000810e1c6 */
[----:B-1----:R-:W-:Y:S05]  /*130d0*/  @P0 EXIT ;  /* 0x000000000000094d */ /* 0x002fea0003800000 */
[----:B------:R-:W1:Y:S02]  /*130e0*/  QSPC.E.S P0, RZ, [R10+0x4] ;  /* 0x000004000aff73aa */ /* 0x000e640000000500 */
[----:B-1----:R-:W-:Y:S05]  /*130f0*/  @!P0 BRA `(.L_x_727) ;  /* 0x0000000000208947 */ /* 0x002fea0003800000 */
[----:B------:R-:W-:-:S04]  /*13100*/  MOV R2, R10 ;  /* 0x0000000a00027202 */ /* 0x000fc80000000f00 */
[----:B------:R-:W-:-:S07]  /*13110*/  MOV R0, R2 ;  /* 0x0000000200007202 */ /* 0x000fce0000000f00 */
.L_x_728:
[----:B------:R-:W0:Y:S02]  /*13120*/  LDS R2, [R0+0x4] ;  /* 0x0000040000027984 */ /* 0x000e240000000800 */
[----:B0-----:R-:W-:-:S10]  /*13130*/  HFMA2.MMA R3, R2, 1, 1, R7 ;  /* 0x3c003c0002037835 */ /* 0x001fd40000000007 */
[----:B------:R-:W0:Y:S02]  /*13140*/  ATOMS.CAST.SPIN R3, [R0+0x4], R2, R3 ;  /* 0x000004020003738d */ /* 0x000e240001800003 */
[----:B0-----:R-:W-:-:S13]  /*13150*/  ISETP.EQ.U32.AND P0, PT, R3, 0x1, PT ;  /* 0x000000010300780c */ /* 0x001fda0003f02070 */
[----:B------:R-:W-:Y:S05]  /*13160*/  @!P0 BRA `(.L_x_728) ;  /* 0xfffffffc00ec8947 */ /* 0x000fea000383ffff */
[----:B------:R-:W-:Y:S05]  /*13170*/  EXIT ;  /* 0x000000000000794d */ /* 0x000fea0003800000 */
.L_x_727:
[----:B------:R-:W0:Y:S02]  /*13180*/  LD.E R0, desc[UR6][R10.64+0x4] ;  /* 0x000004060a007980 */ /* 0x000e24000c101900 */
[----:B0-----:R-:W-:-:S05]  /*13190*/  IADD3 R3, R7, R0, RZ ;  /* 0x0000000007037210 */ /* 0x001fca0007ffe0ff */
[----:B------:R-:W-:Y:S01]  /*131a0*/  ST.E desc[UR6][R10.64+0x4], R3 ;  /* 0x000004030a007985 */ /* 0x000fe2000c101906 */
[----:B------:R-:W-:Y:S05]  /*131b0*/  EXIT ;  /* 0x000000000000794d */ /* 0x000fea0003800000 */
.L_x_729:
        /* <DEDUP_REMOVED lines=12> */
.L_x_5191:


//--------------------- .text._Z23gemm_half_q_half_kernelILi4ELi20ELb1ELb1ELi64EEvPK6__halfPKjS4_S2_PS0_iiiiPKtS7_iiiiiibS2_i --------------------------
	.section	.text._Z23gemm_half_q_half_kernelILi4ELi20ELb1ELb1ELi64EEvPK6__halfPKjS4_S2_PS0_iiiiPKtS7_iiiiiibS2_i,"ax",@progbits
	.align	128
        .global         _Z23gemm_half_q_half_kernelILi4ELi20ELb1ELb1ELi64EEvPK6__halfPKjS4_S2_PS0_iiiiPKtS7_iiiiiibS2_i
        .type           _Z23gemm_half_q_half_kernelILi4ELi20ELb1ELb1ELi64EEvPK6__halfPKjS4_S2_PS0_iiiiPKtS7_iiiiiibS2_i,@function
        .size           _Z23gemm_half_q_half_kernelILi4ELi20ELb1ELb1ELi64EEvPK6__halfPKjS4_S2_PS0_iiiiPKtS7_iiiiiibS2_i,(.L_x_5192 - _Z23gemm_half_q_half_kernelILi4ELi20ELb1ELb1ELi64EEvPK6__halfPKjS4_S2_PS0_iiiiPKtS7_iiiiiibS2_i)
        .other          _Z23gemm_half_q_half_kernelILi4ELi20ELb1ELb1ELi64EEvPK6__halfPKjS4_S2_PS0_iiiiPKtS7_iiiiiibS2_i,@"STO_CUDA_ENTRY STV_DEFAULT"
_Z23gemm_half_q_half_kernelILi4ELi20ELb1ELb1ELi64EEvPK6__halfPKjS4_S2_PS0_iiiiPKtS7_iiiiiibS2_i:
.text._Z23gemm_half_q_half_kernelILi4ELi20ELb1ELb1ELi64EEvPK6__halfPKjS4_S2_PS0_iiiiPKtS7_iiiiiibS2_i:
[----:B------:R-:W0:Y:S01]  /*0000*/  LDC R1, c[0x0][0x28] ;  /* 0x00000a00ff017b82 */ /* 0x000e220000000800 */
[----:B------:R-:W1:Y:S07]  /*0010*/  S2R R12, SR_CTAID.Y ;  /* 0x00000000000c7919 */ /* 0x000e6e0000002600 */
[----:B------:R-:W1:Y:S01]  /*0020*/  LDC R3, c[0x0][0x238] ;  /* 0x00008e00ff037b82 */ /* 0x000e620000000800 */
[----:B------:R-:W-:Y:S01]  /*0030*/  ULDC.64 UR8, c[0x0][0x208] ;  /* 0x0000820000087ab9 */ /* 0x000fe20000000a00 */
[----:B0-----:R-:W-:Y:S01]  /*0040*/  IADD3 R1, R1, -0x10, RZ ;  /* 0xfffffff001017810 */ /* 0x001fe20007ffe0ff */
[----:B------:R-:W0:Y:S01]  /*0050*/  S2R R97, SR_CTAID.Z ;  /* 0x0000000000617919 */ /* 0x000e220000002700 */
[----:B------:R-:W-:-:S02]  /*0060*/  PRMT R93, RZ, 0x7610, R93 ;  /* 0x00007610ff5d7816 */ /* 0x000fc4000000005d */
[----:B------:R-:W-:Y:S01]  /*0070*/  PRMT R92, RZ, 0x7610, R92 ;  /* 0x00007610ff5c7816 */ /* 0x000fe2000000005c */
[----:B------:R-:W2:Y:S01]  /*0080*/  S2R R13, SR_TID.X ;  /* 0x00000000000d7919 */ /* 0x000ea20000002100 */
[----:B------:R-:W3:Y:S01]  /*0090*/  S2UR UR4, SR_CTAID.X ;  /* 0x00000000000479c3 */ /* 0x000ee20000002500 */
[----:B------:R-:W-:Y:S02]  /*00a0*/  PRMT R91, RZ, 0x7610, R91 ;  /* 0x00007610ff5b7816 */ /* 0x000fe4000000005b */
[----:B------:R-:W-:Y:S02]  /*00b0*/  PRMT R90, RZ, 0x7610, R90 ;  /* 0x00007610ff5a7816 */ /* 0x000fe4000000005a */
[----:B------:R-:W-:-:S03]  /*00c0*/  PRMT R0, RZ, 0x7610, R0 ;  /* 0x00007610ff007816 */ /* 0x000fc60000000000 */
[----:B------:R-:W4:Y:S01]  /*00d0*/  LDC R19, c[0x0][0x240] ;  /* 0x00009000ff137b82 */ /* 0x000f220000000800 */
[----:B-1----:R-:W-:Y:S01]  /*00e0*/  IMAD R98, R12, -0x4, R3 ;  /* 0xfffffffc0c627824 */ /* 0x002fe200078e0203 */
[----:B---3--:R-:W-:Y:S01]  /*00f0*/  USHF.L.U32 UR4, UR4, 0x8, URZ ;  /* 0x0000000804047899 */ /* 0x008fe2000800063f */
[----:B0-----:R-:W-:-:S03]  /*0100*/  SHF.L.U32 R95, R97, 0x6, RZ ;  /* 0x00000006615f7819 */ /* 0x001fc600000006ff */
[C---:B------:R-:W-:Y:S02]  /*0110*/  ISETP.GE.AND P1, PT, R98.reuse, 0x1, PT ;  /* 0x000000016200780c */ /* 0x040fe40003f26270 */
[----:B--2---:R-:W-:Y:S02]  /*0120*/  LEA R6, R13, UR4, 0x2 ;  /* 0x000000040d067c11 */ /* 0x004fe4000f8e10ff */
[----:B------:R-:W-:Y:S02]  /*0130*/  VIMNMX R96, R98, 0x4, PT ;  /* 0x0000000462607848 */ /* 0x000fe40003fe0100 */
[----:B----4-:R-:W-:-:S07]  /*0140*/  VIADDMNMX R94, R95, 0x40, R19, PT ;  /* 0x000000405f5e7846 */ /* 0x010fce0003800113 */
        /* <DEDUP_REMOVED lines=28> */
.L_x_730:
        /* <DEDUP_REMOVED lines=12> */
[C---:B------:R-:W-:Y:S01]  /*03d0*/  LEA R4, P0, R3.reuse, UR6, 0x1 ;  /* 0x0000000603047c11 */ /* 0x040fe2000f8008ff */
[----:B------:R-:W-:Y:S01]  /*03e0*/  IMAD R0, R12, R19, RZ ;  /* 0x000000130c007224 */ /* 0x000fe200078e02ff */
[----:B------:R-:W-:Y:S01]  /*03f0*/  UMOV UR5, 0x400 ;  /* 0x0000040000057882 */ /* 0x000fe20000000000 */
[----:B------:R-:W-:Y:S01]  /*0400*/  ULDC.64 UR10, c[0x0][0x210] ;  /* 0x00008400000a7ab9 */ /* 0x000fe20000000a00 */
[----:B------:R-:W-:-:S05]  /*0410*/  LEA.HI.X R5, R3, UR7, R2, 0x1, P0 ;  /* 0x0000000703057c11 */ /* 0x000fca00080f0c02 */
[----:B------:R-:W2:Y:S01]  /*0420*/  LDG.E.U16.CONSTANT R4, desc[UR8][R4.64] ;  /* 0x0000000804047981 */ /* 0x000ea2000c1e9500 */
[----:B------:R-:W0:Y:S01]  /*0430*/  S2UR UR6, SR_CgaCtaId ;  /* 0x00000000000679c3 */ /* 0x000e220000008800 */
[----:B------:R-:W-:Y:S01]  /*0440*/  SHF.L.U32 R3, R0, 0x2, RZ ;  /* 0x0000000200037819 */ /* 0x000fe200000006ff */
[----:B------:R-:W-:Y:S01]  /*0450*/  HFMA2.MMA R7, -RZ, RZ, 0, 0 ;  /* 0x00000000ff077435 */ /* 0x000fe200000001ff */
[----:B------:R-:W-:Y:S01]  /*0460*/  ISETP.GT.AND P2, PT, R96, 0x3, PT ;  /* 0x000000036000780c */ /* 0x000fe20003f44270 */
[----:B0-----:R-:W-:Y:S01]  /*0470*/  ULEA UR5, UR6, UR5, 0x18 ;  /* 0x0000000506057291 */ /* 0x001fe2000f8ec03f */
[----:B--2---:R-:W-:-:S04]  /*0480*/  IADD3 R0, P0, R4, R3, RZ ;  /* 0x0000000304007210 */ /* 0x004fc80007f1e0ff */
[----:B------:R-:W-:Y:S02]  /*0490*/  LEA.HI.X.SX32 R3, R3, RZ, 0x1, P0 ;  /* 0x000000ff03037211 */ /* 0x000fe400000f0eff */
[----:B------:R-:W-:-:S04]  /*04a0*/  LEA R2, P0, R0, UR10, 0x1 ;  /* 0x0000000a00027c11 */ /* 0x000fc8000f8008ff */
[----:B------:R-:W-:Y:S02]  /*04b0*/  LEA.HI.X R3, R0, UR11, R3, 0x1, P0 ;  /* 0x0000000b00037c11 */ /* 0x000fe400080f0c03 */
[----:B------:R-:W-:Y:S02]  /*04c0*/  LEA R0, R13, UR5, 0x1 ;  /* 0x000000050d007c11 */ /* 0x000fe4000f8e08ff */
[----:B------:R-:W-:Y:S01]  /*04d0*/  PLOP3.LUT P0, PT, PT, PT, PT, 0x80, 0x0 ;  /* 0x000000000000781c */ /* 0x000fe20003f0f070 */
[----:B------:R-:W-:-:S12]  /*04e0*/  @!P2 BRA `(.L_x_734) ;  /* 0x000000000048a947 */ /* 0x000fd80003800000 */
[----:B------:R-:W-:Y:S02]  /*04f0*/  PLOP3.LUT P0, PT, PT, PT, PT, 0x8, 0x0 ;  /* 0x000000000000781c */ /* 0x000fe40003f0e170 */
[----:B------:R-:W-:-:S11]  /*0500*/  IADD3 R14, R96, -0x3, RZ ;  /* 0xfffffffd600e7810 */ /* 0x000fd60007ffe0ff */
.L_x_735:
[C---:B------:R-:W-:Y:S01]  /*0510*/  IMAD.WIDE R4, R19.reuse, 0x2, R2 ;  /* 0x0000000213047825 */ /* 0x040fe200078e0202 */
[----:B------:R0:W2:Y:S03]  /*0520*/  LDG.E.U16.CONSTANT R15, desc[UR8][R2.64] ;  /* 0x00000008020f7981 */ /* 0x0000a6000c1e9500 */
[C---:B------:R-:W-:Y:S02]  /*0530*/  IMAD.WIDE R8, R19.reuse, 0x2, R4 ;  /* 0x0000000213087825 */ /* 0x040fe400078e0204 */
[----:B------:R-:W3:Y:S02]  /*0540*/  LDG.E.U16.CONSTANT R5, desc[UR8][R4.64] ;  /* 0x0000000804057981 */ /* 0x000ee4000c1e9500 */
[----:B------:R-:W-:Y:S02]  /*0550*/  IMAD.WIDE R10, R19, 0x2, R8 ;  /* 0x00000002130a7825 */ /* 0x000fe400078e0208 */
[----:B------:R-:W4:Y:S04]  /*0560*/  LDG.E.U16.CONSTANT R9, desc[UR8][R8.64] ;  /* 0x0000000808097981 */ /* 0x000f28000c1e9500 */
[----:B------:R-:W5:Y:S01]  /*0570*/  LDG.E.U16.CONSTANT R17, desc[UR8][R10.64] ;  /* 0x000000080a117981 */ /* 0x000f62000c1e9500 */
[----:B------:R-:W-:-:S04]  /*0580*/  IADD3 R7, R7, 0x4, RZ ;  /* 0x0000000407077810 */ /* 0x000fc80007ffe0ff */
[----:B------:R-:W-:Y:S01]  /*0590*/  ISETP.GE.AND P2, PT, R7, R14, PT ;  /* 0x0000000e0700720c */ /* 0x000fe20003f46270 */
[----:B0-----:R-:W-:Y:S01]  /*05a0*/  IMAD.WIDE R2, R19, 0x2, R10 ;  /* 0x0000000213027825 */ /* 0x001fe200078e020a */
[----:B--2---:R-:W-:Y:S04]  /*05b0*/  STS.U16 [R0], R15 ;  /* 0x0000000f00007388 */ /* 0x004fe80000000400 */
[----:B---3--:R-:W-:Y:S04]  /*05c0*/  STS.U16 [R0+0x80], R5 ;  /* 0x0000800500007388 */ /* 0x008fe80000000400 */
[----:B----4-:R-:W-:Y:S04]  /*05d0*/  STS.U16 [R0+0x100], R9 ;  /* 0x0001000900007388 */ /* 0x010fe80000000400 */
[----:B-----5:R0:W-:Y:S02]  /*05e0*/  STS.U16 [R0+0x180], R17 ;  /* 0x0001801100007388 */ /* 0x0201e40000000400 */
[----:B0-----:R-:W-:Y:S01]  /*05f0*/  IADD3 R0, R0, 0x200, RZ ;  /* 0x0000020000007810 */ /* 0x001fe20007ffe0ff */
[----:B------:R-:W-:Y:S06]  /*0600*/  @!P2 BRA `(.L_x_735) ;  /* 0xfffffffc00c0a947 */ /* 0x000fec000383ffff */
.L_x_734:
[----:B------:R-:W-:-:S04]  /*0610*/  IADD3 R4, R96, -R7, RZ ;  /* 0x8000000760047210 */ /* 0x000fc80007ffe0ff */
[----:B------:R-:W-:-:S13]  /*0620*/  ISETP.GT.AND P2, PT, R4, 0x1, PT ;  /* 0x000000010400780c */ /* 0x000fda0003f44270 */
[----:B------:R-:W-:Y:S01]  /*0630*/  @P2 IMAD.WIDE R4, R19, 0x2, R2 ;  /* 0x0000000213042825 */ /* 0x000fe200078e0202 */
[----:B------:R0:W2:Y:S04]  /*0640*/  @P2 LDG.E.U16.CONSTANT R9, desc[UR8][R2.64] ;  /* 0x0000000802092981 */ /* 0x0000a8000c1e9500 */
[----:B------:R-:W3:Y:S01]  /*0650*/  @P2 LDG.E.U16.CONSTANT R11, desc[UR8][R4.64] ;  /* 0x00000008040b2981 */ /* 0x000ee2000c1e9500 */
[----:B------:R-:W-:Y:S02]  /*0660*/  @P2 PLOP3.LUT P0, PT, PT, PT, PT, 0x8, 0x0 ;  /* 0x000000000000281c */ /* 0x000fe40003f0e170 */
[----:B------:R-:W-:Y:S01]  /*0670*/  @P2 IADD3 R7, R7, 0x2, RZ ;  /* 0x0000000207072810 */ /* 0x000fe20007ffe0ff */
[----:B0-----:R-:W-:-:S03]  /*0680*/  @P2 IMAD.WIDE R2, R19, 0x2, R4 ;  /* 0x0000000213022825 */ /* 0x001fc600078e0204 */
[----:B------:R-:W-:Y:S01]  /*0690*/  ISETP.LT.OR P0, PT, R7, R96, P0 ;  /* 0x000000600700720c */ /* 0x000fe20000701670 */
[----:B--2---:R-:W-:Y:S04]  /*06a0*/  @P2 STS.U16 [R0], R9 ;  /* 0x0000000900002388 */ /* 0x004fe80000000400 */
[----:B---3--:R0:W-:Y:S02]  /*06b0*/  @P2 STS.U16 [R0+0x80], R11 ;  /* 0x0000800b00002388 */ /* 0x0081e40000000400 */
[----:B0-----:R-:W-:-:S06]  /*06c0*/  @P2 IADD3 R0, R0, 0x100, RZ ;  /* 0x0000010000002810 */ /* 0x001fcc0007ffe0ff */
[----:B------:R-:W-:Y:S05]  /*06d0*/  @!P0 BRA `(.L_x_732) ;  /* 0x0000000000c88947 */ /* 0x000fea0003800000 */
[----:B------:R-:W2:Y:S04]  /*06e0*/  LDG.E.U16.CONSTANT R3, desc[UR8][R2.64] ;  /* 0x0000000802037981 */ /* 0x000ea8000c1e9500 */
[----:B--2---:R0:W-:Y:S01]  /*06f0*/  STS.U16 [R0], R3 ;  /* 0x0000000300007388 */ /* 0x0041e20000000400 */
[----:B------:R-:W-:Y:S05]  /*0700*/  BRA `(.L_x_732) ;  /* 0x0000000000bc7947 */ /* 0x000fea0003800000 */
.L_x_733:
[----:B------:R-:W0:Y:S01]  /*0710*/  S2UR UR6, SR_CgaCtaId ;  /* 0x00000000000679c3 */ /* 0x000e220000008800 */
[----:B------:R-:W-:Y:S01]  /*0720*/  IMAD R0, R12, R19, RZ ;  /* 0x000000130c007224 */ /* 0x000fe200078e02ff */
[----:B------:R-:W-:Y:S01]  /*0730*/  ISETP.GT.AND P2, PT, R96, 0x3, PT ;  /* 0x000000036000780c */ /* 0x000fe20003f44270 */
[----:B------:R-:W-:Y:S01]  /*0740*/  UMOV UR5, 0x400 ;  /* 0x0000040000057882 */ /* 0x000fe20000000000 */
[----:B------:R-:W-:Y:S01]  /*0750*/  ULDC.64 UR10, c[0x0][0x210] ;  /* 0x00008400000a7ab9 */ /* 0x000fe20000000a00 */
[----:B------:R-:W-:Y:S01]  /*0760*/  HFMA2.MMA R7, -RZ, RZ, 0, 0 ;  /* 0x00000000ff077435 */ /* 0x000fe200000001ff */
[----:B------:R-:W-:-:S04]  /*0770*/  SHF.L.U32 R4, R0, 0x2, RZ ;  /* 0x0000000200047819 */ /* 0x000fc800000006ff */
[----:B------:R-:W-:-:S04]  /*0780*/  IADD3 R0, P0, R3, R4, RZ ;  /* 0x0000000403007210 */ /* 0x000fc80007f1e0ff */
[----:B------:R-:W-:Y:S02]  /*0790*/  LEA.HI.X.SX32 R3, R4, R2, 0x1, P0 ;  /* 0x0000000204037211 */ /* 0x000fe400000f0eff */
[----:B------:R-:W-:-:S04]  /*07a0*/  LEA R2, P0, R0, UR10, 0x1 ;  /* 0x0000000a00027c11 */ /* 0x000fc8000f8008ff */
[----:B------:R-:W-:Y:S02]  /*07b0*/  LEA.HI.X R3, R0, UR11, R3, 0x1, P0 ;  /* 0x0000000b00037c11 */ /* 0x000fe400080f0c03 */
[----:B------:R-:W-:Y:S01]  /*07c0*/  PLOP3.LUT P0, PT, PT, PT, PT, 0x80, 0x0 ;  /* 0x000000000000781c */ /* 0x000fe20003f0f070 */
[----:B0-----:R-:W-:-:S06]  /*07d0*/  ULEA UR5, UR6, UR5, 0x18 ;  /* 0x0000000506057291 */ /* 0x001fcc000f8ec03f */
[----:B------:R-:W-:Y:S01]  /*07e0*/  LEA R0, R13, UR5, 0x1 ;  /* 0x000000050d007c11 */ /* 0x000fe2000f8e08ff */
[----:B------:R-:W-:Y:S06]  /*07f0*/  @!P2 BRA `(.L_x_736) ;  /* 0x000000000048a947 */ /* 0x000fec0003800000 */
[----:B------:R-:W-:Y:S02]  /*0800*/  PLOP3.LUT P0, PT, PT, PT, PT, 0x8, 0x0 ;  /* 0x000000000000781c */ /* 0x000fe40003f0e170 */
[----:B------:R-:W-:-:S11]  /*0810*/  IADD3 R14, R96, -0x3, RZ ;  /* 0xfffffffd600e7810 */ /* 0x000fd60007ffe0ff */
.L_x_737:
        /* <DEDUP_REMOVED lines=16> */
.L_x_736:
[----:B------:R-:W-:-:S04]  /*0920*/  IADD3 R4, R96, -R7, RZ ;  /* 0x8000000760047210 */ /* 0x000fc80007ffe0ff */
[----:B------:R-:W-:-:S13]  /*0930*/  ISETP.GT.AND P2, PT, R4, 0x1, PT ;  /* 0x000000010400780c */ /* 0x000fda0003f44270 */
[----:B------:R-:W-:Y:S01]  /*0940*/  @P2 PLOP3.LUT P0, PT, PT, PT, PT, 0x8, 0x0 ;  /* 0x000000000000281c */ /* 0x000fe20003f0e170 */
[----:B------:R-:W-:Y:S01]  /*0950*/  @P2 IMAD.WIDE R4, R19, 0x2, R2 ;  /* 0x0000000213042825 */ /* 0x000fe200078e0202 */
[----:B------:R-:W-:Y:S01]  /*0960*/  @P2 IADD3 R7, R7, 0x2, RZ ;  /* 0x0000000207072810 */ /* 0x000fe20007ffe0ff */
[----:B------:R0:W2:Y:S03]  /*0970*/  @P2 LDG.E.U16.CONSTANT R9, desc[UR8][R2.64] ;  /* 0x0000000802092981 */ /* 0x0000a6000c1e9500 */
[----:B------:R-:W-:Y:S01]  /*0980*/  ISETP.LT.OR P0, PT, R7, R96, P0 ;  /* 0x000000600700720c */ /* 0x000fe20000701670 */
[----:B------:R-:W3:Y:S01]  /*0990*/  @P2 LDG.E.U16.CONSTANT R11, desc[UR8][R4.64] ;  /* 0x00000008040b2981 */ /* 0x000ee2000c1e9500 */
[----:B0-----:R-:W-:-:S11]  /*09a0*/  @P2 IMAD.WIDE R2, R19, 0x2, R4 ;  /* 0x0000000213022825 */ /* 0x001fd600078e0204 */
[----:B------:R-:W4:Y:S04]  /*09b0*/  @P0 LDG.E.U16.CONSTANT R7, desc[UR8][R2.64] ;  /* 0x0000000802070981 */ /* 0x000f28000c1e9500 */
[----:B--2---:R-:W-:Y:S04]  /*09c0*/  @P2 STS.U16 [R0], R9 ;  /* 0x0000000900002388 */ /* 0x004fe80000000400 */
[----:B---3--:R0:W-:Y:S02]  /*09d0*/  @P2 STS.U16 [R0+0x80], R11 ;  /* 0x0000800b00002388 */ /* 0x0081e40000000400 */
[----:B0-----:R-:W-:-:S05]  /*09e0*/  @P2 IADD3 R0, R0, 0x100, RZ ;  /* 0x0000010000002810 */ /* 0x001fca0007ffe0ff */
[----:B----4-:R1:W-:Y:S02]  /*09f0*/  @P0 STS.U16 [R0], R7 ;  /* 0x0000000700000388 */ /* 0x0103e40000000400 */
.L_x_732:
[----:B------:R-:W-:Y:S05]  /*0a00*/  BSYNC B0 ;  /* 0x0000000000007941 */ /* 0x000fea0003800000 */
.L_x_731:
[----:B------:R-:W-:Y:S02]  /*0a10*/  ULDC UR5, c[0x0][0x23c] ;  /* 0x00008f0000057ab9 */ /* 0x000fe40000000800 */
[----:B------:R-:W-:-:S04]  /*0a20*/  MOV R87, UR5 ;  /* 0x0000000500577c02 */ /* 0x000fc80008000f00 */
[----:B------:R-:W-:-:S13]  /*0a30*/  ISETP.GE.AND P0, PT, R6, R87, PT ;  /* 0x000000570600720c */ /* 0x000fda0003f06270 */
[----:B------:R-:W-:Y:S05]  /*0a40*/  @P0 EXIT ;  /* 0x000000000000094d */ /* 0x000fea0003800000 */
[----:B01----:R-:W0:Y:S02]  /*0a50*/  LDC.U8 R0, c[0x0][0x270] ;  /* 0x00009c00ff007b82 */ /* 0x003e240000000000 */
[----:B0-----:R-:W-:-:S04]  /*0a60*/  PRMT R0, R0, 0x8880, RZ ;  /* 0x0000888000007816 */ /* 0x001fc800000000ff */
[----:B------:R-:W-:-:S04]  /*0a70*/  ISETP.NE.AND P0, PT, R0, RZ, PT ;  /* 0x000000ff0000720c */ /* 0x000fc80003f05270 */
[----:B------:R-:W-:-:S04]  /*0a80*/  ISETP.NE.OR P0, PT, R97, RZ, !P0 ;  /* 0x000000ff6100720c */ /* 0x000fc80004705670 */
[----:B------:R-:W-:-:S13]  /*0a90*/  ISETP.LT.OR P0, PT, R98, 0x1, P0 ;  /* 0x000000016200780c */ /* 0x000fda0000701670 */
[----:B------:R-:W-:Y:S05]  /*0aa0*/  @P0 BRA `(.L_x_738) ;  /* 0x0000000000800947 */ /* 0x000fea0003800000 */
[----:B------:R-:W0:Y:S01]  /*0ab0*/  LDC.64 R2, c[0x0][0x230] ;  /* 0x00008c00ff027b82 */ /* 0x000e220000000a00 */
[----:B------:R-:W-:Y:S01]  /*0ac0*/  ISETP.GT.AND P2, PT, R96, 0x3, PT ;  /* 0x000000036000780c */ /* 0x000fe20003f44270 */
[----:B------:R-:W-:Y:S01]  /*0ad0*/  IMAD R0, R12, R87, RZ ;  /* 0x000000570c007224 */ /* 0x000fe200078e02ff */
[----:B------:R-:W-:Y:S01]  /*0ae0*/  HFMA2.MMA R7, -RZ, RZ, 0, 0 ;  /* 0x00000000ff077435 */ /* 0x000fe200000001ff */
[----:B------:R-:W-:-:S03]  /*0af0*/  PLOP3.LUT P0, PT, PT, PT, PT, 0x80, 0x0 ;  /* 0x000000000000781c */ /* 0x000fc60003f0f070 */
[----:B------:R-:W-:-:S04]  /*0b00*/  LEA R0, R0, UR4, 0x2 ;  /* 0x0000000400007c11 */ /* 0x000fc8000f8e10ff */
[----:B------:R-:W-:-:S05]  /*0b10*/  LEA R5, R13, R0, 0x2 ;  /* 0x000000000d057211 */ /* 0x000fca00078e10ff */
[----:B0-----:R-:W-:Y:S01]  /*0b20*/  IMAD.WIDE R2, R5, 0x2, R2 ;  /* 0x0000000205027825 */ /* 0x001fe200078e0202 */
[----:B------:R-:W-:Y:S06]  /*0b30*/  @!P2 BRA `(.L_x_739) ;  /* 0x000000000034a947 */ /* 0x000fec0003800000 */
[----:B------:R-:W-:Y:S02]  /*0b40*/  PLOP3.LUT P0, PT, PT, PT, PT, 0x8, 0x0 ;  /* 0x000000000000781c */ /* 0x000fe40003f0e170 */
[----:B------:R-:W-:-:S11]  /*0b50*/  IADD3 R0, R96, -0x3, RZ ;  /* 0xfffffffd60007810 */ /* 0x000fd60007ffe0ff */
.L_x_740:
[----:B-1----:R-:W-:Y:S01]  /*0b60*/  IMAD.WIDE R4, R87, 0x2, R2 ;  /* 0x0000000257047825 */ /* 0x002fe200078e0202 */
[----:B------:R0:W-:Y:S01]  /*0b70*/  STG.E.64 desc[UR8][R2.64], RZ ;  /* 0x000000ff02007986 */ /* 0x0001e2000c101b08 */
[----:B------:R-:W-:-:S03]  /*0b80*/  IADD3 R7, R7, 0x4, RZ ;  /* 0x0000000407077810 */ /* 0x000fc60007ffe0ff */
[----:B------:R1:W-:Y:S01]  /*0b90*/  STG.E.64 desc[UR8][R4.64], RZ ;  /* 0x000000ff04007986 */ /* 0x0003e2000c101b08 */
[----:B------:R-:W-:Y:S01]  /*0ba0*/  IMAD.WIDE R8, R87, 0x2, R4 ;  /* 0x0000000257087825 */ /* 0x000fe200078e0204 */
[----:B------:R-:W-:-:S04]  /*0bb0*/  ISETP.GE.AND P2, PT, R7, R0, PT ;  /* 0x000000000700720c */ /* 0x000fc80003f46270 */
[----:B------:R1:W-:Y:S01]  /*0bc0*/  STG.E.64 desc[UR8][R8.64], RZ ;  /* 0x000000ff08007986 */ /* 0x0003e2000c101b08 */
[----:B------:R-:W-:-:S05]  /*0bd0*/  IMAD.WIDE R10, R87, 0x2, R8 ;  /* 0x00000002570a7825 */ /* 0x000fca00078e0208 */
[----:B------:R1:W-:Y:S01]  /*0be0*/  STG.E.64 desc[UR8][R10.64], RZ ;  /* 0x000000ff0a007986 */ /* 0x0003e2000c101b08 */
[----:B0-----:R-:W-:Y:S02]  /*0bf0*/  IMAD.WIDE R2, R87, 0x2, R10 ;  /* 0x0000000257027825 */ /* 0x001fe400078e020a */
[----:B------:R-:W-:Y:S05]  /*0c00*/  @!P2 BRA `(.L_x_740) ;  /* 0xfffffffc00d4a947 */ /* 0x000fea000383ffff */
.L_x_739:
[----:B------:R-:W-:-:S04]  /*0c10*/  IADD3 R0, R96, -R7, RZ ;  /* 0x8000000760007210 */ /* 0x000fc80007ffe0ff */
[----:B------:R-:W-:-:S13]  /*0c20*/  ISETP.GT.AND P2, PT, R0, 0x1, PT ;  /* 0x000000010000780c */ /* 0x000fda0003f44270 */
[----:B------:R-:W-:Y:S01]  /*0c30*/  @P2 PLOP3.LUT P0, PT, PT, PT, PT, 0x8, 0x0 ;  /* 0x000000000000281c */ /* 0x000fe20003f0e170 */
[----:B-1----:R-:W-:Y:S01]  /*0c40*/  @P2 IMAD.WIDE R4, R87, 0x2, R2 ;  /* 0x0000000257042825 */ /* 0x002fe200078e0202 */
[----:B------:R-:W-:Y:S01]  /*0c50*/  @P2 IADD3 R7, R7, 0x2, RZ ;  /* 0x0000000207072810 */ /* 0x000fe20007ffe0ff */
[----:B------:R0:W-:Y:S03]  /*0c60*/  @P2 STG.E.64 desc[UR8][R2.64], RZ ;  /* 0x000000ff02002986 */ /* 0x0001e6000c101b08 */
[----:B------:R-:W-:Y:S01]  /*0c70*/  ISETP.LT.OR P0, PT, R7, R96, P0 ;  /* 0x000000600700720c */ /* 0x000fe20000701670 */
[----:B------:R1:W-:Y:S01]  /*0c80*/  @P2 STG.E.64 desc[UR8][R4.64], RZ ;  /* 0x000000ff04002986 */ /* 0x0003e2000c101b08 */
[----:B0-----:R-:W-:-:S11]  /*0c90*/  @P2 IMAD.WIDE R2, R87, 0x2, R4 ;  /* 0x0000000257022825 */ /* 0x001fd600078e0204 */
[----:B------:R1:W-:Y:S02]  /*0ca0*/  @P0 STG.E.64 desc[UR8][R2.64], RZ ;  /* 0x000000ff02000986 */ /* 0x0003e4000c101b08 */
.L_x_738:
[----:B------:R-:W0:Y:S01]  /*0cb0*/  LDC.64 R10, c[0x0][0x248] ;  /* 0x00009200ff0a7b82 */ /* 0x000e220000000a00 */
[----:B-1----:R-:W-:-:S05]  /*0cc0*/  SHF.L.U32 R3, R97, 0x7, RZ ;  /* 0x0000000761037819 */ /* 0x002fca00000006ff */
[----:B0-----:R-:W-:-:S05]  /*0cd0*/  IMAD.WIDE R2, R3, 0x2, R10 ;  /* 0x0000000203027825 */ /* 0x001fca00078e020a */
[----:B------:R0:W5:Y:S01]  /*0ce0*/  LDG.E.U16.CONSTANT R88, desc[UR8][R2.64+0x2] ;  /* 0x0000020802587981 */ /* 0x000162000c1e9500 */
[----:B------:R-:W-:Y:S01]  /*0cf0*/  BAR.SYNC.DEFER_BLOCKING 0x0 ;  /* 0x0000000000007b1d */ /* 0x000fe20000010000 */
[----:B------:R-:W-:-:S13]  /*0d00*/  ISETP.GE.AND P0, PT, R95, R94, PT ;  /* 0x0000005e5f00720c */ /* 0x000fda0003f06270 */
[----:B0-----:R-:W-:Y:S05]  /*0d10*/  @P0 BRA `(.L_x_741) ;  /* 0x0000000000d00947 */ /* 0x001fea0003800000 */
[----:B------:R0:W5:Y:S01]  /*0d20*/  LDG.E.U16.CONSTANT R0, desc[UR8][R2.64] ;  /* 0x0000000802007981 */ /* 0x000162000c1e9500 */
[----:B------:R-:W-:Y:S02]  /*0d30*/  SHF.R.S32.HI R5, RZ, 0x1f, R6 ;  /* 0x0000001fff057819 */ /* 0x000fe40000011406 */
[----:B------:R-:W-:Y:S02]  /*0d40*/  SHF.L.U32 R4, R6, 0x2, RZ ;  /* 0x0000000206047819 */ /* 0x000fe400000006ff */
[----:B------:R-:W-:Y:S02]  /*0d50*/  LEA.HI R5, R5, R6, RZ, 0x3 ;  /* 0x0000000605057211 */ /* 0x000fe400078f18ff */
[----:B------:R-:W-:Y:S02]  /*0d60*/  MOV R13, RZ ;  /* 0x000000ff000d7202 */ /* 0x000fe40000000f00 */
[----:B------:R-:W-:Y:S02]  /*0d70*/  MOV R15, R95 ;  /* 0x0000005f000f7202 */ /* 0x000fe40000000f00 */
[----:B------:R-:W-:-:S02]  /*0d80*/  LOP3.LUT R7, R4, 0x10, RZ, 0xc0, !PT ;  /* 0x0000001004077812 */ /* 0x000fc400078ec0ff */
[----:B0-----:R-:W-:-:S07]  /*0d90*/  SHF.R.S32.HI R12, RZ, 0x3, R5 ;  /* 0x00000003ff0c7819 */ /* 0x001fce0000011405 */
.L_x_742:
        /* <DEDUP_REMOVED lines=44> */
.L_x_741:
        /* <DEDUP_REMOVED lines=24> */
.L_x_743:
        /* <DEDUP_REMOVED lines=8> */
.L_x_744:
        /* <DEDUP_REMOVED lines=10> */
.L_x_745:
        /* <DEDUP_REMOVED lines=8> */
.L_x_746:
        /* <DEDUP_REMOVED lines=10> */
.L_x_747:
        /* <DEDUP_REMOVED lines=23> */
[----:B------:R-:W-:Y:S02]  /*1590*/  PRMT R2, RZ, 0x5410, RZ ;  /* 0x00005410ff027816 */ /* 0x000fe400000000ff */
[----:B------:R-:W-:Y:S01]  /*15a0*/  IADD3 R88, R95, R88, RZ ;  /* 0x000000585f587210 */ /* 0x000fe20007ffe0ff */
[----:B------:R-:W-:Y:S06]  /*15b0*/  @P0 BRA `(.L_x_748) ;  /* 0x00000024007c0947 */ /* 0x000fec0003800000 */
[----:B------:R-:W-:Y:S01]  /*15c0*/  MOV R89, RZ ;  /* 0x000000ff00597202 */ /* 0x000fe20000000f00 */
[----:B------:R-:W-:Y:S01]  /*15d0*/  ULDC UR5, c[0x0][0x260] ;  /* 0x0000980000057ab9 */ /* 0x000fe20000000800 */
[----:B------:R-:W-:Y:S01]  /*15e0*/  PRMT R9, RZ, 0x7610, R9 ;  /* 0x00007610ff097816 */ /* 0x000fe20000000009 */
[----:B------:R-:W-:-:S06]  /*15f0*/  ULDC UR6, c[0x0][0x240] ;  /* 0x0000900000067ab9 */ /* 0x000fcc0000000800 */
.L_x_753:
[----:B------:R-:W-:Y:S01]  /*1600*/  ISETP.NE.AND P0, PT, R95, R88, PT ;  /* 0x000000585f00720c */ /* 0x000fe20003f05270 */
[----:B------:R-:W0:-:S12]  /*1610*/  LDC R87, c[0x0][0x23c] ;  /* 0x00008f00ff577b82 */ /* 0x000e180000000800 */
[----:B------:R-:W1:Y:S01]  /*1620*/  @!P0 LDC.64 R10, c[0x0][0x248] ;  /* 0x00009200ff0a8b82 */ /* 0x000e620000000a00 */
[----:B------:R-:W-:Y:S02]  /*1630*/  @!P0 IADD3 R89, R89, 0x1, RZ ;  /* 0x0000000159598810 */ /* 0x000fe40007ffe0ff */
[----:B------:R-:W-:Y:S02]  /*1640*/  @!P0 SHF.L.U32 R13, R95, 0x1, RZ ;  /* 0x000000015f0d8819 */ /* 0x000fe400000006ff */
[----:B------:R-:W-:-:S05]  /*1650*/  @!P0 LEA R0, R89, R1, 0x3 ;  /* 0x0000000159008211 */ /* 0x000fca00078e18ff */
[----:B------:R-:W2:Y:S01]  /*1660*/  @!P0 LDL.64 R30, [R0] ;  /* 0x00000000001e8983 */ /* 0x000ea20000100a00 */
[----:B0-----:R-:W-:-:S03]  /*1670*/  IMAD.WIDE R20, R87, 0x4, R24 ;  /* 0x0000000457147825 */ /* 0x001fc600078e0218 */
[----:B------:R-:W5:Y:S01]  /*1680*/  LDG.E.128.CONSTANT R24, desc[UR8][R24.64] ;  /* 0x0000000818187981 */ /* 0x000f62000c1e9d00 */
        /* <DEDUP_REMOVED lines=17> */
[----:B------:R-:W-:Y:S02]  /*17a0*/  SHF.R.U32.HI R10, RZ, 0xf, R24 ;  /* 0x0000000fff0a7819 */ /* 0x000fe40000011618 */
        /* <DEDUP_REMOVED lines=18> */
[----:B------:R-:W-:Y:S02]  /*18d0*/  SHF.R.U32.HI R62, RZ, 0xa, R14 ;  /* 0x0000000aff3e7819 */ /* 0x000fe4000001160e */
[----:B------:R-:W-:Y:S02]  /*18e0*/  LOP3.LUT R42, R42, 0x10001, RZ, 0xc0, !PT ;  /* 0x000100012a2a7812 */ /* 0x000fe400078ec0ff */
[----:B------:R-:W-:Y:S02]  /*18f0*/  SHF.R.U32.HI R35, RZ, 0xe, R20 ;  /* 0x0000000eff237819 */ /* 0x000fe40000011614 */
[----:B------:R-:W-:-:S02]  /*1900*/  SHF.R.U32.HI R39, RZ, 0xe, R21 ;  /* 0x0000000eff277819 */ /* 0x000fc40000011615 */
[----:B------:R-:W-:Y:S02]  /*1910*/  LOP3.LUT R14, R10, 0x10001, RZ, 0xc0, !PT ;  /* 0x000100010a0e7812 */ /* 0x000fe400078ec0ff */
[----:B------:R-:W-:Y:S02]  /*1920*/  LOP3.LUT R38, R38, 0x10001, RZ, 0xc0, !PT ;  /* 0x0001000126267812 */ /* 0x000fe400078ec0ff */
[----:B------:R-:W-:Y:S02]  /*1930*/  SHF.R.U32.HI R76, RZ, 0xe, R23 ;  /* 0x0000000eff4c7819 */ /* 0x000fe40000011617 */
[----:B------:R-:W-:Y:S02]  /*1940*/  SHF.R.U32.HI R72, RZ, 0xd, R18 ;  /* 0x0000000dff487819 */ /* 0x000fe40000011612 */
[----:B------:R-:W-:Y:S02]  /*1950*/  LOP3.LUT R75, R75, 0x10001, RZ, 0xc0, !PT ;  /* 0x000100014b4b7812 */ /* 0x000fe400078ec0ff */
[----:B------:R-:W-:-:S02]  /*1960*/  LOP3.LUT R73, R42, 0x20002, R73, 0xf8, !PT ;  /* 0x000200022a497812 */ /* 0x000fc400078ef849 */
[----:B------:R-:W-:Y:S02]  /*1970*/  SHF.R.U32.HI R34, RZ, 0xd, R16 ;  /* 0x0000000dff227819 */ /* 0x000fe40000011610 */
[----:B------:R-:W-:Y:S02]  /*1980*/  LOP3.LUT R35, R14, 0x20002, R35, 0xf8, !PT ;  /* 0x000200020e237812 */ /* 0x000fe400078ef823 */
[----:B------:R-:W-:Y:S02]  /*1990*/  LOP3.LUT R39, R38, 0x20002, R39, 0xf8, !PT ;  /* 0x0002000226277812 */ /* 0x000fe400078ef827 */
[----:B------:R-:W-:Y:S02]  /*19a0*/  LOP3.LUT R76, R75, 0x20002, R76, 0xf8, !PT ;  /* 0x000200024b4c7812 */ /* 0x000fe400078ef84c */
[----:B------:R-:W-:Y:S02]  /*19b0*/  LOP3.LUT R73, R73, 0x40004, R72, 0xf8, !PT ;  /* 0x0004000449497812 */ /* 0x000fe400078ef848 */
[----:B------:R-:W-:-:S02]  /*19c0*/  LOP3.LUT R71, R16, 0x3e003e0, RZ, 0xc0, !PT ;  /* 0x03e003e010477812 */ /* 0x000fc400078ec0ff */
[----:B------:R-:W-:Y:S02]  /*19d0*/  LOP3.LUT R63, R16, 0x1f001f, RZ, 0xc0, !PT ;  /* 0x001f001f103f7812 */ /* 0x000fe400078ec0ff */
[----:B------:R-:W-:Y:S02]  /*19e0*/  SHF.R.U32.HI R65, RZ, 0xa, R16 ;  /* 0x0000000aff417819 */ /* 0x000fe40000011610 */
[----:B------:R-:W-:Y:S02]  /*19f0*/  SHF.R.U32.HI R41, RZ, 0xc, R13 ;  /* 0x0000000cff297819 */ /* 0x000fe4000001160d */
[----:B------:R-:W-:Y:S02]  /*1a00*/  LOP3.LUT R35, R35, 0x40004, R34, 0xf8, !PT ;  /* 0x0004000423237812 */ /* 0x000fe400078ef822 */
[----:B------:R-:W-:Y:S02]  /*1a10*/  LOP3.LUT R40, R39, 0x40004, R40, 0xf8, !PT ;  /* 0x0004000427287812 */ /* 0x000fe400078ef828 */
[----:B------:R-:W-:-:S02]  /*1a20*/  LOP3.LUT R69, R20, 0x3e003e0, RZ, 0xc0, !PT ;  /* 0x03e003e014457812 */ /* 0x000fc400078ec0ff */
[C---:B------:R-:W-:Y:S02]  /*1a30*/  LOP3.LUT R16, R18.reuse, 0x3e003e0, RZ, 0xc0, !PT ;  /* 0x03e003e012107812 */ /* 0x040fe400078ec0ff */
[----:B------:R-:W-:Y:S02]  /*1a40*/  LOP3.LUT R48, R18, 0x1f001f, RZ, 0xc0, !PT ;  /* 0x001f001f12307812 */ /* 0x000fe400078ec0ff */
[----:B------:R-:W-:Y:S02]  /*1a50*/  SHF.R.U32.HI R49, RZ, 0xa, R18 ;  /* 0x0000000aff317819 */ /* 0x000fe40000011612 */
[C---:B------:R-:W-:Y:S02]  /*1a60*/  LOP3.LUT R18, R13.reuse, 0x3e003e0, RZ, 0xc0, !PT ;  /* 0x03e003e00d127812 */ /* 0x040fe400078ec0ff */
[----:B------:R-:W-:Y:S02]  /*1a70*/  LOP3.LUT R64, R13, 0x1f001f, RZ, 0xc0, !PT ;  /* 0x001f001f0d407812 */ /* 0x000fe400078ec0ff */
[----:B------:R-:W-:-:S02]  /*1a80*/  SHF.R.U32.HI R66, RZ, 0xa, R13 ;  /* 0x0000000aff427819 */ /* 0x000fc4000001160d */
[----:B------:R-:W-:Y:S02]  /*1a90*/  PRMT R14, R92, 0x9910, RZ ;  /* 0x000099105c0e7816 */ /* 0x000fe400000000ff */
[--C-:B------:R-:W-:Y:S02]  /*1aa0*/  SHF.R.U32.HI R78, RZ, 0xc, R15.reuse ;  /* 0x0000000cff4e7819 */ /* 0x100fe4000001160f */
[C---:B------:R-:W-:Y:S02]  /*1ab0*/  LOP3.LUT R13, R15.reuse, 0x3e003e0, RZ, 0xc0, !PT ;  /* 0x03e003e00f0d7812 */ /* 0x040fe400078ec0ff */
[----:B------:R-:W-:Y:S02]  /*1ac0*/  LOP3.LUT R50, R15, 0x1f001f, RZ, 0xc0, !PT ;  /* 0x001f001f0f327812 */ /* 0x000fe400078ec0ff */
[----:B------:R-:W-:Y:S02]  /*1ad0*/  SHF.R.U32.HI R51, RZ, 0xa, R15 ;  /* 0x0000000aff337819 */ /* 0x000fe4000001160f */
[----:B------:R-:W-:-:S02]  /*1ae0*/  LOP3.LUT R77, R76, 0x40004, R77, 0xf8, !PT ;  /* 0x000400044c4d7812 */ /* 0x000fc400078ef84d */
[----:B------:R-:W-:Y:S02]  /*1af0*/  LOP3.LUT R80, R73, 0x80008, R74, 0xf8, !PT ;  /* 0x0008000849507812 */ /* 0x000fe400078ef84a */
[----:B------:R-:W-:Y:S02]  /*1b00*/  SHF.R.U32.HI R46, RZ, 0xa, R24 ;  /* 0x0000000aff2e7819 */ /* 0x000fe40000011618 */
[----:B------:R-:W-:Y:S02]  /*1b10*/  LOP3.LUT R52, R20, 0x1f001f, RZ, 0xc0, !PT ;  /* 0x001f001f14347812 */ /* 0x000fe400078ec0ff */
[----:B------:R-:W-:Y:S02]  /*1b20*/  SHF.R.U32.HI R54, RZ, 0xa, R20 ;  /* 0x0000000aff367819 */ /* 0x000fe40000011614 */
[----:B------:R-:W-:Y:S02]  /*1b30*/  LOP3.LUT R59, R21, 0x3e003e0, RZ, 0xc0, !PT ;  /* 0x03e003e0153b7812 */ /* 0x000fe400078ec0ff */
[----:B------:R-:W-:-:S02]  /*1b40*/  LOP3.LUT R72, R35, 0x80008, R36, 0xf8, !PT ;  /* 0x0008000823487812 */ /* 0x000fc400078ef824 */
[----:B------:R-:W-:Y:S02]  /*1b50*/  LOP3.LUT R76, R40, 0x80008, R41, 0xf8, !PT ;  /* 0x00080008284c7812 */ /* 0x000fe400078ef829 */
[----:B------:R-:W-:Y:S02]  /*1b60*/  LOP3.LUT R57, R25, 0x3e003e0, RZ, 0xc0, !PT ;  /* 0x03e003e019397812 */ /* 0x000fe400078ec0ff */
[----:B------:R-:W-:Y:S02]  /*1b70*/  LOP3.LUT R20, R22, 0x3e003e0, RZ, 0xc0, !PT ;  /* 0x03e003e016147812 */ /* 0x000fe400078ec0ff */
[----:B------:R-:W-:Y:S02]  /*1b80*/  PRMT R10, R79, 0x7610, R10 ;  /* 0x000076104f0a7816 */ /* 0x000fe4000000000a */
[----:B------:R-:W-:Y:S02]  /*1b90*/  LOP3.LUT R69, R69, 0x64006400, RZ, 0xfc, !PT ;  /* 0x6400640045457812 */ /* 0x000fe400078efcff */
[----:B------:R-:W-:-:S02]  /*1ba0*/  SHF.R.U32.HI R44, RZ, 0xa, R21 ;  /* 0x0000000aff2c7819 */ /* 0x000fc40000011615 */
[----:B------:R-:W-:Y:S02]  /*1bb0*/  ISETP.NE.AND P0, PT, R14, RZ, PT ;  /* 0x000000ff0e00720c */ /* 0x000fe40003f05270 */
        /* <DEDUP_REMOVED lines=12> */
[C---:B------:R-:W-:Y:S02]  /*1c80*/  LOP3.LUT R60, R24.reuse, 0x3e003e0, RZ, 0xc0, !PT ;  /* 0x03e003e0183c7812 */ /* 0x040fe400078ec0ff */
        /* <DEDUP_REMOVED lines=9> */
[----:B------:R-:W-:Y:S02]  /*1d20*/  LOP3.LUT R33, R33, 0x1f001f, RZ, 0xc0, !PT ;  /* 0x001f001f21217812 */ /* 0x000fe400078ec0ff */
[----:B------:R-:W-:-:S02]  /*1d30*/  SHF.R.U32.HI R26, RZ, 0xa, R26 ;  /* 0x0000000aff1a7819 */ /* 0x000fc4000001161a */
[----:B------:R-:W-:Y:S02]  /*1d40*/  SHF.R.U32.HI R27, RZ, 0xa, R27 ;  /* 0x0000000aff1b7819 */ /* 0x000fe4000001161b */
[----:B------:R-:W-:Y:S02]  /*1d50*/  SHF.R.U32.HI R22, RZ, 0xa, R22 ;  /* 0x0000000aff167819 */ /* 0x000fe40000011616 */
[----:B------:R-:W-:Y:S02]  /*1d60*/  SHF.R.U32.HI R23, RZ, 0xa, R23 ;  /* 0x0000000aff177819 */ /* 0x000fe40000011617 */
        /* <DEDUP_REMOVED lines=36> */
[----:B------:R-:W-:Y:S02]  /*1fb0*/  LOP3.LUT R53, R53, 0x64006400, RZ, 0xfc, !PT ;  /* 0x6400640035357812 */ /* 0x000fe400078efcff */
[----:B------:R-:W-:Y:S02]  /*1fc0*/  LOP3.LUT R81, R81, 0x64006400, RZ, 0xfc, !PT ;  /* 0x6400640051517812 */ /* 0x000fe400078efcff */
[----:B------:R-:W-:-:S03]  /*1fd0*/  ISETP.GE.AND P2, PT, R96, 0x2, PT ;  /* 0x000000026000780c */ /* 0x000fc60003f46270 */
[----:B------:R-:W-:Y:S01]  /*1fe0*/  HADD2 R81, R81, -1040, -1040 ;  /* 0xe410e41051517430 */ /* 0x000fe20000000000 */
[--C-:B--2---:R-:W-:Y:S02]  /*1ff0*/  SHF.R.U32.HI R15, RZ, 0xb, R28.reuse ;  /* 0x0000000bff0f7819 */ /* 0x104fe4000001161c */
[----:B------:R-:W-:Y:S02]  /*2000*/  SHF.R.U32.HI R73, RZ, 0xb, R29 ;  /* 0x0000000bff497819 */ /* 0x000fe4000001161d */
[C---:B------:R-:W-:Y:S02]  /*2010*/  LOP3.LUT R14, R28.reuse, 0x3e003e0, RZ, 0xc0, !PT ;  /* 0x03e003e01c0e7812 */ /* 0x040fe400078ec0ff */
[----:B------:R-:W-:Y:S02]  /*2020*/  LOP3.LUT R41, R28, 0x1f001f, RZ, 0xc0, !PT ;  /* 0x001f001f1c297812 */ /* 0x000fe400078ec0ff */
[----:B------:R-:W-:Y:S02]  /*2030*/  SHF.R.U32.HI R42, RZ, 0xa, R28 ;  /* 0x0000000aff2a7819 */ /* 0x000fe4000001161c */
[----:B------:R-:W-:-:S02]  /*2040*/  LOP3.LUT R74, R29, 0x3e003e0, RZ, 0xc0, !PT ;  /* 0x03e003e01d4a7812 */ /* 0x000fc400078ec0ff */
[----:B------:R-:W-:Y:S02]  /*2050*/  LOP3.LUT R39, R29, 0x1f001f, RZ, 0xc0, !PT ;  /* 0x001f001f1d277812 */ /* 0x000fe400078ec0ff */
[----:B------:R-:W-:Y:S02]  /*2060*/  SHF.R.U32.HI R34, RZ, 0xa, R29 ;  /* 0x0000000aff227819 */ /* 0x000fe4000001161d */
[----:B------:R-:W-:Y:S02]  /*2070*/  LOP3.LUT R82, R31, 0x3e003e0, RZ, 0xc0, !PT ;  /* 0x03e003e01f527812 */ /* 0x000fe400078ec0ff */
[----:B------:R-:W-:Y:S02]  /*2080*/  LOP3.LUT R28, R72, 0x100010, R15, 0xf8, !PT ;  /* 0x00100010481c7812 */ /* 0x000fe400078ef80f */
[----:B------:R-:W-:Y:S01]  /*2090*/  LOP3.LUT R29, R76, 0x100010, R73, 0xf8, !PT ;  /* 0x001000104c1d7812 */ /* 0x000fe200078ef849 */
[-C--:B------:R-:W-:Y:S01]  /*20a0*/  HFMA2 R76, R105, R10.reuse.H0_H0, -48, -48 ;  /* 0xd200d200694c7431 */ /* 0x080fe2000004000a */
[----:B------:R-:W-:Y:S01]  /*20b0*/  LOP3.LUT R15, R57, 0x64006400, RZ, 0xfc, !PT ;  /* 0x64006400390f7812 */ /* 0x000fe200078efcff */
[----:B------:R-:W-:Y:S01]  /*20c0*/  HFMA2 R57, R69, R10.H0_H0, -48, -48 ;  /* 0xd200d20045397431 */ /* 0x000fe2000004000a */
[----:B------:R-:W-:-:S02]  /*20d0*/  LOP3.LUT R73, R70, 0x64006400, RZ, 0xfc, !PT ;  /* 0x6400640046497812 */ /* 0x000fc400078efcff */
[--C-:B------:R-:W-:Y:S02]  /*20e0*/  SHF.R.U32.HI R75, RZ, 0xb, R30.reuse ;  /* 0x0000000bff4b7819 */ /* 0x100fe4000001161e */
[----:B------:R-:W-:Y:S01]  /*20f0*/  LOP3.LUT R113, R82, 0x64006400, RZ, 0xfc, !PT ;  /* 0x6400640052717812 */ /* 0x000fe200078efcff */
[----:B------:R-:W-:Y:S01]  /*2100*/  HFMA2 R19, R73, R10.H0_H0, -48, -48 ;  /* 0xd200d20049137431 */ /* 0x000fe2000004000a */
[----:B------:R-:W-:Y:S02]  /*2110*/  LOP3.LUT R69, R65, 0x1f001f, RZ, 0xc0, !PT ;  /* 0x001f001f41457812 */ /* 0x000fe400078ec0ff */
[----:B------:R-:W-:Y:S02]  /*2120*/  SHF.R.U32.HI R35, RZ, 0xa, R30 ;  /* 0x0000000aff237819 */ /* 0x000fe4000001161e */
[--C-:B------:R-:W-:Y:S02]  /*2130*/  SHF.R.U32.HI R77, RZ, 0xb, R31.reuse ;  /* 0x0000000bff4d7819 */ /* 0x100fe4000001161f */
[----:B------:R-:W-:-:S02]  /*2140*/  SHF.R.U32.HI R36, RZ, 0xa, R31 ;  /* 0x0000000aff247819 */ /* 0x000fc4000001161f */
[----:B------:R-:W-:Y:S02]  /*2150*/  LOP3.LUT R65, R21, 0x64006400, RZ, 0xfc, !PT ;  /* 0x6400640015417812 */ /* 0x000fe400078efcff */
[----:B------:R-:W-:Y:S02]  /*2160*/  LOP3.LUT R82, R46, 0x64006400, RZ, 0xfc, !PT ;  /* 0x640064002e527812 */ /* 0x000fe400078efcff */
[----:B------:R-:W-:Y:S01]  /*2170*/  LOP3.LUT R21, R51, 0x1f001f, RZ, 0xc0, !PT ;  /* 0x001f001f33157812 */ /* 0x000fe200078ec0ff */
[----:B------:R-:W-:Y:S01]  /*2180*/  HADD2 R65, R65, -1040, -1040 ;  /* 0xe410e41041417430 */ /* 0x000fe20000000000 */
[----:B------:R-:W-:Y:S01]  /*2190*/  LOP3.LUT R46, R68, 0x64006400, RZ, 0xfc, !PT ;  /* 0x64006400442e7812 */ /* 0x000fe200078efcff */
[----:B------:R-:W-:Y:S01]  /*21a0*/  HADD2 R82, R82, -1040, -1040 ;  /* 0xe410e41052527430 */ /* 0x000fe20000000000 */
[C---:B------:R-:W-:Y:S02]  /*21b0*/  LOP3.LUT R78, R30.reuse, 0x3e003e0, RZ, 0xc0, !PT ;  /* 0x03e003e01e4e7812 */ /* 0x040fe400078ec0ff */
[----:B------:R-:W-:-:S02]  /*21c0*/  LOP3.LUT R38, R30, 0x1f001f, RZ, 0xc0, !PT ;  /* 0x001f001f1e267812 */ /* 0x000fc400078ec0ff */
[----:B------:R-:W-:Y:S02]  /*21d0*/  LOP3.LUT R68, R44, 0x64006400, RZ, 0xfc, !PT ;  /* 0x640064002c447812 */ /* 0x000fe400078efcff */
[----:B------:R-:W-:Y:S02]  /*21e0*/  LOP3.LUT R40, R31, 0x1f001f, RZ, 0xc0, !PT ;  /* 0x001f001f1f287812 */ /* 0x000fe400078ec0ff */
[----:B------:R-:W-:Y:S01]  /*21f0*/  LOP3.LUT R30, R80, 0x100010, R75, 0xf8, !PT ;  /* 0x00100010501e7812 */ /* 0x000fe200078ef84b */
[----:B------:R-:W-:Y:S01]  /*2200*/  HADD2 R68, R68, -1040, -1040 ;  /* 0xe410e41044447430 */ /* 0x000fe20000000000 */
[----:B------:R-:W-:Y:S02]  /*2210*/  LOP3.LUT R70, R66, 0x1f001f, RZ, 0xc0, !PT ;  /* 0x001f001f42467812 */ /* 0x000fe400078ec0ff */
[----:B------:R-:W-:Y:S02]  /*2220*/  LOP3.LUT R73, R49, 0x1f001f, RZ, 0xc0, !PT ;  /* 0x001f001f31497812 */ /* 0x000fe400078ec0ff */
[----:B------:R-:W-:-:S02]  /*2230*/  LOP3.LUT R44, R41, 0x64006400, RZ, 0xfc, !PT ;  /* 0x64006400292c7812 */ /* 0x000fc400078efcff */
[----:B------:R-:W-:Y:S01]  /*2240*/  LOP3.LUT R31, R84, 0x100010, R77, 0xf8, !PT ;  /* 0x00100010541f7812 */ /* 0x000fe200078ef84d */
[----:B------:R-:W-:Y:S01]  /*2250*/  HADD2 R84, R47, -1040, -1040 ;  /* 0xe410e4102f547430 */ /* 0x000fe20000000000 */
[----:B------:R-:W-:Y:S01]  /*2260*/  LOP3.LUT R80, R26, 0x1f001f, RZ, 0xc0, !PT ;  /* 0x001f001f1a507812 */ /* 0x000fe200078ec0ff */
[----:B------:R-:W-:Y:S01]  /*2270*/  HADD2 R44, R44, -1040, -1040 ;  /* 0xe410e4102c2c7430 */ /* 0x000fe20000000000 */
        /* <DEDUP_REMOVED lines=154> */
.L_x_750:
        /* <DEDUP_REMOVED lines=81> */
.L_x_751:
        /* <DEDUP_REMOVED lines=83> */
.L_x_752:
        /* <DEDUP_REMOVED lines=77> */
.L_x_749:
[----:B------:R-:W-:Y:S01]  /*3b30*/  LEA R0, R97, 0x40, 0x6 ;  /* 0x0000004061007811 */ /* 0x000fe200078e30ff */
[----:B------:R-:W-:Y:S01]  /*3b40*/  UIADD3 UR4, UR4, 0x40, URZ ;  /* 0x0000004004047890 */ /* 0x000fe2000fffe03f */
[----:B------:R-:W-:Y:S01]  /*3b50*/  IADD3 R95, R95, 0x20, RZ ;  /* 0x000000205f5f7810 */ /* 0x000fe20007ffe0ff */
[----:B-----5:R-:W-:Y:S01]  /*3b60*/  IMAD.WIDE R24, R87, 0x4, R100 ;  /* 0x0000000457187825 */ /* 0x020fe200078e0264 */
[----:B------:R-:W-:Y:S02]  /*3b70*/  VIMNMX R0, R0, UR6, PT ;  /* 0x0000000600007c48 */ /* 0x000fe4000bfe0100 */
[C---:B------:R-:W-:Y:S02]  /*3b80*/  ISETP.GE.AND P0, PT, R95.reuse, UR5, PT ;  /* 0x000000055f007c0c */ /* 0x040fe4000bf06270 */
[----:B------:R-:W-:-:S13]  /*3b90*/  ISETP.LT.AND P2, PT, R95, R0, PT ;  /* 0x000000005f00720c */ /* 0x000fda0003f41270 */
[----:B------:R-:W-:Y:S05]  /*3ba0*/  @!P0 BRA P2, `(.L_x_753) ;  /* 0xffffffd800948947 */ /* 0x000fea000103ffff */
.L_x_748:
        /* <DEDUP_REMOVED lines=8> */
.L_x_759:
        /* <DEDUP_REMOVED lines=23> */
[----:B------:R-:W-:Y:S02]  /*3da0*/  SHF.R.U32.HI R31, RZ, 0xf, R23 ;  /* 0x0000000fff1f7819 */ /* 0x000fe40000011617 */
[--C-:B------:R-:W-:Y:S02]  /*3db0*/  SHF.R.U32.HI R26, RZ, 0xe, R16.reuse ;  /* 0x0000000eff1a7819 */ /* 0x100fe40000011610 */
[----:B------:R-:W-:Y:S02]  /*3dc0*/  LOP3.LUT R10, R16, 0x380038, RZ, 0xc0, !PT ;  /* 0x00380038100a7812 */ /* 0x000fe400078ec0ff */
[----:B------:R-:W-:-:S02]  /*3dd0*/  SHF.R.U32.HI R42, RZ, 0x6, R16 ;  /* 0x00000006ff2a7819 */ /* 0x000fc40000011610 */
[----:B------:R-:W-:Y:S02]  /*3de0*/  LOP3.LUT R66, R16, 0x70007, RZ, 0xc0, !PT ;  /* 0x0007000710427812 */ /* 0x000fe400078ec0ff */
[----:B------:R-:W-:Y:S02]  /*3df0*/  SHF.R.U32.HI R29, RZ, 0xe, R17 ;  /* 0x0000000eff1d7819 */ /* 0x000fe40000011611 */
[----:B------:R-:W-:Y:S02]  /*3e00*/  LOP3.LUT R11, R11, 0x10001, RZ, 0xc0, !PT ;  /* 0x000100010b0b7812 */ /* 0x000fe400078ec0ff */
[----:B------:R-:W-:Y:S02]  /*3e10*/  LOP3.LUT R28, R28, 0x10001, RZ, 0xc0, !PT ;  /* 0x000100011c1c7812 */ /* 0x000fe400078ec0ff */
[----:B------:R-:W-:Y:S02]  /*3e20*/  SHF.R.U32.HI R30, RZ, 0xf, R22 ;  /* 0x0000000fff1e7819 */ /* 0x000fe40000011616 */
[----:B------:R-:W-:-:S02]  /*3e30*/  SHF.R.U32.HI R16, RZ, 0xe, R19 ;  /* 0x0000000eff107819 */ /* 0x000fc40000011613 */
[----:B------:R-:W-:Y:S02]  /*3e40*/  LOP3.LUT R31, R31, 0x10001, RZ, 0xc0, !PT ;  /* 0x000100011f1f7812 */ /* 0x000fe400078ec0ff */
[C---:B------:R-:W-:Y:S02]  /*3e50*/  LOP3.LUT R24, R21.reuse, 0x380038, RZ, 0xc0, !PT ;  /* 0x0038003815187812 */ /* 0x040fe400078ec0ff */
[----:B------:R-:W-:Y:S02]  /*3e60*/  SHF.R.U32.HI R32, RZ, 0x6, R21 ;  /* 0x00000006ff207819 */ /* 0x000fe40000011615 */
[----:B------:R-:W-:Y:S02]  /*3e70*/  LOP3.LUT R43, R21, 0x70007, RZ, 0xc0, !PT ;  /* 0x00070007152b7812 */ /* 0x000fe400078ec0ff */
[----:B------:R-:W-:Y:S02]  /*3e80*/  LOP3.LUT R21, R17, 0x380038, RZ, 0xc0, !PT ;  /* 0x0038003811157812 */ /* 0x000fe400078ec0ff */
[----:B------:R-:W-:-:S02]  /*3e90*/  SHF.R.U32.HI R39, RZ, 0x6, R17 ;  /* 0x00000006ff277819 */ /* 0x000fc40000011611 */
[----:B------:R-:W-:Y:S02]  /*3ea0*/  LOP3.LUT R53, R17, 0x70007, RZ, 0xc0, !PT ;  /* 0x0007000711357812 */ /* 0x000fe400078ec0ff */
[----:B------:R-:W-:Y:S02]  /*3eb0*/  LOP3.LUT R58, R11, 0x20002, R26, 0xf8, !PT ;  /* 0x000200020b3a7812 */ /* 0x000fe400078ef81a */
[----:B------:R-:W-:Y:S02]  /*3ec0*/  LOP3.LUT R60, R28, 0x20002, R29, 0xf8, !PT ;  /* 0x000200021c3c7812 */ /* 0x000fe400078ef81d */
[----:B------:R-:W-:Y:S02]  /*3ed0*/  SHF.R.U32.HI R17, RZ, 0xe, R18 ;  /* 0x0000000eff117819 */ /* 0x000fe40000011612 */
[----:B------:R-:W-:Y:S02]  /*3ee0*/  LOP3.LUT R30, R30, 0x10001, RZ, 0xc0, !PT ;  /* 0x000100011e1e7812 */ /* 0x000fe400078ec0ff */
[----:B------:R-:W-:-:S02]  /*3ef0*/  LOP3.LUT R11, R31, 0x20002, R16, 0xf8, !PT ;  /* 0x000200021f0b7812 */ /* 0x000fc400078ef810 */
[----:B------:R-:W-:Y:S02]  /*3f00*/  LOP3.LUT R0, R20, 0x380038, RZ, 0xc0, !PT ;  /* 0x0038003814007812 */ /* 0x000fe400078ec0ff */
[C---:B------:R-:W-:Y:S02]  /*3f10*/  LOP3.LUT R25, R22.reuse, 0x380038, RZ, 0xc0, !PT ;  /* 0x0038003816197812 */ /* 0x040fe400078ec0ff */
[----:B------:R-:W-:Y:S02]  /*3f20*/  SHF.R.U32.HI R34, RZ, 0x6, R22 ;  /* 0x00000006ff227819 */ /* 0x000fe40000011616 */
[----:B------:R-:W-:Y:S02]  /*3f30*/  LOP3.LUT R45, R22, 0x70007, RZ, 0xc0, !PT ;  /* 0x00070007162d7812 */ /* 0x000fe400078ec0ff */
[----:B------:R-:W-:Y:S02]  /*3f40*/  SHF.R.U32.HI R33, RZ, 0x6, R20 ;  /* 0x00000006ff217819 */ /* 0x000fe40000011614 */
[----:B------:R-:W-:-:S02]  /*3f50*/  LOP3.LUT R22, R18, 0x380038, RZ, 0xc0, !PT ;  /* 0x0038003812167812 */ /* 0x000fc400078ec0ff */
[----:B------:R-:W-:Y:S02]  /*3f60*/  SHF.R.U32.HI R41, RZ, 0x6, R18 ;  /* 0x00000006ff297819 */ /* 0x000fe40000011612 */
[----:B------:R-:W-:Y:S02]  /*3f70*/  LOP3.LUT R54, R18, 0x70007, RZ, 0xc0, !PT ;  /* 0x0007000712367812 */ /* 0x000fe400078ec0ff */
[----:B------:R-:W-:Y:S02]  /*3f80*/  PRMT R18, R92, 0x9910, RZ ;  /* 0x000099105c127816 */ /* 0x000fe400000000ff */
[----:B------:R-:W-:Y:S02]  /*3f90*/  LOP3.LUT R17, R30, 0x20002, R17, 0xf8, !PT ;  /* 0x000200021e117812 */ /* 0x000fe400078ef811 */
[----:B------:R-:W-:Y:S02]  /*3fa0*/  LOP3.LUT R27, R23, 0x380038, RZ, 0xc0, !PT ;  /* 0x00380038171b7812 */ /* 0x000fe400078ec0ff */
[----:B------:R-:W-:-:S02]  /*3fb0*/  SHF.R.U32.HI R35, RZ, 0x6, R23 ;  /* 0x00000006ff237819 */ /* 0x000fc40000011617 */
[----:B------:R-:W-:Y:S02]  /*3fc0*/  LOP3.LUT R48, R23, 0x70007, RZ, 0xc0, !PT ;  /* 0x0007000717307812 */ /* 0x000fe400078ec0ff */
[----:B------:R-:W-:Y:S02]  /*3fd0*/  LOP3.LUT R83, R0, 0x64006400, RZ, 0xfc, !PT ;  /* 0x6400640000537812 */ /* 0x000fe400078efcff */
[----:B------:R-:W-:Y:S02]  /*3fe0*/  LOP3.LUT R23, R19, 0x380038, RZ, 0xc0, !PT ;  /* 0x0038003813177812 */ /* 0x000fe400078ec0ff */
[----:B------:R-:W-:Y:S02]  /*3ff0*/  SHF.R.U32.HI R50, RZ, 0x6, R19 ;  /* 0x00000006ff327819 */ /* 0x000fe40000011613 */
[----:B------:R-:W-:Y:S02]  /*4000*/  LOP3.LUT R0, R33, 0x380038, RZ, 0xc0, !PT ;  /* 0x0038003821007812 */ /* 0x000fe400078ec0ff */
[----:B------:R-:W-:-:S02]  /*4010*/  LOP3.LUT R51, R20, 0x70007, RZ, 0xc0, !PT ;  /* 0x0007000714337812 */ /* 0x000fc400078ec0ff */
[----:B------:R-:W-:Y:S02]  /*4020*/  ISETP.NE.AND P2, PT, R18, RZ, PT ;  /* 0x000000ff1200720c */ /* 0x000fe40003f45270 */
        /* <DEDUP_REMOVED lines=26> */
[----:B------:R-:W-:Y:S02]  /*41d0*/  LOP3.LUT R43, R43, 0x64006400, RZ, 0xfc, !PT ;  /* 0x640064002b2b7812 */ /* 0x000fe400078efcff */
[----:B------:R-:W-:Y:S02]  /*41e0*/  LOP3.LUT R53, R53, 0x64006400, RZ, 0xfc, !PT ;  /* 0x6400640035357812 */ /* 0x000fe400078efcff */
[----:B------:R-:W-:Y:S02]  /*41f0*/  LOP3.LUT R54, R54, 0x64006400, RZ, 0xfc, !PT ;  /* 0x6400640036367812 */ /* 0x000fe400078efcff */
[----:B------:R-:W-:-:S02]  /*4200*/  LOP3.LUT R48, R48, 0x64006400, RZ, 0xfc, !PT ;  /* 0x6400640030307812 */ /* 0x000fc400078efcff */
[----:B------:R-:W-:Y:S01]  /*4210*/  LOP3.LUT R55, R55, 0x64006400, RZ, 0xfc, !PT ;  /* 0x6400640037377812 */ /* 0x000fe200078efcff */
[----:B------:R-:W-:Y:S01]  /*4220*/  HADD2 R68, R54, -1028, -1028 ;  /* 0xe404e40436447430 */ /* 0x000fe20000000000 */
[----:B------:R-:W-:Y:S02]  /*4230*/  LOP3.LUT R66, R66, 0x64006400, RZ, 0xfc, !PT ;  /* 0x6400640042427812 */ /* 0x000fe400078efcff */
[----:B------:R-:W-:-:S03]  /*4240*/  ISETP.GE.AND P3, PT, R96, 0x2, PT ;  /* 0x000000026000780c */ /* 0x000fc60003f66270 */
[----:B------:R-:W-:Y:S01]  /*4250*/  HADD2 R66, R66, -1028, -1028 ;  /* 0xe404e40442427430 */ /* 0x000fe20000000000 */
[----:B--2---:R-:W-:Y:S02]  /*4260*/  SHF.R.U32.HI R28, RZ, 0xd, R15 ;  /* 0x0000000dff1c7819 */ /* 0x004fe4000001160f */
[----:B------:R-:W-:Y:S02]  /*4270*/  SHF.R.U32.HI R30, RZ, 0xd, R14 ;  /* 0x0000000dff1e7819 */ /* 0x000fe4000001160e */
[----:B------:R-:W-:Y:S02]  /*4280*/  LOP3.LUT R28, R11, 0x40004, R28, 0xf8, !PT ;  /* 0x000400040b1c7812 */ /* 0x000fe400078ef81c */
[----:B------:R-:W-:Y:S02]  /*4290*/  LOP3.LUT R11, R10, 0x64006400, RZ, 0xfc, !PT ;  /* 0x640064000a0b7812 */ /* 0x000fe400078efcff */
[----:B------:R-:W-:Y:S02]  /*42a0*/  SHF.R.U32.HI R29, RZ, 0xd, R12 ;  /* 0x0000000dff1d7819 */ /* 0x000fe4000001160c */
[----:B------:R-:W-:-:S02]  /*42b0*/  LOP3.LUT R16, R12, 0x380038, RZ, 0xc0, !PT ;  /* 0x003800380c107812 */ /* 0x000fc400078ec0ff */
[----:B------:R-:W-:Y:S02]  /*42c0*/  SHF.R.U32.HI R37, RZ, 0x6, R12 ;  /* 0x00000006ff257819 */ /* 0x000fe4000001160c */
[----:B------:R-:W-:Y:S02]  /*42d0*/  LOP3.LUT R46, R12, 0x70007, RZ, 0xc0, !PT ;  /* 0x000700070c2e7812 */ /* 0x000fe400078ec0ff */
[----:B------:R-:W-:Y:S02]  /*42e0*/  LOP3.LUT R10, R42, 0x380038, RZ, 0xc0, !PT ;  /* 0x003800382a0a7812 */ /* 0x000fe400078ec0ff */
[----:B------:R-:W-:Y:S02]  /*42f0*/  SHF.R.U32.HI R36, RZ, 0x6, R13 ;  /* 0x00000006ff247819 */ /* 0x000fe4000001160d */
[----:B------:R-:W-:Y:S02]  /*4300*/  LOP3.LUT R26, R14, 0x380038, RZ, 0xc0, !PT ;  /* 0x003800380e1a7812 */ /* 0x000fe400078ec0ff */
[----:B------:R-:W-:-:S02]  /*4310*/  SHF.R.U32.HI R38, RZ, 0x6, R14 ;  /* 0x00000006ff267819 */ /* 0x000fc4000001160e */
[----:B------:R-:W-:Y:S02]  /*4320*/  LOP3.LUT R49, R14, 0x70007, RZ, 0xc0, !PT ;  /* 0x000700070e317812 */ /* 0x000fe400078ec0ff */
[----:B------:R-:W-:Y:S02]  /*4330*/  LOP3.LUT R12, R32, 0x380038, RZ, 0xc0, !PT ;  /* 0x00380038200c7812 */ /* 0x000fe400078ec0ff */
[----:B------:R-:W-:Y:S02]  /*4340*/  LOP3.LUT R14, R39, 0x380038, RZ, 0xc0, !PT ;  /* 0x00380038270e7812 */ /* 0x000fe400078ec0ff */
[----:B------:R-:W-:Y:S02]  /*4350*/  SHF.R.U32.HI R31, RZ, 0xd, R13 ;  /* 0x0000000dff1f7819 */ /* 0x000fe4000001160d */
[C---:B------:R-:W-:Y:S02]  /*4360*/  LOP3.LUT R18, R13.reuse, 0x380038, RZ, 0xc0, !PT ;  /* 0x003800380d127812 */ /* 0x040fe400078ec0ff */
[----:B------:R-:W-:-:S02]  /*4370*/  LOP3.LUT R47, R13, 0x70007, RZ, 0xc0, !PT ;  /* 0x000700070d2f7812 */ /* 0x000fc400078ec0ff */
[C---:B------:R-:W-:Y:S02]  /*4380*/  LOP3.LUT R56, R15.reuse, 0x380038, RZ, 0xc0, !PT ;  /* 0x003800380f387812 */ /* 0x040fe400078ec0ff */
[----:B------:R-:W-:Y:S02]  /*4390*/  SHF.R.U32.HI R44, RZ, 0x6, R15 ;  /* 0x00000006ff2c7819 */ /* 0x000fe4000001160f */
[----:B------:R-:W-:Y:S02]  /*43a0*/  LOP3.LUT R52, R15, 0x70007, RZ, 0xc0, !PT ;  /* 0x000700070f347812 */ /* 0x000fe400078ec0ff */
[----:B------:R-:W-:Y:S02]  /*43b0*/  LOP3.LUT R30, R17, 0x40004, R30, 0xf8, !PT ;  /* 0x00040004111e7812 */ /* 0x000fe400078ef81e */
        /* <DEDUP_REMOVED lines=12> */
[----:B------:R-:W-:Y:S01]  /*4480*/  LOP3.LUT R29, R58, 0x40004, R29, 0xf8, !PT ;  /* 0x000400043a1d7812 */ /* 0x000fe200078ef81d */
[-C--:B------:R-:W-:Y:S01]  /*4490*/  HFMA2 R58, R59, R20.reuse.H0_H0, -132, -132 ;  /* 0xd820d8203b3a7431 */ /* 0x080fe20000040014 */
[----:B------:R-:W-:Y:S01]  /*44a0*/  LOP3.LUT R27, R15, 0x64006400, RZ, 0xfc, !PT ;  /* 0x640064000f1b7812 */ /* 0x000fe200078efcff */
[-C--:B------:R-:W-:Y:S01]  /*44b0*/  HFMA2 R59, R69, R20.reuse.H0_H0, -132, -132 ;  /* 0xd820d820453b7431 */ /* 0x080fe20000040014 */
[----:B------:R-:W-:Y:S02]  /*44c0*/  LOP3.LUT R15, R16, 0x64006400, RZ, 0xfc, !PT ;  /* 0x64006400100f7812 */ /* 0x000fe400078efcff */
[----:B------:R-:W-:Y:S01]  /*44d0*/  LOP3.LUT R21, R10, 0x64006400, RZ, 0xfc, !PT ;  /* 0x640064000a157812 */ /* 0x000fe200078efcff */
[----:B------:R-:W-:Y:S01]  /*44e0*/  HFMA2 R10, R23, R20.H0_H0, -132, -132 ;  /* 0xd820d820170a7431 */ /* 0x000fe20000040014 */
        /* <DEDUP_REMOVED lines=186> */
.L_x_756:
        /* <DEDUP_REMOVED lines=81> */
.L_x_757:
        /* <DEDUP_REMOVED lines=80> */
.L_x_758:
        /* <DEDUP_REMOVED lines=77> */
.L_x_755:
[----:B------:R-:W-:Y:S01]  /*5f70*/  IADD3 R95, R95, 0x20, RZ ;  /* 0x000000205f5f7810 */ /* 0x000fe20007ffe0ff */
[----:B------:R-:W-:Y:S01]  /*5f80*/  UIADD3 UR4, UR4, 0x40, URZ ;  /* 0x0000004004047890 */ /* 0x000fe2000fffe03f */
[----:B------:R-:W-:Y:S02]  /*5f90*/  IMAD.WIDE R24, R87, 0x4, R98 ;  /* 0x0000000457187825 */ /* 0x000fe400078e0262 */
[C---:B------:R-:W-:Y:S02]  /*5fa0*/  ISETP.GE.AND P2, PT, R95.reuse, UR5, PT ;  /* 0x000000055f007c0c */ /* 0x040fe4000bf46270 */
[----:B------:R-:W-:-:S13]  /*5fb0*/  ISETP.LT.AND P3, PT, R95, R94, PT ;  /* 0x0000005e5f00720c */ /* 0x000fda0003f61270 */
[----:B------:R-:W-:Y:S05]  /*5fc0*/  @!P2 BRA P3, `(.L_x_759) ;  /* 0xffffffdc0018a947 */ /* 0x000fea000183ffff */
.L_x_754:
        /* <DEDUP_REMOVED lines=19> */
.L_x_763:
[----:B------:R-:W0:Y:S02]  /*6100*/  LDS R8, [R0] ;  /* 0x0000000000087984 */ /* 0x000e240000000800 */
[----:B0-----:R-:W-:-:S06]  /*6110*/  HADD2 R9, R8, R15 ;  /* 0x0000000f08097230 */ /* 0x001fcc0000000000 */
[----:B------:R-:W0:Y:S02]  /*6120*/  ATOMS.CAST.SPIN R9, [R0], R8, R9 ;  /* 0x000000080009738d */ /* 0x000e240001800009 */
[----:B0-----:R-:W-:-:S13]  /*6130*/  ISETP.EQ.U32.AND P0, PT, R9, 0x1, PT ;  /* 0x000000010900780c */ /* 0x001fda0003f02070 */
[----:B------:R-:W-:Y:S05]  /*6140*/  @!P0 BRA `(.L_x_763) ;  /* 0xfffffffc00ec8947 */ /* 0x000fea000383ffff */
[----:B------:R-:W-:Y:S05]  /*6150*/  BRA `(.L_x_761) ;  /* 0x00000000000c7947 */ /* 0x000fea0003800000 */
.L_x_762:
[----:B------:R-:W2:Y:S02]  /*6160*/  LD.E R0, desc[UR8][R10.64] ;  /* 0x000000080a007980 */ /* 0x000ea4000c101900 */
[----:B--2---:R-:W-:-:S05]  /*6170*/  IADD3 R9, R15, R0, RZ ;  /* 0x000000000f097210 */ /* 0x004fca0007ffe0ff */
[----:B------:R0:W-:Y:S02]  /*6180*/  ST.E desc[UR8][R10.64], R9 ;  /* 0x000000090a007985 */ /* 0x0001e4000c101908 */
.L_x_761:
[----:B------:R-:W-:Y:S05]  /*6190*/  BSYNC B0 ;  /* 0x0000000000007941 */ /* 0x000fea0003800000 */
.L_x_760:
[----:B------:R1:W-:Y:S01]  /*61a0*/  ATOM.E.ADD.F16x2.RN.STRONG.GPU P0, RZ, desc[UR8][R10.64+0x4], R13 ;  /* 0x0000040d0aff79a2 */ /* 0x0003e2000810e1c8 */
[----:B------:R-:W-:Y:S04]  /*61b0*/  BSSY B0, `(.L_x_764) ;  /* 0x000000f000007945 */ /* 0x000fe80003800000 */
[----:B-1----:R-:W-:Y:S05]  /*61c0*/  @P0 BRA `(.L_x_765) ;  /* 0x0000000000340947 */ /* 0x002fea0003800000 */
[----:B------:R-:W1:Y:S02]  /*61d0*/  QSPC.E.S P0, RZ, [R10+0x4] ;  /* 0x000004000aff73aa */ /* 0x000e640000000500 */
[----:B-1----:R-:W-:Y:S05]  /*61e0*/  @!P0 BRA `(.L_x_766) ;  /* 0x0000000000208947 */ /* 0x002fea0003800000 */
[----:B------:R-:W-:-:S04]  /*61f0*/  MOV R8, R10 ;  /* 0x0000000a00087202 */ /* 0x000fc80000000f00 */
[----:B------:R-:W-:-:S07]  /*6200*/  MOV R0, R8 ;  /* 0x0000000800007202 */ /* 0x000fce0000000f00 */
.L_x_767:
[----:B------:R-:W0:Y:S02]  /*6210*/  LDS R8, [R0+0x4] ;  /* 0x0000040000087984 */ /* 0x000e240000000800 */
[----:B0-----:R-:W-:-:S10]  /*6220*/  HFMA2.MMA R9, R8, 1, 1, R13 ;  /* 0x3c003c0008097835 */ /* 0x001fd4000000000d */
[----:B------:R-:W0:Y:S02]  /*6230*/  ATOMS.CAST.SPIN R9, [R0+0x4], R8, R9 ;  /* 0x000004080009738d */ /* 0x000e240001800009 */
[----:B0-----:R-:W-:-:S13]  /*6240*/  ISETP.EQ.U32.AND P0, PT, R9, 0x1, PT ;  /* 0x000000010900780c */ /* 0x001fda0003f02070 */
[----:B------:R-:W-:Y:S05]  /*6250*/  @!P0 BRA `(.L_x_767) ;  /* 0xfffffffc00ec8947 */ /* 0x000fea000383ffff */
[----:B------:R-:W-:Y:S05]  /*6260*/  BRA `(.L_x_765) ;  /* 0x00000000000c7947 */ /* 0x000fea0003800000 */
.L_x_766:
[----:B------:R-:W0:Y:S02]  /*6270*/  LD.E R0, desc[UR8][R10.64+0x4] ;  /* 0x000004080a007980 */ /* 0x000e24000c101900 */
[----:B0-----:R-:W-:-:S05]  /*6280*/  IADD3 R9, R13, R0, RZ ;  /* 0x000000000d097210 */ /* 0x001fca0007ffe0ff */
[----:B------:R1:W-:Y:S02]  /*6290*/  ST.E desc[UR8][R10.64+0x4], R9 ;  /* 0x000004090a007985 */ /* 0x0003e4000c101908 */
.L_x_765:
[----:B------:R-:W-:Y:S05]  /*62a0*/  BSYNC B0 ;  /* 0x0000000000007941 */ /* 0x000fea0003800000 */
.L_x_764:
        /* <DEDUP_REMOVED lines=12> */
.L_x_771:
[----:B------:R-:W0:Y:S02]  /*6370*/  LDS R6, [R0] ;  /* 0x0000000000067984 */ /* 0x000e240000000800 */
[----:B0-----:R-:W-:-:S06]  /*6380*/  HADD2 R7, R6, R9 ;  /* 0x0000000906077230 */ /* 0x001fcc0000000000 */
[----:B------:R-:W0:Y:S02]  /*6390*/  ATOMS.CAST.SPIN R7, [R0], R6, R7 ;  /* 0x000000060007738d */ /* 0x000e240001800007 */
[----:B0-----:R-:W-:-:S13]  /*63a0*/  ISETP.EQ.U32.AND P0, PT, R7, 0x1, PT ;  /* 0x000000010700780c */ /* 0x001fda0003f02070 */
[----:B------:R-:W-:Y:S05]  /*63b0*/  @!P0 BRA `(.L_x_771) ;  /* 0xfffffffc00ec8947 */ /* 0x000fea000383ffff */
[----:B------:R-:W-:Y:S05]  /*63c0*/  BRA `(.L_x_769) ;  /* 0x00000000000c7947 */ /* 0x000fea0003800000 */
.L_x_770:
[----:B------:R-:W2:Y:S02]  /*63d0*/  LD.E R0, desc[UR8][R10.64] ;  /* 0x000000080a007980 */ /* 0x000ea4000c101900 */
[----:B--2---:R-:W-:-:S05]  /*63e0*/  IADD3 R7, R9, R0, RZ ;  /* 0x0000000009077210 */ /* 0x004fca0007ffe0ff */
[----:B------:R0:W-:Y:S02]  /*63f0*/  ST.E desc[UR8][R10.64], R7 ;  /* 0x000000070a007985 */ /* 0x0001e4000c101908 */
.L_x_769:
[----:B------:R-:W-:Y:S05]  /*6400*/  BSYNC B0 ;  /* 0x0000000000007941 */ /* 0x000fea0003800000 */
.L_x_768:
[----:B------:R1:W-:Y:S01]  /*6410*/  ATOM.E.ADD.F16x2.RN.STRONG.GPU P0, RZ, desc[UR8][R10.64+0x4], R91 ;  /* 0x0000045b0aff79a2 */ /* 0x0003e2000810e1c8 */
[----:B------:R-:W-:Y:S04]  /*6420*/  BSSY B0, `(.L_x_772) ;  /* 0x000000f000007945 */ /* 0x000fe80003800000 */
[----:B-1----:R-:W-:Y:S05]  /*6430*/  @P0 BRA `(.L_x_773) ;  /* 0x0000000000340947 */ /* 0x002fea0003800000 */
[----:B------:R-:W1:Y:S02]  /*6440*/  QSPC.E.S P0, RZ, [R10+0x4] ;  /* 0x000004000aff73aa */ /* 0x000e640000000500 */
[----:B-1----:R-:W-:Y:S05]  /*6450*/  @!P0 BRA `(.L_x_774) ;  /* 0x0000000000208947 */ /* 0x002fea0003800000 */
[----:B------:R-:W-:-:S04]  /*6460*/  MOV R6, R10 ;  /* 0x0000000a00067202 */ /* 0x000fc80000000f00 */
[----:B------:R-:W-:-:S07]  /*6470*/  MOV R0, R6 ;  /* 0x0000000600007202 */ /* 0x000fce0000000f00 */
.L_x_775:
[----:B------:R-:W0:Y:S02]  /*6480*/  LDS R6, [R0+0x4] ;  /* 0x0000040000067984 */ /* 0x000e240000000800 */
[----:B0-----:R-:W-:-:S10]  /*6490*/  HFMA2.MMA R7, R6, 1, 1, R91 ;  /* 0x3c003c0006077835 */ /* 0x001fd4000000005b */
[----:B------:R-:W0:Y:S02]  /*64a0*/  ATOMS.CAST.SPIN R7, [R0+0x4], R6, R7 ;  /* 0x000004060007738d */ /* 0x000e240001800007 */
[----:B0-----:R-:W-:-:S13]  /*64b0*/  ISETP.EQ.U32.AND P0, PT, R7, 0x1, PT ;  /* 0x000000010700780c */ /* 0x001fda0003f02070 */
[----:B------:R-:W-:Y:S05]  /*64c0*/  @!P0 BRA `(.L_x_775) ;  /* 0xfffffffc00ec8947 */ /* 0x000fea000383ffff */
[----:B------:R-:W-:Y:S05]  /*64d0*/  BRA `(.L_x_773) ;  /* 0x00000000000c7947 */ /* 0x000fea0003800000 */
.L_x_774:
[----:B------:R-:W0:Y:S02]  /*64e0*/  LD.E R0, desc[UR8][R10.64+0x4] ;  /* 0x000004080a007980 */ /* 0x000e24000c101900 */
[----:B0-----:R-:W-:-:S05]  /*64f0*/  IADD3 R7, R91, R0, RZ ;  /* 0x000000005b077210 */ /* 0x001fca0007ffe0ff */
[----:B------:R1:W-:Y:S02]  /*6500*/  ST.E desc[UR8][R10.64+0x4], R7 ;  /* 0x000004070a007985 */ /* 0x0003e4000c101908 */
.L_x_773:
[----:B------:R-:W-:Y:S05]  /*6510*/  BSYNC B0 ;  /* 0x0000000000007941 */ /* 0x000fea0003800000 */
.L_x_772:
        /* <DEDUP_REMOVED lines=12> */
.L_x_779:
[----:B------:R-:W0:Y:S02]  /*65e0*/  LDS R4, [R0] ;  /* 0x0000000000047984 */ /* 0x000e240000000800 */
[----:B0-----:R-:W-:-:S06]  /*65f0*/  HADD2 R5, R4, R7 ;  /* 0x0000000704057230 */ /* 0x001fcc0000000000 */
[----:B------:R-:W0:Y:S02]  /*6600*/  ATOMS.CAST.SPIN R5, [R0], R4, R5 ;  /* 0x000000040005738d */ /* 0x000e240001800005 */
[----:B0-----:R-:W-:-:S13]  /*6610*/  ISETP.EQ.U32.AND P0, PT, R5, 0x1, PT ;  /* 0x000000010500780c */ /* 0x001fda0003f02070 */
[----:B------:R-:W-:Y:S05]  /*6620*/  @!P0 BRA `(.L_x_779) ;  /* 0xfffffffc00ec8947 */ /* 0x000fea000383ffff */
[----:B------:R-:W-:Y:S05]  /*6630*/  BRA `(.L_x_777) ;  /* 0x00000000000c7947 */ /* 0x000fea0003800000 */
.L_x_778:
[----:B------:R-:W2:Y:S02]  /*6640*/  LD.E R0, desc[UR8][R10.64] ;  /* 0x000000080a007980 */ /* 0x000ea4000c101900 */
[----:B--2---:R-:W-:-:S05]  /*6650*/  IADD3 R5, R7, R0, RZ ;  /* 0x0000000007057210 */ /* 0x004fca0007ffe0ff */
[----:B------:R0:W-:Y:S02]  /*6660*/  ST.E desc[UR8][R10.64], R5 ;  /* 0x000000050a007985 */ /* 0x0001e4000c101908 */
.L_x_777:
[----:B------:R-:W-:Y:S05]  /*6670*/  BSYNC B0 ;  /* 0x0000000000007941 */ /* 0x000fea0003800000 */
.L_x_776:
[----:B------:R1:W-:Y:S01]  /*6680*/  ATOM.E.ADD.F16x2.RN.STRONG.GPU P0, RZ, desc[UR8][R10.64+0x4], R9 ;  /* 0x000004090aff79a2 */ /* 0x0003e2000810e1c8 */
[----:B------:R-:W-:Y:S04]  /*6690*/  BSSY B0, `(.L_x_780) ;  /* 0x000000f000007945 */ /* 0x000fe80003800000 */
[----:B-1----:R-:W-:Y:S05]  /*66a0*/  @P0 BRA `(.L_x_781) ;  /* 0x0000000000340947 */ /* 0x002fea0003800000 */
[----:B------:R-:W1:Y:S02]  /*66b0*/  QSPC.E.S P0, RZ, [R10+0x4] ;  /* 0x000004000aff73aa */ /* 0x000e640000000500 */
[----:B-1----:R-:W-:Y:S05]  /*66c0*/  @!P0 BRA `(.L_x_782) ;  /* 0x0000000000208947 */ /* 0x002fea0003800000 */
[----:B------:R-:W-:-:S04]  /*66d0*/  MOV R4, R10 ;  /* 0x0000000a00047202 */ /* 0x000fc80000000f00 */
[----:B------:R-:W-:-:S07]  /*66e0*/  MOV R0, R4 ;  /* 0x0000000400007202 */ /* 0x000fce0000000f00 */
.L_x_783:
[----:B------:R-:W0:Y:S02]  /*66f0*/  LDS R4, [R0+0x4] ;  /* 0x0000040000047984 */ /* 0x000e240000000800 */
[----:B0-----:R-:W-:-:S10]  /*6700*/  HFMA2.MMA R5, R4, 1, 1, R9 ;  /* 0x3c003c0004057835 */ /* 0x001fd40000000009 */
[----:B------:R-:W0:Y:S02]  /*6710*/  ATOMS.CAST.SPIN R5, [R0+0x4], R4, R5 ;  /* 0x000004040005738d */ /* 0x000e240001800005 */
[----:B0-----:R-:W-:-:S13]  /*6720*/  ISETP.EQ.U32.AND P0, PT, R5, 0x1, PT ;  /* 0x000000010500780c */ /* 0x001fda0003f02070 */
[----:B------:R-:W-:Y:S05]  /*6730*/  @!P0 BRA `(.L_x_783) ;  /* 0xfffffffc00ec8947 */ /* 0x000fea000383ffff */
[----:B------:R-:W-:Y:S05]  /*6740*/  BRA `(.L_x_781) ;  /* 0x00000000000c7947 */ /* 0x000fea0003800000 */
.L_x_782:
[----:B------:R-:W0:Y:S02]  /*6750*/  LD.E R0, desc[UR8][R10.64+0x4] ;  /* 0x000004080a007980 */ /* 0x000e24000c101900 */
[----:B0-----:R-:W-:-:S05]  /*6760*/  IADD3 R5, R9, R0, RZ ;  /* 0x0000000009057210 */ /* 0x001fca0007ffe0ff */
[----:B------:R1:W-:Y:S02]  /*6770*/  ST.E desc[UR8][R10.64+0x4], R5 ;  /* 0x000004050a007985 */ /* 0x0003e4000c101908 */
.L_x_781:
[----:B------:R-:W-:Y:S05]  /*6780*/  BSYNC B0 ;  /* 0x0000000000007941 */ /* 0x000fea0003800000 */
.L_x_780:
        /* <DEDUP_REMOVED lines=12> */
.L_x_787:
[----:B------:R-:W0:Y:S02]  /*6850*/  LDS R2, [R0] ;  /* 0x0000000000027984 */ /* 0x000e240000000800 */
[----:B0-----:R-:W-:-:S06]  /*6860*/  HADD2 R3, R2, R5 ;  /* 0x0000000502037230 */ /* 0x001fcc0000000000 */
[----:B------:R-:W0:Y:S02]  /*6870*/  ATOMS.CAST.SPIN R3, [R0], R2, R3 ;  /* 0x000000020003738d */ /* 0x000e240001800003 */
[----:B0-----:R-:W-:-:S13]  /*6880*/  ISETP.EQ.U32.AND P0, PT, R3, 0x1, PT ;  /* 0x000000010300780c */ /* 0x001fda0003f02070 */
[----:B------:R-:W-:Y:S05]  /*6890*/  @!P0 BRA `(.L_x_787) ;  /* 0xfffffffc00ec8947 */ /* 0x000fea000383ffff */
[----:B------:R-:W-:Y:S05]  /*68a0*/  BRA `(.L_x_785) ;  /* 0x00000000000c7947 */ /* 0x000fea0003800000 */
.L_x_786:
[----:B------:R-:W2:Y:S02]  /*68b0*/  LD.E R0, desc[UR8][R10.64] ;  /* 0x000000080a007980 */ /* 0x000ea4000c101900 */
[----:B--2---:R-:W-:-:S05]  /*68c0*/  IADD3 R3, R5, R0, RZ ;  /* 0x0000000005037210 */ /* 0x004fca0007ffe0ff */
[----:B------:R0:W-:Y:S02]  /*68d0*/  ST.E desc[UR8][R10.64], R3 ;  /* 0x000000030a007985 */ /* 0x0001e4000c101908 */
.L_x_785:
[----:B------:R-:W-:Y:S05]  /*68e0*/  BSYNC B0 ;  /* 0x0000000000007941 */ /* 0x000fea0003800000 */
.L_x_784:
[----:B------:R1:W-:Y:S02]  /*68f0*/  ATOM.E.ADD.F16x2.RN.STRONG.GPU P0, RZ, desc[UR8][R10.64+0x4], R93 ;  /* 0x0000045d0aff79a2 */ /* 0x0003e4000810e1c8 */
[----:B-1----:R-:W-:Y:S05]  /*6900*/  @P0 EXIT ;  /* 0x000000000000094d */ /* 0x002fea0003800000 */
[----:B------:R-:W1:Y:S02]  /*6910*/  QSPC.E.S P0, RZ, [R10+0x4] ;  /* 0x000004000aff73aa */ /* 0x000e640000000500 */
[----:B-1----:R-:W-:Y:S05]  /*6920*/  @!P0 BRA `(.L_x_788) ;  /* 0x0000000000208947 */ /* 0x002fea0003800000 */
[----:B------:R-:W-:-:S04]  /*6930*/  MOV R2, R10 ;  /* 0x0000000a00027202 */ /* 0x000fc80000000f00 */
[----:B------:R-:W-:-:S07]  /*6940*/  MOV R0, R2 ;  /* 0x0000000200007202 */ /* 0x000fce0000000f00 */
.L_x_789:
[----:B------:R-:W0:Y:S02]  /*6950*/  LDS R2, [R0+0x4] ;  /* 0x0000040000027984 */ /* 0x000e240000000800 */
[----:B0-----:R-:W-:-:S10]  /*6960*/  HFMA2.MMA R3, R2, 1, 1, R93 ;  /* 0x3c003c0002037835 */ /* 0x001fd4000000005d */
[----:B------:R-:W0:Y:S02]  /*6970*/  ATOMS.CAST.SPIN R3, [R0+0x4], R2, R3 ;  /* 0x000004020003738d */ /* 0x000e240001800003 */
[----:B0-----:R-:W-:-:S13]  /*6980*/  ISETP.EQ.U32.AND P0, PT, R3, 0x1, PT ;  /* 0x000000010300780c */ /* 0x001fda0003f02070 */
[----:B------:R-:W-:Y:S05]  /*6990*/  @!P0 BRA `(.L_x_789) ;  /* 0xfffffffc00ec8947 */ /* 0x000fea000383ffff */
[----:B------:R-:W-:Y:S05]  /*69a0*/  EXIT ;  /* 0x000000000000794d */ /* 0x000fea0003800000 */
.L_x_788:
[----:B------:R-:W0:Y:S02]  /*69b0*/  LD.E R0, desc[UR8][R10.64+0x4] ;  /* 0x000004080a007980 */ /* 0x000e24000c101900 */
[----:B0-----:R-:W-:-:S05]  /*69c0*/  IADD3 R3, R93, R0, RZ ;  /* 0x000000005d037210 */ /* 0x001fca0007ffe0ff */
[----:B------:R-:W-:Y:S01]  /*69d0*/  ST.E desc[UR8][R10.64+0x4], R3 ;  /* 0x000004030a007985 */ /* 0x000fe2000c101908 */
[----:B------:R-:W-:Y:S05]  /*69e0*/  EXIT ;  /* 0x000000000000794d */ /* 0x000fea0003800000 */
.L_x_790:
        /* <DEDUP_REMOVED lines=9> */
.L_x_5192:


//--------------------- .text._Z23gemm_half_q_half_kernelILi4ELi38ELb1ELb1ELi64EEvPK6__halfPKjS4_S2_PS0_iiiiPKtS7_iiiiiibS2_i --------------------------
	.section	.text._Z23gemm_half_q_half_kernelILi4ELi38ELb1ELb1ELi64EEvPK6__halfPKjS4_S2_PS0_iiiiPKtS7_iiiiiibS2_i,"ax",@progbits
	.align	128
        .global         _Z23gemm_half_q_half_kernelILi4ELi38ELb1ELb1ELi64EEvPK6__halfPKjS4_S2_PS0_iiiiPKtS7_iiiiiibS2_i
        .type           _Z23gemm_half_q_half_kernelILi4ELi38ELb1ELb1ELi64EEvPK6__halfPKjS4_S2_PS0_iiiiPKtS7_iiiiiibS2_i,@function
        .size           _Z23gemm_half_q_half_kernelILi4ELi38ELb1ELb1ELi64EEvPK6__halfPKjS4_S2_PS0_iiiiPKtS7_iiiiiibS2_i,(.L_x_5193 - _Z23gemm_half_q_half_kernelILi4ELi38ELb1ELb1ELi64EEvPK6__halfPKjS4_S2_PS0_iiiiPKtS7_iiiiiibS2_i)
        .other          _Z23gemm_half_q_half_kernelILi4ELi38ELb1ELb1ELi64EEvPK6__halfPKjS4_S2_PS0_iiiiPKtS7_iiiiiibS2_i,@"STO_CUDA_ENTRY STV_DEFAULT"
_Z23gemm_half_q_half_kernelILi4ELi38ELb1ELb1ELi64EEvPK6__halfPKjS4_S2_PS0_iiiiPKtS7_iiiiiibS2_i:
.text._Z23gemm_half_q_half_kernelILi4ELi38ELb1ELb1ELi64EEvPK6__halfPKjS4_S2_PS0_iiiiPKtS7_iiiiiibS2_i:
        /* <DEDUP_REMOVED lines=49> */
.L_x_791:
        /* <DEDUP_REMOVED lines=25> */
.L_x_796:
        /* <DEDUP_REMOVED lines=37> */
.L_x_795:
        /* <DEDUP_REMOVED lines=24> */
.L_x_797:
        /* <DEDUP_REMOVED lines=14> */
.L_x_794:
        /* <DEDUP_REMOVED lines=10> */
.L_x_799:
        /* <DEDUP_REMOVED lines=37> */
.L_x_798:
        /* <DEDUP_REMOVED lines=24> */
.L_x_800:
        /* <DEDUP_REMOVED lines=13> */
.L_x_793:
[----:B------:R-:W-:Y:S05]  /*0e90*/  BSYNC B0 ;  /* 0x0000000000007941 */ /* 0x000fea0003800000 */
.L_x_792:
        /* <DEDUP_REMOVED lines=17> */
.L_x_803:
        /* <DEDUP_REMOVED lines=19> */
.L_x_802:
        /* <DEDUP_REMOVED lines=14> */
.L_x_804:
[----:B------:R-:W-:-:S13]  /*11c0*/  ISETP.LT.OR P0, PT, R3, R95, P0 ;  /* 0x0000005f0300720c */ /* 0x000fda0000701670 */
[----:B--2---:R-:W2:Y:S01]  /*11d0*/  @P0 LDC.64 R4, c[0x0][0x230] ;  /* 0x00008c00ff040b82 */ /* 0x004ea20000000a00 */
[----:B------:R-:W-:-:S05]  /*11e0*/  @P0 LEA R0, R0, R3, 0x2 ;  /* 0x0000000300000211 */ /* 0x000fca00078e10ff */
[----:B------:R-:W-:-:S04]  /*11f0*/  @P0 IMAD R3, R0, R85, R2 ;  /* 0x0000005500030224 */ /* 0x000fc800078e0202 */
[----:B--2---:R-:W-:-:S05]  /*1200*/  @P0 IMAD.WIDE R4, R3, 0x2, R4 ;  /* 0x0000000203040825 */ /* 0x004fca00078e0204 */
[----:B------:R2:W-:Y:S02]  /*1210*/  @P0 STG.E.64 desc[UR6][R4.64], RZ ;  /* 0x000000ff04000986 */ /* 0x0005e4000c101b06 */
.L_x_801:
        /* <DEDUP_REMOVED lines=15> */
.L_x_806:
        /* <DEDUP_REMOVED lines=44> */
.L_x_805:
[----:B0-----:R0:W5:Y:S01]  /*15d0*/  LDL.64 R6, [R1] ;  /* 0x0000000001067983 */ /* 0x0011620000100a00 */
        /* <DEDUP_REMOVED lines=25> */
.L_x_807:
        /* <DEDUP_REMOVED lines=8> */
.L_x_808:
        /* <DEDUP_REMOVED lines=8> */
.L_x_809:
        /* <DEDUP_REMOVED lines=8> */
.L_x_810:
        /* <DEDUP_REMOVED lines=10> */
.L_x_811:
        /* <DEDUP_REMOVED lines=30> */
[----:B------:R-:W-:Y:S01]  /*1b70*/  PRMT R9, RZ, 0x7610, R9 ;  /* 0x00007610ff097816 */ /* 0x000fe20000000009 */
[----:B------:R-:W-:-:S06]  /*1b80*/  ULDC UR8, c[0x0][0x240] ;  /* 0x0000900000087ab9 */ /* 0x000fcc0000000800 */
.L_x_821:
[----:B------:R-:W-:Y:S01]  /*1b90*/  ISETP.NE.AND P0, PT, R94, R87, PT ;  /* 0x000000575e00720c */ /* 0x000fe20003f05270 */
[----:B------:R1:W5:-:S12]  /*1ba0*/  LDG.E.128.CONSTANT R16, desc[UR6][R10.64] ;  /* 0x000000060a107981 */ /* 0x000358000c1e9d00 */
[----:B------:R-:W2:Y:S01]  /*1bb0*/  @!P0 LDC.64 R12, c[0x0][0x248] ;  /* 0x00009200ff0c8b82 */ /* 0x000ea20000000a00 */
[----:B------:R-:W-:Y:S02]  /*1bc0*/  @!P0 IADD3 R88, R88, 0x1, RZ ;  /* 0x0000000158588810 */ /* 0x000fe40007ffe0ff */
[----:B------:R-:W-:Y:S02]  /*1bd0*/  @!P0 SHF.L.U32 R15, R94, 0x1, RZ ;  /* 0x000000015e0f8819 */ /* 0x000fe400000006ff */
[----:B------:R-:W-:-:S03]  /*1be0*/  @!P0 LEA R0, R88, R1, 0x3 ;  /* 0x0000000158008211 */ /* 0x000fc600078e18ff */
[----:B--2---:R-:W-:Y:S02]  /*1bf0*/  @!P0 IMAD.WIDE R12, R15, 0x2, R12 ;  /* 0x000000020f0c8825 */ /* 0x004fe400078e020c */
[----:B------:R-:W2:Y:S04]  /*1c00*/  @!P0 LDL.64 R14, [R0] ;  /* 0x00000000000e8983 */ /* 0x000ea80000100a00 */
[----:B------:R-:W3:Y:S01]  /*1c10*/  @!P0 LDG.E.U16.CONSTANT R13, desc[UR6][R12.64+0x2] ;  /* 0x000002060c0d8981 */ /* 0x000ee2000c1e9500 */
[----:B--2---:R-:W-:Y:S02]  /*1c20*/  @!P0 PRMT R97, R14, 0x7610, R97 ;  /* 0x000076100e618816 */ /* 0x004fe40000000061 */
[----:B------:R-:W-:Y:S02]  /*1c30*/  @!P0 PRMT R100, R15, 0x7610, R100 ;  /* 0x000076100f648816 */ /* 0x000fe40000000064 */
[----:B---3--:R-:W-:-:S02]  /*1c40*/  @!P0 IADD3 R87, R13, R94, RZ ;  /* 0x0000005e0d578210 */ /* 0x008fc40007ffe0ff */
[----:B------:R-:W-:Y:S02]  /*1c50*/  @!P0 PRMT R97, R97, 0x7610, R14 ;  /* 0x0000761061618816 */ /* 0x000fe4000000000e */
[----:B------:R-:W-:Y:S01]  /*1c60*/  @!P0 PRMT R100, R100, 0x7610, R15 ;  /* 0x0000761064648816 */ /* 0x000fe2000000000f */
[----:B-1----:R-:W-:Y:S06]  /*1c70*/  @!P1 BRA `(.L_x_813) ;  /* 0x0000001400089947 */ /* 0x002fec0003800000 */
[----:B0-----:R-:W-:-:S04]  /*1c80*/  IMAD.WIDE R12, R85, 0x4, R10 ;  /* 0x00000004550c7825 */ /* 0x001fc800078e020a */
[----:B------:R-:W-:Y:S02]  /*1c90*/  IMAD.WIDE R20, R85, 0x4, R12 ;  /* 0x0000000455147825 */ /* 0x000fe400078e020c */
[----:B------:R-:W2:Y:S04]  /*1ca0*/  LDG.E.128.CONSTANT R12, desc[UR6][R12.64] ;  /* 0x000000060c0c7981 */ /* 0x000ea8000c1e9d00 */
[----:B------:R-:W3:Y:S01]  /*1cb0*/  LDG.E.128.CONSTANT R20, desc[UR6][R20.64] ;  /* 0x0000000614147981 */ /* 0x000ee2000c1e9d00 */
[--C-:B-----5:R-:W-:Y:S02]  /*1cc0*/  SHF.R.U32.HI R25, RZ, 0xc, R16.reuse ;  /* 0x0000000cff197819 */ /* 0x120fe40000011610 */
[----:B------:R-:W-:Y:S02]  /*1cd0*/  LOP3.LUT R0, R16, 0x3f003f, RZ, 0xc0, !PT ;  /* 0x003f003f10007812 */ /* 0x000fe400078ec0ff */
[----:B------:R-:W-:-:S02]  /*1ce0*/  SHF.R.U32.HI R24, RZ, 0x6, R16 ;  /* 0x00000006ff187819 */ /* 0x000fc40000011610 */
[--C-:B------:R-:W-:Y:S02]  /*1cf0*/  SHF.R.U32.HI R31, RZ, 0xc, R17.reuse ;  /* 0x0000000cff1f7819 */ /* 0x100fe40000011611 */
[----:B------:R-:W-:Y:S02]  /*1d00*/  LOP3.LUT R27, R17, 0x3f003f, RZ, 0xc0, !PT ;  /* 0x003f003f111b7812 */ /* 0x000fe400078ec0ff */
[----:B------:R-:W-:Y:S02]  /*1d10*/  SHF.R.U32.HI R30, RZ, 0x6, R17 ;  /* 0x00000006ff1e7819 */ /* 0x000fe40000011611 */
[----:B------:R-:W-:Y:S02]  /*1d20*/  PRMT R16, R91, 0x9910, RZ ;  /* 0x000099105b107816 */ /* 0x000fe400000000ff */
[----:B------:R-:W-:Y:S02]  /*1d30*/  SHF.R.U32.HI R38, RZ, 0xc, R19 ;  /* 0x0000000cff267819 */ /* 0x000fe40000011613 */
[----:B------:R-:W-:-:S02]  /*1d40*/  SHF.R.U32.HI R32, RZ, 0xc, R18 ;  /* 0x0000000cff207819 */ /* 0x000fc40000011612 */
[----:B------:R-:W-:Y:S02]  /*1d50*/  LOP3.LUT R36, R18, 0x3f003f, RZ, 0xc0, !PT ;  /* 0x003f003f12247812 */ /* 0x000fe400078ec0ff */
[----:B------:R-:W-:Y:S02]  /*1d60*/  SHF.R.U32.HI R37, RZ, 0x6, R18 ;  /* 0x00000006ff257819 */ /* 0x000fe40000011612 */
[----:B------:R-:W-:Y:S02]  /*1d70*/  LOP3.LUT R43, R19, 0x3f003f, RZ, 0xc0, !PT ;  /* 0x003f003f132b7812 */ /* 0x000fe400078ec0ff */
[----:B------:R-:W-:Y:S02]  /*1d80*/  SHF.R.U32.HI R45, RZ, 0x6, R19 ;  /* 0x00000006ff2d7819 */ /* 0x000fe40000011613 */
[----:B------:R-:W-:Y:S02]  /*1d90*/  LOP3.LUT R18, R31, 0xf000f, RZ, 0xc0, !PT ;  /* 0x000f000f1f127812 */ /* 0x000fe400078ec0ff */
        /* <DEDUP_REMOVED lines=8> */
[----:B------:R-:W-:-:S03]  /*1e20*/  ISETP.GE.AND P2, PT, R95, 0x2, PT ;  /* 0x000000025f00780c */ /* 0x000fc60003f46270 */
        /* <DEDUP_REMOVED lines=9> */
[----:B------:R-:W-:Y:S02]  /*1ec0*/  SHF.R.U32.HI R19, RZ, 0x8, R21 ;  /* 0x00000008ff137819 */ /* 0x000fe40000011615 */
[--C-:B------:R-:W-:Y:S02]  /*1ed0*/  SHF.R.U32.HI R22, RZ, 0x8, R23.reuse ;  /* 0x00000008ff167819 */ /* 0x100fe40000011617 */
[----:B------:R-:W-:Y:S02]  /*1ee0*/  SHF.R.U32.HI R50, RZ, 0xa, R23 ;  /* 0x0000000aff327819 */ /* 0x000fe40000011617 */
[----:B------:R-:W-:-:S02]  /*1ef0*/  LOP3.LUT R48, R23, 0x3f003f, RZ, 0xc0, !PT ;  /* 0x003f003f17307812 */ /* 0x000fc400078ec0ff */
[----:B------:R-:W-:Y:S02]  /*1f00*/  SHF.R.U32.HI R49, RZ, 0x6, R23 ;  /* 0x00000006ff317819 */ /* 0x000fe40000011617 */
        /* <DEDUP_REMOVED lines=8> */
[----:B--2---:R-:W-:Y:S02]  /*1f90*/  SHF.R.U32.HI R22, RZ, 0xc, R14 ;  /* 0x0000000cff167819 */ /* 0x004fe4000001160e */
[----:B------:R-:W-:Y:S02]  /*1fa0*/  LOP3.LUT R16, R21, 0x300030, R20, 0xf8, !PT ;  /* 0x0030003015107812 */ /* 0x000fe400078ef814 */
[----:B------:R-:W-:-:S02]  /*1fb0*/  SHF.R.U32.HI R20, RZ, 0xc, R12 ;  /* 0x0000000cff147819 */ /* 0x000fc4000001160c */
[----:B------:R-:W-:Y:S02]  /*1fc0*/  LOP3.LUT R38, R14, 0x3f003f, RZ, 0xc0, !PT ;  /* 0x003f003f0e267812 */ /* 0x000fe400078ec0ff */
[----:B------:R-:W-:Y:S02]  /*1fd0*/  SHF.R.U32.HI R39, RZ, 0x6, R14 ;  /* 0x00000006ff277819 */ /* 0x000fe4000001160e */
[----:B------:R-:W-:Y:S02]  /*1fe0*/  SHF.R.U32.HI R21, RZ, 0xc, R13 ;  /* 0x0000000cff157819 */ /* 0x000fe4000001160d */
[--C-:B------:R-:W-:Y:S02]  /*1ff0*/  SHF.R.U32.HI R14, RZ, 0xc, R15.reuse ;  /* 0x0000000cff0e7819 */ /* 0x100fe4000001160f */
[----:B------:R-:W-:Y:S02]  /*2000*/  LOP3.LUT R46, R15, 0x3f003f, RZ, 0xc0, !PT ;  /* 0x003f003f0f2e7812 */ /* 0x000fe400078ec0ff */
[----:B------:R-:W-:-:S02]  /*2010*/  SHF.R.U32.HI R47, RZ, 0x6, R15 ;  /* 0x00000006ff2f7819 */ /* 0x000fc4000001160f */
[----:B------:R-:W-:Y:S02]  /*2020*/  LOP3.LUT R15, R22, 0xf000f, RZ, 0xc0, !PT ;  /* 0x000f000f160f7812 */ /* 0x000fe400078ec0ff */
[----:B------:R-:W-:Y:S02]  /*2030*/  LOP3.LUT R31, R13, 0x3f003f, RZ, 0xc0, !PT ;  /* 0x003f003f0d1f7812 */ /* 0x000fe400078ec0ff */
[----:B------:R-:W-:Y:S02]  /*2040*/  SHF.R.U32.HI R32, RZ, 0x6, R13 ;  /* 0x00000006ff207819 */ /* 0x000fe4000001160d */
[----:B------:R-:W-:Y:S02]  /*2050*/  LOP3.LUT R13, R20, 0xf000f, RZ, 0xc0, !PT ;  /* 0x000f000f140d7812 */ /* 0x000fe400078ec0ff */
[----:B------:R-:W-:Y:S02]  /*2060*/  LOP3.LUT R25, R12, 0x3f003f, RZ, 0xc0, !PT ;  /* 0x003f003f0c197812 */ /* 0x000fe400078ec0ff */
[----:B------:R-:W-:-:S02]  /*2070*/  LOP3.LUT R20, R21, 0xf000f, RZ, 0xc0, !PT ;  /* 0x000f000f15147812 */ /* 0x000fc400078ec0ff */
[----:B------:R-:W-:Y:S02]  /*2080*/  SHF.R.U32.HI R12, RZ, 0x6, R12 ;  /* 0x00000006ff0c7819 */ /* 0x000fe4000001160c */
[----:B------:R-:W-:Y:S02]  /*2090*/  LOP3.LUT R21, R14, 0xf000f, RZ, 0xc0, !PT ;  /* 0x000f000f0e157812 */ /* 0x000fe400078ec0ff */
[----:B------:R-:W-:Y:S02]  /*20a0*/  LOP3.LUT R44, R15, 0x300030, R42, 0xf8, !PT ;  /* 0x003000300f2c7812 */ /* 0x000fe400078ef82a */
[----:B------:R-:W-:Y:S02]  /*20b0*/  LOP3.LUT R15, R31, 0x64006400, RZ, 0xfc, !PT ;  /* 0x640064001f0f7812 */ /* 0x000fe400078efcff */
[----:B------:R-:W-:Y:S02]  /*20c0*/  LOP3.LUT R14, R13, 0x300030, R26, 0xf8, !PT ;  /* 0x003000300d0e7812 */ /* 0x000fe400078ef81a */
[----:B------:R-:W-:-:S02]  /*20d0*/  LOP3.LUT R47, R47, 0x3f003f, RZ, 0xc0, !PT ;  /* 0x003f003f2f2f7812 */ /* 0x000fc400078ec0ff */
[----:B------:R-:W-:Y:S02]  /*20e0*/  LOP3.LUT R49, R49, 0x3f003f, RZ, 0xc0, !PT ;  /* 0x003f003f31317812 */ /* 0x000fe400078ec0ff */
[----:B------:R-:W-:Y:S02]  /*20f0*/  LOP3.LUT R35, R20, 0x300030, R35, 0xf8, !PT ;  /* 0x0030003014237812 */ /* 0x000fe400078ef823 */
        /* <DEDUP_REMOVED lines=110> */
.L_x_814:
        /* <DEDUP_REMOVED lines=47> */
.L_x_815:
        /* <DEDUP_REMOVED lines=49> */
.L_x_816:
        /* <DEDUP_REMOVED lines=44> */
.L_x_813:
[----:B0-----:R-:W-:-:S04]  /*30a0*/  IMAD.WIDE R12, R85, 0xc, R10 ;  /* 0x0000000c550c7825 */ /* 0x001fc800078e020a */
[C---:B------:R-:W-:Y:S02]  /*30b0*/  IMAD.WIDE R20, R85.reuse, 0x4, R12 ;  /* 0x0000000455147825 */ /* 0x040fe400078e020c */
[----:B------:R-:W2:Y:S02]  /*30c0*/  LDG.E.128.CONSTANT R12, desc[UR6][R12.64] ;  /* 0x000000060c0c7981 */ /* 0x000ea4000c1e9d00 */
[C---:B-----5:R-:W-:Y:S02]  /*30d0*/  IMAD.WIDE R16, R85.reuse, 0x4, R20 ;  /* 0x0000000455107825 */ /* 0x060fe400078e0214 */
        /* <DEDUP_REMOVED lines=9> */
[----:B------:R-:W-:-:S02]  /*3170*/  LOP3.LUT R31, R28, 0xf000f, RZ, 0xc0, !PT ;  /* 0x000f000f1c1f7812 */ /* 0x000fc400078ec0ff */
[----:B----4-:R-:W-:Y:S02]  /*3180*/  SHF.R.U32.HI R0, RZ, 0x8, R16 ;  /* 0x00000008ff007819 */ /* 0x010fe40000011610 */
[----:B------:R-:W-:Y:S02]  /*3190*/  SHF.R.U32.HI R26, RZ, 0x8, R18 ;  /* 0x00000008ff1a7819 */ /* 0x000fe40000011612 */
[----:B------:R-:W-:Y:S02]  /*31a0*/  SHF.R.U32.HI R28, RZ, 0x8, R19 ;  /* 0x00000008ff1c7819 */ /* 0x000fe40000011613 */
[----:B------:R-:W-:Y:S02]  /*31b0*/  LOP3.LUT R27, R24, 0xf000f, RZ, 0xc0, !PT ;  /* 0x000f000f181b7812 */ /* 0x000fe400078ec0ff */
[----:B------:R-:W-:Y:S02]  /*31c0*/  SHF.R.U32.HI R24, RZ, 0x8, R17 ;  /* 0x00000008ff187819 */ /* 0x000fe40000011611 */
[----:B------:R-:W-:-:S02]  /*31d0*/  LOP3.LUT R25, R25, 0x300030, R0, 0xf8, !PT ;  /* 0x0030003019197812 */ /* 0x000fc400078ef800 */
[----:B------:R-:W-:Y:S02]  /*31e0*/  LOP3.LUT R32, R29, 0x300030, R26, 0xf8, !PT ;  /* 0x003000301d207812 */ /* 0x000fe400078ef81a */
[----:B------:R-:W-:Y:S02]  /*31f0*/  LOP3.LUT R43, R31, 0x300030, R28, 0xf8, !PT ;  /* 0x003000301f2b7812 */ /* 0x000fe400078ef81c */
[----:B---3--:R-:W-:Y:S02]  /*3200*/  SHF.R.U32.HI R0, RZ, 0xc, R20 ;  /* 0x0000000cff007819 */ /* 0x008fe40000011614 */
[----:B------:R-:W-:Y:S02]  /*3210*/  SHF.R.U32.HI R26, RZ, 0xc, R21 ;  /* 0x0000000cff1a7819 */ /* 0x000fe40000011615 */
[----:B------:R-:W-:Y:S02]  /*3220*/  SHF.R.U32.HI R31, RZ, 0xc, R22 ;  /* 0x0000000cff1f7819 */ /* 0x000fe40000011616 */
[----:B------:R-:W-:-:S02]  /*3230*/  SHF.R.U32.HI R34, RZ, 0xc, R23 ;  /* 0x0000000cff227819 */ /* 0x000fc40000011617 */
[----:B------:R-:W-:Y:S02]  /*3240*/  LOP3.LUT R30, R27, 0x300030, R24, 0xf8, !PT ;  /* 0x003000301b1e7812 */ /* 0x000fe400078ef818 */
        /* <DEDUP_REMOVED lines=18> */
[----:B------:R-:W-:-:S02]  /*3370*/  LOP3.LUT R42, R15, 0x3f003f, RZ, 0xc0, !PT ;  /* 0x003f003f0f2a7812 */ /* 0x000fc400078ec0ff */
[----:B------:R-:W-:Y:S02]  /*3380*/  SHF.R.U32.HI R44, RZ, 0x6, R15 ;  /* 0x00000006ff2c7819 */ /* 0x000fe4000001160f */
[----:B------:R-:W-:Y:S02]  /*3390*/  ISETP.NE.AND P0, PT, R14, RZ, PT ;  /* 0x000000ff0e00720c */ /* 0x000fe40003f05270 */
[----:B------:R-:W-:Y:S02]  /*33a0*/  LOP3.LUT R0, R12, 0x3f003f, RZ, 0xc0, !PT ;  /* 0x003f003f0c007812 */ /* 0x000fe400078ec0ff */
[----:B------:R-:W-:Y:S02]  /*33b0*/  LOP3.LUT R13, R20, 0x3f003f, RZ, 0xc0, !PT ;  /* 0x003f003f140d7812 */ /* 0x000fe400078ec0ff */
[----:B------:R-:W-:Y:S02]  /*33c0*/  LOP3.LUT R29, R21, 0x3f003f, RZ, 0xc0, !PT ;  /* 0x003f003f151d7812 */ /* 0x000fe400078ec0ff */
[----:B------:R-:W-:-:S02]  /*33d0*/  LOP3.LUT R45, R23, 0x3f003f, RZ, 0xc0, !PT ;  /* 0x003f003f172d7812 */ /* 0x000fc400078ec0ff */
[----:B------:R-:W-:Y:S02]  /*33e0*/  SHF.R.U32.HI R46, RZ, 0x6, R23 ;  /* 0x00000006ff2e7819 */ /* 0x000fe40000011617 */
[----:B------:R-:W-:Y:S02]  /*33f0*/  LOP3.LUT R15, R16, 0x3f003f, RZ, 0xc0, !PT ;  /* 0x003f003f100f7812 */ /* 0x000fe400078ec0ff */
        /* <DEDUP_REMOVED lines=132> */
.L_x_818:
        /* <DEDUP_REMOVED lines=47> */
.L_x_819:
        /* <DEDUP_REMOVED lines=49> */
.L_x_820:
        /* <DEDUP_REMOVED lines=43> */
.L_x_817:
[----:B------:R-:W-:Y:S01]  /*44f0*/  LEA R0, R86, 0x40, 0x6 ;  /* 0x0000004056007811 */ /* 0x000fe200078e30ff */
[----:B------:R-:W-:Y:S01]  /*4500*/  UIADD3 UR4, UR4, 0x40, URZ ;  /* 0x0000004004047890 */ /* 0x000fe2000fffe03f */
[----:B------:R-:W-:Y:S02]  /*4510*/  IADD3 R94, R94, 0x20, RZ ;  /* 0x000000205e5e7810 */ /* 0x000fe40007ffe0ff */
[----:B------:R-:W-:Y:S02]  /*4520*/  VIMNMX R13, R0, UR8, PT ;  /* 0x00000008000d7c48 */ /* 0x000fe4000bfe0100 */
[C---:B------:R-:W-:Y:S02]  /*4530*/  ISETP.GE.AND P0, PT, R94.reuse, UR5, PT ;  /* 0x000000055e007c0c */ /* 0x040fe4000bf06270 */
[----:B------:R-:W-:-:S13]  /*4540*/  ISETP.LT.AND P2, PT, R94, R13, PT ;  /* 0x0000000d5e00720c */ /* 0x000fda0003f41270 */
[----:B------:R-:W-:Y:S05]  /*4550*/  @!P0 BRA P2, `(.L_x_821) ;  /* 0xffffffd4008c8947 */ /* 0x000fea000103ffff */
.L_x_812:
        /* <DEDUP_REMOVED lines=8> */
.L_x_827:
[----:B------:R-:W-:Y:S01]  /*45e0*/  ISETP.NE.AND P2, PT, R94, R87, PT ;  /* 0x000000575e00720c */ /* 0x000fe20003f45270 */
[----:B------:R-:W0:-:S12]  /*45f0*/  LDC R85, c[0x0][0x23c] ;  /* 0x00008f00ff557b82 */ /* 0x000e180000000800 */
[----:B------:R-:W1:Y:S01]  /*4600*/  @!P2 LDC.64 R12, c[0x0][0x248] ;  /* 0x00009200ff0cab82 */ /* 0x000e620000000a00 */
[----:B------:R-:W-:Y:S02]  /*4610*/  @!P2 IADD3 R88, R88, 0x1, RZ ;  /* 0x000000015858a810 */ /* 0x000fe40007ffe0ff */
[----:B------:R-:W-:Y:S02]  /*4620*/  @!P2 LEA R15, R94, 0x1, 0x1 ;  /* 0x000000015e0fa811 */ /* 0x000fe400078e08ff */
[----:B------:R-:W-:Y:S02]  /*4630*/  @!P2 LEA R14, R88, R1, 0x3 ;  /* 0x00000001580ea211 */ /* 0x000fe400078e18ff */
[----:B-----5:R-:W-:Y:S02]  /*4640*/  MOV R20, R10 ;  /* 0x0000000a00147202 */ /* 0x020fe40000000f00 */
[----:B------:R-:W-:-:S03]  /*4650*/  MOV R21, R11 ;  /* 0x0000000b00157202 */ /* 0x000fc60000000f00 */
[----:B0-----:R-:W-:-:S03]  /*4660*/  IMAD.WIDE R10, R85, 0x4, R20 ;  /* 0x00000004550a7825 */ /* 0x001fc600078e0214 */
[----:B------:R-:W5:Y:S04]  /*4670*/  LDG.E.128.CONSTANT R20, desc[UR6][R20.64] ;  /* 0x0000000614147981 */ /* 0x000f68000c1e9d00 */
[----:B------:R0:W5:Y:S01]  /*4680*/  LDG.E.128.CONSTANT R16, desc[UR6][R10.64] ;  /* 0x000000060a107981 */ /* 0x000162000c1e9d00 */
[----:B-1----:R-:W-:-:S03]  /*4690*/  @!P2 IMAD.WIDE R12, R15, 0x2, R12 ;  /* 0x000000020f0ca825 */ /* 0x002fc600078e020c */
[----:B------:R-:W2:Y:S04]  /*46a0*/  @!P2 LDL.64 R14, [R14] ;  /* 0x000000000e0ea983 */ /* 0x000ea80000100a00 */
[----:B------:R-:W3:Y:S01]  /*46b0*/  @!P2 LDG.E.U16.CONSTANT R13, desc[UR6][R12.64] ;  /* 0x000000060c0da981 */ /* 0x000ee2000c1e9500 */
[----:B------:R-:W-:Y:S01]  /*46c0*/  IMAD.WIDE R98, R85, 0x4, R10 ;  /* 0x0000000455627825 */ /* 0x000fe200078e020a */
[----:B--2---:R-:W-:Y:S02]  /*46d0*/  @!P2 PRMT R97, R14, 0x7610, R97 ;  /* 0x000076100e61a816 */ /* 0x004fe40000000061 */
[----:B------:R-:W-:Y:S02]  /*46e0*/  @!P2 PRMT R100, R15, 0x7610, R100 ;  /* 0x000076100f64a816 */ /* 0x000fe40000000064 */
[----:B---3--:R-:W-:-:S02]  /*46f0*/  @!P2 IADD3 R87, R13, R94, RZ ;  /* 0x0000005e0d57a210 */ /* 0x008fc40007ffe0ff */
[----:B------:R-:W-:Y:S02]  /*4700*/  @!P2 PRMT R97, R97, 0x7610, R14 ;  /* 0x000076106161a816 */ /* 0x000fe4000000000e */
[----:B------:R-:W-:Y:S01]  /*4710*/  @!P2 PRMT R100, R100, 0x7610, R15 ;  /* 0x000076106464a816 */ /* 0x000fe2000000000f */
[----:B0-----:R-:W-:Y:S06]  /*4720*/  @!P1 BRA `(.L_x_823) ;  /* 0x0000002000849947 */ /* 0x001fec0003800000 */
[----:B------:R-:W2:Y:S01]  /*4730*/  LDG.E.128.CONSTANT R12, desc[UR6][R98.64] ;  /* 0x00000006620c7981 */ /* 0x000ea2000c1e9d00 */
[----:B-----5:R-:W-:Y:S02]  /*4740*/  SHF.R.U32.HI R10, RZ, 0xf, R20 ;  /* 0x0000000fff0a7819 */ /* 0x020fe40000011614 */
[----:B------:R-:W-:Y:S02]  /*4750*/  SHF.R.U32.HI R25, RZ, 0xf, R21 ;  /* 0x0000000fff197819 */ /* 0x000fe40000011615 */
[----:B------:R-:W-:Y:S02]  /*4760*/  SHF.R.U32.HI R29, RZ, 0xf, R23 ;  /* 0x0000000fff1d7819 */ /* 0x000fe40000011617 */
[----:B------:R-:W-:Y:S02]  /*4770*/  SHF.R.U32.HI R27, RZ, 0xf, R22 ;  /* 0x0000000fff1b7819 */ /* 0x000fe40000011616 */
[----:B------:R-:W-:Y:S02]  /*4780*/  LOP3.LUT R24, R21, 0x380038, RZ, 0xc0, !PT ;  /* 0x0038003815187812 */ /* 0x000fe400078ec0ff */
[----:B------:R-:W-:-:S02]  /*4790*/  SHF.R.U32.HI R32, RZ, 0x6, R21 ;  /* 0x00000006ff207819 */ /* 0x000fc40000011615 */
        /* <DEDUP_REMOVED lines=8> */
[--C-:B------:R-:W-:Y:S02]  /*4820*/  SHF.R.U32.HI R28, RZ, 0xe, R18.reuse ;  /* 0x0000000eff1c7819 */ /* 0x100fe40000011612 */
[C---:B------:R-:W-:Y:S02]  /*4830*/  LOP3.LUT R23, R18.reuse, 0x380038, RZ, 0xc0, !PT ;  /* 0x0038003812177812 */ /* 0x040fe400078ec0ff */
[----:B------:R-:W-:Y:S02]  /*4840*/  SHF.R.U32.HI R42, RZ, 0x6, R18 ;  /* 0x00000006ff2a7819 */ /* 0x000fe40000011612 */
[----:B------:R-:W-:-:S02]  /*4850*/  LOP3.LUT R49, R18, 0x70007, RZ, 0xc0, !PT ;  /* 0x0007000712317812 */ /* 0x000fc400078ec0ff */
[----:B------:R-:W-:Y:S02]  /*4860*/  LOP3.LUT R10, R10, 0x10001, RZ, 0xc0, !PT ;  /* 0x000100010a0a7812 */ /* 0x000fe400078ec0ff */
[----:B------:R-:W-:Y:S02]  /*4870*/  SHF.R.U32.HI R16, RZ, 0xe, R17 ;  /* 0x0000000eff107819 */ /* 0x000fe40000011611 */
[----:B------:R-:W-:Y:S02]  /*4880*/  SHF.R.U32.HI R18, RZ, 0xe, R19 ;  /* 0x0000000eff127819 */ /* 0x000fe40000011613 */
[----:B------:R-:W-:Y:S02]  /*4890*/  LOP3.LUT R25, R25, 0x10001, RZ, 0xc0, !PT ;  /* 0x0001000119197812 */ /* 0x000fe400078ec0ff */
[----:B------:R-:W-:Y:S02]  /*48a0*/  LOP3.LUT R29, R29, 0x10001, RZ, 0xc0, !PT ;  /* 0x000100011d1d7812 */ /* 0x000fe400078ec0ff */
[----:B------:R-:W-:-:S02]  /*48b0*/  LOP3.LUT R27, R27, 0x10001, RZ, 0xc0, !PT ;  /* 0x000100011b1b7812 */ /* 0x000fc400078ec0ff */
[C---:B------:R-:W-:Y:S02]  /*48c0*/  LOP3.LUT R26, R22.reuse, 0x380038, RZ, 0xc0, !PT ;  /* 0x00380038161a7812 */ /* 0x040fe400078ec0ff */
[----:B------:R-:W-:Y:S02]  /*48d0*/  SHF.R.U32.HI R33, RZ, 0x6, R22 ;  /* 0x00000006ff217819 */ /* 0x000fe40000011616 */
[----:B------:R-:W-:Y:S02]  /*48e0*/  LOP3.LUT R37, R22, 0x70007, RZ, 0xc0, !PT ;  /* 0x0007000716257812 */ /* 0x000fe400078ec0ff */
[C---:B------:R-:W-:Y:S02]  /*48f0*/  LOP3.LUT R22, R17.reuse, 0x380038, RZ, 0xc0, !PT ;  /* 0x0038003811167812 */ /* 0x040fe400078ec0ff */
[----:B------:R-:W-:Y:S02]  /*4900*/  SHF.R.U32.HI R39, RZ, 0x6, R17 ;  /* 0x00000006ff277819 */ /* 0x000fe40000011611 */
[----:B------:R-:W-:-:S02]  /*4910*/  LOP3.LUT R45, R17, 0x70007, RZ, 0xc0, !PT ;  /* 0x00070007112d7812 */ /* 0x000fc400078ec0ff */
[----:B------:R-:W-:Y:S02]  /*4920*/  LOP3.LUT R21, R10, 0x20002, R21, 0xf8, !PT ;  /* 0x000200020a157812 */ /* 0x000fe400078ef815 */
[----:B------:R-:W-:Y:S02]  /*4930*/  LOP3.LUT R10, R25, 0x20002, R16, 0xf8, !PT ;  /* 0x00020002190a7812 */ /* 0x000fe400078ef810 */
[----:B------:R-:W-:Y:S02]  /*4940*/  LOP3.LUT R17, R29, 0x20002, R18, 0xf8, !PT ;  /* 0x000200021d117812 */ /* 0x000fe400078ef812 */
[----:B------:R-:W-:Y:S02]  /*4950*/  LOP3.LUT R28, R27, 0x20002, R28, 0xf8, !PT ;  /* 0x000200021b1c7812 */ /* 0x000fe400078ef81c */
[----:B------:R-:W-:Y:S02]  /*4960*/  LOP3.LUT R0, R20, 0x380038, RZ, 0xc0, !PT ;  /* 0x0038003814007812 */ /* 0x000fe400078ec0ff */
[----:B------:R-:W-:-:S02]  /*4970*/  SHF.R.U32.HI R34, RZ, 0x6, R20 ;  /* 0x00000006ff227819 */ /* 0x000fc40000011614 */
[----:B------:R-:W-:Y:S01]  /*4980*/  LOP3.LUT R41, R20, 0x70007, RZ, 0xc0, !PT ;  /* 0x0007000714297812 */ /* 0x000fe200078ec0ff */
[----:B------:R-:W-:Y:S01]  /*4990*/  HFMA2.MMA R20, -RZ, RZ, 0, 0.125 ;  /* 0x00003000ff147435 */ /* 0x000fe200000001ff */
[C---:B------:R-:W-:Y:S02]  /*49a0*/  LOP3.LUT R60, R19.reuse, 0x380038, RZ, 0xc0, !PT ;  /* 0x00380038133c7812 */ /* 0x040fe400078ec0ff */
[----:B------:R-:W-:Y:S02]  /*49b0*/  SHF.R.U32.HI R44, RZ, 0x6, R19 ;  /* 0x00000006ff2c7819 */ /* 0x000fe40000011613 */
[----:B------:R-:W-:Y:S02]  /*49c0*/  LOP3.LUT R66, R19, 0x70007, RZ, 0xc0, !PT ;  /* 0x0007000713427812 */ /* 0x000fe400078ec0ff */
[----:B------:R-:W-:Y:S02]  /*49d0*/  PRMT R19, R91, 0x9910, RZ ;  /* 0x000099105b137816 */ /* 0x000fe400000000ff */
[----:B------:R-:W-:-:S02]  /*49e0*/  LOP3.LUT R83, R0, 0x64006400, RZ, 0xfc, !PT ;  /* 0x6400640000537812 */ /* 0x000fc400078efcff */
[----:B------:R-:W-:Y:S02]  /*49f0*/  LOP3.LUT R59, R58, 0x64006400, RZ, 0xfc, !PT ;  /* 0x640064003a3b7812 */ /* 0x000fe400078efcff */
[----:B------:R-:W-:Y:S01]  /*4a00*/  LOP3.LUT R0, R34, 0x380038, RZ, 0xc0, !PT ;  /* 0x0038003822007812 */ /* 0x000fe200078ec0ff */
[-C--:B------:R-:W-:Y:S01]  /*4a10*/  HFMA2 R83, R83, R20.reuse.H0_H0, -132, -132 ;  /* 0xd820d82053537431 */ /* 0x080fe20000040014 */
[----:B------:R-:W-:Y:S01]  /*4a20*/  ISETP.NE.AND P2, PT, R19, RZ, PT ;  /* 0x000000ff1300720c */ /* 0x000fe20003f45270 */
        /* <DEDUP_REMOVED lines=14> */
[----:B------:R-:W-:Y:S02]  /*4b10*/  LOP3.LUT R77, R26, 0x64006400, RZ, 0xfc, !PT ;  /* 0x640064001a4d7812 */ /* 0x000fe400078efcff */
[----:B------:R-:W-:Y:S02]  /*4b20*/  LOP3.LUT R22, R38, 0x1c001c0, RZ, 0xc0, !PT ;  /* 0x01c001c026167812 */ /* 0x000fe400078ec0ff */
[----:B------:R-:W-:Y:S01]  /*4b30*/  LOP3.LUT R26, R33, 0x1c001c0, RZ, 0xc0, !PT ;  /* 0x01c001c0211a7812 */ /* 0x000fe200078ec0ff */
[----:B------:R-:W-:Y:S01]  /*4b40*/  HFMA2 R77, R77, R20.H0_H0, -132, -132 ;  /* 0xd820d8204d4d7431 */ /* 0x000fe20000040014 */
[----:B------:R-:W-:-:S02]  /*4b50*/  LOP3.LUT R64, R35, 0x1c001c0, RZ, 0xc0, !PT ;  /* 0x01c001c023407812 */ /* 0x000fc400078ec0ff */
[----:B------:R-:W-:Y:S02]  /*4b60*/  MOV R40, 0x2400 ;  /* 0x0000240000287802 */ /* 0x000fe40000000f00 */
        /* <DEDUP_REMOVED lines=10> */
[----:B------:R-:W-:-:S03]  /*4c10*/  ISETP.GE.AND P3, PT, R95, 0x2, PT ;  /* 0x000000025f00780c */ /* 0x000fc60003f66270 */
[----:B------:R-:W-:Y:S01]  /*4c20*/  HADD2 R72, R37, -1028, -1028 ;  /* 0xe404e40425487430 */ /* 0x000fe20000000000 */
[--C-:B--2---:R-:W-:Y:S02]  /*4c30*/  SHF.R.U32.HI R30, RZ, 0xd, R12.reuse ;  /* 0x0000000dff1e7819 */ /* 0x104fe4000001160c */
[C---:B------:R-:W-:Y:S02]  /*4c40*/  LOP3.LUT R16, R12.reuse, 0x380038, RZ, 0xc0, !PT ;  /* 0x003800380c107812 */ /* 0x040fe400078ec0ff */
[----:B------:R-:W-:Y:S02]  /*4c50*/  SHF.R.U32.HI R46, RZ, 0x6, R12 ;  /* 0x00000006ff2e7819 */ /* 0x000fe4000001160c */
[----:B------:R-:W-:Y:S02]  /*4c60*/  LOP3.LUT R52, R12, 0x70007, RZ, 0xc0, !PT ;  /* 0x000700070c347812 */ /* 0x000fe400078ec0ff */
[----:B------:R-:W-:Y:S02]  /*4c70*/  SHF.R.U32.HI R29, RZ, 0xd, R14 ;  /* 0x0000000dff1d7819 */ /* 0x000fe4000001160e */
[----:B------:R-:W-:-:S02]  /*4c80*/  SHF.R.U32.HI R31, RZ, 0xd, R13 ;  /* 0x0000000dff1f7819 */ /* 0x000fc4000001160d */
[----:B------:R-:W-:Y:S02]  /*4c90*/  SHF.R.U32.HI R12, RZ, 0xd, R15 ;  /* 0x0000000dff0c7819 */ /* 0x000fe4000001160f */
[----:B------:R-:W-:Y:S02]  /*4ca0*/  LOP3.LUT R29, R28, 0x40004, R29, 0xf8, !PT ;  /* 0x000400041c1d7812 */ /* 0x000fe400078ef81d */
[----:B------:R-:W-:Y:S02]  /*4cb0*/  LOP3.LUT R31, R10, 0x40004, R31, 0xf8, !PT ;  /* 0x000400040a1f7812 */ /* 0x000fe400078ef81f */
[----:B------:R-:W-:Y:S02]  /*4cc0*/  LOP3.LUT R28, R17, 0x40004, R12, 0xf8, !PT ;  /* 0x00040004111c7812 */ /* 0x000fe400078ef80c */
[----:B------:R-:W-:Y:S02]  /*4cd0*/  LOP3.LUT R10, R38, 0x380038, RZ, 0xc0, !PT ;  /* 0x00380038260a7812 */ /* 0x000fe400078ec0ff */
[----:B------:R-:W-:-:S02]  /*4ce0*/  LOP3.LUT R12, R32, 0x380038, RZ, 0xc0, !PT ;  /* 0x00380038200c7812 */ /* 0x000fc400078ec0ff */
[----:B------:R-:W-:Y:S02]  /*4cf0*/  SHF.R.U32.HI R47, RZ, 0x6, R13 ;  /* 0x00000006ff2f7819 */ /* 0x000fe4000001160d */
[----:B------:R-:W-:Y:S02]  /*4d00*/  SHF.R.U32.HI R48, RZ, 0x6, R14 ;  /* 0x00000006ff307819 */ /* 0x000fe4000001160e */
[C---:B------:R-:W-:Y:S02]  /*4d10*/  LOP3.LUT R62, R15.reuse, 0x380038, RZ, 0xc0, !PT ;  /* 0x003800380f3e7812 */ /* 0x040fe400078ec0ff */
[----:B------:R-:W-:Y:S02]  /*4d20*/  SHF.R.U32.HI R51, RZ, 0x6, R15 ;  /* 0x00000006ff337819 */ /* 0x000fe4000001160f */
[----:B------:R-:W-:Y:S02]  /*4d30*/  LOP3.LUT R55, R15, 0x70007, RZ, 0xc0, !PT ;  /* 0x000700070f377812 */ /* 0x000fe400078ec0ff */
        /* <DEDUP_REMOVED lines=14> */
[----:B------:R-:W-:-:S02]  /*4e20*/  LOP3.LUT R30, R21, 0x40004, R30, 0xf8, !PT ;  /* 0x00040004151e7812 */ /* 0x000fc400078ef81e */
[----:B------:R-:W-:Y:S02]  /*4e30*/  LOP3.LUT R27, R15, 0x64006400, RZ, 0xfc, !PT ;  /* 0x640064000f1b7812 */ /* 0x000fe400078efcff */
[----:B------:R-:W-:Y:S02]  /*4e40*/  LOP3.LUT R0, R46, 0x380038, RZ, 0xc0, !PT ;  /* 0x003800382e007812 */ /* 0x000fe400078ec0ff */
[----:B------:R-:W-:Y:S01]  /*4e50*/  LOP3.LUT R21, R14, 0x64006400, RZ, 0xfc, !PT ;  /* 0x640064000e157812 */ /* 0x000fe200078efcff */
        /* <DEDUP_REMOVED lines=192> */
.L_x_824:
        /* <DEDUP_REMOVED lines=81> */
.L_x_825:
        /* <DEDUP_REMOVED lines=80> */
.L_x_826:
        /* <DEDUP_REMOVED lines=77> */
.L_x_823:
[----:B------:R-:W-:Y:S01]  /*6940*/  IADD3 R94, R94, 0x20, RZ ;  /* 0x000000205e5e7810 */ /* 0x000fe20007ffe0ff */
[----:B------:R-:W-:Y:S01]  /*6950*/  UIADD3 UR4, UR4, 0x40, URZ ;  /* 0x0000004004047890 */ /* 0x000fe2000fffe03f */
[----:B------:R-:W-:Y:S02]  /*6960*/  IMAD.WIDE R10, R85, 0x4, R98 ;  /* 0x00000004550a7825 */ /* 0x000fe400078e0262 */
[C---:B------:R-:W-:Y:S02]  /*6970*/  ISETP.GE.AND P2, PT, R94.reuse, UR5, PT ;  /* 0x000000055e007c0c */ /* 0x040fe4000bf46270 */
[----:B------:R-:W-:-:S13]  /*6980*/  ISETP.LT.AND P3, PT, R94, R93, PT ;  /* 0x0000005d5e00720c */ /* 0x000fda0003f61270 */
[----:B------:R-:W-:Y:S05]  /*6990*/  @!P2 BRA P3, `(.L_x_827) ;  /* 0xffffffdc0010a947 */ /* 0x000fea000183ffff */
.L_x_822:
        /* <DEDUP_REMOVED lines=8> */
[----:B------:R-:W-:Y:S01]  /*6a20*/  ULDC UR5, c[0x0][0x26c] ;  /* 0x00009b0000057ab9 */ /* 0x000fe20000000800 */
[C---:B-----5:R-:W-:Y:S02]  /*6a30*/  SHF.L.U32 R21, R85.reuse, 0x2, RZ ;  /* 0x0000000255157819 */ /* 0x060fe400000006ff */
[----:B------:R-:W-:Y:S02]  /*6a40*/  ISETP.NE.AND P0, PT, R0, RZ, PT ;  /* 0x000000ff0000720c */ /* 0x000fe40003f05270 */
[----:B------:R-:W-:Y:S02]  /*6a50*/  SHF.R.S32.HI R0, RZ, 0x1f, R85 ;  /* 0x0000001fff007819 */ /* 0x000fe40000011455 */
[----:B------:R-:W-:Y:S02]  /*6a60*/  ISETP.LT.OR P0, PT, R96, 0x4, !P0 ;  /* 0x000000046000780c */ /* 0x000fe40004701670 */
[----:B------:R-:W-:-:S11]  /*6a70*/  SHF.L.U64.HI R0, R85, 0x2, R0 ;  /* 0x0000000255007819 */ /* 0x000fd60000010200 */
.L_x_833:
        /* <DEDUP_REMOVED lines=15> */
[----:B------:R-:W-:Y:S01]  /*6b70*/  MOV R16, 0x3400 ;  /* 0x0000340000107802 */ /* 0x000fe20000000f00 */
[----:B------:R-:W-:Y:S01]  /*6b80*/  HFMA2.MMA R36, -RZ, RZ, 0, 0.0625 ;  /* 0x00002c00ff247435 */ /* 0x000fe200000001ff */
[----:B------:R-:W-:Y:S02]  /*6b90*/  MOV R18, 0x2400 ;  /* 0x0000240000127802 */ /* 0x000fe40000000f00 */
[----:B------:R-:W-:Y:S02]  /*6ba0*/  PRMT R17, R91, 0x9910, RZ ;  /* 0x000099105b117816 */ /* 0x000fe400000000ff */
[----:B------:R-:W-:Y:S02]  /*6bb0*/  PRMT R16, R18, 0x5410, R16 ;  /* 0x0000541012107816 */ /* 0x000fe40000000010 */
[----:B------:R-:W-:Y:S02]  /*6bc0*/  ISETP.NE.AND P2, PT, R17, RZ, PT ;  /* 0x000000ff1100720c */ /* 0x000fe40003f45270 */
[----:B------:R-:W-:-:S02]  /*6bd0*/  ISETP.GE.AND P3, PT, R95, 0x2, PT ;  /* 0x000000025f00780c */ /* 0x000fc40003f66270 */
[C---:B--2---:R-:W-:Y:S02]  /*6be0*/  LOP3.LUT R20, R13.reuse, 0xc000c, RZ, 0xc0, !PT ;  /* 0x000c000c0d147812 */ /* 0x044fe400078ec0ff */
[----:B------:R-:W-:Y:S02]  /*6bf0*/  SHF.R.U32.HI R47, RZ, 0x8, R13 ;  /* 0x00000008ff2f7819 */ /* 0x000fe4000001160d */
[C---:B------:R-:W-:Y:S02]  /*6c00*/  LOP3.LUT R29, R13.reuse, 0x300030, RZ, 0xc0, !PT ;  /* 0x003000300d1d7812 */ /* 0x040fe400078ec0ff */
[C---:B------:R-:W-:Y:S02]  /*6c10*/  LOP3.LUT R37, R13.reuse, 0xc000c0, RZ, 0xc0, !PT ;  /* 0x00c000c00d257812 */ /* 0x040fe400078ec0ff */
[----:B------:R-:W-:Y:S02]  /*6c20*/  LOP3.LUT R46, R13, 0x30003, RZ, 0xc0, !PT ;  /* 0x000300030d2e7812 */ /* 0x000fe400078ec0ff */
[----:B------:R-:W-:-:S02]  /*6c30*/  LOP3.LUT R13, R14, 0xc000c, RZ, 0xc0, !PT ;  /* 0x000c000c0e0d7812 */ /* 0x000fc400078ec0ff */
[----:B------:R-:W-:Y:S02]  /*6c40*/  SHF.R.U32.HI R45, RZ, 0x8, R12 ;  /* 0x00000008ff2d7819 */ /* 0x000fe4000001160c */
[----:B------:R-:W-:Y:S02]  /*6c50*/  LOP3.LUT R24, R13, 0x64006400, RZ, 0xfc, !PT ;  /* 0x640064000d187812 */ /* 0x000fe400078efcff */
[----:B------:R-:W-:Y:S02]  /*6c60*/  LOP3.LUT R13, R45, 0xc000c, RZ, 0xc0, !PT ;  /* 0x000c000c2d0d7812 */ /* 0x000fe400078ec0ff */
[----:B------:R-:W-:Y:S01]  /*6c70*/  SHF.R.U32.HI R49, RZ, 0x8, R14 ;  /* 0x00000008ff317819 */ /* 0x000fe2000001160e */
[----:B------:R-:W-:Y:S01]  /*6c80*/  HFMA2 R24, R24, R16.H1_H1, -258, -258 ;  /* 0xdc08dc0818187431 */ /* 0x000fe20000060010 */
[C---:B------:R-:W-:Y:S02]  /*6c90*/  LOP3.LUT R31, R14.reuse, 0x300030, RZ, 0xc0, !PT ;  /* 0x003000300e1f7812 */ /* 0x040fe400078ec0ff */
[----:B------:R-:W-:-:S02]  /*6ca0*/  LOP3.LUT R38, R14, 0xc000c0, RZ, 0xc0, !PT ;  /* 0x00c000c00e267812 */ /* 0x000fc400078ec0ff */
[----:B------:R-:W-:Y:S02]  /*6cb0*/  LOP3.LUT R48, R14, 0x30003, RZ, 0xc0, !PT ;  /* 0x000300030e307812 */ /* 0x000fe400078ec0ff */
[----:B------:R-:W-:Y:S02]  /*6cc0*/  LOP3.LUT R14, R15, 0xc000c, RZ, 0xc0, !PT ;  /* 0x000c000c0f0e7812 */ /* 0x000fe400078ec0ff */
[----:B------:R-:W-:Y:S02]  /*6cd0*/  LOP3.LUT R13, R13, 0x64006400, RZ, 0xfc, !PT ;  /* 0x640064000d0d7812 */ /* 0x000fe400078efcff */
[----:B------:R-:W-:Y:S02]  /*6ce0*/  SHF.R.U32.HI R51, RZ, 0x8, R15 ;  /* 0x00000008ff337819 */ /* 0x000fe4000001160f */
[C---:B------:R-:W-:Y:S01]  /*6cf0*/  LOP3.LUT R32, R15.reuse, 0x300030, RZ, 0xc0, !PT ;  /* 0x003000300f207812 */ /* 0x040fe200078ec0ff */
[----:B------:R-:W-:Y:S01]  /*6d00*/  HFMA2 R25, R13, R16.H1_H1, -258, -258 ;  /* 0xdc08dc080d197431 */ /* 0x000fe20000060010 */
[----:B------:R-:W-:-:S02]  /*6d10*/  LOP3.LUT R40, R15, 0xc000c0, RZ, 0xc0, !PT ;  /* 0x00c000c00f287812 */ /* 0x000fc400078ec0ff */
[----:B------:R-:W-:Y:S02]  /*6d20*/  LOP3.LUT R50, R15, 0x30003, RZ, 0xc0, !PT ;  /* 0x000300030f327812 */ /* 0x000fe400078ec0ff */
[----:B------:R-:W-:Y:S02]  /*6d30*/  LOP3.LUT R23, R14, 0x64006400, RZ, 0xfc, !PT ;  /* 0x640064000e177812 */ /* 0x000fe400078efcff */
[----:B------:R-:W-:Y:S02]  /*6d40*/  LOP3.LUT R14, R47, 0xc000c, RZ, 0xc0, !PT ;  /* 0x000c000c2f0e7812 */ /* 0x000fe400078ec0ff */
[----:B------:R-:W-:Y:S01]  /*6d50*/  LOP3.LUT R15, R49, 0xc000c, RZ, 0xc0, !PT ;  /* 0x000c000c310f7812 */ /* 0x000fe200078ec0ff */
[----:B------:R-:W-:Y:S01]  /*6d60*/  HFMA2 R23, R23, R16.H1_H1, -258, -258 ;  /* 0xdc08dc0817177431 */ /* 0x000fe20000060010 */
[----:B------:R-:W-:Y:S02]  /*6d70*/  LOP3.LUT R13, R45, 0x300030, RZ, 0xc0, !PT ;  /* 0x003000302d0d7812 */ /* 0x000fe400078ec0ff */
[----:B------:R-:W-:-:S02]  /*6d80*/  LOP3.LUT R17, R12, 0xc000c, RZ, 0xc0, !PT ;  /* 0x000c000c0c117812 */ /* 0x000fc400078ec0ff */
[----:B------:R-:W-:Y:S02]  /*6d90*/  LOP3.LUT R14, R14, 0x64006400, RZ, 0xfc, !PT ;  /* 0x640064000e0e7812 */ /* 0x000fe400078efcff */
[----:B------:R-:W-:Y:S02]  /*6da0*/  LOP3.LUT R15, R15, 0x64006400, RZ, 0xfc, !PT ;  /* 0x640064000f0f7812 */ /* 0x000fe400078efcff */
[----:B------:R-:W-:Y:S01]  /*6db0*/  LOP3.LUT R13, R13, 0x64006400, RZ, 0xfc, !PT ;  /* 0x640064000d0d7812 */ /* 0x000fe200078efcff */
[-C--:B------:R-:W-:Y:S01]  /*6dc0*/  HFMA2 R26, R14, R16.reuse.H1_H1, -258, -258 ;  /* 0xdc08dc080e1a7431 */ /* 0x080fe20000060010 */
[----:B------:R-:W-:Y:S01]  /*6dd0*/  LOP3.LUT R22, R20, 0x64006400, RZ, 0xfc, !PT ;  /* 0x6400640014167812 */ /* 0x000fe200078efcff */
[----:B------:R-:W-:Y:S01]  /*6de0*/  HFMA2 R27, R15, R16.H1_H1, -258, -258 ;  /* 0xdc08dc080f1b7431 */ /* 0x000fe20000060010 */
[----:B------:R-:W-:Y:S01]  /*6df0*/  LOP3.LUT R17, R17, 0x64006400, RZ, 0xfc, !PT ;  /* 0x6400640011117812 */ /* 0x000fe200078efcff */
[----:B------:R-:W-:Y:S01]  /*6e00*/  HFMA2 R33, R13, R36.H0_H0, -66, -66 ;  /* 0xd420d4200d217431 */ /* 0x000fe20000040024 */
[----:B------:R-:W-:Y:S01]  /*6e10*/  LOP3.LUT R20, R51, 0xc000c, RZ, 0xc0, !PT ;  /* 0x000c000c33147812 */ /* 0x000fe200078ec0ff */
[----:B------:R-:W-:Y:S01]  /*6e20*/  HFMA2 R22, R22, R16.H1_H1, -258, -258 ;  /* 0xdc08dc0816167431 */ /* 0x000fe20000060010 */
[----:B------:R-:W-:-:S02]  /*6e30*/  LOP3.LUT R14, R47, 0x300030, RZ, 0xc0, !PT ;  /* 0x003000302f0e7812 */ /* 0x000fc400078ec0ff */
[----:B------:R-:W-:Y:S02]  /*6e40*/  LOP3.LUT R15, R49, 0x300030, RZ, 0xc0, !PT ;  /* 0x00300030310f7812 */ /* 0x000fe400078ec0ff */
[----:B------:R-:W-:Y:S02]  /*6e50*/  LOP3.LUT R18, R12, 0x300030, RZ, 0xc0, !PT ;  /* 0x003000300c127812 */ /* 0x000fe400078ec0ff */
[----:B------:R-:W-:Y:S01]  /*6e60*/  LOP3.LUT R28, R20, 0x64006400, RZ, 0xfc, !PT ;  /* 0x64006400141c7812 */ /* 0x000fe200078efcff */
[-C--:B------:R-:W-:Y:S01]  /*6e70*/  HFMA2 R20, R17, R16.reuse.H1_H1, -258, -258 ;  /* 0xdc08dc0811147431 */ /* 0x080fe20000060010 */
[----:B------:R-:W-:Y:S02]  /*6e80*/  LOP3.LUT R13, R45, 0xc000c0, RZ, 0xc0, !PT ;  /* 0x00c000c02d0d7812 */ /* 0x000fe400078ec0ff */
[----:B------:R-:W-:Y:S01]  /*6e90*/  LOP3.LUT R17, R51, 0x300030, RZ, 0xc0, !PT ;  /* 0x0030003033117812 */ /* 0x000fe200078ec0ff */
[----:B------:R-:W-:Y:S01]  /*6ea0*/  HFMA2 R28, R28, R16.H1_H1, -258, -258 ;  /* 0xdc08dc081c1c7431 */ /* 0x000fe20000060010 */
[----:B------:R-:W-:-:S02]  /*6eb0*/  LOP3.LUT R14, R14, 0x64006400, RZ, 0xfc, !PT ;  /* 0x640064000e0e7812 */ /* 0x000fc400078efcff */
[----:B------:R-:W-:Y:S02]  /*6ec0*/  LOP3.LUT R15, R15, 0x64006400, RZ, 0xfc, !PT ;  /* 0x640064000f0f7812 */ /* 0x000fe400078efcff */
[----:B------:R-:W-:Y:S01]  /*6ed0*/  LOP3.LUT R41, R40, 0x64006400, RZ, 0xfc, !PT ;  /* 0x6400640028297812 */ /* 0x000fe200078efcff */
[-C--:B------:R-:W-:Y:S01]  /*6ee0*/  HFMA2 R34, R14, R36.reuse.H0_H0, -66, -66 ;  /* 0xd420d4200e227431 */ /* 0x080fe20000040024 */
[----:B------:R-:W-:Y:S01]  /*6ef0*/  LOP3.LUT R18, R18, 0x64006400, RZ, 0xfc, !PT ;  /* 0x6400640012127812 */ /* 0x000fe200078efcff */
[----:B------:R-:W-:Y:S01]  /*6f00*/  HFMA2 R35, R15, R36.H0_H0, -66, -66 ;  /* 0xd420d4200f237431 */ /* 0x000fe20000040024 */
        /* <DEDUP_REMOVED lines=92> */
.L_x_830:
        /* <DEDUP_REMOVED lines=47> */
.L_x_831:
        /* <DEDUP_REMOVED lines=46> */
.L_x_832:
        /* <DEDUP_REMOVED lines=44> */
.L_x_829:
[----:B------:R-:W-:Y:S01]  /*7d60*/  IADD3 R94, R94, 0x10, RZ ;  /* 0x000000105e5e7810 */ /* 0x000fe20007ffe0ff */
[----:B------:R-:W-:Y:S01]  /*7d70*/  UIADD3 UR4, UR4, 0x20, URZ ;  /* 0x0000002004047890 */ /* 0x000fe2000fffe03f */
[----:B------:R-:W-:Y:S02]  /*7d80*/  IADD3 R10, P3, R10, R21, RZ ;  /* 0x000000150a0a7210 */ /* 0x000fe40007f7e0ff */
[C---:B------:R-:W-:Y:S02]  /*7d90*/  ISETP.GE.AND P2, PT, R94.reuse, UR5, PT ;  /* 0x000000055e007c0c */ /* 0x040fe4000bf46270 */
[----:B------:R-:W-:Y:S02]  /*7da0*/  ISETP.LT.AND P4, PT, R94, R93, PT ;  /* 0x0000005d5e00720c */ /* 0x000fe40003f81270 */
[----:B------:R-:W-:-:S11]  /*7db0*/  IADD3.X R11, R11, R0, RZ, P3, !PT ;  /* 0x000000000b0b7210 */ /* 0x000fd60001ffe4ff */
[----:B------:R-:W-:Y:S05]  /*7dc0*/  @!P2 BRA P4, `(.L_x_833) ;  /* 0xffffffec002ca947 */ /* 0x000fea000203ffff */
.L_x_828:
[----:B------:R-:W-:Y:S05]  /*7dd0*/  @!P1 EXIT ;  /* 0x000000000000994d */ /* 0x000fea0003800000 */
[----:B------:R-:W0:Y:S01]  /*7de0*/  S2R R0, SR_CTAID.X ;  /* 0x0000000000007919 */ /* 0x000e220000002500 */
        /* <DEDUP_REMOVED lines=18> */
.L_x_837:
[----:B------:R-:W0:Y:S02]  /*7f10*/  LDS R12, [R8] ;  /* 0x00000000080c7984 */ /* 0x000e240000000800 */
[----:B0-----:R-:W-:-:S06]  /*7f20*/  HADD2 R13, R12, R15 ;  /* 0x0000000f0c0d7230 */ /* 0x001fcc0000000000 */
[----:B------:R-:W0:Y:S02]  /*7f30*/  ATOMS.CAST.SPIN R13, [R8], R12, R13 ;  /* 0x0000000c080d738d */ /* 0x000e24000180000d */
[----:B0-----:R-:W-:-:S13]  /*7f40*/  ISETP.EQ.U32.AND P0, PT, R13, 0x1, PT ;  /* 0x000000010d00780c */ /* 0x001fda0003f02070 */
[----:B------:R-:W-:Y:S05]  /*7f50*/  @!P0 BRA `(.L_x_837) ;  /* 0xfffffffc00ec8947 */ /* 0x000fea000383ffff */
[----:B------:R-:W-:Y:S05]  /*7f60*/  BRA `(.L_x_835) ;  /* 0x00000000000c7947 */ /* 0x000fea0003800000 */
.L_x_836:
[----:B------:R-:W2:Y:S02]  /*7f70*/  LD.E R0, desc[UR6][R10.64] ;  /* 0x000000060a007980 */ /* 0x000ea4000c101900 */
[----:B--2---:R-:W-:-:S05]  /*7f80*/  IADD3 R9, R15, R0, RZ ;  /* 0x000000000f097210 */ /* 0x004fca0007ffe0ff */
[----:B------:R0:W-:Y:S02]  /*7f90*/  ST.E desc[UR6][R10.64], R9 ;  /* 0x000000090a007985 */ /* 0x0001e4000c101906 */
.L_x_835:
[----:B------:R-:W-:Y:S05]  /*7fa0*/  BSYNC B0 ;  /* 0x0000000000007941 */ /* 0x000fea0003800000 */
.L_x_834:
[----:B------:R1:W-:Y:S01]  /*7fb0*/  ATOM.E.ADD.F16x2.RN.STRONG.GPU P0, RZ, desc[UR6][R10.64+0x4], R91 ;  /* 0x0000045b0aff79a2 */ /* 0x0003e2000810e1c6 */
[----:B------:R-:W-:Y:S04]  /*7fc0*/  BSSY B0, `(.L_x_838) ;  /* 0x000000f000007945 */ /* 0x000fe80003800000 */
[----:B-1----:R-:W-:Y:S05]  /*7fd0*/  @P0 BRA `(.L_x_839) ;  /* 0x0000000000340947 */ /* 0x002fea0003800000 */
[----:B------:R-:W1:Y:S02]  /*7fe0*/  QSPC.E.S P0, RZ, [R10+0x4] ;  /* 0x000004000aff73aa */ /* 0x000e640000000500 */
[----:B-1----:R-:W-:Y:S05]  /*7ff0*/  @!P0 BRA `(.L_x_840) ;  /* 0x0000000000208947 */ /* 0x002fea0003800000 */
[----:B------:R-:W-:-:S04]  /*8000*/  MOV R8, R10 ;  /* 0x0000000a00087202 */ /* 0x000fc80000000f00 */
[----:B------:R-:W-:-:S07]  /*8010*/  MOV R8, R8 ;  /* 0x0000000800087202 */ /* 0x000fce0000000f00 */
.L_x_841:
[----:B------:R-:W1:Y:S02]  /*8020*/  LDS R12, [R8+0x4] ;  /* 0x00000400080c7984 */ /* 0x000e640000000800 */
[----:B-1----:R-:W-:-:S10]  /*8030*/  HFMA2.MMA R13, R12, 1, 1, R91 ;  /* 0x3c003c000c0d7835 */ /* 0x002fd4000000005b */
[----:B------:R-:W1:Y:S02]  /*8040*/  ATOMS.CAST.SPIN R13, [R8+0x4], R12, R13 ;  /* 0x0000040c080d738d */ /* 0x000e64000180000d */
[----:B-1----:R-:W-:-:S13]  /*8050*/  ISETP.EQ.U32.AND P0, PT, R13, 0x1, PT ;  /* 0x000000010d00780c */ /* 0x002fda0003f02070 */
[----:B------:R-:W-:Y:S05]  /*8060*/  @!P0 BRA `(.L_x_841) ;  /* 0xfffffffc00ec8947 */ /* 0x000fea000383ffff */
[----:B------:R-:W-:Y:S05]  /*8070*/  BRA `(.L_x_839) ;  /* 0x00000000000c7947 */ /* 0x000fea0003800000 */
.L_x_840:
[----:B------:R-:W0:Y:S02]  /*8080*/  LD.E R0, desc[UR6][R10.64+0x4] ;  /* 0x000004060a007980 */ /* 0x000e24000c101900 */
[----:B0-----:R-:W-:-:S05]  /*8090*/  IADD3 R9, R91, R0, RZ ;  /* 0x000000005b097210 */ /* 0x001fca0007ffe0ff */
[----:B------:R1:W-:Y:S02]  /*80a0*/  ST.E desc[UR6][R10.64+0x4], R9 ;  /* 0x000004090a007985 */ /* 0x0003e4000c101906 */
.L_x_839:
[----:B------:R-:W-:Y:S05]  /*80b0*/  BSYNC B0 ;  /* 0x0000000000007941 */ /* 0x000fea0003800000 */
.L_x_838:
        /* <DEDUP_REMOVED lines=12> */
.L_x_845:
[----:B------:R-:W0:Y:S02]  /*8180*/  LDS R8, [R6] ;  /* 0x0000000006087984 */ /* 0x000e240000000800 */
[----:B0-----:R-:W-:-:S06]  /*8190*/  HADD2 R9, R8, R13 ;  /* 0x0000000d08097230 */ /* 0x001fcc0000000000 */
[----:B------:R-:W0:Y:S02]  /*81a0*/  ATOMS.CAST.SPIN R9, [R6], R8, R9 ;  /* 0x000000080609738d */ /* 0x000e240001800009 */
[----:B0-----:R-:W-:-:S13]  /*81b0*/  ISETP.EQ.U32.AND P0, PT, R9, 0x1, PT ;  /* 0x000000010900780c */ /* 0x001fda0003f02070 */
[----:B------:R-:W-:Y:S05]  /*81c0*/  @!P0 BRA `(.L_x_845) ;  /* 0xfffffffc00ec8947 */ /* 0x000fea000383ffff */
[----:B------:R-:W-:Y:S05]  /*81d0*/  BRA `(.L_x_843) ;  /* 0x00000000000c7947 */ /* 0x000fea0003800000 */
.L_x_844:
[----:B------:R-:W2:Y:S02]  /*81e0*/  LD.E R0, desc[UR6][R10.64] ;  /* 0x000000060a007980 */ /* 0x000ea4000c101900 */
[----:B--2---:R-:W-:-:S05]  /*81f0*/  IADD3 R7, R13, R0, RZ ;  /* 0x000000000d077210 */ /* 0x004fca0007ffe0ff */
[----:B------:R0:W-:Y:S02]  /*8200*/  ST.E desc[UR6][R10.64], R7 ;  /* 0x000000070a007985 */ /* 0x0001e4000c101906 */
.L_x_843:
[----:B------:R-:W-:Y:S05]  /*8210*/  BSYNC B0 ;  /* 0x0000000000007941 */ /* 0x000fea0003800000 */
.L_x_842:
[----:B------:R1:W-:Y:S01]  /*8220*/  ATOM.E.ADD.F16x2.RN.STRONG.GPU P0, RZ, desc[UR6][R10.64+0x4], R15 ;  /* 0x0000040f0aff79a2 */ /* 0x0003e2000810e1c6 */
[----:B------:R-:W-:Y:S04]  /*8230*/  BSSY B0, `(.L_x_846) ;  /* 0x000000f000007945 */ /* 0x000fe80003800000 */
[----:B-1----:R-:W-:Y:S05]  /*8240*/  @P0 BRA `(.L_x_847) ;  /* 0x0000000000340947 */ /* 0x002fea0003800000 */
[----:B------:R-:W1:Y:S02]  /*8250*/  QSPC.E.S P0, RZ, [R10+0x4] ;  /* 0x000004000aff73aa */ /* 0x000e640000000500 */
[----:B-1----:R-:W-:Y:S05]  /*8260*/  @!P0 BRA `(.L_x_848) ;  /* 0x0000000000208947 */ /* 0x002fea0003800000 */
[----:B------:R-:W-:-:S04]  /*8270*/  MOV R6, R10 ;  /* 0x0000000a00067202 */ /* 0x000fc80000000f00 */
[----:B------:R-:W-:-:S07]  /*8280*/  MOV R6, R6 ;  /* 0x0000000600067202 */ /* 0x000fce0000000f00 */
.L_x_849:
[----:B------:R-:W1:Y:S02]  /*8290*/  LDS R8, [R6+0x4] ;  /* 0x0000040006087984 */ /* 0x000e640000000800 */
[----:B-1----:R-:W-:-:S10]  /*82a0*/  HFMA2.MMA R9, R8, 1, 1, R15 ;  /* 0x3c003c0008097835 */ /* 0x002fd4000000000f */
[----:B------:R-:W1:Y:S02]  /*82b0*/  ATOMS.CAST.SPIN R9, [R6+0x4], R8, R9 ;  /* 0x000004080609738d */ /* 0x000e640001800009 */
[----:B-1----:R-:W-:-:S13]  /*82c0*/  ISETP.EQ.U32.AND P0, PT, R9, 0x1, PT ;  /* 0x000000010900780c */ /* 0x002fda0003f02070 */
[----:B------:R-:W-:Y:S05]  /*82d0*/  @!P0 BRA `(.L_x_849) ;  /* 0xfffffffc00ec8947 */ /* 0x000fea000383ffff */
[----:B------:R-:W-:Y:S05]  /*82e0*/  BRA `(.L_x_847) ;  /* 0x00000000000c7947 */ /* 0x000fea0003800000 */
.L_x_848:
[----:B------:R-:W0:Y:S02]  /*82f0*/  LD.E R0, desc[UR6][R10.64+0x4] ;  /* 0x000004060a007980 */ /* 0x000e24000c101900 */
[----:B0-----:R-:W-:-:S05]  /*8300*/  IADD3 R7, R15, R0, RZ ;  /* 0x000000000f077210 */ /* 0x001fca0007ffe0ff */
[----:B------:R1:W-:Y:S02]  /*8310*/  ST.E desc[UR6][R10.64+0x4], R7 ;  /* 0x000004070a007985 */ /* 0x0003e4000c101906 */
.L_x_847:
[----:B------:R-:W-:Y:S05]  /*8320*/  BSYNC B0 ;  /* 0x0000000000007941 */ /* 0x000fea0003800000 */
.L_x_846:
        /* <DEDUP_REMOVED lines=12> */
.L_x_853:
[----:B------:R-:W0:Y:S02]  /*83f0*/  LDS R6, [R4] ;  /* 0x0000000004067984 */ /* 0x000e240000000800 */
[----:B0-----:R-:W-:-:S06]  /*8400*/  HADD2 R7, R6, R9 ;  /* 0x0000000906077230 */ /* 0x001fcc0000000000 */
[----:B------:R-:W0:Y:S02]  /*8410*/  ATOMS.CAST.SPIN R7, [R4], R6, R7 ;  /* 0x000000060407738d */ /* 0x000e240001800007 */
[----:B0-----:R-:W-:-:S13]  /*8420*/  ISETP.EQ.U32.AND P0, PT, R7, 0x1, PT ;  /* 0x000000010700780c */ /* 0x001fda0003f02070 */
[----:B------:R-:W-:Y:S05]  /*8430*/  @!P0 BRA `(.L_x_853) ;  /* 0xfffffffc00ec8947 */ /* 0x000fea000383ffff */
[----:B------:R-:W-:Y:S05]  /*8440*/  BRA `(.L_x_851) ;  /* 0x00000000000c7947 */ /* 0x000fea0003800000 */
.L_x_852:
[----:B------:R-:W2:Y:S02]  /*8450*/  LD.E R0, desc[UR6][R10.64] ;  /* 0x000000060a007980 */ /* 0x000ea4000c101900 */
[----:B--2---:R-:W-:-:S05]  /*8460*/  IADD3 R5, R9, R0, RZ ;  /* 0x0000000009057210 */ /* 0x004fca0007ffe0ff */
[----:B------:R0:W-:Y:S02]  /*8470*/  ST.E desc[UR6][R10.64], R5 ;  /* 0x000000050a007985 */ /* 0x0001e4000c101906 */
.L_x_851:
[----:B------:R-:W-:Y:S05]  /*8480*/  BSYNC B0 ;  /* 0x0000000000007941 */ /* 0x000fea0003800000 */
.L_x_850:
[----:B------:R1:W-:Y:S01]  /*8490*/  ATOM.E.ADD.F16x2.RN.STRONG.GPU P0, RZ, desc[UR6][R10.64+0x4], R89 ;  /* 0x000004590aff79a2 */ /* 0x0003e2000810e1c6 */
[----:B------:R-:W-:Y:S04]  /*84a0*/  BSSY B0, `(.L_x_854) ;  /* 0x000000f000007945 */ /* 0x000fe80003800000 */
[----:B-1----:R-:W-:Y:S05]  /*84b0*/  @P0 BRA `(.L_x_855) ;  /* 0x0000000000340947 */ /* 0x002fea0003800000 */
[----:B------:R-:W1:Y:S02]  /*84c0*/  QSPC.E.S P0, RZ, [R10+0x4] ;  /* 0x000004000aff73aa */ /* 0x000e640000000500 */
[----:B-1----:R-:W-:Y:S05]  /*84d0*/  @!P0 BRA `(.L_x_856) ;  /* 0x0000000000208947 */ /* 0x002fea0003800000 */
[----:B------:R-:W-:-:S04]  /*84e0*/  MOV R4, R10 ;  /* 0x0000000a00047202 */ /* 0x000fc80000000f00 */
[----:B------:R-:W-:-:S07]  /*84f0*/  MOV R4, R4 ;  /* 0x0000000400047202 */ /* 0x000fce0000000f00 */
.L_x_857:
[----:B------:R-:W1:Y:S02]  /*8500*/  LDS R6, [R4+0x4] ;  /* 0x0000040004067984 */ /* 0x000e640000000800 */
[----:B-1----:R-:W-:-:S10]  /*8510*/  HFMA2.MMA R7, R6, 1, 1, R89 ;  /* 0x3c003c0006077835 */ /* 0x002fd40000000059 */
[----:B------:R-:W1:Y:S02]  /*8520*/  ATOMS.CAST.SPIN R7, [R4+0x4], R6, R7 ;  /* 0x000004060407738d */ /* 0x000e640001800007 */
[----:B-1----:R-:W-:-:S13]  /*8530*/  ISETP.EQ.U32.AND P0, PT, R7, 0x1, PT ;  /* 0x000000010700780c */ /* 0x002fda0003f02070 */
[----:B------:R-:W-:Y:S05]  /*8540*/  @!P0 BRA `(.L_x_857) ;  /* 0xfffffffc00ec8947 */ /* 0x000fea000383ffff */
[----:B------:R-:W-:Y:S05]  /*8550*/  BRA `(.L_x_855) ;  /* 0x00000000000c7947 */ /* 0x000fea0003800000 */
.L_x_856:
[----:B------:R-:W0:Y:S02]  /*8560*/  LD.E R0, desc[UR6][R10.64+0x4] ;  /* 0x000004060a007980 */ /* 0x000e24000c101900 */
[----:B0-----:R-:W-:-:S05]  /*8570*/  IADD3 R5, R89, R0, RZ ;  /* 0x0000000059057210 */ /* 0x001fca0007ffe0ff */
[----:B------:R1:W-:Y:S02]  /*8580*/  ST.E desc[UR6][R10.64+0x4], R5 ;  /* 0x000004050a007985 */ /* 0x0003e4000c101906 */
.L_x_855:
[----:B------:R-:W-:Y:S05]  /*8590*/  BSYNC B0 ;  /* 0x0000000000007941 */ /* 0x000fea0003800000 */
.L_x_854:
        /* <DEDUP_REMOVED lines=12> */
.L_x_861:
[----:B------:R-:W0:Y:S02]  /*8660*/  LDS R4, [R2] ;  /* 0x0000000002047984 */ /* 0x000e240000000800 */
[----:B0-----:R-:W-:-:S06]  /*8670*/  HADD2 R5, R4, R7 ;  /* 0x0000000704057230 */ /* 0x001fcc0000000000 */
[----:B------:R-:W0:Y:S02]  /*8680*/  ATOMS.CAST.SPIN R5, [R2], R4, R5 ;  /* 0x000000040205738d */ /* 0x000e240001800005 */
[----:B0-----:R-:W-:-:S13]  /*8690*/  ISETP.EQ.U32.AND P0, PT, R5, 0x1, PT ;  /* 0x000000010500780c */ /* 0x001fda0003f02070 */
[----:B------:R-:W-:Y:S05]  /*86a0*/  @!P0 BRA `(.L_x_861) ;  /* 0xfffffffc00ec8947 */ /* 0x000fea000383ffff */
[----:B------:R-:W-:Y:S05]  /*86b0*/  BRA `(.L_x_859) ;  /* 0x00000000000c7947 */ /* 0x000fea0003800000 */
.L_x_860:
[----:B------:R-:W2:Y:S02]  /*86c0*/  LD.E R0, desc[UR6][R10.64] ;  /* 0x000000060a007980 */ /* 0x000ea4000c101900 */
[----:B--2---:R-:W-:-:S05]  /*86d0*/  IADD3 R3, R7, R0, RZ ;  /* 0x0000000007037210 */ /* 0x004fca0007ffe0ff */
[----:B------:R0:W-:Y:S02]  /*86e0*/  ST.E desc[UR6][R10.64], R3 ;  /* 0x000000030a007985 */ /* 0x0001e4000c101906 */
.L_x_859:
[----:B------:R-:W-:Y:S05]  /*86f0*/  BSYNC B0 ;  /* 0x0000000000007941 */ /* 0x000fea0003800000 */
.L_x_858:
[----:B------:R1:W-:Y:S02]  /*8700*/  ATOM.E.ADD.F16x2.RN.STRONG.GPU P0, RZ, desc[UR6][R10.64+0x4], R9 ;  /* 0x000004090aff79a2 */ /* 0x0003e4000810e1c6 */
[----:B-1----:R-:W-:Y:S05]  /*8710*/  @P0 EXIT ;  /* 0x000000000000094d */ /* 0x002fea0003800000 */
[----:B------:R-:W1:Y:S02]  /*8720*/  QSPC.E.S P0, RZ, [R10+0x4] ;  /* 0x000004000aff73aa */ /* 0x000e640000000500 */
[----:B-1----:R-:W-:Y:S05]  /*8730*/  @!P0 BRA `(.L_x_862) ;  /* 0x00000000001c8947 */ /* 0x002fea0003800000 */
[----:B0-----:R-:W-:-:S07]  /*8740*/  MOV R10, R10 ;  /* 0x0000000a000a7202 */ /* 0x001fce0000000f00 */
.L_x_863:
[----:B------:R-:W0:Y:S02]  /*8750*/  LDS R2, [R10+0x4] ;  /* 0x000004000a027984 */ /* 0x000e240000000800 */
[----:B0-----:R-:W-:-:S10]  /*8760*/  HFMA2.MMA R3, R2, 1, 1, R9 ;  /* 0x3c003c0002037835 */ /* 0x001fd40000000009 */
[----:B------:R-:W0:Y:S02]  /*8770*/  ATOMS.CAST.SPIN R3, [R10+0x4], R2, R3 ;  /* 0x000004020a03738d */ /* 0x000e240001800003 */
[----:B0-----:R-:W-:-:S13]  /*8780*/  ISETP.EQ.U32.AND P0, PT, R3, 0x1, PT ;  /* 0x000000010300780c */ /* 0x001fda0003f02070 */
[----:B------:R-:W-:Y:S05]  /*8790*/  @!P0 BRA `(.L_x_863) ;  /* 0xfffffffc00ec8947 */ /* 0x000fea000383ffff */
[----:B------:R-:W-:Y:S05]  /*87a0*/  EXIT ;  /* 0x000000000000794d */ /* 0x000fea0003800000 */
.L_x_862:
[----:B------:R-:W0:Y:S02]  /*87b0*/  LD.E R0, desc[UR6][R10.64+0x4] ;  /* 0x000004060a007980 */ /* 0x000e24000c101900 */
[----:B0-----:R-:W-:-:S05]  /*87c0*/  IADD3 R3, R9, R0, RZ ;  /* 0x0000000009037210 */ /* 0x001fca0007ffe0ff */
[----:B------:R-:W-:Y:S01]  /*87d0*/  ST.E desc[UR6][R10.64+0x4], R3 ;  /* 0x000004030a007985 */ /* 0x000fe2000c101906 */
[----:B------:R-:W-:Y:S05]  /*87e0*/  EXIT ;  /* 0x000000000000794d */ /* 0x000fea0003800000 */
.L_x_864:
        /* <DEDUP_REMOVED lines=9> */
.L_x_5193:


//--------------------- .text._Z23gemm_half_q_half_kernelILi4ELi128ELb1ELb1ELi64EEvPK6__halfPKjS4_S2_PS0_iiiiPKtS7_iiiiiibS2_i --------------------------
	.section	.text._Z23gemm_half_q_half_kernelILi4ELi128ELb1ELb1ELi64EEvPK6__halfPKjS4_S2_PS0_iiiiPKtS7_iiiiiibS2_i,"ax",@progbits
	.align	128
        .global         _Z23gemm_half_q_half_kernelILi4ELi128ELb1ELb1ELi64EEvPK6__halfPKjS4_S2_PS0_iiiiPKtS7_iiiiiibS2_i
        .type           _Z23gemm_half_q_half_kernelILi4ELi128ELb1ELb1ELi64EEvPK6__halfPKjS4_S2_PS0_iiiiPKtS7_iiiiiibS2_i,@function
        .size           _Z23gemm_half_q_half_kernelILi4ELi128ELb1ELb1ELi64EEvPK6__halfPKjS4_S2_PS0_iiiiPKtS7_iiiiiibS2_i,(.L_x_5194 - _Z23gemm_half_q_half_kernelILi4ELi128ELb1ELb1ELi64EEvPK6__halfPKjS4_S2_PS0_iiiiPKtS7_iiiiiibS2_i)
        .other          _Z23gemm_half_q_half_kernelILi4ELi128ELb1ELb1ELi64EEvPK6__halfPKjS4_S2_PS0_iiiiPKtS7_iiiiiibS2_i,@"STO_CUDA_ENTRY STV_DEFAULT"
_Z23gemm_half_q_half_kernelILi4ELi128ELb1ELb1ELi64EEvPK6__halfPKjS4_S2_PS0_iiiiPKtS7_iiiiiibS2_i:
.text._Z23gemm_half_q_half_kernelILi4ELi128ELb1ELb1ELi64EEvPK6__halfPKjS4_S2_PS0_iiiiPKtS7_iiiiiibS2_i:
        /* <DEDUP_REMOVED lines=50> */
.L_x_865:
        /* <DEDUP_REMOVED lines=25> */
.L_x_870:
        /* <DEDUP_REMOVED lines=37> */
.L_x_869:
        /* <DEDUP_REMOVED lines=24> */
.L_x_871:
        /* <DEDUP_REMOVED lines=14> */
.L_x_868:
        /* <DEDUP_REMOVED lines=10> */
.L_x_873:
        /* <DEDUP_REMOVED lines=37> */
.L_x_872:
        /* <DEDUP_REMOVED lines=24> */
.L_x_874:
        /* <DEDUP_REMOVED lines=13> */
.L_x_867:
[----:B------:R-:W-:Y:S05]  /*0ea0*/  BSYNC B0 ;  /* 0x0000000000007941 */ /* 0x000fea0003800000 */
.L_x_866:
[----:B------:R-:W-:Y:S02]  /*0eb0*/  ULDC UR6, c[0x0][0x23c] ;  /* 0x00008f0000067ab9 */ /* 0x000fe40000000800 */
[----:B------:R-:W-:-:S13]  /*0ec0*/  ISETP.GE.AND P0, PT, R7, UR6, PT ;  /* 0x0000000607007c0c */ /* 0x000fda000bf06270 */
        /* <DEDUP_REMOVED lines=8> */
[----:B-1----:R-:W-:Y:S01]  /*0f50*/  HFMA2.MMA R17, -RZ, RZ, 0, 0 ;  /* 0x00000000ff117435 */ /* 0x002fe200000001ff */
[----:B------:R-:W-:-:S11]  /*0f60*/  PLOP3.LUT P0, PT, PT, PT, PT, 0x80, 0x0 ;  /* 0x000000000000781c */ /* 0x000fd60003f0f070 */
[----:B------:R-:W-:Y:S05]  /*0f70*/  @!P2 BRA `(.L_x_876) ;  /* 0x000000000058a947 */ /* 0x000fea0003800000 */
[----:B0-----:R-:W0:Y:S01]  /*0f80*/  LDC.64 R14, c[0x0][0x230] ;  /* 0x00008c00ff0e7b82 */ /* 0x001e220000000a00 */
[----:B------:R-:W-:Y:S02]  /*0f90*/  PLOP3.LUT P0, PT, PT, PT, PT, 0x8, 0x0 ;  /* 0x000000000000781c */ /* 0x000fe40003f0e170 */
[----:B------:R-:W-:-:S11]  /*0fa0*/  IADD3 R16, R21, -0x3, RZ ;  /* 0xfffffffd15107810 */ /* 0x000fd60007ffe0ff */
.L_x_877:
[----:B-1----:R-:W-:Y:S02]  /*0fb0*/  LEA R4, R2, R17, 0x2 ;  /* 0x0000001102047211 */ /* 0x002fe400078e10ff */
[----:B------:R-:W-:Y:S02]  /*0fc0*/  IADD3 R17, R17, 0x4, RZ ;  /* 0x0000000411117810 */ /* 0x000fe40007ffe0ff */
[C---:B------:R-:W-:Y:S01]  /*0fd0*/  IADD3 R6, R4.reuse, 0x1, RZ ;  /* 0x0000000104067810 */ /* 0x040fe20007ffe0ff */
[C-C-:B--23--:R-:W-:Y:S01]  /*0fe0*/  IMAD R5, R4.reuse, UR6, R7.reuse ;  /* 0x0000000604057c24 */ /* 0x14cfe2000f8e0207 */
[C---:B------:R-:W-:Y:S02]  /*0ff0*/  IADD3 R8, R4.reuse, 0x2, RZ ;  /* 0x0000000204087810 */ /* 0x040fe40007ffe0ff */
[----:B------:R-:W-:Y:S01]  /*1000*/  IADD3 R10, R4, 0x3, RZ ;  /* 0x00000003040a7810 */ /* 0x000fe20007ffe0ff */
[--C-:B------:R-:W-:Y:S01]  /*1010*/  IMAD R9, R6, UR6, R7.reuse ;  /* 0x0000000606097c24 */ /* 0x100fe2000f8e0207 */
[----:B------:R-:W-:Y:S01]  /*1020*/  ISETP.GE.AND P2, PT, R17, R16, PT ;  /* 0x000000101100720c */ /* 0x000fe20003f46270 */
[----:B------:R-:W-:-:S02]  /*1030*/  IMAD R11, R8, UR6, R7 ;  /* 0x00000006080b7c24 */ /* 0x000fc4000f8e0207 */
[----:B------:R-:W-:Y:S02]  /*1040*/  IMAD R13, R10, UR6, R7 ;  /* 0x000000060a0d7c24 */ /* 0x000fe4000f8e0207 */
        /* <DEDUP_REMOVED lines=9> */
.L_x_876:
[----:B-1----:R-:W-:-:S04]  /*10e0*/  IADD3 R4, R21, -R17, RZ ;  /* 0x8000001115047210 */ /* 0x002fc80007ffe0ff */
[----:B------:R-:W-:-:S13]  /*10f0*/  ISETP.GT.AND P2, PT, R4, 0x1, PT ;  /* 0x000000010400780c */ /* 0x000fda0003f44270 */
[----:B------:R-:W-:Y:S05]  /*1100*/  @!P2 BRA `(.L_x_878) ;  /* 0x00000000002ca947 */ /* 0x000fea0003800000 */
[----:B--23--:R-:W1:Y:S01]  /*1110*/  LDC.64 R8, c[0x0][0x230] ;  /* 0x00008c00ff087b82 */ /* 0x00ce620000000a00 */
[----:B------:R-:W-:Y:S02]  /*1120*/  LEA R4, R2, R17, 0x2 ;  /* 0x0000001102047211 */ /* 0x000fe400078e10ff */
[----:B------:R-:W-:Y:S02]  /*1130*/  PLOP3.LUT P0, PT, PT, PT, PT, 0x8, 0x0 ;  /* 0x000000000000781c */ /* 0x000fe40003f0e170 */
[C---:B------:R-:W-:Y:S01]  /*1140*/  IADD3 R6, R4.reuse, 0x1, RZ ;  /* 0x0000000104067810 */ /* 0x040fe20007ffe0ff */
[----:B------:R-:W-:Y:S01]  /*1150*/  IMAD R5, R4, UR6, R7 ;  /* 0x0000000604057c24 */ /* 0x000fe2000f8e0207 */
[----:B------:R-:W-:-:S03]  /*1160*/  IADD3 R17, R17, 0x2, RZ ;  /* 0x0000000211117810 */ /* 0x000fc60007ffe0ff */
[----:B------:R-:W-:Y:S02]  /*1170*/  IMAD R11, R6, UR6, R7 ;  /* 0x00000006060b7c24 */ /* 0x000fe4000f8e0207 */
[----:B-1----:R-:W-:-:S04]  /*1180*/  IMAD.WIDE R4, R5, 0x2, R8 ;  /* 0x0000000205047825 */ /* 0x002fc800078e0208 */
[----:B------:R-:W-:Y:S01]  /*1190*/  IMAD.WIDE R8, R11, 0x2, R8 ;  /* 0x000000020b087825 */ /* 0x000fe200078e0208 */
[----:B------:R1:W-:Y:S04]  /*11a0*/  STG.E.64 desc[UR8][R4.64], RZ ;  /* 0x000000ff04007986 */ /* 0x0003e8000c101b08 */
[----:B------:R1:W-:Y:S02]  /*11b0*/  STG.E.64 desc[UR8][R8.64], RZ ;  /* 0x000000ff08007986 */ /* 0x0003e4000c101b08 */
.L_x_878:
[----:B------:R-:W-:-:S13]  /*11c0*/  ISETP.LT.OR P0, PT, R17, R21, P0 ;  /* 0x000000151100720c */ /* 0x000fda0000701670 */
[----:B-123--:R-:W1:Y:S01]  /*11d0*/  @P0 LDC.64 R4, c[0x0][0x230] ;  /* 0x00008c00ff040b82 */ /* 0x00ee620000000a00 */
[----:B------:R-:W-:-:S05]  /*11e0*/  @P0 LEA R2, R2, R17, 0x2 ;  /* 0x0000001102020211 */ /* 0x000fca00078e10ff */
[----:B------:R-:W-:-:S04]  /*11f0*/  @P0 IMAD R9, R2, UR6, R7 ;  /* 0x0000000602090c24 */ /* 0x000fc8000f8e0207 */
[----:B-1----:R-:W-:-:S05]  /*1200*/  @P0 IMAD.WIDE R4, R9, 0x2, R4 ;  /* 0x0000000209040825 */ /* 0x002fca00078e0204 */
[----:B------:R4:W-:Y:S02]  /*1210*/  @P0 STG.E.64 desc[UR8][R4.64], RZ ;  /* 0x000000ff04000986 */ /* 0x0009e4000c101b08 */
.L_x_875:
[----:B--234-:R-:W2:Y:S08]  /*1220*/  LDC.64 R4, c[0x0][0x248] ;  /* 0x00009200ff047b82 */ /* 0x01ceb00000000a00 */
[----:B------:R-:W-:Y:S01]  /*1230*/  BAR.SYNC.DEFER_BLOCKING 0x0 ;  /* 0x0000000000007b1d */ /* 0x000fe20000010000 */
[----:B------:R-:W-:Y:S02]  /*1240*/  ISETP.GE.AND P0, PT, R22, R3, PT ;  /* 0x000000031600720c */ /* 0x000fe40003f06270 */
[----:B------:R-:W-:-:S05]  /*1250*/  SHF.L.U32 R9, R0, 0x7, RZ ;  /* 0x0000000700097819 */ /* 0x000fca00000006ff */
[----:B------:R-:W3:Y:S08]  /*1260*/  LDC R13, c[0x0][0x25c] ;  /* 0x00009700ff0d7b82 */ /* 0x000ef00000000800 */
[----:B------:R-:W4:Y:S01]  /*1270*/  LDC R11, c[0x0][0x264] ;  /* 0x00009900ff0b7b82 */ /* 0x000f220000000800 */
[----:B--2---:R-:W-:Y:S01]  /*1280*/  IMAD.WIDE R8, R9, 0x2, R4 ;  /* 0x0000000209087825 */ /* 0x004fe200078e0204 */
[----:B------:R-:W-:Y:S06]  /*1290*/  @P0 BRA `(.L_x_879) ;  /* 0x0000000000d00947 */ /* 0x000fec0003800000 */
[----:B------:R2:W5:Y:S01]  /*12a0*/  LDG.E.U16.CONSTANT R0, desc[UR8][R8.64] ;  /* 0x0000000808007981 */ /* 0x000562000c1e9500 */
[----:B------:R-:W-:Y:S01]  /*12b0*/  SHF.R.S32.HI R6, RZ, 0x1f, R7 ;  /* 0x0000001fff067819 */ /* 0x000fe20000011407 */
[----:B------:R-:W-:Y:S01]  /*12c0*/  HFMA2.MMA R10, -RZ, RZ, 0, 0 ;  /* 0x00000000ff0a7435 */ /* 0x000fe200000001ff */
[----:B------:R-:W-:Y:S02]  /*12d0*/  SHF.L.U32 R2, R7, 0x2, RZ ;  /* 0x0000000207027819 */ /* 0x000fe400000006ff */
[----:B------:R-:W-:Y:S02]  /*12e0*/  LEA.HI R6, R6, R7, RZ, 0x3 ;  /* 0x0000000706067211 */ /* 0x000fe400078f18ff */
[----:B01----:R-:W-:Y:S02]  /*12f0*/  MOV R12, R22 ;  /* 0x00000016000c7202 */ /* 0x003fe40000000f00 */
[----:B------:R-:W-:Y:S02]  /*1300*/  LOP3.LUT R2, R2, 0x10, RZ, 0xc0, !PT ;  /* 0x0000001002027812 */ /* 0x000fe400078ec0ff */
[----:B--2---:R-:W-:-:S07]  /*1310*/  SHF.R.S32.HI R6, RZ, 0x3, R6 ;  /* 0x00000003ff067819 */ /* 0x004fce0000011406 */
.L_x_880:
[----:B--2---:R-:W0:Y:S01]  /*1320*/  LDC.64 R14, c[0x0][0x220] ;  /* 0x00008800ff0e7b82 */ /* 0x004e220000000a00 */
[----:B-----5:R-:W-:-:S05]  /*1330*/  IADD3 R19, R0, R10, RZ ;  /* 0x0000000a00137210 */ /* 0x020fca0007ffe0ff */
[----:B------:R-:W-:-:S05]  /*1340*/  IMAD R16, R19, UR6, RZ ;  /* 0x0000000613107c24 */ /* 0x000fca000f8e02ff */
        /* <DEDUP_REMOVED lines=41> */
.L_x_879:
[----:B------:R-:W-:Y:S01]  /*15e0*/  ULDC UR4, c[0x0][0x258] ;  /* 0x0000960000047ab9 */ /* 0x000fe20000000800 */
[----:B------:R-:W-:Y:S01]  /*15f0*/  ULDC UR5, c[0x0][0x260] ;  /* 0x0000980000057ab9 */ /* 0x000fe20000000800 */
[C---:B------:R-:W-:Y:S01]  /*1600*/  ISETP.GT.AND P2, PT, R22.reuse, UR4, PT ;  /* 0x0000000416007c0c */ /* 0x040fe2000bf44270 */
[----:B------:R-:W-:Y:S01]  /*1610*/  ULDC UR7, c[0x0][0x268] ;  /* 0x00009a0000077ab9 */ /* 0x000fe20000000800 */
[C---:B------:R-:W-:Y:S02]  /*1620*/  VIMNMX R0, R22.reuse, UR4, PT ;  /* 0x0000000416007c48 */ /* 0x040fe4000bfe0100 */
[C---:B------:R-:W-:Y:S02]  /*1630*/  ISETP.GT.AND P4, PT, R22.reuse, UR5, PT ;  /* 0x0000000516007c0c */ /* 0x040fe4000bf84270 */
[----:B------:R-:W-:Y:S02]  /*1640*/  SHF.R.S32.HI R3, RZ, 0x1f, R0 ;  /* 0x0000001fff037819 */ /* 0x000fe40000011400 */
[----:B------:R-:W-:-:S02]  /*1650*/  ISETP.GT.AND P6, PT, R22, UR7, PT ;  /* 0x0000000716007c0c */ /* 0x000fc4000bfc4270 */
[----:B------:R-:W-:Y:S01]  /*1660*/  LEA.HI R4, R3, R0, RZ, 0x5 ;  /* 0x0000000003047211 */ /* 0x000fe200078f28ff */
[----:B------:R-:W-:Y:S01]  /*1670*/  HFMA2.MMA R0, -RZ, RZ, 0, 0 ;  /* 0x00000000ff007435 */ /* 0x000fe200000001ff */
[C---:B---3--:R-:W-:Y:S02]  /*1680*/  ISETP.GT.AND P3, PT, R22.reuse, R13, PT ;  /* 0x0000000d1600720c */ /* 0x048fe40003f64270 */
[----:B----4-:R-:W-:Y:S02]  /*1690*/  ISETP.GT.AND P5, PT, R22, R11, PT ;  /* 0x0000000b1600720c */ /* 0x010fe40003fa4270 */
[----:B------:R-:W-:Y:S01]  /*16a0*/  MOV R2, RZ ;  /* 0x000000ff00027202 */ /* 0x000fe20000000f00 */
[----:B------:R-:W-:Y:S10]  /*16b0*/  @!P2 BRA `(.L_x_881) ;  /* 0x00000000001ca947 */ /* 0x000ff40003800000 */
[----:B------:R-:W3:Y:S02]  /*16c0*/  LDC R3, c[0x0][0x25c] ;  /* 0x00009700ff037b82 */ /* 0x000ee40000000800 */
[----:B---3--:R-:W-:-:S04]  /*16d0*/  VIMNMX R2, R22, R3, PT ;  /* 0x0000000316027248 */ /* 0x008fc80003fe0100 */
[----:B------:R-:W-:-:S04]  /*16e0*/  IADD3 R2, R2, -UR4, RZ ;  /* 0x8000000402027c10 */ /* 0x000fc8000fffe0ff */
[----:B------:R-:W-:-:S04]  /*16f0*/  SHF.R.S32.HI R3, RZ, 0x1f, R2 ;  /* 0x0000001fff037819 */ /* 0x000fc80000011402 */
[----:B------:R-:W-:-:S04]  /*1700*/  LEA.HI R3, R3, R2, RZ, 0x5 ;  /* 0x0000000203037211 */ /* 0x000fc800078f28ff */
[----:B------:R-:W-:-:S05]  /*1710*/  SHF.R.S32.HI R3, RZ, 0x5, R3 ;  /* 0x00000005ff037819 */ /* 0x000fca0000011403 */
[----:B------:R-:W-:-:S07]  /*1720*/  IMAD R2, R3, 0x6, RZ ;  /* 0x0000000603027824 */ /* 0x000fce00078e02ff */
.L_x_881:
[----:B------:R-:W-:Y:S05]  /*1730*/  @!P3 BRA `(.L_x_882) ;  /* 0x00000000001cb947 */ /* 0x000fea0003800000 */
[----:B------:R-:W3:Y:S02]  /*1740*/  LDC R3, c[0x0][0x260] ;  /* 0x00009800ff037b82 */ /* 0x000ee40000000800 */
[----:B---3--:R-:W-:-:S04]  /*1750*/  VIMNMX R0, R22, R3, PT ;  /* 0x0000000316007248 */ /* 0x008fc80003fe0100 */
[----:B------:R-:W-:-:S04]  /*1760*/  IADD3 R0, R0, -R13, RZ ;  /* 0x8000000d00007210 */ /* 0x000fc80007ffe0ff */
[----:B------:R-:W-:-:S04]  /*1770*/  SHF.R.S32.HI R3, RZ, 0x1f, R0 ;  /* 0x0000001fff037819 */ /* 0x000fc80000011400 */
[----:B------:R-:W-:-:S04]  /*1780*/  LEA.HI R3, R3, R0, RZ, 0x5 ;  /* 0x0000000003037211 */ /* 0x000fc800078f28ff */
[----:B------:R-:W-:-:S04]  /*1790*/  SHF.R.S32.HI R3, RZ, 0x5, R3 ;  /* 0x00000005ff037819 */ /* 0x000fc80000011403 */
[----:B------:R-:W-:-:S07]  /*17a0*/  LEA R0, R3, R3, 0x2 ;  /* 0x0000000303007211 */ /* 0x000fce00078e10ff */
.L_x_882:
[----:B------:R-:W-:Y:S01]  /*17b0*/  HFMA2.MMA R3, -RZ, RZ, 0, 0 ;  /* 0x00000000ff037435 */ /* 0x000fe200000001ff */
[----:B------:R-:W-:Y:S02]  /*17c0*/  SHF.R.S32.HI R13, RZ, 0x5, R4 ;  /* 0x00000005ff0d7819 */ /* 0x000fe40000011404 */
[----:B------:R-:W-:Y:S01]  /*17d0*/  MOV R5, RZ ;  /* 0x000000ff00057202 */ /* 0x000fe20000000f00 */
[----:B------:R-:W-:Y:S07]  /*17e0*/  @!P4 BRA `(.L_x_883) ;  /* 0x00000000001cc947 */ /* 0x000fee0003800000 */
[----:B------:R-:W3:Y:S02]  /*17f0*/  LDC R5, c[0x0][0x264] ;  /* 0x00009900ff057b82 */ /* 0x000ee40000000800 */
[----:B---3--:R-:W-:-:S04]  /*1800*/  VIMNMX R4, R22, R5, PT ;  /* 0x0000000516047248 */ /* 0x008fc80003fe0100 */
[----:B------:R-:W-:-:S04]  /*1810*/  IADD3 R4, R4, -UR5, RZ ;  /* 0x8000000504047c10 */ /* 0x000fc8000fffe0ff */
[----:B------:R-:W-:-:S04]  /*1820*/  SHF.R.S32.HI R5, RZ, 0x1f, R4 ;  /* 0x0000001fff057819 */ /* 0x000fc80000011404 */
[----:B------:R-:W-:-:S04]  /*1830*/  LEA.HI R5, R5, R4, RZ, 0x5 ;  /* 0x0000000405057211 */ /* 0x000fc800078f28ff */
[----:B------:R-:W-:-:S04]  /*1840*/  SHF.R.S32.HI R5, RZ, 0x5, R5 ;  /* 0x00000005ff057819 */ /* 0x000fc80000011405 */
[----:B------:R-:W-:-:S07]  /*1850*/  SHF.L.U32 R5, R5, 0x2, RZ ;  /* 0x0000000205057819 */ /* 0x000fce00000006ff */
.L_x_883:
        /* <DEDUP_REMOVED lines=8> */
.L_x_884:
[----:B------:R-:W-:Y:S01]  /*18e0*/  HFMA2.MMA R4, -RZ, RZ, 0, 0 ;  /* 0x00000000ff047435 */ /* 0x000fe200000001ff */
[----:B------:R-:W-:Y:S10]  /*18f0*/  @!P6 BRA `(.L_x_885) ;  /* 0x00000000001ce947 */ /* 0x000ff40003800000 */
[----:B------:R-:W3:Y:S02]  /*1900*/  LDC R11, c[0x0][0x26c] ;  /* 0x00009b00ff0b7b82 */ /* 0x000ee40000000800 */
[----:B---3--:R-:W-:-:S04]  /*1910*/  VIMNMX R4, R22, R11, PT ;  /* 0x0000000b16047248 */ /* 0x008fc80003fe0100 */
[----:B------:R-:W-:-:S04]  /*1920*/  IADD3 R4, R4, -UR7, RZ ;  /* 0x8000000704047c10 */ /* 0x000fc8000fffe0ff */
[----:B------:R-:W-:-:S04]  /*1930*/  SHF.R.S32.HI R11, RZ, 0x1f, R4 ;  /* 0x0000001fff0b7819 */ /* 0x000fc80000011404 */
[----:B------:R-:W-:-:S04]  /*1940*/  LEA.HI R11, R11, R4, RZ, 0x5 ;  /* 0x000000040b0b7211 */ /* 0x000fc800078f28ff */
[----:B------:R-:W-:-:S04]  /*1950*/  SHF.R.S32.HI R11, RZ, 0x5, R11 ;  /* 0x00000005ff0b7819 */ /* 0x000fc8000001140b */
[----:B------:R-:W-:-:S07]  /*1960*/  SHF.L.U32 R4, R11, 0x1, RZ ;  /* 0x000000010b047819 */ /* 0x000fce00000006ff */
.L_x_885:
[----:B------:R-:W-:Y:S02]  /*1970*/  ISETP.GE.OR P0, PT, R22, UR4, P0 ;  /* 0x0000000416007c0c */ /* 0x000fe40008706670 */
[----:B------:R-:W-:Y:S02]  /*1980*/  LEA R2, R13, R2, 0x3 ;  /* 0x000000020d027211 */ /* 0x000fe400078e18ff */
[----:B------:R-:W-:Y:S02]  /*1990*/  PRMT R20, RZ, 0x5410, RZ ;  /* 0x00005410ff147816 */ /* 0x000fe400000000ff */
[----:B------:R-:W-:Y:S02]  /*19a0*/  IADD3 R0, R5, R2, R0 ;  /* 0x0000000205007210 */ /* 0x000fe40007ffe000 */
[----:B------:R-:W-:Y:S02]  /*19b0*/  PRMT R19, RZ, 0x5410, RZ ;  /* 0x00005410ff137816 */ /* 0x000fe400000000ff */
[----:B------:R-:W-:-:S02]  /*19c0*/  IADD3 R0, R4, R0, R3 ;  /* 0x0000000004007210 */ /* 0x000fc40007ffe003 */
[----:B0-----:R-:W-:Y:S02]  /*19d0*/  PRMT R18, RZ, 0x5410, RZ ;  /* 0x00005410ff127816 */ /* 0x001fe400000000ff */
[----:B-1----:R-:W-:Y:S02]  /*19e0*/  PRMT R17, RZ, 0x5410, RZ ;  /* 0x00005410ff117816 */ /* 0x002fe400000000ff */
[----:B--2---:R-:W-:Y:S02]  /*19f0*/  PRMT R16, RZ, 0x5410, RZ ;  /* 0x00005410ff107816 */ /* 0x004fe400000000ff */
[----:B------:R-:W-:Y:S02]  /*1a00*/  PRMT R15, RZ, 0x5410, RZ ;  /* 0x00005410ff0f7816 */ /* 0x000fe400000000ff */
[----:B------:R-:W-:Y:S02]  /*1a10*/  PRMT R14, RZ, 0x5410, RZ ;  /* 0x00005410ff0e7816 */ /* 0x000fe400000000ff */
[----:B------:R-:W-:Y:S01]  /*1a20*/  PRMT R13, RZ, 0x5410, RZ ;  /* 0x00005410ff0d7816 */ /* 0x000fe200000000ff */
[----:B------:R-:W-:Y:S06]  /*1a30*/  @P0 BRA `(.L_x_886) ;  /* 0x0000007c00400947 */ /* 0x000fec0003800000 */
[----:B------:R-:W2:Y:S04]  /*1a40*/  LDL.64 R10, [R1] ;  /* 0x00000000010a7983 */ /* 0x000ea80000100a00 */
[----:B------:R-:W3:Y:S01]  /*1a50*/  LDG.E.U16.CONSTANT R3, desc[UR8][R8.64+0x2] ;  /* 0x0000020808037981 */ /* 0x000ee2000c1e9500 */
[----:B------:R-:W0:Y:S01]  /*1a60*/  S2UR UR5, SR_CgaCtaId ;  /* 0x00000000000579c3 */ /* 0x000e220000008800 */
[----:B------:R-:W-:Y:S01]  /*1a70*/  IMAD R0, R0, UR6, RZ ;  /* 0x0000000600007c24 */ /* 0x000fe2000f8e02ff */
[----:B------:R-:W-:Y:S01]  /*1a80*/  USHF.R.S32.HI UR4, URZ, 0x1f, UR6 ;  /* 0x0000001f3f047899 */ /* 0x000fe20008011406 */
[----:B------:R-:W-:Y:S01]  /*1a90*/  SHF.R.S32.HI R5, RZ, 0x1f, R7 ;  /* 0x0000001fff057819 */ /* 0x000fe20000011407 */
[----:B------:R-:W-:Y:S01]  /*1aa0*/  ULDC UR10, c[0x0][0x240] ;  /* 0x00009000000a7ab9 */ /* 0x000fe20000000800 */
[----:B------:R-:W-:-:S02]  /*1ab0*/  MOV R12, RZ ;  /* 0x000000ff000c7202 */ /* 0x000fc40000000f00 */
[--C-:B------:R-:W-:Y:S02]  /*1ac0*/  SHF.R.S32.HI R2, RZ, 0x1f, R0.reuse ;  /* 0x0000001fff027819 */ /* 0x100fe40000011400 */
[C---:B------:R-:W-:Y:S01]  /*1ad0*/  IADD3 R4, P0, P2, R7.reuse, UR6, R0 ;  /* 0x0000000607047c10 */ /* 0x040fe2000fa1e000 */
[----:B------:R-:W-:Y:S01]  /*1ae0*/  ULDC.64 UR6, c[0x0][0x218] ;  /* 0x0000860000067ab9 */ /* 0x000fe20000000a00 */
[----:B------:R-:W-:Y:S02]  /*1af0*/  IADD3 R0, P3, R7, R0, RZ ;  /* 0x0000000007007210 */ /* 0x000fe40007f7e0ff */
[----:B------:R-:W-:Y:S01]  /*1b00*/  IADD3.X R7, R5, UR4, R2, P0, P2 ;  /* 0x0000000405077c10 */ /* 0x000fe200087e4402 */
[----:B------:R-:W-:Y:S01]  /*1b10*/  UMOV UR4, 0x400 ;  /* 0x0000040000047882 */ /* 0x000fe20000000000 */
[----:B------:R-:W-:Y:S02]  /*1b20*/  IADD3.X R5, R2, R5, RZ, P3, !PT ;  /* 0x0000000502057210 */ /* 0x000fe40001ffe4ff */
[----:B------:R-:W-:-:S02]  /*1b30*/  LEA R58, P2, R0, UR6, 0x2 ;  /* 0x00000006003a7c11 */ /* 0x000fc4000f8410ff */
[----:B------:R-:W-:Y:S01]  /*1b40*/  LEA R56, P0, R4, UR6, 0x2 ;  /* 0x0000000604387c11 */ /* 0x000fe2000f8010ff */
[----:B------:R-:W-:Y:S01]  /*1b50*/  ULDC UR6, c[0x0][0x23c] ;  /* 0x00008f0000067ab9 */ /* 0x000fe20000000800 */
[----:B------:R-:W-:Y:S02]  /*1b60*/  LEA.HI.X R59, R0, UR7, R5, 0x2, P2 ;  /* 0x00000007003b7c11 */ /* 0x000fe400090f1405 */
[----:B------:R-:W-:Y:S01]  /*1b70*/  PRMT R20, R20, 0x5410, RZ ;  /* 0x0000541014147816 */ /* 0x000fe200000000ff */
[----:B0-----:R-:W-:Y:S01]  /*1b80*/  ULEA UR4, UR5, UR4, 0x18 ;  /* 0x0000000405047291 */ /* 0x001fe2000f8ec03f */
[----:B------:R-:W-:Y:S01]  /*1b90*/  LEA.HI.X R57, R4, UR7, R7, 0x2, P0 ;  /* 0x0000000704397c11 */ /* 0x000fe200080f1407 */
[----:B------:R-:W-:Y:S01]  /*1ba0*/  ULDC UR7, c[0x0][0x258] ;  /* 0x0000960000077ab9 */ /* 0x000fe20000000800 */
[----:B--2---:R-:W-:Y:S02]  /*1bb0*/  PRMT R0, R10, 0x7610, R10 ;  /* 0x000076100a007816 */ /* 0x004fe4000000000a */
[----:B------:R-:W-:-:S02]  /*1bc0*/  PRMT R2, R11, 0x7610, R11 ;  /* 0x000076100b027816 */ /* 0x000fc4000000000b */
[----:B---3--:R-:W-:-:S07]  /*1bd0*/  IADD3 R3, R22, R3, RZ ;  /* 0x0000000316037210 */ /* 0x008fce0007ffe0ff */
.L_x_903:
        /* <DEDUP_REMOVED lines=30> */
[----:B-----5:R-:W-:Y:S02]  /*1dc0*/  IADD3 R31, R29, -0x80, RZ ;  /* 0xffffff801d1f7810 */ /* 0x020fe40007ffe0ff */
        /* <DEDUP_REMOVED lines=28> */
[----:B--2---:R-:W-:Y:S02]  /*1f90*/  SHF.R.U32.HI R4, RZ, 0x8, R7 ;  /* 0x00000008ff047819 */ /* 0x004fe40000011607 */
[----:B------:R-:W-:Y:S02]  /*1fa0*/  LOP3.LUT R6, R6, 0xff, RZ, 0xc0, !PT ;  /* 0x000000ff06067812 */ /* 0x000fe400078ec0ff */
[----:B------:R-:W-:Y:S02]  /*1fb0*/  LOP3.LUT R4, R4, 0xff, RZ, 0xc0, !PT ;  /* 0x000000ff04047812 */ /* 0x000fe400078ec0ff */
[----:B------:R-:W-:Y:S01]  /*1fc0*/  LOP3.LUT R48, R46, 0xff, RZ, 0xc0, !PT ;  /* 0x000000ff2e307812 */ /* 0x000fe200078ec0ff */
[----:B------:R-:W2:Y:S01]  /*1fd0*/  I2F.F16 R33, R33 ;  /* 0x0000002100217306 */ /* 0x000ea20000200c00 */
        /* <DEDUP_REMOVED lines=10> */
[----:B---3--:R-:W-:Y:S02]  /*2080*/  SHF.R.U32.HI R5, RZ, 0x8, R9 ;  /* 0x00000008ff057819 */ /* 0x008fe40000011609 */
[----:B------:R-:W-:Y:S02]  /*2090*/  LEA.HI R36, R11, 0xffffff80, RZ, 0x8 ;  /* 0xffffff800b247811 */ /* 0x000fe400078f40ff */
[----:B------:R-:W-:Y:S02]  /*20a0*/  LOP3.LUT R5, R5, 0xff, RZ, 0xc0, !PT ;  /* 0x000000ff05057812 */ /* 0x000fe400078ec0ff */
[----:B------:R-:W-:Y:S01]  /*20b0*/  SHF.R.U32.HI R8, RZ, 0x10, R8 ;  /* 0x00000010ff087819 */ /* 0x000fe20000011608 */
[----:B------:R3:W0:Y:S01]  /*20c0*/  I2F.F16 R52, R4 ;  /* 0x0000000400347306 */ /* 0x0006220000200c00 */
[----:B-1----:R-:W-:-:S02]  /*20d0*/  SHF.R.U32.HI R6, RZ, 0x8, R10 ;  /* 0x00000008ff067819 */ /* 0x002fc4000001160a */
[----:B------:R-:W-:Y:S02]  /*20e0*/  SHF.R.U32.HI R9, RZ, 0x10, R9 ;  /* 0x00000010ff097819 */ /* 0x000fe40000011609 */
[----:B------:R-:W-:Y:S02]  /*20f0*/  SHF.R.U32.HI R10, RZ, 0x10, R10 ;  /* 0x00000010ff0a7819 */ /* 0x000fe4000001160a */
[----:B------:R-:W-:Y:S01]  /*2100*/  LEA.HI R40, R7, 0xffffff80, RZ, 0x8 ;  /* 0xffffff8007287811 */ /* 0x000fe200078f40ff */
[----:B------:R-:W1:Y:S01]  /*2110*/  I2F.F16 R38, R38 ;  /* 0x0000002600267306 */ /* 0x000e620000200c00 */
[--C-:B---3--:R-:W-:Y:S02]  /*2120*/  SHF.R.U32.HI R4, RZ, 0x8, R11.reuse ;  /* 0x00000008ff047819 */ /* 0x108fe4000001160b */
[----:B------:R-:W-:Y:S02]  /*2130*/  SHF.R.U32.HI R11, RZ, 0x10, R11 ;  /* 0x00000010ff0b7819 */ /* 0x000fe4000001160b */
[----:B------:R-:W-:-:S02]  /*2140*/  SHF.R.U32.HI R7, RZ, 0x10, R7 ;  /* 0x00000010ff077819 */ /* 0x000fc40000011607 */
[----:B------:R-:W-:Y:S01]  /*2150*/  IADD3 R5, R5, -0x80, RZ ;  /* 0xffffff8005057810 */ /* 0x000fe20007ffe0ff */
[----:B------:R-:W3:Y:S01]  /*2160*/  I2F.F16 R40, R40 ;  /* 0x0000002800287306 */ /* 0x000ee20000200c00 */
        /* <DEDUP_REMOVED lines=10> */
[----:B----4-:R-:W-:Y:S02]  /*2210*/  PRMT R5, R23, 0x9910, RZ ;  /* 0x0000991017057816 */ /* 0x010fe400000000ff */
[----:B------:R-:W-:Y:S02]  /*2220*/  IADD3 R9, R9, -0x80, RZ ;  /* 0xffffff8009097810 */ /* 0x000fe40007ffe0ff */
[----:B------:R-:W-:-:S02]  /*2230*/  IADD3 R10, R10, -0x80, RZ ;  /* 0xffffff800a0a7810 */ /* 0x000fc40007ffe0ff */
[----:B------:R-:W-:Y:S01]  /*2240*/  IADD3 R11, R11, -0x80, RZ ;  /* 0xffffff800b0b7810 */ /* 0x000fe20007ffe0ff */
[----:B------:R-:W4:Y:S01]  /*2250*/  I2F.F16 R36, R36 ;  /* 0x0000002400247306 */ /* 0x000f220000200c00 */
        /* <DEDUP_REMOVED lines=24> */
[----:B------:R-:W-:Y:S02]  /*23e0*/  HADD2.F32 R64, -RZ, R31.H0_H0 ;  /* 0x2000001fff407230 */ /* 0x000fe40000004100 */
[--C-:B0-----:R-:W-:Y:S02]  /*23f0*/  HADD2.F32 R60, -RZ, R4.reuse.H0_H0 ;  /* 0x20000004ff3c7230 */ /* 0x101fe40000004100 */
[----:B------:R-:W-:-:S03]  /*2400*/  HADD2.F32 R4, -RZ, R4.H1_H1 ;  /* 0x30000004ff047230 */ /* 0x000fc60000004100 */
[----:B------:R-:W-:Y:S01]  /*2410*/  FFMA.FTZ R62, R61, R60, RZ ;  /* 0x0000003c3d3e7223 */ /* 0x000fe200000100ff */
[----:B------:R-:W-:-:S05]  /*2420*/  HADD2.F32 R61, -RZ, R45.H0_H0 ;  /* 0x2000002dff3d7230 */ /* 0x000fca0000004100 */
[----:B------:R-:W-:Y:S01]  /*2430*/  FFMA.FTZ R62, R61, R4, R62 ;  /* 0x000000043d3e7223 */ /* 0x000fe2000001003e */
[----:B------:R-:W-:-:S05]  /*2440*/  HADD2.F32 R61, -RZ, R5.H0_H0 ;  /* 0x20000005ff3d7230 */ /* 0x000fca0000004100 */
[----:B------:R-:W-:Y:S01]  /*2450*/  FFMA.FTZ R65, R63, R61, R62 ;  /* 0x0000003d3f417223 */ /* 0x000fe2000001003e */
[----:B------:R-:W-:Y:S02]  /*2460*/  HADD2.F32 R63, -RZ, R5.H1_H1 ;  /* 0x30000005ff3f7230 */ /* 0x000fe40000004100 */
[----:B------:R-:W-:Y:S02]  /*2470*/  HADD2.F32 R62, -RZ, R43.H0_H0 ;  /* 0x2000002bff3e7230 */ /* 0x000fe40000004100 */
[----:B------:R-:W-:-:S03]  /*2480*/  HADD2.F32 R5, -RZ, R52.H0_H0 ;  /* 0x20000034ff057230 */ /* 0x000fc60000004100 */
[----:B------:R-:W-:Y:S01]  /*2490*/  FFMA.FTZ R65, R62, R63, R65 ;  /* 0x0000003f3e417223 */ /* 0x000fe20000010041 */
[----:B-1----:R-:W-:-:S05]  /*24a0*/  HADD2.F32 R62, -RZ, R6.H0_H0 ;  /* 0x20000006ff3e7230 */ /* 0x002fca0000004100 */
[----:B------:R-:W-:Y:S01]  /*24b0*/  FFMA.FTZ R66, R64, R62, R65 ;  /* 0x0000003e40427223 */ /* 0x000fe20000010041 */
[----:B------:R-:W-:Y:S02]  /*24c0*/  HADD2.F32 R64, -RZ, R6.H1_H1 ;  /* 0x30000006ff407230 */ /* 0x000fe40000004100 */
[--C-:B------:R-:W-:Y:S02]  /*24d0*/  HADD2.F32 R6, -RZ, R7.reuse.H0_H0 ;  /* 0x20000007ff067230 */ /* 0x100fe40000004100 */
[----:B------:R-:W-:Y:S02]  /*24e0*/  HADD2.F32 R7, -RZ, R7.H1_H1 ;  /* 0x30000007ff077230 */ /* 0x000fe40000004100 */
[----:B------:R-:W-:Y:S01]  /*24f0*/  FFMA.FTZ R5, R5, R64, R66 ;  /* 0x0000004005057223 */ /* 0x000fe20000010042 */
[----:B------:R-:W-:Y:S02]  /*2500*/  HADD2.F32 R66, -RZ, R8.H0_H0 ;  /* 0x20000008ff427230 */ /* 0x000fe40000004100 */
[----:B------:R-:W-:-:S03]  /*2510*/  HADD2.F32 R65, -RZ, R34.H0_H0 ;  /* 0x20000022ff417230 */ /* 0x000fc60000004100 */
[----:B------:R-:W-:Y:S01]  /*2520*/  FFMA.FTZ R5, R66, R6, R5 ;  /* 0x0000000642057223 */ /* 0x000fe20000010005 */
[----:B------:R-:W-:Y:S02]  /*2530*/  HADD2.F32 R66, -RZ, R39.H0_H0 ;  /* 0x20000027ff427230 */ /* 0x000fe40000004100 */
[----:B------:R-:W-:Y:S01]  /*2540*/  FFMA.FTZ R67, R60, R65, RZ ;  /* 0x000000413c437223 */ /* 0x000fe200000100ff */
[----:B------:R-:W-:Y:S02]  /*2550*/  HADD2.F32 R65, -RZ, R47.H0_H0 ;  /* 0x2000002fff417230 */ /* 0x000fe40000004100 */
[----:B------:R-:W-:Y:S01]  /*2560*/  FFMA.FTZ R5, R66, R7, R5 ;  /* 0x0000000742057223 */ /* 0x000fe20000010005 */
[----:B------:R-:W-:-:S05]  /*2570*/  HADD2.F32 R66, -RZ, R0.H0_H0 ;  /* 0x20000000ff427230 */ /* 0x000fca0000004100 */
[----:B------:R-:W-:Y:S01]  /*2580*/  FMUL.FTZ R5, R5, R66 ;  /* 0x0000004205057220 */ /* 0x000fe20000410000 */
[----:B------:R-:W-:Y:S01]  /*2590*/  FFMA.FTZ R66, R4, R65, R67 ;  /* 0x0000004104427223 */ /* 0x000fe20000010043 */
[----:B------:R-:W-:-:S03]  /*25a0*/  HADD2.F32 R65, -RZ, R46.H0_H0 ;  /* 0x2000002eff417230 */ /* 0x000fc60000004100 */
[----:B------:R-:W-:Y:S02]  /*25b0*/  F2FP.F16.F32.PACK_AB R5, RZ, R5 ;  /* 0x00000005ff05723e */ /* 0x000fe400000000ff */
[----:B------:R-:W-:Y:S01]  /*25c0*/  FFMA.FTZ R68, R61, R65, R66 ;  /* 0x000000413d447223 */ /* 0x000fe20000010042 */
[----:B------:R-:W-:-:S05]  /*25d0*/  HADD2.F32 R66, -RZ, R42.H0_H0 ;  /* 0x2000002aff427230 */ /* 0x000fca0000004100 */
[----:B------:R-:W-:Y:S01]  /*25e0*/  FFMA.FTZ R65, R63, R66, R68 ;  /* 0x000000423f417223 */ /* 0x000fe20000010044 */
[----:B------:R-:W-:-:S05]  /*25f0*/  HADD2.F32 R66, -RZ, R30.H0_H0 ;  /* 0x2000001eff427230 */ /* 0x000fca0000004100 */
[----:B------:R-:W-:Y:S01]  /*2600*/  FFMA.FTZ R67, R62, R66, R65 ;  /* 0x000000423e437223 */ /* 0x000fe20000010041 */
[----:B------:R-:W-:Y:S02]  /*2610*/  HADD2.F32 R65, -RZ, R53.H0_H0 ;  /* 0x20000035ff417230 */ /* 0x000fe40000004100 */
[----:B------:R-:W-:-:S03]  /*2620*/  HADD2.F32 R66, -RZ, R9.H0_H0 ;  /* 0x20000009ff427230 */ /* 0x000fc60000004100 */
[----:B------:R-:W-:-:S04]  /*2630*/  FFMA.FTZ R65, R64, R65, R67 ;  /* 0x0000004140417223 */ /* 0x000fc80000010043 */
[----:B------:R-:W-:Y:S01]  /*2640*/  FFMA.FTZ R68, R6, R66, R65 ;  /* 0x0000004206447223 */ /* 0x000fe20000010041 */
[----:B------:R-:W-:Y:S02]  /*2650*/  HADD2.F32 R66, -RZ, R38.H0_H0 ;  /* 0x20000026ff427230 */ /* 0x000fe40000004100 */
[----:B------:R-:W-:-:S03]  /*2660*/  HADD2.F32 R65, -RZ, R0.H1_H1 ;  /* 0x30000000ff417230 */ /* 0x000fc60000004100 */
[----:B------:R-:W-:-:S04]  /*2670*/  FFMA.FTZ R66, R7, R66, R68 ;  /* 0x0000004207427223 */ /* 0x000fc80000010044 */
[----:B------:R-:W-:Y:S01]  /*2680*/  FMUL.FTZ R65, R66, R65 ;  /* 0x0000004142417220 */ /* 0x000fe20000410000 */
[----:B------:R-:W-:-:S04]  /*2690*/  HADD2.F32 R66, -RZ, R51.H0_H0 ;  /* 0x20000033ff427230 */ /* 0x000fc80000004100 */
[----:B------:R-:W-:-:S04]  /*26a0*/  F2FP.F16.F32.PACK_AB R65, RZ, R65 ;  /* 0x00000041ff41723e */ /* 0x000fc800000000ff */
[----:B------:R-:W-:Y:S01]  /*26b0*/  PRMT R5, R5, 0x5410, R65 ;  /* 0x0000541005057816 */ /* 0x000fe20000000041 */
[----:B------:R-:W-:-:S05]  /*26c0*/  HADD2.F32 R65, -RZ, R33.H0_H0 ;  /* 0x20000021ff417230 */ /* 0x000fca0000004100 */
[----:B------:R-:W-:Y:S01]  /*26d0*/  HFMA2.MMA R13, R5, 1, 1, R13 ;  /* 0x3c003c00050d7835 */ /* 0x000fe2000000000d */
[----:B------:R-:W-:Y:S02]  /*26e0*/  HADD2.F32 R5, -RZ, R32.H0_H0 ;  /* 0x20000020ff057230 */ /* 0x000fe40000004100 */
[----:B------:R-:W-:-:S03]  /*26f0*/  FFMA.FTZ R65, R60, R65, RZ ;  /* 0x000000413c417223 */ /* 0x000fc600000100ff */
[----:B------:R-:W-:Y:S01]  /*2700*/  FFMA.FTZ R5, R60, R5, RZ ;  /* 0x000000053c057223 */ /* 0x000fe200000100ff */
[----:B------:R-:W-:-:S03]  /*2710*/  HADD2.F32 R60, -RZ, R49.H0_H0 ;  /* 0x20000031ff3c7230 */ /* 0x000fc60000004100 */
[C---:B------:R-:W-:Y:S01]  /*2720*/  FFMA.FTZ R66, R4.reuse, R66, R5 ;  /* 0x0000004204427223 */ /* 0x040fe20000010005 */
[----:B------:R-:W-:Y:S02]  /*2730*/  HADD2.F32 R5, -RZ, R50.H0_H0 ;  /* 0x20000032ff057230 */ /* 0x000fe40000004100 */
[----:B------:R-:W-:Y:S01]  /*2740*/  FFMA.FTZ R60, R4, R60, R65 ;  /* 0x0000003c043c7223 */ /* 0x000fe20000010041 */
[----:B------:R-:W-:-:S05]  /*2750*/  HADD2.F32 R4, -RZ, R48.H0_H0 ;  /* 0x20000030ff047230 */ /* 0x000fca0000004100 */
        /* <DEDUP_REMOVED lines=12> */
[----:B------:R-:W-:Y:S02]  /*2820*/  HADD2.F32 R4, -RZ, R10.H0_H0 ;  /* 0x2000000aff047230 */ /* 0x000fe40000004100 */
[C---:B------:R-:W-:Y:S01]  /*2830*/  FFMA.FTZ R5, R64.reuse, R5, R61 ;  /* 0x0000000540057223 */ /* 0x040fe2000001003d */
[----:B------:R-:W-:Y:S02]  /*2840*/  HADD2.F32 R62, -RZ, R11.H0_H0 ;  /* 0x2000000bff3e7230 */ /* 0x000fe40000004100 */
[----:B------:R-:W-:Y:S01]  /*2850*/  FFMA.FTZ R63, R64, R63, R60 ;  /* 0x0000003f403f7223 */ /* 0x000fe2000001003c */
[----:B------:R-:W-:Y:S01]  /*2860*/  FFMA.FTZ R60, R6, R4, R5 ;  /* 0x00000004063c7223 */ /* 0x000fe20000010005 */
[----:B------:R-:W-:-:S02]  /*2870*/  HADD2.F32 R4, -RZ, R37.H0_H0 ;  /* 0x20000025ff047230 */ /* 0x000fc40000004100 */
[----:B------:R-:W-:Y:S01]  /*2880*/  FFMA.FTZ R63, R6, R62, R63 ;  /* 0x0000003e063f7223 */ /* 0x000fe2000001003f */
[----:B------:R-:W-:Y:S02]  /*2890*/  HADD2.F32 R6, -RZ, R36.H0_H0 ;  /* 0x20000024ff067230 */ /* 0x000fe40000004100 */
[--C-:B------:R-:W-:Y:S02]  /*28a0*/  HADD2.F32 R5, -RZ, R2.reuse.H0_H0 ;  /* 0x20000002ff057230 */ /* 0x100fe40000004100 */
[C---:B------:R-:W-:Y:S01]  /*28b0*/  FFMA.FTZ R4, R7.reuse, R4, R60 ;  /* 0x0000000407047223 */ /* 0x040fe2000001003c */
[----:B------:R-:W-:Y:S01]  /*28c0*/  FFMA.FTZ R6, R7, R6, R63 ;  /* 0x0000000607067223 */ /* 0x000fe2000001003f */
[----:B------:R-:W-:Y:S02]  /*28d0*/  HADD2.F32 R7, -RZ, R2.H1_H1 ;  /* 0x30000002ff077230 */ /* 0x000fe40000004100 */
[----:B------:R-:W-:-:S03]  /*28e0*/  FMUL.FTZ R4, R4, R5 ;  /* 0x0000000504047220 */ /* 0x000fc60000410000 */
[----:B------:R-:W-:Y:S02]  /*28f0*/  FMUL.FTZ R6, R6, R7 ;  /* 0x0000000706067220 */ /* 0x000fe40000410000 */
[----:B------:R-:W-:-:S03]  /*2900*/  F2FP.F16.F32.PACK_AB R4, RZ, R4 ;  /* 0x00000004ff04723e */ /* 0x000fc600000000ff */
[----:B------:R-:W-:-:S04]  /*2910*/  F2FP.F16.F32.PACK_AB R6, RZ, R6 ;  /* 0x00000006ff06723e */ /* 0x000fc800000000ff */
[----:B------:R-:W-:-:S06]  /*2920*/  PRMT R4, R4, 0x5410, R6 ;  /* 0x0000541004047816 */ /* 0x000fcc0000000006 */
[----:B------:R-:W-:-:S11]  /*2930*/  HFMA2.MMA R14, R4, 1, 1, R14 ;  /* 0x3c003c00040e7835 */ /* 0x000fd6000000000e */
.L_x_888:
[----:B------:R-:W-:Y:S05]  /*2940*/  @!P2 BRA `(.L_x_887) ;  /* 0x000000100068a947 */ /* 0x000fea0003800000 */
[----:B0-----:R-:W-:Y:S02]  /*2950*/  PRMT R4, R24, 0x9910, RZ ;  /* 0x0000991018047816 */ /* 0x001fe400000000ff */
[----:B------:R-:W-:Y:S02]  /*2960*/  ISETP.GE.AND P2, PT, R21, 0x3, PT ;  /* 0x000000031500780c */ /* 0x000fe40003f46270 */
[----:B------:R-:W-:-:S13]  /*2970*/  ISETP.NE.AND P0, PT, R4, RZ, PT ;  /* 0x000000ff0400720c */ /* 0x000fda0003f05270 */
[----:B------:R-:W-:Y:S05]  /*2980*/  @!P0 BRA `(.L_x_889) ;  /* 0x0000000400688947 */ /* 0x000fea0003800000 */
[----:B------:R-:W0:Y:S01]  /*2990*/  LDS.64 R4, [UR4+0x80] ;  /* 0x00008004ff047984 */ /* 0x000e220008000a00 */
[----:B------:R-:W-:-:S03]  /*29a0*/  HADD2.F32 R60, -RZ, R35.H0_H0 ;  /* 0x20000023ff3c7230 */ /* 0x000fc60000004100 */
[----:B------:R-:W1:Y:S01]  /*29b0*/  LDS.64 R6, [UR4+0x88] ;  /* 0x00008804ff067984 */ /* 0x000e620008000a00 */
[--C-:B0-----:R-:W-:Y:S02]  /*29c0*/  HADD2.F32 R61, -RZ, R4.reuse.H0_H0 ;  /* 0x20000004ff3d7230 */ /* 0x101fe40000004100 */
[----:B------:R-:W-:Y:S02]  /*29d0*/  HADD2.F32 R62, -RZ, R4.H1_H1 ;  /* 0x30000004ff3e7230 */ /* 0x000fe40000004100 */
[----:B------:R-:W-:Y:S02]  /*29e0*/  HADD2.F32 R4, -RZ, R45.H0_H0 ;  /* 0x2000002dff047230 */ /* 0x000fe40000004100 */
[----:B------:R-:W-:Y:S01]  /*29f0*/  FFMA.FTZ R63, R60, R61, RZ ;  /* 0x0000003d3c3f7223 */ /* 0x000fe200000100ff */
[--C-:B------:R-:W-:Y:S02]  /*2a00*/  HADD2.F32 R60, -RZ, R5.reuse.H0_H0 ;  /* 0x20000005ff3c7230 */ /* 0x100fe40000004100 */
[----:B------:R-:W-:-:S02]  /*2a10*/  HADD2.F32 R64, -RZ, R5.H1_H1 ;  /* 0x30000005ff407230 */ /* 0x000fc40000004100 */
[----:B------:R-:W-:Y:S01]  /*2a20*/  FFMA.FTZ R63, R4, R62, R63 ;  /* 0x0000003e043f7223 */ /* 0x000fe2000001003f */
[----:B------:R-:W-:Y:S02]  /*2a30*/  HADD2.F32 R4, -RZ, R44.H0_H0 ;  /* 0x2000002cff047230 */ /* 0x000fe40000004100 */
[----:B------:R-:W-:Y:S02]  /*2a40*/  HADD2.F32 R5, -RZ, R31.H0_H0 ;  /* 0x2000001fff057230 */ /* 0x000fe40000004100 */
[----:B-1----:R-:W-:Y:S02]  /*2a50*/  HADD2.F32 R65, -RZ, R6.H1_H1 ;  /* 0x30000006ff417230 */ /* 0x002fe40000004100 */
[----:B------:R-:W-:Y:S01]  /*2a60*/  FFMA.FTZ R63, R4, R60, R63 ;  /* 0x0000003c043f7223 */ /* 0x000fe2000001003f */
[----:B------:R-:W-:-:S05]  /*2a70*/  HADD2.F32 R4, -RZ, R43.H0_H0 ;  /* 0x2000002bff047230 */ /* 0x000fca0000004100 */
[----:B------:R-:W-:Y:S01]  /*2a80*/  FFMA.FTZ R4, R4, R64, R63 ;  /* 0x0000004004047223 */ /* 0x000fe2000001003f */
[----:B------:R-:W-:Y:S02]  /*2a90*/  HADD2.F32 R63, -RZ, R6.H0_H0 ;  /* 0x20000006ff3f7230 */ /* 0x000fe40000004100 */
[--C-:B------:R-:W-:Y:S02]  /*2aa0*/  HADD2.F32 R6, -RZ, R7.reuse.H0_H0 ;  /* 0x20000007ff067230 */ /* 0x100fe40000004100 */
[----:B------:R-:W-:Y:S02]  /*2ab0*/  HADD2.F32 R7, -RZ, R7.H1_H1 ;  /* 0x30000007ff077230 */ /* 0x000fe40000004100 */
        /* <DEDUP_REMOVED lines=31> */
[----:B------:R-:W-:Y:S01]  /*2cb0*/  FFMA.FTZ R67, R4, R61, RZ ;  /* 0x0000003d04437223 */ /* 0x000fe200000100ff */
[----:B------:R-:W-:Y:S01]  /*2cc0*/  HADD2.F32 R4, -RZ, R49.H0_H0 ;  /* 0x20000031ff047230 */ /* 0x000fe20000004100 */
[----:B------:R-:W-:Y:S01]  /*2cd0*/  HFMA2.MMA R15, R5, 1, 1, R15 ;  /* 0x3c003c00050f7835 */ /* 0x000fe2000000000f */
[----:B------:R-:W-:-:S03]  /*2ce0*/  HADD2.F32 R5, -RZ, R32.H0_H0 ;  /* 0x20000020ff057230 */ /* 0x000fc60000004100 */
[----:B------:R-:W-:Y:S01]  /*2cf0*/  FFMA.FTZ R67, R4, R62, R67 ;  /* 0x0000003e04437223 */ /* 0x000fe20000010043 */
[----:B------:R-:W-:Y:S02]  /*2d00*/  HADD2.F32 R4, -RZ, R51.H0_H0 ;  /* 0x20000033ff047230 */ /* 0x000fe40000004100 */
[----:B------:R-:W-:Y:S01]  /*2d10*/  FFMA.FTZ R5, R5, R61, RZ ;  /* 0x0000003d05057223 */ /* 0x000fe200000100ff */
[----:B------:R-:W-:-:S03]  /*2d20*/  HADD2.F32 R61, -RZ, R28.H0_H0 ;  /* 0x2000001cff3d7230 */ /* 0x000fc60000004100 */
[----:B------:R-:W-:Y:S01]  /*2d30*/  FFMA.FTZ R5, R4, R62, R5 ;  /* 0x0000003e04057223 */ /* 0x000fe20000010005 */
[----:B------:R-:W-:-:S05]  /*2d40*/  HADD2.F32 R4, -RZ, R48.H0_H0 ;  /* 0x20000030ff047230 */ /* 0x000fca0000004100 */
[----:B------:R-:W-:Y:S01]  /*2d50*/  FFMA.FTZ R67, R4, R60, R67 ;  /* 0x0000003c04437223 */ /* 0x000fe20000010043 */
[----:B------:R-:W-:-:S05]  /*2d60*/  HADD2.F32 R4, -RZ, R50.H0_H0 ;  /* 0x20000032ff047230 */ /* 0x000fca0000004100 */
[----:B------:R-:W-:Y:S01]  /*2d70*/  FFMA.FTZ R5, R4, R60, R5 ;  /* 0x0000003c04057223 */ /* 0x000fe20000010005 */
[----:B------:R-:W-:Y:S02]  /*2d80*/  HADD2.F32 R4, -RZ, R41.H0_H0 ;  /* 0x20000029ff047230 */ /* 0x000fe40000004100 */
[----:B------:R-:W-:-:S03]  /*2d90*/  HADD2.F32 R60, -RZ, R40.H0_H0 ;  /* 0x20000028ff3c7230 */ /* 0x000fc60000004100 */
[-C--:B------:R-:W-:Y:S02]  /*2da0*/  FFMA.FTZ R4, R4, R64.reuse, R67 ;  /* 0x0000004004047223 */ /* 0x080fe40000010043 */
[----:B------:R-:W-:Y:S01]  /*2db0*/  FFMA.FTZ R64, R60, R64, R5 ;  /* 0x000000403c407223 */ /* 0x000fe20000010005 */
[----:B------:R-:W-:Y:S02]  /*2dc0*/  HADD2.F32 R5, -RZ, R29.H0_H0 ;  /* 0x2000001dff057230 */ /* 0x000fe40000004100 */
[----:B------:R-:W-:Y:S02]  /*2dd0*/  HADD2.F32 R60, -RZ, R11.H0_H0 ;  /* 0x2000000bff3c7230 */ /* 0x000fe40000004100 */
[-C--:B------:R-:W-:Y:S01]  /*2de0*/  FFMA.FTZ R64, R61, R63.reuse, R64 ;  /* 0x0000003f3d407223 */ /* 0x080fe20000010040 */
[----:B------:R-:W-:Y:S02]  /*2df0*/  HADD2.F32 R61, -RZ, R55.H0_H0 ;  /* 0x20000037ff3d7230 */ /* 0x000fe40000004100 */
[----:B------:R-:W-:Y:S01]  /*2e00*/  FFMA.FTZ R4, R5, R63, R4 ;  /* 0x0000003f05047223 */ /* 0x000fe20000010004 */
[----:B------:R-:W-:-:S05]  /*2e10*/  HADD2.F32 R5, -RZ, R54.H0_H0 ;  /* 0x20000036ff057230 */ /* 0x000fca0000004100 */
[-C--:B------:R-:W-:Y:S01]  /*2e20*/  FFMA.FTZ R5, R5, R65.reuse, R4 ;  /* 0x0000004105057223 */ /* 0x080fe20000010004 */
[----:B------:R-:W-:Y:S02]  /*2e30*/  HADD2.F32 R4, -RZ, R10.H0_H0 ;  /* 0x2000000aff047230 */ /* 0x000fe40000004100 */
[----:B------:R-:W-:Y:S01]  /*2e40*/  FFMA.FTZ R65, R61, R65, R64 ;  /* 0x000000413d417223 */ /* 0x000fe20000010040 */
        /* <DEDUP_REMOVED lines=14> */
.L_x_889:
        /* <DEDUP_REMOVED lines=97> */
.L_x_890:
        /* <DEDUP_REMOVED lines=20> */
[----:B0-----:R-:W-:-:S02]  /*3680*/  HADD2.F32 R60, -RZ, R4.H0_H0 ;  /* 0x20000004ff3c7230 */ /* 0x001fc40000004100 */
[----:B------:R-:W-:-:S03]  /*3690*/  HADD2.F32 R4, -RZ, R4.H1_H1 ;  /* 0x30000004ff047230 */ /* 0x000fc60000004100 */
[-C--:B------:R-:W-:Y:S01]  /*36a0*/  FFMA.FTZ R62, R35, R60.reuse, RZ ;  /* 0x0000003c233e7223 */ /* 0x080fe200000100ff */
[-C--:B------:R-:W-:Y:S01]  /*36b0*/  FFMA.FTZ R61, R34, R60.reuse, RZ ;  /* 0x0000003c223d7223 */ /* 0x080fe200000100ff */
[-C--:B------:R-:W-:Y:S01]  /*36c0*/  FFMA.FTZ R33, R33, R60.reuse, RZ ;  /* 0x0000003c21217223 */ /* 0x080fe200000100ff */
[----:B------:R-:W-:Y:S01]  /*36d0*/  FFMA.FTZ R35, R32, R60, RZ ;  /* 0x0000003c20237223 */ /* 0x000fe200000100ff */
[----:B------:R-:W-:Y:S02]  /*36e0*/  HADD2.F32 R34, -RZ, R47.H0_H0 ;  /* 0x2000002fff227230 */ /* 0x000fe40000004100 */
[-C--:B------:R-:W-:Y:S01]  /*36f0*/  FFMA.FTZ R45, R45, R4.reuse, R62 ;  /* 0x000000042d2d7223 */ /* 0x080fe2000001003e */
[----:B------:R-:W-:Y:S02]  /*3700*/  HADD2.F32 R60, -RZ, R49.H0_H0 ;  /* 0x20000031ff3c7230 */ /* 0x000fe40000004100 */
        /* <DEDUP_REMOVED lines=8> */
[-C--:B------:R-:W-:Y:S01]  /*3790*/  FFMA.FTZ R44, R48, R32.reuse, R33 ;  /* 0x00000020302c7223 */ /* 0x080fe20000010021 */
[----:B------:R-:W-:Y:S02]  /*37a0*/  HADD2.F32 R33, -RZ, R42.H0_H0 ;  /* 0x2000002aff217230 */ /* 0x000fe40000004100 */
[----:B------:R-:W-:Y:S01]  /*37b0*/  FFMA.FTZ R34, R34, R32, R61 ;  /* 0x0000002022227223 */ /* 0x000fe2000001003d */
[----:B------:R-:W-:-:S02]  /*37c0*/  HADD2.F32 R45, -RZ, R40.H0_H0 ;  /* 0x20000028ff2d7230 */ /* 0x000fc40000004100 */
[----:B------:R-:W-:Y:S01]  /*37d0*/  FFMA.FTZ R40, R50, R32, R35 ;  /* 0x0000002032287223 */ /* 0x000fe20000010023 */
[-C--:B------:R-:W-:Y:S01]  /*37e0*/  FFMA.FTZ R32, R43, R5.reuse, R4 ;  /* 0x000000052b207223 */ /* 0x080fe20000010004 */
[-C--:B------:R-:W-:Y:S01]  /*37f0*/  FFMA.FTZ R34, R33, R5.reuse, R34 ;  /* 0x0000000521227223 */ /* 0x080fe20000010022 */
[-C--:B------:R-:W-:Y:S01]  /*3800*/  FFMA.FTZ R44, R41, R5.reuse, R44 ;  /* 0x00000005292c7223 */ /* 0x080fe2000001002c */
[----:B------:R-:W-:Y:S01]  /*3810*/  FFMA.FTZ R40, R45, R5, R40 ;  /* 0x000000052d287223 */ /* 0x000fe20000010028 */
[----:B-1----:R-:W-:Y:S02]  /*3820*/  HADD2.F32 R5, -RZ, R6.H0_H0 ;  /* 0x20000006ff057230 */ /* 0x002fe40000004100 */
[----:B------:R-:W-:Y:S02]  /*3830*/  HADD2.F32 R33, -RZ, R30.H0_H0 ;  /* 0x2000001eff217230 */ /* 0x000fe40000004100 */
[----:B------:R-:W-:Y:S02]  /*3840*/  HADD2.F32 R35, -RZ, R29.H0_H0 ;  /* 0x2000001dff237230 */ /* 0x000fe40000004100 */
[----:B------:R-:W-:Y:S01]  /*3850*/  FFMA.FTZ R29, R31, R5, R32 ;  /* 0x000000051f1d7223 */ /* 0x000fe20000010020 */
[----:B------:R-:W-:-:S02]  /*3860*/  HADD2.F32 R41, -RZ, R28.H0_H0 ;  /* 0x2000001cff297230 */ /* 0x000fc40000004100 */
[-C--:B------:R-:W-:Y:S01]  /*3870*/  FFMA.FTZ R31, R33, R5.reuse, R34 ;  /* 0x00000005211f7223 */ /* 0x080fe20000010022 */
[----:B------:R-:W-:Y:S02]  /*3880*/  HADD2.F32 R6, -RZ, R6.H1_H1 ;  /* 0x30000006ff067230 */ /* 0x000fe40000004100 */
        /* <DEDUP_REMOVED lines=8> */
[-C--:B------:R-:W-:Y:S01]  /*3910*/  FFMA.FTZ R33, R54, R6.reuse, R33 ;  /* 0x0000000636217223 */ /* 0x080fe20000010021 */
[----:B------:R-:W-:Y:S01]  /*3920*/  FFMA.FTZ R5, R32, R6, R5 ;  /* 0x0000000620057223 */ /* 0x000fe20000010005 */
[----:B------:R-:W-:Y:S02]  /*3930*/  HADD2.F32 R7, -RZ, R7.H1_H1 ;  /* 0x30000007ff077230 */ /* 0x000fe40000004100 */
[-C--:B------:R-:W-:Y:S01]  /*3940*/  FFMA.FTZ R6, R8, R4.reuse, R29 ;  /* 0x0000000408067223 */ /* 0x080fe2000001001d */
[----:B------:R-:W-:Y:S02]  /*3950*/  HADD2.F32 R28, -RZ, R11.H0_H0 ;  /* 0x2000000bff1c7230 */ /* 0x000fe40000004100 */
[----:B------:R-:W-:Y:S01]  /*3960*/  FFMA.FTZ R8, R30, R4, R31 ;  /* 0x000000041e087223 */ /* 0x000fe2000001001f */
[----:B------:R-:W-:-:S02]  /*3970*/  HADD2.F32 R9, -RZ, R38.H0_H0 ;  /* 0x20000026ff097230 */ /* 0x000fc40000004100 */
[-C--:B------:R-:W-:Y:S01]  /*3980*/  FFMA.FTZ R10, R10, R4.reuse, R33 ;  /* 0x000000040a0a7223 */ /* 0x080fe20000010021 */
[----:B------:R-:W-:Y:S02]  /*3990*/  HADD2.F32 R29, -RZ, R36.H0_H0 ;  /* 0x20000024ff1d7230 */ /* 0x000fe40000004100 */
[----:B------:R-:W-:Y:S01]  /*39a0*/  FFMA.FTZ R4, R28, R4, R5 ;  /* 0x000000041c047223 */ /* 0x000fe20000010005 */
[--C-:B------:R-:W-:Y:S02]  /*39b0*/  HADD2.F32 R5, -RZ, R0.reuse.H0_H0 ;  /* 0x20000000ff057230 */ /* 0x100fe40000004100 */
[-C--:B------:R-:W-:Y:S01]  /*39c0*/  FFMA.FTZ R8, R9, R7.reuse, R8 ;  /* 0x0000000709087223 */ /* 0x080fe20000010008 */
[----:B------:R-:W-:Y:S02]  /*39d0*/  HADD2.F32 R9, -RZ, R0.H1_H1 ;  /* 0x30000000ff097230 */ /* 0x000fe40000004100 */
[----:B------:R-:W-:Y:S01]  /*39e0*/  FFMA.FTZ R6, R39, R7, R6 ;  /* 0x0000000727067223 */ /* 0x000fe20000010006 */
[----:B------:R-:W-:-:S02]  /*39f0*/  HADD2.F32 R11, -RZ, R2.H0_H0 ;  /* 0x20000002ff0b7230 */ /* 0x000fc40000004100 */
[-C--:B------:R-:W-:Y:S01]  /*3a00*/  FFMA.FTZ R10, R37, R7.reuse, R10 ;  /* 0x00000007250a7223 */ /* 0x080fe2000001000a */
[----:B------:R-:W-:Y:S02]  /*3a10*/  HADD2.F32 R31, -RZ, R2.H1_H1 ;  /* 0x30000002ff1f7230 */ /* 0x000fe40000004100 */
[----:B------:R-:W-:Y:S01]  /*3a20*/  FFMA.FTZ R4, R29, R7, R4 ;  /* 0x000000071d047223 */ /* 0x000fe20000010004 */
        /* <DEDUP_REMOVED lines=12> */
.L_x_887:
[----:B------:R-:W-:-:S05]  /*3af0*/  MOV R5, UR6 ;  /* 0x0000000600057c02 */ /* 0x000fca0008000f00 */
[----:B------:R-:W-:-:S05]  /*3b00*/  IMAD.WIDE R58, R5, 0x8, R58 ;  /* 0x00000008053a7825 */ /* 0x000fca00078e023a */
[----:B0-----:R0:W5:Y:S01]  /*3b10*/  LDG.E.128.CONSTANT R4, desc[UR8][R58.64] ;  /* 0x000000083a047981 */ /* 0x001162000c1e9d00 */
[----:B------:R-:W-:-:S05]  /*3b20*/  MOV R9, UR6 ;  /* 0x0000000600097c02 */ /* 0x000fca0008000f00 */
        /* <DEDUP_REMOVED lines=159> */
[----:B------:R-:W-:Y:S01]  /*4520*/  F2FP.F16.F32.PACK_AB R66, RZ, R66 ;  /* 0x00000042ff42723e */ /* 0x000fe200000000ff */
[----:B------:R-:W-:-:S03]  /*4530*/  FFMA.FTZ R65, R60, R65, RZ ;  /* 0x000000413c417223 */ /* 0x000fc600000100ff */
[----:B------:R-:W-:Y:S01]  /*4540*/  PRMT R5, R5, 0x5410, R66 ;  /* 0x0000541005057816 */ /* 0x000fe20000000042 */
[----:B------:R-:W-:-:S05]  /*4550*/  HADD2.F32 R66, -RZ, R51.H0_H0 ;  /* 0x20000033ff427230 */ /* 0x000fca0000004100 */
[----:B------:R-:W-:Y:S01]  /*4560*/  HFMA2.MMA R13, R5, 1, 1, R13 ;  /* 0x3c003c00050d7835 */ /* 0x000fe2000000000d */
[----:B------:R-:W-:-:S05]  /*4570*/  HADD2.F32 R5, -RZ, R32.H0_H0 ;  /* 0x20000020ff057230 */ /* 0x000fca0000004100 */
        /* <DEDUP_REMOVED lines=36> */
.L_x_892:
[----:B------:R-:W-:Y:S05]  /*47c0*/  @!P2 BRA `(.L_x_891) ;  /* 0x000000100068a947 */ /* 0x000fea0003800000 */
[----:B------:R-:W-:Y:S02]  /*47d0*/  PRMT R4, R24, 0x9910, RZ ;  /* 0x0000991018047816 */ /* 0x000fe400000000ff */
[----:B------:R-:W-:Y:S02]  /*47e0*/  ISETP.GE.AND P2, PT, R21, 0x3, PT ;  /* 0x000000031500780c */ /* 0x000fe40003f46270 */
[----:B------:R-:W-:-:S13]  /*47f0*/  ISETP.NE.AND P0, PT, R4, RZ, PT ;  /* 0x000000ff0400720c */ /* 0x000fda0003f05270 */
[----:B------:R-:W-:Y:S05]  /*4800*/  @!P0 BRA `(.L_x_893) ;  /* 0x0000000400688947 */ /* 0x000fea0003800000 */
[----:B0-----:R-:W0:Y:S01]  /*4810*/  LDS.64 R4, [UR4+0x90] ;  /* 0x00009004ff047984 */ /* 0x001e220008000a00 */
        /* <DEDUP_REMOVED lines=89> */
.L_x_893:
        /* <DEDUP_REMOVED lines=97> */
.L_x_894:
        /* <DEDUP_REMOVED lines=19> */
[--C-:B0-----:R-:W-:Y:S02]  /*54f0*/  HADD2.F32 R60, -RZ, R4.reuse.H0_H0 ;  /* 0x20000004ff3c7230 */ /* 0x101fe40000004100 */
        /* <DEDUP_REMOVED lines=71> */
.L_x_891:
[----:B0----5:R-:W-:-:S05]  /*5970*/  MOV R5, UR6 ;  /* 0x0000000600057c02 */ /* 0x021fca0008000f00 */
[----:B------:R-:W-:-:S05]  /*5980*/  IMAD.WIDE R58, R5, 0x8, R58 ;  /* 0x00000008053a7825 */ /* 0x000fca00078e023a */
[----:B------:R0:W5:Y:S01]  /*5990*/  LDG.E.128.CONSTANT R4, desc[UR8][R58.64] ;  /* 0x000000083a047981 */ /* 0x000162000c1e9d00 */
        /* <DEDUP_REMOVED lines=202> */
.L_x_896:
        /* <DEDUP_REMOVED lines=95> */
.L_x_897:
        /* <DEDUP_REMOVED lines=97> */
.L_x_898:
        /* <DEDUP_REMOVED lines=91> */
.L_x_895:
        /* <DEDUP_REMOVED lines=10> */
[----:B------:R-:W-:Y:S02]  /*7890*/  LEA.HI R39, R4, 0xffffff80, RZ, 0x8 ;  /* 0xffffff8004277811 */ /* 0x000fe400078f40ff */
[----:B------:R1:W3:Y:S01]  /*78a0*/  I2F.F16 R35, R28 ;  /* 0x0000001c00237306 */ /* 0x0002e20000200c00 */
[----:B------:R-:W-:-:S02]  /*78b0*/  IADD3 R29, R29, -0x80, RZ ;  /* 0xffffff801d1d7810 */ /* 0x000fc40007ffe0ff */
        /* <DEDUP_REMOVED lines=11> */
[----:B------:R-:W-:Y:S02]  /*7970*/  IADD3 R4, R4, -0x80, RZ ;  /* 0xffffff8004047810 */ /* 0x000fe40007ffe0ff */
[----:B------:R-:W-:Y:S01]  /*7980*/  SHF.R.U32.HI R5, RZ, 0x10, R5 ;  /* 0x00000010ff057819 */ /* 0x000fe20000011605 */
[----:B------:R-:W0:Y:S01]  /*7990*/  I2F.F16 R38, R38 ;  /* 0x0000002600267306 */ /* 0x000e220000200c00 */
[----:B------:R-:W-:-:S02]  /*79a0*/  IADD3 R33, R30, -0x80, RZ ;  /* 0xffffff801e217810 */ /* 0x000fc40007ffe0ff */
[----:B------:R-:W-:Y:S02]  /*79b0*/  LOP3.LUT R5, R5, 0xff, RZ, 0xc0, !PT ;  /* 0x000000ff05057812 */ /* 0x000fe400078ec0ff */
[----:B------:R-:W-:Y:S02]  /*79c0*/  LOP3.LUT R30, R7, 0xff, RZ, 0xc0, !PT ;  /* 0x000000ff071e7812 */ /* 0x000fe400078ec0ff */
[----:B------:R-:W-:Y:S01]  /*79d0*/  IADD3 R5, R5, -0x80, RZ ;  /* 0xffffff8005057810 */ /* 0x000fe20007ffe0ff */
[----:B------:R-:W0:Y:S01]  /*79e0*/  I2F.F16 R37, R37 ;  /* 0x0000002500257306 */ /* 0x000e220000200c00 */
[----:B------:R-:W-:Y:S02]  /*79f0*/  IADD3 R32, R30, -0x80, RZ ;  /* 0xffffff801e207810 */ /* 0x000fe40007ffe0ff */
[----:B------:R-:W-:Y:S02]  /*7a00*/  LEA.HI R36, R7, 0xffffff80, RZ, 0x8 ;  /* 0xffffff8007247811 */ /* 0x000fe400078f40ff */
        /* <DEDUP_REMOVED lines=25> */
[----:B------:R-:W-:Y:S02]  /*7ba0*/  IADD3 R51, R4, -0x80, RZ ;  /* 0xffffff8004337810 */ /* 0x000fe40007ffe0ff */
[----:B---3--:R-:W-:Y:S02]  /*7bb0*/  LOP3.LUT R5, R9, 0xff, RZ, 0xc0, !PT ;  /* 0x000000ff09057812 */ /* 0x008fe400078ec0ff */
[----:B------:R-:W-:-:S02]  /*7bc0*/  LOP3.LUT R4, R8, 0xff, RZ, 0xc0, !PT ;  /* 0x000000ff08047812 */ /* 0x000fc400078ec0ff */
[----:B------:R-:W-:Y:S01]  /*7bd0*/  IADD3 R48, R5, -0x80, RZ ;  /* 0xffffff8005307810 */ /* 0x000fe20007ffe0ff */
[----:B------:R-:W3:Y:S01]  /*7be0*/  I2F.F16 R31, R31 ;  /* 0x0000001f001f7306 */ /* 0x000ee20000200c00 */
[----:B------:R-:W-:Y:S02]  /*7bf0*/  IADD3 R4, R4, -0x80, RZ ;  /* 0xffffff8004047810 */ /* 0x000fe40007ffe0ff */
[----:B------:R-:W-:Y:S02]  /*7c00*/  LOP3.LUT R5, R10, 0xff, RZ, 0xc0, !PT ;  /* 0x000000ff0a057812 */ /* 0x000fe400078ec0ff */
[----:B--2---:R-:W-:Y:S02]  /*7c10*/  LOP3.LUT R6, R11, 0xff, RZ, 0xc0, !PT ;  /* 0x000000ff0b067812 */ /* 0x004fe400078ec0ff */
[----:B------:R-:W-:Y:S01]  /*7c20*/  IADD3 R47, R5, -0x80, RZ ;  /* 0xffffff80052f7810 */ /* 0x000fe20007ffe0ff */
[----:B------:R2:W0:Y:S01]  /*7c30*/  I2F.F16 R49, R4 ;  /* 0x0000000400317306 */ /* 0x0004220000200c00 */
[----:B------:R-:W-:-:S02]  /*7c40*/  SHF.R.U32.HI R5, RZ, 0x8, R8 ;  /* 0x00000008ff057819 */ /* 0x000fc40000011608 */
[----:B------:R-:W-:Y:S02]  /*7c50*/  IADD3 R6, R6, -0x80, RZ ;  /* 0xffffff8006067810 */ /* 0x000fe40007ffe0ff */
[----:B------:R-:W-:Y:S02]  /*7c60*/  LOP3.LUT R5, R5, 0xff, RZ, 0xc0, !PT ;  /* 0x000000ff05057812 */ /* 0x000fe400078ec0ff */
[----:B------:R-:W-:Y:S01]  /*7c70*/  SHF.R.U32.HI R8, RZ, 0x10, R8 ;  /* 0x00000010ff087819 */ /* 0x000fe20000011608 */
[----:B------:R4:W0:Y:S01]  /*7c80*/  I2F.F16 R46, R6 ;  /* 0x00000006002e7306 */ /* 0x0008220000200c00 */
[----:B--2---:R-:W-:Y:S02]  /*7c90*/  SHF.R.U32.HI R4, RZ, 0x8, R9 ;  /* 0x00000008ff047819 */ /* 0x004fe40000011609 */
[----:B------:R-:W-:Y:S02]  /*7ca0*/  IADD3 R5, R5, -0x80, RZ ;  /* 0xffffff8005057810 */ /* 0x000fe40007ffe0ff */
        /* <DEDUP_REMOVED lines=8> */
[----:B--2---:R-:W-:-:S02]  /*7d30*/  SHF.R.U32.HI R5, RZ, 0x8, R11 ;  /* 0x00000008ff057819 */ /* 0x004fc4000001160b */
[----:B------:R-:W-:Y:S02]  /*7d40*/  SHF.R.U32.HI R11, RZ, 0x10, R11 ;  /* 0x00000010ff0b7819 */ /* 0x000fe4000001160b */
[----:B------:R-:W-:Y:S02]  /*7d50*/  LOP3.LUT R9, R9, 0xff, RZ, 0xc0, !PT ;  /* 0x000000ff09097812 */ /* 0x000fe400078ec0ff */
[----:B------:R-:W-:Y:S01]  /*7d60*/  LOP3.LUT R10, R10, 0xff, RZ, 0xc0, !PT ;  /* 0x000000ff0a0a7812 */ /* 0x000fe200078ec0ff */
[----:B------:R-:W2:Y:S01]  /*7d70*/  I2F.F16 R30, R30 ;  /* 0x0000001e001e7306 */ /* 0x000ea20000200c00 */
[----:B----4-:R-:W-:Y:S02]  /*7d80*/  PRMT R4, R23, 0x9910, RZ ;  /* 0x0000991017047816 */ /* 0x010fe400000000ff */
[----:B------:R-:W-:Y:S02]  /*7d90*/  LOP3.LUT R7, R7, 0xff, RZ, 0xc0, !PT ;  /* 0x000000ff07077812 */ /* 0x000fe400078ec0ff */
[----:B------:R-:W-:-:S02]  /*7da0*/  ISETP.NE.AND P0, PT, R4, RZ, PT ;  /* 0x000000ff0400720c */ /* 0x000fc40003f05270 */
[----:B------:R-:W-:Y:S01]  /*7db0*/  LOP3.LUT R6, R6, 0xff, RZ, 0xc0, !PT ;  /* 0x000000ff06067812 */ /* 0x000fe200078ec0ff */
[----:B------:R-:W4:Y:S01]  /*7dc0*/  I2F.F16 R43, R43 ;  /* 0x0000002b002b7306 */ /* 0x000f220000200c00 */
[----:B------:R-:W-:Y:S02]  /*7dd0*/  LOP3.LUT R5, R5, 0xff, RZ, 0xc0, !PT ;  /* 0x000000ff05057812 */ /* 0x000fe400078ec0ff */
[----:B------:R-:W-:Y:S02]  /*7de0*/  LOP3.LUT R4, R11, 0xff, RZ, 0xc0, !PT ;  /* 0x000000ff0b047812 */ /* 0x000fe400078ec0ff */
[----:B------:R-:W-:Y:S02]  /*7df0*/  IADD3 R8, R8, -0x80, RZ ;  /* 0xffffff8008087810 */ /* 0x000fe40007ffe0ff */
[----:B------:R-:W-:Y:S01]  /*7e00*/  IADD3 R9, R9, -0x80, RZ ;  /* 0xffffff8009097810 */ /* 0x000fe20007ffe0ff */
[----:B------:R-:W0:Y:S01]  /*7e10*/  I2F.F16 R45, R45 ;  /* 0x0000002d002d7306 */ /* 0x000e220000200c00 */
[----:B------:R-:W-:-:S02]  /*7e20*/  IADD3 R10, R10, -0x80, RZ ;  /* 0xffffff800a0a7810 */ /* 0x000fc40007ffe0ff */
[----:B------:R-:W-:Y:S02]  /*7e30*/  IADD3 R7, R7, -0x80, RZ ;  /* 0xffffff8007077810 */ /* 0x000fe40007ffe0ff */
[----:B------:R-:W-:Y:S02]  /*7e40*/  IADD3 R6, R6, -0x80, RZ ;  /* 0xffffff8006067810 */ /* 0x000fe40007ffe0ff */
[----:B------:R-:W-:Y:S01]  /*7e50*/  IADD3 R5, R5, -0x80, RZ ;  /* 0xffffff8005057810 */ /* 0x000fe20007ffe0ff */
[----:B------:R-:W0:Y:S01]  /*7e60*/  I2F.F16 R51, R51 ;  /* 0x0000003300337306 */ /* 0x000e220000200c00 */
[----:B------:R-:W-:-:S07]  /*7e70*/  IADD3 R4, R4, -0x80, RZ ;  /* 0xffffff8004047810 */ /* 0x000fce0007ffe0ff */
        /* <DEDUP_REMOVED lines=100> */
.L_x_900:
        /* <DEDUP_REMOVED lines=95> */
.L_x_901:
        /* <DEDUP_REMOVED lines=97> */
.L_x_902:
        /* <DEDUP_REMOVED lines=91> */
.L_x_899:
[----:B------:R-:W1:Y:S01]  /*9670*/  S2UR UR5, SR_CTAID.Z ;  /* 0x00000000000579c3 */ /* 0x000e620000002700 */
[----:B------:R-:W-:Y:S01]  /*9680*/  IADD3 R22, R22, 0x20, RZ ;  /* 0x0000002016167810 */ /* 0x000fe20007ffe0ff */
[----:B------:R-:W-:Y:S01]  /*9690*/  UIADD3 UR4, UR4, 0x40, URZ ;  /* 0x0000004004047890 */ /* 0x000fe2000fffe03f */
[----:B0----5:R-:W-:Y:S02]  /*96a0*/  MOV R5, UR6 ;  /* 0x0000000600057c02 */ /* 0x021fe40008000f00 */
[----:B------:R-:W-:Y:S02]  /*96b0*/  ISETP.GE.AND P0, PT, R22, UR7, PT ;  /* 0x0000000716007c0c */ /* 0x000fe4000bf06270 */
[----:B------:R-:W-:Y:S01]  /*96c0*/  MOV R7, UR6 ;  /* 0x0000000600077c02 */ /* 0x000fe20008000f00 */
[----:B------:R-:W-:-:S04]  /*96d0*/  IMAD.WIDE R56, R5, 0x8, R56 ;  /* 0x0000000805387825 */ /* 0x000fc800078e0238 */
[----:B------:R-:W-:Y:S01]  /*96e0*/  IMAD.WIDE R58, R7, 0x8, R58 ;  /* 0x00000008073a7825 */ /* 0x000fe200078e023a */
[----:B-1----:R-:W-:-:S04]  /*96f0*/  ULEA UR5, UR5, 0x40, 0x6 ;  /* 0x0000004005057891 */ /* 0x002fc8000f8e303f */
[----:B------:R-:W-:-:S04]  /*9700*/  UISETP.LT.AND UP0, UPT, UR5, UR10, UPT ;  /* 0x0000000a0500728c */ /* 0x000fc8000bf01270 */
[----:B------:R-:W-:-:S06]  /*9710*/  USEL UR5, UR5, UR10, UP0 ;  /* 0x0000000a05057287 */ /* 0x000fcc0008000000 */
[----:B------:R-:W-:-:S13]  /*9720*/  ISETP.LT.AND P2, PT, R22, UR5, PT ;  /* 0x0000000516007c0c */ /* 0x000fda000bf41270 */
[----:B------:R-:W-:Y:S05]  /*9730*/  @!P0 BRA P2, `(.L_x_903) ;  /* 0xffffff8400288947 */ /* 0x000fea000103ffff */
.L_x_886:
[----:B------:R-:W-:Y:S05]  /*9740*/  @!P1 EXIT ;  /* 0x000000000000994d */ /* 0x000fea0003800000 */
[----:B------:R-:W0:Y:S01]  /*9750*/  S2R R0, SR_CTAID.X ;  /* 0x0000000000007919 */ /* 0x000e220000002500 */
[----:B------:R-:W1:Y:S01]  /*9760*/  S2UR UR4, SR_CTAID.Y ;  /* 0x00000000000479c3 */ /* 0x000e620000002600 */
[----:B------:R-:W-:Y:S01]  /*9770*/  HMUL2 R13, R13, R23.H0_H0 ;  /* 0x200000170d0d7232 */ /* 0x000fe20000000000 */
[----:B------:R-:W0:Y:S06]  /*9780*/  S2R R3, SR_TID.X ;  /* 0x0000000000037919 */ /* 0x000e2c0000002100 */
[----:B------:R-:W2:Y:S01]  /*9790*/  LDC.64 R4, c[0x0][0x230] ;  /* 0x00008c00ff047b82 */ /* 0x000ea20000000a00 */
[----:B-1----:R-:W-:Y:S01]  /*97a0*/  USHF.L.U32 UR4, UR4, 0x2, URZ ;  /* 0x0000000204047899 */ /* 0x002fe2000800063f */
[----:B0-----:R-:W-:-:S05]  /*97b0*/  LEA R0, R0, R3, 0x6 ;  /* 0x0000000300007211 */ /* 0x001fca00078e30ff */
[----:B------:R-:W-:Y:S02]  /*97c0*/  MOV R3, UR4 ;  /* 0x0000000400037c02 */ /* 0x000fe40008000f00 */
        /* <DEDUP_REMOVED lines=11> */
.L_x_907:
[----:B------:R-:W0:Y:S02]  /*9880*/  LDS R2, [R0] ;  /* 0x0000000000027984 */ /* 0x000e240000000800 */
[----:B0-----:R-:W-:-:S10]  /*9890*/  HFMA2.MMA R3, R2, 1, 1, R13 ;  /* 0x3c003c0002037835 */ /* 0x001fd4000000000d */
[----:B------:R-:W0:Y:S02]  /*98a0*/  ATOMS.CAST.SPIN R3, [R0], R2, R3 ;  /* 0x000000020003738d */ /* 0x000e240001800003 */
[----:B0-----:R-:W-:-:S13]  /*98b0*/  ISETP.EQ.U32.AND P0, PT, R3, 0x1, PT ;  /* 0x000000010300780c */ /* 0x001fda0003f02070 */
[----:B------:R-:W-:Y:S05]  /*98c0*/  @!P0 BRA `(.L_x_907) ;  /* 0xfffffffc00ec8947 */ /* 0x000fea000383ffff */
[----:B------:R-:W-:Y:S05]  /*98d0*/  BRA `(.L_x_905) ;  /* 0x00000000000c7947 */ /* 0x000fea0003800000 */
.L_x_906:
[----:B------:R-:W2:Y:S02]  /*98e0*/  LD.E R0, desc[UR8][R4.64] ;  /* 0x0000000804007980 */ /* 0x000ea4000c101900 */
[----:B--2---:R-:W-:-:S05]  /*98f0*/  IADD3 R3, R13, R0, RZ ;  /* 0x000000000d037210 */ /* 0x004fca0007ffe0ff */
[----:B------:R0:W-:Y:S02]  /*9900*/  ST.E desc[UR8][R4.64], R3 ;  /* 0x0000000304007985 */ /* 0x0001e4000c101908 */
.L_x_905:
[----:B------:R-:W-:Y:S05]  /*9910*/  BSYNC B0 ;  /* 0x0000000000007941 */ /* 0x000fea0003800000 */
.L_x_904:
[----:B------:R1:W-:Y:S01]  /*9920*/  ATOM.E.ADD.F16x2.RN.STRONG.GPU P0, RZ, desc[UR8][R4.64+0x4], R23 ;  /* 0x0000041704ff79a2 */ /* 0x0003e2000810e1c8 */
[----:B------:R-:W-:Y:S04]  /*9930*/  BSSY B0, `(.L_x_908) ;  /* 0x000000f000007945 */ /* 0x000fe80003800000 */
[----:B-1----:R-:W-:Y:S05]  /*9940*/  @P0 BRA `(.L_x_909) ;  /* 0x0000000000340947 */ /* 0x002fea0003800000 */
[----:B------:R-:W1:Y:S02]  /*9950*/  QSPC.E.S P0, RZ, [R4+0x4] ;  /* 0x0000040004ff73aa */ /* 0x000e640000000500 */
[----:B-1----:R-:W-:Y:S05]  /*9960*/  @!P0 BRA `(.L_x_910) ;  /* 0x0000000000208947 */ /* 0x002fea0003800000 */
[----:B------:R-:W-:-:S04]  /*9970*/  MOV R2, R4 ;  /* 0x0000000400027202 */ /* 0x000fc80000000f00 */
[----:B------:R-:W-:-:S07]  /*9980*/  MOV R0, R2 ;  /* 0x0000000200007202 */ /* 0x000fce0000000f00 */
.L_x_911:
[----:B------:R-:W0:Y:S02]  /*9990*/  LDS R2, [R0+0x4] ;  /* 0x0000040000027984 */ /* 0x000e240000000800 */
[----:B0-----:R-:W-:-:S06]  /*99a0*/  HADD2 R3, R2, R23 ;  /* 0x0000001702037230 */ /* 0x001fcc0000000000 */
[----:B------:R-:W0:Y:S02]  /*99b0*/  ATOMS.CAST.SPIN R3, [R0+0x4], R2, R3 ;  /* 0x000004020003738d */ /* 0x000e240001800003 */
[----:B0-----:R-:W-:-:S13]  /*99c0*/  ISETP.EQ.U32.AND P0, PT, R3, 0x1, PT ;  /* 0x000000010300780c */ /* 0x001fda0003f02070 */
[----:B------:R-:W-:Y:S05]  /*99d0*/  @!P0 BRA `(.L_x_911) ;  /* 0xfffffffc00ec8947 */ /* 0x000fea000383ffff */
[----:B------:R-:W-:Y:S05]  /*99e0*/  BRA `(.L_x_909) ;  /* 0x00000000000c7947 */ /* 0x000fea0003800000 */
.L_x_910:
[----:B------:R-:W0:Y:S02]  /*99f0*/  LD.E R0, desc[UR8][R4.64+0x4] ;  /* 0x0000040804007980 */ /* 0x000e24000c101900 */
[----:B0-----:R-:W-:-:S05]  /*9a00*/  IADD3 R3, R23, R0, RZ ;  /* 0x0000000017037210 */ /* 0x001fca0007ffe0ff */
[----:B------:R1:W-:Y:S02]  /*9a10*/  ST.E desc[UR8][R4.64+0x4], R3 ;  /* 0x0000040304007985 */ /* 0x0003e4000c101908 */
.L_x_909:
[----:B------:R-:W-:Y:S05]  /*9a20*/  BSYNC B0 ;  /* 0x0000000000007941 */ /* 0x000fea0003800000 */
.L_x_908:
[----:B------:R-:W-:-:S13]  /*9a30*/  ISETP.GE.AND P0, PT, R21, 0x2, PT ;  /* 0x000000021500780c */ /* 0x000fda0003f06270 */
[----:B------:R-:W-:Y:S05]  /*9a40*/  @!P0 EXIT ;  /* 0x000000000000894d */ /* 0x000fea0003800000 */
[----:B01----:R-:W-:Y:S01]  /*9a50*/  MOV R3, UR6 ;  /* 0x0000000600037c02 */ /* 0x003fe20008000f00 */
[----:B------:R-:W-:-:S04]  /*9a60*/  HMUL2 R15, R15, R24.H0_H0 ;  /* 0x200000180f0f7232 */ /* 0x000fc80000000000 */
[----:B------:R-:W-:-:S05]  /*9a70*/  IMAD.WIDE R4, R3, 0x2, R4 ;  /* 0x0000000203047825 */ /* 0x000fca00078e0204 */
        /* <DEDUP_REMOVED lines=8> */
.L_x_915:
[----:B------:R-:W0:Y:S02]  /*9b00*/  LDS R2, [R0] ;  /* 0x0000000000027984 */ /* 0x000e240000000800 */
[----:B0-----:R-:W-:-:S10]  /*9b10*/  HFMA2.MMA R3, R2, 1, 1, R15 ;  /* 0x3c003c0002037835 */ /* 0x001fd4000000000f */
[----:B------:R-:W0:Y:S02]  /*9b20*/  ATOMS.CAST.SPIN R3, [R0], R2, R3 ;  /* 0x000000020003738d */ /* 0x000e240001800003 */
[----:B0-----:R-:W-:-:S13]  /*9b30*/  ISETP.EQ.U32.AND P0, PT, R3, 0x1, PT ;  /* 0x000000010300780c */ /* 0x001fda0003f02070 */
[----:B------:R-:W-:Y:S05]  /*9b40*/  @!P0 BRA `(.L_x_915) ;  /* 0xfffffffc00ec8947 */ /* 0x000fea000383ffff */
[----:B------:R-:W-:Y:S05]  /*9b50*/  BRA `(.L_x_913) ;  /* 0x00000000000c7947 */ /* 0x000fea0003800000 */
.L_x_914:
[----:B------:R-:W2:Y:S02]  /*9b60*/  LD.E R0, desc[UR8][R4.64] ;  /* 0x0000000804007980 */ /* 0x000ea4000c101900 */
[----:B--2---:R-:W-:-:S05]  /*9b70*/  IADD3 R3, R15, R0, RZ ;  /* 0x000000000f037210 */ /* 0x004fca0007ffe0ff */
[----:B------:R0:W-:Y:S02]  /*9b80*/  ST.E desc[UR8][R4.64], R3 ;  /* 0x0000000304007985 */ /* 0x0001e4000c101908 */
.L_x_913:
[----:B------:R-:W-:Y:S05]  /*9b90*/  BSYNC B0 ;  /* 0x0000000000007941 */ /* 0x000fea0003800000 */
.L_x_912:
[----:B------:R1:W-:Y:S01]  /*9ba0*/  ATOM.E.ADD.F16x2.RN.STRONG.GPU P0, RZ, desc[UR8][R4.64+0x4], R7 ;  /* 0x0000040704ff79a2 */ /* 0x0003e2000810e1c8 */
[----:B------:R-:W-:Y:S04]  /*9bb0*/  BSSY B0, `(.L_x_916) ;  /* 0x000000f000007945 */ /* 0x000fe80003800000 */
[----:B-1----:R-:W-:Y:S05]  /*9bc0*/  @P0 BRA `(.L_x_917) ;  /* 0x0000000000340947 */ /* 0x002fea0003800000 */
[----:B------:R-:W1:Y:S02]  /*9bd0*/  QSPC.E.S P0, RZ, [R4+0x4] ;  /* 0x0000040004ff73aa */ /* 0x000e640000000500 */
[----:B-1----:R-:W-:Y:S05]  /*9be0*/  @!P0 BRA `(.L_x_918) ;  /* 0x0000000000208947 */ /* 0x002fea0003800000 */
[----:B------:R-:W-:-:S04]  /*9bf0*/  MOV R2, R4 ;  /* 0x0000000400027202 */ /* 0x000fc80000000f00 */
[----:B------:R-:W-:-:S07]  /*9c00*/  MOV R0, R2 ;  /* 0x0000000200007202 */ /* 0x000fce0000000f00 */
.L_x_919:
[----:B------:R-:W0:Y:S02]  /*9c10*/  LDS R2, [R0+0x4] ;  /* 0x0000040000027984 */ /* 0x000e240000000800 */
[----:B0-----:R-:W-:-:S06]  /*9c20*/  HADD2 R3, R2, R7 ;  /* 0x0000000702037230 */ /* 0x001fcc0000000000 */
[----:B------:R-:W0:Y:S02]  /*9c30*/  ATOMS.CAST.SPIN R3, [R0+0x4], R2, R3 ;  /* 0x000004020003738d */ /* 0x000e240001800003 */
[----:B0-----:R-:W-:-:S13]  /*9c40*/  ISETP.EQ.U32.AND P0, PT, R3, 0x1, PT ;  /* 0x000000010300780c */ /* 0x001fda0003f02070 */
[----:B------:R-:W-:Y:S05]  /*9c50*/  @!P0 BRA `(.L_x_919) ;  /* 0xfffffffc00ec8947 */ /* 0x000fea000383ffff */
[----:B------:R-:W-:Y:S05]  /*9c60*/  BRA `(.L_x_917) ;  /* 0x00000000000c7947 */ /* 0x000fea0003800000 */
.L_x_918:
[----:B------:R-:W0:Y:S02]  /*9c70*/  LD.E R0, desc[UR8][R4.64+0x4] ;  /* 0x0000040804007980 */ /* 0x000e24000c101900 */
[----:B0-----:R-:W-:-:S05]  /*9c80*/  IADD3 R3, R7, R0, RZ ;  /* 0x0000000007037210 */ /* 0x001fca0007ffe0ff */
[----:B------:R1:W-:Y:S02]  /*9c90*/  ST.E desc[UR8][R4.64+0x4], R3 ;  /* 0x0000040304007985 */ /* 0x0003e4000c101908 */
.L_x_917:
[----:B------:R-:W-:Y:S05]  /*9ca0*/  BSYNC B0 ;  /* 0x0000000000007941 */ /* 0x000fea0003800000 */
.L_x_916:
[----:B------:R-:W-:-:S13]  /*9cb0*/  ISETP.NE.AND P0, PT, R21, 0x2, PT ;  /* 0x000000021500780c */ /* 0x000fda0003f05270 */
        /* <DEDUP_REMOVED lines=12> */
.L_x_923:
[----:B------:R-:W0:Y:S02]  /*9d80*/  LDS R2, [R0] ;  /* 0x0000000000027984 */ /* 0x000e240000000800 */
[----:B0-----:R-:W-:-:S10]  /*9d90*/  HFMA2.MMA R3, R2, 1, 1, R17 ;  /* 0x3c003c0002037835 */ /* 0x001fd40000000011 */
[----:B------:R-:W0:Y:S02]  /*9da0*/  ATOMS.CAST.SPIN R3, [R0], R2, R3 ;  /* 0x000000020003738d */ /* 0x000e240001800003 */
[----:B0-----:R-:W-:-:S13]  /*9db0*/  ISETP.EQ.U32.AND P0, PT, R3, 0x1, PT ;  /* 0x000000010300780c */ /* 0x001fda0003f02070 */
[----:B------:R-:W-:Y:S05]  /*9dc0*/  @!P0 BRA `(.L_x_923) ;  /* 0xfffffffc00ec8947 */ /* 0x000fea000383ffff */
[----:B------:R-:W-:Y:S05]  /*9dd0*/  BRA `(.L_x_921) ;  /* 0x00000000000c7947 */ /* 0x000fea0003800000 */
.L_x_922:
[----:B------:R-:W2:Y:S02]  /*9de0*/  LD.E R0, desc[UR8][R4.64] ;  /* 0x0000000804007980 */ /* 0x000ea4000c101900 */
[----:B--2---:R-:W-:-:S05]  /*9df0*/  IADD3 R3, R17, R0, RZ ;  /* 0x0000000011037210 */ /* 0x004fca0007ffe0ff */
[----:B------:R0:W-:Y:S02]  /*9e00*/  ST.E desc[UR8][R4.64], R3 ;  /* 0x0000000304007985 */ /* 0x0001e4000c101908 */
.L_x_921:
[----:B------:R-:W-:Y:S05]  /*9e10*/  BSYNC B0 ;  /* 0x0000000000007941 */ /* 0x000fea0003800000 */
.L_x_920:
[----:B------:R1:W-:Y:S01]  /*9e20*/  ATOM.E.ADD.F16x2.RN.STRONG.GPU P0, RZ, desc[UR8][R4.64+0x4], R25 ;  /* 0x0000041904ff79a2 */ /* 0x0003e2000810e1c8 */
[----:B------:R-:W-:Y:S04]  /*9e30*/  BSSY B0, `(.L_x_924) ;  /* 0x000000f000007945 */ /* 0x000fe80003800000 */
[----:B-1----:R-:W-:Y:S05]  /*9e40*/  @P0 BRA `(.L_x_925) ;  /* 0x0000000000340947 */ /* 0x002fea0003800000 */
[----:B------:R-:W1:Y:S02]  /*9e50*/  QSPC.E.S P0, RZ, [R4+0x4] ;  /* 0x0000040004ff73aa */ /* 0x000e640000000500 */
[----:B-1----:R-:W-:Y:S05]  /*9e60*/  @!P0 BRA `(.L_x_926) ;  /* 0x0000000000208947 */ /* 0x002fea0003800000 */
[----:B------:R-:W-:-:S04]  /*9e70*/  MOV R2, R4 ;  /* 0x0000000400027202 */ /* 0x000fc80000000f00 */
[----:B------:R-:W-:-:S07]  /*9e80*/  MOV R0, R2 ;  /* 0x0000000200007202 */ /* 0x000fce0000000f00 */
.L_x_927:
[----:B------:R-:W0:Y:S02]  /*9e90*/  LDS R2, [R0+0x4] ;  /* 0x0000040000027984 */ /* 0x000e240000000800 */
[----:B0-----:R-:W-:-:S06]  /*9ea0*/  HADD2 R3, R2, R25 ;  /* 0x0000001902037230 */ /* 0x001fcc0000000000 */
[----:B------:R-:W0:Y:S02]  /*9eb0*/  ATOMS.CAST.SPIN R3, [R0+0x4], R2, R3 ;  /* 0x000004020003738d */ /* 0x000e240001800003 */
[----:B0-----:R-:W-:-:S13]  /*9ec0*/  ISETP.EQ.U32.AND P0, PT, R3, 0x1, PT ;  /* 0x000000010300780c */ /* 0x001fda0003f02070 */
[----:B------:R-:W-:Y:S05]  /*9ed0*/  @!P0 BRA `(.L_x_927) ;  /* 0xfffffffc00ec8947 */ /* 0x000fea000383ffff */
[----:B------:R-:W-:Y:S05]  /*9ee0*/  BRA `(.L_x_925) ;  /* 0x00000000000c7947 */ /* 0x000fea0003800000 */
.L_x_926:
[----:B------:R-:W0:Y:S02]  /*9ef0*/  LD.E R0, desc[UR8][R4.64+0x4] ;  /* 0x0000040804007980 */ /* 0x000e24000c101900 */
[----:B0-----:R-:W-:-:S05]  /*9f00*/  IADD3 R3, R25, R0, RZ ;  /* 0x0000000019037210 */ /* 0x001fca0007ffe0ff */
[----:B------:R1:W-:Y:S02]  /*9f10*/  ST.E desc[UR8][R4.64+0x4], R3 ;  /* 0x0000040304007985 */ /* 0x0003e4000c101908 */
.L_x_925:
[----:B------:R-:W-:Y:S05]  /*9f20*/  BSYNC B0 ;  /* 0x0000000000007941 */ /* 0x000fea0003800000 */
.L_x_924:
        /* <DEDUP_REMOVED lines=13> */
.L_x_931:
[----:B------:R-:W0:Y:S02]  /*a000*/  LDS R2, [R0] ;  /* 0x0000000000027984 */ /* 0x000e240000000800 */
[----:B0-----:R-:W-:-:S10]  /*a010*/  HFMA2.MMA R3, R2, 1, 1, R19 ;  /* 0x3c003c0002037835 */ /* 0x001fd40000000013 */
[----:B------:R-:W0:Y:S02]  /*a020*/  ATOMS.CAST.SPIN R3, [R0], R2, R3 ;  /* 0x000000020003738d */ /* 0x000e240001800003 */
[----:B0-----:R-:W-:-:S13]  /*a030*/  ISETP.EQ.U32.AND P0, PT, R3, 0x1, PT ;  /* 0x000000010300780c */ /* 0x001fda0003f02070 */
[----:B------:R-:W-:Y:S05]  /*a040*/  @!P0 BRA `(.L_x_931) ;  /* 0xfffffffc00ec8947 */ /* 0x000fea000383ffff */
[----:B------:R-:W-:Y:S05]  /*a050*/  BRA `(.L_x_929) ;  /* 0x00000000000c7947 */ /* 0x000fea0003800000 */
.L_x_930:
[----:B------:R-:W2:Y:S02]  /*a060*/  LD.E R0, desc[UR8][R4.64] ;  /* 0x0000000804007980 */ /* 0x000ea4000c101900 */
[----:B--2---:R-:W-:-:S05]  /*a070*/  IADD3 R3, R19, R0, RZ ;  /* 0x0000000013037210 */ /* 0x004fca0007ffe0ff */
[----:B------:R0:W-:Y:S02]  /*a080*/  ST.E desc[UR8][R4.64], R3 ;  /* 0x0000000304007985 */ /* 0x0001e4000c101908 */
.L_x_929:
[----:B------:R-:W-:Y:S05]  /*a090*/  BSYNC B0 ;  /* 0x0000000000007941 */ /* 0x000fea0003800000 */
.L_x_928:
[----:B------:R1:W-:Y:S02]  /*a0a0*/  ATOM.E.ADD.F16x2.RN.STRONG.GPU P0, RZ, desc[UR8][R4.64+0x4], R7 ;  /* 0x0000040704ff79a2 */ /* 0x0003e4000810e1c8 */
[----:B-1----:R-:W-:Y:S05]  /*a0b0*/  @P0 EXIT ;  /* 0x000000000000094d */ /* 0x002fea0003800000 */
[----:B------:R-:W1:Y:S02]  /*a0c0*/  QSPC.E.S P0, RZ, [R4+0x4] ;  /* 0x0000040004ff73aa */ /* 0x000e640000000500 */
[----:B-1----:R-:W-:Y:S05]  /*a0d0*/  @!P0 BRA `(.L_x_932) ;  /* 0x0000000000208947 */ /* 0x002fea0003800000 */
[----:B------:R-:W-:-:S04]  /*a0e0*/  MOV R2, R4 ;  /* 0x0000000400027202 */ /* 0x000fc80000000f00 */
[----:B------:R-:W-:-:S07]  /*a0f0*/  MOV R0, R2 ;  /* 0x0000000200007202 */ /* 0x000fce0000000f00 */
.L_x_933:
[----:B------:R-:W0:Y:S02]  /*a100*/  LDS R2, [R0+0x4] ;  /* 0x0000040000027984 */ /* 0x000e240000000800 */
[----:B0-----:R-:W-:-:S06]  /*a110*/  HADD2 R3, R2, R7 ;  /* 0x0000000702037230 */ /* 0x001fcc0000000000 */
[----:B------:R-:W0:Y:S02]  /*a120*/  ATOMS.CAST.SPIN R3, [R0+0x4], R2, R3 ;  /* 0x000004020003738d */ /* 0x000e240001800003 */
[----:B0-----:R-:W-:-:S13]  /*a130*/  ISETP.EQ.U32.AND P0, PT, R3, 0x1, PT ;  /* 0x000000010300780c */ /* 0x001fda0003f02070 */
[----:B------:R-:W-:Y:S05]  /*a140*/  @!P0 BRA `(.L_x_933) ;  /* 0xfffffffc00ec8947 */ /* 0x000fea000383ffff */
[----:B------:R-:W-:Y:S05]  /*a150*/  EXIT ;  /* 0x000000000000794d */ /* 0x000fea0003800000 */
.L_x_932:
[----:B------:R-:W0:Y:S02]  /*a160*/  LD.E R0, desc[UR8][R4.64+0x4] ;  /* 0x0000040804007980 */ /* 0x000e24000c101900 */
[----:B0-----:R-:W-:-:S05]  /*a170*/  IADD3 R3, R7, R0, RZ ;  /* 0x0000000007037210 */ /* 0x001fca0007ffe0ff */
[----:B------:R-:W-:Y:S01]  /*a180*/  ST.E desc[UR8][R4.64+0x4], R3 ;  /* 0x0000040304007985 */ /* 0x000fe2000c101908 */
[----:B------:R-:W-:Y:S05]  /*a190*/  EXIT ;  /* 0x000000000000794d */ /* 0x000fea0003800000 */
.L_x_934:
        /* <DEDUP_REMOVED lines=14> */
.L_x_5194:


//--------------------- .text._Z23gemm_half_q_half_kernelILi4ELi190ELb1ELb1ELi32EEvPK6__halfPKjS4_S2_PS0_iiiiPKtS7_iiiiiibS2_i --------------------------
	.section	.text._Z23gemm_half_q_half_kernelILi4ELi190ELb1ELb1ELi32EEvPK6__halfPKjS4_S2_PS0_iiiiPKtS7_iiiiiibS2_i,"ax",@progbits
	.align	128
        .global         _Z23gemm_half_q_half_kernelILi4ELi190ELb1ELb1ELi32EEvPK6__halfPKjS4_S2_PS0_iiiiPKtS7_iiiiiibS2_i
        .type           _Z23gemm_half_q_half_kernelILi4ELi190ELb1ELb1ELi32EEvPK6__halfPKjS4_S2_PS0_iiiiPKtS7_iiiiiibS2_i,@function
        .size           _Z23gemm_half_q_half_kernelILi4ELi190ELb1ELb1ELi32EEvPK6__halfPKjS4_S2_PS0_iiiiPKtS7_iiiiiibS2_i,(.L_x_5195 - _Z23gemm_half_q_half_kernelILi4ELi190ELb1ELb1ELi32EEvPK6__halfPKjS4_S2_PS0_iiiiPKtS7_iiiiiibS2_i)
        .other          _Z23gemm_half_q_half_kernelILi4ELi190ELb1ELb1ELi32EEvPK6__halfPKjS4_S2_PS0_iiiiPKtS7_iiiiiibS2_i,@"STO_CUDA_ENTRY STV_DEFAULT"
_Z23gemm_half_q_half_kernelILi4ELi190ELb1ELb1ELi32EEvPK6__halfPKjS4_S2_PS0_iiiiPKtS7_iiiiiibS2_i:
.text._Z23gemm_half_q_half_kernelILi4ELi190ELb1ELb1ELi32EEvPK6__halfPKjS4_S2_PS0_iiiiPKtS7_iiiiiibS2_i:
[----:B------:R-:W-:Y:S01]  /*0000*/  LDC R1, c[0x0][0x28] ;  /* 0x00000a00ff017b82 */ /* 0x000fe20000000800 */
[----:B------:R-:W0:Y:S07]  /*0010*/  S2R R3, SR_CTAID.Y ;  /* 0x0000000000037919 */ /* 0x000e2e0000002600 */
[----:B------:R-:W0:Y:S01]  /*0020*/  LDC R4, c[0x0][0x238] ;  /* 0x00008e00ff047b82 */ /* 0x000e220000000800 */
[----:B------:R-:W-:Y:S01]  /*0030*/  ULDC.64 UR6, c[0x0][0x208] ;  /* 0x0000820000067ab9 */ /* 0x000fe20000000a00 */
[----:B------:R-:W-:Y:S01]  /*0040*/  PRMT R93, RZ, 0x7610, R93 ;  /* 0x00007610ff5d7816 */ /* 0x000fe2000000005d */
[----:B------:R-:W1:Y:S01]  /*0050*/  S2R R5, SR_TID.X ;  /* 0x0000000000057919 */ /* 0x000e620000002100 */
[----:B------:R-:W-:-:S02]  /*0060*/  PRMT R92, RZ, 0x7610, R92 ;  /* 0x00007610ff5c7816 */ /* 0x000fc4000000005c */
[----:B------:R-:W-:Y:S01]  /*0070*/  PRMT R91, RZ, 0x7610, R91 ;  /* 0x00007610ff5b7816 */ /* 0x000fe2000000005b */
[----:B------:R-:W1:Y:S01]  /*0080*/  S2R R0, SR_CTAID.X ;  /* 0x0000000000007919 */ /* 0x000e620000002500 */
[----:B------:R-:W2:Y:S01]  /*0090*/  LDC R7, c[0x0][0x240] ;  /* 0x00009000ff077b82 */ /* 0x000ea20000000800 */
[----:B------:R-:W-:Y:S01]  /*00a0*/  PRMT R90, RZ, 0x7610, R90 ;  /* 0x00007610ff5a7816 */ /* 0x000fe2000000005a */
[----:B------:R-:W3:Y:S01]  /*00b0*/  S2R R2, SR_CTAID.Z ;  /* 0x0000000000027919 */ /* 0x000ee20000002700 */
[--C-:B0-----:R-:W-:Y:S01]  /*00c0*/  IMAD R97, R3, -0x4, R4.reuse ;  /* 0xfffffffc03617824 */ /* 0x101fe200078e0204 */
[----:B------:R-:W-:-:S04]  /*00d0*/  PRMT R4, RZ, 0x7610, R4 ;  /* 0x00007610ff047816 */ /* 0x000fc80000000004 */
[C---:B------:R-:W-:Y:S02]  /*00e0*/  ISETP.GE.AND P1, PT, R97.reuse, 0x1, PT ;  /* 0x000000016100780c */ /* 0x040fe40003f26270 */
[----:B------:R-:W-:Y:S02]  /*00f0*/  VIMNMX R96, R97, 0x4, PT ;  /* 0x0000000461607848 */ /* 0x000fe40003fe0100 */
[----:B-1----:R-:W-:Y:S02]  /*0100*/  LEA R0, R0, R5, 0x5 ;  /* 0x0000000500007211 */ /* 0x002fe400078e28ff */
        /* <DEDUP_REMOVED lines=32> */
.L_x_935:
        /* <DEDUP_REMOVED lines=25> */
.L_x_940:
        /* <DEDUP_REMOVED lines=37> */
.L_x_939:
        /* <DEDUP_REMOVED lines=24> */
.L_x_941:
        /* <DEDUP_REMOVED lines=14> */
.L_x_938:
        /* <DEDUP_REMOVED lines=10> */
.L_x_943:
        /* <DEDUP_REMOVED lines=37> */
.L_x_942:
        /* <DEDUP_REMOVED lines=24> */
.L_x_944:
        /* <DEDUP_REMOVED lines=13> */
.L_x_937:
[----:B------:R-:W-:Y:S05]  /*0e90*/  BSYNC B0 ;  /* 0x0000000000007941 */ /* 0x000fea0003800000 */
.L_x_936:
        /* <DEDUP_REMOVED lines=14> */
[----:B-1----:R-:W0:Y:S01]  /*0f80*/  LDC.64 R12, c[0x0][0x230] ;  /* 0x00008c00ff0c7b82 */ /* 0x002e220000000a00 */
[----:B------:R-:W-:Y:S02]  /*0f90*/  PLOP3.LUT P0, PT, PT, PT, PT, 0x8, 0x0 ;  /* 0x000000000000781c */ /* 0x000fe40003f0e170 */
[----:B------:R-:W-:-:S11]  /*0fa0*/  IADD3 R15, R96, -0x3, RZ ;  /* 0xfffffffd600f7810 */ /* 0x000fd60007ffe0ff */
.L_x_947:
        /* <DEDUP_REMOVED lines=19> */
.L_x_946:
[----:B----4-:R-:W-:-:S04]  /*10e0*/  IADD3 R4, R96, -R14, RZ ;  /* 0x8000000e60047210 */ /* 0x010fc80007ffe0ff */
[----:B------:R-:W-:-:S13]  /*10f0*/  ISETP.GT.AND P2, PT, R4, 0x1, PT ;  /* 0x000000010400780c */ /* 0x000fda0003f44270 */
[----:B------:R-:W-:Y:S05]  /*1100*/  @!P2 BRA `(.L_x_948) ;  /* 0x00000000002ca947 */ /* 0x000fea0003800000 */
[----:B--23--:R-:W0:Y:S01]  /*1110*/  LDC.64 R6, c[0x0][0x230] ;  /* 0x00008c00ff067b82 */ /* 0x00ce220000000a00 */
[----:B------:R-:W-:Y:S02]  /*1120*/  LEA R4, R3, R14, 0x2 ;  /* 0x0000000e03047211 */ /* 0x000fe400078e10ff */
[----:B------:R-:W-:Y:S02]  /*1130*/  PLOP3.LUT P0, PT, PT, PT, PT, 0x8, 0x0 ;  /* 0x000000000000781c */ /* 0x000fe40003f0e170 */
[C---:B-1----:R-:W-:Y:S01]  /*1140*/  IADD3 R8, R4.reuse, 0x1, RZ ;  /* 0x0000000104087810 */ /* 0x042fe20007ffe0ff */
[----:B------:R-:W-:Y:S01]  /*1150*/  IMAD R5, R4, R89, R0 ;  /* 0x0000005904057224 */ /* 0x000fe200078e0200 */
[----:B------:R-:W-:-:S03]  /*1160*/  IADD3 R14, R14, 0x2, RZ ;  /* 0x000000020e0e7810 */ /* 0x000fc60007ffe0ff */
[----:B------:R-:W-:Y:S02]  /*1170*/  IMAD R9, R8, R89, R0 ;  /* 0x0000005908097224 */ /* 0x000fe400078e0200 */
[----:B0-----:R-:W-:-:S04]  /*1180*/  IMAD.WIDE R4, R5, 0x2, R6 ;  /* 0x0000000205047825 */ /* 0x001fc800078e0206 */
[----:B------:R-:W-:Y:S01]  /*1190*/  IMAD.WIDE R6, R9, 0x2, R6 ;  /* 0x0000000209067825 */ /* 0x000fe200078e0206 */
[----:B------:R0:W-:Y:S04]  /*11a0*/  STG.E.64 desc[UR6][R4.64], RZ ;  /* 0x000000ff04007986 */ /* 0x0001e8000c101b06 */
[----:B------:R0:W-:Y:S02]  /*11b0*/  STG.E.64 desc[UR6][R6.64], RZ ;  /* 0x000000ff06007986 */ /* 0x0001e4000c101b06 */
.L_x_948:
[----:B------:R-:W-:-:S13]  /*11c0*/  ISETP.LT.OR P0, PT, R14, R96, P0 ;  /* 0x000000600e00720c */ /* 0x000fda0000701670 */
[----:B0-23--:R-:W0:Y:S01]  /*11d0*/  @P0 LDC.64 R4, c[0x0][0x230] ;  /* 0x00008c00ff040b82 */ /* 0x00de220000000a00 */
[----:B------:R-:W-:-:S05]  /*11e0*/  @P0 LEA R3, R3, R14, 0x2 ;  /* 0x0000000e03030211 */ /* 0x000fca00078e10ff */
[----:B------:R-:W-:-:S04]  /*11f0*/  @P0 IMAD R3, R3, R89, R0 ;  /* 0x0000005903030224 */ /* 0x000fc800078e0200 */
[----:B0-----:R-:W-:-:S05]  /*1200*/  @P0 IMAD.WIDE R4, R3, 0x2, R4 ;  /* 0x0000000203040825 */ /* 0x001fca00078e0204 */
[----:B------:R4:W-:Y:S02]  /*1210*/  @P0 STG.E.64 desc[UR6][R4.64], RZ ;  /* 0x000000ff04000986 */ /* 0x0009e4000c101b06 */
.L_x_945:
[----:B0-----:R-:W0:Y:S08]  /*1220*/  LDC R19, c[0x0][0x25c] ;  /* 0x00009700ff137b82 */ /* 0x001e300000000800 */
[----:B------:R-:W-:Y:S01]  /*1230*/  BAR.SYNC.DEFER_BLOCKING 0x0 ;  /* 0x0000000000007b1d */ /* 0x000fe20000010000 */
[----:B------:R-:W-:-:S07]  /*1240*/  ISETP.GE.AND P0, PT, R94, R95, PT ;  /* 0x0000005f5e00720c */ /* 0x000fce0003f06270 */
[----:B-----5:R-:W0:Y:S06]  /*1250*/  LDC R21, c[0x0][0x264] ;  /* 0x00009900ff157b82 */ /* 0x020e2c0000000800 */
[----:B------:R-:W-:Y:S05]  /*1260*/  @P0 BRA `(.L_x_949) ;  /* 0x0000000000d40947 */ /* 0x000fea0003800000 */
[----:B-1----:R-:W1:Y:S01]  /*1270*/  LDC.64 R8, c[0x0][0x248] ;  /* 0x00009200ff087b82 */ /* 0x002e620000000a00 */
[----:B------:R-:W-:-:S07]  /*1280*/  SHF.L.U32 R3, R2, 0x6, RZ ;  /* 0x0000000602037819 */ /* 0x000fce00000006ff */
[----:B------:R-:W0:Y:S01]  /*1290*/  LDC.64 R10, c[0x0][0x220] ;  /* 0x00008800ff0a7b82 */ /* 0x000e220000000a00 */
[----:B-1----:R-:W-:-:S05]  /*12a0*/  IMAD.WIDE R2, R3, 0x2, R8 ;  /* 0x0000000203027825 */ /* 0x002fca00078e0208 */
[----:B------:R1:W5:Y:S01]  /*12b0*/  LDG.E.U16.CONSTANT R12, desc[UR6][R2.64] ;  /* 0x00000006020c7981 */ /* 0x000362000c1e9500 */
[----:B--234-:R-:W-:Y:S01]  /*12c0*/  SHF.R.S32.HI R5, RZ, 0x1f, R0 ;  /* 0x0000001fff057819 */ /* 0x01cfe20000011400 */
[----:B------:R-:W-:Y:S01]  /*12d0*/  UMOV UR4, URZ ;  /* 0x0000003f00047c82 */ /* 0x000fe20008000000 */
[----:B------:R-:W-:Y:S02]  /*12e0*/  SHF.L.U32 R4, R0, 0x2, RZ ;  /* 0x0000000200047819 */ /* 0x000fe400000006ff */
[----:B------:R-:W-:Y:S02]  /*12f0*/  LEA.HI R5, R5, R0, RZ, 0x3 ;  /* 0x0000000005057211 */ /* 0x000fe400078f18ff */
[----:B------:R-:W-:Y:S02]  /*1300*/  MOV R16, R94 ;  /* 0x0000005e00107202 */ /* 0x000fe40000000f00 */
[----:B------:R-:W-:Y:S02]  /*1310*/  LOP3.LUT R13, R4, 0x10, RZ, 0xc0, !PT ;  /* 0x00000010040d7812 */ /* 0x000fe400078ec0ff */
[----:B01----:R-:W-:-:S07]  /*1320*/  SHF.R.S32.HI R14, RZ, 0x3, R5 ;  /* 0x00000003ff0e7819 */ /* 0x003fce0000011405 */
.L_x_950:
[----:B-----5:R-:W-:Y:S01]  /*1330*/  IADD3 R15, R12, UR4, RZ ;  /* 0x000000040c0f7c10 */ /* 0x020fe2000fffe0ff */
[----:B------:R-:W0:Y:S04]  /*1340*/  LDC.64 R4, c[0x0][0x228] ;  /* 0x00008a00ff047b82 */ /* 0x000e280000000a00 */
[----:B------:R-:W-:-:S05]  /*1350*/  IMAD R2, R15, R89, RZ ;  /* 0x000000590f027224 */ /* 0x000fca00078e02ff */
[----:B------:R-:W-:-:S04]  /*1360*/  SHF.R.S32.HI R3, RZ, 0x1f, R2 ;  /* 0x0000001fff037819 */ /* 0x000fc80000011402 */
[----:B------:R-:W-:-:S04]  /*1370*/  LEA.HI R3, R3, R2, RZ, 0x3 ;  /* 0x0000000203037211 */ /* 0x000fc800078f18ff */
[----:B------:R-:W-:-:S05]  /*1380*/  LEA.HI.SX32 R3, R3, R14, 0x1d ;  /* 0x0000000e03037211 */ /* 0x000fca00078feaff */
[----:B------:R-:W-:-:S06]  /*1390*/  IMAD.WIDE R2, R3, 0x4, R10 ;  /* 0x0000000403027825 */ /* 0x000fcc00078e020a */
[----:B------:R-:W2:Y:S01]  /*13a0*/  LDG.E.CONSTANT R2, desc[UR6][R2.64] ;  /* 0x0000000602027981 */ /* 0x000ea2000c1e9900 */
[----:B------:R-:W-:-:S05]  /*13b0*/  LEA R7, R16, 0x1, 0x1 ;  /* 0x0000000110077811 */ /* 0x000fca00078e08ff */
[----:B------:R-:W-:-:S06]  /*13c0*/  IMAD.WIDE R6, R7, 0x2, R8 ;  /* 0x0000000207067825 */ /* 0x000fcc00078e0208 */
[----:B------:R-:W3:Y:S01]  /*13d0*/  LDG.E.U16.CONSTANT R7, desc[UR6][R6.64] ;  /* 0x0000000606077981 */ /* 0x000ee2000c1e9500 */
[----:B0-----:R-:W-:-:S06]  /*13e0*/  IMAD.WIDE R4, R15, 0x2, R4 ;  /* 0x000000020f047825 */ /* 0x001fcc00078e0204 */
[----:B------:R-:W4:Y:S01]  /*13f0*/  LDG.E.U16.CONSTANT R4, desc[UR6][R4.64] ;  /* 0x0000000604047981 */ /* 0x000f22000c1e9500 */
[----:B------:R-:W-:Y:S01]  /*1400*/  UIADD3 UR4, UR4, 0x1, URZ ;  /* 0x0000000104047890 */ /* 0x000fe2000fffe03f */
        /* <DEDUP_REMOVED lines=13> */
[----:B------:R-:W-:Y:S01]  /*14e0*/  IMAD R18, R18, R18, RZ ;  /* 0x0000001212127224 */ /* 0x000fe200078e02ff */
[----:B---3--:R-:W-:Y:S01]  /*14f0*/  IADD3 R16, R7, R16, RZ ;  /* 0x0000001007107210 */ /* 0x008fe20007ffe0ff */
[----:B------:R-:W-:-:S02]  /*1500*/  IMAD R2, R2, R2, RZ ;  /* 0x0000000202027224 */ /* 0x000fc400078e02ff */
[----:B------:R-:W-:Y:S01]  /*1510*/  IMAD R15, R15, R15, RZ ;  /* 0x0000000f0f0f7224 */ /* 0x000fe200078e02ff */
[----:B------:R-:W4:Y:S01]  /*1520*/  I2F.F16 R17, R17 ;  /* 0x0000001100117306 */ /* 0x000f220000200c00 */
[----:B------:R-:W-:-:S07]  /*1530*/  ISETP.GE.AND P2, PT, R16, R95, PT ;  /* 0x0000005f1000720c */ /* 0x000fce0003f46270 */
[----:B------:R-:W0:Y:S01]  /*1540*/  I2F.F16 R43, R18 ;  /* 0x00000012002b7306 */ /* 0x000e220000200c00 */
[----:B----4-:R-:W-:-:S07]  /*1550*/  HMUL2 R44, R17.H0_H0, R4.H0_H0 ;  /* 0x20000004112c7232 */ /* 0x010fce0000000800 */
[----:B------:R-:W1:Y:S01]  /*1560*/  I2F.F16 R3, R2 ;  /* 0x0000000200037306 */ /* 0x000e620000200c00 */
[----:B0-----:R-:W-:-:S07]  /*1570*/  HMUL2 R43, R43.H0_H0, R4.H0_H0 ;  /* 0x200000042b2b7232 */ /* 0x001fce0000000800 */
[----:B------:R-:W0:Y:S01]  /*1580*/  I2F.F16 R41, R15 ;  /* 0x0000000f00297306 */ /* 0x000e220000200c00 */
[-C--:B-1----:R-:W-:Y:S02]  /*1590*/  HMUL2 R42, R3.H0_H0, R4.reuse.H0_H0 ;  /* 0x20000004032a7232 */ /* 0x082fe40000000800 */
[----:B0-----:R-:W-:Y:S01]  /*15a0*/  HMUL2 R41, R41.H0_H0, R4.H0_H0 ;  /* 0x2000000429297232 */ /* 0x001fe20000000800 */
[----:B------:R-:W-:Y:S06]  /*15b0*/  @!P2 BRA `(.L_x_950) ;  /* 0xfffffffc005ca947 */ /* 0x000fec000383ffff */
.L_x_949:
        /* <DEDUP_REMOVED lines=8> */
[----:B--23--:R-:W-:Y:S02]  /*1640*/  LEA.HI R6, R3, R2, RZ, 0x5 ;  /* 0x0000000203067211 */ /* 0x00cfe400078f28ff */
[----:B------:R-:W-:Y:S02]  /*1650*/  CS2R R2, SRZ ;  /* 0x0000000000027805 */ /* 0x000fe4000001ff00 */
[C---:B0-----:R-:W-:Y:S02]  /*1660*/  ISETP.GT.AND P3, PT, R94.reuse, R19, PT ;  /* 0x000000135e00720c */ /* 0x041fe40003f64270 */
[----:B------:R-:W-:Y:S01]  /*1670*/  ISETP.GT.AND P5, PT, R94, R21, PT ;  /* 0x000000155e00720c */ /* 0x000fe20003fa4270 */
[----:B------:R-:W-:-:S12]  /*1680*/  @!P2 BRA `(.L_x_951) ;  /* 0x00000000001ca947 */ /* 0x000fd80003800000 */
[----:B------:R-:W0:Y:S02]  /*1690*/  LDC R3, c[0x0][0x25c] ;  /* 0x00009700ff037b82 */ /* 0x000e240000000800 */
[----:B0-----:R-:W-:-:S04]  /*16a0*/  VIMNMX R3, R94, R3, PT ;  /* 0x000000035e037248 */ /* 0x001fc80003fe0100 */
[----:B------:R-:W-:-:S04]  /*16b0*/  IADD3 R3, R3, -UR8, RZ ;  /* 0x8000000803037c10 */ /* 0x000fc8000fffe0ff */
[----:B----4-:R-:W-:-:S04]  /*16c0*/  SHF.R.S32.HI R4, RZ, 0x1f, R3 ;  /* 0x0000001fff047819 */ /* 0x010fc80000011403 */
[----:B------:R-:W-:-:S04]  /*16d0*/  LEA.HI R4, R4, R3, RZ, 0x5 ;  /* 0x0000000304047211 */ /* 0x000fc800078f28ff */
[----:B------:R-:W-:-:S05]  /*16e0*/  SHF.R.S32.HI R4, RZ, 0x5, R4 ;  /* 0x00000005ff047819 */ /* 0x000fca0000011404 */
[----:B------:R-:W-:-:S07]  /*16f0*/  IMAD R3, R4, 0x6, RZ ;  /* 0x0000000604037824 */ /* 0x000fce00078e02ff */
.L_x_951:
[----:B------:R-:W-:Y:S05]  /*1700*/  @!P3 BRA `(.L_x_952) ;  /* 0x00000000001cb947 */ /* 0x000fea0003800000 */
[----:B----4-:R-:W0:Y:S02]  /*1710*/  LDC R5, c[0x0][0x260] ;  /* 0x00009800ff057b82 */ /* 0x010e240000000800 */
[----:B0-----:R-:W-:-:S04]  /*1720*/  VIMNMX R2, R94, R5, PT ;  /* 0x000000055e027248 */ /* 0x001fc80003fe0100 */
[----:B------:R-:W-:-:S04]  /*1730*/  IADD3 R2, R2, -R19, RZ ;  /* 0x8000001302027210 */ /* 0x000fc80007ffe0ff */
[----:B------:R-:W-:-:S04]  /*1740*/  SHF.R.S32.HI R5, RZ, 0x1f, R2 ;  /* 0x0000001fff057819 */ /* 0x000fc80000011402 */
[----:B------:R-:W-:-:S04]  /*1750*/  LEA.HI R5, R5, R2, RZ, 0x5 ;  /* 0x0000000205057211 */ /* 0x000fc800078f28ff */
[----:B------:R-:W-:-:S04]  /*1760*/  SHF.R.S32.HI R5, RZ, 0x5, R5 ;  /* 0x00000005ff057819 */ /* 0x000fc80000011405 */
[----:B------:R-:W-:-:S07]  /*1770*/  LEA R2, R5, R5, 0x2 ;  /* 0x0000000505027211 */ /* 0x000fce00078e10ff */
.L_x_952:
[----:B----4-:R-:W-:Y:S02]  /*1780*/  CS2R R4, SRZ ;  /* 0x0000000000047805 */ /* 0x010fe4000001ff00 */
[----:B-1----:R-:W-:Y:S01]  /*1790*/  SHF.R.S32.HI R8, RZ, 0x5, R6 ;  /* 0x00000005ff087819 */ /* 0x002fe20000011406 */
[----:B------:R-:W-:Y:S06]  /*17a0*/  @!P4 BRA `(.L_x_953) ;  /* 0x00000000001cc947 */ /* 0x000fec0003800000 */
[----:B------:R-:W0:Y:S02]  /*17b0*/  LDC R5, c[0x0][0x264] ;  /* 0x00009900ff057b82 */ /* 0x000e240000000800 */
[----:B0-----:R-:W-:-:S04]  /*17c0*/  VIMNMX R5, R94, R5, PT ;  /* 0x000000055e057248 */ /* 0x001fc80003fe0100 */
[----:B------:R-:W-:-:S04]  /*17d0*/  IADD3 R5, R5, -UR4, RZ ;  /* 0x8000000405057c10 */ /* 0x000fc8000fffe0ff */
[----:B------:R-:W-:-:S04]  /*17e0*/  SHF.R.S32.HI R6, RZ, 0x1f, R5 ;  /* 0x0000001fff067819 */ /* 0x000fc80000011405 */
[----:B------:R-:W-:-:S04]  /*17f0*/  LEA.HI R6, R6, R5, RZ, 0x5 ;  /* 0x0000000506067211 */ /* 0x000fc800078f28ff */
[----:B------:R-:W-:-:S04]  /*1800*/  SHF.R.S32.HI R6, RZ, 0x5, R6 ;  /* 0x00000005ff067819 */ /* 0x000fc80000011406 */
[----:B------:R-:W-:-:S07]  /*1810*/  SHF.L.U32 R5, R6, 0x2, RZ ;  /* 0x0000000206057819 */ /* 0x000fce00000006ff */
.L_x_953:
        /* <DEDUP_REMOVED lines=8> */
.L_x_954:
[----:B------:R-:W-:Y:S01]  /*18a0*/  HFMA2.MMA R7, -RZ, RZ, 0, 0 ;  /* 0x00000000ff077435 */ /* 0x000fe200000001ff */
[----:B------:R-:W-:Y:S10]  /*18b0*/  @!P6 BRA `(.L_x_955) ;  /* 0x00000000001ce947 */ /* 0x000ff40003800000 */
[----:B------:R-:W0:Y:S02]  /*18c0*/  LDC R7, c[0x0][0x26c] ;  /* 0x00009b00ff077b82 */ /* 0x000e240000000800 */
[----:B0-----:R-:W-:-:S04]  /*18d0*/  VIMNMX R6, R94, R7, PT ;  /* 0x000000075e067248 */ /* 0x001fc80003fe0100 */
[----:B------:R-:W-:-:S04]  /*18e0*/  IADD3 R6, R6, -UR5, RZ ;  /* 0x8000000506067c10 */ /* 0x000fc8000fffe0ff */
[----:B------:R-:W-:-:S04]  /*18f0*/  SHF.R.S32.HI R7, RZ, 0x1f, R6 ;  /* 0x0000001fff077819 */ /* 0x000fc80000011406 */
[----:B------:R-:W-:-:S04]  /*1900*/  LEA.HI R7, R7, R6, RZ, 0x5 ;  /* 0x0000000607077211 */ /* 0x000fc800078f28ff */
[----:B------:R-:W-:-:S04]  /*1910*/  SHF.R.S32.HI R7, RZ, 0x5, R7 ;  /* 0x00000005ff077819 */ /* 0x000fc80000011407 */
[----:B------:R-:W-:-:S07]  /*1920*/  SHF.L.U32 R7, R7, 0x1, RZ ;  /* 0x0000000107077819 */ /* 0x000fce00000006ff */
.L_x_955:
[----:B------:R-:W-:Y:S01]  /*1930*/  LEA R3, R8, R3, 0x3 ;  /* 0x0000000308037211 */ /* 0x000fe200078e18ff */
[----:B------:R-:W0:Y:S01]  /*1940*/  S2UR UR5, SR_CgaCtaId ;  /* 0x00000000000579c3 */ /* 0x000e220000008800 */
[----:B------:R-:W-:Y:S01]  /*1950*/  ISETP.GE.OR P0, PT, R94, UR8, P0 ;  /* 0x000000085e007c0c */ /* 0x000fe20008706670 */
[----:B------:R-:W-:Y:S01]  /*1960*/  ULDC.64 UR10, c[0x0][0x218] ;  /* 0x00008600000a7ab9 */ /* 0x000fe20000000a00 */
[----:B------:R-:W-:Y:S01]  /*1970*/  IADD3 R2, R5, R3, R2 ;  /* 0x0000000305027210 */ /* 0x000fe20007ffe002 */
[----:B------:R-:W-:Y:S01]  /*1980*/  UMOV UR4, 0x400 ;  /* 0x0000040000047882 */ /* 0x000fe20000000000 */
[----:B------:R-:W-:Y:S02]  /*1990*/  PRMT R40, RZ, 0x5410, RZ ;  /* 0x00005410ff287816 */ /* 0x000fe400000000ff */
[----:B------:R-:W-:Y:S02]  /*19a0*/  IADD3 R2, R7, R2, R4 ;  /* 0x0000000207027210 */ /* 0x000fe40007ffe004 */
[----:B------:R-:W-:-:S02]  /*19b0*/  PRMT R27, RZ, 0x5410, RZ ;  /* 0x00005410ff1b7816 */ /* 0x000fc400000000ff */
        /* <DEDUP_REMOVED lines=13> */
[----:B------:R-:W-:Y:S01]  /*1a90*/  PRMT R21, RZ, 0x5410, RZ ;  /* 0x00005410ff157816 */ /* 0x000fe200000000ff */
[----:B------:R-:W-:Y:S06]  /*1aa0*/  @P0 BRA `(.L_x_956) ;  /* 0x0000007400a40947 */ /* 0x000fec0003800000 */
[----:B------:R-:W-:Y:S01]  /*1ab0*/  IADD3 R0, P0, P2, R0, R89, R5 ;  /* 0x0000005900007210 */ /* 0x000fe20007a1e005 */
[----:B------:R-:W-:Y:S01]  /*1ac0*/  HADD2.F32 R5, -RZ, R44.H0_H0 ;  /* 0x2000002cff057230 */ /* 0x000fe20000004100 */
[----:B------:R-:W-:Y:S01]  /*1ad0*/  SHF.R.S32.HI R89, RZ, 0x1f, R89 ;  /* 0x0000001fff597819 */ /* 0x000fe20000011459 */
[----:B------:R-:W-:Y:S01]  /*1ae0*/  HADD2.F32 R8, -RZ, R43.H0_H0 ;  /* 0x2000002bff087230 */ /* 0x000fe20000004100 */
[----:B------:R-:W-:Y:S01]  /*1af0*/  PRMT R40, RZ, 0x7610, R40 ;  /* 0x00007610ff287816 */ /* 0x000fe20000000028 */
[----:B------:R-:W-:Y:S01]  /*1b00*/  HADD2.F32 R10, -RZ, R41.H0_H0 ;  /* 0x20000029ff0a7230 */ /* 0x000fe20000004100 */
[----:B------:R-:W-:Y:S01]  /*1b10*/  IADD3.X R89, R2, R89, R9, P0, P2 ;  /* 0x0000005902597210 */ /* 0x000fe200007e4409 */
[----:B------:R-:W-:Y:S01]  /*1b20*/  HADD2.F32 R9, -RZ, R42.H0_H0 ;  /* 0x2000002aff097230 */ /* 0x000fe20000004100 */
[----:B------:R-:W-:Y:S01]  /*1b30*/  LEA R28, P0, R0, UR10, 0x2 ;  /* 0x0000000a001c7c11 */ /* 0x000fe2000f8010ff */
[----:B------:R-:W-:-:S03]  /*1b40*/  ULDC UR5, c[0x0][0x258] ;  /* 0x0000960000057ab9 */ /* 0x000fc60000000800 */
[----:B------:R-:W-:-:S09]  /*1b50*/  LEA.HI.X R29, R0, UR11, R89, 0x2, P0 ;  /* 0x0000000b001d7c11 */ /* 0x000fd200080f1459 */
.L_x_973:
[----:B-----5:R-:W-:Y:S05]  /*1b60*/  @!P1 BRA `(.L_x_957) ;  /* 0x0000001c004c9947 */ /* 0x020fea0003800000 */
        /* <DEDUP_REMOVED lines=121> */
[----:B------:R-:W-:Y:S02]  /*2300*/  HADD2.F32 R2, -RZ, R14.H0_H0 ;  /* 0x2000000eff027230 */ /* 0x000fe40000004100 */
[----:B------:R-:W-:Y:S01]  /*2310*/  FFMA.FTZ R64, R3, R64, RZ ;  /* 0x0000004003407223 */ /* 0x000fe200000100ff */
[----:B------:R-:W-:Y:S02]  /*2320*/  HADD2.F32 R63, -RZ, R17.H1_H1 ;  /* 0x30000011ff3f7230 */ /* 0x000fe40000004100 */
[----:B------:R-:W-:Y:S01]  /*2330*/  FFMA.FTZ R17, R0, R3, RZ ;  /* 0x0000000300117223 */ /* 0x000fe200000100ff */
[----:B------:R-:W-:-:S02]  /*2340*/  HADD2.F32 R16, -RZ, R49.H0_H0 ;  /* 0x20000031ff107230 */ /* 0x000fc40000004100 */
[----:B------:R-:W-:Y:S01]  /*2350*/  FFMA.FTZ R67, R3, R4, RZ ;  /* 0x0000000403437223 */ /* 0x000fe200000100ff */
        /* <DEDUP_REMOVED lines=8> */
[----:B------:R-:W-:Y:S02]  /*23e0*/  HADD2.F32 R64, -RZ, R54.H0_H0 ;  /* 0x20000036ff407230 */ /* 0x000fe40000004100 */
[C---:B------:R-:W-:Y:S01]  /*23f0*/  FFMA.FTZ R4, R62.reuse, R0, R17 ;  /* 0x000000003e047223 */ /* 0x040fe20000010011 */
        /* <DEDUP_REMOVED lines=9> */
[--C-:B-1----:R-:W-:Y:S02]  /*2490*/  HADD2.F32 R2, -RZ, R12.reuse.H0_H0 ;  /* 0x2000000cff027230 */ /* 0x102fe40000004100 */
[----:B------:R-:W-:Y:S01]  /*24a0*/  FFMA.FTZ R65, R63, R16, R65 ;  /* 0x000000103f417223 */ /* 0x000fe20000010041 */
[----:B------:R-:W-:Y:S02]  /*24b0*/  HADD2.F32 R62, -RZ, R31.H0_H0 ;  /* 0x2000001fff3e7230 */ /* 0x000fe40000004100 */
[----:B------:R-:W-:Y:S02]  /*24c0*/  HADD2.F32 R17, -RZ, R12.H1_H1 ;  /* 0x3000000cff117230 */ /* 0x000fe40000004100 */
[----:B------:R-:W-:Y:S01]  /*24d0*/  FFMA.FTZ R3, R3, R2, R0 ;  /* 0x0000000203037223 */ /* 0x000fe20000010000 */
[----:B------:R-:W-:-:S02]  /*24e0*/  HADD2.F32 R12, -RZ, R46.H0_H0 ;  /* 0x2000002eff0c7230 */ /* 0x000fc40000004100 */
[----:B------:R-:W-:Y:S01]  /*24f0*/  FFMA.FTZ R67, R63, R62, R67 ;  /* 0x0000003e3f437223 */ /* 0x000fe20000010043 */
[----:B------:R-:W-:Y:S02]  /*2500*/  HADD2.F32 R64, -RZ, R48.H0_H0 ;  /* 0x20000030ff407230 */ /* 0x000fe40000004100 */
        /* <DEDUP_REMOVED lines=15> */
[----:B------:R-:W-:-:S02]  /*2600*/  HADD2.F32 R16, -RZ, R59.H0_H0 ;  /* 0x2000003bff107230 */ /* 0x000fc40000004100 */
[----:B------:R-:W-:Y:S01]  /*2610*/  FFMA.FTZ R3, R3, R4, R0 ;  /* 0x0000000403037223 */ /* 0x000fe20000010000 */
[----:B------:R-:W-:Y:S02]  /*2620*/  HADD2.F32 R13, -RZ, R13.H1_H1 ;  /* 0x3000000dff0d7230 */ /* 0x000fe40000004100 */
[C---:B------:R-:W-:Y:S01]  /*2630*/  FFMA.FTZ R12, R4.reuse, R2, R61 ;  /* 0x00000002040c7223 */ /* 0x040fe2000001003d */
[----:B------:R-:W-:Y:S02]  /*2640*/  HADD2.F32 R17, -RZ, R60.H0_H0 ;  /* 0x2000003cff117230 */ /* 0x000fe40000004100 */
[C---:B------:R-:W-:Y:S01]  /*2650*/  FFMA.FTZ R63, R4.reuse, R16, R63 ;  /* 0x00000010043f7223 */ /* 0x040fe2000001003f */
[----:B------:R-:W-:Y:S02]  /*2660*/  HADD2.F32 R0, -RZ, R32.H0_H0 ;  /* 0x20000020ff007230 */ /* 0x000fe40000004100 */
[----:B------:R-:W-:Y:S02]  /*2670*/  HADD2.F32 R2, -RZ, R33.H0_H0 ;  /* 0x20000021ff027230 */ /* 0x000fe40000004100 */
[----:B------:R-:W-:Y:S01]  /*2680*/  FFMA.FTZ R17, R4, R17, R67 ;  /* 0x0000001104117223 */ /* 0x000fe20000010043 */
[----:B------:R-:W-:-:S02]  /*2690*/  HADD2.F32 R16, -RZ, R34.H0_H0 ;  /* 0x20000022ff107230 */ /* 0x000fc40000004100 */
[----:B------:R-:W-:Y:S01]  /*26a0*/  FFMA.FTZ R0, R0, R13, R3 ;  /* 0x0000000d00007223 */ /* 0x000fe20000010003 */
[----:B------:R-:W-:Y:S02]  /*26b0*/  HADD2.F32 R62, -RZ, R35.H0_H0 ;  /* 0x20000023ff3e7230 */ /* 0x000fe40000004100 */
[C---:B------:R-:W-:Y:S01]  /*26c0*/  FFMA.FTZ R3, R13.reuse, R2, R12 ;  /* 0x000000020d037223 */ /* 0x040fe2000001000c */
[----:B------:R-:W-:Y:S01]  /*26d0*/  FFMA.FTZ R16, R13, R16, R63 ;  /* 0x000000100d107223 */ /* 0x000fe2000001003f */
[----:B------:R-:W-:Y:S01]  /*26e0*/  FMUL.FTZ R0, R5, R0 ;  /* 0x0000000005007220 */ /* 0x000fe20000410000 */
[----:B------:R-:W-:Y:S01]  /*26f0*/  FFMA.FTZ R17, R13, R62, R17 ;  /* 0x0000003e0d117223 */ /* 0x000fe20000010011 */
[----:B------:R-:W-:Y:S01]  /*2700*/  FMUL.FTZ R3, R8, R3 ;  /* 0x0000000308037220 */ /* 0x000fe20000410000 */
[----:B------:R-:W-:Y:S02]  /*2710*/  FMUL.FTZ R16, R9, R16 ;  /* 0x0000001009107220 */ /* 0x000fe40000410000 */
[----:B------:R-:W-:Y:S01]  /*2720*/  FMUL.FTZ R17, R10, R17 ;  /* 0x000000110a117220 */ /* 0x000fe20000410000 */
        /* <DEDUP_REMOVED lines=8> */
.L_x_958:
        /* <DEDUP_REMOVED lines=19> */
[----:B------:R-:W-:-:S02]  /*28e0*/  HADD2.F32 R64, -RZ, R15.H0_H0 ;  /* 0x2000000fff407230 */ /* 0x000fc40000004100 */
[-C--:B------:R-:W-:Y:S01]  /*28f0*/  FFMA.FTZ R65, R2, R17.reuse, RZ ;  /* 0x0000001102417223 */ /* 0x080fe200000100ff */
[----:B------:R-:W-:Y:S02]  /*2900*/  HADD2.F32 R0, -RZ, R50.H0_H0 ;  /* 0x20000032ff007230 */ /* 0x000fe40000004100 */
        /* <DEDUP_REMOVED lines=11> */
[----:B------:R-:W-:Y:S02]  /*29c0*/  HADD2.F32 R61, -RZ, R11.H0_H0 ;  /* 0x2000000bff3d7230 */ /* 0x000fe40000004100 */
[-C--:B------:R-:W-:Y:S01]  /*29d0*/  FFMA.FTZ R64, R64, R62.reuse, R17 ;  /* 0x0000003e40407223 */ /* 0x080fe20000010011 */
[----:B------:R-:W-:Y:S01]  /*29e0*/  FFMA.FTZ R4, R4, R62, R3 ;  /* 0x0000003e04047223 */ /* 0x000fe20000010003 */
[----:B------:R-:W-:Y:S02]  /*29f0*/  HADD2.F32 R3, -RZ, R20.H0_H0 ;  /* 0x20000014ff037230 */ /* 0x000fe40000004100 */
[----:B------:R-:W-:-:S02]  /*2a00*/  HADD2.F32 R65, -RZ, R30.H0_H0 ;  /* 0x2000001eff417230 */ /* 0x000fc40000004100 */
[-C--:B------:R-:W-:Y:S01]  /*2a10*/  FFMA.FTZ R0, R61, R63.reuse, R0 ;  /* 0x0000003f3d007223 */ /* 0x080fe20000010000 */
[----:B------:R-:W-:Y:S02]  /*2a20*/  HADD2.F32 R17, -RZ, R39.H0_H0 ;  /* 0x20000027ff117230 */ /* 0x000fe40000004100 */
[-C--:B------:R-:W-:Y:S01]  /*2a30*/  FFMA.FTZ R16, R3, R63.reuse, R2 ;  /* 0x0000003f03107223 */ /* 0x080fe20000010002 */
[----:B-1----:R-:W-:Y:S02]  /*2a40*/  HADD2.F32 R3, -RZ, R12.H0_H0 ;  /* 0x2000000cff037230 */ /* 0x002fe40000004100 */
[----:B------:R-:W-:Y:S01]  /*2a50*/  FFMA.FTZ R62, R65, R63, R4 ;  /* 0x0000003f413e7223 */ /* 0x000fe20000010004 */
[----:B------:R-:W-:Y:S02]  /*2a60*/  HADD2.F32 R61, -RZ, R31.H0_H0 ;  /* 0x2000001fff3d7230 */ /* 0x000fe40000004100 */
[--C-:B------:R-:W-:Y:S02]  /*2a70*/  HADD2.F32 R2, -RZ, R13.reuse.H0_H0 ;  /* 0x2000000dff027230 */ /* 0x100fe40000004100 */
[----:B------:R-:W-:-:S02]  /*2a80*/  HADD2.F32 R4, -RZ, R13.H1_H1 ;  /* 0x3000000dff047230 */ /* 0x000fc40000004100 */
[----:B------:R-:W-:Y:S01]  /*2a90*/  FFMA.FTZ R13, R17, R3, R0 ;  /* 0x00000003110d7223 */ /* 0x000fe20000010000 */
[----:B------:R-:W-:Y:S02]  /*2aa0*/  HADD2.F32 R17, -RZ, R46.H0_H0 ;  /* 0x2000002eff117230 */ /* 0x000fe40000004100 */
[----:B------:R-:W-:Y:S01]  /*2ab0*/  FFMA.FTZ R64, R61, R63, R64 ;  /* 0x0000003f3d407223 */ /* 0x000fe20000010040 */
[----:B------:R-:W-:Y:S02]  /*2ac0*/  HADD2.F32 R61, -RZ, R47.H0_H0 ;  /* 0x2000002fff3d7230 */ /* 0x000fe40000004100 */
[----:B------:R-:W-:Y:S02]  /*2ad0*/  HADD2.F32 R12, -RZ, R12.H1_H1 ;  /* 0x3000000cff0c7230 */ /* 0x000fe40000004100 */
        /* <DEDUP_REMOVED lines=27> */
[----:B------:R-:W-:Y:S01]  /*2c90*/  FMUL.FTZ R0, R5, R0 ;  /* 0x0000000005007220 */ /* 0x000fe20000410000 */
[----:B------:R-:W-:Y:S01]  /*2ca0*/  FFMA.FTZ R3, R64, R4, R3 ;  /* 0x0000000440037223 */ /* 0x000fe20000010003 */
[----:B------:R-:W-:Y:S01]  /*2cb0*/  FMUL.FTZ R17, R8, R17 ;  /* 0x0000001108117220 */ /* 0x000fe20000410000 */
[----:B------:R-:W-:-:S02]  /*2cc0*/  FMUL.FTZ R2, R9, R2 ;  /* 0x0000000209027220 */ /* 0x000fc40000410000 */
[----:B------:R-:W-:Y:S01]  /*2cd0*/  FMUL.FTZ R3, R10, R3 ;  /* 0x000000030a037220 */ /* 0x000fe20000410000 */
        /* <DEDUP_REMOVED lines=8> */
.L_x_959:
        /* <DEDUP_REMOVED lines=93> */
.L_x_960:
        /* <DEDUP_REMOVED lines=16> */
[----:B------:R-:W-:Y:S02]  /*3430*/  HADD2.F32 R61, -RZ, R3.H1_H1 ;  /* 0x30000003ff3d7230 */ /* 0x000fe40000004100 */
[----:B------:R-:W-:Y:S02]  /*3440*/  HADD2.F32 R17, -RZ, R2.H0_H0 ;  /* 0x20000002ff117230 */ /* 0x000fe40000004100 */
[----:B------:R-:W-:Y:S02]  /*3450*/  HADD2.F32 R3, -RZ, R38.H0_H0 ;  /* 0x20000026ff037230 */ /* 0x000fe40000004100 */
[----:B------:R-:W-:Y:S02]  /*3460*/  HADD2.F32 R16, -RZ, R2.H1_H1 ;  /* 0x30000002ff107230 */ /* 0x000fe40000004100 */
[----:B------:R-:W-:Y:S01]  /*3470*/  FFMA.FTZ R37, R0, R17, RZ ;  /* 0x0000001100257223 */ /* 0x000fe200000100ff */
[----:B------:R-:W-:-:S02]  /*3480*/  HADD2.F32 R2, -RZ, R45.H0_H0 ;  /* 0x2000002dff027230 */ /* 0x000fc40000004100 */
[-C--:B------:R-:W-:Y:S01]  /*3490*/  FFMA.FTZ R3, R3, R17.reuse, RZ ;  /* 0x0000001103037223 */ /* 0x080fe200000100ff */
[----:B------:R-:W-:Y:S02]  /*34a0*/  HADD2.F32 R0, -RZ, R50.H0_H0 ;  /* 0x20000032ff007230 */ /* 0x000fe40000004100 */
[-C--:B------:R-:W-:Y:S01]  /*34b0*/  FFMA.FTZ R37, R64, R16.reuse, R37 ;  /* 0x0000001040257223 */ /* 0x080fe20000010025 */
[-C--:B------:R-:W-:Y:S01]  /*34c0*/  FFMA.FTZ R45, R2, R17.reuse, RZ ;  /* 0x00000011022d7223 */ /* 0x080fe200000100ff */
[-C--:B------:R-:W-:Y:S01]  /*34d0*/  FFMA.FTZ R3, R14, R16.reuse, R3 ;  /* 0x000000100e037223 */ /* 0x080fe20000010003 */
[----:B------:R-:W-:Y:S02]  /*34e0*/  HADD2.F32 R14, -RZ, R53.H0_H0 ;  /* 0x20000035ff0e7230 */ /* 0x000fe40000004100 */
[----:B------:R-:W-:Y:S01]  /*34f0*/  FFMA.FTZ R17, R4, R17, RZ ;  /* 0x0000001104117223 */ /* 0x000fe200000100ff */
[----:B------:R-:W-:Y:S02]  /*3500*/  HADD2.F32 R2, -RZ, R52.H0_H0 ;  /* 0x20000034ff027230 */ /* 0x000fe40000004100 */
[----:B------:R-:W-:Y:S01]  /*3510*/  FFMA.FTZ R45, R36, R16, R45 ;  /* 0x00000010242d7223 */ /* 0x000fe2000001002d */
[----:B------:R-:W-:-:S02]  /*3520*/  HADD2.F32 R4, -RZ, R15.H0_H0 ;  /* 0x2000000fff047230 */ /* 0x000fc40000004100 */
[-C--:B------:R-:W-:Y:S01]  /*3530*/  FFMA.FTZ R14, R14, R62.reuse, R3 ;  /* 0x0000003e0e0e7223 */ /* 0x080fe20000010003 */
[----:B------:R-:W-:Y:S02]  /*3540*/  HADD2.F32 R3, -RZ, R20.H0_H0 ;  /* 0x20000014ff037230 */ /* 0x000fe40000004100 */
[-C--:B------:R-:W-:Y:S01]  /*3550*/  FFMA.FTZ R0, R0, R62.reuse, R37 ;  /* 0x0000003e00007223 */ /* 0x080fe20000010025 */
[----:B------:R-:W-:Y:S01]  /*3560*/  FFMA.FTZ R2, R2, R62, R45 ;  /* 0x0000003e02027223 */ /* 0x000fe2000001002d */
[----:B------:R-:W-:Y:S02]  /*3570*/  HADD2.F32 R15, -RZ, R30.H0_H0 ;  /* 0x2000001eff0f7230 */ /* 0x000fe40000004100 */
[----:B------:R-:W-:Y:S01]  /*3580*/  FFMA.FTZ R17, R4, R16, R17 ;  /* 0x0000001004117223 */ /* 0x000fe20000010011 */
[-C--:B------:R-:W-:Y:S01]  /*3590*/  FFMA.FTZ R0, R11, R61.reuse, R0 ;  /* 0x0000003d0b007223 */ /* 0x080fe20000010000 */
[----:B------:R-:W-:Y:S01]  /*35a0*/  FFMA.FTZ R4, R3, R61, R2 ;  /* 0x0000003d03047223 */ /* 0x000fe20000010002 */
[----:B------:R-:W-:-:S02]  /*35b0*/  HADD2.F32 R11, -RZ, R39.H0_H0 ;  /* 0x20000027ff0b7230 */ /* 0x000fc40000004100 */
[----:B------:R-:W-:Y:S01]  /*35c0*/  FFMA.FTZ R14, R15, R61, R14 ;  /* 0x0000003d0f0e7223 */ /* 0x000fe2000001000e */
[----:B-1----:R-:W-:Y:S02]  /*35d0*/  HADD2.F32 R3, -RZ, R12.H0_H0 ;  /* 0x2000000cff037230 */ /* 0x002fe40000004100 */
[----:B------:R-:W-:Y:S01]  /*35e0*/  FFMA.FTZ R62, R54, R62, R17 ;  /* 0x0000003e363e7223 */ /* 0x000fe20000010011 */
[----:B------:R-:W-:Y:S02]  /*35f0*/  HADD2.F32 R15, -RZ, R46.H0_H0 ;  /* 0x2000002eff0f7230 */ /* 0x000fe40000004100 */
[----:B------:R-:W-:Y:S02]  /*3600*/  HADD2.F32 R12, -RZ, R12.H1_H1 ;  /* 0x3000000cff0c7230 */ /* 0x000fe40000004100 */
[----:B------:R-:W-:Y:S01]  /*3610*/  FFMA.FTZ R11, R11, R3, R0 ;  /* 0x000000030b0b7223 */ /* 0x000fe20000010000 */
[----:B------:R-:W-:Y:S02]  /*3620*/  HADD2.F32 R0, -RZ, R55.H0_H0 ;  /* 0x20000037ff007230 */ /* 0x000fe40000004100 */
[----:B------:R-:W-:Y:S01]  /*3630*/  FFMA.FTZ R62, R31, R61, R62 ;  /* 0x0000003d1f3e7223 */ /* 0x000fe2000001003e */
[----:B------:R-:W-:-:S02]  /*3640*/  HADD2.F32 R16, -RZ, R57.H0_H0 ;  /* 0x20000039ff107230 */ /* 0x000fc40000004100 */
        /* <DEDUP_REMOVED lines=17> */
[----:B------:R-:W-:Y:S02]  /*3760*/  HADD2.F32 R11, -RZ, R32.H0_H0 ;  /* 0x20000020ff0b7230 */ /* 0x000fe40000004100 */
[-C--:B------:R-:W-:Y:S01]  /*3770*/  FFMA.FTZ R12, R14, R2.reuse, R17 ;  /* 0x000000020e0c7223 */ /* 0x080fe20000010011 */
[----:B------:R-:W-:Y:S02]  /*3780*/  HADD2.F32 R15, -RZ, R34.H0_H0 ;  /* 0x20000022ff0f7230 */ /* 0x000fe40000004100 */
[----:B------:R-:W-:Y:S01]  /*3790*/  FFMA.FTZ R2, R60, R2, R3 ;  /* 0x000000023c027223 */ /* 0x000fe20000010003 */
[-C--:B------:R-:W-:Y:S01]  /*37a0*/  FFMA.FTZ R3, R33, R13.reuse, R4 ;  /* 0x0000000d21037223 */ /* 0x080fe20000010004 */
[-C--:B------:R-:W-:Y:S01]  /*37b0*/  FFMA.FTZ R0, R11, R13.reuse, R0 ;  /* 0x0000000d0b007223 */ /* 0x080fe20000010000 */
[-C--:B------:R-:W-:Y:S01]  /*37c0*/  FFMA.FTZ R12, R15, R13.reuse, R12 ;  /* 0x0000000d0f0c7223 */ /* 0x080fe2000001000c */
[----:B------:R-:W-:-:S02]  /*37d0*/  FFMA.FTZ R13, R35, R13, R2 ;  /* 0x0000000d230d7223 */ /* 0x000fc40000010002 */
[----:B------:R-:W-:Y:S01]  /*37e0*/  FMUL.FTZ R0, R5, R0 ;  /* 0x0000000005007220 */ /* 0x000fe20000410000 */
[----:B------:R-:W-:Y:S01]  /*37f0*/  FMUL.FTZ R3, R8, R3 ;  /* 0x0000000308037220 */ /* 0x000fe20000410000 */
[----:B------:R-:W-:Y:S01]  /*3800*/  FMUL.FTZ R12, R9, R12 ;  /* 0x0000000c090c7220 */ /* 0x000fe20000410000 */
[----:B------:R-:W-:Y:S02]  /*3810*/  FMUL.FTZ R13, R10, R13 ;  /* 0x0000000d0a0d7220 */ /* 0x000fe40000410000 */
[----:B------:R-:W-:Y:S02]  /*3820*/  F2FP.F16.F32.PACK_AB R0, RZ, R0 ;  /* 0x00000000ff00723e */ /* 0x000fe400000000ff */
[----:B------:R-:W-:Y:S02]  /*3830*/  F2FP.F16.F32.PACK_AB R3, RZ, R3 ;  /* 0x00000003ff03723e */ /* 0x000fe400000000ff */
[----:B------:R-:W-:Y:S02]  /*3840*/  F2FP.F16.F32.PACK_AB R12, RZ, R12 ;  /* 0x0000000cff0c723e */ /* 0x000fe400000000ff */
[----:B------:R-:W-:-:S02]  /*3850*/  F2FP.F16.F32.PACK_AB R13, RZ, R13 ;  /* 0x0000000dff0d723e */ /* 0x000fc400000000ff */
[----:B------:R-:W-:Y:S02]  /*3860*/  PRMT R0, R0, 0x5410, R3 ;  /* 0x0000541000007816 */ /* 0x000fe40000000003 */
[----:B------:R-:W-:-:S04]  /*3870*/  PRMT R12, R12, 0x5410, R13 ;  /* 0x000054100c0c7816 */ /* 0x000fc8000000000d */
[----:B------:R-:W-:Y:S01]  /*3880*/  HFMA2.MMA R22, R0, 1, 1, R22 ;  /* 0x3c003c0000167835 */ /* 0x000fe20000000016 */
[----:B------:R-:W-:-:S10]  /*3890*/  HADD2 R21, R12, R21 ;  /* 0x000000150c157230 */ /* 0x000fd40000000000 */
.L_x_957:
        /* <DEDUP_REMOVED lines=123> */
[----:B------:R-:W-:Y:S02]  /*4050*/  HADD2.F32 R62, -RZ, R15.H0_H0 ;  /* 0x2000000fff3e7230 */ /* 0x000fe40000004100 */
        /* <DEDUP_REMOVED lines=26> */
[--C-:B0-----:R-:W-:Y:S02]  /*4200*/  HADD2.F32 R2, -RZ, R12.reuse.H0_H0 ;  /* 0x2000000cff027230 */ /* 0x101fe40000004100 */
        /* <DEDUP_REMOVED lines=49> */
.L_x_962:
        /* <DEDUP_REMOVED lines=91> */
.L_x_963:
        /* <DEDUP_REMOVED lines=93> */
.L_x_964:
        /* <DEDUP_REMOVED lines=19> */
[----:B------:R-:W-:Y:S02]  /*51d0*/  HADD2.F32 R61, -RZ, R3.H1_H1 ;  /* 0x30000003ff3d7230 */ /* 0x000fe40000004100 */
[----:B------:R-:W-:-:S02]  /*51e0*/  HADD2.F32 R2, -RZ, R39.H0_H0 ;  /* 0x20000027ff027230 */ /* 0x000fc40000004100 */
[----:B------:R-:W-:Y:S02]  /*51f0*/  HADD2.F32 R3, -RZ, R37.H0_H0 ;  /* 0x20000025ff037230 */ /* 0x000fe40000004100 */
[-C--:B------:R-:W-:Y:S01]  /*5200*/  FFMA.FTZ R37, R0, R15.reuse, RZ ;  /* 0x0000000f00257223 */ /* 0x080fe200000100ff */
[----:B------:R-:W-:Y:S02]  /*5210*/  HADD2.F32 R0, -RZ, R46.H0_H0 ;  /* 0x2000002eff007230 */ /* 0x000fe40000004100 */
[-C--:B------:R-:W-:Y:S01]  /*5220*/  FFMA.FTZ R39, R2, R15.reuse, RZ ;  /* 0x0000000f02277223 */ /* 0x080fe200000100ff */
[----:B------:R-:W-:Y:S02]  /*5230*/  HADD2.F32 R2, -RZ, R48.H0_H0 ;  /* 0x20000030ff027230 */ /* 0x000fe40000004100 */
[-C--:B------:R-:W-:Y:S01]  /*5240*/  FFMA.FTZ R3, R3, R15.reuse, RZ ;  /* 0x0000000f03037223 */ /* 0x080fe200000100ff */
[----:B------:R-:W-:Y:S01]  /*5250*/  FFMA.FTZ R15, R4, R15, RZ ;  /* 0x0000000f040f7223 */ /* 0x000fe200000100ff */
[----:B------:R-:W-:Y:S01]  /*5260*/  FFMA.FTZ R37, R36, R14, R37 ;  /* 0x0000000e24257223 */ /* 0x000fe20000010025 */
[----:B------:R-:W-:-:S02]  /*5270*/  HADD2.F32 R4, -RZ, R49.H0_H0 ;  /* 0x20000031ff047230 */ /* 0x000fc40000004100 */
[----:B------:R-:W-:Y:S01]  /*5280*/  FFMA.FTZ R39, R32, R14, R39 ;  /* 0x0000000e20277223 */ /* 0x000fe20000010027 */
[----:B------:R-:W-:Y:S02]  /*5290*/  HADD2.F32 R36, -RZ, R51.H0_H0 ;  /* 0x20000033ff247230 */ /* 0x000fe40000004100 */
[----:B------:R-:W-:Y:S01]  /*52a0*/  FFMA.FTZ R0, R0, R62, R37 ;  /* 0x0000003e00007223 */ /* 0x000fe20000010025 */
[----:B------:R-:W-:Y:S02]  /*52b0*/  HADD2.F32 R37, -RZ, R30.H0_H0 ;  /* 0x2000001eff257230 */ /* 0x000fe40000004100 */
[----:B------:R-:W-:Y:S01]  /*52c0*/  FFMA.FTZ R3, R4, R14, R3 ;  /* 0x0000000e04037223 */ /* 0x000fe20000010003 */
[----:B------:R-:W-:Y:S01]  /*52d0*/  FFMA.FTZ R2, R2, R62, R39 ;  /* 0x0000003e02027223 */ /* 0x000fe20000010027 */
        /* <DEDUP_REMOVED lines=10> */
[--C-:B-1----:R-:W-:Y:S02]  /*5380*/  HADD2.F32 R3, -RZ, R12.reuse.H0_H0 ;  /* 0x2000000cff037230 */ /* 0x102fe40000004100 */
[----:B------:R-:W-:Y:S01]  /*5390*/  FFMA.FTZ R62, R31, R61, R62 ;  /* 0x0000003d1f3e7223 */ /* 0x000fe2000001003e */
[----:B------:R-:W-:-:S02]  /*53a0*/  HADD2.F32 R12, -RZ, R12.H1_H1 ;  /* 0x3000000cff0c7230 */ /* 0x000fc40000004100 */
[----:B------:R-:W-:Y:S02]  /*53b0*/  HADD2.F32 R31, -RZ, R56.H0_H0 ;  /* 0x20000038ff1f7230 */ /* 0x000fe40000004100 */
[-C--:B------:R-:W-:Y:S01]  /*53c0*/  FFMA.FTZ R11, R11, R3.reuse, R0 ;  /* 0x000000030b0b7223 */ /* 0x080fe20000010000 */
        /* <DEDUP_REMOVED lines=36> */
.L_x_961:
        /* <DEDUP_REMOVED lines=199> */
.L_x_966:
        /* <DEDUP_REMOVED lines=91> */
.L_x_967:
        /* <DEDUP_REMOVED lines=93> */
.L_x_968:
        /* <DEDUP_REMOVED lines=87> */
.L_x_965:
        /* <DEDUP_REMOVED lines=199> */
.L_x_970:
        /* <DEDUP_REMOVED lines=91> */
.L_x_971:
        /* <DEDUP_REMOVED lines=93> */
.L_x_972:
        /* <DEDUP_REMOVED lines=87> */
.L_x_969:
[----:B------:R-:W-:Y:S01]  /*90d0*/  IADD3 R94, R94, 0x20, RZ ;  /* 0x000000205e5e7810 */ /* 0x000fe20007ffe0ff */
[----:B------:R-:W-:Y:S01]  /*90e0*/  UIADD3 UR4, UR4, 0x40, URZ ;  /* 0x0000004004047890 */ /* 0x000fe2000fffe03f */
[C---:B------:R-:W-:Y:S02]  /*90f0*/  IMAD.WIDE R28, R89.reuse, 0x8, R28 ;  /* 0x00000008591c7825 */ /* 0x040fe400078e021c */
[C---:B------:R-:W-:Y:S02]  /*9100*/  ISETP.GE.AND P0, PT, R94.reuse, UR5, PT ;  /* 0x000000055e007c0c */ /* 0x040fe4000bf06270 */
[----:B------:R-:W-:Y:S01]  /*9110*/  ISETP.LT.AND P2, PT, R94, R95, PT ;  /* 0x0000005f5e00720c */ /* 0x000fe20003f41270 */
[----:B0-----:R-:W-:-:S12]  /*9120*/  IMAD.WIDE R6, R89, 0x8, R6 ;  /* 0x0000000859067825 */ /* 0x001fd800078e0206 */
[----:B------:R-:W-:Y:S05]  /*9130*/  @!P0 BRA P2, `(.L_x_973) ;  /* 0xffffff8800888947 */ /* 0x000fea000103ffff */
.L_x_956:
        /* <DEDUP_REMOVED lines=10> */
.L_x_983:
[----:B-----5:R1:W5:Y:S01]  /*91e0*/  LDG.E.128.CONSTANT R8, desc[UR6][R6.64] ;  /* 0x0000000606087981 */ /* 0x020362000c1e9d00 */
[----:B0-----:R-:W-:Y:S01]  /*91f0*/  MOV R89, R0 ;  /* 0x0000000000597202 */ /* 0x001fe20000000f00 */
[----:B------:R-:W-:Y:S06]  /*9200*/  @!P1 BRA `(.L_x_975) ;  /* 0x00000014001c9947 */ /* 0x000fec0003800000 */
        /* <DEDUP_REMOVED lines=8> */
[----:B------:R-:W-:Y:S02]  /*9290*/  SHF.R.U32.HI R37, RZ, 0xc, R11 ;  /* 0x0000000cff257819 */ /* 0x000fe4000001160b */
[----:B------:R-:W-:Y:S02]  /*92a0*/  ISETP.NE.AND P2, PT, R4, RZ, PT ;  /* 0x000000ff0400720c */ /* 0x000fe40003f45270 */
        /* <DEDUP_REMOVED lines=15> */
[----:B------:R-:W-:Y:S02]  /*93a0*/  LOP3.LUT R28, R28, 0x3f003f, RZ, 0xc0, !PT ;  /* 0x003f003f1c1c7812 */ /* 0x000fe400078ec0ff */
[----:B------:R-:W-:Y:S02]  /*93b0*/  LOP3.LUT R2, R2, 0x64006400, RZ, 0xfc, !PT ;  /* 0x6400640002027812 */ /* 0x000fe400078efcff */
[----:B------:R-:W-:-:S03]  /*93c0*/  ISETP.GE.AND P3, PT, R96, 0x2, PT ;  /* 0x000000026000780c */ /* 0x000fc60003f66270 */
[----:B------:R-:W-:Y:S01]  /*93d0*/  HADD2 R2, R2, -1056, -1056 ;  /* 0xe420e42002027430 */ /* 0x000fe20000000000 */
[----:B---3--:R-:W-:Y:S02]  /*93e0*/  SHF.R.U32.HI R4, RZ, 0x8, R12 ;  /* 0x00000008ff047819 */ /* 0x008fe4000001160c */
[--C-:B------:R-:W-:Y:S02]  /*93f0*/  SHF.R.U32.HI R34, RZ, 0x8, R14.reuse ;  /* 0x00000008ff227819 */ /* 0x100fe4000001160e */
[--C-:B------:R-:W-:Y:S02]  /*9400*/  SHF.R.U32.HI R47, RZ, 0xa, R14.reuse ;  /* 0x0000000aff2f7819 */ /* 0x100fe4000001160e */
[----:B------:R-:W-:Y:S02]  /*9410*/  LOP3.LUT R39, R14, 0x3f003f, RZ, 0xc0, !PT ;  /* 0x003f003f0e277812 */ /* 0x000fe400078ec0ff */
[----:B------:R-:W-:Y:S02]  /*9420*/  SHF.R.U32.HI R45, RZ, 0x6, R14 ;  /* 0x00000006ff2d7819 */ /* 0x000fe4000001160e */
[----:B------:R-:W-:-:S02]  /*9430*/  SHF.R.U32.HI R9, RZ, 0x8, R13 ;  /* 0x00000008ff097819 */ /* 0x000fc4000001160d */
[--C-:B------:R-:W-:Y:S02]  /*9440*/  SHF.R.U32.HI R14, RZ, 0x8, R15.reuse ;  /* 0x00000008ff0e7819 */ /* 0x100fe4000001160f */
[--C-:B------:R-:W-:Y:S02]  /*9450*/  SHF.R.U32.HI R57, RZ, 0xa, R15.reuse ;  /* 0x0000000aff397819 */ /* 0x100fe4000001160f */
[----:B------:R-:W-:Y:S02]  /*9460*/  LOP3.LUT R54, R15, 0x3f003f, RZ, 0xc0, !PT ;  /* 0x003f003f0f367812 */ /* 0x000fe400078ec0ff */
[----:B------:R-:W-:Y:S02]  /*9470*/  SHF.R.U32.HI R55, RZ, 0x6, R15 ;  /* 0x00000006ff377819 */ /* 0x000fe4000001160f */
[----:B------:R-:W-:Y:S02]  /*9480*/  LOP3.LUT R15, R33, 0xf000f, RZ, 0xc0, !PT ;  /* 0x000f000f210f7812 */ /* 0x000fe400078ec0ff */
[----:B------:R-:W-:-:S02]  /*9490*/  SHF.R.U32.HI R32, RZ, 0xa, R13 ;  /* 0x0000000aff207819 */ /* 0x000fc4000001160d */
[----:B------:R-:W-:Y:S02]  /*94a0*/  LOP3.LUT R30, R13, 0x3f003f, RZ, 0xc0, !PT ;  /* 0x003f003f0d1e7812 */ /* 0x000fe400078ec0ff */
[----:B------:R-:W-:Y:S02]  /*94b0*/  SHF.R.U32.HI R31, RZ, 0x6, R13 ;  /* 0x00000006ff1f7819 */ /* 0x000fe4000001160d */
[----:B------:R-:W-:Y:S02]  /*94c0*/  LOP3.LUT R13, R3, 0x300030, R4, 0xf8, !PT ;  /* 0x00300030030d7812 */ /* 0x000fe400078ef804 */
[----:B------:R-:W-:Y:S02]  /*94d0*/  LOP3.LUT R33, R10, 0x300030, R9, 0xf8, !PT ;  /* 0x003000300a217812 */ /* 0x000fe400078ef809 */
[----:B--2---:R-:W-:Y:S02]  /*94e0*/  SHF.R.U32.HI R3, RZ, 0xc, R16 ;  /* 0x0000000cff037819 */ /* 0x004fe40000011610 */
[----:B------:R-:W-:-:S02]  /*94f0*/  LOP3.LUT R50, R15, 0x300030, R34, 0xf8, !PT ;  /* 0x003000300f327812 */ /* 0x000fc400078ef822 */
[----:B------:R-:W-:Y:S02]  /*9500*/  LOP3.LUT R56, R37, 0x300030, R14, 0xf8, !PT ;  /* 0x0030003025387812 */ /* 0x000fe400078ef80e */
[--C-:B------:R-:W-:Y:S02]  /*9510*/  SHF.R.U32.HI R10, RZ, 0xc, R17.reuse ;  /* 0x0000000cff0a7819 */ /* 0x100fe40000011611 */
[----:B------:R-:W-:Y:S02]  /*9520*/  LOP3.LUT R15, R17, 0x3f003f, RZ, 0xc0, !PT ;  /* 0x003f003f110f7812 */ /* 0x000fe400078ec0ff */
[----:B------:R-:W-:Y:S02]  /*9530*/  SHF.R.U32.HI R29, RZ, 0x6, R17 ;  /* 0x00000006ff1d7819 */ /* 0x000fe40000011611 */
[----:B------:R-:W-:Y:S02]  /*9540*/  SHF.R.U32.HI R14, RZ, 0xc, R18 ;  /* 0x0000000cff0e7819 */ /* 0x000fe40000011612 */
[----:B------:R-:W-:-:S02]  /*9550*/  SHF.R.U32.HI R17, RZ, 0xc, R19 ;  /* 0x0000000cff117819 */ /* 0x000fc40000011613 */
[----:B------:R-:W-:Y:S02]  /*9560*/  LOP3.LUT R9, R16, 0x3f003f, RZ, 0xc0, !PT ;  /* 0x003f003f10097812 */ /* 0x000fe400078ec0ff */
[----:B------:R-:W-:Y:S02]  /*9570*/  LOP3.LUT R52, R19, 0x3f003f, RZ, 0xc0, !PT ;  /* 0x003f003f13347812 */ /* 0x000fe400078ec0ff */
        /* <DEDUP_REMOVED lines=9> */
[----:B------:R-:W-:-:S02]  /*9610*/  SHF.R.U32.HI R16, RZ, 0x6, R16 ;  /* 0x00000006ff107819 */ /* 0x000fc40000011610 */
[----:B------:R-:W-:Y:S02]  /*9620*/  LOP3.LUT R18, R17, 0xf000f, RZ, 0xc0, !PT ;  /* 0x000f000f11127812 */ /* 0x000fe400078ec0ff */
[----:B------:R-:W-:Y:S02]  /*9630*/  LOP3.LUT R9, R9, 0x64006400, RZ, 0xfc, !PT ;  /* 0x6400640009097812 */ /* 0x000fe400078efcff */
[----:B------:R-:W-:Y:S02]  /*9640*/  LOP3.LUT R52, R52, 0x64006400, RZ, 0xfc, !PT ;  /* 0x6400640034347812 */ /* 0x000fe400078efcff */
[----:B------:R-:W-:Y:S02]  /*9650*/  LOP3.LUT R38, R38, 0x3f003f, RZ, 0xc0, !PT ;  /* 0x003f003f26267812 */ /* 0x000fe400078ec0ff */
[----:B------:R-:W-:Y:S02]  /*9660*/  LOP3.LUT R51, R10, 0x300030, R47, 0xf8, !PT ;  /* 0x003000300a337812 */ /* 0x000fe400078ef82f */
        /* <DEDUP_REMOVED lines=70> */
[----:B------:R-:W0:Y:S01]  /*9ad0*/  LDS.128 R8, [UR4] ;  /* 0x00000004ff087984 */ /* 0x000e220008000c00 */
[----:B------:R-:W-:Y:S02]  /*9ae0*/  PRMT R44, R44, 0x5410, R43 ;  /* 0x000054102c2c7816 */ /* 0x000fe4000000002b */
[----:B------:R-:W-:Y:S01]  /*9af0*/  PRMT R42, R42, 0x5410, R41 ;  /* 0x000054102a2a7816 */ /* 0x000fe20000000029 */
[----:B------:R-:W2:Y:S01]  /*9b00*/  LDS.128 R12, [UR4+0x10] ;  /* 0x00001004ff0c7984 */ /* 0x000ea20008000c00 */
        /* <DEDUP_REMOVED lines=13> */
[-C--:B--2---:R-:W-:Y:S01]  /*9be0*/  HFMA2 R58, R32, R12.reuse, R58 ;  /* 0x0000000c203a7231 */ /* 0x084fe2000000003a */
        /* <DEDUP_REMOVED lines=26> */
.L_x_976:
[----:B------:R-:W-:Y:S05]  /*9d90*/  @!P3 BRA `(.L_x_975) ;  /* 0x000000080038b947 */ /* 0x000fea0003800000 */
[----:B------:R-:W-:Y:S02]  /*9da0*/  PRMT R8, R91, 0x9910, RZ ;  /* 0x000099105b087816 */ /* 0x000fe400000000ff */
[----:B------:R-:W-:Y:S02]  /*9db0*/  ISETP.GE.AND P3, PT, R96, 0x3, PT ;  /* 0x000000036000780c */ /* 0x000fe40003f66270 */
[----:B------:R-:W-:-:S13]  /*9dc0*/  ISETP.NE.AND P2, PT, R8, RZ, PT ;  /* 0x000000ff0800720c */ /* 0x000fda0003f45270 */
[----:B------:R-:W-:Y:S05]  /*9dd0*/  @!P2 BRA `(.L_x_977) ;  /* 0x0000000000b0a947 */ /* 0x000fea0003800000 */
[----:B------:R-:W0:Y:S01]  /*9de0*/  LDS.128 R8, [UR4+0x40] ;  /* 0x00004004ff087984 */ /* 0x000e220008000c00 */
        /* <DEDUP_REMOVED lines=43> */
.L_x_977:
[----:B------:R-:W-:Y:S05]  /*a0a0*/  @!P3 BRA `(.L_x_975) ;  /* 0x000000040074b947 */ /* 0x000fea0003800000 */
[----:B------:R-:W-:-:S04]  /*a0b0*/  PRMT R8, R93, 0x9910, RZ ;  /* 0x000099105d087816 */ /* 0x000fc800000000ff */
        /* <DEDUP_REMOVED lines=46> */
.L_x_978:
[----:B------:R-:W-:Y:S05]  /*a3a0*/  @P0 BRA `(.L_x_975) ;  /* 0x0000000000b40947 */ /* 0x000fea0003800000 */
[----:B------:R-:W0:Y:S01]  /*a3b0*/  LDS.128 R8, [UR4+0xc0] ;  /* 0x0000c004ff087984 */ /* 0x000e220008000c00 */
[----:B------:R-:W-:Y:S02]  /*a3c0*/  MOV R57, R4 ;  /* 0x0000000400397202 */ /* 0x000fe40000000f00 */
[----:B------:R-:W-:Y:S01]  /*a3d0*/  PRMT R44, R44, 0x5410, R43 ;  /* 0x000054102c2c7816 */ /* 0x000fe2000000002b */
[----:B------:R-:W2:Y:S01]  /*a3e0*/  LDS.128 R12, [UR4+0xd0] ;  /* 0x0000d004ff0c7984 */ /* 0x000ea20008000c00 */
[----:B------:R-:W-:Y:S01]  /*a3f0*/  PRMT R42, R42, 0x5410, R41 ;  /* 0x000054102a2a7816 */ /* 0x000fe20000000029 */
        /* <DEDUP_REMOVED lines=40> */
.L_x_975:
        /* <DEDUP_REMOVED lines=13> */
[--C-:B------:R-:W-:Y:S02]  /*a750*/  SHF.R.U32.HI R35, RZ, 0xc, R10.reuse ;  /* 0x0000000cff237819 */ /* 0x100fe4000001160a */
[----:B------:R-:W-:Y:S02]  /*a760*/  LOP3.LUT R33, R10, 0x3f003f, RZ, 0xc0, !PT ;  /* 0x003f003f0a217812 */ /* 0x000fe400078ec0ff */
[----:B------:R-:W-:-:S02]  /*a770*/  SHF.R.U32.HI R34, RZ, 0x6, R10 ;  /* 0x00000006ff227819 */ /* 0x000fc4000001160a */
[----:B------:R-:W-:Y:S02]  /*a780*/  SHF.R.U32.HI R3, RZ, 0xc, R9 ;  /* 0x0000000cff037819 */ /* 0x000fe40000011609 */
[----:B------:R-:W-:Y:S02]  /*a790*/  SHF.R.U32.HI R10, RZ, 0xc, R11 ;  /* 0x0000000cff0a7819 */ /* 0x000fe4000001160b */
[----:B----4-:R-:W-:Y:S02]  /*a7a0*/  SHF.R.U32.HI R2, RZ, 0x8, R12 ;  /* 0x00000008ff027819 */ /* 0x010fe4000001160c */
[----:B------:R-:W-:Y:S02]  /*a7b0*/  LOP3.LUT R5, R5, 0xf000f, RZ, 0xc0, !PT ;  /* 0x000f000f05057812 */ /* 0x000fe400078ec0ff */
        /* <DEDUP_REMOVED lines=9> */
[----:B------:R-:W-:Y:S02]  /*a850*/  LOP3.LUT R36, R35, 0xf000f, RZ, 0xc0, !PT ;  /* 0x000f000f23247812 */ /* 0x000fe400078ec0ff */
[----:B------:R-:W-:Y:S02]  /*a860*/  LOP3.LUT R50, R10, 0xf000f, RZ, 0xc0, !PT ;  /* 0x000f000f0a327812 */ /* 0x000fe400078ec0ff */
[----:B------:R-:W-:Y:S02]  /*a870*/  LOP3.LUT R10, R5, 0x300030, R2, 0xf8, !PT ;  /* 0x00300030050a7812 */ /* 0x000fe400078ef802 */
[----:B---3--:R-:W-:Y:S02]  /*a880*/  SHF.R.U32.HI R2, RZ, 0xc, R16 ;  /* 0x0000000cff027819 */ /* 0x008fe40000011610 */
[----:B------:R-:W-:-:S02]  /*a890*/  LOP3.LUT R31, R14, 0x300030, R31, 0xf8, !PT ;  /* 0x003000300e1f7812 */ /* 0x000fc400078ef81f */
[----:B------:R-:W-:Y:S02]  /*a8a0*/  LOP3.LUT R39, R36, 0x300030, R13, 0xf8, !PT ;  /* 0x0030003024277812 */ /* 0x000fe400078ef80d */
[----:B------:R-:W-:Y:S02]  /*a8b0*/  LOP3.LUT R47, R11, 0x3f003f, RZ, 0xc0, !PT ;  /* 0x003f003f0b2f7812 */ /* 0x000fe400078ec0ff */
[----:B------:R-:W-:Y:S02]  /*a8c0*/  SHF.R.U32.HI R48, RZ, 0x6, R11 ;  /* 0x00000006ff307819 */ /* 0x000fe4000001160b */
[----:B------:R-:W-:Y:S02]  /*a8d0*/  SHF.R.U32.HI R49, RZ, 0x8, R15 ;  /* 0x00000008ff317819 */ /* 0x000fe4000001160f */
[----:B------:R-:W-:Y:S02]  /*a8e0*/  SHF.R.U32.HI R14, RZ, 0xc, R17 ;  /* 0x0000000cff0e7819 */ /* 0x000fe40000011611 */
[----:B------:R-:W-:-:S02]  /*a8f0*/  LOP3.LUT R5, R17, 0x3f003f, RZ, 0xc0, !PT ;  /* 0x003f003f11057812 */ /* 0x000fc400078ec0ff */
[----:B------:R-:W-:Y:S02]  /*a900*/  SHF.R.U32.HI R13, RZ, 0x6, R17 ;  /* 0x00000006ff0d7819 */ /* 0x000fe40000011611 */
[----:B------:R-:W-:Y:S02]  /*a910*/  SHF.R.U32.HI R11, RZ, 0xa, R12 ;  /* 0x0000000aff0b7819 */ /* 0x000fe4000001160c */
[--C-:B------:R-:W-:Y:S02]  /*a920*/  SHF.R.U32.HI R17, RZ, 0xc, R18.reuse ;  /* 0x0000000cff117819 */ /* 0x100fe40000011612 */
[----:B------:R-:W-:Y:S02]  /*a930*/  LOP3.LUT R35, R18, 0x3f003f, RZ, 0xc0, !PT ;  /* 0x003f003f12237812 */ /* 0x000fe400078ec0ff */
[----:B------:R-:W-:Y:S02]  /*a940*/  SHF.R.U32.HI R36, RZ, 0x6, R18 ;  /* 0x00000006ff247819 */ /* 0x000fe40000011612 */
[----:B------:R-:W-:-:S02]  /*a950*/  LOP3.LUT R2, R2, 0xf000f, RZ, 0xc0, !PT ;  /* 0x000f000f02027812 */ /* 0x000fc400078ec0ff */
[----:B------:R-:W-:Y:S02]  /*a960*/  LOP3.LUT R4, R8, 0x3f003f, RZ, 0xc0, !PT ;  /* 0x003f003f08047812 */ /* 0x000fe400078ec0ff */
[----:B------:R-:W-:Y:S02]  /*a970*/  SHF.R.U32.HI R18, RZ, 0xc, R19 ;  /* 0x0000000cff127819 */ /* 0x000fe40000011613 */
[----:B------:R-:W-:Y:S02]  /*a980*/  LOP3.LUT R20, R9, 0x3f003f, RZ, 0xc0, !PT ;  /* 0x003f003f09147812 */ /* 0x000fe400078ec0ff */
[----:B------:R-:W-:Y:S02]  /*a990*/  SHF.R.U32.HI R28, RZ, 0x6, R9 ;  /* 0x00000006ff1c7819 */ /* 0x000fe40000011609 */
[----:B------:R-:W-:Y:S02]  /*a9a0*/  SHF.R.U32.HI R54, RZ, 0xa, R15 ;  /* 0x0000000aff367819 */ /* 0x000fe4000001160f */
[----:B------:R-:W-:-:S02]  /*a9b0*/  LOP3.LUT R51, R15, 0x3f003f, RZ, 0xc0, !PT ;  /* 0x003f003f0f337812 */ /* 0x000fc400078ec0ff */
[----:B------:R-:W-:Y:S02]  /*a9c0*/  SHF.R.U32.HI R52, RZ, 0x6, R15 ;  /* 0x00000006ff347819 */ /* 0x000fe4000001160f */
[----:B------:R-:W-:Y:S02]  /*a9d0*/  LOP3.LUT R53, R50, 0x300030, R49, 0xf8, !PT ;  /* 0x0030003032357812 */ /* 0x000fe400078ef831 */
[----:B------:R-:W-:Y:S02]  /*a9e0*/  LOP3.LUT R15, R14, 0xf000f, RZ, 0xc0, !PT ;  /* 0x000f000f0e0f7812 */ /* 0x000fe400078ec0ff */
[----:B------:R-:W-:Y:S02]  /*a9f0*/  LOP3.LUT R49, R19, 0x3f003f, RZ, 0xc0, !PT ;  /* 0x003f003f13317812 */ /* 0x000fe400078ec0ff */
[----:B------:R-:W-:Y:S02]  /*aa00*/  LOP3.LUT R14, R17, 0xf000f, RZ, 0xc0, !PT ;  /* 0x000f000f110e7812 */ /* 0x000fe400078ec0ff */
[----:B------:R-:W-:-:S02]  /*aa10*/  LOP3.LUT R11, R2, 0x300030, R11, 0xf8, !PT ;  /* 0x00300030020b7812 */ /* 0x000fc400078ef80b */
[----:B------:R-:W-:Y:S02]  /*aa20*/  LOP3.LUT R9, R12, 0x3f003f, RZ, 0xc0, !PT ;  /* 0x003f003f0c097812 */ /* 0x000fe400078ec0ff */
[----:B------:R-:W-:Y:S02]  /*aa30*/  LOP3.LUT R3, R16, 0x3f003f, RZ, 0xc0, !PT ;  /* 0x003f003f10037812 */ /* 0x000fe400078ec0ff */
[----:B------:R-:W-:Y:S02]  /*aa40*/  SHF.R.U32.HI R50, RZ, 0x6, R19 ;  /* 0x00000006ff327819 */ /* 0x000fe40000011613 */
[----:B------:R-:W-:Y:S02]  /*aa50*/  LOP3.LUT R17, R18, 0xf000f, RZ, 0xc0, !PT ;  /* 0x000f000f12117812 */ /* 0x000fe400078ec0ff */
[----:B------:R-:W-:Y:S02]  /*aa60*/  LOP3.LUT R2, R4, 0x64006400, RZ, 0xfc, !PT ;  /* 0x6400640004027812 */ /* 0x000fe400078efcff */
        /* <DEDUP_REMOVED lines=12> */
[----:B------:R-:W-:-:S02]  /*ab30*/  LOP3.LUT R48, R48, 0x3f003f, RZ, 0xc0, !PT ;  /* 0x003f003f30307812 */ /* 0x000fc400078ec0ff */
[----:B------:R-:W-:Y:S02]  /*ab40*/  LOP3.LUT R18, R34, 0x64006400, RZ, 0xfc, !PT ;  /* 0x6400640022127812 */ /* 0x000fe400078efcff */
[----:B------:R-:W-:Y:S02]  /*ab50*/  LOP3.LUT R50, R50, 0x3f003f, RZ, 0xc0, !PT ;  /* 0x003f003f32327812 */ /* 0x000fe400078ec0ff */
[----:B------:R-:W-:Y:S02]  /*ab60*/  LOP3.LUT R15, R15, 0x300030, R32, 0xf8, !PT ;  /* 0x003000300f0f7812 */ /* 0x000fe400078ef820 */
        /* <DEDUP_REMOVED lines=110> */
.L_x_980:
        /* <DEDUP_REMOVED lines=49> */
.L_x_981:
        /* <DEDUP_REMOVED lines=48> */
.L_x_982:
[----:B------:R-:W-:Y:S05]  /*b860*/  @P0 BRA `(.L_x_979) ;  /* 0x0000000000b00947 */ /* 0x000fea0003800000 */
        /* <DEDUP_REMOVED lines=44> */
.L_x_979:
[----:B------:R-:W-:Y:S01]  /*bb30*/  IADD3 R94, R94, 0x20, RZ ;  /* 0x000000205e5e7810 */ /* 0x000fe20007ffe0ff */
[----:B-1----:R-:W-:Y:S01]  /*bb40*/  IMAD.WIDE.U32 R6, R89, 0x18, R6 ;  /* 0x0000001859067825 */ /* 0x002fe200078e0006 */
[----:B------:R-:W-:Y:S02]  /*bb50*/  UIADD3 UR4, UR4, 0x40, URZ ;  /* 0x0000004004047890 */ /* 0x000fe4000fffe03f */
[----:B------:R-:W-:Y:S01]  /*bb60*/  ISETP.GE.AND P2, PT, R94, UR5, PT ;  /* 0x000000055e007c0c */ /* 0x000fe2000bf46270 */
[----:B------:R-:W-:Y:S01]  /*bb70*/  IMAD R3, R46, 0x18, RZ ;  /* 0x000000182e037824 */ /* 0x000fe200078e02ff */
[----:B------:R-:W-:-:S04]  /*bb80*/  ISETP.LT.AND P3, PT, R94, R95, PT ;  /* 0x0000005f5e00720c */ /* 0x000fc80003f61270 */
[----:B------:R-:W-:-:S09]  /*bb90*/  IADD3 R7, R7, R3, RZ ;  /* 0x0000000307077210 */ /* 0x000fd20007ffe0ff */
[----:B------:R-:W-:Y:S05]  /*bba0*/  @!P2 BRA P3, `(.L_x_983) ;  /* 0xffffffd4008ca947 */ /* 0x000fea000183ffff */
.L_x_974:
        /* <DEDUP_REMOVED lines=8> */
.L_x_989:
[----:B------:R-:W0:Y:S01]  /*bc30*/  LDC R89, c[0x0][0x23c] ;  /* 0x00008f00ff597b82 */ /* 0x000e220000000800 */
[----:B-----5:R1:W5:Y:S01]  /*bc40*/  LDG.E.128.CONSTANT R28, desc[UR6][R6.64] ;  /* 0x00000006061c7981 */ /* 0x020362000c1e9d00 */
[----:B0-----:R-:W-:-:S04]  /*bc50*/  IMAD.WIDE R16, R89, 0x4, R6 ;  /* 0x0000000459107825 */ /* 0x001fc800078e0206 */
[C---:B------:R-:W-:Y:S02]  /*bc60*/  IMAD.WIDE R12, R89.reuse, 0x4, R16 ;  /* 0x00000004590c7825 */ /* 0x040fe400078e0210 */
[----:B------:R-:W5:Y:S02]  /*bc70*/  LDG.E.128.CONSTANT R16, desc[UR6][R16.64] ;  /* 0x0000000610107981 */ /* 0x000f64000c1e9d00 */
[C---:B------:R-:W-:Y:S02]  /*bc80*/  IMAD.WIDE R2, R89.reuse, 0x4, R12 ;  /* 0x0000000459027825 */ /* 0x040fe400078e020c */
[----:B------:R-:W5:Y:S04]  /*bc90*/  LDG.E.128.CONSTANT R12, desc[UR6][R12.64] ;  /* 0x000000060c0c7981 */ /* 0x000f68000c1e9d00 */
[----:B------:R1:W5:Y:S01]  /*bca0*/  LDG.E.128.CONSTANT R8, desc[UR6][R2.64] ;  /* 0x0000000602087981 */ /* 0x000362000c1e9d00 */
[----:B------:R-:W-:Y:S01]  /*bcb0*/  IMAD.WIDE R98, R89, 0x4, R2 ;  /* 0x0000000459627825 */ /* 0x000fe200078e0202 */
[----:B------:R-:W-:Y:S06]  /*bcc0*/  @!P1 BRA `(.L_x_985) ;  /* 0x0000002400049947 */ /* 0x000fec0003800000 */
[----:B-1----:R-:W2:Y:S01]  /*bcd0*/  LDG.E.128.CONSTANT R4, desc[UR6][R98.64] ;  /* 0x0000000662047981 */ /* 0x002ea2000c1e9d00 */
[----:B-----5:R-:W-:Y:S02]  /*bce0*/  SHF.R.U32.HI R47, RZ, 0xf, R28 ;  /* 0x0000000fff2f7819 */ /* 0x020fe4000001161c */
[----:B------:R-:W-:Y:S02]  /*bcf0*/  SHF.R.U32.HI R75, RZ, 0xf, R29 ;  /* 0x0000000fff4b7819 */ /* 0x000fe4000001161d */
[----:B------:R-:W-:Y:S02]  /*bd00*/  SHF.R.U32.HI R77, RZ, 0xf, R30 ;  /* 0x0000000fff4d7819 */ /* 0x000fe4000001161e */
[----:B------:R-:W-:Y:S02]  /*bd10*/  SHF.R.U32.HI R74, RZ, 0xe, R16 ;  /* 0x0000000eff4a7819 */ /* 0x000fe40000011610 */
[----:B------:R-:W-:Y:S02]  /*bd20*/  LOP3.LUT R47, R47, 0x10001, RZ, 0xc0, !PT ;  /* 0x000100012f2f7812 */ /* 0x000fe400078ec0ff */
[----:B------:R-:W-:-:S02]  /*bd30*/  SHF.R.U32.HI R79, RZ, 0xf, R31 ;  /* 0x0000000fff4f7819 */ /* 0x000fc4000001161f */
[----:B------:R-:W-:Y:S02]  /*bd40*/  SHF.R.U32.HI R76, RZ, 0xe, R17 ;  /* 0x0000000eff4c7819 */ /* 0x000fe40000011611 */
[----:B------:R-:W-:Y:S02]  /*bd50*/  LOP3.LUT R75, R75, 0x10001, RZ, 0xc0, !PT ;  /* 0x000100014b4b7812 */ /* 0x000fe400078ec0ff */
[C---:B------:R-:W-:Y:S02]  /*bd60*/  LOP3.LUT R62, R16.reuse, 0x3e003e0, RZ, 0xc0, !PT ;  /* 0x03e003e0103e7812 */ /* 0x040fe400078ec0ff */
[----:B------:R-:W-:Y:S02]  /*bd70*/  LOP3.LUT R56, R16, 0x1f001f, RZ, 0xc0, !PT ;  /* 0x001f001f10387812 */ /* 0x000fe400078ec0ff */
[----:B------:R-:W-:Y:S02]  /*bd80*/  SHF.R.U32.HI R58, RZ, 0xa, R16 ;  /* 0x0000000aff3a7819 */ /* 0x000fe40000011610 */
[----:B------:R-:W-:-:S02]  /*bd90*/  SHF.R.U32.HI R78, RZ, 0xe, R18 ;  /* 0x0000000eff4e7819 */ /* 0x000fc40000011612 */
[----:B------:R-:W-:Y:S02]  /*bda0*/  LOP3.LUT R77, R77, 0x10001, RZ, 0xc0, !PT ;  /* 0x000100014d4d7812 */ /* 0x000fe400078ec0ff */
[C---:B------:R-:W-:Y:S02]  /*bdb0*/  LOP3.LUT R37, R29.reuse, 0x3e003e0, RZ, 0xc0, !PT ;  /* 0x03e003e01d257812 */ /* 0x040fe400078ec0ff */
[----:B------:R-:W-:Y:S02]  /*bdc0*/  LOP3.LUT R32, R29, 0x1f001f, RZ, 0xc0, !PT ;  /* 0x001f001f1d207812 */ /* 0x000fe400078ec0ff */
[----:B------:R-:W-:Y:S02]  /*bdd0*/  SHF.R.U32.HI R34, RZ, 0xa, R29 ;  /* 0x0000000aff227819 */ /* 0x000fe4000001161d */
[----:B------:R-:W-:Y:S02]  /*bde0*/  SHF.R.U32.HI R16, RZ, 0xd, R12 ;  /* 0x0000000dff107819 */ /* 0x000fe4000001160c */
[----:B------:R-:W-:-:S02]  /*bdf0*/  LOP3.LUT R47, R47, 0x20002, R74, 0xf8, !PT ;  /* 0x000200022f2f7812 */ /* 0x000fc400078ef84a */
[C---:B------:R-:W-:Y:S02]  /*be00*/  LOP3.LUT R60, R28.reuse, 0x3e003e0, RZ, 0xc0, !PT ;  /* 0x03e003e01c3c7812 */ /* 0x040fe400078ec0ff */
[----:B------:R-:W-:Y:S02]  /*be10*/  LOP3.LUT R54, R28, 0x1f001f, RZ, 0xc0, !PT ;  /* 0x001f001f1c367812 */ /* 0x000fe400078ec0ff */
[----:B------:R-:W-:Y:S02]  /*be20*/  SHF.R.U32.HI R55, RZ, 0xa, R28 ;  /* 0x0000000aff377819 */ /* 0x000fe4000001161c */
[C---:B------:R-:W-:Y:S02]  /*be30*/  LOP3.LUT R38, R18.reuse, 0x3e003e0, RZ, 0xc0, !PT ;  /* 0x03e003e012267812 */ /* 0x040fe400078ec0ff */
[----:B------:R-:W-:Y:S02]  /*be40*/  LOP3.LUT R33, R18, 0x1f001f, RZ, 0xc0, !PT ;  /* 0x001f001f12217812 */ /* 0x000fe400078ec0ff */
[----:B------:R-:W-:-:S02]  /*be50*/  SHF.R.U32.HI R29, RZ, 0xa, R18 ;  /* 0x0000000aff1d7819 */ /* 0x000fc40000011612 */
[--C-:B------:R-:W-:Y:S02]  /*be60*/  SHF.R.U32.HI R80, RZ, 0xe, R19.reuse ;  /* 0x0000000eff507819 */ /* 0x100fe40000011613 */
[----:B------:R-:W-:Y:S02]  /*be70*/  LOP3.LUT R79, R79, 0x10001, RZ, 0xc0, !PT ;  /* 0x000100014f4f7812 */ /* 0x000fe400078ec0ff */
[C---:B------:R-:W-:Y:S02]  /*be80*/  LOP3.LUT R39, R19.reuse, 0x3e003e0, RZ, 0xc0, !PT ;  /* 0x03e003e013277812 */ /* 0x040fe400078ec0ff */
[----:B------:R-:W-:Y:S02]  /*be90*/  LOP3.LUT R3, R19, 0x1f001f, RZ, 0xc0, !PT ;  /* 0x001f001f13037812 */ /* 0x000fe400078ec0ff */
[----:B------:R-:W-:Y:S02]  /*bea0*/  SHF.R.U32.HI R28, RZ, 0xa, R19 ;  /* 0x0000000aff1c7819 */ /* 0x000fe40000011613 */
[----:B------:R-:W-:-:S02]  /*beb0*/  SHF.R.U32.HI R18, RZ, 0xd, R13 ;  /* 0x0000000dff127819 */ /* 0x000fc4000001160d */
[----:B------:R-:W-:Y:S02]  /*bec0*/  LOP3.LUT R75, R75, 0x20002, R76, 0xf8, !PT ;  /* 0x000200024b4b7812 */ /* 0x000fe400078ef84c */
[C---:B------:R-:W-:Y:S02]  /*bed0*/  LOP3.LUT R45, R17.reuse, 0x3e003e0, RZ, 0xc0, !PT ;  /* 0x03e003e0112d7812 */ /* 0x040fe400078ec0ff */
[----:B------:R-:W-:Y:S02]  /*bee0*/  LOP3.LUT R53, R17, 0x1f001f, RZ, 0xc0, !PT ;  /* 0x001f001f11357812 */ /* 0x000fe400078ec0ff */
[----:B------:R-:W-:Y:S02]  /*bef0*/  SHF.R.U32.HI R49, RZ, 0xa, R17 ;  /* 0x0000000aff317819 */ /* 0x000fe40000011611 */
[----:B------:R-:W-:Y:S02]  /*bf00*/  SHF.R.U32.HI R19, RZ, 0xd, R14 ;  /* 0x0000000dff137819 */ /* 0x000fe4000001160e */
[----:B------:R-:W-:-:S02]  /*bf10*/  LOP3.LUT R78, R77, 0x20002, R78, 0xf8, !PT ;  /* 0x000200024d4e7812 */ /* 0x000fc400078ef84e */
[----:B------:R-:W-:Y:S02]  /*bf20*/  SHF.R.U32.HI R17, RZ, 0xc, R8 ;  /* 0x0000000cff117819 */ /* 0x000fe40000011608 */
[----:B------:R-:W-:Y:S02]  /*bf30*/  LOP3.LUT R16, R47, 0x40004, R16, 0xf8, !PT ;  /* 0x000400042f107812 */ /* 0x000fe400078ef810 */
[----:B------:R-:W-:Y:S02]  /*bf40*/  SHF.R.U32.HI R81, RZ, 0xd, R15 ;  /* 0x0000000dff517819 */ /* 0x000fe4000001160f */
[C---:B------:R-:W-:Y:S02]  /*bf50*/  LOP3.LUT R73, R8.reuse, 0x3e003e0, RZ, 0xc0, !PT ;  /* 0x03e003e008497812 */ /* 0x040fe400078ec0ff */
[----:B------:R-:W-:Y:S02]  /*bf60*/  LOP3.LUT R71, R8, 0x1f001f, RZ, 0xc0, !PT ;  /* 0x001f001f08477812 */ /* 0x000fe400078ec0ff */
[----:B------:R-:W-:-:S02]  /*bf70*/  SHF.R.U32.HI R72, RZ, 0xa, R8 ;  /* 0x0000000aff487819 */ /* 0x000fc40000011608 */
[----:B------:R-:W-:Y:S02]  /*bf80*/  LOP3.LUT R80, R79, 0x20002, R80, 0xf8, !PT ;  /* 0x000200024f507812 */ /* 0x000fe400078ef850 */
[C---:B------:R-:W-:Y:S02]  /*bf90*/  LOP3.LUT R63, R12.reuse, 0x3e003e0, RZ, 0xc0, !PT ;  /* 0x03e003e00c3f7812 */ /* 0x040fe400078ec0ff */
[----:B------:R-:W-:Y:S02]  /*bfa0*/  LOP3.LUT R70, R12, 0x1f001f, RZ, 0xc0, !PT ;  /* 0x001f001f0c467812 */ /* 0x000fe400078ec0ff */
[----:B------:R-:W-:Y:S02]  /*bfb0*/  SHF.R.U32.HI R68, RZ, 0xa, R12 ;  /* 0x0000000aff447819 */ /* 0x000fe4000001160c */
[----:B------:R-:W-:Y:S02]  /*bfc0*/  SHF.R.U32.HI R8, RZ, 0xc, R9 ;  /* 0x0000000cff087819 */ /* 0x000fe40000011609 */
[----:B------:R-:W-:-:S02]  /*bfd0*/  LOP3.LUT R64, R9, 0x3e003e0, RZ, 0xc0, !PT ;  /* 0x03e003e009407812 */ /* 0x000fc400078ec0ff */
[----:B------:R-:W-:Y:S02]  /*bfe0*/  LOP3.LUT R67, R9, 0x1f001f, RZ, 0xc0, !PT ;  /* 0x001f001f09437812 */ /* 0x000fe400078ec0ff */
[----:B------:R-:W-:Y:S02]  /*bff0*/  SHF.R.U32.HI R69, RZ, 0xa, R9 ;  /* 0x0000000aff457819 */ /* 0x000fe40000011609 */
[----:B------:R-:W-:Y:S02]  /*c000*/  PRMT R74, R92, 0x9910, RZ ;  /* 0x000099105c4a7816 */ /* 0x000fe400000000ff */
[----:B------:R-:W-:Y:S02]  /*c010*/  LOP3.LUT R75, R75, 0x40004, R18, 0xf8, !PT ;  /* 0x000400044b4b7812 */ /* 0x000fe400078ef812 */
[C---:B------:R-:W-:Y:S02]  /*c020*/  LOP3.LUT R12, R14.reuse, 0x3e003e0, RZ, 0xc0, !PT ;  /* 0x03e003e00e0c7812 */ /* 0x040fe400078ec0ff */
[----:B------:R-:W-:-:S02]  /*c030*/  LOP3.LUT R48, R14, 0x1f001f, RZ, 0xc0, !PT ;  /* 0x001f001f0e307812 */ /* 0x000fc400078ec0ff */
[----:B------:R-:W-:Y:S02]  /*c040*/  SHF.R.U32.HI R50, RZ, 0xa, R14 ;  /* 0x0000000aff327819 */ /* 0x000fe4000001160e */
[--C-:B------:R-:W-:Y:S02]  /*c050*/  SHF.R.U32.HI R9, RZ, 0xc, R10.reuse ;  /* 0x0000000cff097819 */ /* 0x100fe4000001160a */
[----:B------:R-:W-:Y:S02]  /*c060*/  LOP3.LUT R78, R78, 0x40004, R19, 0xf8, !PT ;  /* 0x000400044e4e7812 */ /* 0x000fe400078ef813 */
[C---:B------:R-:W-:Y:S02]  /*c070*/  LOP3.LUT R14, R10.reuse, 0x3e003e0, RZ, 0xc0, !PT ;  /* 0x03e003e00a0e7812 */ /* 0x040fe400078ec0ff */
[----:B------:R-:W-:Y:S02]  /*c080*/  LOP3.LUT R65, R10, 0x1f001f, RZ, 0xc0, !PT ;  /* 0x001f001f0a417812 */ /* 0x000fe400078ec0ff */
[----:B------:R-:W-:-:S02]  /*c090*/  SHF.R.U32.HI R66, RZ, 0xa, R10 ;  /* 0x0000000aff427819 */ /* 0x000fc4000001160a */
[----:B------:R-:W-:Y:S02]  /*c0a0*/  LOP3.LUT R17, R16, 0x80008, R17, 0xf8, !PT ;  /* 0x0008000810117812 */ /* 0x000fe400078ef811 */
[----:B------:R-:W-:Y:S02]  /*c0b0*/  SHF.R.U32.HI R10, RZ, 0xc, R11 ;  /* 0x0000000cff0a7819 */ /* 0x000fe4000001160b */
[----:B------:R-:W-:Y:S02]  /*c0c0*/  LOP3.LUT R47, R80, 0x40004, R81, 0xf8, !PT ;  /* 0x00040004502f7812 */ /* 0x000fe400078ef851 */
[----:B------:R-:W-:Y:S02]  /*c0d0*/  ISETP.NE.AND P2, PT, R74, RZ, PT ;  /* 0x000000ff4a00720c */ /* 0x000fe40003f45270 */
[----:B------:R-:W-:Y:S02]  /*c0e0*/  LOP3.LUT R19, R75, 0x80008, R8, 0xf8, !PT ;  /* 0x000800084b137812 */ /* 0x000fe400078ef808 */
[----:B------:R-:W-:-:S02]  /*c0f0*/  MOV R82, 0x2800 ;  /* 0x0000280000527802 */ /* 0x000fc40000000f00 */
[----:B------:R-:W-:Y:S02]  /*c100*/  LOP3.LUT R81, R78, 0x80008, R9, 0xf8, !PT ;  /* 0x000800084e517812 */ /* 0x000fe400078ef809 */
[C---:B------:R-:W-:Y:S02]  /*c110*/  LOP3.LUT R61, R13.reuse, 0x3e003e0, RZ, 0xc0, !PT ;  /* 0x03e003e00d3d7812 */ /* 0x040fe400078ec0ff */
[----:B------:R-:W-:Y:S02]  /*c120*/  LOP3.LUT R57, R13, 0x1f001f, RZ, 0xc0, !PT ;  /* 0x001f001f0d397812 */ /* 0x000fe400078ec0ff */
[----:B------:R-:W-:Y:S02]  /*c130*/  SHF.R.U32.HI R59, RZ, 0xa, R13 ;  /* 0x0000000aff3b7819 */ /* 0x000fe4000001160d */
[C---:B------:R-:W-:Y:S02]  /*c140*/  LOP3.LUT R13, R15.reuse, 0x3e003e0, RZ, 0xc0, !PT ;  /* 0x03e003e00f0d7812 */ /* 0x040fe400078ec0ff */
[----:B------:R-:W-:-:S02]  /*c150*/  LOP3.LUT R35, R15, 0x1f001f, RZ, 0xc0, !PT ;  /* 0x001f001f0f237812 */ /* 0x000fc400078ec0ff */
[----:B------:R-:W-:Y:S02]  /*c160*/  SHF.R.U32.HI R46, RZ, 0xa, R15 ;  /* 0x0000000aff2e7819 */ /* 0x000fe4000001160f */
[----:B------:R-:W-:Y:S02]  /*c170*/  LOP3.LUT R85, R47, 0x80008, R10, 0xf8, !PT ;  /* 0x000800082f557812 */ /* 0x000fe400078ef80a */
[C---:B------:R-:W-:Y:S02]  /*c180*/  LOP3.LUT R15, R11.reuse, 0x3e003e0, RZ, 0xc0, !PT ;  /* 0x03e003e00b0f7812 */ /* 0x040fe400078ec0ff */
[----:B------:R-:W-:Y:S02]  /*c190*/  LOP3.LUT R51, R11, 0x1f001f, RZ, 0xc0, !PT ;  /* 0x001f001f0b337812 */ /* 0x000fe400078ec0ff */
[--C-:B------:R-:W-:Y:S02]  /*c1a0*/  SHF.R.U32.HI R52, RZ, 0xa, R11.reuse ;  /* 0x0000000aff347819 */ /* 0x100fe4000001160b */
[----:B------:R-:W-:-:S02]  /*c1b0*/  PRMT R11, R82, 0x7610, R11 ;  /* 0x00007610520b7816 */ /* 0x000fc4000000000b */
[----:B------:R-:W-:Y:S02]  /*c1c0*/  LOP3.LUT R62, R62, 0x64006400, RZ, 0xfc, !PT ;  /* 0x640064003e3e7812 */ /* 0x000fe400078efcff */
[----:B------:R-:W-:Y:S02]  /*c1d0*/  LOP3.LUT R82, R61, 0x64006400, RZ, 0xfc, !PT ;  /* 0x640064003d527812 */ /* 0x000fe400078efcff */
[----:B------:R-:W-:Y:S02]  /*c1e0*/  LOP3.LUT R80, R45, 0x64006400, RZ, 0xfc, !PT ;  /* 0x640064002d507812 */ /* 0x000fe400078efcff */
[----:B------:R-:W-:Y:S02]  /*c1f0*/  LOP3.LUT R50, R50, 0x1f001f, RZ, 0xc0, !PT ;  /* 0x001f001f32327812 */ /* 0x000fe400078ec0ff */
[C---:B------:R-:W-:Y:S01]  /*c200*/  LOP3.LUT R20, R30.reuse, 0x3e003e0, RZ, 0xc0, !PT ;  /* 0x03e003e01e147812 */ /* 0x040fe200078ec0ff */
[----:B------:R-:W-:Y:S01]  /*c210*/  HFMA2 R61, R80, R11.H0_H0, -48, -48 ;  /* 0xd200d200503d7431 */ /* 0x000fe2000004000b */
[----:B------:R-:W-:-:S02]  /*c220*/  LOP3.LUT R2, R30, 0x1f001f, RZ, 0xc0, !PT ;  /* 0x001f001f1e027812 */ /* 0x000fc400078ec0ff */
[C---:B------:R-:W-:Y:S02]  /*c230*/  LOP3.LUT R36, R31.reuse, 0x3e003e0, RZ, 0xc0, !PT ;  /* 0x03e003e01f247812 */ /* 0x040fe400078ec0ff */
[----:B------:R-:W-:Y:S02]  /*c240*/  LOP3.LUT R0, R31, 0x1f001f, RZ, 0xc0, !PT ;  /* 0x001f001f1f007812 */ /* 0x000fe400078ec0ff */
[----:B------:R-:W-:Y:S02]  /*c250*/  SHF.R.U32.HI R30, RZ, 0xa, R30 ;  /* 0x0000000aff1e7819 */ /* 0x000fe4000001161e */
[----:B------:R-:W-:Y:S02]  /*c260*/  SHF.R.U32.HI R31, RZ, 0xa, R31 ;  /* 0x0000000aff1f7819 */ /* 0x000fe4000001161f */
[----:B------:R-:W-:Y:S02]  /*c270*/  LOP3.LUT R60, R60, 0x64006400, RZ, 0xfc, !PT ;  /* 0x640064003c3c7812 */ /* 0x000fe400078efcff */
[----:B------:R-:W-:-:S02]  /*c280*/  LOP3.LUT R86, R12, 0x64006400, RZ, 0xfc, !PT ;  /* 0x640064000c567812 */ /* 0x000fc400078efcff */
[----:B------:R-:W-:Y:S01]  /*c290*/  LOP3.LUT R72, R72, 0x1f001f, RZ, 0xc0, !PT ;  /* 0x001f001f48487812 */ /* 0x000fe200078ec0ff */
[-C--:B------:R-:W-:Y:S01]  /*c2a0*/  HFMA2 R87, R60, R11.reuse.H0_H0, -48, -48 ;  /* 0xd200d2003c577431 */ /* 0x080fe2000004000b */
[----:B------:R-:W-:Y:S02]  /*c2b0*/  LOP3.LUT R84, R38, 0x64006400, RZ, 0xfc, !PT ;  /* 0x6400640026547812 */ /* 0x000fe400078efcff */
        /* <DEDUP_REMOVED lines=10> */
[----:B------:R-:W-:Y:S01]  /*c360*/  HADD2 R84, R32, -1040, -1040 ;  /* 0xe410e41020547430 */ /* 0x000fe20000000000 */
[----:B------:R-:W-:Y:S02]  /*c370*/  LOP3.LUT R82, R34, 0x1f001f, RZ, 0xc0, !PT ;  /* 0x001f001f22527812 */ /* 0x000fe400078ec0ff */
        /* <DEDUP_REMOVED lines=12> */
[----:B------:R-:W-:Y:S02]  /*c440*/  LOP3.LUT R64, R64, 0x64006400, RZ, 0xfc, !PT ;  /* 0x6400640040407812 */ /* 0x000fe400078efcff */
[----:B------:R-:W-:Y:S01]  /*c450*/  LOP3.LUT R20, R20, 0x64006400, RZ, 0xfc, !PT ;  /* 0x6400640014147812 */ /* 0x000fe200078efcff */
[----:B------:R-:W-:Y:S01]  /*c460*/  HADD2 R72, R72, -1040, -1040 ;  /* 0xe410e41048487430 */ /* 0x000fe20000000000 */
        /* <DEDUP_REMOVED lines=9> */
[----:B------:R-:W-:Y:S01]  /*c500*/  HADD2 R86, R86, -1040, -1040 ;  /* 0xe410e41056567430 */ /* 0x000fe20000000000 */
        /* <DEDUP_REMOVED lines=11> */
[----:B------:R-:W-:Y:S01]  /*c5c0*/  ISETP.GE.AND P3, PT, R96, 0x2, PT ;  /* 0x000000026000780c */ /* 0x000fe20003f66270 */
[----:B------:R-:W-:-:S02]  /*c5d0*/  HADD2 R80, R80, -1040, -1040 ;  /* 0xe410e41050507430 */ /* 0x000fc40000000000 */
[----:B------:R-:W-:Y:S01]  /*c5e0*/  HADD2 R46, R46, -1040, -1040 ;  /* 0xe410e4102e2e7430 */ /* 0x000fe20000000000 */
[----:B--2---:R-:W-:Y:S02]  /*c5f0*/  SHF.R.U32.HI R16, RZ, 0xb, R4 ;  /* 0x0000000bff107819 */ /* 0x004fe40000011604 */
[----:B------:R-:W-:Y:S02]  /*c600*/  SHF.R.U32.HI R18, RZ, 0xb, R5 ;  /* 0x0000000bff127819 */ /* 0x000fe40000011605 */
[----:B------:R-:W-:Y:S02]  /*c610*/  SHF.R.U32.HI R74, RZ, 0xb, R6 ;  /* 0x0000000bff4a7819 */ /* 0x000fe40000011606 */
[----:B------:R-:W-:Y:S02]  /*c620*/  SHF.R.U32.HI R76, RZ, 0xb, R7 ;  /* 0x0000000bff4c7819 */ /* 0x000fe40000011607 */
[----:B------:R-:W-:Y:S02]  /*c630*/  LOP3.LUT R16, R17, 0x100010, R16, 0xf8, !PT ;  /* 0x0010001011107812 */ /* 0x000fe400078ef810 */
[----:B------:R-:W-:-:S02]  /*c640*/  LOP3.LUT R17, R19, 0x100010, R18, 0xf8, !PT ;  /* 0x0010001013117812 */ /* 0x000fc400078ef812 */
[----:B------:R-:W-:Y:S02]  /*c650*/  LOP3.LUT R18, R81, 0x100010, R74, 0xf8, !PT ;  /* 0x0010001051127812 */ /* 0x000fe400078ef84a */
[----:B------:R-:W-:Y:S01]  /*c660*/  LOP3.LUT R74, R63, 0x64006400, RZ, 0xfc, !PT ;  /* 0x640064003f4a7812 */ /* 0x000fe200078efcff */
[-C--:B------:R-:W-:Y:S01]  /*c670*/  HFMA2 R63, R62, R11.reuse.H0_H0, -48, -48 ;  /* 0xd200d2003e3f7431 */ /* 0x080fe2000004000b */
[----:B------:R-:W-:Y:S01]  /*c680*/  LOP3.LUT R19, R85, 0x100010, R76, 0xf8, !PT ;  /* 0x0010001055137812 */ /* 0x000fe200078ef84c */
[----:B------:R-:W-:Y:S01]  /*c690*/  HADD2 R85, R56, -1040, -1040 ;  /* 0xe410e41038557430 */ /* 0x000fe20000000000 */
[----:B------:R-:W-:Y:S01]  /*c6a0*/  LOP3.LUT R76, R73, 0x64006400, RZ, 0xfc, !PT ;  /* 0x64006400494c7812 */ /* 0x000fe200078efcff */
[-C--:B------:R-:W-:Y:S01]  /*c6b0*/  HFMA2 R62, R74, R11.reuse.H0_H0, -48, -48 ;  /* 0xd200d2004a3e7431 */ /* 0x080fe2000004000b */
[----:B------:R-:W-:Y:S02]  /*c6c0*/  LOP3.LUT R77, R5, 0x3e003e0, RZ, 0xc0, !PT ;  /* 0x03e003e0054d7812 */ /* 0x000fe400078ec0ff */
[C---:B------:R-:W-:Y:S01]  /*c6d0*/  LOP3.LUT R75, R4.reuse, 0x3e003e0, RZ, 0xc0, !PT ;  /* 0x03e003e0044b7812 */ /* 0x040fe200078ec0ff */
[----:B------:R-:W-:Y:S01]  /*c6e0*/  HFMA2 R45, R76, R11.H0_H0, -48, -48 ;  /* 0xd200d2004c2d7431 */ /* 0x000fe2000004000b */
[----:B------:R-:W-:-:S02]  /*c6f0*/  LOP3.LUT R10, R4, 0x1f001f, RZ, 0xc0, !PT ;  /* 0x001f001f040a7812 */ /* 0x000fc400078ec0ff */
[----:B------:R-:W-:Y:S02]  /*c700*/  SHF.R.U32.HI R47, RZ, 0xa, R4 ;  /* 0x0000000aff2f7819 */ /* 0x000fe40000011604 */
[C---:B------:R-:W-:Y:S02]  /*c710*/  LOP3.LUT R79, R6.reuse, 0x3e003e0, RZ, 0xc0, !PT ;  /* 0x03e003e0064f7812 */ /* 0x040fe400078ec0ff */
[----:B------:R-:W-:Y:S02]  /*c720*/  LOP3.LUT R8, R5, 0x1f001f, RZ, 0xc0, !PT ;  /* 0x001f001f05087812 */ /* 0x000fe400078ec0ff */
[----:B------:R-:W-:Y:S02]  /*c730*/  LOP3.LUT R4, R6, 0x1f001f, RZ, 0xc0, !PT ;  /* 0x001f001f06047812 */ /* 0x000fe400078ec0ff */
[C---:B------:R-:W-:Y:S02]  /*c740*/  LOP3.LUT R83, R7.reuse, 0x3e003e0, RZ, 0xc0, !PT ;  /* 0x03e003e007537812 */ /* 0x040fe400078ec0ff */
[----:B------:R-:W-:-:S02]  /*c750*/  LOP3.LUT R9, R7, 0x1f001f, RZ, 0xc0, !PT ;  /* 0x001f001f07097812 */ /* 0x000fc400078ec0ff */
[----:B------:R-:W-:Y:S02]  /*c760*/  LOP3.LUT R74, R68, 0x1f001f, RZ, 0xc0, !PT ;  /* 0x001f001f444a7812 */ /* 0x000fe400078ec0ff */
[----:B------:R-:W-:Y:S02]  /*c770*/  SHF.R.U32.HI R5, RZ, 0xa, R5 ;  /* 0x0000000aff057819 */ /* 0x000fe40000011605 */
[----:B------:R-:W-:Y:S02]  /*c780*/  SHF.R.U32.HI R6, RZ, 0xa, R6 ;  /* 0x0000000aff067819 */ /* 0x000fe40000011606 */
[----:B------:R-:W-:Y:S02]  /*c790*/  SHF.R.U32.HI R7, RZ, 0xa, R7 ;  /* 0x0000000aff077819 */ /* 0x000fe40000011607 */
        /* <DEDUP_REMOVED lines=130> */
[----:B------:R-:W-:-:S03]  /*cfc0*/  HFMA2 R17, R3, R31, R17 ;  /* 0x0000001f03117231 */ /* 0x000fc60000000011 */
[-C--:B------:R-:W-:Y:S02]  /*cfd0*/  HFMA2.MMA R16, R45, R30.reuse, R16 ;  /* 0x0000001e2d107235 */ /* 0x080fe40000000010 */
[----:B------:R-:W-:-:S06]  /*cfe0*/  HFMA2.MMA R100, R36, R30, R100 ;  /* 0x0000001e24647235 */ /* 0x000fcc0000000064 */
[-C--:B------:R-:W-:Y:S02]  /*cff0*/  HFMA2.MMA R16, R5, R31.reuse, R16 ;  /* 0x0000001f05107235 */ /* 0x080fe40000000010 */
[----:B------:R-:W-:Y:S01]  /*d000*/  HFMA2.MMA R100, R0, R31, R100 ;  /* 0x0000001f00647235 */ /* 0x000fe20000000064 */
[----:B------:R-:W-:-:S05]  /*d010*/  HFMA2 R31, R47, R31, R18 ;  /* 0x0000001f2f1f7231 */ /* 0x000fca0000000012 */
        /* <DEDUP_REMOVED lines=24> */
.L_x_986:
        /* <DEDUP_REMOVED lines=83> */
.L_x_987:
[----:B------:R-:W-:Y:S05]  /*d6d0*/  @!P3 BRA `(.L_x_985) ;  /* 0x000000080080b947 */ /* 0x000fea0003800000 */
[----:B------:R-:W-:-:S04]  /*d6e0*/  PRMT R16, R93, 0x9910, RZ ;  /* 0x000099105d107816 */ /* 0x000fc800000000ff */
        /* <DEDUP_REMOVED lines=80> */
.L_x_988:
[----:B------:R-:W-:Y:S05]  /*dbf0*/  @P0 BRA `(.L_x_985) ;  /* 0x0000000400380947 */ /* 0x000fea0003800000 */
        /* <DEDUP_REMOVED lines=78> */
.L_x_985:
[----:B------:R-:W-:Y:S01]  /*e0e0*/  IADD3 R94, R94, 0x20, RZ ;  /* 0x000000205e5e7810 */ /* 0x000fe20007ffe0ff */
[----:B------:R-:W-:Y:S01]  /*e0f0*/  UIADD3 UR4, UR4, 0x40, URZ ;  /* 0x0000004004047890 */ /* 0x000fe2000fffe03f */
[----:B-1----:R-:W-:Y:S02]  /*e100*/  IMAD.WIDE R6, R89, 0x4, R98 ;  /* 0x0000000459067825 */ /* 0x002fe400078e0262 */
[C---:B------:R-:W-:Y:S02]  /*e110*/  ISETP.GE.AND P2, PT, R94.reuse, UR5, PT ;  /* 0x000000055e007c0c */ /* 0x040fe4000bf46270 */
[----:B------:R-:W-:-:S13]  /*e120*/  ISETP.LT.AND P3, PT, R94, R95, PT ;  /* 0x0000005f5e00720c */ /* 0x000fda0003f61270 */
[----:B------:R-:W-:Y:S05]  /*e130*/  @!P2 BRA P3, `(.L_x_989) ;  /* 0xffffffd800bca947 */ /* 0x000fea000183ffff */
.L_x_984:
[----:B------:R-:W-:Y:S01]  /*e140*/  ISETP.GE.AND P0, PT, R94, R95, PT ;  /* 0x0000005f5e00720c */ /* 0x000fe20003f06270 */
[----:B------:R-:W-:-:S03]  /*e150*/  ULDC UR5, c[0x0][0x264] ;  /* 0x0000990000057ab9 */ /* 0x000fc60000000800 */
[----:B------:R-:W-:-:S13]  /*e160*/  ISETP.GE.OR P0, PT, R94, UR5, P0 ;  /* 0x000000055e007c0c */ /* 0x000fda0008706670 */
[----:B------:R-:W-:Y:S05]  /*e170*/  @P0 BRA `(.L_x_990) ;  /* 0x0000006400e00947 */ /* 0x000fea0003800000 */
[----:B------:R-:W-:Y:S01]  /*e180*/  PRMT R0, R90, 0x9910, RZ ;  /* 0x000099105a007816 */ /* 0x000fe200000000ff */
[----:B-----5:R-:W-:Y:S01]  /*e190*/  HADD2.F32 R8, -RZ, R44.H0_H0 ;  /* 0x2000002cff087230 */ /* 0x020fe20000004100 */
[----:B------:R-:W-:Y:S01]  /*e1a0*/  ULDC UR5, c[0x0][0x264] ;  /* 0x0000990000057ab9 */ /* 0x000fe20000000800 */
[----:B------:R-:W-:Y:S01]  /*e1b0*/  HADD2.F32 R9, -RZ, R43.H0_H0 ;  /* 0x2000002bff097230 */ /* 0x000fe20000004100 */
[----:B------:R-:W-:Y:S01]  /*e1c0*/  ISETP.NE.AND P0, PT, R0, RZ, PT ;  /* 0x000000ff0000720c */ /* 0x000fe20003f05270 */
[----:B------:R-:W-:Y:S02]  /*e1d0*/  HADD2.F32 R10, -RZ, R42.H0_H0 ;  /* 0x2000002aff0a7230 */ /* 0x000fe40000004100 */
[----:B------:R-:W-:Y:S01]  /*e1e0*/  HADD2.F32 R11, -RZ, R41.H0_H0 ;  /* 0x20000029ff0b7230 */ /* 0x000fe20000004100 */
[----:B------:R-:W-:-:S13]  /*e1f0*/  ISETP.LT.OR P0, PT, R97, 0x4, !P0 ;  /* 0x000000046100780c */ /* 0x000fda0004701670 */
.L_x_1007:
[----:B------:R-:W-:Y:S05]  /*e200*/  @!P1 BRA `(.L_x_991) ;  /* 0x0000006400a09947 */ /* 0x000fea0003800000 */
        /* <DEDUP_REMOVED lines=45> */
[-C--:B------:R-:W-:Y:S02]  /*e4e0*/  HFMA2 R17, R18, R5.reuse.H0_H0, -72, -72 ;  /* 0xd480d48012117431 */ /* 0x080fe40000040005 */
[----:B------:R-:W-:Y:S02]  /*e4f0*/  HADD2 R18, R19, -1032, -1032 ;  /* 0xe408e40813127430 */ /* 0x000fe40000000000 */
[----:B------:R-:W-:-:S02]  /*e500*/  HFMA2 R19, R20, R5.H0_H0, -72, -72 ;  /* 0xd480d48014137431 */ /* 0x000fc40000040005 */
[----:B------:R-:W-:Y:S02]  /*e510*/  HADD2 R20, R29, -1032, -1032 ;  /* 0xe408e4081d147430 */ /* 0x000fe40000000000 */
[----:B------:R-:W-:Y:S02]  /*e520*/  HADD2 R29, R3, -1032, -1032 ;  /* 0xe408e408031d7430 */ /* 0x000fe40000000000 */
        /* <DEDUP_REMOVED lines=8> */
[----:B------:R-:W0:Y:S01]  /*e5b0*/  LDS.64 R38, [UR4] ;  /* 0x00000004ff267984 */ /* 0x000e220008000a00 */
[--C-:B------:R-:W-:Y:S02]  /*e5c0*/  HADD2.F32 R0, -RZ, R16.reuse.H0_H0 ;  /* 0x20000010ff007230 */ /* 0x100fe40000004100 */
[----:B------:R-:W-:Y:S01]  /*e5d0*/  HADD2.F32 R37, -RZ, R16.H1_H1 ;  /* 0x30000010ff257230 */ /* 0x000fe20000004100 */
[----:B------:R-:W1:Y:S01]  /*e5e0*/  LDS.64 R12, [UR4+0x8] ;  /* 0x00000804ff0c7984 */ /* 0x000e620008000a00 */
[--C-:B------:R-:W-:Y:S02]  /*e5f0*/  HADD2.F32 R46, -RZ, R15.reuse.H0_H0 ;  /* 0x2000000fff2e7230 */ /* 0x100fe40000004100 */
[----:B------:R-:W-:Y:S02]  /*e600*/  HADD2.F32 R2, -RZ, R18.H0_H0 ;  /* 0x20000012ff027230 */ /* 0x000fe40000004100 */
[----:B------:R-:W-:Y:S02]  /*e610*/  HADD2.F32 R4, -RZ, R20.H0_H0 ;  /* 0x20000014ff047230 */ /* 0x000fe40000004100 */
[----:B------:R-:W-:-:S02]  /*e620*/  HADD2.F32 R47, -RZ, R15.H1_H1 ;  /* 0x3000000fff2f7230 */ /* 0x000fc40000004100 */
[----:B------:R-:W-:Y:S02]  /*e630*/  HADD2.F32 R51, -RZ, R20.H1_H1 ;  /* 0x30000014ff337230 */ /* 0x000fe40000004100 */
[--C-:B0-----:R-:W-:Y:S02]  /*e640*/  HADD2.F32 R3, -RZ, R38.reuse.H0_H0 ;  /* 0x20000026ff037230 */ /* 0x101fe40000004100 */
[----:B------:R-:W-:Y:S02]  /*e650*/  HADD2.F32 R38, -RZ, R38.H1_H1 ;  /* 0x30000026ff267230 */ /* 0x000fe40000004100 */
[----:B------:R-:W-:Y:S02]  /*e660*/  HADD2.F32 R45, -RZ, R39.H0_H0 ;  /* 0x20000027ff2d7230 */ /* 0x000fe40000004100 */
[----:B------:R-:W-:Y:S01]  /*e670*/  FFMA.FTZ R0, R0, R3, RZ ;  /* 0x0000000300007223 */ /* 0x000fe200000100ff */
[C---:B------:R-:W-:Y:S01]  /*e680*/  FFMA.FTZ R49, R3.reuse, R46, RZ ;  /* 0x0000002e03317223 */ /* 0x040fe200000100ff */
[C---:B------:R-:W-:Y:S01]  /*e690*/  FFMA.FTZ R46, R3.reuse, R2, RZ ;  /* 0x00000002032e7223 */ /* 0x040fe200000100ff */
[----:B------:R-:W-:Y:S01]  /*e6a0*/  FFMA.FTZ R48, R3, R4, RZ ;  /* 0x0000000403307223 */ /* 0x000fe200000100ff */
        /* <DEDUP_REMOVED lines=22> */
[--C-:B-1----:R-:W-:Y:S02]  /*e810*/  HADD2.F32 R2, -RZ, R12.reuse.H0_H0 ;  /* 0x2000000cff027230 */ /* 0x102fe40000004100 */
[----:B------:R-:W-:Y:S01]  /*e820*/  FFMA.FTZ R49, R39, R46, R49 ;  /* 0x0000002e27317223 */ /* 0x000fe20000010031 */
[----:B------:R-:W-:Y:S02]  /*e830*/  HADD2.F32 R37, -RZ, R12.H1_H1 ;  /* 0x3000000cff257230 */ /* 0x000fe40000004100 */
[----:B------:R-:W-:Y:S02]  /*e840*/  HADD2.F32 R12, -RZ, R31.H0_H0 ;  /* 0x2000001fff0c7230 */ /* 0x000fe40000004100 */
[----:B------:R-:W-:Y:S01]  /*e850*/  FFMA.FTZ R3, R3, R2, R0 ;  /* 0x0000000203037223 */ /* 0x000fe20000010000 */
[----:B------:R-:W-:-:S02]  /*e860*/  HADD2.F32 R48, -RZ, R35.H0_H0 ;  /* 0x20000023ff307230 */ /* 0x000fc40000004100 */
[----:B------:R-:W-:Y:S02]  /*e870*/  HADD2.F32 R38, -RZ, R31.H1_H1 ;  /* 0x3000001fff267230 */ /* 0x000fe40000004100 */
[C---:B------:R-:W-:Y:S01]  /*e880*/  FFMA.FTZ R12, R2.reuse, R12, R45 ;  /* 0x0000000c020c7223 */ /* 0x040fe2000001002d */
[----:B------:R-:W-:Y:S02]  /*e890*/  HADD2.F32 R46, -RZ, R33.H0_H0 ;  /* 0x20000021ff2e7230 */ /* 0x000fe40000004100 */
[C---:B------:R-:W-:Y:S01]  /*e8a0*/  FFMA.FTZ R49, R2.reuse, R48, R49 ;  /* 0x0000003002317223 */ /* 0x040fe20000010031 */
[----:B------:R-:W-:Y:S02]  /*e8b0*/  HADD2.F32 R0, -RZ, R29.H1_H1 ;  /* 0x3000001dff007230 */ /* 0x000fe40000004100 */
[----:B------:R-:W-:Y:S01]  /*e8c0*/  FFMA.FTZ R39, R37, R38, R12 ;  /* 0x0000002625277223 */ /* 0x000fe2000001000c */
[----:B------:R-:W-:Y:S02]  /*e8d0*/  HADD2.F32 R12, -RZ, R33.H1_H1 ;  /* 0x30000021ff0c7230 */ /* 0x000fe40000004100 */
[----:B------:R-:W-:Y:S01]  /*e8e0*/  FFMA.FTZ R46, R2, R46, R47 ;  /* 0x0000002e022e7223 */ /* 0x000fe2000001002f */
[----:B------:R-:W-:-:S02]  /*e8f0*/  HADD2.F32 R48, -RZ, R35.H1_H1 ;  /* 0x30000023ff307230 */ /* 0x000fc40000004100 */
[----:B------:R-:W-:Y:S01]  /*e900*/  FFMA.FTZ R0, R0, R37, R3 ;  /* 0x0000002500007223 */ /* 0x000fe20000010003 */
        /* <DEDUP_REMOVED lines=18> */
[C---:B------:R-:W-:Y:S01]  /*ea30*/  FFMA.FTZ R45, R13.reuse, R38, R45 ;  /* 0x000000260d2d7223 */ /* 0x040fe2000001002d */
[----:B------:R-:W-:Y:S01]  /*ea40*/  FMUL.FTZ R3, R8, R3 ;  /* 0x0000000308037220 */ /* 0x000fe20000410000 */
[----:B------:R-:W-:Y:S01]  /*ea50*/  FFMA.FTZ R46, R13, R46, R37 ;  /* 0x0000002e0d2e7223 */ /* 0x000fe20000010025 */
[----:B------:R-:W-:Y:S01]  /*ea60*/  FMUL.FTZ R2, R9, R2 ;  /* 0x0000000209027220 */ /* 0x000fe20000410000 */
[----:B------:R-:W-:Y:S02]  /*ea70*/  FMUL.FTZ R45, R10, R45 ;  /* 0x0000002d0a2d7220 */ /* 0x000fe40000410000 */
[----:B------:R-:W-:Y:S01]  /*ea80*/  FMUL.FTZ R46, R11, R46 ;  /* 0x0000002e0b2e7220 */ /* 0x000fe20000410000 */
        /* <DEDUP_REMOVED lines=8> */
.L_x_992:
        /* <DEDUP_REMOVED lines=21> */
[----:B------:R-:W-:Y:S02]  /*ec60*/  HADD2.F32 R0, -RZ, R14.H0_H0 ;  /* 0x2000000eff007230 */ /* 0x000fe40000004100 */
[-C--:B------:R-:W-:Y:S01]  /*ec70*/  FFMA.FTZ R3, R3, R37.reuse, RZ ;  /* 0x0000002503037223 */ /* 0x080fe200000100ff */
[----:B------:R-:W-:Y:S01]  /*ec80*/  FFMA.FTZ R37, R4, R37, RZ ;  /* 0x0000002504257223 */ /* 0x000fe200000100ff */
        /* <DEDUP_REMOVED lines=9> */
[----:B------:R-:W-:Y:S02]  /*ed20*/  HADD2.F32 R39, -RZ, R14.H1_H1 ;  /* 0x3000000eff277230 */ /* 0x000fe40000004100 */
[-C--:B------:R-:W-:Y:S01]  /*ed30*/  FFMA.FTZ R48, R48, R46.reuse, R37 ;  /* 0x0000002e30307223 */ /* 0x080fe20000010025 */
[----:B------:R-:W-:Y:S01]  /*ed40*/  FFMA.FTZ R4, R4, R46, R3 ;  /* 0x0000002e04047223 */ /* 0x000fe20000010003 */
[----:B------:R-:W-:Y:S02]  /*ed50*/  HADD2.F32 R3, -RZ, R17.H1_H1 ;  /* 0x30000011ff037230 */ /* 0x000fe40000004100 */
[----:B------:R-:W-:-:S02]  /*ed60*/  HADD2.F32 R47, -RZ, R19.H1_H1 ;  /* 0x30000013ff2f7230 */ /* 0x000fc40000004100 */
[-C--:B------:R-:W-:Y:S01]  /*ed70*/  FFMA.FTZ R0, R39, R45.reuse, R0 ;  /* 0x0000002d27007223 */ /* 0x080fe20000010000 */
[----:B------:R-:W-:Y:S02]  /*ed80*/  HADD2.F32 R37, -RZ, R29.H0_H0 ;  /* 0x2000001dff257230 */ /* 0x000fe40000004100 */
[-C--:B------:R-:W-:Y:S01]  /*ed90*/  FFMA.FTZ R38, R3, R45.reuse, R2 ;  /* 0x0000002d03267223 */ /* 0x080fe20000010002 */
[----:B-1----:R-:W-:Y:S02]  /*eda0*/  HADD2.F32 R3, -RZ, R12.H0_H0 ;  /* 0x2000000cff037230 */ /* 0x002fe40000004100 */
[----:B------:R-:W-:Y:S01]  /*edb0*/  FFMA.FTZ R46, R47, R45, R4 ;  /* 0x0000002d2f2e7223 */ /* 0x000fe20000010004 */
[----:B------:R-:W-:Y:S02]  /*edc0*/  HADD2.F32 R39, -RZ, R28.H1_H1 ;  /* 0x3000001cff277230 */ /* 0x000fe40000004100 */
[--C-:B------:R-:W-:Y:S02]  /*edd0*/  HADD2.F32 R2, -RZ, R13.reuse.H0_H0 ;  /* 0x2000000dff027230 */ /* 0x100fe40000004100 */
[----:B------:R-:W-:-:S02]  /*ede0*/  HADD2.F32 R4, -RZ, R13.H1_H1 ;  /* 0x3000000dff047230 */ /* 0x000fc40000004100 */
[----:B------:R-:W-:Y:S01]  /*edf0*/  FFMA.FTZ R13, R37, R3, R0 ;  /* 0x00000003250d7223 */ /* 0x000fe20000010000 */
[----:B------:R-:W-:Y:S02]  /*ee00*/  HADD2.F32 R37, -RZ, R31.H0_H0 ;  /* 0x2000001fff257230 */ /* 0x000fe40000004100 */
[----:B------:R-:W-:Y:S01]  /*ee10*/  FFMA.FTZ R48, R39, R45, R48 ;  /* 0x0000002d27307223 */ /* 0x000fe20000010030 */
[----:B------:R-:W-:Y:S02]  /*ee20*/  HADD2.F32 R12, -RZ, R12.H1_H1 ;  /* 0x3000000cff0c7230 */ /* 0x000fe40000004100 */
[----:B------:R-:W-:Y:S02]  /*ee30*/  HADD2.F32 R39, -RZ, R33.H0_H0 ;  /* 0x20000021ff277230 */ /* 0x000fe40000004100 */
[----:B------:R-:W-:Y:S01]  /*ee40*/  FFMA.FTZ R37, R37, R3, R38 ;  /* 0x0000000325257223 */ /* 0x000fe20000010026 */
[----:B------:R-:W-:Y:S02]  /*ee50*/  HADD2.F32 R0, -RZ, R29.H1_H1 ;  /* 0x3000001dff007230 */ /* 0x000fe40000004100 */
[----:B------:R-:W-:-:S02]  /*ee60*/  HADD2.F32 R50, -RZ, R31.H1_H1 ;  /* 0x3000001fff327230 */ /* 0x000fc40000004100 */
[-C--:B------:R-:W-:Y:S01]  /*ee70*/  FFMA.FTZ R39, R39, R3.reuse, R46 ;  /* 0x0000000327277223 */ /* 0x080fe2000001002e */
[----:B------:R-:W-:Y:S02]  /*ee80*/  HADD2.F32 R45, -RZ, R35.H0_H0 ;  /* 0x20000023ff2d7230 */ /* 0x000fe40000004100 */
[-C--:B------:R-:W-:Y:S01]  /*ee90*/  FFMA.FTZ R13, R0, R12.reuse, R13 ;  /* 0x0000000c000d7223 */ /* 0x080fe2000001000d */
[----:B------:R-:W-:Y:S02]  /*eea0*/  HADD2.F32 R46, -RZ, R33.H1_H1 ;  /* 0x30000021ff2e7230 */ /* 0x000fe40000004100 */
[----:B------:R-:W-:Y:S01]  /*eeb0*/  FFMA.FTZ R37, R50, R12, R37 ;  /* 0x0000000c32257223 */ /* 0x000fe20000010025 */
        /* <DEDUP_REMOVED lines=17> */
[-C--:B------:R-:W-:Y:S01]  /*efd0*/  FFMA.FTZ R0, R12, R4.reuse, R37 ;  /* 0x000000040c007223 */ /* 0x080fe20000010025 */
[-C--:B------:R-:W-:Y:S01]  /*efe0*/  FFMA.FTZ R39, R38, R4.reuse, R39 ;  /* 0x0000000426277223 */ /* 0x080fe20000010027 */
        /* <DEDUP_REMOVED lines=13> */
.L_x_994:
        /* <DEDUP_REMOVED lines=90> */
.L_x_995:
[----:B------:R-:W-:Y:S05]  /*f660*/  @P0 BRA `(.L_x_993) ;  /* 0x0000000400580947 */ /* 0x000fea0003800000 */
[----:B------:R-:W0:Y:S01]  /*f670*/  LDS.64 R2, [UR4+0xc0] ;  /* 0x0000c004ff027984 */ /* 0x000e220008000a00 */
[--C-:B------:R-:W-:Y:S02]  /*f680*/  HADD2.F32 R0, -RZ, R16.reuse.H0_H0 ;  /* 0x20000010ff007230 */ /* 0x100fe40000004100 */
[----:B------:R-:W-:Y:S01]  /*f690*/  HADD2.F32 R16, -RZ, R16.H1_H1 ;  /* 0x30000010ff107230 */ /* 0x000fe20000004100 */
[----:B------:R-:W1:Y:S01]  /*f6a0*/  LDS.64 R12, [UR4+0xc8] ;  /* 0x0000c804ff0c7984 */ /* 0x000e620008000a00 */
[----:B------:R-:W-:Y:S02]  /*f6b0*/  HADD2.F32 R48, -RZ, R15.H1_H1 ;  /* 0x3000000fff307230 */ /* 0x000fe40000004100 */
[--C-:B------:R-:W-:Y:S02]  /*f6c0*/  HADD2.F32 R4, -RZ, R20.reuse.H0_H0 ;  /* 0x20000014ff047230 */ /* 0x100fe40000004100 */
[----:B------:R-:W-:Y:S02]  /*f6d0*/  HADD2.F32 R20, -RZ, R20.H1_H1 ;  /* 0x30000014ff147230 */ /* 0x000fe40000004100 */
[----:B0-----:R-:W-:-:S02]  /*f6e0*/  HADD2.F32 R37, -RZ, R2.H0_H0 ;  /* 0x20000002ff257230 */ /* 0x001fc40000004100 */
[----:B------:R-:W-:Y:S02]  /*f6f0*/  HADD2.F32 R38, -RZ, R2.H1_H1 ;  /* 0x30000002ff267230 */ /* 0x000fe40000004100 */
[----:B------:R-:W-:Y:S02]  /*f700*/  HADD2.F32 R2, -RZ, R15.H0_H0 ;  /* 0x2000000fff027230 */ /* 0x000fe40000004100 */
[----:B------:R-:W-:Y:S01]  /*f710*/  FFMA.FTZ R15, R0, R37, RZ ;  /* 0x00000025000f7223 */ /* 0x000fe200000100ff */
[--C-:B------:R-:W-:Y:S02]  /*f720*/  HADD2.F32 R46, -RZ, R3.reuse.H0_H0 ;  /* 0x20000003ff2e7230 */ /* 0x100fe40000004100 */
[----:B------:R-:W-:Y:S02]  /*f730*/  HADD2.F32 R39, -RZ, R3.H1_H1 ;  /* 0x30000003ff277230 */ /* 0x000fe40000004100 */
[----:B------:R-:W-:Y:S01]  /*f740*/  FFMA.FTZ R15, R16, R38, R15 ;  /* 0x00000026100f7223 */ /* 0x000fe2000001000f */
[----:B------:R-:W-:-:S02]  /*f750*/  HADD2.F32 R3, -RZ, R18.H0_H0 ;  /* 0x20000012ff037230 */ /* 0x000fc40000004100 */
[-C--:B------:R-:W-:Y:S01]  /*f760*/  FFMA.FTZ R45, R2, R37.reuse, RZ ;  /* 0x00000025022d7223 */ /* 0x080fe200000100ff */
[----:B------:R-:W-:Y:S02]  /*f770*/  HADD2.F32 R0, -RZ, R14.H0_H0 ;  /* 0x2000000eff007230 */ /* 0x000fe40000004100 */
[----:B------:R-:W-:Y:S02]  /*f780*/  HADD2.F32 R18, -RZ, R18.H1_H1 ;  /* 0x30000012ff127230 */ /* 0x000fe40000004100 */
[-C--:B------:R-:W-:Y:S01]  /*f790*/  FFMA.FTZ R3, R3, R37.reuse, RZ ;  /* 0x0000002503037223 */ /* 0x080fe200000100ff */
[----:B------:R-:W-:Y:S01]  /*f7a0*/  FFMA.FTZ R37, R4, R37, RZ ;  /* 0x0000002504257223 */ /* 0x000fe200000100ff */
[----:B------:R-:W-:Y:S01]  /*f7b0*/  FFMA.FTZ R0, R0, R46, R15 ;  /* 0x0000002e00007223 */ /* 0x000fe2000001000f */
[----:B------:R-:W-:Y:S02]  /*f7c0*/  HADD2.F32 R2, -RZ, R17.H0_H0 ;  /* 0x20000011ff027230 */ /* 0x000fe40000004100 */
[----:B------:R-:W-:Y:S01]  /*f7d0*/  FFMA.FTZ R45, R48, R38, R45 ;  /* 0x00000026302d7223 */ /* 0x000fe2000001002d */
[----:B------:R-:W-:-:S02]  /*f7e0*/  HADD2.F32 R4, -RZ, R19.H0_H0 ;  /* 0x20000013ff047230 */ /* 0x000fc40000004100 */
[-C--:B------:R-:W-:Y:S01]  /*f7f0*/  FFMA.FTZ R3, R18, R38.reuse, R3 ;  /* 0x0000002612037223 */ /* 0x080fe20000010003 */
[----:B------:R-:W-:Y:S02]  /*f800*/  HADD2.F32 R15, -RZ, R14.H1_H1 ;  /* 0x3000000eff0f7230 */ /* 0x000fe40000004100 */
[----:B------:R-:W-:Y:S01]  /*f810*/  FFMA.FTZ R37, R20, R38, R37 ;  /* 0x0000002614257223 */ /* 0x000fe20000010025 */
[----:B------:R-:W-:Y:S02]  /*f820*/  HADD2.F32 R16, -RZ, R28.H0_H0 ;  /* 0x2000001cff107230 */ /* 0x000fe40000004100 */
[-C--:B------:R-:W-:Y:S01]  /*f830*/  FFMA.FTZ R2, R2, R46.reuse, R45 ;  /* 0x0000002e02027223 */ /* 0x080fe2000001002d */
[----:B------:R-:W-:Y:S02]  /*f840*/  HADD2.F32 R17, -RZ, R17.H1_H1 ;  /* 0x30000011ff117230 */ /* 0x000fe40000004100 */
[----:B------:R-:W-:Y:S01]  /*f850*/  FFMA.FTZ R4, R4, R46, R3 ;  /* 0x0000002e04047223 */ /* 0x000fe20000010003 */
[----:B------:R-:W-:-:S02]  /*f860*/  HADD2.F32 R19, -RZ, R19.H1_H1 ;  /* 0x30000013ff137230 */ /* 0x000fc40000004100 */
[-C--:B------:R-:W-:Y:S01]  /*f870*/  FFMA.FTZ R0, R15, R39.reuse, R0 ;  /* 0x000000270f007223 */ /* 0x080fe20000010000 */
[----:B------:R-:W-:Y:S02]  /*f880*/  HADD2.F32 R15, -RZ, R29.H0_H0 ;  /* 0x2000001dff0f7230 */ /* 0x000fe40000004100 */
[----:B------:R-:W-:Y:S01]  /*f890*/  FFMA.FTZ R46, R16, R46, R37 ;  /* 0x0000002e102e7223 */ /* 0x000fe20000010025 */
[----:B-1----:R-:W-:Y:S02]  /*f8a0*/  HADD2.F32 R3, -RZ, R12.H0_H0 ;  /* 0x2000000cff037230 */ /* 0x002fe40000004100 */
[-C--:B------:R-:W-:Y:S01]  /*f8b0*/  FFMA.FTZ R14, R17, R39.reuse, R2 ;  /* 0x00000027110e7223 */ /* 0x080fe20000010002 */
        /* <DEDUP_REMOVED lines=49> */
.L_x_993:
        /* <DEDUP_REMOVED lines=15> */
[----:B------:R-:W-:Y:S02]  /*fcc0*/  LOP3.LUT R20, R14, 0x64006400, RZ, 0xfc, !PT ;  /* 0x640064000e147812 */ /* 0x000fe400078efcff */
[C---:B------:R-:W-:Y:S02]  /*fcd0*/  LOP3.LUT R19, R18.reuse, 0xf000f, RZ, 0xc0, !PT ;  /* 0x000f000f12137812 */ /* 0x040fe400078ec0ff */
[----:B------:R-:W-:Y:S01]  /*fce0*/  LOP3.LUT R14, R17, 0xf000f, RZ, 0xc0, !PT ;  /* 0x000f000f110e7812 */ /* 0x000fe200078ec0ff */
[----:B------:R-:W-:Y:S01]  /*fcf0*/  HFMA2 R20, R20, R5.H0_H0, -72, -72 ;  /* 0xd480d48014147431 */ /* 0x000fe20000040005 */
[----:B------:R-:W-:Y:S02]  /*fd00*/  LOP3.LUT R30, R29, 0x64006400, RZ, 0xfc, !PT ;  /* 0x640064001d1e7812 */ /* 0x000fe400078efcff */
        /* <DEDUP_REMOVED lines=33> */
[----:B------:R-:W-:Y:S02]  /*ff20*/  HADD2 R36, R17, -1032, -1032 ;  /* 0xe408e40811247430 */ /* 0x000fe40000000000 */
[----:B------:R-:W-:Y:S01]  /*ff30*/  HFMA2 R39, R46, R5.H0_H0, -72, -72 ;  /* 0xd480d4802e277431 */ /* 0x000fe20000040005 */
[----:B------:R-:W-:Y:S06]  /*ff40*/  @!P2 BRA `(.L_x_996) ;  /* 0x000000040058a947 */ /* 0x000fec0003800000 */
[----:B------:R-:W0:Y:S01]  /*ff50*/  LDS.64 R46, [UR4+0x10] ;  /* 0x00001004ff2e7984 */ /* 0x000e220008000a00 */
[--C-:B------:R-:W-:Y:S02]  /*ff60*/  HADD2.F32 R0, -RZ, R19.reuse.H0_H0 ;  /* 0x20000013ff007230 */ /* 0x100fe40000004100 */
[----:B------:R-:W-:Y:S01]  /*ff70*/  HADD2.F32 R45, -RZ, R19.H1_H1 ;  /* 0x30000013ff2d7230 */ /* 0x000fe20000004100 */
[----:B------:R-:W1:Y:S01]  /*ff80*/  LDS.64 R16, [UR4+0x18] ;  /* 0x00001804ff107984 */ /* 0x000e620008000a00 */
[----:B------:R-:W-:Y:S02]  /*ff90*/  HADD2.F32 R50, -RZ, R18.H0_H0 ;  /* 0x20000012ff327230 */ /* 0x000fe40000004100 */
        /* <DEDUP_REMOVED lines=14> */
[C---:B------:R-:W-:Y:S01]  /*10080*/  FFMA.FTZ R53, R46.reuse, R53, R4 ;  /* 0x000000352e357223 */ /* 0x040fe20000010004 */
        /* <DEDUP_REMOVED lines=66> */
.L_x_996:
        /* <DEDUP_REMOVED lines=30> */
[--C-:B------:R-:W-:Y:S02]  /*10690*/  HADD2.F32 R4, -RZ, R29.reuse.H0_H0 ;  /* 0x2000001dff047230 */ /* 0x100fe40000004100 */
        /* <DEDUP_REMOVED lines=60> */
.L_x_998:
        /* <DEDUP_REMOVED lines=90> */
.L_x_999:
[----:B------:R-:W-:Y:S05]  /*11000*/  @P0 BRA `(.L_x_997) ;  /* 0x0000000400580947 */ /* 0x000fea0003800000 */
[----:B------:R-:W0:Y:S01]  /*11010*/  LDS.64 R2, [UR4+0xd0] ;  /* 0x0000d004ff027984 */ /* 0x000e220008000a00 */
[--C-:B------:R-:W-:Y:S02]  /*11020*/  HADD2.F32 R0, -RZ, R19.reuse.H0_H0 ;  /* 0x20000013ff007230 */ /* 0x100fe40000004100 */
[--C-:B------:R-:W-:Y:S01]  /*11030*/  HADD2.F32 R4, -RZ, R30.reuse.H0_H0 ;  /* 0x2000001eff047230 */ /* 0x100fe20000004100 */
        /* <DEDUP_REMOVED lines=9> */
[----:B------:R-:W-:Y:S02]  /*110d0*/  HADD2.F32 R2, -RZ, R18.H0_H0 ;  /* 0x20000012ff027230 */ /* 0x000fe40000004100 */
[----:B------:R-:W-:Y:S02]  /*110e0*/  HADD2.F32 R28, -RZ, R28.H1_H1 ;  /* 0x3000001cff1c7230 */ /* 0x000fe40000004100 */
[----:B------:R-:W-:Y:S01]  /*110f0*/  FFMA.FTZ R3, R3, R45, RZ ;  /* 0x0000002d03037223 */ /* 0x000fe200000100ff */
[----:B------:R-:W-:-:S02]  /*11100*/  HADD2.F32 R18, -RZ, R18.H1_H1 ;  /* 0x30000012ff127230 */ /* 0x000fc40000004100 */
[-C--:B------:R-:W-:Y:S01]  /*11110*/  FFMA.FTZ R49, R2, R45.reuse, RZ ;  /* 0x0000002d02317223 */ /* 0x080fe200000100ff */
[----:B------:R-:W-:Y:S01]  /*11120*/  FFMA.FTZ R45, R4, R45, RZ ;  /* 0x0000002d042d7223 */ /* 0x000fe200000100ff */
[----:B------:R-:W-:Y:S02]  /*11130*/  HADD2.F32 R0, -RZ, R14.H0_H0 ;  /* 0x2000000eff007230 */ /* 0x000fe40000004100 */
[-C--:B------:R-:W-:Y:S01]  /*11140*/  FFMA.FTZ R19, R50, R46.reuse, R19 ;  /* 0x0000002e32137223 */ /* 0x080fe20000010013 */
[----:B------:R-:W-:Y:S02]  /*11150*/  HADD2.F32 R4, -RZ, R29.H0_H0 ;  /* 0x2000001dff047230 */ /* 0x000fe40000004100 */
[-C--:B------:R-:W-:Y:S01]  /*11160*/  FFMA.FTZ R3, R28, R46.reuse, R3 ;  /* 0x0000002e1c037223 */ /* 0x080fe20000010003 */
[----:B------:R-:W-:Y:S02]  /*11170*/  HADD2.F32 R2, -RZ, R20.H0_H0 ;  /* 0x20000014ff027230 */ /* 0x000fe40000004100 */
[----:B------:R-:W-:Y:S01]  /*11180*/  FFMA.FTZ R49, R18, R46, R49 ;  /* 0x0000002e12317223 */ /* 0x000fe20000010031 */
[-C--:B------:R-:W-:Y:S01]  /*11190*/  FFMA.FTZ R0, R0, R48.reuse, R19 ;  /* 0x0000003000007223 */ /* 0x080fe20000010013 */
[----:B------:R-:W-:Y:S01]  /*111a0*/  FFMA.FTZ R4, R4, R48, R3 ;  /* 0x0000003004047223 */ /* 0x000fe20000010003 */
[----:B------:R-:W-:-:S02]  /*111b0*/  HADD2.F32 R19, -RZ, R14.H1_H1 ;  /* 0x3000000eff137230 */ /* 0x000fc40000004100 */
[----:B------:R-:W-:Y:S01]  /*111c0*/  FFMA.FTZ R2, R2, R48, R49 ;  /* 0x0000003002027223 */ /* 0x000fe20000010031 */
[----:B------:R-:W-:Y:S02]  /*111d0*/  HADD2.F32 R3, -RZ, R20.H1_H1 ;  /* 0x30000014ff037230 */ /* 0x000fe40000004100 */
[----:B------:R-:W-:Y:S01]  /*111e0*/  FFMA.FTZ R45, R30, R46, R45 ;  /* 0x0000002e1e2d7223 */ /* 0x000fe2000001002d */
[----:B------:R-:W-:Y:S02]  /*111f0*/  HADD2.F32 R18, -RZ, R31.H0_H0 ;  /* 0x2000001fff127230 */ /* 0x000fe40000004100 */
[-C--:B------:R-:W-:Y:S01]  /*11200*/  FFMA.FTZ R0, R19, R47.reuse, R0 ;  /* 0x0000002f13007223 */ /* 0x080fe20000010000 */
[----:B------:R-:W-:Y:S02]  /*11210*/  HADD2.F32 R29, -RZ, R29.H1_H1 ;  /* 0x3000001dff1d7230 */ /* 0x000fe40000004100 */
[----:B------:R-:W-:Y:S01]  /*11220*/  FFMA.FTZ R14, R3, R47, R2 ;  /* 0x0000002f030e7223 */ /* 0x000fe20000010002 */
[----:B------:R-:W-:-:S02]  /*11230*/  HADD2.F32 R19, -RZ, R32.H0_H0 ;  /* 0x20000020ff137230 */ /* 0x000fc40000004100 */
[----:B------:R-:W-:Y:S01]  /*11240*/  FFMA.FTZ R48, R18, R48, R45 ;  /* 0x0000003012307223 */ /* 0x000fe2000001002d */
[----:B-1----:R-:W-:Y:S02]  /*11250*/  HADD2.F32 R3, -RZ, R16.H0_H0 ;  /* 0x20000010ff037230 */ /* 0x002fe40000004100 */
[----:B------:R-:W-:Y:S01]  /*11260*/  FFMA.FTZ R18, R29, R47, R4 ;  /* 0x0000002f1d127223 */ /* 0x000fe20000010004 */
[--C-:B------:R-:W-:Y:S02]  /*11270*/  HADD2.F32 R2, -RZ, R17.reuse.H0_H0 ;  /* 0x20000011ff027230 */ /* 0x100fe40000004100 */
[----:B------:R-:W-:Y:S02]  /*11280*/  HADD2.F32 R4, -RZ, R17.H1_H1 ;  /* 0x30000011ff047230 */ /* 0x000fe40000004100 */
[----:B------:R-:W-:Y:S01]  /*11290*/  FFMA.FTZ R17, R19, R3, R0 ;  /* 0x0000000313117223 */ /* 0x000fe20000010000 */
[----:B------:R-:W-:Y:S02]  /*112a0*/  HADD2.F32 R31, -RZ, R31.H1_H1 ;  /* 0x3000001fff1f7230 */ /* 0x000fe40000004100 */
[----:B------:R-:W-:-:S02]  /*112b0*/  HADD2.F32 R29, -RZ, R36.H0_H0 ;  /* 0x20000024ff1d7230 */ /* 0x000fc40000004100 */
[----:B------:R-:W-:Y:S02]  /*112c0*/  HADD2.F32 R19, -RZ, R34.H0_H0 ;  /* 0x20000022ff137230 */ /* 0x000fe40000004100 */
[----:B------:R-:W-:Y:S01]  /*112d0*/  FFMA.FTZ R48, R31, R47, R48 ;  /* 0x0000002f1f307223 */ /* 0x000fe20000010030 */
[----:B------:R-:W-:Y:S02]  /*112e0*/  HADD2.F32 R16, -RZ, R16.H1_H1 ;  /* 0x30000010ff107230 */ /* 0x000fe40000004100 */
[-C--:B------:R-:W-:Y:S01]  /*112f0*/  FFMA.FTZ R29, R29, R3.reuse, R18 ;  /* 0x000000031d1d7223 */ /* 0x080fe20000010012 */
[----:B------:R-:W-:Y:S02]  /*11300*/  HADD2.F32 R32, -RZ, R32.H1_H1 ;  /* 0x30000020ff207230 */ /* 0x000fe40000004100 */
[----:B------:R-:W-:Y:S01]  /*11310*/  FFMA.FTZ R19, R19, R3, R14 ;  /* 0x0000000313137223 */ /* 0x000fe2000001000e */
[----:B------:R-:W-:Y:S02]  /*11320*/  HADD2.F32 R36, -RZ, R36.H1_H1 ;  /* 0x30000024ff247230 */ /* 0x000fe40000004100 */
        /* <DEDUP_REMOVED lines=17> */
[----:B------:R-:W-:Y:S02]  /*11440*/  HADD2.F32 R16, -RZ, R37.H1_H1 ;  /* 0x30000025ff107230 */ /* 0x000fe40000004100 */
[----:B------:R-:W-:Y:S01]  /*11450*/  FFMA.FTZ R3, R18, R2, R3 ;  /* 0x0000000212037223 */ /* 0x000fe20000010003 */
[----:B------:R-:W-:Y:S02]  /*11460*/  HADD2.F32 R20, -RZ, R39.H1_H1 ;  /* 0x30000027ff147230 */ /* 0x000fe40000004100 */
        /* <DEDUP_REMOVED lines=16> */
.L_x_997:
[----:B------:R-:W-:-:S05]  /*11570*/  IMAD.WIDE R12, R15, 0x4, R12 ;  /* 0x000000040f0c7825 */ /* 0x000fca00078e020c */
        /* <DEDUP_REMOVED lines=140> */
.L_x_1000:
        /* <DEDUP_REMOVED lines=91> */
.L_x_1002:
        /* <DEDUP_REMOVED lines=90> */
.L_x_1003:
        /* <DEDUP_REMOVED lines=87> */
.L_x_1001:
[----:B------:R-:W-:-:S06]  /*12f00*/  IMAD.WIDE R12, R15, 0x4, R12 ;  /* 0x000000040f0c7825 */ /* 0x000fcc00078e020c */
[----:B------:R-:W2:Y:S02]  /*12f10*/  LDG.E.128.CONSTANT R12, desc[UR6][R12.64] ;  /* 0x000000060c0c7981 */ /* 0x000ea4000c1e9d00 */
[----:B--2---:R-:W-:Y:S02]  /*12f20*/  LOP3.LUT R4, R13, 0xf000f0, RZ, 0xc0, !PT ;  /* 0x00f000f00d047812 */ /* 0x004fe400078ec0ff */
[----:B------:R-:W-:Y:S02]  /*12f30*/  SHF.R.U32.HI R3, RZ, 0x8, R12 ;  /* 0x00000008ff037819 */ /* 0x000fe4000001160c */
[----:B------:R-:W-:Y:S02]  /*12f40*/  SHF.R.U32.HI R34, RZ, 0x8, R15 ;  /* 0x00000008ff227819 */ /* 0x000fe4000001160f */
[C---:B------:R-:W-:Y:S02]  /*12f50*/  LOP3.LUT R0, R12.reuse, 0xf000f, RZ, 0xc0, !PT ;  /* 0x000f000f0c007812 */ /* 0x040fe400078ec0ff */
        /* <DEDUP_REMOVED lines=9> */
[----:B------:R-:W-:Y:S02]  /*12ff0*/  LOP3.LUT R18, R13, 0x64006400, RZ, 0xfc, !PT ;  /* 0x640064000d127812 */ /* 0x000fe400078efcff */
[C---:B------:R-:W-:Y:S02]  /*13000*/  LOP3.LUT R30, R14.reuse, 0xf000f, RZ, 0xc0, !PT ;  /* 0x000f000f0e1e7812 */ /* 0x040fe400078ec0ff */
        /* <DEDUP_REMOVED lines=42> */
[--C-:B------:R-:W-:Y:S02]  /*132b0*/  HADD2.F32 R46, -RZ, R28.reuse.H0_H0 ;  /* 0x2000001cff2e7230 */ /* 0x100fe40000004100 */
[----:B------:R-:W-:Y:S02]  /*132c0*/  HADD2.F32 R4, -RZ, R31.H0_H0 ;  /* 0x2000001fff047230 */ /* 0x000fe40000004100 */
[----:B------:R-:W-:Y:S02]  /*132d0*/  HADD2.F32 R48, -RZ, R28.H1_H1 ;  /* 0x3000001cff307230 */ /* 0x000fe40000004100 */
[----:B0-----:R-:W-:-:S02]  /*132e0*/  HADD2.F32 R3, -RZ, R36.H0_H0 ;  /* 0x20000024ff037230 */ /* 0x001fc40000004100 */
[----:B------:R-:W-:Y:S02]  /*132f0*/  HADD2.F32 R39, -RZ, R36.H1_H1 ;  /* 0x30000024ff277230 */ /* 0x000fe40000004100 */
[----:B------:R-:W-:Y:S02]  /*13300*/  HADD2.F32 R38, -RZ, R37.H0_H0 ;  /* 0x20000025ff267230 */ /* 0x000fe40000004100 */
[C---:B------:R-:W-:Y:S01]  /*13310*/  FFMA.FTZ R47, R3.reuse, R2, RZ ;  /* 0x00000002032f7223 */ /* 0x040fe200000100ff */
[----:B------:R-:W-:Y:S02]  /*13320*/  HADD2.F32 R2, -RZ, R29.H1_H1 ;  /* 0x3000001dff027230 */ /* 0x000fe40000004100 */
[----:B------:R-:W-:Y:S01]  /*13330*/  FFMA.FTZ R46, R3, R46, RZ ;  /* 0x0000002e032e7223 */ /* 0x000fe200000100ff */
[----:B------:R-:W-:Y:S02]  /*13340*/  HADD2.F32 R45, -RZ, R37.H1_H1 ;  /* 0x30000025ff2d7230 */ /* 0x000fe40000004100 */
[----:B------:R-:W-:Y:S01]  /*13350*/  FFMA.FTZ R37, R0, R3, RZ ;  /* 0x0000000300257223 */ /* 0x000fe200000100ff */
[----:B------:R-:W-:-:S02]  /*13360*/  HADD2.F32 R36, -RZ, R30.H1_H1 ;  /* 0x3000001eff247230 */ /* 0x000fc40000004100 */
[----:B------:R-:W-:Y:S01]  /*13370*/  FFMA.FTZ R49, R3, R4, RZ ;  /* 0x0000000403317223 */ /* 0x000fe200000100ff */
[----:B------:R-:W-:Y:S02]  /*13380*/  HADD2.F32 R4, -RZ, R31.H1_H1 ;  /* 0x3000001fff047230 */ /* 0x000fe40000004100 */
        /* <DEDUP_REMOVED lines=10> */
[----:B------:R-:W-:Y:S02]  /*13430*/  HADD2.F32 R0, -RZ, R14.H1_H1 ;  /* 0x3000000eff007230 */ /* 0x000fe40000004100 */
[----:B------:R-:W-:Y:S01]  /*13440*/  FFMA.FTZ R3, R3, R38, R36 ;  /* 0x0000002603037223 */ /* 0x000fe20000010024 */
[----:B------:R-:W-:Y:S02]  /*13450*/  HADD2.F32 R2, -RZ, R15.H1_H1 ;  /* 0x3000000fff027230 */ /* 0x000fe40000004100 */
[----:B------:R-:W-:Y:S01]  /*13460*/  FFMA.FTZ R49, R38, R46, R49 ;  /* 0x0000002e26317223 */ /* 0x000fe20000010031 */
[----:B------:R-:W-:-:S02]  /*13470*/  HADD2.F32 R36, -RZ, R16.H1_H1 ;  /* 0x30000010ff247230 */ /* 0x000fc40000004100 */
[----:B------:R-:W-:Y:S01]  /*13480*/  FFMA.FTZ R0, R0, R45, R3 ;  /* 0x0000002d00007223 */ /* 0x000fe20000010003 */
[----:B------:R-:W-:Y:S02]  /*13490*/  HADD2.F32 R38, -RZ, R17.H1_H1 ;  /* 0x30000011ff267230 */ /* 0x000fe40000004100 */
[C---:B------:R-:W-:Y:S01]  /*134a0*/  FFMA.FTZ R39, R45.reuse, R2, R4 ;  /* 0x000000022d277223 */ /* 0x040fe20000010004 */
[----:B------:R-:W-:Y:S02]  /*134b0*/  HADD2.F32 R3, -RZ, R32.H0_H0 ;  /* 0x20000020ff037230 */ /* 0x000fe40000004100 */
[C---:B------:R-:W-:Y:S01]  /*134c0*/  FFMA.FTZ R47, R45.reuse, R36, R47 ;  /* 0x000000242d2f7223 */ /* 0x040fe2000001002f */
[--C-:B-1----:R-:W-:Y:S02]  /*134d0*/  HADD2.F32 R2, -RZ, R12.reuse.H0_H0 ;  /* 0x2000000cff027230 */ /* 0x102fe40000004100 */
[----:B------:R-:W-:Y:S01]  /*134e0*/  FFMA.FTZ R49, R45, R38, R49 ;  /* 0x000000262d317223 */ /* 0x000fe20000010031 */
[----:B------:R-:W-:-:S02]  /*134f0*/  HADD2.F32 R37, -RZ, R12.H1_H1 ;  /* 0x3000000cff257230 */ /* 0x000fc40000004100 */
[----:B------:R-:W-:Y:S02]  /*13500*/  HADD2.F32 R12, -RZ, R33.H0_H0 ;  /* 0x20000021ff0c7230 */ /* 0x000fe40000004100 */
[----:B------:R-:W-:Y:S01]  /*13510*/  FFMA.FTZ R3, R3, R2, R0 ;  /* 0x0000000203037223 */ /* 0x000fe20000010000 */
[----:B------:R-:W-:Y:S02]  /*13520*/  HADD2.F32 R46, -RZ, R35.H0_H0 ;  /* 0x20000023ff2e7230 */ /* 0x000fe40000004100 */
[----:B------:R-:W-:Y:S02]  /*13530*/  HADD2.F32 R36, -RZ, R33.H1_H1 ;  /* 0x30000021ff247230 */ /* 0x000fe40000004100 */
[C---:B------:R-:W-:Y:S01]  /*13540*/  FFMA.FTZ R12, R2.reuse, R12, R39 ;  /* 0x0000000c020c7223 */ /* 0x040fe20000010027 */
        /* <DEDUP_REMOVED lines=26> */
[C---:B------:R-:W-:Y:S01]  /*136f0*/  FFMA.FTZ R45, R13.reuse, R36, R45 ;  /* 0x000000240d2d7223 */ /* 0x040fe2000001002d */
        /* <DEDUP_REMOVED lines=13> */
.L_x_1004:
        /* <DEDUP_REMOVED lines=47> */
[--C-:B------:R-:W-:Y:S02]  /*13ac0*/  HADD2.F32 R37, -RZ, R33.reuse.H0_H0 ;  /* 0x20000021ff257230 */ /* 0x100fe40000004100 */
[----:B------:R-:W-:Y:S01]  /*13ad0*/  FFMA.FTZ R46, R39, R45, R46 ;  /* 0x0000002d272e7223 */ /* 0x000fe2000001002e */
[----:B------:R-:W-:Y:S02]  /*13ae0*/  HADD2.F32 R12, -RZ, R12.H1_H1 ;  /* 0x3000000cff0c7230 */ /* 0x000fe40000004100 */
[----:B------:R-:W-:Y:S02]  /*13af0*/  HADD2.F32 R39, -RZ, R34.H0_H0 ;  /* 0x20000022ff277230 */ /* 0x000fe40000004100 */
[----:B------:R-:W-:Y:S01]  /*13b00*/  FFMA.FTZ R37, R37, R3, R36 ;  /* 0x0000000325257223 */ /* 0x000fe20000010024 */
[----:B------:R-:W-:Y:S02]  /*13b10*/  HADD2.F32 R0, -RZ, R32.H1_H1 ;  /* 0x30000020ff007230 */ /* 0x000fe40000004100 */
[----:B------:R-:W-:-:S02]  /*13b20*/  HADD2.F32 R48, -RZ, R33.H1_H1 ;  /* 0x30000021ff307230 */ /* 0x000fc40000004100 */
[-C--:B------:R-:W-:Y:S01]  /*13b30*/  FFMA.FTZ R39, R39, R3.reuse, R38 ;  /* 0x0000000327277223 */ /* 0x080fe20000010026 */
[--C-:B------:R-:W-:Y:S02]  /*13b40*/  HADD2.F32 R45, -RZ, R35.reuse.H0_H0 ;  /* 0x20000023ff2d7230 */ /* 0x100fe40000004100 */
        /* <DEDUP_REMOVED lines=35> */
.L_x_1005:
        /* <DEDUP_REMOVED lines=90> */
.L_x_1006:
[----:B------:R-:W-:Y:S05]  /*14320*/  @P0 BRA `(.L_x_991) ;  /* 0x0000000400580947 */ /* 0x000fea0003800000 */
[----:B------:R-:W0:Y:S01]  /*14330*/  LDS.64 R2, [UR4+0xf0] ;  /* 0x0000f004ff027984 */ /* 0x000e220008000a00 */
[--C-:B------:R-:W-:Y:S02]  /*14340*/  HADD2.F32 R0, -RZ, R30.reuse.H0_H0 ;  /* 0x2000001eff007230 */ /* 0x100fe40000004100 */
        /* <DEDUP_REMOVED lines=17> */
[-C--:B------:R-:W-:Y:S01]  /*14460*/  FFMA.FTZ R47, R28, R36.reuse, R47 ;  /* 0x000000241c2f7223 */ /* 0x080fe2000001002f */
[----:B------:R-:W-:Y:S02]  /*14470*/  HADD2.F32 R0, -RZ, R14.H0_H0 ;  /* 0x2000000eff007230 */ /* 0x000fe40000004100 */
[----:B------:R-:W-:Y:S02]  /*14480*/  HADD2.F32 R15, -RZ, R15.H1_H1 ;  /* 0x3000000fff0f7230 */ /* 0x000fe40000004100 */
        /* <DEDUP_REMOVED lines=10> */
[----:B------:R-:W-:Y:S01]  /*14530*/  FFMA.FTZ R37, R30, R36, R37 ;  /* 0x000000241e257223 */ /* 0x000fe20000010025 */
[----:B------:R-:W-:Y:S02]  /*14540*/  HADD2.F32 R15, -RZ, R32.H0_H0 ;  /* 0x20000020ff0f7230 */ /* 0x000fe40000004100 */
[-C--:B------:R-:W-:Y:S01]  /*14550*/  FFMA.FTZ R16, R3, R45.reuse, R4 ;  /* 0x0000002d03107223 */ /* 0x080fe20000010004 */
[----:B-1----:R-:W-:Y:S02]  /*14560*/  HADD2.F32 R3, -RZ, R12.H0_H0 ;  /* 0x2000000cff037230 */ /* 0x002fe40000004100 */
[----:B------:R-:W-:Y:S01]  /*14570*/  FFMA.FTZ R0, R29, R45, R0 ;  /* 0x0000002d1d007223 */ /* 0x000fe20000010000 */
[----:B------:R-:W-:Y:S02]  /*14580*/  HADD2.F32 R17, -RZ, R17.H1_H1 ;  /* 0x30000011ff117230 */ /* 0x000fe40000004100 */
[----:B------:R-:W-:Y:S01]  /*14590*/  FFMA.FTZ R38, R28, R38, R37 ;  /* 0x000000261c267223 */ /* 0x000fe20000010025 */
[----:B------:R-:W-:-:S02]  /*145a0*/  HADD2.F32 R2, -RZ, R13.H0_H0 ;  /* 0x2000000dff027230 */ /* 0x000fc40000004100 */
[----:B------:R-:W-:Y:S02]  /*145b0*/  HADD2.F32 R4, -RZ, R13.H1_H1 ;  /* 0x3000000dff047230 */ /* 0x000fe40000004100 */
[----:B------:R-:W-:Y:S01]  /*145c0*/  FFMA.FTZ R13, R15, R3, R0 ;  /* 0x000000030f0d7223 */ /* 0x000fe20000010000 */
[--C-:B------:R-:W-:Y:S02]  /*145d0*/  HADD2.F32 R15, -RZ, R33.reuse.H0_H0 ;  /* 0x20000021ff0f7230 */ /* 0x100fe40000004100 */
[----:B------:R-:W-:Y:S01]  /*145e0*/  FFMA.FTZ R38, R17, R45, R38 ;  /* 0x0000002d11267223 */ /* 0x000fe20000010026 */
[----:B------:R-:W-:Y:S02]  /*145f0*/  HADD2.F32 R12, -RZ, R12.H1_H1 ;  /* 0x3000000cff0c7230 */ /* 0x000fe40000004100 */
[----:B------:R-:W-:Y:S02]  /*14600*/  HADD2.F32 R17, -RZ, R34.H0_H0 ;  /* 0x20000022ff117230 */ /* 0x000fe40000004100 */
[----:B------:R-:W-:Y:S01]  /*14610*/  FFMA.FTZ R15, R15, R3, R14 ;  /* 0x000000030f0f7223 */ /* 0x000fe2000001000e */
[----:B------:R-:W-:-:S02]  /*14620*/  HADD2.F32 R0, -RZ, R33.H1_H1 ;  /* 0x30000021ff007230 */ /* 0x000fc40000004100 */
[--C-:B------:R-:W-:Y:S02]  /*14630*/  HADD2.F32 R29, -RZ, R35.reuse.H0_H0 ;  /* 0x20000023ff1d7230 */ /* 0x100fe40000004100 */
        /* <DEDUP_REMOVED lines=37> */
.L_x_991:
[----:B------:R-:W0:Y:S01]  /*14890*/  LDC R89, c[0x0][0x23c] ;  /* 0x00008f00ff597b82 */ /* 0x000e220000000800 */
[----:B------:R-:W-:Y:S01]  /*148a0*/  IADD3 R94, R94, 0x20, RZ ;  /* 0x000000205e5e7810 */ /* 0x000fe20007ffe0ff */
[----:B------:R-:W-:-:S03]  /*148b0*/  UIADD3 UR4, UR4, 0x40, URZ ;  /* 0x0000004004047890 */ /* 0x000fc6000fffe03f */
[C---:B------:R-:W-:Y:S02]  /*148c0*/  ISETP.GE.AND P2, PT, R94.reuse, UR5, PT ;  /* 0x000000055e007c0c */ /* 0x040fe4000bf46270 */
[----:B------:R-:W-:Y:S01]  /*148d0*/  ISETP.LT.AND P3, PT, R94, R95, PT ;  /* 0x0000005f5e00720c */ /* 0x000fe20003f61270 */
[----:B0-----:R-:W-:-:S12]  /*148e0*/  IMAD.WIDE R6, R89, 0x10, R6 ;  /* 0x0000001059067825 */ /* 0x001fd800078e0206 */
[----:B------:R-:W-:Y:S05]  /*148f0*/  @!P2 BRA P3, `(.L_x_1007) ;  /* 0xffffff980040a947 */ /* 0x000fea000183ffff */
.L_x_990:
        /* <DEDUP_REMOVED lines=8> */
.L_x_1013:
[----:B------:R-:W0:Y:S01]  /*14980*/  LDC R89, c[0x0][0x23c] ;  /* 0x00008f00ff597b82 */ /* 0x000e220000000800 */
[----:B-----5:R1:W5:Y:S01]  /*14990*/  LDG.E.128.CONSTANT R12, desc[UR6][R6.64] ;  /* 0x00000006060c7981 */ /* 0x020362000c1e9d00 */
[----:B0-----:R-:W-:-:S05]  /*149a0*/  IMAD.WIDE R2, R89, 0x4, R6 ;  /* 0x0000000459027825 */ /* 0x001fca00078e0206 */
[----:B------:R1:W5:Y:S01]  /*149b0*/  LDG.E.128.CONSTANT R8, desc[UR6][R2.64] ;  /* 0x0000000602087981 */ /* 0x000362000c1e9d00 */
[----:B------:R-:W-:Y:S01]  /*149c0*/  IMAD.WIDE R98, R89, 0x4, R2 ;  /* 0x0000000459627825 */ /* 0x000fe200078e0202 */
[----:B------:R-:W-:Y:S06]  /*149d0*/  @!P1 BRA `(.L_x_1009) ;  /* 0x0000002000a89947 */ /* 0x000fec0003800000 */
[----:B-1----:R-:W2:Y:S01]  /*149e0*/  LDG.E.128.CONSTANT R4, desc[UR6][R98.64] ;  /* 0x0000000662047981 */ /* 0x002ea2000c1e9d00 */
[--C-:B-----5:R-:W-:Y:S02]  /*149f0*/  SHF.R.U32.HI R28, RZ, 0xf, R14.reuse ;  /* 0x0000000fff1c7819 */ /* 0x120fe4000001160e */
[C---:B------:R-:W-:Y:S02]  /*14a00*/  LOP3.LUT R16, R14.reuse, 0x380038, RZ, 0xc0, !PT ;  /* 0x003800380e107812 */ /* 0x040fe400078ec0ff */
[----:B------:R-:W-:Y:S02]  /*14a10*/  SHF.R.U32.HI R33, RZ, 0x6, R14 ;  /* 0x00000006ff217819 */ /* 0x000fe4000001160e */
[----:B------:R-:W-:Y:S02]  /*14a20*/  LOP3.LUT R50, R14, 0x70007, RZ, 0xc0, !PT ;  /* 0x000700070e327812 */ /* 0x000fe400078ec0ff */
[----:B------:R-:W-:Y:S02]  /*14a30*/  SHF.R.U32.HI R31, RZ, 0xe, R10 ;  /* 0x0000000eff1f7819 */ /* 0x000fe4000001160a */
[----:B------:R-:W-:-:S02]  /*14a40*/  LOP3.LUT R14, R10, 0x380038, RZ, 0xc0, !PT ;  /* 0x003800380a0e7812 */ /* 0x000fc400078ec0ff */
[----:B------:R-:W-:Y:S02]  /*14a50*/  SHF.R.U32.HI R45, RZ, 0x6, R10 ;  /* 0x00000006ff2d7819 */ /* 0x000fe4000001160a */
[----:B------:R-:W-:Y:S01]  /*14a60*/  LOP3.LUT R57, R10, 0x70007, RZ, 0xc0, !PT ;  /* 0x000700070a397812 */ /* 0x000fe200078ec0ff */
[----:B------:R-:W-:Y:S01]  /*14a70*/  HFMA2.MMA R10, -RZ, RZ, 0, 0.015625 ;  /* 0x00002400ff0a7435 */ /* 0x000fe200000001ff */
[----:B------:R-:W-:Y:S02]  /*14a80*/  SHF.R.U32.HI R20, RZ, 0xf, R13 ;  /* 0x0000000fff147819 */ /* 0x000fe4000001160d */
[----:B------:R-:W-:Y:S02]  /*14a90*/  SHF.R.U32.HI R0, RZ, 0xf, R12 ;  /* 0x0000000fff007819 */ /* 0x000fe4000001160c */
[----:B------:R-:W-:Y:S02]  /*14aa0*/  SHF.R.U32.HI R30, RZ, 0xf, R15 ;  /* 0x0000000fff1e7819 */ /* 0x000fe4000001160f */
[----:B------:R-:W-:-:S02]  /*14ab0*/  SHF.R.U32.HI R17, RZ, 0xe, R8 ;  /* 0x0000000eff117819 */ /* 0x000fc40000011608 */
[C---:B------:R-:W-:Y:S02]  /*14ac0*/  LOP3.LUT R3, R8.reuse, 0x380038, RZ, 0xc0, !PT ;  /* 0x0038003808037812 */ /* 0x040fe400078ec0ff */
        /* <DEDUP_REMOVED lines=12> */
[----:B------:R-:W-:Y:S02]  /*14b90*/  PRMT R0, R10, 0x7610, R0 ;  /* 0x000076100a007816 */ /* 0x000fe40000000000 */
[----:B------:R-:W-:Y:S02]  /*14ba0*/  LOP3.LUT R61, R20, 0x20002, R29, 0xf8, !PT ;  /* 0x00020002143d7812 */ /* 0x000fe400078ef81d */
[C---:B------:R-:W-:Y:S02]  /*14bb0*/  LOP3.LUT R15, R11.reuse, 0x380038, RZ, 0xc0, !PT ;  /* 0x003800380b0f7812 */ /* 0x040fe400078ec0ff */
[----:B------:R-:W-:Y:S02]  /*14bc0*/  SHF.R.U32.HI R54, RZ, 0x6, R11 ;  /* 0x00000006ff367819 */ /* 0x000fe4000001160b */
[----:B------:R-:W-:-:S02]  /*14bd0*/  LOP3.LUT R59, R11, 0x70007, RZ, 0xc0, !PT ;  /* 0x000700070b3b7812 */ /* 0x000fc400078ec0ff */
[----:B------:R-:W-:Y:S02]  /*14be0*/  LOP3.LUT R19, R8, 0x20002, R17, 0xf8, !PT ;  /* 0x0002000208137812 */ /* 0x000fe400078ef811 */
[----:B------:R-:W-:Y:S02]  /*14bf0*/  LOP3.LUT R10, R28, 0x20002, R31, 0xf8, !PT ;  /* 0x000200021c0a7812 */ /* 0x000fe400078ef81f */
[----:B------:R-:W-:Y:S02]  /*14c00*/  LOP3.LUT R20, R30, 0x20002, R37, 0xf8, !PT ;  /* 0x000200021e147812 */ /* 0x000fe400078ef825 */
[----:B------:R-:W-:Y:S02]  /*14c10*/  LOP3.LUT R2, R12, 0x380038, RZ, 0xc0, !PT ;  /* 0x003800380c027812 */ /* 0x000fe400078ec0ff */
[----:B------:R-:W-:Y:S02]  /*14c20*/  PRMT R8, R92, 0x9910, RZ ;  /* 0x000099105c087816 */ /* 0x000fe400000000ff */
[----:B------:R-:W-:-:S02]  /*14c30*/  LOP3.LUT R55, R12, 0x70007, RZ, 0xc0, !PT ;  /* 0x000700070c377812 */ /* 0x000fc400078ec0ff */
[----:B------:R-:W-:Y:S02]  /*14c40*/  LOP3.LUT R62, R3, 0x64006400, RZ, 0xfc, !PT ;  /* 0x64006400033e7812 */ /* 0x000fe400078efcff */
[C---:B------:R-:W-:Y:S02]  /*14c50*/  LOP3.LUT R12, R13.reuse, 0x380038, RZ, 0xc0, !PT ;  /* 0x003800380d0c7812 */ /* 0x040fe400078ec0ff */
[----:B------:R-:W-:Y:S02]  /*14c60*/  SHF.R.U32.HI R32, RZ, 0x6, R13 ;  /* 0x00000006ff207819 */ /* 0x000fe4000001160d */
[----:B------:R-:W-:Y:S02]  /*14c70*/  LOP3.LUT R47, R13, 0x70007, RZ, 0xc0, !PT ;  /* 0x000700070d2f7812 */ /* 0x000fe400078ec0ff */
[----:B------:R-:W-:Y:S02]  /*14c80*/  LOP3.LUT R3, R34, 0x380038, RZ, 0xc0, !PT ;  /* 0x0038003822037812 */ /* 0x000fe400078ec0ff */
[----:B------:R-:W-:-:S02]  /*14c90*/  LOP3.LUT R13, R9, 0x380038, RZ, 0xc0, !PT ;  /* 0x00380038090d7812 */ /* 0x000fc400078ec0ff */
[----:B------:R-:W-:Y:S02]  /*14ca0*/  SHF.R.U32.HI R38, RZ, 0x6, R9 ;  /* 0x00000006ff267819 */ /* 0x000fe40000011609 */
[----:B------:R-:W-:Y:S02]  /*14cb0*/  LOP3.LUT R58, R9, 0x70007, RZ, 0xc0, !PT ;  /* 0x00070007093a7812 */ /* 0x000fe400078ec0ff */
[----:B------:R-:W-:Y:S02]  /*14cc0*/  MOV R9, 0x3000 ;  /* 0x0000300000097802 */ /* 0x000fe40000000f00 */
[----:B------:R-:W-:Y:S02]  /*14cd0*/  ISETP.NE.AND P2, PT, R8, RZ, PT ;  /* 0x000000ff0800720c */ /* 0x000fe40003f45270 */
        /* <DEDUP_REMOVED lines=20> */
[----:B------:R-:W-:Y:S02]  /*14e20*/  LOP3.LUT R50, R50, 0x64006400, RZ, 0xfc, !PT ;  /* 0x6400640032327812 */ /* 0x000fe400078efcff */
[----:B------:R-:W-:Y:S01]  /*14e30*/  LOP3.LUT R58, R58, 0x64006400, RZ, 0xfc, !PT ;  /* 0x640064003a3a7812 */ /* 0x000fe200078efcff */
[----:B------:R-:W-:Y:S01]  /*14e40*/  HADD2 R84, R47, -1028, -1028 ;  /* 0xe404e4042f547430 */ /* 0x000fe20000000000 */
[----:B------:R-:W-:Y:S02]  /*14e50*/  LOP3.LUT R57, R57, 0x64006400, RZ, 0xfc, !PT ;  /* 0x6400640039397812 */ /* 0x000fe400078efcff */
[----:B------:R-:W-:Y:S02]  /*14e60*/  LOP3.LUT R52, R52, 0x64006400, RZ, 0xfc, !PT ;  /* 0x6400640034347812 */ /* 0x000fe400078efcff */
[----:B------:R-:W-:-:S02]  /*14e70*/  LOP3.LUT R70, R70, 0x64006400, RZ, 0xfc, !PT ;  /* 0x6400640046467812 */ /* 0x000fc400078efcff */
[----:B------:R-:W-:-:S03]  /*14e80*/  ISETP.GE.AND P3, PT, R96, 0x2, PT ;  /* 0x000000026000780c */ /* 0x000fc60003f66270 */
[----:B------:R-:W-:Y:S01]  /*14e90*/  HADD2 R70, R70, -1028, -1028 ;  /* 0xe404e40446467430 */ /* 0x000fe20000000000 */
[--C-:B--2---:R-:W-:Y:S02]  /*14ea0*/  SHF.R.U32.HI R30, RZ, 0xd, R5.reuse ;  /* 0x0000000dff1e7819 */ /* 0x104fe40000011605 */
[C---:B------:R-:W-:Y:S02]  /*14eb0*/  LOP3.LUT R11, R5.reuse, 0x380038, RZ, 0xc0, !PT ;  /* 0x00380038050b7812 */ /* 0x040fe400078ec0ff */
[----:B------:R-:W-:Y:S02]  /*14ec0*/  SHF.R.U32.HI R37, RZ, 0x6, R5 ;  /* 0x00000006ff257819 */ /* 0x000fe40000011605 */
[----:B------:R-:W-:Y:S02]  /*14ed0*/  LOP3.LUT R51, R5, 0x70007, RZ, 0xc0, !PT ;  /* 0x0007000705337812 */ /* 0x000fe400078ec0ff */
[----:B------:R-:W-:Y:S02]  /*14ee0*/  SHF.R.U32.HI R31, RZ, 0xd, R7 ;  /* 0x0000000dff1f7819 */ /* 0x000fe40000011607 */
[----:B------:R-:W-:-:S02]  /*14ef0*/  LOP3.LUT R5, R46, 0x380038, RZ, 0xc0, !PT ;  /* 0x003800382e057812 */ /* 0x000fc400078ec0ff */
[----:B------:R-:W-:Y:S02]  /*14f00*/  LOP3.LUT R31, R20, 0x40004, R31, 0xf8, !PT ;  /* 0x00040004141f7812 */ /* 0x000fe400078ef81f */
[--C-:B------:R-:W-:Y:S02]  /*14f10*/  SHF.R.U32.HI R28, RZ, 0xd, R4.reuse ;  /* 0x0000000dff1c7819 */ /* 0x100fe40000011604 */
[C---:B------:R-:W-:Y:S02]  /*14f20*/  LOP3.LUT R8, R4.reuse, 0x380038, RZ, 0xc0, !PT ;  /* 0x0038003804087812 */ /* 0x040fe400078ec0ff */
[----:B------:R-:W-:Y:S02]  /*14f30*/  SHF.R.U32.HI R36, RZ, 0x6, R4 ;  /* 0x00000006ff247819 */ /* 0x000fe40000011604 */
[----:B------:R-:W-:Y:S02]  /*14f40*/  LOP3.LUT R49, R4, 0x70007, RZ, 0xc0, !PT ;  /* 0x0007000704317812 */ /* 0x000fe400078ec0ff */
[----:B------:R-:W-:-:S02]  /*14f50*/  LOP3.LUT R20, R5, 0x64006400, RZ, 0xfc, !PT ;  /* 0x6400640005147812 */ /* 0x000fc400078efcff */
[----:B------:R-:W-:Y:S02]  /*14f60*/  SHF.R.U32.HI R48, RZ, 0x6, R7 ;  /* 0x00000006ff307819 */ /* 0x000fe40000011607 */
[----:B------:R-:W-:Y:S01]  /*14f70*/  LOP3.LUT R4, R3, 0x64006400, RZ, 0xfc, !PT ;  /* 0x6400640003047812 */ /* 0x000fe200078efcff */
[-C--:B------:R-:W-:Y:S01]  /*14f80*/  HFMA2 R20, R20, R9.reuse.H0_H0, -132, -132 ;  /* 0xd820d82014147431 */ /* 0x080fe20000040009 */
[----:B------:R-:W-:Y:S02]  /*14f90*/  LOP3.LUT R5, R37, 0x380038, RZ, 0xc0, !PT ;  /* 0x0038003825057812 */ /* 0x000fe400078ec0ff */
[----:B------:R-:W-:Y:S01]  /*14fa0*/  LOP3.LUT R63, R7, 0x380038, RZ, 0xc0, !PT ;  /* 0x00380038073f7812 */ /* 0x000fe200078ec0ff */
[----:B------:R-:W-:Y:S01]  /*14fb0*/  HFMA2 R85, R4, R9.H0_H0, -132, -132 ;  /* 0xd820d82004557431 */ /* 0x000fe20000040009 */
[----:B------:R-:W-:Y:S02]  /*14fc0*/  LOP3.LUT R66, R11, 0x64006400, RZ, 0xfc, !PT ;  /* 0x640064000b427812 */ /* 0x000fe400078efcff */
[----:B------:R-:W-:-:S02]  /*14fd0*/  LOP3.LUT R11, R48, 0x380038, RZ, 0xc0, !PT ;  /* 0x00380038300b7812 */ /* 0x000fc400078ec0ff */
[----:B------:R-:W-:Y:S01]  /*14fe0*/  LOP3.LUT R2, R5, 0x64006400, RZ, 0xfc, !PT ;  /* 0x6400640005027812 */ /* 0x000fe200078efcff */
[----:B------:R-:W-:Y:S01]  /*14ff0*/  HFMA2 R15, R66, R9.H0_H0, -132, -132 ;  /* 0xd820d820420f7431 */ /* 0x000fe20000040009 */
[--C-:B------:R-:W-:Y:S02]  /*15000*/  SHF.R.U32.HI R29, RZ, 0xd, R6.reuse ;  /* 0x0000000dff1d7819 */ /* 0x100fe40000011606 */
[C---:B------:R-:W-:Y:S02]  /*15010*/  LOP3.LUT R17, R6.reuse, 0x380038, RZ, 0xc0, !PT ;  /* 0x0038003806117812 */ /* 0x040fe400078ec0ff */
[----:B------:R-:W-:Y:S02]  /*15020*/  SHF.R.U32.HI R39, RZ, 0x6, R6 ;  /* 0x00000006ff277819 */ /* 0x000fe40000011606 */
[----:B------:R-:W-:Y:S02]  /*15030*/  LOP3.LUT R53, R6, 0x70007, RZ, 0xc0, !PT ;  /* 0x0007000706357812 */ /* 0x000fe400078ec0ff */
        /* <DEDUP_REMOVED lines=17> */
[----:B------:R-:W-:-:S02]  /*15150*/  LOP3.LUT R28, R19, 0x40004, R28, 0xf8, !PT ;  /* 0x00040004131c7812 */ /* 0x000fc400078ef81c */
[----:B------:R-:W-:Y:S01]  /*15160*/  LOP3.LUT R30, R61, 0x40004, R30, 0xf8, !PT ;  /* 0x000400043d1e7812 */ /* 0x000fe200078ef81e */
[----:B------:R-:W-:Y:S01]  /*15170*/  HFMA2 R12, R12, R9.H0_H0, -132, -132 ;  /* 0xd820d8200c0c7431 */ /* 0x000fe20000040009 */
[----:B------:R-:W-:Y:S02]  /*15180*/  LOP3.LUT R29, R10, 0x40004, R29, 0xf8, !PT ;  /* 0x000400040a1d7812 */ /* 0x000fe400078ef81d */
        /* <DEDUP_REMOVED lines=187> */
.L_x_1010:
        /* <DEDUP_REMOVED lines=83> */
.L_x_1011:
        /* <DEDUP_REMOVED lines=82> */
.L_x_1012:
        /* <DEDUP_REMOVED lines=79> */
.L_x_1009:
[----:B------:R-:W-:Y:S01]  /*16c80*/  IADD3 R94, R94, 0x20, RZ ;  /* 0x000000205e5e7810 */ /* 0x000fe20007ffe0ff */
[----:B------:R-:W-:Y:S01]  /*16c90*/  UIADD3 UR4, UR4, 0x40, URZ ;  /* 0x0000004004047890 */ /* 0x000fe2000fffe03f */
[----:B-1----:R-:W-:Y:S02]  /*16ca0*/  IMAD.WIDE R6, R89, 0x4, R98 ;  /* 0x0000000459067825 */ /* 0x002fe400078e0262 */
[C---:B------:R-:W-:Y:S02]  /*16cb0*/  ISETP.GE.AND P2, PT, R94.reuse, UR5, PT ;  /* 0x000000055e007c0c */ /* 0x040fe4000bf46270 */
[----:B------:R-:W-:-:S13]  /*16cc0*/  ISETP.LT.AND P3, PT, R94, R95, PT ;  /* 0x0000005f5e00720c */ /* 0x000fda0003f61270 */
[----:B------:R-:W-:Y:S05]  /*16cd0*/  @!P2 BRA P3, `(.L_x_1013) ;  /* 0xffffffdc0028a947 */ /* 0x000fea000183ffff */
.L_x_1008:
[----:B------:R-:W-:Y:S01]  /*16ce0*/  ISETP.GE.AND P0, PT, R94, R95, PT ;  /* 0x0000005f5e00720c */ /* 0x000fe20003f06270 */
[----:B------:R-:W-:-:S03]  /*16cf0*/  ULDC UR5, c[0x0][0x26c] ;  /* 0x00009b0000057ab9 */ /* 0x000fc60000000800 */
[----:B------:R-:W-:-:S13]  /*16d00*/  ISETP.GE.OR P0, PT, R94, UR5, P0 ;  /* 0x000000055e007c0c */ /* 0x000fda0008706670 */
[----:B------:R-:W-:Y:S05]  /*16d10*/  @P0 BRA `(.L_x_1014) ;  /* 0x0000001000e40947 */ /* 0x000fea0003800000 */
[----:B------:R-:W-:Y:S01]  /*16d20*/  PRMT R0, R90, 0x9910, RZ ;  /* 0x000099105a007816 */ /* 0x000fe200000000ff */
[----:B------:R-:W-:Y:S01]  /*16d30*/  ULDC UR5, c[0x0][0x26c] ;  /* 0x00009b0000057ab9 */ /* 0x000fe20000000800 */
[----:B------:R-:W-:Y:S02]  /*16d40*/  SHF.L.U32 R3, R89, 0x2, RZ ;  /* 0x0000000259037819 */ /* 0x000fe400000006ff */
[----:B------:R-:W-:Y:S02]  /*16d50*/  ISETP.NE.AND P0, PT, R0, RZ, PT ;  /* 0x000000ff0000720c */ /* 0x000fe40003f05270 */
[----:B------:R-:W-:Y:S02]  /*16d60*/  SHF.R.S32.HI R0, RZ, 0x1f, R89 ;  /* 0x0000001fff007819 */ /* 0x000fe40000011459 */
[----:B------:R-:W-:Y:S02]  /*16d70*/  ISETP.LT.OR P0, PT, R97, 0x4, !P0 ;  /* 0x000000046100780c */ /* 0x000fe40004701670 */
[----:B------:R-:W-:-:S11]  /*16d80*/  SHF.L.U64.HI R89, R89, 0x2, R0 ;  /* 0x0000000259597819 */ /* 0x000fd60000010200 */
.L_x_1019:
[----:B------:R-:W-:Y:S05]  /*16d90*/  @!P1 BRA `(.L_x_1015) ;  /* 0x0000001000a89947 */ /* 0x000fea0003800000 */
[----:B-----5:R-:W-:Y:S02]  /*16da0*/  MOV R8, R6 ;  /* 0x0000000600087202 */ /* 0x020fe40000000f00 */
        /* <DEDUP_REMOVED lines=14> */
[C---:B------:R-:W-:Y:S02]  /*16e90*/  LOP3.LUT R10, R11.reuse, 0xc000c, RZ, 0xc0, !PT ;  /* 0x000c000c0b0a7812 */ /* 0x040fe400078ec0ff */
[----:B------:R-:W-:Y:S02]  /*16ea0*/  SHF.R.U32.HI R50, RZ, 0x8, R9 ;  /* 0x00000008ff327819 */ /* 0x000fe40000011609 */
[----:B------:R-:W-:Y:S02]  /*16eb0*/  SHF.R.U32.HI R54, RZ, 0x8, R11 ;  /* 0x00000008ff367819 */ /* 0x000fe4000001160b */
[C---:B------:R-:W-:Y:S02]  /*16ec0*/  LOP3.LUT R30, R11.reuse, 0x300030, RZ, 0xc0, !PT ;  /* 0x003000300b1e7812 */ /* 0x040fe400078ec0ff */
[C---:B------:R-:W-:Y:S02]  /*16ed0*/  LOP3.LUT R38, R11.reuse, 0xc000c0, RZ, 0xc0, !PT ;  /* 0x00c000c00b267812 */ /* 0x040fe400078ec0ff */
[----:B------:R-:W-:-:S02]  /*16ee0*/  LOP3.LUT R53, R11, 0x30003, RZ, 0xc0, !PT ;  /* 0x000300030b357812 */ /* 0x000fc400078ec0ff */
[----:B------:R-:W-:Y:S02]  /*16ef0*/  LOP3.LUT R11, R10, 0x64006400, RZ, 0xfc, !PT ;  /* 0x640064000a0b7812 */ /* 0x000fe400078efcff */
[C---:B------:R-:W-:Y:S02]  /*16f00*/  LOP3.LUT R2, R9.reuse, 0xc000c, RZ, 0xc0, !PT ;  /* 0x000c000c09027812 */ /* 0x040fe400078ec0ff */
[C---:B------:R-:W-:Y:S02]  /*16f10*/  LOP3.LUT R20, R9.reuse, 0x300030, RZ, 0xc0, !PT ;  /* 0x0030003009147812 */ /* 0x040fe400078ec0ff */
[C---:B------:R-:W-:Y:S02]  /*16f20*/  LOP3.LUT R36, R9.reuse, 0xc000c0, RZ, 0xc0, !PT ;  /* 0x00c000c009247812 */ /* 0x040fe400078ec0ff */
[----:B------:R-:W-:Y:S02]  /*16f30*/  LOP3.LUT R48, R9, 0x30003, RZ, 0xc0, !PT ;  /* 0x0003000309307812 */ /* 0x000fe400078ec0ff */
[----:B------:R-:W-:-:S02]  /*16f40*/  LOP3.LUT R10, R52, 0xc000c, RZ, 0xc0, !PT ;  /* 0x000c000c340a7812 */ /* 0x000fc400078ec0ff */
[----:B------:R-:W-:Y:S02]  /*16f50*/  LOP3.LUT R9, R5, 0x64006400, RZ, 0xfc, !PT ;  /* 0x6400640005097812 */ /* 0x000fe400078efcff */
[----:B------:R-:W-:Y:S02]  /*16f60*/  LOP3.LUT R5, R50, 0xc000c, RZ, 0xc0, !PT ;  /* 0x000c000c32057812 */ /* 0x000fe400078ec0ff */
[----:B------:R-:W-:Y:S02]  /*16f70*/  SHF.R.U32.HI R15, RZ, 0x8, R8 ;  /* 0x00000008ff0f7819 */ /* 0x000fe40000011608 */
[----:B------:R-:W-:Y:S02]  /*16f80*/  LOP3.LUT R18, R54, 0xc000c, RZ, 0xc0, !PT ;  /* 0x000c000c36127812 */ /* 0x000fe400078ec0ff */
[----:B------:R-:W-:Y:S02]  /*16f90*/  LOP3.LUT R10, R10, 0x64006400, RZ, 0xfc, !PT ;  /* 0x640064000a0a7812 */ /* 0x000fe400078efcff */
[----:B------:R-:W-:-:S02]  /*16fa0*/  LOP3.LUT R4, R2, 0x64006400, RZ, 0xfc, !PT ;  /* 0x6400640002047812 */ /* 0x000fc400078efcff */
[----:B------:R-:W-:Y:S01]  /*16fb0*/  LOP3.LUT R17, R5, 0x64006400, RZ, 0xfc, !PT ;  /* 0x6400640005117812 */ /* 0x000fe200078efcff */
[-C--:B------:R-:W-:Y:S01]  /*16fc0*/  HFMA2 R5, R9, R12.reuse.H1_H1, -258, -258 ;  /* 0xdc08dc0809057431 */ /* 0x080fe2000006000c */
[C---:B------:R-:W-:Y:S02]  /*16fd0*/  LOP3.LUT R2, R15.reuse, 0xc000c, RZ, 0xc0, !PT ;  /* 0x000c000c0f027812 */ /* 0x040fe400078ec0ff */
        /* <DEDUP_REMOVED lines=11> */
[----:B------:R-:W-:Y:S01]  /*17090*/  HFMA2 R16, R16, R12.H1_H1, -258, -258 ;  /* 0xdc08dc0810107431 */ /* 0x000fe2000006000c */
        /* <DEDUP_REMOVED lines=41> */
[-C--:B------:R-:W-:Y:S01]  /*17330*/  HFMA2 R0, R0, R12.reuse.H1_H1, -258, -258 ;  /* 0xdc08dc0800007431 */ /* 0x080fe2000006000c */
        /* <DEDUP_REMOVED lines=65> */
.L_x_1016:
        /* <DEDUP_REMOVED lines=49> */
.L_x_1017:
        /* <DEDUP_REMOVED lines=48> */
.L_x_1018:
[----:B------:R-:W-:Y:S05]  /*17d60*/  @P0 BRA `(.L_x_1015) ;  /* 0x0000000000b40947 */ /* 0x000fea0003800000 */
[----:B------:R-:W0:Y:S01]  /*17d70*/  LDS.128 R8, [UR4+0xc0] ;  /* 0x0000c004ff087984 */ /* 0x000e220008000c00 */
[----:B------:R-:W-:Y:S02]  /*17d80*/  MOV R57, R0 ;  /* 0x0000000000397202 */ /* 0x000fe40000000f00 */
[----:B------:R-:W-:Y:S01]  /*17d90*/  PRMT R44, R44, 0x5410, R43 ;  /* 0x000054102c2c7816 */ /* 0x000fe2000000002b */
[----:B------:R-:W1:Y:S01]  /*17da0*/  LDS.128 R12, [UR4+0xd0] ;  /* 0x0000d004ff0c7984 */ /* 0x000e620008000c00 */
        /* <DEDUP_REMOVED lines=41> */
.L_x_1015:
[----:B------:R-:W-:Y:S01]  /*18040*/  IADD3 R94, R94, 0x10, RZ ;  /* 0x000000105e5e7810 */ /* 0x000fe20007ffe0ff */
[----:B------:R-:W-:Y:S01]  /*18050*/  UIADD3 UR4, UR4, 0x20, URZ ;  /* 0x0000002004047890 */ /* 0x000fe2000fffe03f */
[----:B------:R-:W-:Y:S02]  /*18060*/  IADD3 R6, P3, R6, R3, RZ ;  /* 0x0000000306067210 */ /* 0x000fe40007f7e0ff */
[C---:B------:R-:W-:Y:S02]  /*18070*/  ISETP.GE.AND P2, PT, R94.reuse, UR5, PT ;  /* 0x000000055e007c0c */ /* 0x040fe4000bf46270 */
[----:B------:R-:W-:Y:S02]  /*18080*/  ISETP.LT.AND P4, PT, R94, R95, PT ;  /* 0x0000005f5e00720c */ /* 0x000fe40003f81270 */
[----:B------:R-:W-:-:S11]  /*18090*/  IADD3.X R7, R7, R89, RZ, P3, !PT ;  /* 0x0000005907077210 */ /* 0x000fd60001ffe4ff */
[----:B------:R-:W-:Y:S05]  /*180a0*/  @!P2 BRA P4, `(.L_x_1019) ;  /* 0xffffffec0038a947 */ /* 0x000fea000203ffff */
.L_x_1014:
[----:B------:R-:W-:Y:S05]  /*180b0*/  @!P1 EXIT ;  /* 0x000000000000994d */ /* 0x000fea0003800000 */
[----:B------:R-:W0:Y:S01]  /*180c0*/  S2R R0, SR_CTAID.X ;  /* 0x0000000000007919 */ /* 0x000e220000002500 */
[----:B------:R-:W1:Y:S01]  /*180d0*/  S2UR UR4, SR_CTAID.Y ;  /* 0x00000000000479c3 */ /* 0x000e620000002600 */
[----:B-----5:R-:W-:Y:S01]  /*180e0*/  HMUL2 R9, R40, R92.H0_H0 ;  /* 0x2000005c28097232 */ /* 0x020fe20000000000 */
        /* <DEDUP_REMOVED lines=16> */
.L_x_1023:
[----:B------:R-:W0:Y:S02]  /*181f0*/  LDS R6, [R4] ;  /* 0x0000000004067984 */ /* 0x000e240000000800 */
[----:B0-----:R-:W-:-:S06]  /*18200*/  HADD2 R7, R6, R9 ;  /* 0x0000000906077230 */ /* 0x001fcc0000000000 */
[----:B------:R-:W0:Y:S02]  /*18210*/  ATOMS.CAST.SPIN R7, [R4], R6, R7 ;  /* 0x000000060407738d */ /* 0x000e240001800007 */
[----:B0-----:R-:W-:-:S13]  /*18220*/  ISETP.EQ.U32.AND P0, PT, R7, 0x1, PT ;  /* 0x000000010700780c */ /* 0x001fda0003f02070 */
[----:B------:R-:W-:Y:S05]  /*18230*/  @!P0 BRA `(.L_x_1023) ;  /* 0xfffffffc00ec8947 */ /* 0x000fea000383ffff */
[----:B------:R-:W-:Y:S05]  /*18240*/  BRA `(.L_x_1021) ;  /* 0x00000000000c7947 */ /* 0x000fea0003800000 */
.L_x_1022:
[----:B------:R-:W2:Y:S02]  /*18250*/  LD.E R0, desc[UR6][R2.64] ;  /* 0x0000000602007980 */ /* 0x000ea4000c101900 */
[----:B--2---:R-:W-:-:S05]  /*18260*/  IADD3 R5, R9, R0, RZ ;  /* 0x0000000009057210 */ /* 0x004fca0007ffe0ff */
[----:B------:R0:W-:Y:S02]  /*18270*/  ST.E desc[UR6][R2.64], R5 ;  /* 0x0000000502007985 */ /* 0x0001e4000c101906 */
.L_x_1021:
[----:B------:R-:W-:Y:S05]  /*18280*/  BSYNC B0 ;  /* 0x0000000000007941 */ /* 0x000fea0003800000 */
.L_x_1020:
[----:B------:R1:W-:Y:S01]  /*18290*/  ATOM.E.ADD.F16x2.RN.STRONG.GPU P0, RZ, desc[UR6][R2.64+0x4], R27 ;  /* 0x0000041b02ff79a2 */ /* 0x0003e2000810e1c6 */
[----:B------:R-:W-:Y:S04]  /*182a0*/  BSSY B0, `(.L_x_1024) ;  /* 0x000000f000007945 */ /* 0x000fe80003800000 */
[----:B-1----:R-:W-:Y:S05]  /*182b0*/  @P0 BRA `(.L_x_1025) ;  /* 0x0000000000340947 */ /* 0x002fea0003800000 */
[----:B------:R-:W1:Y:S02]  /*182c0*/  QSPC.E.S P0, RZ, [R2+0x4] ;  /* 0x0000040002ff73aa */ /* 0x000e640000000500 */
[----:B-1----:R-:W-:Y:S05]  /*182d0*/  @!P0 BRA `(.L_x_1026) ;  /* 0x0000000000208947 */ /* 0x002fea0003800000 */
[----:B------:R-:W-:-:S04]  /*182e0*/  MOV R4, R2 ;  /* 0x0000000200047202 */ /* 0x000fc80000000f00 */
[----:B------:R-:W-:-:S07]  /*182f0*/  MOV R4, R4 ;  /* 0x0000000400047202 */ /* 0x000fce0000000f00 */
.L_x_1027:
[----:B------:R-:W1:Y:S02]  /*18300*/  LDS R6, [R4+0x4] ;  /* 0x0000040004067984 */ /* 0x000e640000000800 */
[----:B-1----:R-:W-:-:S10]  /*18310*/  HFMA2.MMA R7, R6, 1, 1, R27 ;  /* 0x3c003c0006077835 */ /* 0x002fd4000000001b */
[----:B------:R-:W1:Y:S02]  /*18320*/  ATOMS.CAST.SPIN R7, [R4+0x4], R6, R7 ;  /* 0x000004060407738d */ /* 0x000e640001800007 */
[----:B-1----:R-:W-:-:S13]  /*18330*/  ISETP.EQ.U32.AND P0, PT, R7, 0x1, PT ;  /* 0x000000010700780c */ /* 0x002fda0003f02070 */
[----:B------:R-:W-:Y:S05]  /*18340*/  @!P0 BRA `(.L_x_1027) ;  /* 0xfffffffc00ec8947 */ /* 0x000fea000383ffff */
[----:B------:R-:W-:Y:S05]  /*18350*/  BRA `(.L_x_1025) ;  /* 0x00000000000c7947 */ /* 0x000fea0003800000 */
.L_x_1026:
[----:B------:R-:W0:Y:S02]  /*18360*/  LD.E R0, desc[UR6][R2.64+0x4] ;  /* 0x0000040602007980 */ /* 0x000e24000c101900 */
[----:B0-----:R-:W-:-:S05]  /*18370*/  IADD3 R5, R27, R0, RZ ;  /* 0x000000001b057210 */ /* 0x001fca0007ffe0ff */
[----:B------:R1:W-:Y:S02]  /*18380*/  ST.E desc[UR6][R2.64+0x4], R5 ;  /* 0x0000040502007985 */ /* 0x0003e4000c101906 */
.L_x_1025:
[----:B------:R-:W-:Y:S05]  /*18390*/  BSYNC B0 ;  /* 0x0000000000007941 */ /* 0x000fea0003800000 */
.L_x_1024:
        /* <DEDUP_REMOVED lines=12> */
.L_x_1031:
[----:B------:R-:W0:Y:S02]  /*18460*/  LDS R6, [R4] ;  /* 0x0000000004067984 */ /* 0x000e240000000800 */
[----:B0-----:R-:W-:-:S06]  /*18470*/  HADD2 R7, R6, R9 ;  /* 0x0000000906077230 */ /* 0x001fcc0000000000 */
[----:B------:R-:W0:Y:S02]  /*18480*/  ATOMS.CAST.SPIN R7, [R4], R6, R7 ;  /* 0x000000060407738d */ /* 0x000e240001800007 */
[----:B0-----:R-:W-:-:S13]  /*18490*/  ISETP.EQ.U32.AND P0, PT, R7, 0x1, PT ;  /* 0x000000010700780c */ /* 0x001fda0003f02070 */
[----:B------:R-:W-:Y:S05]  /*184a0*/  @!P0 BRA `(.L_x_1031) ;  /* 0xfffffffc00ec8947 */ /* 0x000fea000383ffff */
[----:B------:R-:W-:Y:S05]  /*184b0*/  BRA `(.L_x_1029) ;  /* 0x00000000000c7947 */ /* 0x000fea0003800000 */
.L_x_1030:
[----:B------:R-:W2:Y:S02]  /*184c0*/  LD.E R0, desc[UR6][R2.64] ;  /* 0x0000000602007980 */ /* 0x000ea4000c101900 */
[----:B--2---:R-:W-:-:S05]  /*184d0*/  IADD3 R5, R9, R0, RZ ;  /* 0x0000000009057210 */ /* 0x004fca0007ffe0ff */
[----:B------:R0:W-:Y:S02]  /*184e0*/  ST.E desc[UR6][R2.64], R5 ;  /* 0x0000000502007985 */ /* 0x0001e4000c101906 */
.L_x_1029:
[----:B------:R-:W-:Y:S05]  /*184f0*/  BSYNC B0 ;  /* 0x0000000000007941 */ /* 0x000fea0003800000 */
.L_x_1028:
[----:B------:R1:W-:Y:S01]  /*18500*/  ATOM.E.ADD.F16x2.RN.STRONG.GPU P0, RZ, desc[UR6][R2.64+0x4], R25 ;  /* 0x0000041902ff79a2 */ /* 0x0003e2000810e1c6 */
[----:B------:R-:W-:Y:S04]  /*18510*/  BSSY B0, `(.L_x_1032) ;  /* 0x000000f000007945 */ /* 0x000fe80003800000 */
[----:B-1----:R-:W-:Y:S05]  /*18520*/  @P0 BRA `(.L_x_1033) ;  /* 0x0000000000340947 */ /* 0x002fea0003800000 */
[----:B------:R-:W1:Y:S02]  /*18530*/  QSPC.E.S P0, RZ, [R2+0x4] ;  /* 0x0000040002ff73aa */ /* 0x000e640000000500 */
[----:B-1----:R-:W-:Y:S05]  /*18540*/  @!P0 BRA `(.L_x_1034) ;  /* 0x0000000000208947 */ /* 0x002fea0003800000 */
[----:B------:R-:W-:-:S04]  /*18550*/  MOV R4, R2 ;  /* 0x0000000200047202 */ /* 0x000fc80000000f00 */
[----:B------:R-:W-:-:S07]  /*18560*/  MOV R4, R4 ;  /* 0x0000000400047202 */ /* 0x000fce0000000f00 */
.L_x_1035:
[----:B------:R-:W1:Y:S02]  /*18570*/  LDS R6, [R4+0x4] ;  /* 0x0000040004067984 */ /* 0x000e640000000800 */
[----:B-1----:R-:W-:-:S10]  /*18580*/  HFMA2.MMA R7, R6, 1, 1, R25 ;  /* 0x3c003c0006077835 */ /* 0x002fd40000000019 */
[----:B------:R-:W1:Y:S02]  /*18590*/  ATOMS.CAST.SPIN R7, [R4+0x4], R6, R7 ;  /* 0x000004060407738d */ /* 0x000e640001800007 */
[----:B-1----:R-:W-:-:S13]  /*185a0*/  ISETP.EQ.U32.AND P0, PT, R7, 0x1, PT ;  /* 0x000000010700780c */ /* 0x002fda0003f02070 */
[----:B------:R-:W-:Y:S05]  /*185b0*/  @!P0 BRA `(.L_x_1035) ;  /* 0xfffffffc00ec8947 */ /* 0x000fea000383ffff */
[----:B------:R-:W-:Y:S05]  /*185c0*/  BRA `(.L_x_1033) ;  /* 0x00000000000c7947 */ /* 0x000fea0003800000 */
.L_x_1034:
[----:B------:R-:W0:Y:S02]  /*185d0*/  LD.E R0, desc[UR6][R2.64+0x4] ;  /* 0x0000040602007980 */ /* 0x000e24000c101900 */
[----:B0-----:R-:W-:-:S05]  /*185e0*/  IADD3 R5, R25, R0, RZ ;  /* 0x0000000019057210 */ /* 0x001fca0007ffe0ff */
[----:B------:R1:W-:Y:S02]  /*185f0*/  ST.E desc[UR6][R2.64+0x4], R5 ;  /* 0x0000040502007985 */ /* 0x0003e4000c101906 */
.L_x_1033:
[----:B------:R-:W-:Y:S05]  /*18600*/  BSYNC B0 ;  /* 0x0000000000007941 */ /* 0x000fea0003800000 */
.L_x_1032:
        /* <DEDUP_REMOVED lines=12> */
.L_x_1039:
[----:B------:R-:W0:Y:S02]  /*186d0*/  LDS R6, [R4] ;  /* 0x0000000004067984 */ /* 0x000e240000000800 */
[----:B0-----:R-:W-:-:S06]  /*186e0*/  HADD2 R7, R6, R9 ;  /* 0x0000000906077230 */ /* 0x001fcc0000000000 */
[----:B------:R-:W0:Y:S02]  /*186f0*/  ATOMS.CAST.SPIN R7, [R4], R6, R7 ;  /* 0x000000060407738d */ /* 0x000e240001800007 */
[----:B0-----:R-:W-:-:S13]  /*18700*/  ISETP.EQ.U32.AND P0, PT, R7, 0x1, PT ;  /* 0x000000010700780c */ /* 0x001fda0003f02070 */
[----:B------:R-:W-:Y:S05]  /*18710*/  @!P0 BRA `(.L_x_1039) ;  /* 0xfffffffc00ec8947 */ /* 0x000fea000383ffff */
[----:B------:R-:W-:Y:S05]  /*18720*/  BRA `(.L_x_1037) ;  /* 0x00000000000c7947 */ /* 0x000fea0003800000 */
.L_x_1038:
[----:B------:R-:W2:Y:S02]  /*18730*/  LD.E R0, desc[UR6][R2.64] ;  /* 0x0000000602007980 */ /* 0x000ea4000c101900 */
[----:B--2---:R-:W-:-:S05]  /*18740*/  IADD3 R5, R9, R0, RZ ;  /* 0x0000000009057210 */ /* 0x004fca0007ffe0ff */
[----:B------:R0:W-:Y:S02]  /*18750*/  ST.E desc[UR6][R2.64], R5 ;  /* 0x0000000502007985 */ /* 0x0001e4000c101906 */
.L_x_1037:
[----:B------:R-:W-:Y:S05]  /*18760*/  BSYNC B0 ;  /* 0x0000000000007941 */ /* 0x000fea0003800000 */
.L_x_1036:
[----:B------:R1:W-:Y:S01]  /*18770*/  ATOM.E.ADD.F16x2.RN.STRONG.GPU P0, RZ, desc[UR6][R2.64+0x4], R23 ;  /* 0x0000041702ff79a2 */ /* 0x0003e2000810e1c6 */
[----:B------:R-:W-:Y:S04]  /*18780*/  BSSY B0, `(.L_x_1040) ;  /* 0x000000f000007945 */ /* 0x000fe80003800000 */
[----:B-1----:R-:W-:Y:S05]  /*18790*/  @P0 BRA `(.L_x_1041) ;  /* 0x0000000000340947 */ /* 0x002fea0003800000 */
[----:B------:R-:W1:Y:S02]  /*187a0*/  QSPC.E.S P0, RZ, [R2+0x4] ;  /* 0x0000040002ff73aa */ /* 0x000e640000000500 */
[----:B-1----:R-:W-:Y:S05]  /*187b0*/  @!P0 BRA `(.L_x_1042) ;  /* 0x0000000000208947 */ /* 0x002fea0003800000 */
[----:B------:R-:W-:-:S04]  /*187c0*/  MOV R4, R2 ;  /* 0x0000000200047202 */ /* 0x000fc80000000f00 */
[----:B------:R-:W-:-:S07]  /*187d0*/  MOV R4, R4 ;  /* 0x0000000400047202 */ /* 0x000fce0000000f00 */
.L_x_1043:
[----:B------:R-:W1:Y:S02]  /*187e0*/  LDS R6, [R4+0x4] ;  /* 0x0000040004067984 */ /* 0x000e640000000800 */
[----:B-1----:R-:W-:-:S10]  /*187f0*/  HFMA2.MMA R7, R6, 1, 1, R23 ;  /* 0x3c003c0006077835 */ /* 0x002fd40000000017 */
[----:B------:R-:W1:Y:S02]  /*18800*/  ATOMS.CAST.SPIN R7, [R4+0x4], R6, R7 ;  /* 0x000004060407738d */ /* 0x000e640001800007 */
[----:B-1----:R-:W-:-:S13]  /*18810*/  ISETP.EQ.U32.AND P0, PT, R7, 0x1, PT ;  /* 0x000000010700780c */ /* 0x002fda0003f02070 */
[----:B------:R-:W-:Y:S05]  /*18820*/  @!P0 BRA `(.L_x_1043) ;  /* 0xfffffffc00ec8947 */ /* 0x000fea000383ffff */
[----:B------:R-:W-:Y:S05]  /*18830*/  BRA `(.L_x_1041) ;  /* 0x00000000000c7947 */ /* 0x000fea0003800000 */
.L_x_1042:
[----:B------:R-:W0:Y:S02]  /*18840*/  LD.E R0, desc[UR6][R2.64+0x4] ;  /* 0x0000040602007980 */ /* 0x000e24000c101900 */
[----:B0-----:R-:W-:-:S05]  /*18850*/  IADD3 R5, R23, R0, RZ ;  /* 0x0000000017057210 */ /* 0x001fca0007ffe0ff */
[----:B------:R1:W-:Y:S02]  /*18860*/  ST.E desc[UR6][R2.64+0x4], R5 ;  /* 0x0000040502007985 */ /* 0x0003e4000c101906 */
.L_x_1041:
[----:B------:R-:W-:Y:S05]  /*18870*/  BSYNC B0 ;  /* 0x0000000000007941 */ /* 0x000fea0003800000 */
.L_x_1040:
        /* <DEDUP_REMOVED lines=12> */
.L_x_1047:
[----:B------:R-:W0:Y:S02]  /*18940*/  LDS R6, [R4] ;  /* 0x0000000004067984 */ /* 0x000e240000000800 */
[----:B0-----:R-:W-:-:S06]  /*18950*/  HADD2 R7, R6, R9 ;  /* 0x0000000906077230 */ /* 0x001fcc0000000000 */
[----:B------:R-:W0:Y:S02]  /*18960*/  ATOMS.CAST.SPIN R7, [R4], R6, R7 ;  /* 0x000000060407738d */ /* 0x000e240001800007 */
[----:B0-----:R-:W-:-:S13]  /*18970*/  ISETP.EQ.U32.AND P0, PT, R7, 0x1, PT ;  /* 0x000000010700780c */ /* 0x001fda0003f02070 */
[----:B------:R-:W-:Y:S05]  /*18980*/  @!P0 BRA `(.L_x_1047) ;  /* 0xfffffffc00ec8947 */ /* 0x000fea000383ffff */
[----:B------:R-:W-:Y:S05]  /*18990*/  BRA `(.L_x_1045) ;  /* 0x00000000000c7947 */ /* 0x000fea0003800000 */
.L_x_1046:
[----:B------:R-:W2:Y:S02]  /*189a0*/  LD.E R0, desc[UR6][R2.64] ;  /* 0x0000000602007980 */ /* 0x000ea4000c101900 */
[----:B--2---:R-:W-:-:S05]  /*189b0*/  IADD3 R5, R9, R0, RZ ;  /* 0x0000000009057210 */ /* 0x004fca0007ffe0ff */
[----:B------:R0:W-:Y:S02]  /*189c0*/  ST.E desc[UR6][R2.64], R5 ;  /* 0x0000000502007985 */ /* 0x0001e4000c101906 */
.L_x_1045:
[----:B------:R-:W-:Y:S05]  /*189d0*/  BSYNC B0 ;  /* 0x0000000000007941 */ /* 0x000fea0003800000 */
.L_x_1044:
[----:B------:R1:W-:Y:S02]  /*189e0*/  ATOM.E.ADD.F16x2.RN.STRONG.GPU P0, RZ, desc[UR6][R2.64+0x4], R21 ;  /* 0x0000041502ff79a2 */ /* 0x0003e4000810e1c6 */
[----:B-1----:R-:W-:Y:S05]  /*189f0*/  @P0 EXIT ;  /* 0x000000000000094d */ /* 0x002fea0003800000 */
[----:B------:R-:W1:Y:S02]  /*18a00*/  QSPC.E.S P0, RZ, [R2+0x4] ;  /* 0x0000040002ff73aa */ /* 0x000e640000000500 */
[----:B-1----:R-:W-:Y:S05]  /*18a10*/  @!P0 BRA `(.L_x_1048) ;  /* 0x00000000001c8947 */ /* 0x002fea0003800000 */
[----:B0-----:R-:W-:-:S07]  /*18a20*/  MOV R2, R2 ;  /* 0x0000000200027202 */ /* 0x001fce0000000f00 */
.L_x_1049:
[----:B------:R-:W0:Y:S02]  /*18a30*/  LDS R4, [R2+0x4] ;  /* 0x0000040002047984 */ /* 0x000e240000000800 */
[----:B0-----:R-:W-:-:S10]  /*18a40*/  HFMA2.MMA R5, R4, 1, 1, R21 ;  /* 0x3c003c0004057835 */ /* 0x001fd40000000015 */
[----:B------:R-:W0:Y:S02]  /*18a50*/  ATOMS.CAST.SPIN R5, [R2+0x4], R4, R5 ;  /* 0x000004040205738d */ /* 0x000e240001800005 */
[----:B0-----:R-:W-:-:S13]  /*18a60*/  ISETP.EQ.U32.AND P0, PT, R5, 0x1, PT ;  /* 0x000000010500780c */ /* 0x001fda0003f02070 */
[----:B------:R-:W-:Y:S05]  /*18a70*/  @!P0 BRA `(.L_x_1049) ;  /* 0xfffffffc00ec8947 */ /* 0x000fea000383ffff */
[----:B------:R-:W-:Y:S05]  /*18a80*/  EXIT ;  /* 0x000000000000794d */ /* 0x000fea0003800000 */
.L_x_1048:
[----:B------:R-:W0:Y:S02]  /*18a90*/  LD.E R0, desc[UR6][R2.64+0x4] ;  /* 0x0000040602007980 */ /* 0x000e24000c101900 */
[----:B0-----:R-:W-:-:S05]  /*18aa0*/  IADD3 R5, R21, R0, RZ ;  /* 0x0000000015057210 */ /* 0x001fca0007ffe0ff */
[----:B------:R-:W-:Y:S01]  /*18ab0*/  ST.E desc[UR6][R2.64+0x4], R5 ;  /* 0x0000040502007985 */ /* 0x000fe2000c101906 */
[----:B------:R-:W-:Y:S05]  /*18ac0*/  EXIT ;  /* 0x000000000000794d */ /* 0x000fea0003800000 */
.L_x_1050:
        /* <DEDUP_REMOVED lines=11> */
.L_x_5195:


//--------------------- .text._Z23gemm_half_q_half_kernelILi4ELi160ELb1ELb1ELi32EEvPK6__halfPKjS4_S2_PS0_iiiiPKtS7_iiiiiibS2_i --------------------------
	.section	.text._Z23gemm_half_q_half_kernelILi4ELi160ELb1ELb1ELi32EEvPK6__halfPKjS4_S2_PS0_iiiiPKtS7_iiiiiibS2_i,"ax",@progbits
	.align	128
        .global         _Z23gemm_half_q_half_kernelILi4ELi160ELb1ELb1ELi32EEvPK6__halfPKjS4_S2_PS0_iiiiPKtS7_iiiiiibS2_i
        .type           _Z23gemm_half_q_half_kernelILi4ELi160ELb1ELb1ELi32EEvPK6__halfPKjS4_S2_PS0_iiiiPKtS7_iiiiiibS2_i,@function
        .size           _Z23gemm_half_q_half_kernelILi4ELi160ELb1ELb1ELi32EEvPK6__halfPKjS4_S2_PS0_iiiiPKtS7_iiiiiibS2_i,(.L_x_5196 - _Z23gemm_half_q_half_kernelILi4ELi160ELb1ELb1ELi32EEvPK6__halfPKjS4_S2_PS0_iiiiPKtS7_iiiiiibS2_i)
        .other          _Z23gemm_half_q_half_kernelILi4ELi160ELb1ELb1ELi32EEvPK6__halfPKjS4_S2_PS0_iiiiPKtS7_iiiiiibS2_i,@"STO_CUDA_ENTRY STV_DEFAULT"
_Z23gemm_half_q_half_kernelILi4ELi160ELb1ELb1ELi32EEvPK6__halfPKjS4_S2_PS0_iiiiPKtS7_iiiiiibS2_i:
.text._Z23gemm_half_q_half_kernelILi4ELi160ELb1ELb1ELi32EEvPK6__halfPKjS4_S2_PS0_iiiiPKtS7_iiiiiibS2_i:
        /* <DEDUP_REMOVED lines=12> */
[----:B0-----:R-:W-:-:S05]  /*00c0*/  IMAD R15, R2, -0x4, R15 ;  /* 0xfffffffc020f7824 */ /* 0x001fca00078e020f */
[C---:B------:R-:W-:Y:S02]  /*00d0*/  ISETP.GE.AND P1, PT, R15.reuse, 0x1, PT ;  /* 0x000000010f00780c */ /* 0x040fe40003f26270 */
[----:B------:R-:W-:Y:S02]  /*00e0*/  VIMNMX R59, R15, 0x4, PT ;  /* 0x000000040f3b7848 */ /* 0x000fe40003fe0100 */
[----:B-1----:R-:W-:Y:S02]  /*00f0*/  LEA R17, R3, R4, 0x5 ;  /* 0x0000000403117211 */ /* 0x002fe400078e28ff */
        /* <DEDUP_REMOVED lines=8> */
[----:B------:R-:W-:Y:S02]  /*0180*/  PRMT R56, RZ, 0x7610, R56 ;  /* 0x00007610ff387816 */ /* 0x000fe40000000038 */
[----:B--2---:R-:W-:-:S09]  /*0190*/  PRMT R3, R13, 0x7610, R3 ;  /* 0x000076100d037816 */ /* 0x004fd20000000003 */
        /* <DEDUP_REMOVED lines=11> */
[----:B------:R-:W-:Y:S02]  /*0250*/  PRMT R55, RZ, 0x7610, R55 ;  /* 0x00007610ff377816 */ /* 0x000fe40000000037 */
[----:B--2---:R-:W-:-:S07]  /*0260*/  LOP3.LUT R3, R54, R13, RZ, 0xfc, !PT ;  /* 0x0000000d36037212 */ /* 0x004fce00078efcff */
        /* <DEDUP_REMOVED lines=12> */
.L_x_1051:
        /* <DEDUP_REMOVED lines=25> */
.L_x_1056:
[----:B0-----:R-:W-:-:S04]  /*04c0*/  LEA R5, R2, R12, 0x2 ;  /* 0x0000000c02057211 */ /* 0x001fc800078e10ff */
[C---:B------:R-:W-:Y:S01]  /*04d0*/  IADD3 R9, R5.reuse, 0x1, RZ ;  /* 0x0000000105097810 */ /* 0x040fe20007ffe0ff */
        /* <DEDUP_REMOVED lines=35> */
.L_x_1055:
        /* <DEDUP_REMOVED lines=24> */
.L_x_1057:
        /* <DEDUP_REMOVED lines=14> */
.L_x_1054:
        /* <DEDUP_REMOVED lines=10> */
.L_x_1059:
        /* <DEDUP_REMOVED lines=37> */
.L_x_1058:
        /* <DEDUP_REMOVED lines=24> */
.L_x_1060:
        /* <DEDUP_REMOVED lines=13> */
.L_x_1053:
[----:B------:R-:W-:Y:S05]  /*0eb0*/  BSYNC B0 ;  /* 0x0000000000007941 */ /* 0x000fea0003800000 */
.L_x_1052:
        /* <DEDUP_REMOVED lines=17> */
.L_x_1063:
[----:B--2---:R-:W-:Y:S02]  /*0fd0*/  LEA R4, R2, R3, 0x2 ;  /* 0x0000000302047211 */ /* 0x004fe400078e10ff */
[----:B------:R-:W-:Y:S02]  /*0fe0*/  IADD3 R3, R3, 0x4, RZ ;  /* 0x0000000403037810 */ /* 0x000fe40007ffe0ff */
[C---:B------:R-:W-:Y:S01]  /*0ff0*/  IADD3 R6, R4.reuse, 0x1, RZ ;  /* 0x0000000104067810 */ /* 0x040fe20007ffe0ff */
[CCC-:B0-----:R-:W-:Y:S01]  /*1000*/  IMAD R5, R4.reuse, R60.reuse, R17.reuse ;  /* 0x0000003c04057224 */ /* 0x1c1fe200078e0211 */
[C---:B------:R-:W-:Y:S02]  /*1010*/  IADD3 R8, R4.reuse, 0x2, RZ ;  /* 0x0000000204087810 */ /* 0x040fe40007ffe0ff */
[----:B------:R-:W-:Y:S01]  /*1020*/  IADD3 R10, R4, 0x3, RZ ;  /* 0x00000003040a7810 */ /* 0x000fe20007ffe0ff */
[--C-:B------:R-:W-:Y:S01]  /*1030*/  IMAD R7, R6, R60, R17.reuse ;  /* 0x0000003c06077224 */ /* 0x100fe200078e0211 */
        /* <DEDUP_REMOVED lines=12> */
.L_x_1062:
[----:B--2---:R-:W-:-:S04]  /*1100*/  IADD3 R4, R59, -R3, RZ ;  /* 0x800000033b047210 */ /* 0x004fc80007ffe0ff */
[----:B------:R-:W-:-:S13]  /*1110*/  ISETP.GT.AND P2, PT, R4, 0x1, PT ;  /* 0x000000010400780c */ /* 0x000fda0003f44270 */
[----:B------:R-:W-:Y:S05]  /*1120*/  @!P2 BRA `(.L_x_1064) ;  /* 0x00000000002ca947 */ /* 0x000fea0003800000 */
[----:B------:R-:W1:Y:S01]  /*1130*/  LDC.64 R6, c[0x0][0x230] ;  /* 0x00008c00ff067b82 */ /* 0x000e620000000a00 */
[----:B------:R-:W-:Y:S02]  /*1140*/  LEA R4, R2, R3, 0x2 ;  /* 0x0000000302047211 */ /* 0x000fe400078e10ff */
[----:B------:R-:W-:Y:S02]  /*1150*/  PLOP3.LUT P0, PT, PT, PT, PT, 0x8, 0x0 ;  /* 0x000000000000781c */ /* 0x000fe40003f0e170 */
[C---:B0-----:R-:W-:Y:S01]  /*1160*/  IADD3 R8, R4.reuse, 0x1, RZ ;  /* 0x0000000104087810 */ /* 0x041fe20007ffe0ff */
[----:B------:R-:W-:Y:S01]  /*1170*/  IMAD R5, R4, R60, R17 ;  /* 0x0000003c04057224 */ /* 0x000fe200078e0211 */
[----:B------:R-:W-:-:S03]  /*1180*/  IADD3 R3, R3, 0x2, RZ ;  /* 0x0000000203037810 */ /* 0x000fc60007ffe0ff */
[----:B------:R-:W-:Y:S02]  /*1190*/  IMAD R9, R8, R60, R17 ;  /* 0x0000003c08097224 */ /* 0x000fe400078e0211 */
[----:B-1----:R-:W-:-:S04]  /*11a0*/  IMAD.WIDE R4, R5, 0x2, R6 ;  /* 0x0000000205047825 */ /* 0x002fc800078e0206 */
[----:B------:R-:W-:Y:S01]  /*11b0*/  IMAD.WIDE R6, R9, 0x2, R6 ;  /* 0x0000000209067825 */ /* 0x000fe200078e0206 */
[----:B------:R1:W-:Y:S04]  /*11c0*/  STG.E.64 desc[UR6][R4.64], RZ ;  /* 0x000000ff04007986 */ /* 0x0003e8000c101b06 */
[----:B------:R1:W-:Y:S02]  /*11d0*/  STG.E.64 desc[UR6][R6.64], RZ ;  /* 0x000000ff06007986 */ /* 0x0003e4000c101b06 */
.L_x_1064:
[----:B------:R-:W-:-:S13]  /*11e0*/  ISETP.LT.OR P0, PT, R3, R59, P0 ;  /* 0x0000003b0300720c */ /* 0x000fda0000701670 */
[----:B01----:R-:W0:Y:S01]  /*11f0*/  @P0 LDC.64 R4, c[0x0][0x230] ;  /* 0x00008c00ff040b82 */ /* 0x003e220000000a00 */
[----:B------:R-:W-:-:S05]  /*1200*/  @P0 LEA R2, R2, R3, 0x2 ;  /* 0x0000000302020211 */ /* 0x000fca00078e10ff */
[----:B------:R-:W-:-:S04]  /*1210*/  @P0 IMAD R3, R2, R60, R17 ;  /* 0x0000003c02030224 */ /* 0x000fc800078e0211 */
[----:B0-----:R-:W-:-:S05]  /*1220*/  @P0 IMAD.WIDE R2, R3, 0x2, R4 ;  /* 0x0000000203020825 */ /* 0x001fca00078e0204 */
[----:B------:R1:W-:Y:S02]  /*1230*/  @P0 STG.E.64 desc[UR6][R2.64], RZ ;  /* 0x000000ff02000986 */ /* 0x0003e4000c101b06 */
.L_x_1061:
[----:B0-----:R-:W0:Y:S08]  /*1240*/  LDC R8, c[0x0][0x25c] ;  /* 0x00009700ff087b82 */ /* 0x001e300000000800 */
[----:B------:R-:W-:Y:S01]  /*1250*/  BAR.SYNC.DEFER_BLOCKING 0x0 ;  /* 0x0000000000007b1d */ /* 0x000fe20000010000 */
[----:B------:R-:W-:-:S07]  /*1260*/  ISETP.GE.AND P0, PT, R57, R58, PT ;  /* 0x0000003a3900720c */ /* 0x000fce0003f06270 */
[----:B------:R-:W2:Y:S06]  /*1270*/  LDC R6, c[0x0][0x264] ;  /* 0x00009900ff067b82 */ /* 0x000eac0000000800 */
[----:B------:R-:W-:Y:S05]  /*1280*/  @P0 BRA `(.L_x_1065) ;  /* 0x0000000000d40947 */ /* 0x000fea0003800000 */
[----:B-1----:R-:W1:Y:S01]  /*1290*/  LDC.64 R2, c[0x0][0x248] ;  /* 0x00009200ff027b82 */ /* 0x002e620000000a00 */
[----:B------:R-:W-:-:S07]  /*12a0*/  SHF.L.U32 R11, R0, 0x6, RZ ;  /* 0x00000006000b7819 */ /* 0x000fce00000006ff */
[----:B------:R-:W3:Y:S01]  /*12b0*/  LDC.64 R4, c[0x0][0x220] ;  /* 0x00008800ff047b82 */ /* 0x000ee20000000a00 */
[----:B-1----:R-:W-:-:S05]  /*12c0*/  IMAD.WIDE R10, R11, 0x2, R2 ;  /* 0x000000020b0a7825 */ /* 0x002fca00078e0202 */
[----:B------:R1:W5:Y:S01]  /*12d0*/  LDG.E.U16.CONSTANT R0, desc[UR6][R10.64] ;  /* 0x000000060a007981 */ /* 0x000362000c1e9500 */
[----:B------:R-:W-:Y:S01]  /*12e0*/  SHF.R.S32.HI R12, RZ, 0x1f, R17 ;  /* 0x0000001fff0c7819 */ /* 0x000fe20000011411 */
[----:B------:R-:W-:Y:S01]  /*12f0*/  UMOV UR4, URZ ;  /* 0x0000003f00047c82 */ /* 0x000fe20008000000 */
[----:B------:R-:W-:Y:S02]  /*1300*/  SHF.L.U32 R7, R17, 0x2, RZ ;  /* 0x0000000211077819 */ /* 0x000fe400000006ff */
[----:B------:R-:W-:Y:S02]  /*1310*/  LEA.HI R12, R12, R17, RZ, 0x3 ;  /* 0x000000110c0c7211 */ /* 0x000fe400078f18ff */
[----:B------:R-:W-:Y:S02]  /*1320*/  MOV R23, R57 ;  /* 0x0000003900177202 */ /* 0x000fe40000000f00 */
[----:B------:R-:W-:Y:S02]  /*1330*/  LOP3.LUT R7, R7, 0x10, RZ, 0xc0, !PT ;  /* 0x0000001007077812 */ /* 0x000fe400078ec0ff */
[----:B-1-3--:R-:W-:-:S07]  /*1340*/  SHF.R.S32.HI R14, RZ, 0x3, R12 ;  /* 0x00000003ff0e7819 */ /* 0x00afce000001140c */
.L_x_1066:
[----:B-----5:R-:W-:Y:S01]  /*1350*/  IADD3 R9, R0, UR4, RZ ;  /* 0x0000000400097c10 */ /* 0x020fe2000fffe0ff */
[----:B------:R-:W1:Y:S04]  /*1360*/  LDC.64 R18, c[0x0][0x228] ;  /* 0x00008a00ff127b82 */ /* 0x000e680000000a00 */
[----:B------:R-:W-:-:S05]  /*1370*/  IMAD R10, R9, R60, RZ ;  /* 0x0000003c090a7224 */ /* 0x000fca00078e02ff */
[----:B------:R-:W-:-:S04]  /*1380*/  SHF.R.S32.HI R11, RZ, 0x1f, R10 ;  /* 0x0000001fff0b7819 */ /* 0x000fc8000001140a */
[----:B------:R-:W-:-:S04]  /*1390*/  LEA.HI R11, R11, R10, RZ, 0x3 ;  /* 0x0000000a0b0b7211 */ /* 0x000fc800078f18ff */
[----:B------:R-:W-:-:S05]  /*13a0*/  LEA.HI.SX32 R11, R11, R14, 0x1d ;  /* 0x0000000e0b0b7211 */ /* 0x000fca00078feaff */
[----:B------:R-:W-:-:S06]  /*13b0*/  IMAD.WIDE R10, R11, 0x4, R4 ;  /* 0x000000040b0a7825 */ /* 0x000fcc00078e0204 */
[----:B------:R-:W3:Y:S01]  /*13c0*/  LDG.E.CONSTANT R10, desc[UR6][R10.64] ;  /* 0x000000060a0a7981 */ /* 0x000ee2000c1e9900 */
[----:B------:R-:W-:-:S05]  /*13d0*/  LEA R21, R23, 0x1, 0x1 ;  /* 0x0000000117157811 */ /* 0x000fca00078e08ff */
[----:B------:R-:W-:-:S05]  /*13e0*/  IMAD.WIDE R20, R21, 0x2, R2 ;  /* 0x0000000215147825 */ /* 0x000fca00078e0202 */
[----:B------:R-:W4:Y:S01]  /*13f0*/  LDG.E.U16.CONSTANT R24, desc[UR6][R20.64] ;  /* 0x0000000614187981 */ /* 0x000f22000c1e9500 */
[----:B-1----:R-:W-:-:S06]  /*1400*/  IMAD.WIDE R18, R9, 0x2, R18 ;  /* 0x0000000209127825 */ /* 0x002fcc00078e0212 */
[----:B------:R1:W2:Y:S01]  /*1410*/  LDG.E.U16.CONSTANT R18, desc[UR6][R18.64] ;  /* 0x0000000612127981 */ /* 0x0002a2000c1e9500 */
[----:B------:R-:W-:Y:S01]  /*1420*/  UIADD3 UR4, UR4, 0x1, URZ ;  /* 0x0000000104047890 */ /* 0x000fe2000fffe03f */
[----:B---3--:R-:W-:-:S04]  /*1430*/  SHF.R.U32.HI R9, RZ, R7, R10 ;  /* 0x00000007ff097219 */ /* 0x008fc8000001160a */
        /* <DEDUP_REMOVED lines=13> */
[----:B----4-:R-:W-:Y:S01]  /*1510*/  IADD3 R23, R24, R23, RZ ;  /* 0x0000001718177210 */ /* 0x010fe20007ffe0ff */
[----:B------:R-:W-:Y:S01]  /*1520*/  IMAD R20, R10, R10, RZ ;  /* 0x0000000a0a147224 */ /* 0x000fe200078e02ff */
[----:B------:R-:W2:Y:S01]  /*1530*/  I2F.F16 R11, R12 ;  /* 0x0000000c000b7306 */ /* 0x000ea20000200c00 */
[----:B------:R-:W-:Y:S01]  /*1540*/  IMAD R22, R9, R9, RZ ;  /* 0x0000000909167224 */ /* 0x000fe200078e02ff */
[----:B------:R-:W-:-:S06]  /*1550*/  ISETP.GE.AND P2, PT, R23, R58, PT ;  /* 0x0000003a1700720c */ /* 0x000fcc0003f46270 */
[----:B-1----:R-:W1:Y:S01]  /*1560*/  I2F.F16 R19, R16 ;  /* 0x0000001000137306 */ /* 0x002e620000200c00 */
[----:B--2---:R-:W-:-:S07]  /*1570*/  HMUL2 R12, R11.H0_H0, R18.H0_H0 ;  /* 0x200000120b0c7232 */ /* 0x004fce0000000800 */
[----:B------:R-:W2:Y:S01]  /*1580*/  I2F.F16 R21, R20 ;  /* 0x0000001400157306 */ /* 0x000ea20000200c00 */
[----:B-1----:R-:W-:-:S07]  /*1590*/  HMUL2 R11, R19.H0_H0, R18.H0_H0 ;  /* 0x20000012130b7232 */ /* 0x002fce0000000800 */
[----:B------:R-:W1:Y:S01]  /*15a0*/  I2F.F16 R9, R22 ;  /* 0x0000001600097306 */ /* 0x000e620000200c00 */
[-C--:B--2---:R-:W-:Y:S02]  /*15b0*/  HMUL2 R10, R21.H0_H0, R18.reuse.H0_H0 ;  /* 0x20000012150a7232 */ /* 0x084fe40000000800 */
[----:B-1----:R-:W-:Y:S01]  /*15c0*/  HMUL2 R9, R9.H0_H0, R18.H0_H0 ;  /* 0x2000001209097232 */ /* 0x002fe20000000800 */
[----:B------:R-:W-:Y:S06]  /*15d0*/  @!P2 BRA `(.L_x_1066) ;  /* 0xfffffffc005ca947 */ /* 0x000fec000383ffff */
.L_x_1065:
[----:B------:R-:W-:Y:S01]  /*15e0*/  ULDC UR8, c[0x0][0x258] ;  /* 0x0000960000087ab9 */ /* 0x000fe20000000800 */
[----:B------:R-:W-:Y:S01]  /*15f0*/  ULDC UR4, c[0x0][0x260] ;  /* 0x0000980000047ab9 */ /* 0x000fe20000000800 */
[C---:B------:R-:W-:Y:S01]  /*1600*/  ISETP.GT.AND P2, PT, R57.reuse, UR8, PT ;  /* 0x0000000839007c0c */ /* 0x040fe2000bf44270 */
[----:B------:R-:W-:Y:S01]  /*1610*/  ULDC UR5, c[0x0][0x268] ;  /* 0x00009a0000057ab9 */ /* 0x000fe20000000800 */
[C---:B------:R-:W-:Y:S02]  /*1620*/  VIMNMX R0, R57.reuse, UR8, PT ;  /* 0x0000000839007c48 */ /* 0x040fe4000bfe0100 */
[C---:B------:R-:W-:Y:S02]  /*1630*/  ISETP.GT.AND P4, PT, R57.reuse, UR4, PT ;  /* 0x0000000439007c0c */ /* 0x040fe4000bf84270 */
[----:B-1----:R-:W-:Y:S02]  /*1640*/  SHF.R.S32.HI R3, RZ, 0x1f, R0 ;  /* 0x0000001fff037819 */ /* 0x002fe40000011400 */
[----:B------:R-:W-:-:S02]  /*1650*/  ISETP.GT.AND P6, PT, R57, UR5, PT ;  /* 0x0000000539007c0c */ /* 0x000fc4000bfc4270 */
[----:B------:R-:W-:Y:S01]  /*1660*/  LEA.HI R4, R3, R0, RZ, 0x5 ;  /* 0x0000000003047211 */ /* 0x000fe200078f28ff */
[----:B------:R-:W-:Y:S01]  /*1670*/  HFMA2.MMA R0, -RZ, RZ, 0, 0 ;  /* 0x00000000ff007435 */ /* 0x000fe200000001ff */
[C---:B0-----:R-:W-:Y:S02]  /*1680*/  ISETP.GT.AND P3, PT, R57.reuse, R8, PT ;  /* 0x000000083900720c */ /* 0x041fe40003f64270 */
[----:B--2---:R-:W-:Y:S02]  /*1690*/  ISETP.GT.AND P5, PT, R57, R6, PT ;  /* 0x000000063900720c */ /* 0x004fe40003fa4270 */
[----:B------:R-:W-:Y:S01]  /*16a0*/  MOV R2, RZ ;  /* 0x000000ff00027202 */ /* 0x000fe20000000f00 */
[----:B------:R-:W-:Y:S10]  /*16b0*/  @!P2 BRA `(.L_x_1067) ;  /* 0x00000000001ca947 */ /* 0x000ff40003800000 */
[----:B------:R-:W0:Y:S02]  /*16c0*/  LDC R2, c[0x0][0x25c] ;  /* 0x00009700ff027b82 */ /* 0x000e240000000800 */
[----:B0-----:R-:W-:-:S04]  /*16d0*/  VIMNMX R2, R57, R2, PT ;  /* 0x0000000239027248 */ /* 0x001fc80003fe0100 */
[----:B------:R-:W-:-:S04]  /*16e0*/  IADD3 R2, R2, -UR8, RZ ;  /* 0x8000000802027c10 */ /* 0x000fc8000fffe0ff */
[----:B------:R-:W-:-:S04]  /*16f0*/  SHF.R.S32.HI R3, RZ, 0x1f, R2 ;  /* 0x0000001fff037819 */ /* 0x000fc80000011402 */
[----:B------:R-:W-:-:S04]  /*1700*/  LEA.HI R3, R3, R2, RZ, 0x5 ;  /* 0x0000000203037211 */ /* 0x000fc800078f28ff */
[----:B------:R-:W-:-:S05]  /*1710*/  SHF.R.S32.HI R3, RZ, 0x5, R3 ;  /* 0x00000005ff037819 */ /* 0x000fca0000011403 */
[----:B------:R-:W-:-:S07]  /*1720*/  IMAD R2, R3, 0x6, RZ ;  /* 0x0000000603027824 */ /* 0x000fce00078e02ff */
.L_x_1067:
        /* <DEDUP_REMOVED lines=8> */
.L_x_1068:
[----:B------:R-:W-:Y:S01]  /*17b0*/  HFMA2.MMA R3, -RZ, RZ, 0, 0 ;  /* 0x00000000ff037435 */ /* 0x000fe200000001ff */
[----:B------:R-:W-:Y:S02]  /*17c0*/  SHF.R.S32.HI R19, RZ, 0x5, R4 ;  /* 0x00000005ff137819 */ /* 0x000fe40000011404 */
[----:B------:R-:W-:Y:S01]  /*17d0*/  MOV R5, RZ ;  /* 0x000000ff00057202 */ /* 0x000fe20000000f00 */
[----:B------:R-:W-:Y:S07]  /*17e0*/  @!P4 BRA `(.L_x_1069) ;  /* 0x00000000001cc947 */ /* 0x000fee0003800000 */
[----:B------:R-:W0:Y:S02]  /*17f0*/  LDC R4, c[0x0][0x264] ;  /* 0x00009900ff047b82 */ /* 0x000e240000000800 */
[----:B0-----:R-:W-:-:S04]  /*1800*/  VIMNMX R4, R57, R4, PT ;  /* 0x0000000439047248 */ /* 0x001fc80003fe0100 */
[----:B------:R-:W-:-:S04]  /*1810*/  IADD3 R4, R4, -UR4, RZ ;  /* 0x8000000404047c10 */ /* 0x000fc8000fffe0ff */
[----:B------:R-:W-:-:S04]  /*1820*/  SHF.R.S32.HI R5, RZ, 0x1f, R4 ;  /* 0x0000001fff057819 */ /* 0x000fc80000011404 */
[----:B------:R-:W-:-:S04]  /*1830*/  LEA.HI R5, R5, R4, RZ, 0x5 ;  /* 0x0000000405057211 */ /* 0x000fc800078f28ff */
[----:B------:R-:W-:-:S04]  /*1840*/  SHF.R.S32.HI R5, RZ, 0x5, R5 ;  /* 0x00000005ff057819 */ /* 0x000fc80000011405 */
[----:B------:R-:W-:-:S07]  /*1850*/  SHF.L.U32 R5, R5, 0x2, RZ ;  /* 0x0000000205057819 */ /* 0x000fce00000006ff */
.L_x_1069:
        /* <DEDUP_REMOVED lines=8> */
.L_x_1070:
        /* <DEDUP_REMOVED lines=9> */
.L_x_1071:
[----:B------:R-:W-:Y:S01]  /*1970*/  LEA R2, R19, R2, 0x3 ;  /* 0x0000000213027211 */ /* 0x000fe200078e18ff */
[----:B------:R-:W0:Y:S01]  /*1980*/  S2UR UR5, SR_CgaCtaId ;  /* 0x00000000000579c3 */ /* 0x000e220000008800 */
[----:B------:R-:W-:Y:S01]  /*1990*/  ISETP.GE.OR P0, PT, R57, UR8, P0 ;  /* 0x0000000839007c0c */ /* 0x000fe20008706670 */
[----:B------:R-:W-:Y:S01]  /*19a0*/  ULDC.64 UR10, c[0x0][0x218] ;  /* 0x00008600000a7ab9 */ /* 0x000fe20000000a00 */
[----:B------:R-:W-:Y:S01]  /*19b0*/  IADD3 R0, R5, R2, R0 ;  /* 0x0000000205007210 */ /* 0x000fe20007ffe000 */
[----:B------:R-:W-:Y:S01]  /*19c0*/  UMOV UR4, 0x400 ;  /* 0x0000040000047882 */ /* 0x000fe20000000000 */
[----:B------:R-:W-:Y:S02]  /*19d0*/  SHF.R.S32.HI R14, RZ, 0x1f, R17 ;  /* 0x0000001fff0e7819 */ /* 0x000fe40000011411 */
[----:B------:R-:W-:Y:S02]  /*19e0*/  IADD3 R3, R4, R0, R3 ;  /* 0x0000000004037210 */ /* 0x000fe40007ffe003 */
[----:B------:R-:W-:-:S02]  /*19f0*/  PRMT R8, RZ, 0x5410, RZ ;  /* 0x00005410ff087816 */ /* 0x000fc400000000ff */
[----:B------:R-:W-:Y:S01]  /*1a00*/  PRMT R7, RZ, 0x5410, RZ ;  /* 0x00005410ff077816 */ /* 0x000fe200000000ff */
[----:B------:R-:W-:Y:S01]  /*1a10*/  IMAD R16, R3, R60, RZ ;  /* 0x0000003c03107224 */ /* 0x000fe200078e02ff */
[----:B------:R-:W-:Y:S02]  /*1a20*/  PRMT R6, RZ, 0x5410, RZ ;  /* 0x00005410ff067816 */ /* 0x000fe400000000ff */
        /* <DEDUP_REMOVED lines=16> */
[----:B------:R-:W-:Y:S01]  /*1b30*/  PRMT R8, R8, 0x5410, RZ ;  /* 0x0000541008087816 */ /* 0x000fe200000000ff */
[----:B------:R-:W-:Y:S01]  /*1b40*/  HADD2.F32 R30, -RZ, R10.H0_H0 ;  /* 0x2000000aff1e7230 */ /* 0x000fe20000004100 */
[----:B------:R-:W-:Y:S01]  /*1b50*/  IADD3.X R14, R14, R17, R19, P0, P2 ;  /* 0x000000110e0e7210 */ /* 0x000fe200007e4413 */
[----:B------:R-:W-:Y:S01]  /*1b60*/  HADD2.F32 R31, -RZ, R9.H0_H0 ;  /* 0x20000009ff1f7230 */ /* 0x000fe20000004100 */
[----:B-----5:R-:W-:Y:S01]  /*1b70*/  LEA R24, P0, R25, UR10, 0x2 ;  /* 0x0000000a19187c11 */ /* 0x020fe2000f8010ff */
[----:B------:R-:W-:Y:S01]  /*1b80*/  ULDC UR8, c[0x0][0x258] ;  /* 0x0000960000087ab9 */ /* 0x000fe20000000800 */
[----:B------:R-:W-:-:S02]  /*1b90*/  ULDC UR9, c[0x0][0x240] ;  /* 0x0000900000097ab9 */ /* 0x000fc40000000800 */
[----:B------:R-:W-:-:S09]  /*1ba0*/  LEA.HI.X R25, R25, UR11, R14, 0x2, P0 ;  /* 0x0000000b19197c11 */ /* 0x000fd200080f140e */
.L_x_1089:
[----:B------:R-:W-:Y:S01]  /*1bb0*/  MOV R26, R64 ;  /* 0x00000040001a7202 */ /* 0x000fe20000000f00 */
[----:B-----5:R-:W-:Y:S06]  /*1bc0*/  @!P1 BRA `(.L_x_1073) ;  /* 0x0000001c004c9947 */ /* 0x020fec0003800000 */
[----:B------:R-:W2:Y:S04]  /*1bd0*/  LDG.E.128.CONSTANT R16, desc[UR6][R26.64] ;  /* 0x000000061a107981 */ /* 0x000ea8000c1e9d00 */
[----:B------:R-:W3:Y:S01]  /*1be0*/  LDG.E.128.CONSTANT R20, desc[UR6][R24.64] ;  /* 0x0000000618147981 */ /* 0x000ee2000c1e9d00 */
[----:B------:R-:W-:Y:S02]  /*1bf0*/  ISETP.GE.AND P2, PT, R59, 0x2, PT ;  /* 0x000000023b00780c */ /* 0x000fe40003f46270 */
[----:B--2---:R-:W-:Y:S02]  /*1c00*/  LOP3.LUT R14, R16, 0xff, RZ, 0xc0, !PT ;  /* 0x000000ff100e7812 */ /* 0x004fe400078ec0ff */
[----:B------:R-:W-:Y:S02]  /*1c10*/  SHF.R.U32.HI R48, RZ, 0x8, R17 ;  /* 0x00000008ff307819 */ /* 0x000fe40000011611 */
[----:B------:R-:W-:-:S02]  /*1c20*/  IADD3 R14, R14, -0x80, RZ ;  /* 0xffffff800e0e7810 */ /* 0x000fc40007ffe0ff */
[----:B------:R-:W-:Y:S02]  /*1c30*/  LOP3.LUT R50, R48, 0xff, RZ, 0xc0, !PT ;  /* 0x000000ff30327812 */ /* 0x000fe400078ec0ff */
[----:B------:R3:W0:Y:S01]  /*1c40*/  I2F.F16 R39, R14 ;  /* 0x0000000e00277306 */ /* 0x0006220000200c00 */
[----:B------:R-:W-:Y:S02]  /*1c50*/  LEA.HI R47, R16, 0xffffff80, RZ, 0x8 ;  /* 0xffffff80102f7811 */ /* 0x000fe400078f40ff */
[----:B------:R-:W-:Y:S02]  /*1c60*/  IADD3 R51, R50, -0x80, RZ ;  /* 0xffffff8032337810 */ /* 0x000fe40007ffe0ff */
[----:B------:R-:W-:Y:S02]  /*1c70*/  SHF.R.U32.HI R50, RZ, 0x8, R18 ;  /* 0x00000008ff327819 */ /* 0x000fe40000011612 */
[----:B------:R-:W-:Y:S01]  /*1c80*/  LOP3.LUT R32, R17, 0xff, RZ, 0xc0, !PT ;  /* 0x000000ff11207812 */ /* 0x000fe200078ec0ff */
[----:B------:R-:W1:Y:S01]  /*1c90*/  I2F.F16 R47, R47 ;  /* 0x0000002f002f7306 */ /* 0x000e620000200c00 */
[----:B---3--:R-:W-:-:S02]  /*1ca0*/  LOP3.LUT R14, R21, 0xff, RZ, 0xc0, !PT ;  /* 0x000000ff150e7812 */ /* 0x008fc400078ec0ff */
[----:B------:R-:W-:Y:S02]  /*1cb0*/  LEA.HI R46, R17, 0xffffff80, RZ, 0x8 ;  /* 0xffffff80112e7811 */ /* 0x000fe400078f40ff */
[----:B------:R-:W-:Y:S02]  /*1cc0*/  IADD3 R34, R14, -0x80, RZ ;  /* 0xffffff800e227810 */ /* 0x000fe40007ffe0ff */
[----:B------:R-:W-:Y:S01]  /*1cd0*/  LOP3.LUT R14, R22, 0xff, RZ, 0xc0, !PT ;  /* 0x000000ff160e7812 */ /* 0x000fe200078ec0ff */
[----:B------:R-:W2:Y:S01]  /*1ce0*/  I2F.F16 R51, R51 ;  /* 0x0000003300337306 */ /* 0x000ea20000200c00 */
[----:B------:R-:W-:Y:S02]  /*1cf0*/  IADD3 R38, R32, -0x80, RZ ;  /* 0xffffff8020267810 */ /* 0x000fe40007ffe0ff */
[----:B------:R-:W-:Y:S02]  /*1d00*/  IADD3 R33, R14, -0x80, RZ ;  /* 0xffffff800e217810 */ /* 0x000fe40007ffe0ff */
[----:B------:R-:W-:-:S02]  /*1d10*/  SHF.R.U32.HI R14, RZ, 0x8, R16 ;  /* 0x00000008ff0e7819 */ /* 0x000fc40000011610 */
[----:B------:R-:W-:Y:S01]  /*1d20*/  SHF.R.U32.HI R16, RZ, 0x10, R16 ;  /* 0x00000010ff107819 */ /* 0x000fe20000011610 */
[----:B------:R-:W3:Y:S01]  /*1d30*/  I2F.F16 R46, R46 ;  /* 0x0000002e002e7306 */ /* 0x000ee20000200c00 */
[----:B------:R-:W-:Y:S02]  /*1d40*/  LOP3.LUT R14, R14, 0xff, RZ, 0xc0, !PT ;  /* 0x000000ff0e0e7812 */ /* 0x000fe400078ec0ff */
[----:B------:R-:W-:Y:S02]  /*1d50*/  LOP3.LUT R16, R16, 0xff, RZ, 0xc0, !PT ;  /* 0x000000ff10107812 */ /* 0x000fe400078ec0ff */
[----:B------:R-:W-:Y:S02]  /*1d60*/  IADD3 R14, R14, -0x80, RZ ;  /* 0xffffff800e0e7810 */ /* 0x000fe40007ffe0ff */
[----:B------:R-:W-:Y:S01]  /*1d70*/  IADD3 R16, R16, -0x80, RZ ;  /* 0xffffff8010107810 */ /* 0x000fe20007ffe0ff */
[----:B------:R-:W4:Y:S01]  /*1d80*/  I2F.F16 R38, R38 ;  /* 0x0000002600267306 */ /* 0x000f220000200c00 */
[----:B------:R-:W-:-:S02]  /*1d90*/  LOP3.LUT R32, R18, 0xff, RZ, 0xc0, !PT ;  /* 0x000000ff12207812 */ /* 0x000fc400078ec0ff */
[----:B------:R-:W-:Y:S02]  /*1da0*/  SHF.R.U32.HI R17, RZ, 0x10, R17 ;  /* 0x00000010ff117819 */ /* 0x000fe40000011611 */
[----:B------:R-:W-:Y:S02]  /*1db0*/  IADD3 R37, R32, -0x80, RZ ;  /* 0xffffff8020257810 */ /* 0x000fe40007ffe0ff */
[----:B------:R-:W-:Y:S01]  /*1dc0*/  LOP3.LUT R17, R17, 0xff, RZ, 0xc0, !PT ;  /* 0x000000ff11117812 */ /* 0x000fe200078ec0ff */
[----:B------:R5:W0:Y:S01]  /*1dd0*/  I2F.F16 R49, R14 ;  /* 0x0000000e00317306 */ /* 0x000a220000200c00 */
[----:B------:R-:W-:Y:S02]  /*1de0*/  LOP3.LUT R32, R19, 0xff, RZ, 0xc0, !PT ;  /* 0x000000ff13207812 */ /* 0x000fe400078ec0ff */
[----:B------:R-:W-:Y:S02]  /*1df0*/  IADD3 R17, R17, -0x80, RZ ;  /* 0xffffff8011117810 */ /* 0x000fe40007ffe0ff */
[----:B------:R-:W-:-:S02]  /*1e00*/  IADD3 R36, R32, -0x80, RZ ;  /* 0xffffff8020247810 */ /* 0x000fc40007ffe0ff */
[----:B------:R-:W-:Y:S01]  /*1e10*/  LOP3.LUT R32, R20, 0xff, RZ, 0xc0, !PT ;  /* 0x000000ff14207812 */ /* 0x000fe200078ec0ff */
[----:B------:R1:W0:Y:S01]  /*1e20*/  I2F.F16 R48, R16 ;  /* 0x0000001000307306 */ /* 0x0002220000200c00 */
[----:B-----5:R-:W-:Y:S02]  /*1e30*/  LOP3.LUT R14, R50, 0xff, RZ, 0xc0, !PT ;  /* 0x000000ff320e7812 */ /* 0x020fe400078ec0ff */
[----:B------:R-:W-:Y:S02]  /*1e40*/  LEA.HI R43, R20, 0xffffff80, RZ, 0x8 ;  /* 0xffffff80142b7811 */ /* 0x000fe400078f40ff */
[----:B------:R-:W-:Y:S02]  /*1e50*/  IADD3 R53, R14, -0x80, RZ ;  /* 0xffffff800e357810 */ /* 0x000fe40007ffe0ff */
[----:B------:R-:W-:Y:S01]  /*1e60*/  SHF.R.U32.HI R14, RZ, 0x8, R19 ;  /* 0x00000008ff0e7819 */ /* 0x000fe20000011613 */
[----:B------:R5:W0:Y:S01]  /*1e70*/  I2F.F16 R50, R17 ;  /* 0x0000001100327306 */ /* 0x000a220000200c00 */
[----:B-1----:R-:W-:-:S02]  /*1e80*/  SHF.R.U32.HI R16, RZ, 0x8, R21 ;  /* 0x00000008ff107819 */ /* 0x002fc40000011615 */
[----:B------:R-:W-:Y:S02]  /*1e90*/  LOP3.LUT R14, R14, 0xff, RZ, 0xc0, !PT ;  /* 0x000000ff0e0e7812 */ /* 0x000fe400078ec0ff */
[----:B------:R-:W-:Y:S02]  /*1ea0*/  LOP3.LUT R16, R16, 0xff, RZ, 0xc0, !PT ;  /* 0x000000ff10107812 */ /* 0x000fe400078ec0ff */
[----:B------:R-:W-:Y:S01]  /*1eb0*/  IADD3 R61, R14, -0x80, RZ ;  /* 0xffffff800e3d7810 */ /* 0x000fe20007ffe0ff */
[----:B------:R-:W1:Y:S01]  /*1ec0*/  I2F.F16 R43, R43 ;  /* 0x0000002b002b7306 */ /* 0x000e620000200c00 */
[----:B------:R-:W-:Y:S02]  /*1ed0*/  SHF.R.U32.HI R14, RZ, 0x8, R20 ;  /* 0x00000008ff0e7819 */ /* 0x000fe40000011614 */
[----:B------:R-:W-:Y:S02]  /*1ee0*/  IADD3 R16, R16, -0x80, RZ ;  /* 0xffffff8010107810 */ /* 0x000fe40007ffe0ff */
[----:B------:R-:W-:-:S02]  /*1ef0*/  LOP3.LUT R14, R14, 0xff, RZ, 0xc0, !PT ;  /* 0x000000ff0e0e7812 */ /* 0x000fc400078ec0ff */
[----:B------:R-:W-:Y:S01]  /*1f00*/  LEA.HI R42, R21, 0xffffff80, RZ, 0x8 ;  /* 0xffffff80152a7811 */ /* 0x000fe200078f40ff */
[----:B------:R-:W0:Y:S01]  /*1f10*/  I2F.F16 R63, R16 ;  /* 0x00000010003f7306 */ /* 0x000e220000200c00 */
[----:B------:R-:W-:Y:S02]  /*1f20*/  IADD3 R14, R14, -0x80, RZ ;  /* 0xffffff800e0e7810 */ /* 0x000fe40007ffe0ff */
[----:B------:R-:W-:Y:S02]  /*1f30*/  LEA.HI R41, R22, 0xffffff80, RZ, 0x8 ;  /* 0xffffff8016297811 */ /* 0x000fe400078f40ff */
[----:B-----5:R-:W-:Y:S02]  /*1f40*/  SHF.R.U32.HI R17, RZ, 0x8, R22 ;  /* 0x00000008ff117819 */ /* 0x020fe40000011616 */
[----:B------:R-:W-:Y:S01]  /*1f50*/  IADD3 R35, R32, -0x80, RZ ;  /* 0xffffff8020237810 */ /* 0x000fe20007ffe0ff */
[----:B------:R5:W0:Y:S01]  /*1f60*/  I2F.F16 R62, R14 ;  /* 0x0000000e003e7306 */ /* 0x000a220000200c00 */
[----:B------:R-:W-:-:S02]  /*1f70*/  SHF.R.U32.HI R20, RZ, 0x10, R20 ;  /* 0x00000010ff147819 */ /* 0x000fc40000011614 */
[----:B------:R-:W-:Y:S02]  /*1f80*/  SHF.R.U32.HI R21, RZ, 0x10, R21 ;  /* 0x00000010ff157819 */ /* 0x000fe40000011615 */
[----:B------:R-:W-:Y:S02]  /*1f90*/  SHF.R.U32.HI R22, RZ, 0x10, R22 ;  /* 0x00000010ff167819 */ /* 0x000fe40000011616 */
[----:B------:R-:W-:Y:S01]  /*1fa0*/  LEA.HI R45, R18, 0xffffff80, RZ, 0x8 ;  /* 0xffffff80122d7811 */ /* 0x000fe200078f40ff */
[----:B------:R-:W0:Y:S01]  /*1fb0*/  I2F.F16 R42, R42 ;  /* 0x0000002a002a7306 */ /* 0x000e220000200c00 */
[----:B------:R-:W-:Y:S02]  /*1fc0*/  LEA.HI R44, R19, 0xffffff80, RZ, 0x8 ;  /* 0xffffff80132c7811 */ /* 0x000fe400078f40ff */
[C---:B------:R-:W-:Y:S02]  /*1fd0*/  LEA.HI R40, R23.reuse, 0xffffff80, RZ, 0x8 ;  /* 0xffffff8017287811 */ /* 0x040fe400078f40ff */
[----:B------:R-:W-:-:S02]  /*1fe0*/  LOP3.LUT R32, R23, 0xff, RZ, 0xc0, !PT ;  /* 0x000000ff17207812 */ /* 0x000fc400078ec0ff */
[----:B-----5:R-:W-:Y:S01]  /*1ff0*/  SHF.R.U32.HI R14, RZ, 0x8, R23 ;  /* 0x00000008ff0e7819 */ /* 0x020fe20000011617 */
[----:B------:R-:W0:Y:S01]  /*2000*/  I2F.F16 R45, R45 ;  /* 0x0000002d002d7306 */ /* 0x000e220000200c00 */
[----:B------:R-:W-:Y:S02]  /*2010*/  PRMT R16, R13, 0x9910, RZ ;  /* 0x000099100d107816 */ /* 0x000fe400000000ff */
[----:B------:R-:W-:Y:S02]  /*2020*/  SHF.R.U32.HI R18, RZ, 0x10, R18 ;  /* 0x00000010ff127819 */ /* 0x000fe40000011612 */
[----:B------:R-:W-:Y:S02]  /*2030*/  SHF.R.U32.HI R19, RZ, 0x10, R19 ;  /* 0x00000010ff137819 */ /* 0x000fe40000011613 */
[----:B------:R-:W-:Y:S01]  /*2040*/  SHF.R.U32.HI R23, RZ, 0x10, R23 ;  /* 0x00000010ff177819 */ /* 0x000fe20000011617 */
[----:B------:R-:W0:Y:S01]  /*2050*/  I2F.F16 R44, R44 ;  /* 0x0000002c002c7306 */ /* 0x000e220000200c00 */
[----:B------:R-:W-:-:S02]  /*2060*/  LOP3.LUT R20, R20, 0xff, RZ, 0xc0, !PT ;  /* 0x000000ff14147812 */ /* 0x000fc400078ec0ff */
[----:B------:R-:W-:Y:S02]  /*2070*/  LOP3.LUT R21, R21, 0xff, RZ, 0xc0, !PT ;  /* 0x000000ff15157812 */ /* 0x000fe400078ec0ff */
[----:B------:R-:W-:Y:S02]  /*2080*/  LOP3.LUT R22, R22, 0xff, RZ, 0xc0, !PT ;  /* 0x000000ff16167812 */ /* 0x000fe400078ec0ff */
[----:B------:R-:W-:Y:S01]  /*2090*/  ISETP.NE.AND P0, PT, R16, RZ, PT ;  /* 0x000000ff1000720c */ /* 0x000fe20003f05270 */
[----:B------:R-:W0:Y:S01]  /*20a0*/  I2F.F16 R41, R41 ;  /* 0x0000002900297306 */ /* 0x000e220000200c00 */
[----:B------:R-:W-:Y:S02]  /*20b0*/  LOP3.LUT R18, R18, 0xff, RZ, 0xc0, !PT ;  /* 0x000000ff12127812 */ /* 0x000fe400078ec0ff */
[----:B------:R-:W-:Y:S02]  /*20c0*/  LOP3.LUT R19, R19, 0xff, RZ, 0xc0, !PT ;  /* 0x000000ff13137812 */ /* 0x000fe400078ec0ff */
[----:B------:R-:W-:-:S02]  /*20d0*/  LOP3.LUT R17, R17, 0xff, RZ, 0xc0, !PT ;  /* 0x000000ff11117812 */ /* 0x000fc400078ec0ff */
[----:B------:R-:W-:Y:S01]  /*20e0*/  LOP3.LUT R14, R14, 0xff, RZ, 0xc0, !PT ;  /* 0x000000ff0e0e7812 */ /* 0x000fe200078ec0ff */
[----:B------:R-:W0:Y:S01]  /*20f0*/  I2F.F16 R40, R40 ;  /* 0x0000002800287306 */ /* 0x000e220000200c00 */
[----:B------:R-:W-:Y:S02]  /*2100*/  LOP3.LUT R16, R23, 0xff, RZ, 0xc0, !PT ;  /* 0x000000ff17107812 */ /* 0x000fe400078ec0ff */
[----:B------:R-:W-:Y:S02]  /*2110*/  IADD3 R32, R32, -0x80, RZ ;  /* 0xffffff8020207810 */ /* 0x000fe40007ffe0ff */
        /* <DEDUP_REMOVED lines=8> */
[----:B------:R-:W-:Y:S02]  /*21a0*/  IADD3 R14, R14, -0x80, RZ ;  /* 0xffffff800e0e7810 */ /* 0x000fe40007ffe0ff */
[----:B------:R-:W-:-:S05]  /*21b0*/  IADD3 R16, R16, -0x80, RZ ;  /* 0xffffff8010107810 */ /* 0x000fca0007ffe0ff */
[----:B------:R-:W0:Y:S08]  /*21c0*/  I2F.F16 R35, R35 ;  /* 0x0000002300237306 */ /* 0x000e300000200c00 */
[----:B------:R-:W0:Y:S08]  /*21d0*/  I2F.F16 R34, R34 ;  /* 0x0000002200227306 */ /* 0x000e300000200c00 */
[----:B------:R-:W0:Y:S08]  /*21e0*/  I2F.F16 R33, R33 ;  /* 0x0000002100217306 */ /* 0x000e300000200c00 */
[----:B------:R-:W0:Y:S08]  /*21f0*/  I2F.F16 R32, R32 ;  /* 0x0000002000207306 */ /* 0x000e300000200c00 */
[----:B------:R-:W0:Y:S08]  /*2200*/  I2F.F16 R53, R53 ;  /* 0x0000003500357306 */ /* 0x000e300000200c00 */
[----:B------:R0:W0:Y:S08]  /*2210*/  I2F.F16 R52, R18 ;  /* 0x0000001200347306 */ /* 0x0000300000200c00 */
[----:B------:R-:W0:Y:S08]  /*2220*/  I2F.F16 R61, R61 ;  /* 0x0000003d003d7306 */ /* 0x000e300000200c00 */
[----:B------:R0:W0:Y:S08]  /*2230*/  I2F.F16 R60, R19 ;  /* 0x00000013003c7306 */ /* 0x0000300000200c00 */
[----:B------:R-:W0:Y:S08]  /*2240*/  I2F.F16 R20, R20 ;  /* 0x0000001400147306 */ /* 0x000e300000200c00 */
[----:B------:R-:W0:Y:S08]  /*2250*/  I2F.F16 R21, R21 ;  /* 0x0000001500157306 */ /* 0x000e300000200c00 */
[----:B------:R0:W0:Y:S08]  /*2260*/  I2F.F16 R64, R17 ;  /* 0x0000001100407306 */ /* 0x0000300000200c00 */
[----:B------:R-:W0:Y:S08]  /*2270*/  I2F.F16 R22, R22 ;  /* 0x0000001600167306 */ /* 0x000e300000200c00 */
        /* <DEDUP_REMOVED lines=9> */
[--C-:B0-----:R-:W-:Y:S02]  /*2310*/  HADD2.F32 R67, -RZ, R16.reuse.H0_H0 ;  /* 0x20000010ff437230 */ /* 0x101fe40000004100 */
[----:B------:R-:W-:-:S02]  /*2320*/  HADD2.F32 R71, -RZ, R16.H1_H1 ;  /* 0x30000010ff477230 */ /* 0x000fc40000004100 */
[----:B------:R-:W-:Y:S02]  /*2330*/  HADD2.F32 R16, -RZ, R51.H0_H0 ;  /* 0x20000033ff107230 */ /* 0x000fe40000004100 */
[C---:B------:R-:W-:Y:S01]  /*2340*/  FFMA.FTZ R75, R67.reuse, R66, RZ ;  /* 0x00000042434b7223 */ /* 0x040fe200000100ff */
[----:B------:R-:W-:Y:S02]  /*2350*/  HADD2.F32 R66, -RZ, R53.H0_H0 ;  /* 0x20000035ff427230 */ /* 0x000fe40000004100 */
[----:B------:R-:W-:Y:S01]  /*2360*/  FFMA.FTZ R69, R14, R67, RZ ;  /* 0x000000430e457223 */ /* 0x000fe200000100ff */
[C---:B------:R-:W-:Y:S01]  /*2370*/  FFMA.FTZ R70, R67.reuse, R70, RZ ;  /* 0x0000004643467223 */ /* 0x040fe200000100ff */
[----:B------:R-:W-:Y:S01]  /*2380*/  FFMA.FTZ R68, R67, R68, RZ ;  /* 0x0000004443447223 */ /* 0x000fe200000100ff */
[----:B------:R-:W-:Y:S02]  /*2390*/  HADD2.F32 R14, -RZ, R49.H0_H0 ;  /* 0x20000031ff0e7230 */ /* 0x000fe40000004100 */
[----:B------:R-:W-:Y:S01]  /*23a0*/  FFMA.FTZ R67, R71, R66, R75 ;  /* 0x0000004247437223 */ /* 0x000fe2000001004b */
[----:B------:R-:W-:-:S02]  /*23b0*/  HADD2.F32 R66, -RZ, R61.H0_H0 ;  /* 0x2000003dff427230 */ /* 0x000fc40000004100 */
[----:B------:R-:W-:Y:S01]  /*23c0*/  FFMA.FTZ R73, R14, R71, R69 ;  /* 0x000000470e497223 */ /* 0x000fe20000010045 */
[C---:B------:R-:W-:Y:S02]  /*23d0*/  FFMA.FTZ R69, R71.reuse, R16, R70 ;  /* 0x0000001047457223 */ /* 0x040fe40000010046 */
[----:B------:R-:W-:Y:S01]  /*23e0*/  FFMA.FTZ R71, R71, R66, R68 ;  /* 0x0000004247477223 */ /* 0x000fe20000010044 */
[----:B------:R-:W-:Y:S02]  /*23f0*/  HADD2.F32 R14, -RZ, R17.H0_H0 ;  /* 0x20000011ff0e7230 */ /* 0x000fe40000004100 */
[----:B------:R-:W-:Y:S02]  /*2400*/  HADD2.F32 R66, -RZ, R50.H0_H0 ;  /* 0x20000032ff427230 */ /* 0x000fe40000004100 */
[----:B------:R-:W-:Y:S02]  /*2410*/  HADD2.F32 R16, -RZ, R48.H0_H0 ;  /* 0x20000030ff107230 */ /* 0x000fe40000004100 */
[----:B------:R-:W-:-:S02]  /*2420*/  HADD2.F32 R68, -RZ, R52.H0_H0 ;  /* 0x20000034ff447230 */ /* 0x000fc40000004100 */
        /* <DEDUP_REMOVED lines=8> */
[----:B------:R-:W-:Y:S02]  /*24b0*/  HADD2.F32 R68, -RZ, R45.H0_H0 ;  /* 0x2000002dff447230 */ /* 0x000fe40000004100 */
[----:B------:R-:W-:Y:S01]  /*24c0*/  FFMA.FTZ R16, R67, R17, R16 ;  /* 0x0000001143107223 */ /* 0x000fe20000010010 */
[----:B------:R-:W-:Y:S02]  /*24d0*/  HADD2.F32 R70, -RZ, R44.H0_H0 ;  /* 0x2000002cff467230 */ /* 0x000fe40000004100 */
[C---:B------:R-:W-:Y:S01]  /*24e0*/  FFMA.FTZ R67, R17.reuse, R14, R66 ;  /* 0x0000000e11437223 */ /* 0x040fe20000010042 */
[----:B-1----:R-:W-:Y:S02]  /*24f0*/  HADD2.F32 R14, -RZ, R18.H0_H0 ;  /* 0x20000012ff0e7230 */ /* 0x002fe40000004100 */
[C---:B------:R-:W-:Y:S01]  /*2500*/  FFMA.FTZ R71, R17.reuse, R68, R69 ;  /* 0x0000004411477223 */ /* 0x040fe20000010045 */
[----:B------:R-:W-:Y:S02]  /*2510*/  HADD2.F32 R66, -RZ, R34.H0_H0 ;  /* 0x20000022ff427230 */ /* 0x000fe40000004100 */
[----:B------:R-:W-:Y:S01]  /*2520*/  FFMA.FTZ R73, R17, R70, R73 ;  /* 0x0000004611497223 */ /* 0x000fe20000010049 */
[----:B------:R-:W-:-:S02]  /*2530*/  HADD2.F32 R17, -RZ, R35.H0_H0 ;  /* 0x20000023ff117230 */ /* 0x000fc40000004100 */
[----:B------:R-:W-:Y:S02]  /*2540*/  HADD2.F32 R68, -RZ, R33.H0_H0 ;  /* 0x20000021ff447230 */ /* 0x000fe40000004100 */
[C---:B------:R-:W-:Y:S01]  /*2550*/  FFMA.FTZ R69, R14.reuse, R66, R67 ;  /* 0x000000420e457223 */ /* 0x040fe20000010043 */
[----:B------:R-:W-:Y:S02]  /*2560*/  HADD2.F32 R70, -RZ, R32.H0_H0 ;  /* 0x20000020ff467230 */ /* 0x000fe40000004100 */
[----:B------:R-:W-:Y:S01]  /*2570*/  FFMA.FTZ R16, R17, R14, R16 ;  /* 0x0000000e11107223 */ /* 0x000fe20000010010 */
[----:B------:R-:W-:Y:S02]  /*2580*/  HADD2.F32 R17, -RZ, R62.H0_H0 ;  /* 0x2000003eff117230 */ /* 0x000fe40000004100 */
[C---:B------:R-:W-:Y:S01]  /*2590*/  FFMA.FTZ R68, R14.reuse, R68, R71 ;  /* 0x000000440e447223 */ /* 0x040fe20000010047 */
[----:B------:R-:W-:Y:S02]  /*25a0*/  HADD2.F32 R18, -RZ, R18.H1_H1 ;  /* 0x30000012ff127230 */ /* 0x000fe40000004100 */
[----:B------:R-:W-:Y:S01]  /*25b0*/  FFMA.FTZ R70, R14, R70, R73 ;  /* 0x000000460e467223 */ /* 0x000fe20000010049 */
[----:B------:R-:W-:-:S02]  /*25c0*/  HADD2.F32 R67, -RZ, R63.H0_H0 ;  /* 0x2000003fff437230 */ /* 0x000fc40000004100 */
[----:B------:R-:W-:Y:S02]  /*25d0*/  HADD2.F32 R71, -RZ, R64.H0_H0 ;  /* 0x20000040ff477230 */ /* 0x000fe40000004100 */
        /* <DEDUP_REMOVED lines=35> */
.L_x_1074:
        /* <DEDUP_REMOVED lines=13> */
[--C-:B0-----:R-:W-:Y:S02]  /*28e0*/  HADD2.F32 R69, -RZ, R16.reuse.H0_H0 ;  /* 0x20000010ff457230 */ /* 0x101fe40000004100 */
[----:B------:R-:W-:Y:S02]  /*28f0*/  HADD2.F32 R71, -RZ, R16.H1_H1 ;  /* 0x30000010ff477230 */ /* 0x000fe40000004100 */
[----:B------:R-:W-:Y:S02]  /*2900*/  HADD2.F32 R16, -RZ, R48.H0_H0 ;  /* 0x20000030ff107230 */ /* 0x000fe40000004100 */
[-C--:B------:R-:W-:Y:S01]  /*2910*/  FFMA.FTZ R14, R14, R69.reuse, RZ ;  /* 0x000000450e0e7223 */ /* 0x080fe200000100ff */
[-C--:B------:R-:W-:Y:S01]  /*2920*/  FFMA.FTZ R66, R66, R69.reuse, RZ ;  /* 0x0000004542427223 */ /* 0x080fe200000100ff */
[-C--:B------:R-:W-:Y:S01]  /*2930*/  FFMA.FTZ R70, R67, R69.reuse, RZ ;  /* 0x0000004543467223 */ /* 0x080fe200000100ff */
[----:B------:R-:W-:Y:S01]  /*2940*/  FFMA.FTZ R68, R68, R69, RZ ;  /* 0x0000004544447223 */ /* 0x000fe200000100ff */
[----:B------:R-:W-:-:S02]  /*2950*/  HADD2.F32 R69, -RZ, R51.H0_H0 ;  /* 0x20000033ff457230 */ /* 0x000fc40000004100 */
[-C--:B------:R-:W-:Y:S01]  /*2960*/  FFMA.FTZ R73, R73, R71.reuse, R14 ;  /* 0x0000004749497223 */ /* 0x080fe2000001000e */
[----:B------:R-:W-:Y:S02]  /*2970*/  HADD2.F32 R67, -RZ, R53.H0_H0 ;  /* 0x20000035ff437230 */ /* 0x000fe40000004100 */
[----:B------:R-:W-:Y:S02]  /*2980*/  HADD2.F32 R14, -RZ, R17.H0_H0 ;  /* 0x20000011ff0e7230 */ /* 0x000fe40000004100 */
[-C--:B------:R-:W-:Y:S01]  /*2990*/  FFMA.FTZ R69, R69, R71.reuse, R66 ;  /* 0x0000004745457223 */ /* 0x080fe20000010042 */
[----:B------:R-:W-:Y:S02]  /*29a0*/  HADD2.F32 R66, -RZ, R50.H0_H0 ;  /* 0x20000032ff427230 */ /* 0x000fe40000004100 */
[-C--:B------:R-:W-:Y:S01]  /*29b0*/  FFMA.FTZ R67, R67, R71.reuse, R70 ;  /* 0x0000004743437223 */ /* 0x080fe20000010046 */
        /* <DEDUP_REMOVED lines=15> */
[-C--:B------:R-:W-:Y:S01]  /*2ab0*/  FFMA.FTZ R68, R71, R17.reuse, R68 ;  /* 0x0000001147447223 */ /* 0x080fe20000010044 */
[----:B------:R-:W-:Y:S02]  /*2ac0*/  HADD2.F32 R69, -RZ, R34.H0_H0 ;  /* 0x20000022ff457230 */ /* 0x000fe40000004100 */
[----:B------:R-:W-:Y:S01]  /*2ad0*/  FFMA.FTZ R14, R73, R17, R14 ;  /* 0x00000011490e7223 */ /* 0x000fe2000001000e */
[----:B-1----:R-:W-:-:S02]  /*2ae0*/  HADD2.F32 R17, -RZ, R18.H0_H0 ;  /* 0x20000012ff117230 */ /* 0x002fc40000004100 */
[----:B------:R-:W-:Y:S02]  /*2af0*/  HADD2.F32 R71, -RZ, R33.H0_H0 ;  /* 0x20000021ff477230 */ /* 0x000fe40000004100 */
[----:B------:R-:W-:Y:S02]  /*2b00*/  HADD2.F32 R73, -RZ, R32.H0_H0 ;  /* 0x20000020ff497230 */ /* 0x000fe40000004100 */
[-C--:B------:R-:W-:Y:S01]  /*2b10*/  FFMA.FTZ R16, R67, R17.reuse, R16 ;  /* 0x0000001143107223 */ /* 0x080fe20000010010 */
[-C--:B------:R-:W-:Y:S01]  /*2b20*/  FFMA.FTZ R66, R69, R17.reuse, R66 ;  /* 0x0000001145427223 */ /* 0x080fe20000010042 */
[-C--:B------:R-:W-:Y:S01]  /*2b30*/  FFMA.FTZ R68, R71, R17.reuse, R68 ;  /* 0x0000001147447223 */ /* 0x080fe20000010044 */
[----:B------:R-:W-:Y:S02]  /*2b40*/  HADD2.F32 R67, -RZ, R62.H0_H0 ;  /* 0x2000003eff437230 */ /* 0x000fe40000004100 */
[----:B------:R-:W-:Y:S01]  /*2b50*/  FFMA.FTZ R14, R73, R17, R14 ;  /* 0x00000011490e7223 */ /* 0x000fe2000001000e */
[----:B------:R-:W-:-:S02]  /*2b60*/  HADD2.F32 R17, -RZ, R18.H1_H1 ;  /* 0x30000012ff117230 */ /* 0x000fc40000004100 */
[----:B------:R-:W-:Y:S02]  /*2b70*/  HADD2.F32 R69, -RZ, R63.H0_H0 ;  /* 0x2000003fff457230 */ /* 0x000fe40000004100 */
        /* <DEDUP_REMOVED lines=10> */
[----:B------:R-:W-:Y:S02]  /*2c20*/  HADD2.F32 R73, -RZ, R65.H0_H0 ;  /* 0x20000041ff497230 */ /* 0x000fe40000004100 */
[-C--:B------:R-:W-:Y:S01]  /*2c30*/  FFMA.FTZ R16, R67, R17.reuse, R16 ;  /* 0x0000001143107223 */ /* 0x080fe20000010010 */
[-C--:B------:R-:W-:Y:S01]  /*2c40*/  FFMA.FTZ R66, R69, R17.reuse, R66 ;  /* 0x0000001145427223 */ /* 0x080fe20000010042 */
[----:B------:R-:W-:Y:S01]  /*2c50*/  FFMA.FTZ R68, R71, R17, R68 ;  /* 0x0000001147447223 */ /* 0x000fe20000010044 */
[----:B------:R-:W-:-:S02]  /*2c60*/  HADD2.F32 R19, -RZ, R19.H1_H1 ;  /* 0x30000013ff137230 */ /* 0x000fc40000004100 */
[----:B------:R-:W-:Y:S01]  /*2c70*/  FFMA.FTZ R14, R73, R17, R14 ;  /* 0x00000011490e7223 */ /* 0x000fe2000001000e */
[----:B------:R-:W-:Y:S02]  /*2c80*/  HADD2.F32 R17, -RZ, R43.H0_H0 ;  /* 0x2000002bff117230 */ /* 0x000fe40000004100 */
[----:B------:R-:W-:Y:S02]  /*2c90*/  HADD2.F32 R67, -RZ, R42.H0_H0 ;  /* 0x2000002aff437230 */ /* 0x000fe40000004100 */
        /* <DEDUP_REMOVED lines=18> */
.L_x_1075:
        /* <DEDUP_REMOVED lines=93> */
.L_x_1076:
        /* <DEDUP_REMOVED lines=20> */
[----:B------:R-:W-:Y:S01]  /*34d0*/  FFMA.FTZ R49, R38, R66, RZ ;  /* 0x0000004226317223 */ /* 0x000fe200000100ff */
[----:B------:R-:W-:-:S02]  /*34e0*/  HADD2.F32 R38, -RZ, R53.H0_H0 ;  /* 0x20000035ff267230 */ /* 0x000fc40000004100 */
[-C--:B------:R-:W-:Y:S01]  /*34f0*/  FFMA.FTZ R37, R37, R66.reuse, RZ ;  /* 0x0000004225257223 */ /* 0x080fe200000100ff */
        /* <DEDUP_REMOVED lines=12> */
[----:B------:R-:W-:Y:S01]  /*35c0*/  FFMA.FTZ R51, R66, R16, R51 ;  /* 0x0000001042337223 */ /* 0x000fe20000010033 */
[-C--:B------:R-:W-:Y:S01]  /*35d0*/  FFMA.FTZ R16, R48, R14.reuse, R39 ;  /* 0x0000000e30107223 */ /* 0x080fe20000010027 */
[----:B------:R-:W-:Y:S02]  /*35e0*/  HADD2.F32 R39, -RZ, R44.H0_H0 ;  /* 0x2000002cff277230 */ /* 0x000fe40000004100 */
[----:B------:R-:W-:Y:S01]  /*35f0*/  FFMA.FTZ R36, R37, R17, R36 ;  /* 0x0000001125247223 */ /* 0x000fe20000010024 */
[----:B------:R-:W-:Y:S02]  /*3600*/  HADD2.F32 R37, -RZ, R35.H0_H0 ;  /* 0x20000023ff257230 */ /* 0x000fe40000004100 */
[----:B------:R-:W-:Y:S01]  /*3610*/  FFMA.FTZ R14, R60, R14, R51 ;  /* 0x0000000e3c0e7223 */ /* 0x000fe20000010033 */
[----:B-1----:R-:W-:-:S02]  /*3620*/  HADD2.F32 R35, -RZ, R18.H0_H0 ;  /* 0x20000012ff237230 */ /* 0x002fc40000004100 */
[-C--:B------:R-:W-:Y:S01]  /*3630*/  FFMA.FTZ R16, R47, R17.reuse, R16 ;  /* 0x000000112f107223 */ /* 0x080fe20000010010 */
[-C--:B------:R-:W-:Y:S01]  /*3640*/  FFMA.FTZ R38, R45, R17.reuse, R38 ;  /* 0x000000112d267223 */ /* 0x080fe20000010026 */
[----:B------:R-:W-:Y:S01]  /*3650*/  FFMA.FTZ R44, R39, R17, R14 ;  /* 0x00000011272c7223 */ /* 0x000fe2000001000e */
[----:B------:R-:W-:Y:S02]  /*3660*/  HADD2.F32 R18, -RZ, R18.H1_H1 ;  /* 0x30000012ff127230 */ /* 0x000fe40000004100 */
[----:B------:R-:W-:Y:S01]  /*3670*/  FFMA.FTZ R17, R37, R35, R16 ;  /* 0x0000002325117223 */ /* 0x000fe20000010010 */
[----:B------:R-:W-:Y:S02]  /*3680*/  HADD2.F32 R37, -RZ, R34.H0_H0 ;  /* 0x20000022ff257230 */ /* 0x000fe40000004100 */
        /* <DEDUP_REMOVED lines=16> */
[----:B------:R-:W-:Y:S02]  /*3790*/  HADD2.F32 R17, -RZ, R43.H0_H0 ;  /* 0x2000002bff117230 */ /* 0x000fe40000004100 */
[-C--:B------:R-:W-:Y:S01]  /*37a0*/  FFMA.FTZ R18, R20, R14.reuse, R33 ;  /* 0x0000000e14127223 */ /* 0x080fe20000010021 */
[----:B------:R-:W-:Y:S01]  /*37b0*/  FFMA.FTZ R20, R22, R14, R37 ;  /* 0x0000000e16147223 */ /* 0x000fe20000010025 */
[----:B------:R-:W-:-:S02]  /*37c0*/  HADD2.F32 R22, -RZ, R65.H0_H0 ;  /* 0x20000041ff167230 */ /* 0x000fc40000004100 */
[----:B------:R-:W-:Y:S02]  /*37d0*/  HADD2.F32 R21, -RZ, R42.H0_H0 ;  /* 0x2000002aff157230 */ /* 0x000fe40000004100 */
[-C--:B------:R-:W-:Y:S01]  /*37e0*/  FFMA.FTZ R17, R17, R19.reuse, R16 ;  /* 0x0000001311117223 */ /* 0x080fe20000010010 */
[----:B------:R-:W-:Y:S02]  /*37f0*/  HADD2.F32 R23, -RZ, R40.H0_H0 ;  /* 0x20000028ff177230 */ /* 0x000fe40000004100 */
[----:B------:R-:W-:Y:S01]  /*3800*/  FFMA.FTZ R14, R22, R14, R35 ;  /* 0x0000000e160e7223 */ /* 0x000fe20000010023 */
[-C--:B------:R-:W-:Y:S01]  /*3810*/  FFMA.FTZ R18, R21, R19.reuse, R18 ;  /* 0x0000001315127223 */ /* 0x080fe20000010012 */
[-C--:B------:R-:W-:Y:S02]  /*3820*/  FFMA.FTZ R21, R41, R19.reuse, R20 ;  /* 0x0000001329157223 */ /* 0x080fe40000010014 */
        /* <DEDUP_REMOVED lines=13> */
.L_x_1073:
[----:B0-----:R-:W0:Y:S02]  /*3900*/  LDC R60, c[0x0][0x23c] ;  /* 0x00008f00ff3c7b82 */ /* 0x001e240000000800 */
        /* <DEDUP_REMOVED lines=122> */
[--C-:B0-----:R-:W-:Y:S02]  /*40b0*/  HADD2.F32 R67, -RZ, R16.reuse.H0_H0 ;  /* 0x20000010ff437230 */ /* 0x101fe40000004100 */
[----:B------:R-:W-:-:S03]  /*40c0*/  HADD2.F32 R16, -RZ, R16.H1_H1 ;  /* 0x30000010ff107230 */ /* 0x000fc60000004100 */
[----:B------:R-:W-:Y:S01]  /*40d0*/  FFMA.FTZ R66, R66, R67, RZ ;  /* 0x0000004342427223 */ /* 0x000fe200000100ff */
[C---:B------:R-:W-:Y:S01]  /*40e0*/  FFMA.FTZ R71, R67.reuse, R72, RZ ;  /* 0x0000004843477223 */ /* 0x040fe200000100ff */
[C---:B------:R-:W-:Y:S01]  /*40f0*/  FFMA.FTZ R72, R67.reuse, R68, RZ ;  /* 0x0000004443487223 */ /* 0x040fe200000100ff */
[----:B------:R-:W-:Y:S01]  /*4100*/  FFMA.FTZ R70, R67, R70, RZ ;  /* 0x0000004643467223 */ /* 0x000fe200000100ff */
[----:B------:R-:W-:Y:S01]  /*4110*/  FFMA.FTZ R67, R69, R16, R66 ;  /* 0x0000001045437223 */ /* 0x000fe20000010042 */
[----:B------:R-:W-:Y:S02]  /*4120*/  HADD2.F32 R69, -RZ, R46.H0_H0 ;  /* 0x2000002eff457230 */ /* 0x000fe40000004100 */
[----:B------:R-:W-:Y:S01]  /*4130*/  FFMA.FTZ R66, R16, R73, R72 ;  /* 0x0000004910427223 */ /* 0x000fe20000010048 */
[----:B------:R-:W-:Y:S02]  /*4140*/  HADD2.F32 R73, -RZ, R53.H0_H0 ;  /* 0x20000035ff497230 */ /* 0x000fe40000004100 */
[----:B------:R-:W-:-:S02]  /*4150*/  HADD2.F32 R72, -RZ, R39.H0_H0 ;  /* 0x20000027ff487230 */ /* 0x000fc40000004100 */
[C---:B------:R-:W-:Y:S01]  /*4160*/  FFMA.FTZ R68, R16.reuse, R69, R71 ;  /* 0x0000004510447223 */ /* 0x040fe20000010047 */
[----:B------:R-:W-:Y:S01]  /*4170*/  FFMA.FTZ R16, R16, R75, R70 ;  /* 0x0000004b10107223 */ /* 0x000fe20000010046 */
[----:B------:R-:W-:Y:S02]  /*4180*/  HADD2.F32 R70, -RZ, R43.H0_H0 ;  /* 0x2000002bff467230 */ /* 0x000fe40000004100 */
[----:B------:R-:W-:Y:S02]  /*4190*/  HADD2.F32 R69, -RZ, R17.H0_H0 ;  /* 0x20000011ff457230 */ /* 0x000fe40000004100 */
[----:B------:R-:W-:Y:S02]  /*41a0*/  HADD2.F32 R71, -RZ, R45.H0_H0 ;  /* 0x2000002dff477230 */ /* 0x000fe40000004100 */
[----:B------:R-:W-:Y:S02]  /*41b0*/  HADD2.F32 R17, -RZ, R17.H1_H1 ;  /* 0x30000011ff117230 */ /* 0x000fe40000004100 */
[----:B------:R-:W-:Y:S01]  /*41c0*/  FFMA.FTZ R67, R70, R69, R67 ;  /* 0x0000004546437223 */ /* 0x000fe20000010043 */
[----:B------:R-:W-:-:S02]  /*41d0*/  HADD2.F32 R70, -RZ, R42.H0_H0 ;  /* 0x2000002aff467230 */ /* 0x000fc40000004100 */
[C---:B------:R-:W-:Y:S01]  /*41e0*/  FFMA.FTZ R68, R69.reuse, R71, R68 ;  /* 0x0000004745447223 */ /* 0x040fe20000010044 */
[----:B------:R-:W-:Y:S02]  /*41f0*/  HADD2.F32 R71, -RZ, R47.H0_H0 ;  /* 0x2000002fff477230 */ /* 0x000fe40000004100 */
[C---:B------:R-:W-:Y:S01]  /*4200*/  FFMA.FTZ R73, R69.reuse, R73, R16 ;  /* 0x0000004945497223 */ /* 0x040fe20000010010 */
[----:B------:R-:W-:Y:S01]  /*4210*/  FFMA.FTZ R16, R70, R17, R67 ;  /* 0x0000001146107223 */ /* 0x000fe20000010043 */
[----:B------:R-:W-:Y:S02]  /*4220*/  HADD2.F32 R70, -RZ, R40.H0_H0 ;  /* 0x20000028ff467230 */ /* 0x000fe40000004100 */
[----:B------:R-:W-:Y:S01]  /*4230*/  FFMA.FTZ R71, R69, R71, R66 ;  /* 0x0000004745477223 */ /* 0x000fe20000010042 */
[----:B------:R-:W-:Y:S02]  /*4240*/  HADD2.F32 R66, -RZ, R41.H0_H0 ;  /* 0x20000029ff427230 */ /* 0x000fe40000004100 */
[----:B------:R-:W-:Y:S01]  /*4250*/  FFMA.FTZ R72, R17, R72, R73 ;  /* 0x0000004811487223 */ /* 0x000fe20000010049 */
[----:B------:R-:W-:-:S02]  /*4260*/  HADD2.F32 R67, -RZ, R52.H0_H0 ;  /* 0x20000034ff437230 */ /* 0x000fc40000004100 */
[C---:B------:R-:W-:Y:S01]  /*4270*/  FFMA.FTZ R70, R17.reuse, R70, R71 ;  /* 0x0000004611467223 */ /* 0x040fe20000010047 */
[----:B-1----:R-:W-:Y:S02]  /*4280*/  HADD2.F32 R69, -RZ, R18.H0_H0 ;  /* 0x20000012ff457230 */ /* 0x002fe40000004100 */
        /* <DEDUP_REMOVED lines=8> */
[----:B------:R-:W-:Y:S02]  /*4310*/  HADD2.F32 R18, -RZ, R18.H1_H1 ;  /* 0x30000012ff127230 */ /* 0x000fe40000004100 */
        /* <DEDUP_REMOVED lines=20> */
[----:B------:R-:W-:Y:S02]  /*4460*/  HADD2.F32 R66, -RZ, R32.H0_H0 ;  /* 0x20000020ff427230 */ /* 0x000fe40000004100 */
[----:B------:R-:W-:Y:S01]  /*4470*/  FFMA.FTZ R17, R17, R19, R18 ;  /* 0x0000001311117223 */ /* 0x000fe20000010012 */
[----:B------:R-:W-:Y:S02]  /*4480*/  HADD2.F32 R70, -RZ, R14.H0_H0 ;  /* 0x2000000eff467230 */ /* 0x000fe40000004100 */
        /* <DEDUP_REMOVED lines=15> */
.L_x_1078:
        /* <DEDUP_REMOVED lines=27> */
[----:B------:R-:W-:Y:S02]  /*4730*/  HADD2.F32 R70, -RZ, R43.H0_H0 ;  /* 0x2000002bff467230 */ /* 0x000fe40000004100 */
[--C-:B------:R-:W-:Y:S02]  /*4740*/  HADD2.F32 R69, -RZ, R17.reuse.H0_H0 ;  /* 0x20000011ff457230 */ /* 0x100fe40000004100 */
[----:B------:R-:W-:-:S03]  /*4750*/  HADD2.F32 R17, -RZ, R17.H1_H1 ;  /* 0x30000011ff117230 */ /* 0x000fc60000004100 */
[-C--:B------:R-:W-:Y:S01]  /*4760*/  FFMA.FTZ R70, R70, R69.reuse, R67 ;  /* 0x0000004546467223 */ /* 0x080fe20000010043 */
[-C--:B------:R-:W-:Y:S01]  /*4770*/  FFMA.FTZ R68, R71, R69.reuse, R68 ;  /* 0x0000004547447223 */ /* 0x080fe20000010044 */
        /* <DEDUP_REMOVED lines=8> */
[----:B------:R-:W-:Y:S02]  /*4800*/  HADD2.F32 R71, -RZ, R39.H0_H0 ;  /* 0x20000027ff477230 */ /* 0x000fe40000004100 */
[-C--:B------:R-:W-:Y:S01]  /*4810*/  FFMA.FTZ R66, R69, R17.reuse, R66 ;  /* 0x0000001145427223 */ /* 0x080fe20000010042 */
[----:B------:R-:W-:Y:S02]  /*4820*/  HADD2.F32 R69, -RZ, R51.H0_H0 ;  /* 0x20000033ff457230 */ /* 0x000fe40000004100 */
[-C--:B------:R-:W-:Y:S01]  /*4830*/  FFMA.FTZ R68, R67, R17.reuse, R68 ;  /* 0x0000001143447223 */ /* 0x080fe20000010044 */
[----:B-1----:R-:W-:Y:S02]  /*4840*/  HADD2.F32 R67, -RZ, R18.H0_H0 ;  /* 0x20000012ff437230 */ /* 0x002fe40000004100 */
[----:B------:R-:W-:Y:S01]  /*4850*/  FFMA.FTZ R72, R71, R17, R72 ;  /* 0x0000001147487223 */ /* 0x000fe20000010048 */
[----:B------:R-:W-:-:S02]  /*4860*/  HADD2.F32 R17, -RZ, R52.H0_H0 ;  /* 0x20000034ff117230 */ /* 0x000fc40000004100 */
[----:B------:R-:W-:Y:S02]  /*4870*/  HADD2.F32 R71, -RZ, R50.H0_H0 ;  /* 0x20000032ff477230 */ /* 0x000fe40000004100 */
[-C--:B------:R-:W-:Y:S01]  /*4880*/  FFMA.FTZ R68, R69, R67.reuse, R68 ;  /* 0x0000004345447223 */ /* 0x080fe20000010044 */
[-C--:B------:R-:W-:Y:S01]  /*4890*/  FFMA.FTZ R72, R73, R67.reuse, R72 ;  /* 0x0000004349487223 */ /* 0x080fe20000010048 */
[-C--:B------:R-:W-:Y:S01]  /*48a0*/  FFMA.FTZ R16, R17, R67.reuse, R16 ;  /* 0x0000004311107223 */ /* 0x080fe20000010010 */
[----:B------:R-:W-:Y:S02]  /*48b0*/  HADD2.F32 R69, -RZ, R62.H0_H0 ;  /* 0x2000003eff457230 */ /* 0x000fe40000004100 */
[----:B------:R-:W-:Y:S01]  /*48c0*/  FFMA.FTZ R66, R71, R67, R66 ;  /* 0x0000004347427223 */ /* 0x000fe20000010042 */
[----:B------:R-:W-:Y:S02]  /*48d0*/  HADD2.F32 R17, -RZ, R18.H1_H1 ;  /* 0x30000012ff117230 */ /* 0x000fe40000004100 */
        /* <DEDUP_REMOVED lines=37> */
.L_x_1079:
        /* <DEDUP_REMOVED lines=93> */
.L_x_1080:
        /* <DEDUP_REMOVED lines=18> */
[--C-:B0-----:R-:W-:Y:S02]  /*5220*/  HADD2.F32 R67, -RZ, R16.reuse.H0_H0 ;  /* 0x20000010ff437230 */ /* 0x101fe40000004100 */
[----:B------:R-:W-:Y:S02]  /*5230*/  HADD2.F32 R66, -RZ, R16.H1_H1 ;  /* 0x30000010ff427230 */ /* 0x000fe40000004100 */
[----:B------:R-:W-:-:S02]  /*5240*/  HADD2.F32 R16, -RZ, R17.H0_H0 ;  /* 0x20000011ff107230 */ /* 0x000fc40000004100 */
[-C--:B------:R-:W-:Y:S01]  /*5250*/  FFMA.FTZ R69, R38, R67.reuse, RZ ;  /* 0x0000004326457223 */ /* 0x080fe200000100ff */
[-C--:B------:R-:W-:Y:S01]  /*5260*/  FFMA.FTZ R37, R37, R67.reuse, RZ ;  /* 0x0000004325257223 */ /* 0x080fe200000100ff */
[-C--:B------:R-:W-:Y:S01]  /*5270*/  FFMA.FTZ R35, R35, R67.reuse, RZ ;  /* 0x0000004323237223 */ /* 0x080fe200000100ff */
[----:B------:R-:W-:Y:S02]  /*5280*/  HADD2.F32 R38, -RZ, R45.H0_H0 ;  /* 0x2000002dff267230 */ /* 0x000fe40000004100 */
[-C--:B------:R-:W-:Y:S01]  /*5290*/  FFMA.FTZ R69, R44, R66.reuse, R69 ;  /* 0x000000422c457223 */ /* 0x080fe20000010045 */
[----:B------:R-:W-:Y:S02]  /*52a0*/  HADD2.F32 R44, -RZ, R61.H0_H0 ;  /* 0x2000003dff2c7230 */ /* 0x000fe40000004100 */
[----:B------:R-:W-:Y:S01]  /*52b0*/  FFMA.FTZ R71, R36, R67, RZ ;  /* 0x0000004324477223 */ /* 0x000fe200000100ff */
[----:B------:R-:W-:Y:S01]  /*52c0*/  FFMA.FTZ R37, R46, R66, R37 ;  /* 0x000000422e257223 */ /* 0x000fe20000010025 */
[----:B------:R-:W-:-:S02]  /*52d0*/  HADD2.F32 R36, -RZ, R43.H0_H0 ;  /* 0x2000002bff247230 */ /* 0x000fc40000004100 */
[----:B------:R-:W-:Y:S01]  /*52e0*/  FFMA.FTZ R35, R44, R66, R35 ;  /* 0x000000422c237223 */ /* 0x000fe20000010023 */
[----:B------:R-:W-:Y:S02]  /*52f0*/  HADD2.F32 R44, -RZ, R47.H0_H0 ;  /* 0x2000002fff2c7230 */ /* 0x000fe40000004100 */
[----:B------:R-:W-:Y:S01]  /*5300*/  FFMA.FTZ R38, R38, R16, R37 ;  /* 0x0000001026267223 */ /* 0x000fe20000010025 */
[----:B------:R-:W-:Y:S02]  /*5310*/  HADD2.F32 R17, -RZ, R17.H1_H1 ;  /* 0x30000011ff117230 */ /* 0x000fe40000004100 */
[----:B------:R-:W-:Y:S01]  /*5320*/  FFMA.FTZ R71, R48, R66, R71 ;  /* 0x0000004230477223 */ /* 0x000fe20000010047 */
[----:B------:R-:W-:Y:S02]  /*5330*/  HADD2.F32 R46, -RZ, R53.H0_H0 ;  /* 0x20000035ff2e7230 */ /* 0x000fe40000004100 */
[----:B------:R-:W-:Y:S01]  /*5340*/  FFMA.FTZ R36, R36, R16, R69 ;  /* 0x0000001024247223 */ /* 0x000fe20000010045 */
[----:B------:R-:W-:-:S02]  /*5350*/  HADD2.F32 R37, -RZ, R42.H0_H0 ;  /* 0x2000002aff257230 */ /* 0x000fc40000004100 */
[-C--:B------:R-:W-:Y:S01]  /*5360*/  FFMA.FTZ R42, R44, R16.reuse, R71 ;  /* 0x000000102c2a7223 */ /* 0x080fe20000010047 */
[----:B------:R-:W-:Y:S02]  /*5370*/  HADD2.F32 R43, -RZ, R40.H0_H0 ;  /* 0x20000028ff2b7230 */ /* 0x000fe40000004100 */
[----:B------:R-:W-:Y:S01]  /*5380*/  FFMA.FTZ R16, R46, R16, R35 ;  /* 0x000000102e107223 */ /* 0x000fe20000010023 */
[----:B-1----:R-:W-:Y:S02]  /*5390*/  HADD2.F32 R35, -RZ, R18.H0_H0 ;  /* 0x20000012ff237230 */ /* 0x002fe40000004100 */
[-C--:B------:R-:W-:Y:S01]  /*53a0*/  FFMA.FTZ R36, R37, R17.reuse, R36 ;  /* 0x0000001125247223 */ /* 0x080fe20000010024 */
[----:B------:R-:W-:Y:S02]  /*53b0*/  HADD2.F32 R37, -RZ, R52.H0_H0 ;  /* 0x20000034ff257230 */ /* 0x000fe40000004100 */
[-C--:B------:R-:W-:Y:S01]  /*53c0*/  FFMA.FTZ R38, R41, R17.reuse, R38 ;  /* 0x0000001129267223 */ /* 0x080fe20000010026 */
[-C--:B------:R-:W-:Y:S01]  /*53d0*/  FFMA.FTZ R42, R43, R17.reuse, R42 ;  /* 0x000000112b2a7223 */ /* 0x080fe2000001002a */
[----:B------:R-:W-:Y:S01]  /*53e0*/  FFMA.FTZ R40, R39, R17, R16 ;  /* 0x0000001127287223 */ /* 0x000fe20000010010 */
[----:B------:R-:W-:-:S02]  /*53f0*/  HADD2.F32 R39, -RZ, R50.H0_H0 ;  /* 0x20000032ff277230 */ /* 0x000fc40000004100 */
[-C--:B------:R-:W-:Y:S01]  /*5400*/  FFMA.FTZ R17, R37, R35.reuse, R36 ;  /* 0x0000002325117223 */ /* 0x080fe20000010024 */
[----:B------:R-:W-:Y:S02]  /*5410*/  HADD2.F32 R37, -RZ, R51.H0_H0 ;  /* 0x20000033ff257230 */ /* 0x000fe40000004100 */
[----:B------:R-:W-:Y:S02]  /*5420*/  HADD2.F32 R18, -RZ, R18.H1_H1 ;  /* 0x30000012ff127230 */ /* 0x000fe40000004100 */
        /* <DEDUP_REMOVED lines=8> */
[----:B------:R-:W-:Y:S02]  /*54b0*/  HADD2.F32 R36, -RZ, R21.H0_H0 ;  /* 0x20000015ff247230 */ /* 0x000fe40000004100 */
[-C--:B------:R-:W-:Y:S01]  /*54c0*/  FFMA.FTZ R39, R64, R18.reuse, R39 ;  /* 0x0000001240277223 */ /* 0x080fe20000010027 */
[----:B------:R-:W-:Y:S01]  /*54d0*/  FFMA.FTZ R35, R38, R18, R35 ;  /* 0x0000001226237223 */ /* 0x000fe20000010023 */
[-C--:B------:R-:W-:Y:S01]  /*54e0*/  FFMA.FTZ R18, R20, R16.reuse, R17 ;  /* 0x0000001014127223 */ /* 0x080fe20000010011 */
[----:B------:R-:W-:Y:S02]  /*54f0*/  HADD2.F32 R19, -RZ, R19.H1_H1 ;  /* 0x30000013ff137230 */ /* 0x000fe40000004100 */
        /* <DEDUP_REMOVED lines=8> */
[-C--:B------:R-:W-:Y:S01]  /*5580*/  FFMA.FTZ R17, R17, R19.reuse, R18 ;  /* 0x0000001311117223 */ /* 0x080fe20000010012 */
[----:B------:R-:W-:Y:S01]  /*5590*/  FMUL.FTZ R20, R29, R20 ;  /* 0x000000141d147220 */ /* 0x000fe20000410000 */
[-C--:B------:R-:W-:Y:S01]  /*55a0*/  FFMA.FTZ R21, R21, R19.reuse, R22 ;  /* 0x0000001315157223 */ /* 0x080fe20000010016 */
[----:B------:R-:W-:Y:S01]  /*55b0*/  FFMA.FTZ R16, R23, R19, R16 ;  /* 0x0000001317107223 */ /* 0x000fe20000010010 */
[----:B------:R-:W-:-:S02]  /*55c0*/  FMUL.FTZ R17, R28, R17 ;  /* 0x000000111c117220 */ /* 0x000fc40000410000 */
[----:B------:R-:W-:Y:S01]  /*55d0*/  FMUL.FTZ R21, R30, R21 ;  /* 0x000000151e157220 */ /* 0x000fe20000410000 */
[----:B------:R-:W-:Y:S01]  /*55e0*/  F2FP.F16.F32.PACK_AB R20, RZ, R20 ;  /* 0x00000014ff14723e */ /* 0x000fe200000000ff */
[----:B------:R-:W-:Y:S01]  /*55f0*/  FMUL.FTZ R16, R31, R16 ;  /* 0x000000101f107220 */ /* 0x000fe20000410000 */
[----:B------:R-:W-:Y:S02]  /*5600*/  F2FP.F16.F32.PACK_AB R17, RZ, R17 ;  /* 0x00000011ff11723e */ /* 0x000fe400000000ff */
[----:B------:R-:W-:Y:S02]  /*5610*/  F2FP.F16.F32.PACK_AB R21, RZ, R21 ;  /* 0x00000015ff15723e */ /* 0x000fe400000000ff */
[----:B------:R-:W-:Y:S02]  /*5620*/  F2FP.F16.F32.PACK_AB R16, RZ, R16 ;  /* 0x00000010ff10723e */ /* 0x000fe400000000ff */
[----:B------:R-:W-:Y:S02]  /*5630*/  PRMT R17, R17, 0x5410, R20 ;  /* 0x0000541011117816 */ /* 0x000fe40000000014 */
[----:B------:R-:W-:-:S04]  /*5640*/  PRMT R21, R21, 0x5410, R16 ;  /* 0x0000541015157816 */ /* 0x000fc80000000010 */
[----:B------:R-:W-:Y:S01]  /*5650*/  HFMA2.MMA R7, R17, 1, 1, R7 ;  /* 0x3c003c0011077835 */ /* 0x000fe20000000007 */
[----:B------:R-:W-:-:S10]  /*5660*/  HADD2 R8, R21, R8 ;  /* 0x0000000815087230 */ /* 0x000fd40000000000 */
.L_x_1077:
        /* <DEDUP_REMOVED lines=199> */
.L_x_1082:
        /* <DEDUP_REMOVED lines=91> */
.L_x_1083:
        /* <DEDUP_REMOVED lines=93> */
.L_x_1084:
        /* <DEDUP_REMOVED lines=87> */
.L_x_1081:
        /* <DEDUP_REMOVED lines=199> */
.L_x_1086:
        /* <DEDUP_REMOVED lines=91> */
.L_x_1087:
        /* <DEDUP_REMOVED lines=93> */
.L_x_1088:
        /* <DEDUP_REMOVED lines=87> */
.L_x_1085:
[----:B------:R-:W1:Y:S01]  /*9130*/  S2UR UR5, SR_CTAID.Z ;  /* 0x00000000000579c3 */ /* 0x000e620000002700 */
[----:B------:R-:W-:Y:S01]  /*9140*/  IADD3 R57, R57, 0x20, RZ ;  /* 0x0000002039397810 */ /* 0x000fe20007ffe0ff */
[C---:B0-----:R-:W-:Y:S01]  /*9150*/  IMAD.WIDE R26, R60.reuse, 0x8, R26 ;  /* 0x000000083c1a7825 */ /* 0x041fe200078e021a */
        /* <DEDUP_REMOVED lines=9> */
.L_x_1072:
        /* <DEDUP_REMOVED lines=10> */
.L_x_1099:
[----:B------:R-:W-:-:S05]  /*9290*/  MOV R65, R27 ;  /* 0x0000001b00417202 */ /* 0x000fca0000000f00 */
        /* <DEDUP_REMOVED lines=10> */
[----:B------:R-:W-:Y:S02]  /*9340*/  ISETP.NE.AND P2, PT, R30, RZ, PT ;  /* 0x000000ff1e00720c */ /* 0x000fe40003f45270 */
[----:B------:R-:W-:Y:S02]  /*9350*/  SHF.R.U32.HI R40, RZ, 0xc, R17 ;  /* 0x0000000cff287819 */ /* 0x000fe40000011611 */
[----:B------:R-:W-:Y:S02]  /*9360*/  SHF.R.U32.HI R43, RZ, 0xc, R19 ;  /* 0x0000000cff2b7819 */ /* 0x000fe40000011613 */
[----:B------:R-:W-:Y:S02]  /*9370*/  LOP3.LUT R42, R42, 0xf000f, RZ, 0xc0, !PT ;  /* 0x000f000f2a2a7812 */ /* 0x000fe400078ec0ff */
[----:B------:R-:W-:Y:S02]  /*9380*/  LOP3.LUT R43, R43, 0xf000f, RZ, 0xc0, !PT ;  /* 0x000f000f2b2b7812 */ /* 0x000fe400078ec0ff */
[----:B------:R-:W-:-:S02]  /*9390*/  LOP3.LUT R29, R16, 0x3f003f, RZ, 0xc0, !PT ;  /* 0x003f003f101d7812 */ /* 0x000fc400078ec0ff */
[----:B------:R-:W-:Y:S02]  /*93a0*/  SHF.R.U32.HI R28, RZ, 0x6, R16 ;  /* 0x00000006ff1c7819 */ /* 0x000fe40000011610 */
[----:B------:R-:W-:Y:S02]  /*93b0*/  LOP3.LUT R15, R18, 0x3f003f, RZ, 0xc0, !PT ;  /* 0x003f003f120f7812 */ /* 0x000fe400078ec0ff */
[----:B------:R-:W-:Y:S02]  /*93c0*/  LOP3.LUT R16, R19, 0x3f003f, RZ, 0xc0, !PT ;  /* 0x003f003f13107812 */ /* 0x000fe400078ec0ff */
[----:B------:R-:W-:Y:S02]  /*93d0*/  LOP3.LUT R14, R17, 0x3f003f, RZ, 0xc0, !PT ;  /* 0x003f003f110e7812 */ /* 0x000fe400078ec0ff */
[----:B------:R-:W-:Y:S02]  /*93e0*/  SHF.R.U32.HI R19, RZ, 0x6, R19 ;  /* 0x00000006ff137819 */ /* 0x000fe40000011613 */
[----:B------:R-:W-:-:S04]  /*93f0*/  SHF.R.U32.HI R17, RZ, 0x6, R17 ;  /* 0x00000006ff117819 */ /* 0x000fc80000011611 */
[----:B------:R-:W-:Y:S02]  /*9400*/  LOP3.LUT R17, R17, 0x3f003f, RZ, 0xc0, !PT ;  /* 0x003f003f11117812 */ /* 0x000fe400078ec0ff */
[----:B------:R-:W-:Y:S02]  /*9410*/  SHF.R.U32.HI R18, RZ, 0x6, R18 ;  /* 0x00000006ff127819 */ /* 0x000fe40000011612 */
[----:B------:R-:W-:Y:S02]  /*9420*/  LOP3.LUT R28, R28, 0x3f003f, RZ, 0xc0, !PT ;  /* 0x003f003f1c1c7812 */ /* 0x000fe400078ec0ff */
[----:B------:R-:W-:Y:S02]  /*9430*/  LOP3.LUT R29, R29, 0x64006400, RZ, 0xfc, !PT ;  /* 0x640064001d1d7812 */ /* 0x000fe400078efcff */
[----:B------:R-:W-:Y:S02]  /*9440*/  ISETP.GE.AND P3, PT, R59, 0x2, PT ;  /* 0x000000023b00780c */ /* 0x000fe40003f66270 */
[----:B---3--:R-:W-:-:S02]  /*9450*/  SHF.R.U32.HI R39, RZ, 0x8, R20 ;  /* 0x00000008ff277819 */ /* 0x008fc40000011614 */
[--C-:B------:R-:W-:Y:S02]  /*9460*/  SHF.R.U32.HI R47, RZ, 0xa, R20.reuse ;  /* 0x0000000aff2f7819 */ /* 0x100fe40000011614 */
[----:B------:R-:W-:Y:S02]  /*9470*/  LOP3.LUT R30, R20, 0x3f003f, RZ, 0xc0, !PT ;  /* 0x003f003f141e7812 */ /* 0x000fe400078ec0ff */
[----:B------:R-:W-:Y:S02]  /*9480*/  SHF.R.U32.HI R34, RZ, 0x6, R20 ;  /* 0x00000006ff227819 */ /* 0x000fe40000011614 */
        /* <DEDUP_REMOVED lines=9> */
[----:B------:R-:W-:Y:S02]  /*9520*/  SHF.R.U32.HI R44, RZ, 0x8, R23 ;  /* 0x00000008ff2c7819 */ /* 0x000fe40000011617 */
[----:B------:R-:W-:Y:S02]  /*9530*/  LOP3.LUT R22, R40, 0xf000f, RZ, 0xc0, !PT ;  /* 0x000f000f28167812 */ /* 0x000fe400078ec0ff */
[----:B------:R-:W-:Y:S02]  /*9540*/  LOP3.LUT R20, R20, 0x300030, R39, 0xf8, !PT ;  /* 0x0030003014147812 */ /* 0x000fe400078ef827 */
[--C-:B------:R-:W-:Y:S02]  /*9550*/  SHF.R.U32.HI R48, RZ, 0xa, R23.reuse ;  /* 0x0000000aff307819 */ /* 0x100fe40000011617 */
[----:B------:R-:W-:Y:S02]  /*9560*/  LOP3.LUT R35, R23, 0x3f003f, RZ, 0xc0, !PT ;  /* 0x003f003f17237812 */ /* 0x000fe400078ec0ff */
[----:B------:R-:W-:-:S02]  /*9570*/  SHF.R.U32.HI R37, RZ, 0x6, R23 ;  /* 0x00000006ff257819 */ /* 0x000fc40000011617 */
[----:B--2---:R-:W-:Y:S02]  /*9580*/  SHF.R.U32.HI R50, RZ, 0xc, R24 ;  /* 0x0000000cff327819 */ /* 0x004fe40000011618 */
[--C-:B------:R-:W-:Y:S02]  /*9590*/  SHF.R.U32.HI R51, RZ, 0xc, R25.reuse ;  /* 0x0000000cff337819 */ /* 0x100fe40000011619 */
[----:B------:R-:W-:Y:S02]  /*95a0*/  LOP3.LUT R39, R25, 0x3f003f, RZ, 0xc0, !PT ;  /* 0x003f003f19277812 */ /* 0x000fe400078ec0ff */
[----:B------:R-:W-:Y:S02]  /*95b0*/  SHF.R.U32.HI R40, RZ, 0x6, R25 ;  /* 0x00000006ff287819 */ /* 0x000fe40000011619 */
[----:B------:R-:W-:Y:S02]  /*95c0*/  LOP3.LUT R23, R42, 0x300030, R21, 0xf8, !PT ;  /* 0x003000302a177812 */ /* 0x000fe400078ef815 */
[----:B------:R-:W-:-:S02]  /*95d0*/  SHF.R.U32.HI R25, RZ, 0xc, R26 ;  /* 0x0000000cff197819 */ /* 0x000fc4000001161a */
[----:B------:R-:W-:Y:S02]  /*95e0*/  LOP3.LUT R22, R22, 0x300030, R41, 0xf8, !PT ;  /* 0x0030003016167812 */ /* 0x000fe400078ef829 */
[----:B------:R-:W-:Y:S02]  /*95f0*/  LOP3.LUT R21, R43, 0x300030, R44, 0xf8, !PT ;  /* 0x003000302b157812 */ /* 0x000fe400078ef82c */
[----:B------:R-:W-:Y:S02]  /*9600*/  LOP3.LUT R43, R24, 0x3f003f, RZ, 0xc0, !PT ;  /* 0x003f003f182b7812 */ /* 0x000fe400078ec0ff */
[----:B------:R-:W-:Y:S02]  /*9610*/  SHF.R.U32.HI R44, RZ, 0x6, R24 ;  /* 0x00000006ff2c7819 */ /* 0x000fe40000011618 */
[----:B------:R-:W-:Y:S02]  /*9620*/  LOP3.LUT R38, R26, 0x3f003f, RZ, 0xc0, !PT ;  /* 0x003f003f1a267812 */ /* 0x000fe400078ec0ff */
[----:B------:R-:W-:-:S02]  /*9630*/  SHF.R.U32.HI R41, RZ, 0x6, R26 ;  /* 0x00000006ff297819 */ /* 0x000fc4000001161a */
[--C-:B------:R-:W-:Y:S02]  /*9640*/  SHF.R.U32.HI R52, RZ, 0xc, R27.reuse ;  /* 0x0000000cff347819 */ /* 0x100fe4000001161b */
[----:B------:R-:W-:Y:S02]  /*9650*/  LOP3.LUT R42, R27, 0x3f003f, RZ, 0xc0, !PT ;  /* 0x003f003f1b2a7812 */ /* 0x000fe400078ec0ff */
[----:B------:R-:W-:Y:S02]  /*9660*/  SHF.R.U32.HI R45, RZ, 0x6, R27 ;  /* 0x00000006ff2d7819 */ /* 0x000fe4000001161b */
[----:B------:R-:W-:Y:S02]  /*9670*/  LOP3.LUT R24, R50, 0xf000f, RZ, 0xc0, !PT ;  /* 0x000f000f32187812 */ /* 0x000fe400078ec0ff */
[----:B------:R-:W-:Y:S02]  /*9680*/  LOP3.LUT R26, R51, 0xf000f, RZ, 0xc0, !PT ;  /* 0x000f000f331a7812 */ /* 0x000fe400078ec0ff */
        /* <DEDUP_REMOVED lines=8> */
[----:B------:R-:W-:Y:S02]  /*9710*/  LOP3.LUT R27, R51, 0x300030, R48, 0xf8, !PT ;  /* 0x00300030331b7812 */ /* 0x000fe400078ef830 */
        /* <DEDUP_REMOVED lines=115> */
.L_x_1092:
        /* <DEDUP_REMOVED lines=49> */
.L_x_1093:
        /* <DEDUP_REMOVED lines=48> */
.L_x_1094:
        /* <DEDUP_REMOVED lines=45> */
.L_x_1091:
[----:B------:R-:W-:Y:S05]  /*a730*/  @!P1 BRA `(.L_x_1095) ;  /* 0x0000001400289947 */ /* 0x000fea0003800000 */
[----:B-----5:R-:W-:Y:S02]  /*a740*/  IMAD R17, R62, 0xc, RZ ;  /* 0x0000000c3e117824 */ /* 0x020fe400078e02ff */
[----:B------:R-:W-:-:S05]  /*a750*/  IMAD.WIDE.U32 R14, R60, 0xc, R64 ;  /* 0x0000000c3c0e7825 */ /* 0x000fca00078e0040 */
[----:B------:R-:W-:-:S03]  /*a760*/  IADD3 R15, R15, R17, RZ ;  /* 0x000000110f0f7210 */ /* 0x000fc60007ffe0ff */
[C---:B------:R-:W-:Y:S02]  /*a770*/  IMAD.WIDE R24, R60.reuse, 0x4, R14 ;  /* 0x000000043c187825 */ /* 0x040fe400078e020e */
[----:B------:R-:W2:Y:S02]  /*a780*/  LDG.E.128.CONSTANT R16, desc[UR6][R14.64] ;  /* 0x000000060e107981 */ /* 0x000ea4000c1e9d00 */
        /* <DEDUP_REMOVED lines=10> */
[--C-:B------:R-:W-:Y:S02]  /*a830*/  SHF.R.U32.HI R41, RZ, 0xc, R18.reuse ;  /* 0x0000000cff297819 */ /* 0x100fe40000011612 */
[--C-:B------:R-:W-:Y:S02]  /*a840*/  SHF.R.U32.HI R43, RZ, 0xc, R19.reuse ;  /* 0x0000000cff2b7819 */ /* 0x100fe40000011613 */
[----:B------:R-:W-:Y:S02]  /*a850*/  LOP3.LUT R15, R18, 0x3f003f, RZ, 0xc0, !PT ;  /* 0x003f003f120f7812 */ /* 0x000fe400078ec0ff */
[----:B------:R-:W-:Y:S02]  /*a860*/  SHF.R.U32.HI R16, RZ, 0x6, R18 ;  /* 0x00000006ff107819 */ /* 0x000fe40000011612 */
[----:B------:R-:W-:Y:S02]  /*a870*/  LOP3.LUT R34, R19, 0x3f003f, RZ, 0xc0, !PT ;  /* 0x003f003f13227812 */ /* 0x000fe400078ec0ff */
[----:B------:R-:W-:-:S02]  /*a880*/  SHF.R.U32.HI R37, RZ, 0x6, R19 ;  /* 0x00000006ff257819 */ /* 0x000fc40000011613 */
[--C-:B----4-:R-:W-:Y:S02]  /*a890*/  SHF.R.U32.HI R42, RZ, 0x8, R22.reuse ;  /* 0x00000008ff2a7819 */ /* 0x110fe40000011616 */
        /* <DEDUP_REMOVED lines=13> */
[----:B------:R-:W-:Y:S02]  /*a970*/  LOP3.LUT R41, R41, 0xf000f, RZ, 0xc0, !PT ;  /* 0x000f000f29297812 */ /* 0x000fe400078ec0ff */
[----:B------:R-:W-:Y:S02]  /*a980*/  LOP3.LUT R43, R43, 0xf000f, RZ, 0xc0, !PT ;  /* 0x000f000f2b2b7812 */ /* 0x000fe400078ec0ff */
[----:B---3--:R-:W-:Y:S02]  /*a990*/  SHF.R.U32.HI R50, RZ, 0xc, R24 ;  /* 0x0000000cff327819 */ /* 0x008fe40000011618 */
[----:B------:R-:W-:-:S02]  /*a9a0*/  LOP3.LUT R44, R24, 0x3f003f, RZ, 0xc0, !PT ;  /* 0x003f003f182c7812 */ /* 0x000fc400078ec0ff */
[----:B------:R-:W-:Y:S02]  /*a9b0*/  SHF.R.U32.HI R45, RZ, 0x6, R24 ;  /* 0x00000006ff2d7819 */ /* 0x000fe40000011618 */
[----:B------:R-:W-:Y:S02]  /*a9c0*/  LOP3.LUT R23, R23, 0x300030, R20, 0xf8, !PT ;  /* 0x0030003017177812 */ /* 0x000fe400078ef814 */
[----:B------:R-:W-:Y:S02]  /*a9d0*/  SHF.R.U32.HI R24, RZ, 0xc, R25 ;  /* 0x0000000cff187819 */ /* 0x000fe40000011619 */
[----:B------:R-:W-:Y:S02]  /*a9e0*/  LOP3.LUT R38, R38, 0xf000f, RZ, 0xc0, !PT ;  /* 0x000f000f26267812 */ /* 0x000fe400078ec0ff */
[----:B------:R-:W-:Y:S02]  /*a9f0*/  LOP3.LUT R20, R41, 0x300030, R42, 0xf8, !PT ;  /* 0x0030003029147812 */ /* 0x000fe400078ef82a */
[----:B------:R-:W-:-:S02]  /*aa00*/  LOP3.LUT R22, R43, 0x300030, R22, 0xf8, !PT ;  /* 0x003000302b167812 */ /* 0x000fc400078ef816 */
[----:B------:R-:W-:Y:S02]  /*aa10*/  SHF.R.U32.HI R51, RZ, 0xc, R27 ;  /* 0x0000000cff337819 */ /* 0x000fe4000001161b */
        /* <DEDUP_REMOVED lines=8> */
[----:B------:R-:W-:Y:S02]  /*aaa0*/  LOP3.LUT R21, R38, 0x300030, R39, 0xf8, !PT ;  /* 0x0030003026157812 */ /* 0x000fe400078ef827 */
        /* <DEDUP_REMOVED lines=10> */
[----:B------:R-:W-:Y:S02]  /*ab50*/  LOP3.LUT R24, R51, 0x300030, R48, 0xf8, !PT ;  /* 0x0030003033187812 */ /* 0x000fe400078ef830 */
        /* <DEDUP_REMOVED lines=122> */
.L_x_1096:
        /* <DEDUP_REMOVED lines=49> */
.L_x_1097:
        /* <DEDUP_REMOVED lines=48> */
.L_x_1098:
        /* <DEDUP_REMOVED lines=45> */
.L_x_1095:
[----:B------:R-:W-:Y:S01]  /*bbe0*/  IADD3 R57, R57, 0x20, RZ ;  /* 0x0000002039397810 */ /* 0x000fe20007ffe0ff */
[----:B-1----:R-:W-:Y:S01]  /*bbf0*/  IMAD.WIDE.U32 R64, R60, 0x18, R64 ;  /* 0x000000183c407825 */ /* 0x002fe200078e0040 */
[----:B------:R-:W-:Y:S02]  /*bc00*/  UIADD3 UR4, UR4, 0x40, URZ ;  /* 0x0000004004047890 */ /* 0x000fe4000fffe03f */
[C---:B------:R-:W-:Y:S01]  /*bc10*/  ISETP.GE.AND P2, PT, R57.reuse, UR5, PT ;  /* 0x0000000539007c0c */ /* 0x040fe2000bf46270 */
[----:B------:R-:W-:Y:S01]  /*bc20*/  IMAD R27, R62, 0x18, RZ ;  /* 0x000000183e1b7824 */ /* 0x000fe200078e02ff */
[----:B------:R-:W-:-:S04]  /*bc30*/  ISETP.LT.AND P3, PT, R57, R58, PT ;  /* 0x0000003a3900720c */ /* 0x000fc80003f61270 */
[----:B------:R-:W-:-:S09]  /*bc40*/  IADD3 R27, R65, R27, RZ ;  /* 0x0000001b411b7210 */ /* 0x000fd20007ffe0ff */
[----:B------:R-:W-:Y:S05]  /*bc50*/  @!P2 BRA P3, `(.L_x_1099) ;  /* 0xffffffd4008ca947 */ /* 0x000fea000183ffff */
.L_x_1090:
        /* <DEDUP_REMOVED lines=19> */
.L_x_1103:
[----:B------:R-:W0:Y:S02]  /*bd90*/  LDS R10, [R0] ;  /* 0x00000000000a7984 */ /* 0x000e240000000800 */
[----:B0-----:R-:W-:-:S06]  /*bda0*/  HADD2 R11, R10, R17 ;  /* 0x000000110a0b7230 */ /* 0x001fcc0000000000 */
[----:B------:R-:W0:Y:S02]  /*bdb0*/  ATOMS.CAST.SPIN R11, [R0], R10, R11 ;  /* 0x0000000a000b738d */ /* 0x000e24000180000b */
[----:B0-----:R-:W-:-:S13]  /*bdc0*/  ISETP.EQ.U32.AND P0, PT, R11, 0x1, PT ;  /* 0x000000010b00780c */ /* 0x001fda0003f02070 */
[----:B------:R-:W-:Y:S05]  /*bdd0*/  @!P0 BRA `(.L_x_1103) ;  /* 0xfffffffc00ec8947 */ /* 0x000fea000383ffff */
[----:B------:R-:W-:Y:S05]  /*bde0*/  BRA `(.L_x_1101) ;  /* 0x00000000000c7947 */ /* 0x000fea0003800000 */
.L_x_1102:
[----:B------:R-:W2:Y:S02]  /*bdf0*/  LD.E R0, desc[UR6][R14.64] ;  /* 0x000000060e007980 */ /* 0x000ea4000c101900 */
[----:B--2---:R-:W-:-:S05]  /*be00*/  IADD3 R9, R17, R0, RZ ;  /* 0x0000000011097210 */ /* 0x004fca0007ffe0ff */
[----:B------:R0:W-:Y:S02]  /*be10*/  ST.E desc[UR6][R14.64], R9 ;  /* 0x000000090e007985 */ /* 0x0001e4000c101906 */
.L_x_1101:
[----:B------:R-:W-:Y:S05]  /*be20*/  BSYNC B0 ;  /* 0x0000000000007941 */ /* 0x000fea0003800000 */
.L_x_1100:
[----:B------:R1:W-:Y:S01]  /*be30*/  ATOM.E.ADD.F16x2.RN.STRONG.GPU P0, RZ, desc[UR6][R14.64+0x4], R13 ;  /* 0x0000040d0eff79a2 */ /* 0x0003e2000810e1c6 */
[----:B------:R-:W-:Y:S04]  /*be40*/  BSSY B0, `(.L_x_1104) ;  /* 0x000000f000007945 */ /* 0x000fe80003800000 */
[----:B-1----:R-:W-:Y:S05]  /*be50*/  @P0 BRA `(.L_x_1105) ;  /* 0x0000000000340947 */ /* 0x002fea0003800000 */
[----:B------:R-:W1:Y:S02]  /*be60*/  QSPC.E.S P0, RZ, [R14+0x4] ;  /* 0x000004000eff73aa */ /* 0x000e640000000500 */
[----:B-1----:R-:W-:Y:S05]  /*be70*/  @!P0 BRA `(.L_x_1106) ;  /* 0x0000000000208947 */ /* 0x002fea0003800000 */
[----:B------:R-:W-:-:S04]  /*be80*/  MOV R10, R14 ;  /* 0x0000000e000a7202 */ /* 0x000fc80000000f00 */
[----:B------:R-:W-:-:S07]  /*be90*/  MOV R0, R10 ;  /* 0x0000000a00007202 */ /* 0x000fce0000000f00 */
.L_x_1107:
[----:B------:R-:W1:Y:S02]  /*bea0*/  LDS R10, [R0+0x4] ;  /* 0x00000400000a7984 */ /* 0x000e640000000800 */
[----:B-1----:R-:W-:-:S10]  /*beb0*/  HFMA2.MMA R11, R10, 1, 1, R13 ;  /* 0x3c003c000a0b7835 */ /* 0x002fd4000000000d */
[----:B------:R-:W1:Y:S02]  /*bec0*/  ATOMS.CAST.SPIN R11, [R0+0x4], R10, R11 ;  /* 0x0000040a000b738d */ /* 0x000e64000180000b */
[----:B-1----:R-:W-:-:S13]  /*bed0*/  ISETP.EQ.U32.AND P0, PT, R11, 0x1, PT ;  /* 0x000000010b00780c */ /* 0x002fda0003f02070 */
[----:B------:R-:W-:Y:S05]  /*bee0*/  @!P0 BRA `(.L_x_1107) ;  /* 0xfffffffc00ec8947 */ /* 0x000fea000383ffff */
[----:B------:R-:W-:Y:S05]  /*bef0*/  BRA `(.L_x_1105) ;  /* 0x00000000000c7947 */ /* 0x000fea0003800000 */
.L_x_1106:
[----:B------:R-:W0:Y:S02]  /*bf00*/  LD.E R0, desc[UR6][R14.64+0x4] ;  /* 0x000004060e007980 */ /* 0x000e24000c101900 */
[----:B0-----:R-:W-:-:S05]  /*bf10*/  IADD3 R9, R13, R0, RZ ;  /* 0x000000000d097210 */ /* 0x001fca0007ffe0ff */
[----:B------:R1:W-:Y:S02]  /*bf20*/  ST.E desc[UR6][R14.64+0x4], R9 ;  /* 0x000004090e007985 */ /* 0x0003e4000c101906 */
.L_x_1105:
[----:B------:R-:W-:Y:S05]  /*bf30*/  BSYNC B0 ;  /* 0x0000000000007941 */ /* 0x000fea0003800000 */
.L_x_1104:
        /* <DEDUP_REMOVED lines=12> */
.L_x_1111:
[----:B------:R-:W0:Y:S02]  /*c000*/  LDS R2, [R0] ;  /* 0x0000000000027984 */ /* 0x000e240000000800 */
[----:B0-----:R-:W-:-:S06]  /*c010*/  HADD2 R3, R2, R9 ;  /* 0x0000000902037230 */ /* 0x001fcc0000000000 */
[----:B------:R-:W0:Y:S02]  /*c020*/  ATOMS.CAST.SPIN R3, [R0], R2, R3 ;  /* 0x000000020003738d */ /* 0x000e240001800003 */
[----:B0-----:R-:W-:-:S13]  /*c030*/  ISETP.EQ.U32.AND P0, PT, R3, 0x1, PT ;  /* 0x000000010300780c */ /* 0x001fda0003f02070 */
[----:B------:R-:W-:Y:S05]  /*c040*/  @!P0 BRA `(.L_x_1111) ;  /* 0xfffffffc00ec8947 */ /* 0x000fea000383ffff */
[----:B------:R-:W-:Y:S05]  /*c050*/  BRA `(.L_x_1109) ;  /* 0x00000000000c7947 */ /* 0x000fea0003800000 */
.L_x_1110:
[----:B------:R-:W2:Y:S02]  /*c060*/  LD.E R0, desc[UR6][R14.64] ;  /* 0x000000060e007980 */ /* 0x000ea4000c101900 */
[----:B--2---:R-:W-:-:S05]  /*c070*/  IADD3 R3, R9, R0, RZ ;  /* 0x0000000009037210 */ /* 0x004fca0007ffe0ff */
[----:B------:R0:W-:Y:S02]  /*c080*/  ST.E desc[UR6][R14.64], R3 ;  /* 0x000000030e007985 */ /* 0x0001e4000c101906 */
.L_x_1109:
[----:B------:R-:W-:Y:S05]  /*c090*/  BSYNC B0 ;  /* 0x0000000000007941 */ /* 0x000fea0003800000 */
.L_x_1108:
[----:B------:R1:W-:Y:S01]  /*c0a0*/  ATOM.E.ADD.F16x2.RN.STRONG.GPU P0, RZ, desc[UR6][R14.64+0x4], R11 ;  /* 0x0000040b0eff79a2 */ /* 0x0003e2000810e1c6 */
[----:B------:R-:W-:Y:S04]  /*c0b0*/  BSSY B0, `(.L_x_1112) ;  /* 0x000000f000007945 */ /* 0x000fe80003800000 */
[----:B-1----:R-:W-:Y:S05]  /*c0c0*/  @P0 BRA `(.L_x_1113) ;  /* 0x0000000000340947 */ /* 0x002fea0003800000 */
[----:B------:R-:W1:Y:S02]  /*c0d0*/  QSPC.E.S P0, RZ, [R14+0x4] ;  /* 0x000004000eff73aa */ /* 0x000e640000000500 */
[----:B-1----:R-:W-:Y:S05]  /*c0e0*/  @!P0 BRA `(.L_x_1114) ;  /* 0x0000000000208947 */ /* 0x002fea0003800000 */
[----:B------:R-:W-:-:S04]  /*c0f0*/  MOV R2, R14 ;  /* 0x0000000e00027202 */ /* 0x000fc80000000f00 */
[----:B------:R-:W-:-:S07]  /*c100*/  MOV R0, R2 ;  /* 0x0000000200007202 */ /* 0x000fce0000000f00 */
.L_x_1115:
[----:B------:R-:W0:Y:S02]  /*c110*/  LDS R2, [R0+0x4] ;  /* 0x0000040000027984 */ /* 0x000e240000000800 */
[----:B0-----:R-:W-:-:S10]  /*c120*/  HFMA2.MMA R3, R2, 1, 1, R11 ;  /* 0x3c003c0002037835 */ /* 0x001fd4000000000b */
[----:B------:R-:W0:Y:S02]  /*c130*/  ATOMS.CAST.SPIN R3, [R0+0x4], R2, R3 ;  /* 0x000004020003738d */ /* 0x000e240001800003 */
[----:B0-----:R-:W-:-:S13]  /*c140*/  ISETP.EQ.U32.AND P0, PT, R3, 0x1, PT ;  /* 0x000000010300780c */ /* 0x001fda0003f02070 */
[----:B------:R-:W-:Y:S05]  /*c150*/  @!P0 BRA `(.L_x_1115) ;  /* 0xfffffffc00ec8947 */ /* 0x000fea000383ffff */
[----:B------:R-:W-:Y:S05]  /*c160*/  BRA `(.L_x_1113) ;  /* 0x00000000000c7947 */ /* 0x000fea0003800000 */
.L_x_1114:
[----:B------:R-:W0:Y:S02]  /*c170*/  LD.E R0, desc[UR6][R14.64+0x4] ;  /* 0x000004060e007980 */ /* 0x000e24000c101900 */
[----:B0-----:R-:W-:-:S05]  /*c180*/  IADD3 R3, R11, R0, RZ ;  /* 0x000000000b037210 */ /* 0x001fca0007ffe0ff */
[----:B------:R1:W-:Y:S02]  /*c190*/  ST.E desc[UR6][R14.64+0x4], R3 ;  /* 0x000004030e007985 */ /* 0x0003e4000c101906 */
.L_x_1113:
[----:B------:R-:W-:Y:S05]  /*c1a0*/  BSYNC B0 ;  /* 0x0000000000007941 */ /* 0x000fea0003800000 */
.L_x_1112:
        /* <DEDUP_REMOVED lines=12> */
.L_x_1119:
[----:B------:R-:W0:Y:S02]  /*c270*/  LDS R2, [R0] ;  /* 0x0000000000027984 */ /* 0x000e240000000800 */
[----:B0-----:R-:W-:-:S06]  /*c280*/  HADD2 R3, R2, R5 ;  /* 0x0000000502037230 */ /* 0x001fcc0000000000 */
[----:B------:R-:W0:Y:S02]  /*c290*/  ATOMS.CAST.SPIN R3, [R0], R2, R3 ;  /* 0x000000020003738d */ /* 0x000e240001800003 */
[----:B0-----:R-:W-:-:S13]  /*c2a0*/  ISETP.EQ.U32.AND P0, PT, R3, 0x1, PT ;  /* 0x000000010300780c */ /* 0x001fda0003f02070 */
[----:B------:R-:W-:Y:S05]  /*c2b0*/  @!P0 BRA `(.L_x_1119) ;  /* 0xfffffffc00ec8947 */ /* 0x000fea000383ffff */
[----:B------:R-:W-:Y:S05]  /*c2c0*/  BRA `(.L_x_1117) ;  /* 0x00000000000c7947 */ /* 0x000fea0003800000 */
.L_x_1118:
[----:B------:R-:W2:Y:S02]  /*c2d0*/  LD.E R0, desc[UR6][R14.64] ;  /* 0x000000060e007980 */ /* 0x000ea4000c101900 */
[----:B--2---:R-:W-:-:S05]  /*c2e0*/  IADD3 R3, R5, R0, RZ ;  /* 0x0000000005037210 */ /* 0x004fca0007ffe0ff */
[----:B------:R0:W-:Y:S02]  /*c2f0*/  ST.E desc[UR6][R14.64], R3 ;  /* 0x000000030e007985 */ /* 0x0001e4000c101906 */
.L_x_1117:
[----:B------:R-:W-:Y:S05]  /*c300*/  BSYNC B0 ;  /* 0x0000000000007941 */ /* 0x000fea0003800000 */
.L_x_1116:
[----:B------:R1:W-:Y:S01]  /*c310*/  ATOM.E.ADD.F16x2.RN.STRONG.GPU P0, RZ, desc[UR6][R14.64+0x4], R55 ;  /* 0x000004370eff79a2 */ /* 0x0003e2000810e1c6 */
[----:B------:R-:W-:Y:S04]  /*c320*/  BSSY B0, `(.L_x_1120) ;  /* 0x000000f000007945 */ /* 0x000fe80003800000 */
[----:B-1----:R-:W-:Y:S05]  /*c330*/  @P0 BRA `(.L_x_1121) ;  /* 0x0000000000340947 */ /* 0x002fea0003800000 */
[----:B------:R-:W1:Y:S02]  /*c340*/  QSPC.E.S P0, RZ, [R14+0x4] ;  /* 0x000004000eff73aa */ /* 0x000e640000000500 */
[----:B-1----:R-:W-:Y:S05]  /*c350*/  @!P0 BRA `(.L_x_1122) ;  /* 0x0000000000208947 */ /* 0x002fea0003800000 */
[----:B------:R-:W-:-:S04]  /*c360*/  MOV R2, R14 ;  /* 0x0000000e00027202 */ /* 0x000fc80000000f00 */
[----:B------:R-:W-:-:S07]  /*c370*/  MOV R0, R2 ;  /* 0x0000000200007202 */ /* 0x000fce0000000f00 */
.L_x_1123:
[----:B------:R-:W0:Y:S02]  /*c380*/  LDS R2, [R0+0x4] ;  /* 0x0000040000027984 */ /* 0x000e240000000800 */
[----:B0-----:R-:W-:-:S10]  /*c390*/  HFMA2.MMA R3, R2, 1, 1, R55 ;  /* 0x3c003c0002037835 */ /* 0x001fd40000000037 */
[----:B------:R-:W0:Y:S02]  /*c3a0*/  ATOMS.CAST.SPIN R3, [R0+0x4], R2, R3 ;  /* 0x000004020003738d */ /* 0x000e240001800003 */
[----:B0-----:R-:W-:-:S13]  /*c3b0*/  ISETP.EQ.U32.AND P0, PT, R3, 0x1, PT ;  /* 0x000000010300780c */ /* 0x001fda0003f02070 */
[----:B------:R-:W-:Y:S05]  /*c3c0*/  @!P0 BRA `(.L_x_1123) ;  /* 0xfffffffc00ec8947 */ /* 0x000fea000383ffff */
[----:B------:R-:W-:Y:S05]  /*c3d0*/  BRA `(.L_x_1121) ;  /* 0x00000000000c7947 */ /* 0x000fea0003800000 */
.L_x_1122:
[----:B------:R-:W0:Y:S02]  /*c3e0*/  LD.E R0, desc[UR6][R14.64+0x4] ;  /* 0x000004060e007980 */ /* 0x000e24000c101900 */
[----:B0-----:R-:W-:-:S05]  /*c3f0*/  IADD3 R3, R55, R0, RZ ;  /* 0x0000000037037210 */ /* 0x001fca0007ffe0ff */
[----:B------:R1:W-:Y:S02]  /*c400*/  ST.E desc[UR6][R14.64+0x4], R3 ;  /* 0x000004030e007985 */ /* 0x0003e4000c101906 */
.L_x_1121:
[----:B------:R-:W-:Y:S05]  /*c410*/  BSYNC B0 ;  /* 0x0000000000007941 */ /* 0x000fea0003800000 */
.L_x_1120:
        /* <DEDUP_REMOVED lines=12> */
.L_x_1127:
[----:B------:R-:W0:Y:S02]  /*c4e0*/  LDS R2, [R0] ;  /* 0x0000000000027984 */ /* 0x000e240000000800 */
[----:B0-----:R-:W-:-:S06]  /*c4f0*/  HADD2 R3, R2, R7 ;  /* 0x0000000702037230 */ /* 0x001fcc0000000000 */
[----:B------:R-:W0:Y:S02]  /*c500*/  ATOMS.CAST.SPIN R3, [R0], R2, R3 ;  /* 0x000000020003738d */ /* 0x000e240001800003 */
[----:B0-----:R-:W-:-:S13]  /*c510*/  ISETP.EQ.U32.AND P0, PT, R3, 0x1, PT ;  /* 0x000000010300780c */ /* 0x001fda0003f02070 */
[----:B------:R-:W-:Y:S05]  /*c520*/  @!P0 BRA `(.L_x_1127) ;  /* 0xfffffffc00ec8947 */ /* 0x000fea000383ffff */
[----:B------:R-:W-:Y:S05]  /*c530*/  BRA `(.L_x_1125) ;  /* 0x00000000000c7947 */ /* 0x000fea0003800000 */
.L_x_1126:
[----:B------:R-:W2:Y:S02]  /*c540*/  LD.E R0, desc[UR6][R14.64] ;  /* 0x000000060e007980 */ /* 0x000ea4000c101900 */
[----:B--2---:R-:W-:-:S05]  /*c550*/  IADD3 R3, R7, R0, RZ ;  /* 0x0000000007037210 */ /* 0x004fca0007ffe0ff */
[----:B------:R0:W-:Y:S02]  /*c560*/  ST.E desc[UR6][R14.64], R3 ;  /* 0x000000030e007985 */ /* 0x0001e4000c101906 */
.L_x_1125:
[----:B------:R-:W-:Y:S05]  /*c570*/  BSYNC B0 ;  /* 0x0000000000007941 */ /* 0x000fea0003800000 */
.L_x_1124:
[----:B------:R1:W-:Y:S02]  /*c580*/  ATOM.E.ADD.F16x2.RN.STRONG.GPU P0, RZ, desc[UR6][R14.64+0x4], R5 ;  /* 0x000004050eff79a2 */ /* 0x0003e4000810e1c6 */
[----:B-1----:R-:W-:Y:S05]  /*c590*/  @P0 EXIT ;  /* 0x000000000000094d */ /* 0x002fea0003800000 */
[----:B------:R-:W1:Y:S02]  /*c5a0*/  QSPC.E.S P0, RZ, [R14+0x4] ;  /* 0x000004000eff73aa */ /* 0x000e640000000500 */
[----:B-1----:R-:W-:Y:S05]  /*c5b0*/  @!P0 BRA `(.L_x_1128) ;  /* 0x0000000000208947 */ /* 0x002fea0003800000 */
[----:B------:R-:W-:-:S04]  /*c5c0*/  MOV R2, R14 ;  /* 0x0000000e00027202 */ /* 0x000fc80000000f00 */
[----:B------:R-:W-:-:S07]  /*c5d0*/  MOV R0, R2 ;  /* 0x0000000200007202 */ /* 0x000fce0000000f00 */
.L_x_1129:
[----:B------:R-:W0:Y:S02]  /*c5e0*/  LDS R2, [R0+0x4] ;  /* 0x0000040000027984 */ /* 0x000e240000000800 */
[----:B0-----:R-:W-:-:S10]  /*c5f0*/  HFMA2.MMA R3, R2, 1, 1, R5 ;  /* 0x3c003c0002037835 */ /* 0x001fd40000000005 */
[----:B------:R-:W0:Y:S02]  /*c600*/  ATOMS.CAST.SPIN R3, [R0+0x4], R2, R3 ;  /* 0x000004020003738d */ /* 0x000e240001800003 */
[----:B0-----:R-:W-:-:S13]  /*c610*/  ISETP.EQ.U32.AND P0, PT, R3, 0x1, PT ;  /* 0x000000010300780c */ /* 0x001fda0003f02070 */
[----:B------:R-:W-:Y:S05]  /*c620*/  @!P0 BRA `(.L_x_1129) ;  /* 0xfffffffc00ec8947 */ /* 0x000fea000383ffff */
[----:B------:R-:W-:Y:S05]  /*c630*/  EXIT ;  /* 0x000000000000794d */ /* 0x000fea0003800000 */
.L_x_1128:
[----:B------:R-:W0:Y:S02]  /*c640*/  LD.E R0, desc[UR6][R14.64+0x4] ;  /* 0x000004060e007980 */ /* 0x000e24000c101900 */
[----:B0-----:R-:W-:-:S05]  /*c650*/  IADD3 R3, R5, R0, RZ ;  /* 0x0000000005037210 */ /* 0x001fca0007ffe0ff */
[----:B------:R-:W-:Y:S01]  /*c660*/  ST.E desc[UR6][R14.64+0x4], R3 ;  /* 0x000004030e007985 */ /* 0x000fe2000c101906 */
[----:B------:R-:W-:Y:S05]  /*c670*/  EXIT ;  /* 0x000000000000794d */ /* 0x000fea0003800000 */
.L_x_1130:
        /* <DEDUP_REMOVED lines=16> */
.L_x_5196:


//--------------------- .text._Z23gemm_half_q_half_kernelILi4ELi40ELb1ELb1ELi32EEvPK6__halfPKjS4_S2_PS0_iiiiPKtS7_iiiiiibS2_i --------------------------
	.section	.text._Z23gemm_half_q_half_kernelILi4ELi40ELb1ELb1ELi32EEvPK6__halfPKjS4_S2_PS0_iiiiPKtS7_iiiiiibS2_i,"ax",@progbits
	.align	128
        .global         _Z23gemm_half_q_half_kernelILi4ELi40ELb1ELb1ELi32EEvPK6__halfPKjS4_S2_PS0_iiiiPKtS7_iiiiiibS2_i
        .type           _Z23gemm_half_q_half_kernelILi4ELi40ELb1ELb1ELi32EEvPK6__halfPKjS4_S2_PS0_iiiiPKtS7_iiiiiibS2_i,@function
        .size           _Z23gemm_half_q_half_kernelILi4ELi40ELb1ELb1ELi32EEvPK6__halfPKjS4_S2_PS0_iiiiPKtS7_iiiiiibS2_i,(.L_x_5197 - _Z23gemm_half_q_half_kernelILi4ELi40ELb1ELb1ELi32EEvPK6__halfPKjS4_S2_PS0_iiiiPKtS7_iiiiiibS2_i)
        .other          _Z23gemm_half_q_half_kernelILi4ELi40ELb1ELb1ELi32EEvPK6__halfPKjS4_S2_PS0_iiiiPKtS7_iiiiiibS2_i,@"STO_CUDA_ENTRY STV_DEFAULT"
_Z23gemm_half_q_half_kernelILi4ELi40ELb1ELb1ELi32EEvPK6__halfPKjS4_S2_PS0_iiiiPKtS7_iiiiiibS2_i:
.text._Z23gemm_half_q_half_kernelILi4ELi40ELb1ELb1ELi32EEvPK6__halfPKjS4_S2_PS0_iiiiPKtS7_iiiiiibS2_i:
        /* <DEDUP_REMOVED lines=48> */
.L_x_1131:
        /* <DEDUP_REMOVED lines=25> */
.L_x_1136:
        /* <DEDUP_REMOVED lines=37> */
.L_x_1135:
        /* <DEDUP_REMOVED lines=24> */
.L_x_1137:
        /* <DEDUP_REMOVED lines=14> */
.L_x_1134:
        /* <DEDUP_REMOVED lines=10> */
.L_x_1139:
        /* <DEDUP_REMOVED lines=37> */
.L_x_1138:
        /* <DEDUP_REMOVED lines=24> */
.L_x_1140:
        /* <DEDUP_REMOVED lines=13> */
.L_x_1133:
[----:B------:R-:W-:Y:S05]  /*0e80*/  BSYNC B0 ;  /* 0x0000000000007941 */ /* 0x000fea0003800000 */
.L_x_1132:
        /* <DEDUP_REMOVED lines=17> */
.L_x_1143:
[----:B---3--:R-:W-:Y:S02]  /*0fa0*/  LEA R2, R0, R7, 0x2 ;  /* 0x0000000700027211 */ /* 0x008fe400078e10ff */
[----:B------:R-:W-:Y:S02]  /*0fb0*/  IADD3 R7, R7, 0x4, RZ ;  /* 0x0000000407077810 */ /* 0x000fe40007ffe0ff */
[C---:B-12---:R-:W-:Y:S01]  /*0fc0*/  IADD3 R4, R2.reuse, 0x1, RZ ;  /* 0x0000000102047810 */ /* 0x046fe20007ffe0ff */
        /* <DEDUP_REMOVED lines=16> */
.L_x_1142:
[----:B---3--:R-:W-:-:S04]  /*10d0*/  IADD3 R2, R61, -R7, RZ ;  /* 0x800000073d027210 */ /* 0x008fc80007ffe0ff */
        /* <DEDUP_REMOVED lines=13> */
.L_x_1144:
[----:B------:R-:W-:-:S13]  /*11b0*/  ISETP.LT.OR P0, PT, R7, R61, P0 ;  /* 0x0000003d0700720c */ /* 0x000fda0000701670 */
[----:B-123--:R-:W1:Y:S01]  /*11c0*/  @P0 LDC.64 R2, c[0x0][0x230] ;  /* 0x00008c00ff020b82 */ /* 0x00ee620000000a00 */
[----:B------:R-:W-:-:S05]  /*11d0*/  @P0 LEA R0, R0, R7, 0x2 ;  /* 0x0000000700000211 */ /* 0x000fca00078e10ff */
[----:B0-----:R-:W-:-:S04]  /*11e0*/  @P0 IMAD R5, R0, R53, R6 ;  /* 0x0000003500050224 */ /* 0x001fc800078e0206 */
[----:B-1----:R-:W-:-:S05]  /*11f0*/  @P0 IMAD.WIDE R2, R5, 0x2, R2 ;  /* 0x0000000205020825 */ /* 0x002fca00078e0202 */
[----:B------:R3:W-:Y:S02]  /*1200*/  @P0 STG.E.64 desc[UR6][R2.64], RZ ;  /* 0x000000ff02000986 */ /* 0x0007e4000c101b06 */
.L_x_1141:
[----:B0-----:R-:W0:Y:S08]  /*1210*/  LDC R10, c[0x0][0x25c] ;  /* 0x00009700ff0a7b82 */ /* 0x001e300000000800 */
[----:B------:R-:W-:Y:S01]  /*1220*/  BAR.SYNC.DEFER_BLOCKING 0x0 ;  /* 0x0000000000007b1d */ /* 0x000fe20000010000 */
[----:B------:R-:W-:-:S05]  /*1230*/  ISETP.GE.AND P0, PT, R59, R60, PT ;  /* 0x0000003c3b00720c */ /* 0x000fca0003f06270 */
[----:B------:R-:W-:Y:S02]  /*1240*/  ULDC UR5, c[0x0][0x258] ;  /* 0x0000960000057ab9 */ /* 0x000fe40000000800 */
[----:B------:R-:W4:Y:S01]  /*1250*/  LDC R12, c[0x0][0x264] ;  /* 0x00009900ff0c7b82 */ /* 0x000f220000000800 */
[----:B------:R-:W-:Y:S01]  /*1260*/  ULDC UR8, c[0x0][0x260] ;  /* 0x0000980000087ab9 */ /* 0x000fe20000000800 */
[----:B------:R-:W-:Y:S01]  /*1270*/  ULDC UR9, c[0x0][0x268] ;  /* 0x00009a0000097ab9 */ /* 0x000fe20000000800 */
[C---:B------:R-:W-:Y:S02]  /*1280*/  VIMNMX R5, R59.reuse, UR5, PT ;  /* 0x000000053b057c48 */ /* 0x040fe4000bfe0100 */
[C---:B------:R-:W-:Y:S02]  /*1290*/  ISETP.GT.AND P5, PT, R59.reuse, UR5, PT ;  /* 0x000000053b007c0c */ /* 0x040fe4000bfa4270 */
[C---:B------:R-:W-:Y:S02]  /*12a0*/  ISETP.GT.AND P4, PT, R59.reuse, UR8, PT ;  /* 0x000000083b007c0c */ /* 0x040fe4000bf84270 */
[----:B------:R-:W-:-:S02]  /*12b0*/  ISETP.GT.AND P3, PT, R59, UR9, PT ;  /* 0x000000093b007c0c */ /* 0x000fc4000bf64270 */
[----:B------:R-:W-:Y:S02]  /*12c0*/  SHF.R.S32.HI R14, RZ, 0x1f, R5 ;  /* 0x0000001fff0e7819 */ /* 0x000fe40000011405 */
[----:B0-----:R-:W-:Y:S01]  /*12d0*/  ISETP.GT.AND P2, PT, R59, R10, PT ;  /* 0x0000000a3b00720c */ /* 0x001fe20003f44270 */
[----:B------:R-:W-:-:S12]  /*12e0*/  @P0 BRA `(.L_x_1145) ;  /* 0x0000000000d40947 */ /* 0x000fd80003800000 */
[----:B------:R-:W0:Y:S01]  /*12f0*/  LDC.64 R8, c[0x0][0x248] ;  /* 0x00009200ff087b82 */ /* 0x000e220000000a00 */
[----:B-123--:R-:W-:-:S05]  /*1300*/  SHF.L.U32 R3, R54, 0x6, RZ ;  /* 0x0000000636037819 */ /* 0x00efca00000006ff */
[----:B0-----:R-:W-:-:S05]  /*1310*/  IMAD.WIDE R2, R3, 0x2, R8 ;  /* 0x0000000203027825 */ /* 0x001fca00078e0208 */
[----:B------:R0:W5:Y:S01]  /*1320*/  LDG.E.U16.CONSTANT R7, desc[UR6][R2.64] ;  /* 0x0000000602077981 */ /* 0x000162000c1e9500 */
[----:B------:R-:W-:Y:S01]  /*1330*/  SHF.R.S32.HI R11, RZ, 0x1f, R6 ;  /* 0x0000001fff0b7819 */ /* 0x000fe20000011406 */
[----:B------:R-:W-:Y:S01]  /*1340*/  UMOV UR4, URZ ;  /* 0x0000003f00047c82 */ /* 0x000fe20008000000 */
[----:B------:R-:W-:Y:S02]  /*1350*/  SHF.L.U32 R0, R6, 0x2, RZ ;  /* 0x0000000206007819 */ /* 0x000fe400000006ff */
[----:B------:R-:W-:Y:S02]  /*1360*/  LEA.HI R4, R11, R6, RZ, 0x3 ;  /* 0x000000060b047211 */ /* 0x000fe400078f18ff */
[----:B------:R-:W-:Y:S02]  /*1370*/  MOV R15, R59 ;  /* 0x0000003b000f7202 */ /* 0x000fe40000000f00 */
[----:B------:R-:W-:Y:S02]  /*1380*/  LOP3.LUT R11, R0, 0x10, RZ, 0xc0, !PT ;  /* 0x00000010000b7812 */ /* 0x000fe400078ec0ff */
[----:B0-----:R-:W-:-:S07]  /*1390*/  SHF.R.S32.HI R13, RZ, 0x3, R4 ;  /* 0x00000003ff0d7819 */ /* 0x001fce0000011404 */
.L_x_1146:
[----:B------:R-:W0:Y:S01]  /*13a0*/  LDC.64 R2, c[0x0][0x220] ;  /* 0x00008800ff027b82 */ /* 0x000e220000000a00 */
[----:B-----5:R-:W-:-:S05]  /*13b0*/  IADD3 R0, R7, UR4, RZ ;  /* 0x0000000407007c10 */ /* 0x020fca000fffe0ff */
[----:B------:R-:W-:-:S05]  /*13c0*/  IMAD R4, R0, R53, RZ ;  /* 0x0000003500047224 */ /* 0x000fca00078e02ff */
[----:B------:R-:W-:-:S04]  /*13d0*/  SHF.R.S32.HI R17, RZ, 0x1f, R4 ;  /* 0x0000001fff117819 */ /* 0x000fc80000011404 */
[----:B------:R-:W-:-:S04]  /*13e0*/  LEA.HI R4, R17, R4, RZ, 0x3 ;  /* 0x0000000411047211 */ /* 0x000fc800078f18ff */
[----:B------:R-:W-:-:S05]  /*13f0*/  LEA.HI.SX32 R17, R4, R13, 0x1d ;  /* 0x0000000d04117211 */ /* 0x000fca00078feaff */
[----:B0-----:R-:W-:Y:S02]  /*1400*/  IMAD.WIDE R2, R17, 0x4, R2 ;  /* 0x0000000411027825 */ /* 0x001fe400078e0202 */
[----:B------:R-:W0:Y:S04]  /*1410*/  LDC.64 R16, c[0x0][0x228] ;  /* 0x00008a00ff107b82 */ /* 0x000e280000000a00 */
[----:B------:R-:W2:Y:S01]  /*1420*/  LDG.E.CONSTANT R2, desc[UR6][R2.64] ;  /* 0x0000000602027981 */ /* 0x000ea2000c1e9900 */
[----:B------:R-:W-:-:S05]  /*1430*/  LEA R19, R15, 0x1, 0x1 ;  /* 0x000000010f137811 */ /* 0x000fca00078e08ff */
[----:B------:R-:W-:-:S05]  /*1440*/  IMAD.WIDE R18, R19, 0x2, R8 ;  /* 0x0000000213127825 */ /* 0x000fca00078e0208 */
[----:B------:R-:W3:Y:S01]  /*1450*/  LDG.E.U16.CONSTANT R22, desc[UR6][R18.64] ;  /* 0x0000000612167981 */ /* 0x000ee2000c1e9500 */
[----:B0-----:R-:W-:-:S06]  /*1460*/  IMAD.WIDE R16, R0, 0x2, R16 ;  /* 0x0000000200107825 */ /* 0x001fcc00078e0210 */
[----:B------:R0:W4:Y:S01]  /*1470*/  LDG.E.U16.CONSTANT R16, desc[UR6][R16.64] ;  /* 0x0000000610107981 */ /* 0x000122000c1e9500 */
        /* <DEDUP_REMOVED lines=20> */
[----:B0-----:R-:W0:Y:S01]  /*15c0*/  I2F.F16 R17, R20 ;  /* 0x0000001400117306 */ /* 0x001e220000200c00 */
[----:B----4-:R-:W-:-:S07]  /*15d0*/  HMUL2 R4, R3.H0_H0, R16.H0_H0 ;  /* 0x2000001003047232 */ /* 0x010fce0000000800 */
[----:B------:R-:W1:Y:S01]  /*15e0*/  I2F.F16 R19, R18 ;  /* 0x0000001200137306 */ /* 0x000e620000200c00 */
[----:B0-----:R-:W-:-:S07]  /*15f0*/  HMUL2 R3, R17.H0_H0, R16.H0_H0 ;  /* 0x2000001011037232 */ /* 0x001fce0000000800 */
[----:B------:R-:W0:Y:S01]  /*1600*/  I2F.F16 R21, R21 ;  /* 0x0000001500157306 */ /* 0x000e220000200c00 */
[-C--:B-1----:R-:W-:Y:S02]  /*1610*/  HMUL2 R2, R19.H0_H0, R16.reuse.H0_H0 ;  /* 0x2000001013027232 */ /* 0x082fe40000000800 */
[----:B0-----:R-:W-:Y:S01]  /*1620*/  HMUL2 R0, R21.H0_H0, R16.H0_H0 ;  /* 0x2000001015007232 */ /* 0x001fe20000000800 */
[----:B------:R-:W-:Y:S06]  /*1630*/  @!P6 BRA `(.L_x_1146) ;  /* 0xfffffffc0058e947 */ /* 0x000fec000383ffff */
.L_x_1145:
[----:B------:R-:W-:Y:S01]  /*1640*/  LEA.HI R7, R14, R5, RZ, 0x5 ;  /* 0x000000050e077211 */ /* 0x000fe200078f28ff */
[----:B------:R-:W-:Y:S01]  /*1650*/  HFMA2.MMA R5, -RZ, RZ, 0, 0 ;  /* 0x00000000ff057435 */ /* 0x000fe200000001ff */
[----:B----4-:R-:W-:Y:S01]  /*1660*/  ISETP.GT.AND P6, PT, R59, R12, PT ;  /* 0x0000000c3b00720c */ /* 0x010fe20003fc4270 */
[----:B------:R-:W-:Y:S01]  /*1670*/  HFMA2.MMA R14, -RZ, RZ, 0, 0 ;  /* 0x00000000ff0e7435 */ /* 0x000fe200000001ff */
[----:B------:R-:W-:Y:S02]  /*1680*/  SHF.R.S32.HI R16, RZ, 0x5, R7 ;  /* 0x00000005ff107819 */ /* 0x000fe40000011407 */
[----:B------:R-:W-:Y:S02]  /*1690*/  MOV R9, RZ ;  /* 0x000000ff00097202 */ /* 0x000fe40000000f00 */
[----:B------:R-:W-:Y:S01]  /*16a0*/  MOV R7, RZ ;  /* 0x000000ff00077202 */ /* 0x000fe20000000f00 */
[----:B------:R-:W-:Y:S06]  /*16b0*/  @!P5 BRA `(.L_x_1147) ;  /* 0x00000000001cd947 */ /* 0x000fec0003800000 */
[----:B------:R-:W0:Y:S02]  /*16c0*/  LDC R8, c[0x0][0x25c] ;  /* 0x00009700ff087b82 */ /* 0x000e240000000800 */
[----:B0-----:R-:W-:-:S04]  /*16d0*/  VIMNMX R7, R59, R8, PT ;  /* 0x000000083b077248 */ /* 0x001fc80003fe0100 */
[----:B------:R-:W-:-:S04]  /*16e0*/  IADD3 R7, R7, -UR5, RZ ;  /* 0x8000000507077c10 */ /* 0x000fc8000fffe0ff */
[----:B------:R-:W-:-:S04]  /*16f0*/  SHF.R.S32.HI R8, RZ, 0x1f, R7 ;  /* 0x0000001fff087819 */ /* 0x000fc80000011407 */
[----:B------:R-:W-:-:S04]  /*1700*/  LEA.HI R8, R8, R7, RZ, 0x5 ;  /* 0x0000000708087211 */ /* 0x000fc800078f28ff */
[----:B------:R-:W-:-:S05]  /*1710*/  SHF.R.S32.HI R8, RZ, 0x5, R8 ;  /* 0x00000005ff087819 */ /* 0x000fca0000011408 */
[----:B------:R-:W-:-:S07]  /*1720*/  IMAD R7, R8, 0x6, RZ ;  /* 0x0000000608077824 */ /* 0x000fce00078e02ff */
.L_x_1147:
        /* <DEDUP_REMOVED lines=8> */
.L_x_1148:
        /* <DEDUP_REMOVED lines=8> */
.L_x_1149:
        /* <DEDUP_REMOVED lines=8> */
.L_x_1150:
        /* <DEDUP_REMOVED lines=9> */
.L_x_1151:
[----:B------:R-:W-:Y:S01]  /*1940*/  LEA R7, R16, R7, 0x3 ;  /* 0x0000000710077211 */ /* 0x000fe200078e18ff */
[----:B------:R-:W0:Y:S01]  /*1950*/  S2UR UR5, SR_CgaCtaId ;  /* 0x00000000000579c3 */ /* 0x000e220000008800 */
[----:B------:R-:W-:Y:S01]  /*1960*/  ISETP.GE.OR P0, PT, R59, R10, P0 ;  /* 0x0000000a3b00720c */ /* 0x000fe20000706670 */
        /* <DEDUP_REMOVED lines=18> */
[----:B------:R-:W-:Y:S01]  /*1a90*/  PRMT R5, RZ, 0x5410, RZ ;  /* 0x00005410ff057816 */ /* 0x000fe200000000ff */
[----:B------:R-:W-:Y:S06]  /*1aa0*/  @P0 BRA `(.L_x_1152) ;  /* 0x00000028009c0947 */ /* 0x000fec0003800000 */
[----:B------:R-:W0:Y:S01]  /*1ab0*/  LDC R53, c[0x0][0x23c] ;  /* 0x00008f00ff357b82 */ /* 0x000e220000000800 */
[----:B------:R-:W-:Y:S01]  /*1ac0*/  PRMT R52, R52, 0x5410, RZ ;  /* 0x0000541034347816 */ /* 0x000fe200000000ff */
[----:B------:R-:W-:Y:S01]  /*1ad0*/  ULDC UR5, c[0x0][0x25c] ;  /* 0x0000970000057ab9 */ /* 0x000fe20000000800 */
[----:B------:R-:W-:-:S05]  /*1ae0*/  ULDC UR8, c[0x0][0x240] ;  /* 0x0000900000087ab9 */ /* 0x000fca0000000800 */
.L_x_1161:
[----:B-----5:R4:W5:Y:S01]  /*1af0*/  LDG.E.128.CONSTANT R8, desc[UR6][R64.64] ;  /* 0x0000000640087981 */ /* 0x020962000c1e9d00 */
[----:B------:R-:W-:Y:S05]  /*1b00*/  @!P1 BRA `(.L_x_1153) ;  /* 0x0000001400309947 */ /* 0x000fea0003800000 */
[----:B0-----:R-:W-:-:S04]  /*1b10*/  IMAD.WIDE R16, R53, 0x4, R64 ;  /* 0x0000000435107825 */ /* 0x001fc800078e0240 */
[----:B------:R-:W-:Y:S02]  /*1b20*/  IMAD.WIDE R12, R53, 0x4, R16 ;  /* 0x00000004350c7825 */ /* 0x000fe400078e0210 */
[----:B------:R-:W2:Y:S04]  /*1b30*/  LDG.E.128.CONSTANT R16, desc[UR6][R16.64] ;  /* 0x0000000610107981 */ /* 0x000ea8000c1e9d00 */
[----:B------:R-:W3:Y:S01]  /*1b40*/  LDG.E.128.CONSTANT R12, desc[UR6][R12.64] ;  /* 0x000000060c0c7981 */ /* 0x000ee2000c1e9d00 */
[----:B-----5:R-:W-:Y:S02]  /*1b50*/  SHF.R.U32.HI R28, RZ, 0xc, R8 ;  /* 0x0000000cff1c7819 */ /* 0x020fe40000011608 */
[----:B------:R-:W-:Y:S02]  /*1b60*/  SHF.R.U32.HI R29, RZ, 0xc, R9 ;  /* 0x0000000cff1d7819 */ /* 0x000fe40000011609 */
[----:B------:R-:W-:-:S02]  /*1b70*/  LOP3.LUT R21, R9, 0x3f003f, RZ, 0xc0, !PT ;  /* 0x003f003f09157812 */ /* 0x000fc400078ec0ff */
[----:B------:R-:W-:Y:S02]  /*1b80*/  SHF.R.U32.HI R23, RZ, 0x6, R9 ;  /* 0x00000006ff177819 */ /* 0x000fe40000011609 */
[--C-:B------:R-:W-:Y:S02]  /*1b90*/  SHF.R.U32.HI R9, RZ, 0xc, R10.reuse ;  /* 0x0000000cff097819 */ /* 0x100fe4000001160a */
[----:B------:R-:W-:Y:S02]  /*1ba0*/  LOP3.LUT R24, R10, 0x3f003f, RZ, 0xc0, !PT ;  /* 0x003f003f0a187812 */ /* 0x000fe400078ec0ff */
[----:B------:R-:W-:Y:S02]  /*1bb0*/  SHF.R.U32.HI R25, RZ, 0x6, R10 ;  /* 0x00000006ff197819 */ /* 0x000fe4000001160a */
[----:B------:R-:W-:Y:S02]  /*1bc0*/  SHF.R.U32.HI R10, RZ, 0xc, R11 ;  /* 0x0000000cff0a7819 */ /* 0x000fe4000001160b */
[----:B------:R-:W-:-:S02]  /*1bd0*/  LOP3.LUT R28, R28, 0xf000f, RZ, 0xc0, !PT ;  /* 0x000f000f1c1c7812 */ /* 0x000fc400078ec0ff */
[----:B------:R-:W-:Y:S02]  /*1be0*/  LOP3.LUT R26, R11, 0x3f003f, RZ, 0xc0, !PT ;  /* 0x003f003f0b1a7812 */ /* 0x000fe400078ec0ff */
[----:B------:R-:W-:Y:S02]  /*1bf0*/  SHF.R.U32.HI R27, RZ, 0x6, R11 ;  /* 0x00000006ff1b7819 */ /* 0x000fe4000001160b */
[----:B------:R-:W-:Y:S02]  /*1c00*/  LOP3.LUT R29, R29, 0xf000f, RZ, 0xc0, !PT ;  /* 0x000f000f1d1d7812 */ /* 0x000fe400078ec0ff */
[----:B------:R-:W-:Y:S02]  /*1c10*/  LOP3.LUT R11, R10, 0xf000f, RZ, 0xc0, !PT ;  /* 0x000f000f0a0b7812 */ /* 0x000fe400078ec0ff */
[----:B------:R-:W-:Y:S02]  /*1c20*/  LOP3.LUT R20, R8, 0x3f003f, RZ, 0xc0, !PT ;  /* 0x003f003f08147812 */ /* 0x000fe400078ec0ff */
[----:B------:R-:W-:-:S02]  /*1c30*/  PRMT R6, R55, 0x9910, RZ ;  /* 0x0000991037067816 */ /* 0x000fc400000000ff */
[----:B------:R-:W-:Y:S02]  /*1c40*/  LOP3.LUT R9, R9, 0xf000f, RZ, 0xc0, !PT ;  /* 0x000f000f09097812 */ /* 0x000fe400078ec0ff */
[----:B------:R-:W-:Y:S02]  /*1c50*/  LOP3.LUT R20, R20, 0x64006400, RZ, 0xfc, !PT ;  /* 0x6400640014147812 */ /* 0x000fe400078efcff */
[----:B------:R-:W-:Y:S02]  /*1c60*/  LOP3.LUT R21, R21, 0x64006400, RZ, 0xfc, !PT ;  /* 0x6400640015157812 */ /* 0x000fe400078efcff */
[----:B------:R-:W-:Y:S02]  /*1c70*/  SHF.R.U32.HI R22, RZ, 0x6, R8 ;  /* 0x00000006ff167819 */ /* 0x000fe40000011608 */
[----:B------:R-:W-:Y:S02]  /*1c80*/  ISETP.NE.AND P0, PT, R6, RZ, PT ;  /* 0x000000ff0600720c */ /* 0x000fe40003f05270 */
[----:B------:R-:W-:Y:S01]  /*1c90*/  LOP3.LUT R23, R23, 0x3f003f, RZ, 0xc0, !PT ;  /* 0x003f003f17177812 */ /* 0x000fe200078ec0ff */
[----:B------:R-:W-:Y:S01]  /*1ca0*/  HADD2 R45, R20, -1056, -1056 ;  /* 0xe420e420142d7430 */ /* 0x000fe20000000000 */
[----:B------:R-:W-:-:S02]  /*1cb0*/  LOP3.LUT R27, R27, 0x3f003f, RZ, 0xc0, !PT ;  /* 0x003f003f1b1b7812 */ /* 0x000fc400078ec0ff */
[----:B------:R-:W-:Y:S02]  /*1cc0*/  LOP3.LUT R22, R22, 0x3f003f, RZ, 0xc0, !PT ;  /* 0x003f003f16167812 */ /* 0x000fe400078ec0ff */
[----:B------:R-:W-:Y:S02]  /*1cd0*/  LOP3.LUT R26, R26, 0x64006400, RZ, 0xfc, !PT ;  /* 0x640064001a1a7812 */ /* 0x000fe400078efcff */
[----:B------:R-:W-:Y:S02]  /*1ce0*/  LOP3.LUT R44, R22, 0x64006400, RZ, 0xfc, !PT ;  /* 0x64006400162c7812 */ /* 0x000fe400078efcff */
[----:B------:R-:W-:Y:S01]  /*1cf0*/  ISETP.GE.AND P2, PT, R61, 0x2, PT ;  /* 0x000000023d00780c */ /* 0x000fe20003f46270 */
[----:B------:R-:W-:Y:S02]  /*1d00*/  HADD2 R26, R26, -1056, -1056 ;  /* 0xe420e4201a1a7430 */ /* 0x000fe40000000000 */
[----:B------:R-:W-:Y:S01]  /*1d10*/  HADD2 R44, R44, -1056, -1056 ;  /* 0xe420e4202c2c7430 */ /* 0x000fe20000000000 */
[----:B---3--:R-:W-:-:S02]  /*1d20*/  SHF.R.U32.HI R39, RZ, 0x8, R12 ;  /* 0x00000008ff277819 */ /* 0x008fc4000001160c */
[----:B------:R-:W-:Y:S02]  /*1d30*/  SHF.R.U32.HI R30, RZ, 0x8, R13 ;  /* 0x00000008ff1e7819 */ /* 0x000fe4000001160d */
[----:B------:R-:W-:Y:S02]  /*1d40*/  SHF.R.U32.HI R34, RZ, 0x8, R15 ;  /* 0x00000008ff227819 */ /* 0x000fe4000001160f */
[----:B------:R-:W-:Y:S02]  /*1d50*/  LOP3.LUT R39, R28, 0x300030, R39, 0xf8, !PT ;  /* 0x003000301c277812 */ /* 0x000fe400078ef827 */
[----:B--2---:R-:W-:Y:S02]  /*1d60*/  SHF.R.U32.HI R28, RZ, 0xc, R16 ;  /* 0x0000000cff1c7819 */ /* 0x004fe40000011610 */
[----:B------:R-:W-:Y:S02]  /*1d70*/  SHF.R.U32.HI R32, RZ, 0x8, R14 ;  /* 0x00000008ff207819 */ /* 0x000fe4000001160e */
[----:B------:R-:W-:-:S02]  /*1d80*/  LOP3.LUT R30, R29, 0x300030, R30, 0xf8, !PT ;  /* 0x003000301d1e7812 */ /* 0x000fc400078ef81e */
[----:B------:R-:W-:Y:S02]  /*1d90*/  LOP3.LUT R34, R11, 0x300030, R34, 0xf8, !PT ;  /* 0x003000300b227812 */ /* 0x000fe400078ef822 */
[----:B------:R-:W-:Y:S02]  /*1da0*/  LOP3.LUT R43, R16, 0x3f003f, RZ, 0xc0, !PT ;  /* 0x003f003f102b7812 */ /* 0x000fe400078ec0ff */
[----:B------:R-:W-:Y:S02]  /*1db0*/  SHF.R.U32.HI R42, RZ, 0x6, R16 ;  /* 0x00000006ff2a7819 */ /* 0x000fe40000011610 */
[--C-:B------:R-:W-:Y:S02]  /*1dc0*/  SHF.R.U32.HI R29, RZ, 0xc, R17.reuse ;  /* 0x0000000cff1d7819 */ /* 0x100fe40000011611 */
[----:B------:R-:W-:Y:S02]  /*1dd0*/  LOP3.LUT R11, R17, 0x3f003f, RZ, 0xc0, !PT ;  /* 0x003f003f110b7812 */ /* 0x000fe400078ec0ff */
[----:B------:R-:W-:-:S02]  /*1de0*/  SHF.R.U32.HI R16, RZ, 0x6, R17 ;  /* 0x00000006ff107819 */ /* 0x000fc40000011611 */
[----:B------:R-:W-:Y:S02]  /*1df0*/  SHF.R.U32.HI R17, RZ, 0xc, R18 ;  /* 0x0000000cff117819 */ /* 0x000fe40000011612 */
[----:B------:R-:W-:Y:S02]  /*1e00*/  SHF.R.U32.HI R31, RZ, 0xc, R19 ;  /* 0x0000000cff1f7819 */ /* 0x000fe40000011613 */
[----:B------:R-:W-:Y:S02]  /*1e10*/  SHF.R.U32.HI R35, RZ, 0xa, R12 ;  /* 0x0000000aff237819 */ /* 0x000fe4000001160c */
[----:B------:R-:W-:Y:S02]  /*1e20*/  LOP3.LUT R28, R28, 0xf000f, RZ, 0xc0, !PT ;  /* 0x000f000f1c1c7812 */ /* 0x000fe400078ec0ff */
[----:B------:R-:W-:Y:S02]  /*1e30*/  LOP3.LUT R32, R9, 0x300030, R32, 0xf8, !PT ;  /* 0x0030003009207812 */ /* 0x000fe400078ef820 */
[----:B------:R-:W-:-:S02]  /*1e40*/  LOP3.LUT R41, R12, 0x3f003f, RZ, 0xc0, !PT ;  /* 0x003f003f0c297812 */ /* 0x000fc400078ec0ff */
[----:B------:R-:W-:Y:S02]  /*1e50*/  SHF.R.U32.HI R36, RZ, 0xa, R13 ;  /* 0x0000000aff247819 */ /* 0x000fe4000001160d */
[----:B------:R-:W-:Y:S02]  /*1e60*/  LOP3.LUT R8, R13, 0x3f003f, RZ, 0xc0, !PT ;  /* 0x003f003f0d087812 */ /* 0x000fe400078ec0ff */
[----:B------:R-:W-:Y:S02]  /*1e70*/  SHF.R.U32.HI R37, RZ, 0xa, R14 ;  /* 0x0000000aff257819 */ /* 0x000fe4000001160e */
[----:B------:R-:W-:Y:S02]  /*1e80*/  LOP3.LUT R7, R14, 0x3f003f, RZ, 0xc0, !PT ;  /* 0x003f003f0e077812 */ /* 0x000fe400078ec0ff */
[----:B------:R-:W-:Y:S02]  /*1e90*/  SHF.R.U32.HI R38, RZ, 0xa, R15 ;  /* 0x0000000aff267819 */ /* 0x000fe4000001160f */
[----:B------:R-:W-:-:S02]  /*1ea0*/  LOP3.LUT R6, R15, 0x3f003f, RZ, 0xc0, !PT ;  /* 0x003f003f0f067812 */ /* 0x000fc400078ec0ff */
[----:B------:R-:W-:Y:S02]  /*1eb0*/  LOP3.LUT R10, R18, 0x3f003f, RZ, 0xc0, !PT ;  /* 0x003f003f120a7812 */ /* 0x000fe400078ec0ff */
[----:B------:R-:W-:Y:S02]  /*1ec0*/  LOP3.LUT R9, R19, 0x3f003f, RZ, 0xc0, !PT ;  /* 0x003f003f13097812 */ /* 0x000fe400078ec0ff */
[----:B------:R-:W-:Y:S02]  /*1ed0*/  SHF.R.U32.HI R12, RZ, 0x6, R12 ;  /* 0x00000006ff0c7819 */ /* 0x000fe4000001160c */
[----:B------:R-:W-:Y:S02]  /*1ee0*/  SHF.R.U32.HI R13, RZ, 0x6, R13 ;  /* 0x00000006ff0d7819 */ /* 0x000fe4000001160d */
[----:B------:R-:W-:Y:S02]  /*1ef0*/  SHF.R.U32.HI R14, RZ, 0x6, R14 ;  /* 0x00000006ff0e7819 */ /* 0x000fe4000001160e */
[----:B------:R-:W-:-:S02]  /*1f00*/  SHF.R.U32.HI R15, RZ, 0x6, R15 ;  /* 0x00000006ff0f7819 */ /* 0x000fc4000001160f */
[----:B------:R-:W-:Y:S02]  /*1f10*/  SHF.R.U32.HI R18, RZ, 0x6, R18 ;  /* 0x00000006ff127819 */ /* 0x000fe40000011612 */
[----:B------:R-:W-:Y:S02]  /*1f20*/  SHF.R.U32.HI R19, RZ, 0x6, R19 ;  /* 0x00000006ff137819 */ /* 0x000fe40000011613 */
[----:B------:R-:W-:Y:S02]  /*1f30*/  LOP3.LUT R29, R29, 0xf000f, RZ, 0xc0, !PT ;  /* 0x000f000f1d1d7812 */ /* 0x000fe400078ec0ff */
[----:B------:R-:W-:Y:S02]  /*1f40*/  LOP3.LUT R40, R17, 0xf000f, RZ, 0xc0, !PT ;  /* 0x000f000f11287812 */ /* 0x000fe400078ec0ff */
[----:B------:R-:W-:Y:S02]  /*1f50*/  LOP3.LUT R31, R31, 0xf000f, RZ, 0xc0, !PT ;  /* 0x000f000f1f1f7812 */ /* 0x000fe400078ec0ff */
[----:B------:R-:W-:Y:S01]  /*1f60*/  LOP3.LUT R35, R28, 0x300030, R35, 0xf8, !PT ;  /* 0x003000301c237812 */ /* 0x000fe200078ef823 */
[----:B------:R-:W-:Y:S01]  /*1f70*/  HADD2 R28, R21, -1056, -1056 ;  /* 0xe420e420151c7430 */ /* 0x000fe20000000000 */
[----:B------:R-:W-:-:S02]  /*1f80*/  LOP3.LUT R17, R24, 0x64006400, RZ, 0xfc, !PT ;  /* 0x6400640018117812 */ /* 0x000fc400078efcff */
[----:B------:R-:W-:Y:S02]  /*1f90*/  LOP3.LUT R24, R25, 0x3f003f, RZ, 0xc0, !PT ;  /* 0x003f003f19187812 */ /* 0x000fe400078ec0ff */
[----:B------:R-:W-:Y:S02]  /*1fa0*/  LOP3.LUT R21, R10, 0x64006400, RZ, 0xfc, !PT ;  /* 0x640064000a157812 */ /* 0x000fe400078efcff */
[----:B------:R-:W-:Y:S02]  /*1fb0*/  LOP3.LUT R20, R9, 0x64006400, RZ, 0xfc, !PT ;  /* 0x6400640009147812 */ /* 0x000fe400078efcff */
        /* <DEDUP_REMOVED lines=65> */
[----:B------:R-:W0:Y:S01]  /*23d0*/  LDS.128 R8, [UR4] ;  /* 0x00000004ff087984 */ /* 0x000e220008000c00 */
[----:B-1----:R-:W-:Y:S02]  /*23e0*/  PRMT R4, R4, 0x5410, R3 ;  /* 0x0000541004047816 */ /* 0x002fe40000000003 */
[----:B------:R-:W-:Y:S01]  /*23f0*/  PRMT R2, R2, 0x5410, R0 ;  /* 0x0000541002027816 */ /* 0x000fe20000000000 */
[----:B------:R-:W1:Y:S01]  /*2400*/  LDS.128 R12, [UR4+0x10] ;  /* 0x00001004ff0c7984 */ /* 0x000e620008000c00 */
[-C--:B0-----:R-:W-:Y:S02]  /*2410*/  HFMA2.MMA R63, R45, R8.reuse, RZ ;  /* 0x000000082d3f7235 */ /* 0x081fe400000000ff */
[----:B------:R-:W-:-:S08]  /*2420*/  HFMA2.MMA R66, R28, R8, RZ ;  /* 0x000000081c427235 */ /* 0x000fd000000000ff */
[-C--:B------:R-:W-:Y:S02]  /*2430*/  HFMA2 R63, R44, R9.reuse, R63 ;  /* 0x000000092c3f7231 */ /* 0x080fe4000000003f */
[----:B------:R-:W-:-:S04]  /*2440*/  HFMA2 R66, R25, R9, R66 ;  /* 0x0000000919427231 */ /* 0x000fc80000000042 */
[-C--:B------:R-:W-:Y:S02]  /*2450*/  HFMA2.MMA R63, R43, R10.reuse, R63 ;  /* 0x0000000a2b3f7235 */ /* 0x080fe4000000003f */
[----:B------:R-:W-:-:S08]  /*2460*/  HFMA2.MMA R66, R22, R10, R66 ;  /* 0x0000000a16427235 */ /* 0x000fd00000000042 */
[-C--:B------:R-:W-:Y:S02]  /*2470*/  HFMA2 R63, R42, R11.reuse, R63 ;  /* 0x0000000b2a3f7231 */ /* 0x080fe4000000003f */
[----:B------:R-:W-:-:S04]  /*2480*/  HFMA2 R66, R16, R11, R66 ;  /* 0x0000000b10427231 */ /* 0x000fc80000000042 */
[-C--:B-1----:R-:W-:Y:S02]  /*2490*/  HFMA2.MMA R63, R41, R12.reuse, R63 ;  /* 0x0000000c293f7235 */ /* 0x082fe4000000003f */
[----:B------:R-:W-:-:S08]  /*24a0*/  HFMA2.MMA R66, R19, R12, R66 ;  /* 0x0000000c13427235 */ /* 0x000fd00000000042 */
[-C--:B------:R-:W-:Y:S02]  /*24b0*/  HFMA2 R63, R40, R13.reuse, R63 ;  /* 0x0000000d283f7231 */ /* 0x080fe4000000003f */
[----:B------:R-:W-:-:S04]  /*24c0*/  HFMA2 R66, R29, R13, R66 ;  /* 0x0000000d1d427231 */ /* 0x000fc80000000042 */
[-C--:B------:R-:W-:Y:S02]  /*24d0*/  HFMA2.MMA R63, R39, R14.reuse, R63 ;  /* 0x0000000e273f7235 */ /* 0x080fe4000000003f */
[----:B------:R-:W-:-:S08]  /*24e0*/  HFMA2.MMA R66, R30, R14, R66 ;  /* 0x0000000e1e427235 */ /* 0x000fd00000000042 */
[-C--:B------:R-:W-:Y:S02]  /*24f0*/  HFMA2 R63, R35, R15.reuse, R63 ;  /* 0x0000000f233f7231 */ /* 0x080fe4000000003f */
        /* <DEDUP_REMOVED lines=25> */
.L_x_1154:
[----:B------:R-:W-:Y:S05]  /*2690*/  @!P2 BRA `(.L_x_1153) ;  /* 0x00000008004ca947 */ /* 0x000fea0003800000 */
[----:B------:R-:W-:Y:S02]  /*26a0*/  PRMT R8, R56, 0x9910, RZ ;  /* 0x0000991038087816 */ /* 0x000fe400000000ff */
[----:B------:R-:W-:Y:S02]  /*26b0*/  ISETP.GE.AND P2, PT, R61, 0x3, PT ;  /* 0x000000033d00780c */ /* 0x000fe40003f46270 */
[----:B------:R-:W-:-:S13]  /*26c0*/  ISETP.NE.AND P0, PT, R8, RZ, PT ;  /* 0x000000ff0800720c */ /* 0x000fda0003f05270 */
[----:B------:R-:W-:Y:S05]  /*26d0*/  @!P0 BRA `(.L_x_1155) ;  /* 0x0000000000b08947 */ /* 0x000fea0003800000 */
[----:B------:R-:W0:Y:S01]  /*26e0*/  LDS.128 R8, [UR4+0x40] ;  /* 0x00004004ff087984 */ /* 0x000e220008000c00 */
        /* <DEDUP_REMOVED lines=43> */
.L_x_1155:
[----:B------:R-:W-:Y:S05]  /*29a0*/  @!P2 BRA `(.L_x_1153) ;  /* 0x000000040088a947 */ /* 0x000fea0003800000 */
[----:B------:R-:W-:Y:S02]  /*29b0*/  PRMT R8, R57, 0x9910, RZ ;  /* 0x0000991039087816 */ /* 0x000fe400000000ff */
[----:B------:R-:W-:Y:S02]  /*29c0*/  PRMT R9, R58, 0x9910, RZ ;  /* 0x000099103a097816 */ /* 0x000fe400000000ff */
[----:B------:R-:W-:Y:S02]  /*29d0*/  ISETP.NE.AND P2, PT, R8, RZ, PT ;  /* 0x000000ff0800720c */ /* 0x000fe40003f45270 */
[----:B------:R-:W-:-:S04]  /*29e0*/  ISETP.NE.AND P0, PT, R9, RZ, PT ;  /* 0x000000ff0900720c */ /* 0x000fc80003f05270 */
[----:B------:R-:W-:-:S07]  /*29f0*/  ISETP.LT.OR P0, PT, R62, 0x4, !P0 ;  /* 0x000000043e00780c */ /* 0x000fce0004701670 */
[----:B------:R-:W-:Y:S06]  /*2a00*/  @!P2 BRA `(.L_x_1156) ;  /* 0x0000000000b0a947 */ /* 0x000fec0003800000 */
        /* <DEDUP_REMOVED lines=44> */
.L_x_1156:
[----:B------:R-:W-:Y:S05]  /*2cd0*/  @P0 BRA `(.L_x_1153) ;  /* 0x0000000000bc0947 */ /* 0x000fea0003800000 */
[----:B------:R-:W0:Y:S01]  /*2ce0*/  LDS.128 R8, [UR4+0xc0] ;  /* 0x0000c004ff087984 */ /* 0x000e220008000c00 */
[----:B------:R-:W-:Y:S02]  /*2cf0*/  MOV R67, R27 ;  /* 0x0000001b00437202 */ /* 0x000fe40000000f00 */
[----:B------:R-:W-:Y:S01]  /*2d00*/  MOV R63, R28 ;  /* 0x0000001c003f7202 */ /* 0x000fe20000000f00 */
[----:B------:R-:W2:Y:S01]  /*2d10*/  LDS.128 R12, [UR4+0xd0] ;  /* 0x0000d004ff0c7984 */ /* 0x000ea20008000c00 */
[----:B------:R-:W-:Y:S02]  /*2d20*/  MOV R69, R26 ;  /* 0x0000001a00457202 */ /* 0x000fe40000000f00 */
[----:B-1----:R-:W-:Y:S02]  /*2d30*/  PRMT R4, R4, 0x5410, R3 ;  /* 0x0000541004047816 */ /* 0x002fe40000000003 */
[----:B------:R-:W-:Y:S01]  /*2d40*/  PRMT R2, R2, 0x5410, R0 ;  /* 0x0000541002027816 */ /* 0x000fe20000000000 */
[-C--:B0-----:R-:W-:Y:S01]  /*2d50*/  HFMA2.MMA R28, R45, R8.reuse, RZ ;  /* 0x000000082d1c7235 */ /* 0x081fe200000000ff */
[-C--:B------:R-:W-:Y:S01]  /*2d60*/  HFMA2 R27, R63, R8.reuse, RZ.H0_H0 ;  /* 0x000000083f1b7231 */ /* 0x080fe200000400ff */
[----:B------:R-:W-:Y:S01]  /*2d70*/  HFMA2.MMA R26, R67, R8, RZ ;  /* 0x00000008431a7235 */ /* 0x000fe200000000ff */
[----:B------:R-:W-:-:S02]  /*2d80*/  HFMA2 R8, R69, R8, RZ.H0_H0 ;  /* 0x0000000845087231 */ /* 0x000fc400000400ff */
        /* <DEDUP_REMOVED lines=22> */
[----:B------:R-:W-:-:S06]  /*2ef0*/  HFMA2.MMA R26, R18, R12, R26 ;  /* 0x0000000c121a7235 */ /* 0x000fcc000000001a */
        /* <DEDUP_REMOVED lines=13> */
.L_x_1153:
[----:B------:R-:W-:Y:S05]  /*2fd0*/  @!P1 BRA `(.L_x_1157) ;  /* 0x0000001400309947 */ /* 0x000fea0003800000 */
[----:B0-----:R-:W-:-:S05]  /*2fe0*/  IMAD.WIDE R20, R53, 0xc, R64 ;  /* 0x0000000c35147825 */ /* 0x001fca00078e0240 */
[----:B-----5:R-:W2:Y:S01]  /*2ff0*/  LDG.E.128.CONSTANT R8, desc[UR6][R20.64] ;  /* 0x0000000614087981 */ /* 0x020ea2000c1e9d00 */
[----:B------:R-:W-:-:S04]  /*3000*/  IMAD.WIDE R16, R53, 0x4, R20 ;  /* 0x0000000435107825 */ /* 0x000fc800078e0214 */
        /* <DEDUP_REMOVED lines=8> */
[----:B------:R-:W-:-:S04]  /*3090*/  SHF.R.U32.HI R24, RZ, 0xc, R10 ;  /* 0x0000000cff187819 */ /* 0x000fc8000001160a */
[----:B------:R-:W-:Y:S02]  /*30a0*/  LOP3.LUT R24, R24, 0xf000f, RZ, 0xc0, !PT ;  /* 0x000f000f18187812 */ /* 0x000fe400078ec0ff */
[--C-:B----4-:R-:W-:Y:S02]  /*30b0*/  SHF.R.U32.HI R35, RZ, 0x8, R12.reuse ;  /* 0x00000008ff237819 */ /* 0x110fe4000001160c */
[--C-:B------:R-:W-:Y:S02]  /*30c0*/  SHF.R.U32.HI R42, RZ, 0xa, R12.reuse ;  /* 0x0000000aff2a7819 */ /* 0x100fe4000001160c */
[----:B------:R-:W-:Y:S02]  /*30d0*/  LOP3.LUT R26, R12, 0x3f003f, RZ, 0xc0, !PT ;  /* 0x003f003f0c1a7812 */ /* 0x000fe400078ec0ff */
[----:B------:R-:W-:Y:S02]  /*30e0*/  SHF.R.U32.HI R34, RZ, 0x6, R12 ;  /* 0x00000006ff227819 */ /* 0x000fe4000001160c */
[----:B------:R-:W-:-:S02]  /*30f0*/  SHF.R.U32.HI R39, RZ, 0x8, R14 ;  /* 0x00000008ff277819 */ /* 0x000fc4000001160e */
[--C-:B------:R-:W-:Y:S02]  /*3100*/  SHF.R.U32.HI R44, RZ, 0xa, R14.reuse ;  /* 0x0000000aff2c7819 */ /* 0x100fe4000001160e */
[----:B------:R-:W-:Y:S02]  /*3110*/  LOP3.LUT R28, R14, 0x3f003f, RZ, 0xc0, !PT ;  /* 0x003f003f0e1c7812 */ /* 0x000fe400078ec0ff */
[----:B------:R-:W-:Y:S02]  /*3120*/  SHF.R.U32.HI R38, RZ, 0x6, R14 ;  /* 0x00000006ff267819 */ /* 0x000fe4000001160e */
[----:B------:R-:W-:Y:S02]  /*3130*/  SHF.R.U32.HI R37, RZ, 0x8, R13 ;  /* 0x00000008ff257819 */ /* 0x000fe4000001160d */
[----:B------:R-:W-:Y:S02]  /*3140*/  SHF.R.U32.HI R41, RZ, 0x8, R15 ;  /* 0x00000008ff297819 */ /* 0x000fe4000001160f */
[----:B------:R-:W-:-:S02]  /*3150*/  LOP3.LUT R12, R23, 0xf000f, RZ, 0xc0, !PT ;  /* 0x000f000f170c7812 */ /* 0x000fc400078ec0ff */
[----:B------:R-:W-:Y:S02]  /*3160*/  LOP3.LUT R14, R25, 0xf000f, RZ, 0xc0, !PT ;  /* 0x000f000f190e7812 */ /* 0x000fe400078ec0ff */
[----:B------:R-:W-:Y:S02]  /*3170*/  LOP3.LUT R37, R12, 0x300030, R37, 0xf8, !PT ;  /* 0x003000300c257812 */ /* 0x000fe400078ef825 */
[----:B------:R-:W-:Y:S02]  /*3180*/  LOP3.LUT R41, R14, 0x300030, R41, 0xf8, !PT ;  /* 0x003000300e297812 */ /* 0x000fe400078ef829 */
[--C-:B------:R-:W-:Y:S02]  /*3190*/  SHF.R.U32.HI R45, RZ, 0xa, R15.reuse ;  /* 0x0000000aff2d7819 */ /* 0x100fe4000001160f */
[----:B------:R-:W-:Y:S02]  /*31a0*/  LOP3.LUT R29, R15, 0x3f003f, RZ, 0xc0, !PT ;  /* 0x003f003f0f1d7812 */ /* 0x000fe400078ec0ff */
[----:B------:R-:W-:-:S02]  /*31b0*/  SHF.R.U32.HI R40, RZ, 0x6, R15 ;  /* 0x00000006ff287819 */ /* 0x000fc4000001160f */
[--C-:B---3--:R-:W-:Y:S02]  /*31c0*/  SHF.R.U32.HI R12, RZ, 0xc, R16.reuse ;  /* 0x0000000cff0c7819 */ /* 0x108fe40000011610 */
[----:B------:R-:W-:Y:S02]  /*31d0*/  LOP3.LUT R14, R16, 0x3f003f, RZ, 0xc0, !PT ;  /* 0x003f003f100e7812 */ /* 0x000fe400078ec0ff */
[----:B------:R-:W-:Y:S02]  /*31e0*/  SHF.R.U32.HI R30, RZ, 0x6, R16 ;  /* 0x00000006ff1e7819 */ /* 0x000fe40000011610 */
[----:B------:R-:W-:Y:S02]  /*31f0*/  LOP3.LUT R39, R24, 0x300030, R39, 0xf8, !PT ;  /* 0x0030003018277812 */ /* 0x000fe400078ef827 */
[----:B------:R-:W-:Y:S02]  /*3200*/  SHF.R.U32.HI R16, RZ, 0xc, R17 ;  /* 0x0000000cff107819 */ /* 0x000fe40000011611 */
[----:B------:R-:W-:-:S02]  /*3210*/  LOP3.LUT R15, R17, 0x3f003f, RZ, 0xc0, !PT ;  /* 0x003f003f110f7812 */ /* 0x000fc400078ec0ff */
[----:B------:R-:W-:Y:S02]  /*3220*/  SHF.R.U32.HI R31, RZ, 0x6, R17 ;  /* 0x00000006ff1f7819 */ /* 0x000fe40000011611 */
        /* <DEDUP_REMOVED lines=10> */
[----:B------:R-:W-:-:S02]  /*32d0*/  LOP3.LUT R13, R12, 0xf000f, RZ, 0xc0, !PT ;  /* 0x000f000f0c0d7812 */ /* 0x000fc400078ec0ff */
[----:B------:R-:W-:Y:S02]  /*32e0*/  SHF.R.U32.HI R8, RZ, 0x6, R8 ;  /* 0x00000006ff087819 */ /* 0x000fe40000011608 */
[----:B------:R-:W-:Y:S02]  /*32f0*/  SHF.R.U32.HI R9, RZ, 0x6, R9 ;  /* 0x00000006ff097819 */ /* 0x000fe40000011609 */
[----:B------:R-:W-:Y:S02]  /*3300*/  LOP3.LUT R21, R10, 0x3f003f, RZ, 0xc0, !PT ;  /* 0x003f003f0a157812 */ /* 0x000fe400078ec0ff */
[----:B------:R-:W-:Y:S02]  /*3310*/  LOP3.LUT R20, R11, 0x3f003f, RZ, 0xc0, !PT ;  /* 0x003f003f0b147812 */ /* 0x000fe400078ec0ff */
[----:B------:R-:W-:Y:S02]  /*3320*/  LOP3.LUT R16, R16, 0xf000f, RZ, 0xc0, !PT ;  /* 0x000f000f10107812 */ /* 0x000fe400078ec0ff */
[----:B------:R-:W-:-:S02]  /*3330*/  LOP3.LUT R17, R17, 0xf000f, RZ, 0xc0, !PT ;  /* 0x000f000f11117812 */ /* 0x000fc400078ec0ff */
[----:B------:R-:W-:Y:S02]  /*3340*/  SHF.R.U32.HI R10, RZ, 0x6, R10 ;  /* 0x00000006ff0a7819 */ /* 0x000fe4000001160a */
[----:B------:R-:W-:Y:S02]  /*3350*/  SHF.R.U32.HI R11, RZ, 0x6, R11 ;  /* 0x00000006ff0b7819 */ /* 0x000fe4000001160b */
[----:B------:R-:W-:Y:S02]  /*3360*/  LOP3.LUT R22, R22, 0xf000f, RZ, 0xc0, !PT ;  /* 0x000f000f16167812 */ /* 0x000fe400078ec0ff */
[----:B------:R-:W-:Y:S02]  /*3370*/  SHF.R.U32.HI R33, RZ, 0x6, R19 ;  /* 0x00000006ff217819 */ /* 0x000fe40000011613 */
[----:B------:R-:W-:Y:S02]  /*3380*/  LOP3.LUT R18, R18, 0xf000f, RZ, 0xc0, !PT ;  /* 0x000f000f12127812 */ /* 0x000fe400078ec0ff */
[----:B------:R-:W-:-:S02]  /*3390*/  LOP3.LUT R42, R13, 0x300030, R42, 0xf8, !PT ;  /* 0x003000300d2a7812 */ /* 0x000fc400078ef82a */
[----:B------:R-:W-:Y:S02]  /*33a0*/  LOP3.LUT R43, R16, 0x300030, R43, 0xf8, !PT ;  /* 0x00300030102b7812 */ /* 0x000fe400078ef82b */
[----:B------:R-:W-:Y:S02]  /*33b0*/  LOP3.LUT R44, R17, 0x300030, R44, 0xf8, !PT ;  /* 0x00300030112c7812 */ /* 0x000fe400078ef82c */
[----:B------:R-:W-:Y:S02]  /*33c0*/  LOP3.LUT R12, R8, 0x3f003f, RZ, 0xc0, !PT ;  /* 0x003f003f080c7812 */ /* 0x000fe400078ec0ff */
[----:B------:R-:W-:Y:S02]  /*33d0*/  LOP3.LUT R13, R9, 0x3f003f, RZ, 0xc0, !PT ;  /* 0x003f003f090d7812 */ /* 0x000fe400078ec0ff */
[----:B------:R-:W-:Y:S02]  /*33e0*/  LOP3.LUT R35, R22, 0x300030, R35, 0xf8, !PT ;  /* 0x0030003016237812 */ /* 0x000fe400078ef823 */
        /* <DEDUP_REMOVED lines=121> */
.L_x_1158:
        /* <DEDUP_REMOVED lines=49> */
.L_x_1159:
        /* <DEDUP_REMOVED lines=51> */
.L_x_1160:
[----:B------:R-:W-:Y:S05]  /*41c0*/  @P0 BRA `(.L_x_1157) ;  /* 0x0000000000b40947 */ /* 0x000fea0003800000 */
[----:B------:R-:W0:Y:S01]  /*41d0*/  LDS.128 R16, [UR4+0xe0] ;  /* 0x0000e004ff107984 */ /* 0x000e220008000c00 */
[----:B------:R-:W-:Y:S02]  /*41e0*/  MOV R63, R9 ;  /* 0x00000009003f7202 */ /* 0x000fe40000000f00 */
[----:B-1----:R-:W-:Y:S01]  /*41f0*/  PRMT R4, R4, 0x5410, R3 ;  /* 0x0000541004047816 */ /* 0x002fe20000000003 */
        /* <DEDUP_REMOVED lines=42> */
.L_x_1157:
[----:B------:R-:W-:Y:S01]  /*44a0*/  LEA R6, R54, 0x20, 0x5 ;  /* 0x0000002036067811 */ /* 0x000fe200078e28ff */
[----:B------:R-:W-:Y:S01]  /*44b0*/  UIADD3 UR4, UR4, 0x40, URZ ;  /* 0x0000004004047890 */ /* 0x000fe2000fffe03f */
[----:B------:R-:W-:Y:S01]  /*44c0*/  IADD3 R59, R59, 0x20, RZ ;  /* 0x000000203b3b7810 */ /* 0x000fe20007ffe0ff */
[----:B0---4-:R-:W-:Y:S01]  /*44d0*/  IMAD.WIDE R64, R53, 0x18, R64 ;  /* 0x0000001835407825 */ /* 0x011fe200078e0240 */
[----:B------:R-:W-:Y:S02]  /*44e0*/  VIMNMX R6, R6, UR8, PT ;  /* 0x0000000806067c48 */ /* 0x000fe4000bfe0100 */
[C---:B------:R-:W-:Y:S02]  /*44f0*/  ISETP.GE.AND P0, PT, R59.reuse, UR5, PT ;  /* 0x000000053b007c0c */ /* 0x040fe4000bf06270 */
[----:B------:R-:W-:-:S13]  /*4500*/  ISETP.LT.AND P2, PT, R59, R6, PT ;  /* 0x000000063b00720c */ /* 0x000fda0003f41270 */
[----:B------:R-:W-:Y:S05]  /*4510*/  @!P0 BRA P2, `(.L_x_1161) ;  /* 0xffffffd400748947 */ /* 0x000fea000103ffff */
.L_x_1152:
[----:B------:R-:W-:Y:S01]  /*4520*/  ISETP.GE.AND P0, PT, R59, R60, PT ;  /* 0x0000003c3b00720c */ /* 0x000fe20003f06270 */
[----:B------:R-:W-:-:S03]  /*4530*/  ULDC UR5, c[0x0][0x264] ;  /* 0x0000990000057ab9 */ /* 0x000fc60000000800 */
[----:B------:R-:W-:-:S13]  /*4540*/  ISETP.GE.OR P0, PT, R59, UR5, P0 ;  /* 0x000000053b007c0c */ /* 0x000fda0008706670 */
[----:B------:R-:W-:Y:S05]  /*4550*/  @P0 BRA `(.L_x_1162) ;  /* 0x0000006400e00947 */ /* 0x000fea0003800000 */
[----:B------:R-:W-:Y:S01]  /*4560*/  PRMT R6, R58, 0x9910, RZ ;  /* 0x000099103a067816 */ /* 0x000fe200000000ff */
[----:B------:R-:W-:Y:S01]  /*4570*/  HADD2.F32 R7, -RZ, R3.H0_H0 ;  /* 0x20000003ff077230 */ /* 0x000fe20000004100 */
[----:B------:R-:W-:Y:S01]  /*4580*/  ULDC UR5, c[0x0][0x264] ;  /* 0x0000990000057ab9 */ /* 0x000fe20000000800 */
[----:B------:R-:W-:Y:S01]  /*4590*/  HADD2.F32 R13, -RZ, R2.H0_H0 ;  /* 0x20000002ff0d7230 */ /* 0x000fe20000004100 */
[----:B------:R-:W-:Y:S01]  /*45a0*/  ISETP.NE.AND P0, PT, R6, RZ, PT ;  /* 0x000000ff0600720c */ /* 0x000fe20003f05270 */
[----:B------:R-:W-:Y:S02]  /*45b0*/  HADD2.F32 R6, -RZ, R4.H0_H0 ;  /* 0x20000004ff067230 */ /* 0x000fe40000004100 */
[----:B------:R-:W-:Y:S01]  /*45c0*/  HADD2.F32 R14, -RZ, R0.H0_H0 ;  /* 0x20000000ff0e7230 */ /* 0x000fe20000004100 */
[----:B------:R-:W-:-:S13]  /*45d0*/  ISETP.LT.OR P0, PT, R62, 0x4, !P0 ;  /* 0x000000043e00780c */ /* 0x000fda0004701670 */
.L_x_1179:
[----:B------:R-:W-:Y:S05]  /*45e0*/  @!P1 BRA `(.L_x_1163) ;  /* 0x0000006400a09947 */ /* 0x000fea0003800000 */
[----:B-----5:R-:W4:Y:S01]  /*45f0*/  LDG.E.128.CONSTANT R8, desc[UR6][R64.64] ;  /* 0x0000000640087981 */ /* 0x020f22000c1e9d00 */
[----:B---3--:R-:W-:Y:S02]  /*4600*/  PRMT R2, R55, 0x9910, RZ ;  /* 0x0000991037027816 */ /* 0x008fe400000000ff */
[----:B------:R-:W-:Y:S02]  /*4610*/  MOV R12, 0x2c00 ;  /* 0x00002c00000c7802 */ /* 0x000fe40000000f00 */
[----:B------:R-:W-:Y:S02]  /*4620*/  ISETP.NE.AND P2, PT, R2, RZ, PT ;  /* 0x000000ff0200720c */ /* 0x000fe40003f45270 */
[----:B------:R-:W-:Y:S02]  /*4630*/  ISETP.GE.AND P3, PT, R61, 0x2, PT ;  /* 0x000000023d00780c */ /* 0x000fe40003f66270 */
[C---:B----4-:R-:W-:Y:S02]  /*4640*/  LOP3.LUT R0, R8.reuse, 0xf000f, RZ, 0xc0, !PT ;  /* 0x000f000f08007812 */ /* 0x050fe400078ec0ff */
[----:B------:R-:W-:-:S02]  /*4650*/  LOP3.LUT R2, R8, 0xf000f0, RZ, 0xc0, !PT ;  /* 0x00f000f008027812 */ /* 0x000fc400078ec0ff */
[C---:B-12---:R-:W-:Y:S02]  /*4660*/  LOP3.LUT R3, R9.reuse, 0xf000f, RZ, 0xc0, !PT ;  /* 0x000f000f09037812 */ /* 0x046fe400078ec0ff */
        /* <DEDUP_REMOVED lines=54> */
[----:B------:R-:W-:Y:S02]  /*49d0*/  HADD2.F32 R31, -RZ, R30.H1_H1 ;  /* 0x3000001eff1f7230 */ /* 0x000fe40000004100 */
        /* <DEDUP_REMOVED lines=16> */
[----:B------:R-:W-:Y:S02]  /*4ae0*/  HADD2.F32 R11, -RZ, R11.H1_H1 ;  /* 0x3000000bff0b7230 */ /* 0x000fe40000004100 */
[----:B------:R-:W-:Y:S01]  /*4af0*/  FFMA.FTZ R3, R32, R3, R34 ;  /* 0x0000000320037223 */ /* 0x000fe20000010022 */
[----:B------:R-:W-:Y:S02]  /*4b00*/  HADD2.F32 R2, -RZ, R17.H0_H0 ;  /* 0x20000011ff027230 */ /* 0x000fe40000004100 */
[----:B------:R-:W-:Y:S01]  /*4b10*/  FFMA.FTZ R31, R0, R10, R31 ;  /* 0x0000000a001f7223 */ /* 0x000fe2000001001f */
[----:B------:R-:W-:-:S02]  /*4b20*/  HADD2.F32 R32, -RZ, R19.H0_H0 ;  /* 0x20000013ff207230 */ /* 0x000fc40000004100 */
[----:B------:R-:W-:Y:S02]  /*4b30*/  HADD2.F32 R0, -RZ, R15.H1_H1 ;  /* 0x3000000fff007230 */ /* 0x000fe40000004100 */
[C---:B------:R-:W-:Y:S01]  /*4b40*/  FFMA.FTZ R4, R10.reuse, R2, R33 ;  /* 0x000000020a047223 */ /* 0x040fe20000010021 */
[----:B------:R-:W-:Y:S02]  /*4b50*/  HADD2.F32 R34, -RZ, R21.H0_H0 ;  /* 0x20000015ff227230 */ /* 0x000fe40000004100 */
[----:B------:R-:W-:Y:S01]  /*4b60*/  FFMA.FTZ R3, R10, R32, R3 ;  /* 0x000000200a037223 */ /* 0x000fe20000010003 */
        /* <DEDUP_REMOVED lines=14> */
[----:B------:R-:W-:Y:S02]  /*4c50*/  HADD2.F32 R35, -RZ, R28.H0_H0 ;  /* 0x2000001cff237230 */ /* 0x000fe40000004100 */
[C---:B------:R-:W-:Y:S01]  /*4c60*/  FFMA.FTZ R4, R3.reuse, R8, R4 ;  /* 0x0000000803047223 */ /* 0x040fe20000010004 */
[----:B------:R-:W-:Y:S02]  /*4c70*/  HADD2.F32 R10, -RZ, R24.H1_H1 ;  /* 0x30000018ff0a7230 */ /* 0x000fe40000004100 */
[C---:B------:R-:W-:Y:S01]  /*4c80*/  FFMA.FTZ R32, R3.reuse, R33, R32 ;  /* 0x0000002103207223 */ /* 0x040fe20000010020 */
[----:B------:R-:W-:Y:S02]  /*4c90*/  HADD2.F32 R2, -RZ, R22.H1_H1 ;  /* 0x30000016ff027230 */ /* 0x000fe40000004100 */
[----:B------:R-:W-:Y:S01]  /*4ca0*/  FFMA.FTZ R35, R3, R35, R34 ;  /* 0x0000002303237223 */ /* 0x000fe20000010022 */
[----:B------:R-:W-:Y:S02]  /*4cb0*/  HADD2.F32 R8, -RZ, R26.H1_H1 ;  /* 0x3000001aff087230 */ /* 0x000fe40000004100 */
[----:B------:R-:W-:Y:S01]  /*4cc0*/  FFMA.FTZ R3, R11, R10, R4 ;  /* 0x0000000a0b037223 */ /* 0x000fe20000010004 */
[----:B------:R-:W-:-:S02]  /*4cd0*/  HADD2.F32 R0, -RZ, R9.H0_H0 ;  /* 0x20000009ff007230 */ /* 0x000fc40000004100 */
[----:B------:R-:W-:Y:S01]  /*4ce0*/  FFMA.FTZ R31, R2, R11, R31 ;  /* 0x0000000b021f7223 */ /* 0x000fe2000001001f */
[----:B------:R-:W-:Y:S02]  /*4cf0*/  HADD2.F32 R4, -RZ, R25.H0_H0 ;  /* 0x20000019ff047230 */ /* 0x000fe40000004100 */
[----:B------:R-:W-:Y:S01]  /*4d00*/  FFMA.FTZ R33, R11, R8, R32 ;  /* 0x000000080b217223 */ /* 0x000fe20000010020 */
[----:B------:R-:W-:Y:S02]  /*4d10*/  HADD2.F32 R2, -RZ, R23.H0_H0 ;  /* 0x20000017ff027230 */ /* 0x000fe40000004100 */
[----:B------:R-:W-:Y:S02]  /*4d20*/  HADD2.F32 R34, -RZ, R28.H1_H1 ;  /* 0x3000001cff227230 */ /* 0x000fe40000004100 */
        /* <DEDUP_REMOVED lines=28> */
.L_x_1164:
        /* <DEDUP_REMOVED lines=22> */
[----:B------:R-:W-:Y:S02]  /*5050*/  HADD2.F32 R34, -RZ, R20.H1_H1 ;  /* 0x30000014ff227230 */ /* 0x000fe40000004100 */
[-C--:B------:R-:W-:Y:S01]  /*5060*/  FFMA.FTZ R3, R3, R31.reuse, RZ ;  /* 0x0000001f03037223 */ /* 0x080fe200000100ff */
[----:B------:R-:W-:Y:S01]  /*5070*/  FFMA.FTZ R31, R4, R31, RZ ;  /* 0x0000001f041f7223 */ /* 0x000fe200000100ff */
[----:B------:R-:W-:Y:S02]  /*5080*/  HADD2.F32 R4, -RZ, R18.H1_H1 ;  /* 0x30000012ff047230 */ /* 0x000fe40000004100 */
[----:B------:R-:W-:Y:S01]  /*5090*/  FFMA.FTZ R2, R36, R32, R35 ;  /* 0x0000002024027223 */ /* 0x000fe20000010023 */
[----:B------:R-:W-:-:S02]  /*50a0*/  HADD2.F32 R35, -RZ, R17.H0_H0 ;  /* 0x20000011ff237230 */ /* 0x000fc40000004100 */
[----:B------:R-:W-:Y:S02]  /*50b0*/  HADD2.F32 R36, -RZ, R28.H0_H0 ;  /* 0x2000001cff247230 */ /* 0x000fe40000004100 */
[-C--:B------:R-:W-:Y:S01]  /*50c0*/  FFMA.FTZ R4, R4, R32.reuse, R3 ;  /* 0x0000002004047223 */ /* 0x080fe20000010003 */
[-C--:B------:R-:W-:Y:S01]  /*50d0*/  FFMA.FTZ R3, R33, R11.reuse, R0 ;  /* 0x0000000b21037223 */ /* 0x080fe20000010000 */
[----:B------:R-:W-:Y:S01]  /*50e0*/  FFMA.FTZ R32, R34, R32, R31 ;  /* 0x0000002022207223 */ /* 0x000fe2000001001f */
[----:B------:R-:W-:Y:S02]  /*50f0*/  HADD2.F32 R0, -RZ, R15.H1_H1 ;  /* 0x3000000fff007230 */ /* 0x000fe40000004100 */
[-C--:B------:R-:W-:Y:S01]  /*5100*/  FFMA.FTZ R31, R35, R11.reuse, R2 ;  /* 0x0000000b231f7223 */ /* 0x080fe20000010002 */
[----:B------:R-:W-:Y:S01]  /*5110*/  FFMA.FTZ R33, R37, R11, R4 ;  /* 0x0000000b25217223 */ /* 0x000fe20000010004 */
[----:B------:R-:W-:Y:S02]  /*5120*/  HADD2.F32 R35, -RZ, R21.H0_H0 ;  /* 0x20000015ff237230 */ /* 0x000fe40000004100 */
[----:B------:R-:W-:-:S02]  /*5130*/  HADD2.F32 R2, -RZ, R17.H1_H1 ;  /* 0x30000011ff027230 */ /* 0x000fc40000004100 */
[-C--:B------:R-:W-:Y:S01]  /*5140*/  FFMA.FTZ R3, R0, R10.reuse, R3 ;  /* 0x0000000a00037223 */ /* 0x080fe20000010003 */
[----:B------:R-:W-:Y:S02]  /*5150*/  HADD2.F32 R4, -RZ, R19.H1_H1 ;  /* 0x30000013ff047230 */ /* 0x000fe40000004100 */
[----:B------:R-:W-:Y:S01]  /*5160*/  FFMA.FTZ R11, R35, R11, R32 ;  /* 0x0000000b230b7223 */ /* 0x000fe20000010020 */
[----:B------:R-:W-:Y:S02]  /*5170*/  HADD2.F32 R0, -RZ, R21.H1_H1 ;  /* 0x30000015ff007230 */ /* 0x000fe40000004100 */
        /* <DEDUP_REMOVED lines=16> */
[----:B------:R-:W-:Y:S02]  /*5280*/  HADD2.F32 R0, -RZ, R9.H0_H0 ;  /* 0x20000009ff007230 */ /* 0x000fe40000004100 */
[-C--:B------:R-:W-:Y:S01]  /*5290*/  FFMA.FTZ R31, R32, R8.reuse, R31 ;  /* 0x00000008201f7223 */ /* 0x080fe2000001001f */
[----:B------:R-:W-:Y:S02]  /*52a0*/  HADD2.F32 R2, -RZ, R23.H0_H0 ;  /* 0x20000017ff027230 */ /* 0x000fe40000004100 */
[----:B------:R-:W-:Y:S01]  /*52b0*/  FFMA.FTZ R33, R10, R8, R33 ;  /* 0x000000080a217223 */ /* 0x000fe20000010021 */
[----:B------:R-:W-:-:S02]  /*52c0*/  HADD2.F32 R4, -RZ, R25.H0_H0 ;  /* 0x20000019ff047230 */ /* 0x000fc40000004100 */
[----:B------:R-:W-:Y:S02]  /*52d0*/  HADD2.F32 R34, -RZ, R28.H1_H1 ;  /* 0x3000001cff227230 */ /* 0x000fe40000004100 */
[-C--:B------:R-:W-:Y:S01]  /*52e0*/  FFMA.FTZ R2, R2, R0.reuse, R3 ;  /* 0x0000000002027223 */ /* 0x080fe20000010003 */
        /* <DEDUP_REMOVED lines=27> */
.L_x_1166:
        /* <DEDUP_REMOVED lines=90> */
.L_x_1167:
[----:B------:R-:W-:Y:S05]  /*5a40*/  @P0 BRA `(.L_x_1165) ;  /* 0x0000000400580947 */ /* 0x000fea0003800000 */
[----:B------:R-:W0:Y:S01]  /*5a50*/  LDS.64 R2, [UR4+0xc0] ;  /* 0x0000c004ff027984 */ /* 0x000e220008000a00 */
[----:B------:R-:W-:Y:S02]  /*5a60*/  HADD2.F32 R0, -RZ, R30.H0_H0 ;  /* 0x2000001eff007230 */ /* 0x000fe40000004100 */
[----:B------:R-:W-:Y:S01]  /*5a70*/  HADD2.F32 R4, -RZ, R20.H0_H0 ;  /* 0x20000014ff047230 */ /* 0x000fe20000004100 */
[----:B------:R-:W1:Y:S01]  /*5a80*/  LDS.64 R8, [UR4+0xc8] ;  /* 0x0000c804ff087984 */ /* 0x000e620008000a00 */
[----:B------:R-:W-:Y:S02]  /*5a90*/  HADD2.F32 R30, -RZ, R30.H1_H1 ;  /* 0x3000001eff1e7230 */ /* 0x000fe40000004100 */
[----:B------:R-:W-:Y:S02]  /*5aa0*/  HADD2.F32 R37, -RZ, R19.H0_H0 ;  /* 0x20000013ff257230 */ /* 0x000fe40000004100 */
        /* <DEDUP_REMOVED lines=9> */
[----:B------:R-:W-:Y:S02]  /*5b40*/  HADD2.F32 R16, -RZ, R16.H1_H1 ;  /* 0x30000010ff107230 */ /* 0x000fe40000004100 */
[-C--:B------:R-:W-:Y:S01]  /*5b50*/  FFMA.FTZ R35, R2, R31.reuse, RZ ;  /* 0x0000001f02237223 */ /* 0x080fe200000100ff */
[----:B------:R-:W-:Y:S02]  /*5b60*/  HADD2.F32 R33, -RZ, R15.H0_H0 ;  /* 0x2000000fff217230 */ /* 0x000fe40000004100 */
[-C--:B------:R-:W-:Y:S01]  /*5b70*/  FFMA.FTZ R3, R3, R31.reuse, RZ ;  /* 0x0000001f03037223 */ /* 0x080fe200000100ff */
[----:B------:R-:W-:Y:S01]  /*5b80*/  FFMA.FTZ R31, R4, R31, RZ ;  /* 0x0000001f041f7223 */ /* 0x000fe200000100ff */
[----:B------:R-:W-:Y:S02]  /*5b90*/  HADD2.F32 R4, -RZ, R18.H1_H1 ;  /* 0x30000012ff047230 */ /* 0x000fe40000004100 */
[----:B------:R-:W-:Y:S01]  /*5ba0*/  FFMA.FTZ R2, R16, R32, R35 ;  /* 0x0000002010027223 */ /* 0x000fe20000010023 */
[----:B------:R-:W-:-:S02]  /*5bb0*/  HADD2.F32 R35, -RZ, R17.H0_H0 ;  /* 0x20000011ff237230 */ /* 0x000fc40000004100 */
[----:B------:R-:W-:Y:S02]  /*5bc0*/  HADD2.F32 R16, -RZ, R21.H1_H1 ;  /* 0x30000015ff107230 */ /* 0x000fe40000004100 */
[-C--:B------:R-:W-:Y:S01]  /*5bd0*/  FFMA.FTZ R4, R4, R32.reuse, R3 ;  /* 0x0000002004047223 */ /* 0x080fe20000010003 */
        /* <DEDUP_REMOVED lines=9> */
[-C--:B------:R-:W-:Y:S01]  /*5c70*/  FFMA.FTZ R3, R0, R10.reuse, R3 ;  /* 0x0000000a00037223 */ /* 0x080fe20000010003 */
        /* <DEDUP_REMOVED lines=51> */
.L_x_1165:
        /* <DEDUP_REMOVED lines=17> */
[C---:B------:R-:W-:Y:S01]  /*60c0*/  LOP3.LUT R10, R19.reuse, 0xf000f, RZ, 0xc0, !PT ;  /* 0x000f000f130a7812 */ /* 0x040fe200078ec0ff */
        /* <DEDUP_REMOVED lines=36> */
[----:B------:R-:W-:Y:S01]  /*6310*/  HFMA2 R18, R37, R12.H0_H0, -72, -72 ;  /* 0xd480d48025127431 */ /* 0x000fe2000004000c */
[----:B------:R-:W-:Y:S06]  /*6320*/  @!P2 BRA `(.L_x_1168) ;  /* 0x000000040058a947 */ /* 0x000fec0003800000 */
[----:B------:R-:W0:Y:S01]  /*6330*/  LDS.64 R10, [UR4+0x10] ;  /* 0x00001004ff0a7984 */ /* 0x000e220008000a00 */
[--C-:B------:R-:W-:Y:S02]  /*6340*/  HADD2.F32 R0, -RZ, R33.reuse.H0_H0 ;  /* 0x20000021ff007230 */ /* 0x100fe40000004100 */
[----:B------:R-:W-:Y:S01]  /*6350*/  HADD2.F32 R34, -RZ, R33.H1_H1 ;  /* 0x30000021ff227230 */ /* 0x000fe20000004100 */
[----:B------:R-:W1:Y:S01]  /*6360*/  LDS.64 R8, [UR4+0x18] ;  /* 0x00001804ff087984 */ /* 0x000e620008000a00 */
[----:B------:R-:W-:Y:S02]  /*6370*/  HADD2.F32 R4, -RZ, R31.H0_H0 ;  /* 0x2000001fff047230 */ /* 0x000fe40000004100 */
[--C-:B------:R-:W-:Y:S02]  /*6380*/  HADD2.F32 R36, -RZ, R32.reuse.H0_H0 ;  /* 0x20000020ff247230 */ /* 0x100fe40000004100 */
[----:B------:R-:W-:Y:S02]  /*6390*/  HADD2.F32 R2, -RZ, R29.H0_H0 ;  /* 0x2000001dff027230 */ /* 0x000fe40000004100 */
[----:B------:R-:W-:-:S02]  /*63a0*/  HADD2.F32 R38, -RZ, R32.H1_H1 ;  /* 0x30000020ff267230 */ /* 0x000fc40000004100 */
[--C-:B0-----:R-:W-:Y:S02]  /*63b0*/  HADD2.F32 R3, -RZ, R10.reuse.H0_H0 ;  /* 0x2000000aff037230 */ /* 0x101fe40000004100 */
[----:B------:R-:W-:Y:S02]  /*63c0*/  HADD2.F32 R35, -RZ, R10.H1_H1 ;  /* 0x3000000aff237230 */ /* 0x000fe40000004100 */
[----:B------:R-:W-:Y:S02]  /*63d0*/  HADD2.F32 R10, -RZ, R11.H0_H0 ;  /* 0x2000000bff0a7230 */ /* 0x000fe40000004100 */
[----:B------:R-:W-:Y:S01]  /*63e0*/  FFMA.FTZ R37, R0, R3, RZ ;  /* 0x0000000300257223 */ /* 0x000fe200000100ff */
[----:B------:R-:W-:Y:S02]  /*63f0*/  HADD2.F32 R0, -RZ, R28.H0_H0 ;  /* 0x2000001cff007230 */ /* 0x000fe40000004100 */
[----:B------:R-:W-:Y:S01]  /*6400*/  FFMA.FTZ R41, R3, R4, RZ ;  /* 0x0000000403297223 */ /* 0x000fe200000100ff */
[----:B------:R-:W-:-:S02]  /*6410*/  HADD2.F32 R4, -RZ, R29.H1_H1 ;  /* 0x3000001dff047230 */ /* 0x000fc40000004100 */
[----:B------:R-:W-:Y:S01]  /*6420*/  FFMA.FTZ R37, R34, R35, R37 ;  /* 0x0000002322257223 */ /* 0x000fe20000010025 */
[----:B------:R-:W-:Y:S02]  /*6430*/  HADD2.F32 R34, -RZ, R31.H1_H1 ;  /* 0x3000001fff227230 */ /* 0x000fe40000004100 */
[C---:B------:R-:W-:Y:S01]  /*6440*/  FFMA.FTZ R36, R3.reuse, R36, RZ ;  /* 0x0000002403247223 */ /* 0x040fe200000100ff */
[----:B------:R-:W-:Y:S01]  /*6450*/  FFMA.FTZ R39, R3, R2, RZ ;  /* 0x0000000203277223 */ /* 0x000fe200000100ff */
        /* <DEDUP_REMOVED lines=25> */
[----:B------:R-:W-:Y:S02]  /*65f0*/  HADD2.F32 R39, -RZ, R24.H0_H0 ;  /* 0x20000018ff277230 */ /* 0x000fe40000004100 */
[C---:B------:R-:W-:Y:S01]  /*6600*/  FFMA.FTZ R4, R3.reuse, R8, R4 ;  /* 0x0000000803047223 */ /* 0x040fe20000010004 */
[----:B------:R-:W-:Y:S02]  /*6610*/  HADD2.F32 R10, -RZ, R22.H1_H1 ;  /* 0x30000016ff0a7230 */ /* 0x000fe40000004100 */
[----:B------:R-:W-:Y:S01]  /*6620*/  FFMA.FTZ R34, R3, R35, R34 ;  /* 0x0000002303227223 */ /* 0x000fe20000010022 */
[----:B------:R-:W-:-:S02]  /*6630*/  HADD2.F32 R2, -RZ, R23.H1_H1 ;  /* 0x30000017ff027230 */ /* 0x000fc40000004100 */
[----:B------:R-:W-:Y:S01]  /*6640*/  FFMA.FTZ R39, R3, R39, R36 ;  /* 0x0000002703277223 */ /* 0x000fe20000010024 */
[----:B------:R-:W-:Y:S02]  /*6650*/  HADD2.F32 R8, -RZ, R25.H1_H1 ;  /* 0x30000019ff087230 */ /* 0x000fe40000004100 */
[C---:B------:R-:W-:Y:S01]  /*6660*/  FFMA.FTZ R3, R11.reuse, R10, R4 ;  /* 0x0000000a0b037223 */ /* 0x040fe20000010004 */
[----:B------:R-:W-:Y:S02]  /*6670*/  HADD2.F32 R0, -RZ, R9.H0_H0 ;  /* 0x20000009ff007230 */ /* 0x000fe40000004100 */
[----:B------:R-:W-:Y:S01]  /*6680*/  FFMA.FTZ R37, R2, R11, R37 ;  /* 0x0000000b02257223 */ /* 0x000fe20000010025 */
[----:B------:R-:W-:Y:S02]  /*6690*/  HADD2.F32 R4, -RZ, R20.H0_H0 ;  /* 0x20000014ff047230 */ /* 0x000fe40000004100 */
[----:B------:R-:W-:Y:S01]  /*66a0*/  FFMA.FTZ R35, R11, R8, R34 ;  /* 0x000000080b237223 */ /* 0x000fe20000010022 */
[----:B------:R-:W-:-:S02]  /*66b0*/  HADD2.F32 R2, -RZ, R21.H0_H0 ;  /* 0x20000015ff027230 */ /* 0x000fc40000004100 */
[----:B------:R-:W-:Y:S02]  /*66c0*/  HADD2.F32 R36, -RZ, R24.H1_H1 ;  /* 0x30000018ff247230 */ /* 0x000fe40000004100 */
        /* <DEDUP_REMOVED lines=28> */
.L_x_1168:
        /* <DEDUP_REMOVED lines=91> */
.L_x_1170:
        /* <DEDUP_REMOVED lines=90> */
.L_x_1171:
        /* <DEDUP_REMOVED lines=55> */
[----:B------:R-:W-:Y:S02]  /*7750*/  HADD2.F32 R0, -RZ, R21.H0_H0 ;  /* 0x20000015ff007230 */ /* 0x000fe40000004100 */
[----:B------:R-:W-:Y:S02]  /*7760*/  HADD2.F32 R24, -RZ, R24.H1_H1 ;  /* 0x30000018ff187230 */ /* 0x000fe40000004100 */
[----:B------:R-:W-:Y:S01]  /*7770*/  FFMA.FTZ R31, R10, R8, R31 ;  /* 0x000000080a1f7223 */ /* 0x000fe2000001001f */
[----:B------:R-:W-:-:S02]  /*7780*/  HADD2.F32 R4, -RZ, R20.H0_H0 ;  /* 0x20000014ff047230 */ /* 0x000fc40000004100 */
[----:B------:R-:W-:Y:S01]  /*7790*/  FFMA.FTZ R0, R0, R2, R3 ;  /* 0x0000000200007223 */ /* 0x000fe20000010003 */
        /* <DEDUP_REMOVED lines=27> */
.L_x_1169:
        /* <DEDUP_REMOVED lines=141> */
.L_x_1172:
        /* <DEDUP_REMOVED lines=91> */
.L_x_1174:
        /* <DEDUP_REMOVED lines=90> */
.L_x_1175:
        /* <DEDUP_REMOVED lines=87> */
.L_x_1173:
[----:B------:R-:W-:-:S06]  /*92e0*/  IMAD.WIDE R8, R15, 0x4, R16 ;  /* 0x000000040f087825 */ /* 0x000fcc00078e0210 */
[----:B------:R-:W2:Y:S02]  /*92f0*/  LDG.E.128.CONSTANT R8, desc[UR6][R8.64] ;  /* 0x0000000608087981 */ /* 0x000ea4000c1e9d00 */
[C---:B--2---:R-:W-:Y:S02]  /*9300*/  LOP3.LUT R0, R8.reuse, 0xf000f, RZ, 0xc0, !PT ;  /* 0x000f000f08007812 */ /* 0x044fe400078ec0ff */
[----:B------:R-:W-:Y:S02]  /*9310*/  LOP3.LUT R2, R8, 0xf000f0, RZ, 0xc0, !PT ;  /* 0x00f000f008027812 */ /* 0x000fe400078ec0ff */
[----:B------:R-:W-:Y:S02]  /*9320*/  SHF.R.U32.HI R3, RZ, 0x8, R8 ;  /* 0x00000008ff037819 */ /* 0x000fe40000011608 */
[C---:B------:R-:W-:Y:S02]  /*9330*/  LOP3.LUT R24, R10.reuse, 0xf000f, RZ, 0xc0, !PT ;  /* 0x000f000f0a187812 */ /* 0x040fe400078ec0ff */
[----:B------:R-:W-:-:S02]  /*9340*/  LOP3.LUT R16, R10, 0xf000f0, RZ, 0xc0, !PT ;  /* 0x00f000f00a107812 */ /* 0x000fc400078ec0ff */
[----:B------:R-:W-:Y:S02]  /*9350*/  LOP3.LUT R8, R11, 0xf000f0, RZ, 0xc0, !PT ;  /* 0x00f000f00b087812 */ /* 0x000fe400078ec0ff */
[----:B------:R-:W-:Y:S02]  /*9360*/  SHF.R.U32.HI R23, RZ, 0x8, R9 ;  /* 0x00000008ff177819 */ /* 0x000fe40000011609 */
[----:B------:R-:W-:Y:S02]  /*9370*/  SHF.R.U32.HI R10, RZ, 0x8, R10 ;  /* 0x00000008ff0a7819 */ /* 0x000fe4000001160a */
[----:B------:R-:W-:Y:S02]  /*9380*/  SHF.R.U32.HI R26, RZ, 0x8, R11 ;  /* 0x00000008ff1a7819 */ /* 0x000fe4000001160b */
        /* <DEDUP_REMOVED lines=85> */
[--C-:B------:R-:W-:Y:S02]  /*98e0*/  HADD2.F32 R8, -RZ, R27.reuse.H0_H0 ;  /* 0x2000001bff087230 */ /* 0x100fe40000004100 */
        /* <DEDUP_REMOVED lines=44> */
.L_x_1176:
        /* <DEDUP_REMOVED lines=46> */
[--C-:B------:R-:W-:Y:S02]  /*9e90*/  HADD2.F32 R10, -RZ, R27.reuse.H0_H0 ;  /* 0x2000001bff0a7230 */ /* 0x100fe40000004100 */
        /* <DEDUP_REMOVED lines=44> */
.L_x_1177:
        /* <DEDUP_REMOVED lines=90> */
.L_x_1178:
        /* <DEDUP_REMOVED lines=14> */
[----:B------:R-:W-:Y:S01]  /*a7e0*/  FFMA.FTZ R29, R2, R31, RZ ;  /* 0x0000001f021d7223 */ /* 0x000fe200000100ff */
[----:B------:R-:W-:-:S02]  /*a7f0*/  FFMA.FTZ R0, R32, R30, R23 ;  /* 0x0000001e20007223 */ /* 0x000fc40000010017 */
        /* <DEDUP_REMOVED lines=14> */
[----:B------:R-:W-:Y:S01]  /*a8e0*/  FFMA.FTZ R21, R29, R11, R4 ;  /* 0x0000000b1d157223 */ /* 0x000fe20000010004 */
[----:B------:R-:W-:-:S02]  /*a8f0*/  HADD2.F32 R4, -RZ, R26.H0_H0 ;  /* 0x2000001aff047230 */ /* 0x000fc40000004100 */
[----:B------:R-:W-:Y:S01]  /*a900*/  FFMA.FTZ R3, R0, R10, R3 ;  /* 0x0000000a00037223 */ /* 0x000fe20000010003 */
[----:B-1----:R-:W-:Y:S02]  /*a910*/  HADD2.F32 R0, -RZ, R8.H0_H0 ;  /* 0x20000008ff007230 */ /* 0x002fe40000004100 */
[----:B------:R-:W-:Y:S01]  /*a920*/  FFMA.FTZ R11, R25, R11, R30 ;  /* 0x0000000b190b7223 */ /* 0x000fe2000001001e */
[----:B------:R-:W-:Y:S02]  /*a930*/  HADD2.F32 R20, -RZ, R20.H1_H1 ;  /* 0x30000014ff147230 */ /* 0x000fe40000004100 */
        /* <DEDUP_REMOVED lines=51> */
.L_x_1163:
[----:B------:R-:W0:Y:S01]  /*ac70*/  LDC R53, c[0x0][0x23c] ;  /* 0x00008f00ff357b82 */ /* 0x000e220000000800 */
[----:B------:R-:W-:Y:S01]  /*ac80*/  IADD3 R59, R59, 0x20, RZ ;  /* 0x000000203b3b7810 */ /* 0x000fe20007ffe0ff */
[----:B------:R-:W-:-:S03]  /*ac90*/  UIADD3 UR4, UR4, 0x40, URZ ;  /* 0x0000004004047890 */ /* 0x000fc6000fffe03f */
[C---:B------:R-:W-:Y:S02]  /*aca0*/  ISETP.GE.AND P2, PT, R59.reuse, UR5, PT ;  /* 0x000000053b007c0c */ /* 0x040fe4000bf46270 */
[----:B------:R-:W-:Y:S01]  /*acb0*/  ISETP.LT.AND P3, PT, R59, R60, PT ;  /* 0x0000003c3b00720c */ /* 0x000fe20003f61270 */
[----:B0-----:R-:W-:-:S12]  /*acc0*/  IMAD.WIDE R64, R53, 0x10, R64 ;  /* 0x0000001035407825 */ /* 0x001fd800078e0240 */
[----:B------:R-:W-:Y:S05]  /*acd0*/  @!P2 BRA P3, `(.L_x_1179) ;  /* 0xffffff980040a947 */ /* 0x000fea000183ffff */
.L_x_1162:
[----:B------:R-:W-:Y:S05]  /*ace0*/  @!P1 EXIT ;  /* 0x000000000000994d */ /* 0x000fea0003800000 */
[----:B------:R-:W0:Y:S01]  /*acf0*/  S2R R0, SR_CTAID.X ;  /* 0x0000000000007919 */ /* 0x000e220000002500 */
[----:B------:R-:W4:Y:S01]  /*ad00*/  S2UR UR4, SR_CTAID.Y ;  /* 0x00000000000479c3 */ /* 0x000f220000002600 */
[----:B-----5:R-:W-:Y:S01]  /*ad10*/  HMUL2 R9, R5, R55.H0_H0 ;  /* 0x2000003705097232 */ /* 0x020fe20000000000 */
[----:B------:R-:W0:Y:S06]  /*ad20*/  S2R R7, SR_TID.X ;  /* 0x0000000000077919 */ /* 0x000e2c0000002100 */
[----:B-123--:R-:W1:Y:S01]  /*ad30*/  LDC.64 R2, c[0x0][0x230] ;  /* 0x00008c00ff027b82 */ /* 0x00ee620000000a00 */
[----:B----4-:R-:W-:Y:S01]  /*ad40*/  USHF.L.U32 UR4, UR4, 0x2, URZ ;  /* 0x0000000204047899 */ /* 0x010fe2000800063f */
[----:B0-----:R-:W-:-:S04]  /*ad50*/  LEA R0, R0, R7, 0x5 ;  /* 0x0000000700007211 */ /* 0x001fc800078e28ff */
[----:B------:R-:W-:-:S05]  /*ad60*/  SHF.L.U32 R0, R0, 0x2, RZ ;  /* 0x0000000200007819 */ /* 0x000fca00000006ff */
[----:B------:R-:W-:-:S04]  /*ad70*/  IMAD R7, R53, UR4, R0 ;  /* 0x0000000435077c24 */ /* 0x000fc8000f8e0200 */
[----:B-1----:R-:W-:-:S05]  /*ad80*/  IMAD.WIDE R4, R7, 0x2, R2 ;  /* 0x0000000207047825 */ /* 0x002fca00078e0202 */
        /* <DEDUP_REMOVED lines=8> */
.L_x_1183:
[----:B------:R-:W0:Y:S02]  /*ae10*/  LDS R2, [R0] ;  /* 0x0000000000027984 */ /* 0x000e240000000800 */
[----:B0-----:R-:W-:-:S10]  /*ae20*/  HFMA2.MMA R3, R2, 1, 1, R9 ;  /* 0x3c003c0002037835 */ /* 0x001fd40000000009 */
[----:B------:R-:W0:Y:S02]  /*ae30*/  ATOMS.CAST.SPIN R3, [R0], R2, R3 ;  /* 0x000000020003738d */ /* 0x000e240001800003 */
[----:B0-----:R-:W-:-:S13]  /*ae40*/  ISETP.EQ.U32.AND P0, PT, R3, 0x1, PT ;  /* 0x000000010300780c */ /* 0x001fda0003f02070 */
[----:B------:R-:W-:Y:S05]  /*ae50*/  @!P0 BRA `(.L_x_1183) ;  /* 0xfffffffc00ec8947 */ /* 0x000fea000383ffff */
[----:B------:R-:W-:Y:S05]  /*ae60*/  BRA `(.L_x_1181) ;  /* 0x00000000000c7947 */ /* 0x000fea0003800000 */
.L_x_1182:
[----:B------:R-:W2:Y:S02]  /*ae70*/  LD.E R0, desc[UR6][R4.64] ;  /* 0x0000000604007980 */ /* 0x000ea4000c101900 */
[----:B--2---:R-:W-:-:S05]  /*ae80*/  IADD3 R3, R9, R0, RZ ;  /* 0x0000000009037210 */ /* 0x004fca0007ffe0ff */
[----:B------:R0:W-:Y:S02]  /*ae90*/  ST.E desc[UR6][R4.64], R3 ;  /* 0x0000000304007985 */ /* 0x0001e4000c101906 */
.L_x_1181:
[----:B------:R-:W-:Y:S05]  /*aea0*/  BSYNC B0 ;  /* 0x0000000000007941 */ /* 0x000fea0003800000 */
.L_x_1180:
[----:B------:R1:W-:Y:S01]  /*aeb0*/  ATOM.E.ADD.F16x2.RN.STRONG.GPU P0, RZ, desc[UR6][R4.64+0x4], R55 ;  /* 0x0000043704ff79a2 */ /* 0x0003e2000810e1c6 */
[----:B------:R-:W-:Y:S04]  /*aec0*/  BSSY B0, `(.L_x_1184) ;  /* 0x000000f000007945 */ /* 0x000fe80003800000 */
[----:B-1----:R-:W-:Y:S05]  /*aed0*/  @P0 BRA `(.L_x_1185) ;  /* 0x0000000000340947 */ /* 0x002fea0003800000 */
[----:B------:R-:W1:Y:S02]  /*aee0*/  QSPC.E.S P0, RZ, [R4+0x4] ;  /* 0x0000040004ff73aa */ /* 0x000e640000000500 */
[----:B-1----:R-:W-:Y:S05]  /*aef0*/  @!P0 BRA `(.L_x_1186) ;  /* 0x0000000000208947 */ /* 0x002fea0003800000 */
[----:B------:R-:W-:-:S04]  /*af00*/  MOV R2, R4 ;  /* 0x0000000400027202 */ /* 0x000fc80000000f00 */
[----:B------:R-:W-:-:S07]  /*af10*/  MOV R0, R2 ;  /* 0x0000000200007202 */ /* 0x000fce0000000f00 */
.L_x_1187:
[----:B------:R-:W0:Y:S02]  /*af20*/  LDS R2, [R0+0x4] ;  /* 0x0000040000027984 */ /* 0x000e240000000800 */
[----:B0-----:R-:W-:-:S06]  /*af30*/  HADD2 R3, R2, R55 ;  /* 0x0000003702037230 */ /* 0x001fcc0000000000 */
[----:B------:R-:W0:Y:S02]  /*af40*/  ATOMS.CAST.SPIN R3, [R0+0x4], R2, R3 ;  /* 0x000004020003738d */ /* 0x000e240001800003 */
[----:B0-----:R-:W-:-:S13]  /*af50*/  ISETP.EQ.U32.AND P0, PT, R3, 0x1, PT ;  /* 0x000000010300780c */ /* 0x001fda0003f02070 */
[----:B------:R-:W-:Y:S05]  /*af60*/  @!P0 BRA `(.L_x_1187) ;  /* 0xfffffffc00ec8947 */ /* 0x000fea000383ffff */
[----:B------:R-:W-:Y:S05]  /*af70*/  BRA `(.L_x_1185) ;  /* 0x00000000000c7947 */ /* 0x000fea0003800000 */
.L_x_1186:
[----:B------:R-:W0:Y:S02]  /*af80*/  LD.E R0, desc[UR6][R4.64+0x4] ;  /* 0x0000040604007980 */ /* 0x000e24000c101900 */
[----:B0-----:R-:W-:-:S05]  /*af90*/  IADD3 R3, R55, R0, RZ ;  /* 0x0000000037037210 */ /* 0x001fca0007ffe0ff */
[----:B------:R1:W-:Y:S02]  /*afa0*/  ST.E desc[UR6][R4.64+0x4], R3 ;  /* 0x0000040304007985 */ /* 0x0003e4000c101906 */
.L_x_1185:
[----:B------:R-:W-:Y:S05]  /*afb0*/  BSYNC B0 ;  /* 0x0000000000007941 */ /* 0x000fea0003800000 */
.L_x_1184:
        /* <DEDUP_REMOVED lines=12> */
.L_x_1191:
[----:B------:R-:W0:Y:S02]  /*b080*/  LDS R2, [R0] ;  /* 0x0000000000027984 */ /* 0x000e240000000800 */
[----:B0-----:R-:W-:-:S10]  /*b090*/  HFMA2.MMA R3, R2, 1, 1, R47 ;  /* 0x3c003c0002037835 */ /* 0x001fd4000000002f */
[----:B------:R-:W0:Y:S02]  /*b0a0*/  ATOMS.CAST.SPIN R3, [R0], R2, R3 ;  /* 0x000000020003738d */ /* 0x000e240001800003 */
[----:B0-----:R-:W-:-:S13]  /*b0b0*/  ISETP.EQ.U32.AND P0, PT, R3, 0x1, PT ;  /* 0x000000010300780c */ /* 0x001fda0003f02070 */
[----:B------:R-:W-:Y:S05]  /*b0c0*/  @!P0 BRA `(.L_x_1191) ;  /* 0xfffffffc00ec8947 */ /* 0x000fea000383ffff */
[----:B------:R-:W-:Y:S05]  /*b0d0*/  BRA `(.L_x_1189) ;  /* 0x00000000000c7947 */ /* 0x000fea0003800000 */
.L_x_1190:
[----:B------:R-:W2:Y:S02]  /*b0e0*/  LD.E R0, desc[UR6][R4.64] ;  /* 0x0000000604007980 */ /* 0x000ea4000c101900 */
[----:B--2---:R-:W-:-:S05]  /*b0f0*/  IADD3 R3, R47, R0, RZ ;  /* 0x000000002f037210 */ /* 0x004fca0007ffe0ff */
[----:B------:R0:W-:Y:S02]  /*b100*/  ST.E desc[UR6][R4.64], R3 ;  /* 0x0000000304007985 */ /* 0x0001e4000c101906 */
.L_x_1189:
[----:B------:R-:W-:Y:S05]  /*b110*/  BSYNC B0 ;  /* 0x0000000000007941 */ /* 0x000fea0003800000 */
.L_x_1188:
[----:B------:R1:W-:Y:S01]  /*b120*/  ATOM.E.ADD.F16x2.RN.STRONG.GPU P0, RZ, desc[UR6][R4.64+0x4], R7 ;  /* 0x0000040704ff79a2 */ /* 0x0003e2000810e1c6 */
[----:B------:R-:W-:Y:S04]  /*b130*/  BSSY B0, `(.L_x_1192) ;  /* 0x000000f000007945 */ /* 0x000fe80003800000 */
[----:B-1----:R-:W-:Y:S05]  /*b140*/  @P0 BRA `(.L_x_1193) ;  /* 0x0000000000340947 */ /* 0x002fea0003800000 */
[----:B------:R-:W1:Y:S02]  /*b150*/  QSPC.E.S P0, RZ, [R4+0x4] ;  /* 0x0000040004ff73aa */ /* 0x000e640000000500 */
[----:B-1----:R-:W-:Y:S05]  /*b160*/  @!P0 BRA `(.L_x_1194) ;  /* 0x0000000000208947 */ /* 0x002fea0003800000 */
[----:B------:R-:W-:-:S04]  /*b170*/  MOV R2, R4 ;  /* 0x0000000400027202 */ /* 0x000fc80000000f00 */
[----:B------:R-:W-:-:S07]  /*b180*/  MOV R0, R2 ;  /* 0x0000000200007202 */ /* 0x000fce0000000f00 */
.L_x_1195:
[----:B------:R-:W0:Y:S02]  /*b190*/  LDS R2, [R0+0x4] ;  /* 0x0000040000027984 */ /* 0x000e240000000800 */
[----:B0-----:R-:W-:-:S06]  /*b1a0*/  HADD2 R3, R2, R7 ;  /* 0x0000000702037230 */ /* 0x001fcc0000000000 */
[----:B------:R-:W0:Y:S02]  /*b1b0*/  ATOMS.CAST.SPIN R3, [R0+0x4], R2, R3 ;  /* 0x000004020003738d */ /* 0x000e240001800003 */
[----:B0-----:R-:W-:-:S13]  /*b1c0*/  ISETP.EQ.U32.AND P0, PT, R3, 0x1, PT ;  /* 0x000000010300780c */ /* 0x001fda0003f02070 */
[----:B------:R-:W-:Y:S05]  /*b1d0*/  @!P0 BRA `(.L_x_1195) ;  /* 0xfffffffc00ec8947 */ /* 0x000fea000383ffff */
[----:B------:R-:W-:Y:S05]  /*b1e0*/  BRA `(.L_x_1193) ;  /* 0x00000000000c7947 */ /* 0x000fea0003800000 */
.L_x_1194:
[----:B------:R-:W0:Y:S02]  /*b1f0*/  LD.E R0, desc[UR6][R4.64+0x4] ;  /* 0x0000040604007980 */ /* 0x000e24000c101900 */
[----:B0-----:R-:W-:-:S05]  /*b200*/  IADD3 R3, R7, R0, RZ ;  /* 0x0000000007037210 */ /* 0x001fca0007ffe0ff */
[----:B------:R1:W-:Y:S02]  /*b210*/  ST.E desc[UR6][R4.64+0x4], R3 ;  /* 0x0000040304007985 */ /* 0x0003e4000c101906 */
.L_x_1193:
[----:B------:R-:W-:Y:S05]  /*b220*/  BSYNC B0 ;  /* 0x0000000000007941 */ /* 0x000fea0003800000 */
.L_x_1192:
        /* <DEDUP_REMOVED lines=12> */
.L_x_1199:
[----:B------:R-:W0:Y:S02]  /*b2f0*/  LDS R2, [R0] ;  /* 0x0000000000027984 */ /* 0x000e240000000800 */
[----:B0-----:R-:W-:-:S10]  /*b300*/  HFMA2.MMA R3, R2, 1, 1, R49 ;  /* 0x3c003c0002037835 */ /* 0x001fd40000000031 */
[----:B------:R-:W0:Y:S02]  /*b310*/  ATOMS.CAST.SPIN R3, [R0], R2, R3 ;  /* 0x000000020003738d */ /* 0x000e240001800003 */
[----:B0-----:R-:W-:-:S13]  /*b320*/  ISETP.EQ.U32.AND P0, PT, R3, 0x1, PT ;  /* 0x000000010300780c */ /* 0x001fda0003f02070 */
[----:B------:R-:W-:Y:S05]  /*b330*/  @!P0 BRA `(.L_x_1199) ;  /* 0xfffffffc00ec8947 */ /* 0x000fea000383ffff */
[----:B------:R-:W-:Y:S05]  /*b340*/  BRA `(.L_x_1197) ;  /* 0x00000000000c7947 */ /* 0x000fea0003800000 */
.L_x_1198:
[----:B------:R-:W2:Y:S02]  /*b350*/  LD.E R0, desc[UR6][R4.64] ;  /* 0x0000000604007980 */ /* 0x000ea4000c101900 */
[----:B--2---:R-:W-:-:S05]  /*b360*/  IADD3 R3, R49, R0, RZ ;  /* 0x0000000031037210 */ /* 0x004fca0007ffe0ff */
[----:B------:R0:W-:Y:S02]  /*b370*/  ST.E desc[UR6][R4.64], R3 ;  /* 0x0000000304007985 */ /* 0x0001e4000c101906 */
.L_x_1197:
[----:B------:R-:W-:Y:S05]  /*b380*/  BSYNC B0 ;  /* 0x0000000000007941 */ /* 0x000fea0003800000 */
.L_x_1196:
[----:B------:R1:W-:Y:S01]  /*b390*/  ATOM.E.ADD.F16x2.RN.STRONG.GPU P0, RZ, desc[UR6][R4.64+0x4], R57 ;  /* 0x0000043904ff79a2 */ /* 0x0003e2000810e1c6 */
[----:B------:R-:W-:Y:S04]  /*b3a0*/  BSSY B0, `(.L_x_1200) ;  /* 0x000000f000007945 */ /* 0x000fe80003800000 */
[----:B-1----:R-:W-:Y:S05]  /*b3b0*/  @P0 BRA `(.L_x_1201) ;  /* 0x0000000000340947 */ /* 0x002fea0003800000 */
[----:B------:R-:W1:Y:S02]  /*b3c0*/  QSPC.E.S P0, RZ, [R4+0x4] ;  /* 0x0000040004ff73aa */ /* 0x000e640000000500 */
[----:B-1----:R-:W-:Y:S05]  /*b3d0*/  @!P0 BRA `(.L_x_1202) ;  /* 0x0000000000208947 */ /* 0x002fea0003800000 */
[----:B------:R-:W-:-:S04]  /*b3e0*/  MOV R2, R4 ;  /* 0x0000000400027202 */ /* 0x000fc80000000f00 */
[----:B------:R-:W-:-:S07]  /*b3f0*/  MOV R0, R2 ;  /* 0x0000000200007202 */ /* 0x000fce0000000f00 */
.L_x_1203:
[----:B------:R-:W0:Y:S02]  /*b400*/  LDS R2, [R0+0x4] ;  /* 0x0000040000027984 */ /* 0x000e240000000800 */
[----:B0-----:R-:W-:-:S06]  /*b410*/  HADD2 R3, R2, R57 ;  /* 0x0000003902037230 */ /* 0x001fcc0000000000 */
[----:B------:R-:W0:Y:S02]  /*b420*/  ATOMS.CAST.SPIN R3, [R0+0x4], R2, R3 ;  /* 0x000004020003738d */ /* 0x000e240001800003 */
[----:B0-----:R-:W-:-:S13]  /*b430*/  ISETP.EQ.U32.AND P0, PT, R3, 0x1, PT ;  /* 0x000000010300780c */ /* 0x001fda0003f02070 */
[----:B------:R-:W-:Y:S05]  /*b440*/  @!P0 BRA `(.L_x_1203) ;  /* 0xfffffffc00ec8947 */ /* 0x000fea000383ffff */
[----:B------:R-:W-:Y:S05]  /*b450*/  BRA `(.L_x_1201) ;  /* 0x00000000000c7947 */ /* 0x000fea0003800000 */
.L_x_1202:
[----:B------:R-:W0:Y:S02]  /*b460*/  LD.E R0, desc[UR6][R4.64+0x4] ;  /* 0x0000040604007980 */ /* 0x000e24000c101900 */
[----:B0-----:R-:W-:-:S05]  /*b470*/  IADD3 R3, R57, R0, RZ ;  /* 0x0000000039037210 */ /* 0x001fca0007ffe0ff */
[----:B------:R1:W-:Y:S02]  /*b480*/  ST.E desc[UR6][R4.64+0x4], R3 ;  /* 0x0000040304007985 */ /* 0x0003e4000c101906 */
.L_x_1201:
[----:B------:R-:W-:Y:S05]  /*b490*/  BSYNC B0 ;  /* 0x0000000000007941 */ /* 0x000fea0003800000 */
.L_x_1200:
        /* <DEDUP_REMOVED lines=12> */
.L_x_1207:
[----:B------:R-:W0:Y:S02]  /*b560*/  LDS R2, [R0] ;  /* 0x0000000000027984 */ /* 0x000e240000000800 */
[----:B0-----:R-:W-:-:S10]  /*b570*/  HFMA2.MMA R3, R2, 1, 1, R51 ;  /* 0x3c003c0002037835 */ /* 0x001fd40000000033 */
[----:B------:R-:W0:Y:S02]  /*b580*/  ATOMS.CAST.SPIN R3, [R0], R2, R3 ;  /* 0x000000020003738d */ /* 0x000e240001800003 */
[----:B0-----:R-:W-:-:S13]  /*b590*/  ISETP.EQ.U32.AND P0, PT, R3, 0x1, PT ;  /* 0x000000010300780c */ /* 0x001fda0003f02070 */
[----:B------:R-:W-:Y:S05]  /*b5a0*/  @!P0 BRA `(.L_x_1207) ;  /* 0xfffffffc00ec8947 */ /* 0x000fea000383ffff */
[----:B------:R-:W-:Y:S05]  /*b5b0*/  BRA `(.L_x_1205) ;  /* 0x00000000000c7947 */ /* 0x000fea0003800000 */
.L_x_1206:
[----:B------:R-:W2:Y:S02]  /*b5c0*/  LD.E R0, desc[UR6][R4.64] ;  /* 0x0000000604007980 */ /* 0x000ea4000c101900 */
[----:B--2---:R-:W-:-:S05]  /*b5d0*/  IADD3 R3, R51, R0, RZ ;  /* 0x0000000033037210 */ /* 0x004fca0007ffe0ff */
[----:B------:R0:W-:Y:S02]  /*b5e0*/  ST.E desc[UR6][R4.64], R3 ;  /* 0x0000000304007985 */ /* 0x0001e4000c101906 */
.L_x_1205:
[----:B------:R-:W-:Y:S05]  /*b5f0*/  BSYNC B0 ;  /* 0x0000000000007941 */ /* 0x000fea0003800000 */
.L_x_1204:
[----:B------:R1:W-:Y:S02]  /*b600*/  ATOM.E.ADD.F16x2.RN.STRONG.GPU P0, RZ, desc[UR6][R4.64+0x4], R7 ;  /* 0x0000040704ff79a2 */ /* 0x0003e4000810e1c6 */
[----:B-1----:R-:W-:Y:S05]  /*b610*/  @P0 EXIT ;  /* 0x000000000000094d */ /* 0x002fea0003800000 */
[----:B------:R-:W1:Y:S02]  /*b620*/  QSPC.E.S P0, RZ, [R4+0x4] ;  /* 0x0000040004ff73aa */ /* 0x000e640000000500 */
[----:B-1----:R-:W-:Y:S05]  /*b630*/  @!P0 BRA `(.L_x_1208) ;  /* 0x0000000000208947 */ /* 0x002fea0003800000 */
[----:B------:R-:W-:-:S04]  /*b640*/  MOV R2, R4 ;  /* 0x0000000400027202 */ /* 0x000fc80000000f00 */
[----:B------:R-:W-:-:S07]  /*b650*/  MOV R0, R2 ;  /* 0x0000000200007202 */ /* 0x000fce0000000f00 */
.L_x_1209:
[----:B------:R-:W0:Y:S02]  /*b660*/  LDS R2, [R0+0x4] ;  /* 0x0000040000027984 */ /* 0x000e240000000800 */
[----:B0-----:R-:W-:-:S06]  /*b670*/  HADD2 R3, R2, R7 ;  /* 0x0000000702037230 */ /* 0x001fcc0000000000 */
[----:B------:R-:W0:Y:S02]  /*b680*/  ATOMS.CAST.SPIN R3, [R0+0x4], R2, R3 ;  /* 0x000004020003738d */ /* 0x000e240001800003 */
[----:B0-----:R-:W-:-:S13]  /*b690*/  ISETP.EQ.U32.AND P0, PT, R3, 0x1, PT ;  /* 0x000000010300780c */ /* 0x001fda0003f02070 */
[----:B------:R-:W-:Y:S05]  /*b6a0*/  @!P0 BRA `(.L_x_1209) ;  /* 0xfffffffc00ec8947 */ /* 0x000fea000383ffff */
[----:B------:R-:W-:Y:S05]  /*b6b0*/  EXIT ;  /* 0x000000000000794d */ /* 0x000fea0003800000 */
.L_x_1208:
[----:B------:R-:W0:Y:S02]  /*b6c0*/  LD.E R0, desc[UR6][R4.64+0x4] ;  /* 0x0000040604007980 */ /* 0x000e24000c101900 */
[----:B0-----:R-:W-:-:S05]  /*b6d0*/  IADD3 R3, R7, R0, RZ ;  /* 0x0000000007037210 */ /* 0x001fca0007ffe0ff */
[----:B------:R-:W-:Y:S01]  /*b6e0*/  ST.E desc[UR6][R4.64+0x4], R3 ;  /* 0x0000040304007985 */ /* 0x000fe2000c101906 */
[----:B------:R-:W-:Y:S05]  /*b6f0*/  EXIT ;  /* 0x000000000000794d */ /* 0x000fea0003800000 */
.L_x_1210:
        /* <DEDUP_REMOVED lines=16> */
.L_x_5197:


//--------------------- .text._Z23gemm_half_q_half_kernelILi4ELi10ELb1ELb1ELi32EEvPK6__halfPKjS4_S2_PS0_iiiiPKtS7_iiiiiibS2_i --------------------------
	.section	.text._Z23gemm_half_q_half_kernelILi4ELi10ELb1ELb1ELi32EEvPK6__halfPKjS4_S2_PS0_iiiiPKtS7_iiiiiibS2_i,"ax",@progbits
	.align	128
        .global         _Z23gemm_half_q_half_kernelILi4ELi10ELb1ELb1ELi32EEvPK6__halfPKjS4_S2_PS0_iiiiPKtS7_iiiiiibS2_i
        .type           _Z23gemm_half_q_half_kernelILi4ELi10ELb1ELb1ELi32EEvPK6__halfPKjS4_S2_PS0_iiiiPKtS7_iiiiiibS2_i,@function
        .size           _Z23gemm_half_q_half_kernelILi4ELi10ELb1ELb1ELi32EEvPK6__halfPKjS4_S2_PS0_iiiiPKtS7_iiiiiibS2_i,(.L_x_5198 - _Z23gemm_half_q_half_kernelILi4ELi10ELb1ELb1ELi32EEvPK6__halfPKjS4_S2_PS0_iiiiPKtS7_iiiiiibS2_i)
        .other          _Z23gemm_half_q_half_kernelILi4ELi10ELb1ELb1ELi32EEvPK6__halfPKjS4_S2_PS0_iiiiPKtS7_iiiiiibS2_i,@"STO_CUDA_ENTRY STV_DEFAULT"
_Z23gemm_half_q_half_kernelILi4ELi10ELb1ELb1ELi32EEvPK6__halfPKjS4_S2_PS0_iiiiPKtS7_iiiiiibS2_i:
.text._Z23gemm_half_q_half_kernelILi4ELi10ELb1ELb1ELi32EEvPK6__halfPKjS4_S2_PS0_iiiiPKtS7_iiiiiibS2_i:
        /* <DEDUP_REMOVED lines=48> */
.L_x_1211:
        /* <DEDUP_REMOVED lines=25> */
.L_x_1216:
        /* <DEDUP_REMOVED lines=37> */
.L_x_1215:
        /* <DEDUP_REMOVED lines=24> */
.L_x_1217:
        /* <DEDUP_REMOVED lines=14> */
.L_x_1214:
        /* <DEDUP_REMOVED lines=10> */
.L_x_1219:
        /* <DEDUP_REMOVED lines=37> */
.L_x_1218:
        /* <DEDUP_REMOVED lines=24> */
.L_x_1220:
[----:B------:R-:W-:-:S13]  /*0db0*/  ISETP.LT.OR P0, PT, R8, R59, P0 ;  /* 0x0000003b0800720c */ /* 0x000fda0000701670 */
[----:B------:R-:W-:Y:S05]  /*0dc0*/  @!P0 BRA `(.L_x_1213) ;  /* 0x00000000002c8947 */ /* 0x000fea0003800000 */
[----:B------:R-:W-:Y:S01]  /*0dd0*/  LEA R11, R2, R8, 0x2 ;  /* 0x00000008020b7211 */ /* 0x000fe200078e10ff */
[----:B------:R-:W-:-:S04]  /*0de0*/  ULDC.64 UR4, c[0x0][0x210] ;  /* 0x0000840000047ab9 */ /* 0x000fc80000000a00 */
[----:B------:R-:W-:-:S05]  /*0df0*/  IMAD R6, R11, R6, RZ ;  /* 0x000000060b067224 */ /* 0x000fca00078e02ff */
[----:B------:R-:W-:-:S04]  /*0e00*/  IADD3 R9, P0, R9, R6, RZ ;  /* 0x0000000609097210 */ /* 0x000fc80007f1e0ff */
[----:B0-----:R-:W-:Y:S02]  /*0e10*/  LEA.HI.X.SX32 R10, R6, R7, 0x1, P0 ;  /* 0x00000007060a7211 */ /* 0x001fe400000f0eff */
[----:B------:R-:W-:-:S04]  /*0e20*/  LEA R6, P0, R9, UR4, 0x1 ;  /* 0x0000000409067c11 */ /* 0x000fc8000f8008ff */
[----:B------:R-:W-:-:S05]  /*0e30*/  LEA.HI.X R7, R9, UR5, R10, 0x1, P0 ;  /* 0x0000000509077c11 */ /* 0x000fca00080f0c0a */
[----:B------:R-:W2:Y:S01]  /*0e40*/  LDG.E.U16.CONSTANT R6, desc[UR6][R6.64] ;  /* 0x0000000606067981 */ /* 0x000ea2000c1e9500 */
[----:B------:R-:W-:-:S04]  /*0e50*/  LEA R3, R8, R3, 0x6 ;  /* 0x0000000308037211 */ /* 0x000fc800078e30ff */
[----:B------:R-:W-:-:S05]  /*0e60*/  LEA R3, R4, R3, 0x1 ;  /* 0x0000000304037211 */ /* 0x000fca00078e08ff */
[----:B--2---:R1:W-:Y:S02]  /*0e70*/  STS.U16 [R3], R6 ;  /* 0x0000000603007388 */ /* 0x0043e40000000400 */
.L_x_1213:
[----:B------:R-:W-:Y:S05]  /*0e80*/  BSYNC B0 ;  /* 0x0000000000007941 */ /* 0x000fea0003800000 */
.L_x_1212:
[----:B------:R-:W-:Y:S02]  /*0e90*/  ULDC UR4, c[0x0][0x23c] ;  /* 0x00008f0000047ab9 */ /* 0x000fe40000000800 */
[----:B-12---:R-:W-:-:S04]  /*0ea0*/  MOV R6, UR4 ;  /* 0x0000000400067c02 */ /* 0x006fc80008000f00 */
[----:B------:R-:W-:-:S13]  /*0eb0*/  ISETP.GE.AND P0, PT, R5, R6, PT ;  /* 0x000000060500720c */ /* 0x000fda0003f06270 */
[----:B------:R-:W-:Y:S05]  /*0ec0*/  @P0 EXIT ;  /* 0x000000000000094d */ /* 0x000fea0003800000 */
[----:B------:R-:W1:Y:S02]  /*0ed0*/  LDC.U8 R3, c[0x0][0x270] ;  /* 0x00009c00ff037b82 */ /* 0x000e640000000000 */
        /* <DEDUP_REMOVED lines=12> */
.L_x_1223:
[----:B------:R-:W-:Y:S02]  /*0fa0*/  LEA R4, R2, R3, 0x2 ;  /* 0x0000000302047211 */ /* 0x000fe400078e10ff */
[----:B------:R-:W-:Y:S02]  /*0fb0*/  IADD3 R3, R3, 0x4, RZ ;  /* 0x0000000403037810 */ /* 0x000fe40007ffe0ff */
[C---:B0-----:R-:W-:Y:S01]  /*0fc0*/  IADD3 R7, R4.reuse, 0x1, RZ ;  /* 0x0000000104077810 */ /* 0x041fe20007ffe0ff */
[CCC-:B--2---:R-:W-:Y:S01]  /*0fd0*/  IMAD R9, R4.reuse, R6.reuse, R5.reuse ;  /* 0x0000000604097224 */ /* 0x1c4fe200078e0205 */
        /* <DEDUP_REMOVED lines=15> */
.L_x_1222:
[----:B------:R-:W-:-:S04]  /*10d0*/  IADD3 R4, R59, -R3, RZ ;  /* 0x800000033b047210 */ /* 0x000fc80007ffe0ff */
[----:B------:R-:W-:-:S13]  /*10e0*/  ISETP.GT.AND P2, PT, R4, 0x1, PT ;  /* 0x000000010400780c */ /* 0x000fda0003f44270 */
[----:B------:R-:W-:Y:S05]  /*10f0*/  @!P2 BRA `(.L_x_1224) ;  /* 0x00000000002ca947 */ /* 0x000fea0003800000 */
[----:B0-2---:R-:W0:Y:S01]  /*1100*/  LDC.64 R10, c[0x0][0x230] ;  /* 0x00008c00ff0a7b82 */ /* 0x005e220000000a00 */
        /* <DEDUP_REMOVED lines=10> */
.L_x_1224:
[----:B------:R-:W-:-:S13]  /*11b0*/  ISETP.LT.OR P0, PT, R3, R59, P0 ;  /* 0x0000003b0300720c */ /* 0x000fda0000701670 */
[----:B-12---:R-:W1:Y:S01]  /*11c0*/  @P0 LDC.64 R8, c[0x0][0x230] ;  /* 0x00008c00ff080b82 */ /* 0x006e620000000a00 */
[----:B------:R-:W-:-:S05]  /*11d0*/  @P0 LEA R2, R2, R3, 0x2 ;  /* 0x0000000302020211 */ /* 0x000fca00078e10ff */
[----:B------:R-:W-:-:S04]  /*11e0*/  @P0 IMAD R3, R2, R6, R5 ;  /* 0x0000000602030224 */ /* 0x000fc800078e0205 */
[----:B-1----:R-:W-:-:S05]  /*11f0*/  @P0 IMAD.WIDE R2, R3, 0x2, R8 ;  /* 0x0000000203020825 */ /* 0x002fca00078e0208 */
[----:B------:R1:W-:Y:S02]  /*1200*/  @P0 STG.E.64 desc[UR6][R2.64], RZ ;  /* 0x000000ff02000986 */ /* 0x0003e4000c101b06 */
.L_x_1221:
[----:B------:R-:W2:Y:S08]  /*1210*/  LDC R16, c[0x0][0x25c] ;  /* 0x00009700ff107b82 */ /* 0x000eb00000000800 */
[----:B------:R-:W-:Y:S01]  /*1220*/  BAR.SYNC.DEFER_BLOCKING 0x0 ;  /* 0x0000000000007b1d */ /* 0x000fe20000010000 */
[----:B------:R-:W-:-:S07]  /*1230*/  ISETP.GE.AND P0, PT, R57, R58, PT ;  /* 0x0000003a3900720c */ /* 0x000fce0003f06270 */
[----:B0-----:R-:W0:Y:S06]  /*1240*/  LDC R14, c[0x0][0x264] ;  /* 0x00009900ff0e7b82 */ /* 0x001e2c0000000800 */
[----:B------:R-:W-:Y:S05]  /*1250*/  @P0 BRA `(.L_x_1225) ;  /* 0x0000000000d40947 */ /* 0x000fea0003800000 */
[----:B------:R-:W3:Y:S01]  /*1260*/  LDC.64 R8, c[0x0][0x248] ;  /* 0x00009200ff087b82 */ /* 0x000ee20000000a00 */
[----:B-1----:R-:W-:-:S07]  /*1270*/  SHF.L.U32 R3, R0, 0x6, RZ ;  /* 0x0000000600037819 */ /* 0x002fce00000006ff */
[----:B------:R-:W1:Y:S01]  /*1280*/  LDC.64 R10, c[0x0][0x220] ;  /* 0x00008800ff0a7b82 */ /* 0x000e620000000a00 */
[----:B---3--:R-:W-:-:S05]  /*1290*/  IMAD.WIDE R2, R3, 0x2, R8 ;  /* 0x0000000203027825 */ /* 0x008fca00078e0208 */
        /* <DEDUP_REMOVED lines=8> */
.L_x_1226:
        /* <DEDUP_REMOVED lines=29> */
[----:B------:R-:W-:-:S02]  /*14f0*/  IMAD R22, R22, R22, RZ ;  /* 0x0000001616167224 */ /* 0x000fc400078e02ff */
[----:B------:R-:W-:Y:S01]  /*1500*/  IMAD R20, R2, R2, RZ ;  /* 0x0000000202147224 */ /* 0x000fe200078e02ff */
[----:B------:R-:W2:Y:S01]  /*1510*/  I2F.F16 R3, R4 ;  /* 0x0000000400037306 */ /* 0x000ea20000200c00 */
[----:B------:R-:W-:-:S07]  /*1520*/  ISETP.GE.AND P2, PT, R17, R58, PT ;  /* 0x0000003a1100720c */ /* 0x000fce0003f46270 */
        /* <DEDUP_REMOVED lines=8> */
.L_x_1225:
        /* <DEDUP_REMOVED lines=10> */
[C---:B--2---:R-:W-:Y:S02]  /*1650*/  ISETP.GT.AND P3, PT, R57.reuse, R16, PT ;  /* 0x000000103900720c */ /* 0x044fe40003f64270 */
[----:B0-----:R-:W-:Y:S02]  /*1660*/  ISETP.GT.AND P5, PT, R57, R14, PT ;  /* 0x0000000e3900720c */ /* 0x001fe40003fa4270 */
        /* <DEDUP_REMOVED lines=9> */
.L_x_1227:
        /* <DEDUP_REMOVED lines=8> */
.L_x_1228:
[----:B------:R-:W-:Y:S01]  /*1780*/  HFMA2.MMA R9, -RZ, RZ, 0, 0 ;  /* 0x00000000ff097435 */ /* 0x000fe200000001ff */
[----:B------:R-:W-:Y:S01]  /*1790*/  MOV R18, RZ ;  /* 0x000000ff00127202 */ /* 0x000fe20000000f00 */
        /* <DEDUP_REMOVED lines=10> */
.L_x_1229:
        /* <DEDUP_REMOVED lines=8> */
.L_x_1230:
        /* <DEDUP_REMOVED lines=8> */
.L_x_1231:
        /* <DEDUP_REMOVED lines=23> */
[----:B------:R-:W-:Y:S01]  /*1ab0*/  HADD2.F32 R13, -RZ, R4.H0_H0 ;  /* 0x20000004ff0d7230 */ /* 0x000fe20000004100 */
[----:B------:R-:W-:Y:S01]  /*1ac0*/  PRMT R52, RZ, 0x7610, R52 ;  /* 0x00007610ff347816 */ /* 0x000fe20000000034 */
[----:B------:R-:W-:Y:S01]  /*1ad0*/  HADD2.F32 R14, -RZ, R3.H0_H0 ;  /* 0x20000003ff0e7230 */ /* 0x000fe20000004100 */
[----:B------:R-:W-:Y:S01]  /*1ae0*/  ULDC UR8, c[0x0][0x264] ;  /* 0x0000990000087ab9 */ /* 0x000fe20000000800 */
[----:B------:R-:W-:Y:S01]  /*1af0*/  HADD2.F32 R15, -RZ, R2.H0_H0 ;  /* 0x20000002ff0f7230 */ /* 0x000fe20000004100 */
[----:B------:R-:W-:Y:S01]  /*1b00*/  ULDC UR9, c[0x0][0x240] ;  /* 0x0000900000097ab9 */ /* 0x000fe20000000800 */
[----:B------:R-:W-:-:S07]  /*1b10*/  HADD2.F32 R16, -RZ, R0.H0_H0 ;  /* 0x20000000ff107230 */ /* 0x000fce0000004100 */
.L_x_1249:
[----:B------:R-:W-:Y:S05]  /*1b20*/  @!P1 BRA `(.L_x_1233) ;  /* 0x0000006400d49947 */ /* 0x000fea0003800000 */
[----:B------:R-:W2:Y:S01]  /*1b30*/  LDG.E.128.CONSTANT R8, desc[UR6][R62.64] ;  /* 0x000000063e087981 */ /* 0x000ea2000c1e9d00 */
[----:B------:R-:W-:Y:S02]  /*1b40*/  PRMT R7, R55, 0x9910, RZ ;  /* 0x0000991037077816 */ /* 0x000fe400000000ff */
[----:B------:R-:W-:Y:S02]  /*1b50*/  MOV R6, 0x2c00 ;  /* 0x00002c0000067802 */ /* 0x000fe40000000f00 */
[----:B------:R-:W-:Y:S02]  /*1b60*/  ISETP.NE.AND P2, PT, R7, RZ, PT ;  /* 0x000000ff0700720c */ /* 0x000fe40003f45270 */
[----:B------:R-:W-:Y:S02]  /*1b70*/  PRMT R0, R0, 0x5410, R6 ;  /* 0x0000541000007816 */ /* 0x000fe40000000006 */
[----:B------:R-:W-:Y:S02]  /*1b80*/  ISETP.GE.AND P3, PT, R59, 0x2, PT ;  /* 0x000000023b00780c */ /* 0x000fe40003f66270 */
[----:B--2---:R-:W-:-:S02]  /*1b90*/  LOP3.LUT R6, R8, 0xf000f, RZ, 0xc0, !PT ;  /* 0x000f000f08067812 */ /* 0x004fc400078ec0ff */
[----:B------:R-:W-:Y:S02]  /*1ba0*/  LOP3.LUT R7, R8, 0xf000f0, RZ, 0xc0, !PT ;  /* 0x00f000f008077812 */ /* 0x000fe400078ec0ff */
[----:B------:R-:W-:Y:S02]  /*1bb0*/  LOP3.LUT R18, R9, 0xf000f0, RZ, 0xc0, !PT ;  /* 0x00f000f009127812 */ /* 0x000fe400078ec0ff */
[----:B------:R-:W-:Y:S02]  /*1bc0*/  SHF.R.U32.HI R8, RZ, 0x8, R8 ;  /* 0x00000008ff087819 */ /* 0x000fe40000011608 */
[----:B------:R-:W-:Y:S02]  /*1bd0*/  SHF.R.U32.HI R19, RZ, 0x8, R9 ;  /* 0x00000008ff137819 */ /* 0x000fe40000011609 */
[----:B------:R-:W-:Y:S02]  /*1be0*/  SHF.R.U32.HI R22, RZ, 0x8, R10 ;  /* 0x00000008ff167819 */ /* 0x000fe4000001160a */
[----:B------:R-:W-:-:S02]  /*1bf0*/  SHF.R.U32.HI R28, RZ, 0x8, R11 ;  /* 0x00000008ff1c7819 */ /* 0x000fc4000001160b */
[----:B------:R-:W-:Y:S02]  /*1c00*/  LOP3.LUT R17, R9, 0xf000f, RZ, 0xc0, !PT ;  /* 0x000f000f09117812 */ /* 0x000fe400078ec0ff */
[C---:B------:R-:W-:Y:S02]  /*1c10*/  LOP3.LUT R20, R10.reuse, 0xf000f, RZ, 0xc0, !PT ;  /* 0x000f000f0a147812 */ /* 0x040fe400078ec0ff */
[----:B------:R-:W-:Y:S02]  /*1c20*/  LOP3.LUT R21, R10, 0xf000f0, RZ, 0xc0, !PT ;  /* 0x00f000f00a157812 */ /* 0x000fe400078ec0ff */
[C---:B-----5:R-:W-:Y:S02]  /*1c30*/  LOP3.LUT R26, R11.reuse, 0xf000f, RZ, 0xc0, !PT ;  /* 0x000f000f0b1a7812 */ /* 0x060fe400078ec0ff */
[----:B------:R-:W-:Y:S02]  /*1c40*/  LOP3.LUT R27, R11, 0xf000f0, RZ, 0xc0, !PT ;  /* 0x00f000f00b1b7812 */ /* 0x000fe400078ec0ff */
[----:B------:R-:W-:-:S02]  /*1c50*/  LOP3.LUT R23, R18, 0x64006400, RZ, 0xfc, !PT ;  /* 0x6400640012177812 */ /* 0x000fc400078efcff */
[----:B------:R-:W-:Y:S02]  /*1c60*/  LOP3.LUT R9, R8, 0xf000f, RZ, 0xc0, !PT ;  /* 0x000f000f08097812 */ /* 0x000fe400078ec0ff */
[C---:B------:R-:W-:Y:S01]  /*1c70*/  LOP3.LUT R10, R19.reuse, 0xf000f, RZ, 0xc0, !PT ;  /* 0x000f000f130a7812 */ /* 0x040fe200078ec0ff */
[----:B------:R-:W-:Y:S01]  /*1c80*/  HFMA2 R23, R23, R0.H1_H1, -72, -72 ;  /* 0xd480d48017177431 */ /* 0x000fe20000060000 */
        /* <DEDUP_REMOVED lines=12> */
[-C--:B------:R-:W-:Y:S01]  /*1d50*/  HFMA2 R21, R7, R0.reuse.H1_H1, -72, -72 ;  /* 0xd480d48007157431 */ /* 0x080fe20000060000 */
[----:B------:R-:W-:Y:S01]  /*1d60*/  LOP3.LUT R26, R26, 0x64006400, RZ, 0xfc, !PT ;  /* 0x640064001a1a7812 */ /* 0x000fe200078efcff */
[----:B------:R-:W-:Y:S01]  /*1d70*/  HADD2 R24, R24, -1032, -1032 ;  /* 0xe408e40818187430 */ /* 0x000fe20000000000 */
[----:B------:R-:W-:Y:S01]  /*1d80*/  LOP3.LUT R27, R27, 0x64006400, RZ, 0xfc, !PT ;  /* 0x640064001b1b7812 */ /* 0x000fe200078efcff */
[-C--:B------:R-:W-:Y:S01]  /*1d90*/  HFMA2 R25, R25, R0.reuse.H1_H1, -72, -72 ;  /* 0xd480d48019197431 */ /* 0x080fe20000060000 */
[----:B------:R-:W-:Y:S01]  /*1da0*/  LOP3.LUT R9, R9, 0x64006400, RZ, 0xfc, !PT ;  /* 0x6400640009097812 */ /* 0x000fe200078efcff */
[----:B------:R-:W-:Y:S01]  /*1db0*/  HADD2 R26, R26, -1032, -1032 ;  /* 0xe408e4081a1a7430 */ /* 0x000fe20000000000 */
[----:B------:R-:W-:Y:S01]  /*1dc0*/  LOP3.LUT R29, R8, 0x64006400, RZ, 0xfc, !PT ;  /* 0x64006400081d7812 */ /* 0x000fe200078efcff */
[----:B------:R-:W-:Y:S01]  /*1dd0*/  HFMA2 R27, R27, R0.H1_H1, -72, -72 ;  /* 0xd480d4801b1b7431 */ /* 0x000fe20000060000 */
[----:B------:R-:W-:-:S02]  /*1de0*/  LOP3.LUT R10, R10, 0x64006400, RZ, 0xfc, !PT ;  /* 0x640064000a0a7812 */ /* 0x000fc400078efcff */
[----:B------:R-:W-:Y:S01]  /*1df0*/  LOP3.LUT R19, R19, 0x64006400, RZ, 0xfc, !PT ;  /* 0x6400640013137812 */ /* 0x000fe200078efcff */
[-C--:B------:R-:W-:Y:S01]  /*1e00*/  HFMA2 R29, R29, R0.reuse.H1_H1, -72, -72 ;  /* 0xd480d4801d1d7431 */ /* 0x080fe20000060000 */
[----:B------:R-:W-:Y:S01]  /*1e10*/  LOP3.LUT R11, R11, 0x64006400, RZ, 0xfc, !PT ;  /* 0x640064000b0b7812 */ /* 0x000fe200078efcff */
[----:B------:R-:W-:Y:S01]  /*1e20*/  HADD2 R30, R10, -1032, -1032 ;  /* 0xe408e4080a1e7430 */ /* 0x000fe20000000000 */
[----:B------:R-:W-:Y:S01]  /*1e30*/  LOP3.LUT R33, R22, 0x64006400, RZ, 0xfc, !PT ;  /* 0x6400640016217812 */ /* 0x000fe200078efcff */
[----:B------:R-:W-:Y:S01]  /*1e40*/  HADD2 R22, R17, -1032, -1032 ;  /* 0xe408e40811167430 */ /* 0x000fe20000000000 */
[----:B------:R-:W-:Y:S01]  /*1e50*/  LOP3.LUT R18, R18, 0x64006400, RZ, 0xfc, !PT ;  /* 0x6400640012127812 */ /* 0x000fe200078efcff */
[----:B------:R-:W-:Y:S01]  /*1e60*/  HFMA2 R31, R19, R0.H1_H1, -72, -72 ;  /* 0xd480d480131f7431 */ /* 0x000fe20000060000 */
[----:B------:R-:W-:Y:S01]  /*1e70*/  LOP3.LUT R35, R28, 0x64006400, RZ, 0xfc, !PT ;  /* 0x640064001c237812 */ /* 0x000fe200078efcff */
[----:B------:R-:W-:Y:S02]  /*1e80*/  HADD2 R28, R9, -1032, -1032 ;  /* 0xe408e408091c7430 */ /* 0x000fe40000000000 */
[----:B------:R-:W-:-:S02]  /*1e90*/  HADD2 R32, R11, -1032, -1032 ;  /* 0xe408e4080b207430 */ /* 0x000fc40000000000 */
[-C--:B------:R-:W-:Y:S02]  /*1ea0*/  HFMA2 R33, R33, R0.reuse.H1_H1, -72, -72 ;  /* 0xd480d48021217431 */ /* 0x080fe40000060000 */
[----:B------:R-:W-:Y:S02]  /*1eb0*/  HADD2 R34, R18, -1032, -1032 ;  /* 0xe408e40812227430 */ /* 0x000fe40000000000 */
[----:B------:R-:W-:Y:S01]  /*1ec0*/  HFMA2 R17, R35, R0.H1_H1, -72, -72 ;  /* 0xd480d48023117431 */ /* 0x000fe20000060000 */
[----:B------:R-:W-:Y:S06]  /*1ed0*/  @!P2 BRA `(.L_x_1234) ;  /* 0x000000040058a947 */ /* 0x000fec0003800000 */
[----:B------:R-:W0:Y:S01]  /*1ee0*/  LDS.64 R8, [UR4] ;  /* 0x00000004ff087984 */ /* 0x000e220008000a00 */
[----:B------:R-:W-:Y:S02]  /*1ef0*/  HADD2.F32 R6, -RZ, R20.H0_H0 ;  /* 0x20000014ff067230 */ /* 0x000fe40000004100 */
[----:B------:R-:W-:Y:S01]  /*1f00*/  HADD2.F32 R38, -RZ, R22.H0_H0 ;  /* 0x20000016ff267230 */ /* 0x000fe20000004100 */
[----:B------:R-:W2:Y:S01]  /*1f10*/  LDS.64 R18, [UR4+0x8] ;  /* 0x00000804ff127984 */ /* 0x000ea20008000a00 */
[----:B------:R-:W-:Y:S02]  /*1f20*/  HADD2.F32 R10, -RZ, R26.H0_H0 ;  /* 0x2000001aff0a7230 */ /* 0x000fe40000004100 */
[----:B------:R-:W-:Y:S02]  /*1f30*/  HADD2.F32 R35, -RZ, R20.H1_H1 ;  /* 0x30000014ff237230 */ /* 0x000fe40000004100 */
[----:B------:R-:W-:Y:S02]  /*1f40*/  HADD2.F32 R37, -RZ, R22.H1_H1 ;  /* 0x30000016ff257230 */ /* 0x000fe40000004100 */
[----:B------:R-:W-:-:S02]  /*1f50*/  HADD2.F32 R41, -RZ, R26.H1_H1 ;  /* 0x3000001aff297230 */ /* 0x000fc40000004100 */
[--C-:B0-----:R-:W-:Y:S02]  /*1f60*/  HADD2.F32 R7, -RZ, R8.reuse.H0_H0 ;  /* 0x20000008ff077230 */ /* 0x101fe40000004100 */
[----:B------:R-:W-:Y:S02]  /*1f70*/  HADD2.F32 R36, -RZ, R8.H1_H1 ;  /* 0x30000008ff247230 */ /* 0x000fe40000004100 */
[----:B------:R-:W-:Y:S02]  /*1f80*/  HADD2.F32 R8, -RZ, R24.H0_H0 ;  /* 0x20000018ff087230 */ /* 0x000fe40000004100 */
[----:B------:R-:W-:Y:S01]  /*1f90*/  FFMA.FTZ R6, R6, R7, RZ ;  /* 0x0000000706067223 */ /* 0x000fe200000100ff */
[C---:B------:R-:W-:Y:S01]  /*1fa0*/  FFMA.FTZ R39, R7.reuse, R38, RZ ;  /* 0x0000002607277223 */ /* 0x040fe200000100ff */
[C---:B------:R-:W-:Y:S01]  /*1fb0*/  FFMA.FTZ R40, R7.reuse, R10, RZ ;  /* 0x0000000a07287223 */ /* 0x040fe200000100ff */
[----:B------:R-:W-:Y:S02]  /*1fc0*/  HADD2.F32 R11, -RZ, R9.H0_H0 ;  /* 0x20000009ff0b7230 */ /* 0x000fe40000004100 */
[----:B------:R-:W-:Y:S01]  /*1fd0*/  FFMA.FTZ R38, R7, R8, RZ ;  /* 0x0000000807267223 */ /* 0x000fe200000100ff */
        /* <DEDUP_REMOVED lines=22> */
[----:B--2---:R-:W-:Y:S02]  /*2140*/  HADD2.F32 R10, -RZ, R18.H0_H0 ;  /* 0x20000012ff0a7230 */ /* 0x004fe40000004100 */
[----:B------:R-:W-:Y:S01]  /*2150*/  FFMA.FTZ R39, R9, R6, R39 ;  /* 0x0000000609277223 */ /* 0x000fe20000010027 */
[----:B------:R-:W-:-:S02]  /*2160*/  HADD2.F32 R9, -RZ, R30.H0_H0 ;  /* 0x2000001eff097230 */ /* 0x000fc40000004100 */
[----:B------:R-:W-:Y:S02]  /*2170*/  HADD2.F32 R18, -RZ, R18.H1_H1 ;  /* 0x30000012ff127230 */ /* 0x000fe40000004100 */
        /* <DEDUP_REMOVED lines=19> */
[----:B------:R-:W-:Y:S02]  /*22b0*/  HADD2.F32 R19, -RZ, R19.H1_H1 ;  /* 0x30000013ff137230 */ /* 0x000fe40000004100 */
[C---:B------:R-:W-:Y:S01]  /*22c0*/  FFMA.FTZ R18, R6.reuse, R10, R9 ;  /* 0x0000000a06127223 */ /* 0x040fe20000010009 */
[----:B------:R-:W-:Y:S02]  /*22d0*/  HADD2.F32 R9, -RZ, R17.H0_H0 ;  /* 0x20000011ff097230 */ /* 0x000fe40000004100 */
[----:B------:R-:W-:Y:S01]  /*22e0*/  FFMA.FTZ R11, R6, R36, R11 ;  /* 0x00000024060b7223 */ /* 0x000fe2000001000b */
[----:B------:R-:W-:-:S02]  /*22f0*/  HADD2.F32 R8, -RZ, R29.H1_H1 ;  /* 0x3000001dff087230 */ /* 0x000fc40000004100 */
[----:B------:R-:W-:Y:S02]  /*2300*/  HADD2.F32 R10, -RZ, R31.H1_H1 ;  /* 0x3000001fff0a7230 */ /* 0x000fe40000004100 */
[----:B------:R-:W-:Y:S01]  /*2310*/  FFMA.FTZ R9, R6, R9, R35 ;  /* 0x0000000906097223 */ /* 0x000fe20000010023 */
[----:B------:R-:W-:Y:S02]  /*2320*/  HADD2.F32 R36, -RZ, R33.H1_H1 ;  /* 0x30000021ff247230 */ /* 0x000fe40000004100 */
[----:B------:R-:W-:Y:S01]  /*2330*/  FFMA.FTZ R8, R8, R19, R7 ;  /* 0x0000001308087223 */ /* 0x000fe20000010007 */
[----:B------:R-:W-:Y:S02]  /*2340*/  HADD2.F32 R38, -RZ, R17.H1_H1 ;  /* 0x30000011ff267230 */ /* 0x000fe40000004100 */
[C---:B------:R-:W-:Y:S01]  /*2350*/  FFMA.FTZ R7, R19.reuse, R10, R18 ;  /* 0x0000000a13077223 */ /* 0x040fe20000010012 */
        /* <DEDUP_REMOVED lines=14> */
.L_x_1234:
        /* <DEDUP_REMOVED lines=8> */
[----:B------:R-:W2:Y:S01]  /*24c0*/  LDS.64 R10, [UR4+0x48] ;  /* 0x00004804ff0a7984 */ /* 0x000ea20008000a00 */
        /* <DEDUP_REMOVED lines=18> */
[----:B------:R-:W-:Y:S02]  /*25f0*/  HADD2.F32 R7, -RZ, R21.H0_H0 ;  /* 0x20000015ff077230 */ /* 0x000fe40000004100 */
[-C--:B------:R-:W-:Y:S01]  /*2600*/  FFMA.FTZ R38, R38, R36.reuse, R39 ;  /* 0x0000002426267223 */ /* 0x080fe20000010027 */
[----:B------:R-:W-:Y:S01]  /*2610*/  FFMA.FTZ R36, R42, R36, R9 ;  /* 0x000000242a247223 */ /* 0x000fe20000010009 */
[----:B------:R-:W-:Y:S01]  /*2620*/  FFMA.FTZ R9, R35, R19, R8 ;  /* 0x0000001323097223 */ /* 0x000fe20000010008 */
[----:B------:R-:W-:-:S02]  /*2630*/  HADD2.F32 R39, -RZ, R27.H0_H0 ;  /* 0x2000001bff277230 */ /* 0x000fc40000004100 */
[-C--:B------:R-:W-:Y:S01]  /*2640*/  FFMA.FTZ R7, R7, R19.reuse, R6 ;  /* 0x0000001307077223 */ /* 0x080fe20000010006 */
[----:B------:R-:W-:Y:S02]  /*2650*/  HADD2.F32 R8, -RZ, R23.H1_H1 ;  /* 0x30000017ff087230 */ /* 0x000fe40000004100 */
[-C--:B------:R-:W-:Y:S01]  /*2660*/  FFMA.FTZ R35, R37, R19.reuse, R38 ;  /* 0x0000001325237223 */ /* 0x080fe20000010026 */
[----:B------:R-:W-:Y:S02]  /*2670*/  HADD2.F32 R6, -RZ, R21.H1_H1 ;  /* 0x30000015ff067230 */ /* 0x000fe40000004100 */
[----:B------:R-:W-:Y:S01]  /*2680*/  FFMA.FTZ R19, R39, R19, R36 ;  /* 0x0000001327137223 */ /* 0x000fe20000010024 */
[----:B------:R-:W-:Y:S02]  /*2690*/  HADD2.F32 R36, -RZ, R28.H0_H0 ;  /* 0x2000001cff247230 */ /* 0x000fe40000004100 */
[----:B------:R-:W-:Y:S01]  /*26a0*/  FFMA.FTZ R9, R8, R18, R9 ;  /* 0x0000001208097223 */ /* 0x000fe20000010009 */
[----:B--2---:R-:W-:-:S02]  /*26b0*/  HADD2.F32 R8, -RZ, R10.H0_H0 ;  /* 0x2000000aff087230 */ /* 0x004fc40000004100 */
[----:B------:R-:W-:Y:S01]  /*26c0*/  FFMA.FTZ R7, R6, R18, R7 ;  /* 0x0000001206077223 */ /* 0x000fe20000010007 */
[----:B------:R-:W-:Y:S02]  /*26d0*/  HADD2.F32 R38, -RZ, R25.H1_H1 ;  /* 0x30000019ff267230 */ /* 0x000fe40000004100 */
[----:B------:R-:W-:Y:S02]  /*26e0*/  HADD2.F32 R6, -RZ, R27.H1_H1 ;  /* 0x3000001bff067230 */ /* 0x000fe40000004100 */
        /* <DEDUP_REMOVED lines=14> */
[----:B------:R-:W-:-:S02]  /*27d0*/  HADD2.F32 R6, -RZ, R11.H0_H0 ;  /* 0x2000000bff067230 */ /* 0x000fc40000004100 */
[-C--:B------:R-:W-:Y:S01]  /*27e0*/  FFMA.FTZ R9, R38, R10.reuse, R9 ;  /* 0x0000000a26097223 */ /* 0x080fe20000010009 */
[----:B------:R-:W-:Y:S02]  /*27f0*/  HADD2.F32 R40, -RZ, R34.H1_H1 ;  /* 0x30000022ff287230 */ /* 0x000fe40000004100 */
[-C--:B------:R-:W-:Y:S01]  /*2800*/  FFMA.FTZ R35, R36, R10.reuse, R35 ;  /* 0x0000000a24237223 */ /* 0x080fe20000010023 */
[----:B------:R-:W-:Y:S02]  /*2810*/  HADD2.F32 R8, -RZ, R29.H0_H0 ;  /* 0x2000001dff087230 */ /* 0x000fe40000004100 */
        /* <DEDUP_REMOVED lines=8> */
[----:B------:R-:W-:Y:S02]  /*28a0*/  HADD2.F32 R7, -RZ, R29.H1_H1 ;  /* 0x3000001dff077230 */ /* 0x000fe40000004100 */
[----:B------:R-:W-:Y:S02]  /*28b0*/  HADD2.F32 R9, -RZ, R31.H1_H1 ;  /* 0x3000001fff097230 */ /* 0x000fe40000004100 */
[----:B------:R-:W-:Y:S01]  /*28c0*/  FFMA.FTZ R6, R36, R6, R19 ;  /* 0x0000000624067223 */ /* 0x000fe20000010013 */
[----:B------:R-:W-:Y:S02]  /*28d0*/  HADD2.F32 R35, -RZ, R33.H1_H1 ;  /* 0x30000021ff237230 */ /* 0x000fe40000004100 */
[----:B------:R-:W-:Y:S01]  /*28e0*/  FFMA.FTZ R8, R7, R11, R8 ;  /* 0x0000000b07087223 */ /* 0x000fe20000010008 */
[----:B------:R-:W-:-:S02]  /*28f0*/  HADD2.F32 R37, -RZ, R17.H1_H1 ;  /* 0x30000011ff257230 */ /* 0x000fc40000004100 */
[-C--:B------:R-:W-:Y:S01]  /*2900*/  FFMA.FTZ R7, R9, R11.reuse, R10 ;  /* 0x0000000b09077223 */ /* 0x080fe2000001000a */
[-C--:B------:R-:W-:Y:S01]  /*2910*/  FFMA.FTZ R18, R35, R11.reuse, R18 ;  /* 0x0000000b23127223 */ /* 0x080fe20000010012 */
        /* <DEDUP_REMOVED lines=13> */
.L_x_1236:
        /* <DEDUP_REMOVED lines=93> */
.L_x_1237:
[----:B------:R-:W-:Y:S05]  /*2fc0*/  @P0 BRA `(.L_x_1235) ;  /* 0x0000000400580947 */ /* 0x000fea0003800000 */
[----:B------:R-:W0:Y:S01]  /*2fd0*/  LDS.64 R6, [UR4+0xc0] ;  /* 0x0000c004ff067984 */ /* 0x000e220008000a00 */
[----:B------:R-:W-:Y:S02]  /*2fe0*/  HADD2.F32 R10, -RZ, R24.H0_H0 ;  /* 0x20000018ff0a7230 */ /* 0x000fe40000004100 */
[--C-:B------:R-:W-:Y:S01]  /*2ff0*/  HADD2.F32 R11, -RZ, R26.reuse.H0_H0 ;  /* 0x2000001aff0b7230 */ /* 0x100fe20000004100 */
[----:B------:R-:W2:Y:S01]  /*3000*/  LDS.64 R8, [UR4+0xc8] ;  /* 0x0000c804ff087984 */ /* 0x000ea20008000a00 */
[----:B------:R-:W-:Y:S02]  /*3010*/  HADD2.F32 R26, -RZ, R26.H1_H1 ;  /* 0x3000001aff1a7230 */ /* 0x000fe40000004100 */
[--C-:B0-----:R-:W-:Y:S02]  /*3020*/  HADD2.F32 R35, -RZ, R6.reuse.H0_H0 ;  /* 0x20000006ff237230 */ /* 0x101fe40000004100 */
[----:B------:R-:W-:Y:S02]  /*3030*/  HADD2.F32 R36, -RZ, R6.H1_H1 ;  /* 0x30000006ff247230 */ /* 0x000fe40000004100 */
[----:B------:R-:W-:-:S02]  /*3040*/  HADD2.F32 R6, -RZ, R20.H0_H0 ;  /* 0x20000014ff067230 */ /* 0x000fc40000004100 */
[-C--:B------:R-:W-:Y:S01]  /*3050*/  FFMA.FTZ R39, R10, R35.reuse, RZ ;  /* 0x000000230a277223 */ /* 0x080fe200000100ff */
[--C-:B------:R-:W-:Y:S02]  /*3060*/  HADD2.F32 R19, -RZ, R7.reuse.H0_H0 ;  /* 0x20000007ff137230 */ /* 0x100fe40000004100 */
[-C--:B------:R-:W-:Y:S01]  /*3070*/  FFMA.FTZ R11, R11, R35.reuse, RZ ;  /* 0x000000230b0b7223 */ /* 0x080fe200000100ff */
[----:B------:R-:W-:Y:S02]  /*3080*/  HADD2.F32 R18, -RZ, R7.H1_H1 ;  /* 0x30000007ff127230 */ /* 0x000fe40000004100 */
[----:B------:R-:W-:Y:S01]  /*3090*/  FFMA.FTZ R37, R6, R35, RZ ;  /* 0x0000002306257223 */ /* 0x000fe200000100ff */
[----:B------:R-:W-:Y:S02]  /*30a0*/  HADD2.F32 R7, -RZ, R22.H0_H0 ;  /* 0x20000016ff077230 */ /* 0x000fe40000004100 */
[----:B------:R-:W-:Y:S02]  /*30b0*/  HADD2.F32 R20, -RZ, R20.H1_H1 ;  /* 0x30000014ff147230 */ /* 0x000fe40000004100 */
[----:B------:R-:W-:-:S02]  /*30c0*/  HADD2.F32 R22, -RZ, R22.H1_H1 ;  /* 0x30000016ff167230 */ /* 0x000fc40000004100 */
[----:B------:R-:W-:Y:S01]  /*30d0*/  FFMA.FTZ R7, R7, R35, RZ ;  /* 0x0000002307077223 */ /* 0x000fe200000100ff */
[----:B------:R-:W-:Y:S02]  /*30e0*/  HADD2.F32 R35, -RZ, R23.H0_H0 ;  /* 0x20000017ff237230 */ /* 0x000fe40000004100 */
[-C--:B------:R-:W-:Y:S01]  /*30f0*/  FFMA.FTZ R6, R20, R36.reuse, R37 ;  /* 0x0000002414067223 */ /* 0x080fe20000010025 */
[----:B------:R-:W-:Y:S02]  /*3100*/  HADD2.F32 R20, -RZ, R24.H1_H1 ;  /* 0x30000018ff147230 */ /* 0x000fe40000004100 */
[-C--:B------:R-:W-:Y:S01]  /*3110*/  FFMA.FTZ R10, R22, R36.reuse, R7 ;  /* 0x00000024160a7223 */ /* 0x080fe20000010007 */
[----:B------:R-:W-:Y:S02]  /*3120*/  HADD2.F32 R7, -RZ, R21.H0_H0 ;  /* 0x20000015ff077230 */ /* 0x000fe40000004100 */
[----:B------:R-:W-:Y:S02]  /*3130*/  HADD2.F32 R37, -RZ, R25.H0_H0 ;  /* 0x20000019ff257230 */ /* 0x000fe40000004100 */
[-C--:B------:R-:W-:Y:S01]  /*3140*/  FFMA.FTZ R20, R20, R36.reuse, R39 ;  /* 0x0000002414147223 */ /* 0x080fe20000010027 */
[----:B------:R-:W-:Y:S01]  /*3150*/  FFMA.FTZ R36, R26, R36, R11 ;  /* 0x000000241a247223 */ /* 0x000fe2000001000b */
[----:B------:R-:W-:Y:S01]  /*3160*/  FFMA.FTZ R7, R7, R19, R6 ;  /* 0x0000001307077223 */ /* 0x000fe20000010006 */
[----:B------:R-:W-:-:S02]  /*3170*/  HADD2.F32 R6, -RZ, R21.H1_H1 ;  /* 0x30000015ff067230 */ /* 0x000fc40000004100 */
[-C--:B------:R-:W-:Y:S01]  /*3180*/  FFMA.FTZ R11, R35, R19.reuse, R10 ;  /* 0x00000013230b7223 */ /* 0x080fe2000001000a */
        /* <DEDUP_REMOVED lines=8> */
[----:B------:R-:W-:Y:S02]  /*3210*/  HADD2.F32 R20, -RZ, R28.H0_H0 ;  /* 0x2000001cff147230 */ /* 0x000fe40000004100 */
[----:B------:R-:W-:Y:S01]  /*3220*/  FFMA.FTZ R19, R35, R19, R36 ;  /* 0x0000001323137223 */ /* 0x000fe20000010024 */
[----:B--2---:R-:W-:Y:S02]  /*3230*/  HADD2.F32 R10, -RZ, R8.H0_H0 ;  /* 0x20000008ff0a7230 */ /* 0x004fe40000004100 */
        /* <DEDUP_REMOVED lines=25> */
[-C--:B------:R-:W-:Y:S01]  /*33d0*/  FFMA.FTZ R18, R20, R6.reuse, R21 ;  /* 0x0000000614127223 */ /* 0x080fe20000010015 */
[----:B------:R-:W-:Y:S02]  /*33e0*/  HADD2.F32 R20, -RZ, R17.H0_H0 ;  /* 0x20000011ff147230 */ /* 0x000fe40000004100 */
[----:B------:R-:W-:Y:S02]  /*33f0*/  HADD2.F32 R7, -RZ, R31.H1_H1 ;  /* 0x3000001fff077230 */ /* 0x000fe40000004100 */
[----:B------:R-:W-:Y:S01]  /*3400*/  FFMA.FTZ R8, R29, R9, R8 ;  /* 0x000000091d087223 */ /* 0x000fe20000010008 */
[----:B------:R-:W-:Y:S02]  /*3410*/  HADD2.F32 R33, -RZ, R33.H1_H1 ;  /* 0x30000021ff217230 */ /* 0x000fe40000004100 */
[----:B------:R-:W-:Y:S01]  /*3420*/  FFMA.FTZ R6, R20, R6, R19 ;  /* 0x0000000614067223 */ /* 0x000fe20000010013 */
[----:B------:R-:W-:-:S02]  /*3430*/  HADD2.F32 R17, -RZ, R17.H1_H1 ;  /* 0x30000011ff117230 */ /* 0x000fc40000004100 */
[-C--:B------:R-:W-:Y:S01]  /*3440*/  FFMA.FTZ R7, R7, R9.reuse, R10 ;  /* 0x0000000907077223 */ /* 0x080fe2000001000a */
[----:B------:R-:W-:Y:S01]  /*3450*/  FMUL.FTZ R8, R13, R8 ;  /* 0x000000080d087220 */ /* 0x000fe20000410000 */
[-C--:B------:R-:W-:Y:S01]  /*3460*/  FFMA.FTZ R18, R33, R9.reuse, R18 ;  /* 0x0000000921127223 */ /* 0x080fe20000010012 */
[----:B------:R-:W-:Y:S01]  /*3470*/  FFMA.FTZ R9, R17, R9, R6 ;  /* 0x0000000911097223 */ /* 0x000fe20000010006 */
[----:B------:R-:W-:Y:S02]  /*3480*/  FMUL.FTZ R7, R14, R7 ;  /* 0x000000070e077220 */ /* 0x000fe40000410000 */
[----:B------:R-:W-:Y:S01]  /*3490*/  FMUL.FTZ R18, R15, R18 ;  /* 0x000000120f127220 */ /* 0x000fe20000410000 */
[----:B------:R-:W-:Y:S01]  /*34a0*/  F2FP.F16.F32.PACK_AB R8, RZ, R8 ;  /* 0x00000008ff08723e */ /* 0x000fe200000000ff */
[----:B------:R-:W-:Y:S01]  /*34b0*/  FMUL.FTZ R9, R16, R9 ;  /* 0x0000000910097220 */ /* 0x000fe20000410000 */
[----:B------:R-:W-:Y:S02]  /*34c0*/  F2FP.F16.F32.PACK_AB R7, RZ, R7 ;  /* 0x00000007ff07723e */ /* 0x000fe400000000ff */
[----:B------:R-:W-:-:S02]  /*34d0*/  F2FP.F16.F32.PACK_AB R18, RZ, R18 ;  /* 0x00000012ff12723e */ /* 0x000fc400000000ff */
[----:B------:R-:W-:Y:S02]  /*34e0*/  F2FP.F16.F32.PACK_AB R9, RZ, R9 ;  /* 0x00000009ff09723e */ /* 0x000fe400000000ff */
[----:B------:R-:W-:Y:S02]  /*34f0*/  PRMT R8, R8, 0x5410, R7 ;  /* 0x0000541008087816 */ /* 0x000fe40000000007 */
[----:B------:R-:W-:-:S04]  /*3500*/  PRMT R18, R18, 0x5410, R9 ;  /* 0x0000541012127816 */ /* 0x000fc80000000009 */
[----:B------:R-:W-:Y:S01]  /*3510*/  HFMA2.MMA R46, R8, 1, 1, R46 ;  /* 0x3c003c00082e7835 */ /* 0x000fe2000000002e */
[----:B------:R-:W-:-:S10]  /*3520*/  HADD2 R5, R18, R5 ;  /* 0x0000000512057230 */ /* 0x000fd40000000000 */
.L_x_1235:
[----:B------:R-:W0:Y:S02]  /*3530*/  LDC R17, c[0x0][0x23c] ;  /* 0x00008f00ff117b82 */ /* 0x000e240000000800 */
[----:B0-----:R-:W-:-:S05]  /*3540*/  IMAD.WIDE R18, R17, 0x4, R62 ;  /* 0x0000000411127825 */ /* 0x001fca00078e023e */
[----:B------:R-:W2:Y:S02]  /*3550*/  LDG.E.128.CONSTANT R8, desc[UR6][R18.64] ;  /* 0x0000000612087981 */ /* 0x000ea4000c1e9d00 */
[----:B--2---:R-:W-:Y:S02]  /*3560*/  LOP3.LUT R23, R10, 0xf000f, RZ, 0xc0, !PT ;  /* 0x000f000f0a177812 */ /* 0x004fe400078ec0ff */
[C---:B------:R-:W-:Y:S02]  /*3570*/  LOP3.LUT R6, R8.reuse, 0xf000f, RZ, 0xc0, !PT ;  /* 0x000f000f08067812 */ /* 0x040fe400078ec0ff */
[----:B------:R-:W-:Y:S02]  /*3580*/  LOP3.LUT R7, R8, 0xf000f0, RZ, 0xc0, !PT ;  /* 0x00f000f008077812 */ /* 0x000fe400078ec0ff */
[----:B------:R-:W-:Y:S02]  /*3590*/  SHF.R.U32.HI R22, RZ, 0x8, R9 ;  /* 0x00000008ff167819 */ /* 0x000fe40000011609 */
[----:B------:R-:W-:-:S02]  /*35a0*/  SHF.R.U32.HI R25, RZ, 0x8, R10 ;  /* 0x00000008ff197819 */ /* 0x000fc4000001160a */
[----:B------:R-:W-:Y:S02]  /*35b0*/  SHF.R.U32.HI R8, RZ, 0x8, R8 ;  /* 0x00000008ff087819 */ /* 0x000fe40000011608 */
[----:B------:R-:W-:Y:S02]  /*35c0*/  LOP3.LUT R24, R10, 0xf000f0, RZ, 0xc0, !PT ;  /* 0x00f000f00a187812 */ /* 0x000fe400078ec0ff */
[C---:B------:R-:W-:Y:S02]  /*35d0*/  LOP3.LUT R26, R11.reuse, 0xf000f, RZ, 0xc0, !PT ;  /* 0x000f000f0b1a7812 */ /* 0x040fe400078ec0ff */
[----:B------:R-:W-:Y:S02]  /*35e0*/  LOP3.LUT R28, R11, 0xf000f0, RZ, 0xc0, !PT ;  /* 0x00f000f00b1c7812 */ /* 0x000fe400078ec0ff */
[----:B------:R-:W-:Y:S02]  /*35f0*/  SHF.R.U32.HI R11, RZ, 0x8, R11 ;  /* 0x00000008ff0b7819 */ /* 0x000fe4000001160b */
[----:B------:R-:W-:-:S02]  /*3600*/  LOP3.LUT R27, R23, 0x64006400, RZ, 0xfc, !PT ;  /* 0x64006400171b7812 */ /* 0x000fc400078efcff */
[C---:B------:R-:W-:Y:S02]  /*3610*/  LOP3.LUT R20, R9.reuse, 0xf000f, RZ, 0xc0, !PT ;  /* 0x000f000f09147812 */ /* 0x040fe400078ec0ff */
        /* <DEDUP_REMOVED lines=10> */
[C---:B------:R-:W-:Y:S02]  /*36c0*/  LOP3.LUT R24, R11.reuse, 0xf000f, RZ, 0xc0, !PT ;  /* 0x000f000f0b187812 */ /* 0x040fe400078ec0ff */
[----:B------:R-:W-:-:S02]  /*36d0*/  LOP3.LUT R26, R11, 0xf000f0, RZ, 0xc0, !PT ;  /* 0x00f000f00b1a7812 */ /* 0x000fc400078ec0ff */
[----:B------:R-:W-:Y:S02]  /*36e0*/  LOP3.LUT R35, R22, 0x64006400, RZ, 0xfc, !PT ;  /* 0x6400640016237812 */ /* 0x000fe400078efcff */
[----:B------:R-:W-:Y:S02]  /*36f0*/  LOP3.LUT R37, R25, 0x64006400, RZ, 0xfc, !PT ;  /* 0x6400640019257812 */ /* 0x000fe400078efcff */
[----:B------:R-:W-:Y:S01]  /*3700*/  LOP3.LUT R31, R28, 0x64006400, RZ, 0xfc, !PT ;  /* 0x640064001c1f7812 */ /* 0x000fe200078efcff */
[-C--:B------:R-:W-:Y:S01]  /*3710*/  HFMA2 R28, R29, R0.reuse.H1_H1, -72, -72 ;  /* 0xd480d4801d1c7431 */ /* 0x080fe20000060000 */
[----:B------:R-:W-:Y:S01]  /*3720*/  LOP3.LUT R11, R8, 0x64006400, RZ, 0xfc, !PT ;  /* 0x64006400080b7812 */ /* 0x000fe200078efcff */
[----:B------:R-:W-:Y:S01]  /*3730*/  HADD2 R29, R30, -1032, -1032 ;  /* 0xe408e4081e1d7430 */ /* 0x000fe20000000000 */
[----:B------:R-:W-:Y:S01]  /*3740*/  LOP3.LUT R22, R24, 0x64006400, RZ, 0xfc, !PT ;  /* 0x6400640018167812 */ /* 0x000fe200078efcff */
[-C--:B------:R-:W-:Y:S01]  /*3750*/  HFMA2 R36, R37, R0.reuse.H1_H1, -72, -72 ;  /* 0xd480d48025247431 */ /* 0x080fe20000060000 */
[----:B------:R-:W-:Y:S01]  /*3760*/  LOP3.LUT R6, R6, 0x64006400, RZ, 0xfc, !PT ;  /* 0x6400640006067812 */ /* 0x000fe200078efcff */
[-C--:B------:R-:W-:Y:S01]  /*3770*/  HFMA2 R30, R31, R0.reuse.H1_H1, -72, -72 ;  /* 0xd480d4801f1e7431 */ /* 0x080fe20000060000 */
        /* <DEDUP_REMOVED lines=13> */
[----:B------:R-:W-:-:S02]  /*3850*/  HFMA2 R26, R21, R0.H1_H1, -72, -72 ;  /* 0xd480d480151a7431 */ /* 0x000fc40000060000 */
[----:B------:R-:W-:Y:S02]  /*3860*/  HADD2 R31, R9, -1032, -1032 ;  /* 0xe408e408091f7430 */ /* 0x000fe40000000000 */
[----:B------:R-:W-:Y:S02]  /*3870*/  HADD2 R33, R10, -1032, -1032 ;  /* 0xe408e4080a217430 */ /* 0x000fe40000000000 */
[----:B------:R-:W-:Y:S02]  /*3880*/  HADD2 R35, R8, -1032, -1032 ;  /* 0xe408e40808237430 */ /* 0x000fe40000000000 */
[----:B------:R-:W-:Y:S01]  /*3890*/  HFMA2 R22, R39, R0.H1_H1, -72, -72 ;  /* 0xd480d48027167431 */ /* 0x000fe20000060000 */
[----:B------:R-:W-:Y:S06]  /*38a0*/  @!P2 BRA `(.L_x_1238) ;  /* 0x000000040058a947 */ /* 0x000fec0003800000 */
[----:B------:R-:W0:Y:S01]  /*38b0*/  LDS.64 R8, [UR4+0x10] ;  /* 0x00001004ff087984 */ /* 0x000e220008000a00 */
        /* <DEDUP_REMOVED lines=85> */
.L_x_1238:
        /* <DEDUP_REMOVED lines=91> */
.L_x_1240:
        /* <DEDUP_REMOVED lines=93> */
.L_x_1241:
[----:B------:R-:W-:Y:S05]  /*4990*/  @P0 BRA `(.L_x_1239) ;  /* 0x0000000400580947 */ /* 0x000fea0003800000 */
[----:B------:R-:W0:Y:S01]  /*49a0*/  LDS.64 R6, [UR4+0xd0] ;  /* 0x0000d004ff067984 */ /* 0x000e220008000a00 */
[----:B------:R-:W-:Y:S02]  /*49b0*/  HADD2.F32 R10, -RZ, R27.H0_H0 ;  /* 0x2000001bff0a7230 */ /* 0x000fe40000004100 */
[----:B------:R-:W-:Y:S01]  /*49c0*/  HADD2.F32 R40, -RZ, R23.H1_H1 ;  /* 0x30000017ff287230 */ /* 0x000fe20000004100 */
[----:B------:R-:W2:Y:S01]  /*49d0*/  LDS.64 R8, [UR4+0xd8] ;  /* 0x0000d804ff087984 */ /* 0x000ea20008000a00 */
[----:B------:R-:W-:Y:S02]  /*49e0*/  HADD2.F32 R42, -RZ, R25.H1_H1 ;  /* 0x30000019ff2a7230 */ /* 0x000fe40000004100 */
[--C-:B------:R-:W-:Y:S02]  /*49f0*/  HADD2.F32 R11, -RZ, R29.reuse.H0_H0 ;  /* 0x2000001dff0b7230 */ /* 0x100fe40000004100 */
[----:B------:R-:W-:Y:S02]  /*4a00*/  HADD2.F32 R44, -RZ, R29.H1_H1 ;  /* 0x3000001dff2c7230 */ /* 0x000fe40000004100 */
[----:B0-----:R-:W-:-:S02]  /*4a10*/  HADD2.F32 R39, -RZ, R6.H0_H0 ;  /* 0x20000006ff277230 */ /* 0x001fc40000004100 */
[----:B------:R-:W-:Y:S02]  /*4a20*/  HADD2.F32 R38, -RZ, R6.H1_H1 ;  /* 0x30000006ff267230 */ /* 0x000fe40000004100 */
[--C-:B------:R-:W-:Y:S02]  /*4a30*/  HADD2.F32 R21, -RZ, R7.reuse.H0_H0 ;  /* 0x20000007ff157230 */ /* 0x100fe40000004100 */
[-C--:B------:R-:W-:Y:S01]  /*4a40*/  FFMA.FTZ R11, R11, R39.reuse, RZ ;  /* 0x000000270b0b7223 */ /* 0x080fe200000100ff */
[----:B------:R-:W-:Y:S02]  /*4a50*/  HADD2.F32 R20, -RZ, R7.H1_H1 ;  /* 0x30000007ff147230 */ /* 0x000fe40000004100 */
[----:B------:R-:W-:Y:S02]  /*4a60*/  HADD2.F32 R6, -RZ, R23.H0_H0 ;  /* 0x20000017ff067230 */ /* 0x000fe40000004100 */
[----:B------:R-:W-:Y:S02]  /*4a70*/  HADD2.F32 R7, -RZ, R25.H0_H0 ;  /* 0x20000019ff077230 */ /* 0x000fe40000004100 */
[-C--:B------:R-:W-:Y:S01]  /*4a80*/  FFMA.FTZ R25, R10, R39.reuse, RZ ;  /* 0x000000270a197223 */ /* 0x080fe200000100ff */
[----:B------:R-:W-:-:S02]  /*4a90*/  FFMA.FTZ R23, R6, R39, RZ ;  /* 0x0000002706177223 */ /* 0x000fc400000100ff */
[----:B------:R-:W-:Y:S02]  /*4aa0*/  FFMA.FTZ R7, R7, R39, RZ ;  /* 0x0000002707077223 */ /* 0x000fe400000100ff */
[-C--:B------:R-:W-:Y:S01]  /*4ab0*/  FFMA.FTZ R6, R40, R38.reuse, R23 ;  /* 0x0000002628067223 */ /* 0x080fe20000010017 */
[----:B------:R-:W-:Y:S02]  /*4ac0*/  HADD2.F32 R40, -RZ, R27.H1_H1 ;  /* 0x3000001bff287230 */ /* 0x000fe40000004100 */
[-C--:B------:R-:W-:Y:S01]  /*4ad0*/  FFMA.FTZ R10, R42, R38.reuse, R7 ;  /* 0x000000262a0a7223 */ /* 0x080fe20000010007 */
[----:B------:R-:W-:Y:S02]  /*4ae0*/  HADD2.F32 R7, -RZ, R24.H0_H0 ;  /* 0x20000018ff077230 */ /* 0x000fe40000004100 */
        /* <DEDUP_REMOVED lines=8> */
[----:B------:R-:W-:Y:S01]  /*4b70*/  FFMA.FTZ R7, R24, R20, R7 ;  /* 0x0000001418077223 */ /* 0x000fe20000010007 */
[----:B------:R-:W-:Y:S02]  /*4b80*/  HADD2.F32 R28, -RZ, R28.H1_H1 ;  /* 0x3000001cff1c7230 */ /* 0x000fe40000004100 */
[----:B------:R-:W-:Y:S01]  /*4b90*/  FFMA.FTZ R23, R25, R21, R40 ;  /* 0x0000001519177223 */ /* 0x000fe20000010028 */
[----:B------:R-:W-:-:S02]  /*4ba0*/  HADD2.F32 R24, -RZ, R31.H0_H0 ;  /* 0x2000001fff187230 */ /* 0x000fc40000004100 */
[----:B------:R-:W-:Y:S01]  /*4bb0*/  FFMA.FTZ R21, R27, R21, R38 ;  /* 0x000000151b157223 */ /* 0x000fe20000010026 */
[----:B--2---:R-:W-:Y:S02]  /*4bc0*/  HADD2.F32 R10, -RZ, R8.H0_H0 ;  /* 0x20000008ff0a7230 */ /* 0x004fe40000004100 */
[----:B------:R-:W-:Y:S01]  /*4bd0*/  FFMA.FTZ R23, R28, R20, R23 ;  /* 0x000000141c177223 */ /* 0x000fe20000010017 */
[----:B------:R-:W-:Y:S02]  /*4be0*/  HADD2.F32 R30, -RZ, R30.H1_H1 ;  /* 0x3000001eff1e7230 */ /* 0x000fe40000004100 */
[----:B------:R-:W-:Y:S02]  /*4bf0*/  HADD2.F32 R26, -RZ, R26.H1_H1 ;  /* 0x3000001aff1a7230 */ /* 0x000fe40000004100 */
[----:B------:R-:W-:Y:S01]  /*4c00*/  FFMA.FTZ R7, R24, R10, R7 ;  /* 0x0000000a18077223 */ /* 0x000fe20000010007 */
[----:B------:R-:W-:Y:S02]  /*4c10*/  HADD2.F32 R24, -RZ, R33.H0_H0 ;  /* 0x20000021ff187230 */ /* 0x000fe40000004100 */
[----:B------:R-:W-:Y:S01]  /*4c20*/  FFMA.FTZ R21, R30, R20, R21 ;  /* 0x000000141e157223 */ /* 0x000fe20000010015 */
[----:B------:R-:W-:-:S02]  /*4c30*/  HADD2.F32 R28, -RZ, R35.H0_H0 ;  /* 0x20000023ff1c7230 */ /* 0x000fc40000004100 */
[----:B------:R-:W-:Y:S01]  /*4c40*/  FFMA.FTZ R11, R26, R20, R11 ;  /* 0x000000141a0b7223 */ /* 0x000fe2000001000b */
[----:B------:R-:W-:Y:S02]  /*4c50*/  HADD2.F32 R30, -RZ, R37.H0_H0 ;  /* 0x20000025ff1e7230 */ /* 0x000fe40000004100 */
        /* <DEDUP_REMOVED lines=42> */
.L_x_1239:
[----:B------:R-:W-:-:S05]  /*4f00*/  IMAD.WIDE R18, R17, 0x4, R18 ;  /* 0x0000000411127825 */ /* 0x000fca00078e0212 */
        /* <DEDUP_REMOVED lines=140> */
.L_x_1242:
        /* <DEDUP_REMOVED lines=91> */
.L_x_1244:
        /* <DEDUP_REMOVED lines=93> */
.L_x_1245:
        /* <DEDUP_REMOVED lines=87> */
.L_x_1243:
[----:B------:R-:W-:-:S06]  /*68c0*/  IMAD.WIDE R8, R17, 0x4, R18 ;  /* 0x0000000411087825 */ /* 0x000fcc00078e0212 */
[----:B------:R-:W2:Y:S02]  /*68d0*/  LDG.E.128.CONSTANT R8, desc[UR6][R8.64] ;  /* 0x0000000608087981 */ /* 0x000ea4000c1e9d00 */
[----:B--2---:R-:W-:Y:S02]  /*68e0*/  LOP3.LUT R20, R10, 0xf000f0, RZ, 0xc0, !PT ;  /* 0x00f000f00a147812 */ /* 0x004fe400078ec0ff */
[----:B------:R-:W-:Y:S02]  /*68f0*/  SHF.R.U32.HI R32, RZ, 0x8, R11 ;  /* 0x00000008ff207819 */ /* 0x000fe4000001160b */
[C---:B------:R-:W-:Y:S02]  /*6900*/  LOP3.LUT R6, R8.reuse, 0xf000f, RZ, 0xc0, !PT ;  /* 0x000f000f08067812 */ /* 0x040fe400078ec0ff */
[----:B------:R-:W-:Y:S02]  /*6910*/  LOP3.LUT R7, R8, 0xf000f0, RZ, 0xc0, !PT ;  /* 0x00f000f008077812 */ /* 0x000fe400078ec0ff */
[----:B------:R-:W-:-:S02]  /*6920*/  SHF.R.U32.HI R18, RZ, 0x8, R8 ;  /* 0x00000008ff127819 */ /* 0x000fc40000011608 */
[----:B------:R-:W-:Y:S02]  /*6930*/  LOP3.LUT R8, R11, 0xf000f0, RZ, 0xc0, !PT ;  /* 0x00f000f00b087812 */ /* 0x000fe400078ec0ff */
[----:B------:R-:W-:Y:S02]  /*6940*/  LOP3.LUT R23, R20, 0x64006400, RZ, 0xfc, !PT ;  /* 0x6400640014177812 */ /* 0x000fe400078efcff */
[----:B------:R-:W-:Y:S02]  /*6950*/  SHF.R.U32.HI R26, RZ, 0x8, R9 ;  /* 0x00000008ff1a7819 */ /* 0x000fe40000011609 */
[----:B------:R-:W-:Y:S01]  /*6960*/  LOP3.LUT R28, R10, 0xf000f, RZ, 0xc0, !PT ;  /* 0x000f000f0a1c7812 */ /* 0x000fe200078ec0ff */
[----:B------:R-:W-:Y:S01]  /*6970*/  HFMA2 R23, R23, R0.H1_H1, -72, -72 ;  /* 0xd480d48017177431 */ /* 0x000fe20000060000 */
[----:B------:R-:W-:Y:S02]  /*6980*/  LOP3.LUT R20, R32, 0xf000f0, RZ, 0xc0, !PT ;  /* 0x00f000f020147812 */ /* 0x000fe400078ec0ff */
[----:B------:R-:W-:-:S02]  /*6990*/  SHF.R.U32.HI R10, RZ, 0x8, R10 ;  /* 0x00000008ff0a7819 */ /* 0x000fc4000001160a */
[C---:B------:R-:W-:Y:S02]  /*69a0*/  LOP3.LUT R19, R9.reuse, 0xf000f, RZ, 0xc0, !PT ;  /* 0x000f000f09137812 */ /* 0x040fe400078ec0ff */
[----:B------:R-:W-:Y:S02]  /*69b0*/  LOP3.LUT R17, R9, 0xf000f0, RZ, 0xc0, !PT ;  /* 0x00f000f009117812 */ /* 0x000fe400078ec0ff */
[----:B------:R-:W-:Y:S02]  /*69c0*/  LOP3.LUT R27, R8, 0x64006400, RZ, 0xfc, !PT ;  /* 0x64006400081b7812 */ /* 0x000fe400078efcff */
[----:B------:R-:W-:Y:S02]  /*69d0*/  LOP3.LUT R29, R11, 0xf000f, RZ, 0xc0, !PT ;  /* 0x000f000f0b1d7812 */ /* 0x000fe400078ec0ff */
[----:B------:R-:W-:Y:S01]  /*69e0*/  LOP3.LUT R7, R7, 0x64006400, RZ, 0xfc, !PT ;  /* 0x6400640007077812 */ /* 0x000fe200078efcff */
[----:B------:R-:W-:Y:S01]  /*69f0*/  HFMA2 R22, R27, R0.H1_H1, -72, -72 ;  /* 0xd480d4801b167431 */ /* 0x000fe20000060000 */
[----:B------:R-:W-:-:S02]  /*6a00*/  LOP3.LUT R9, R26, 0xf000f0, RZ, 0xc0, !PT ;  /* 0x00f000f01a097812 */ /* 0x000fc400078ec0ff */
[----:B------:R-:W-:Y:S01]  /*6a10*/  LOP3.LUT R31, R20, 0x64006400, RZ, 0xfc, !PT ;  /* 0x64006400141f7812 */ /* 0x000fe200078efcff */
[-C--:B------:R-:W-:Y:S01]  /*6a20*/  HFMA2 R25, R7, R0.reuse.H1_H1, -72, -72 ;  /* 0xd480d48007197431 */ /* 0x080fe20000060000 */
[----:B------:R-:W-:Y:S02]  /*6a30*/  LOP3.LUT R8, R18, 0xf000f0, RZ, 0xc0, !PT ;  /* 0x00f000f012087812 */ /* 0x000fe400078ec0ff */
[----:B------:R-:W-:Y:S01]  /*6a40*/  LOP3.LUT R11, R10, 0xf000f0, RZ, 0xc0, !PT ;  /* 0x00f000f00a0b7812 */ /* 0x000fe200078ec0ff */
[----:B------:R-:W-:Y:S01]  /*6a50*/  HFMA2 R27, R31, R0.H1_H1, -72, -72 ;  /* 0xd480d4801f1b7431 */ /* 0x000fe20000060000 */
        /* <DEDUP_REMOVED lines=15> */
[----:B------:R-:W-:Y:S01]  /*6b50*/  HFMA2 R17, R11, R0.H1_H1, -72, -72 ;  /* 0xd480d4800b117431 */ /* 0x000fe20000060000 */
        /* <DEDUP_REMOVED lines=11> */
[----:B------:R-:W-:Y:S01]  /*6c10*/  HADD2 R26, R7, -1032, -1032 ;  /* 0xe408e408071a7430 */ /* 0x000fe20000000000 */
[----:B------:R-:W-:Y:S06]  /*6c20*/  @!P2 BRA `(.L_x_1246) ;  /* 0x000000040058a947 */ /* 0x000fec0003800000 */
[----:B------:R-:W0:Y:S01]  /*6c30*/  LDS.64 R8, [UR4+0x30] ;  /* 0x00003004ff087984 */ /* 0x000e220008000a00 */
[--C-:B------:R-:W-:Y:S02]  /*6c40*/  HADD2.F32 R6, -RZ, R28.reuse.H0_H0 ;  /* 0x2000001cff067230 */ /* 0x100fe40000004100 */
        /* <DEDUP_REMOVED lines=84> */
.L_x_1246:
        /* <DEDUP_REMOVED lines=91> */
.L_x_1247:
        /* <DEDUP_REMOVED lines=93> */
.L_x_1248:
[----:B------:R-:W-:Y:S05]  /*7d10*/  @P0 BRA `(.L_x_1233) ;  /* 0x0000000400580947 */ /* 0x000fea0003800000 */
[----:B------:R-:W0:Y:S01]  /*7d20*/  LDS.64 R6, [UR4+0xf0] ;  /* 0x0000f004ff067984 */ /* 0x000e220008000a00 */
[----:B------:R-:W-:Y:S02]  /*7d30*/  HADD2.F32 R10, -RZ, R30.H0_H0 ;  /* 0x2000001eff0a7230 */ /* 0x000fe40000004100 */
[----:B------:R-:W-:Y:S01]  /*7d40*/  HADD2.F32 R38, -RZ, R29.H1_H1 ;  /* 0x3000001dff267230 */ /* 0x000fe20000004100 */
[----:B------:R-:W2:Y:S01]  /*7d50*/  LDS.64 R8, [UR4+0xf8] ;  /* 0x0000f804ff087984 */ /* 0x000ea20008000a00 */
[----:B------:R-:W-:Y:S02]  /*7d60*/  HADD2.F32 R11, -RZ, R31.H0_H0 ;  /* 0x2000001fff0b7230 */ /* 0x000fe40000004100 */
[--C-:B0-----:R-:W-:Y:S02]  /*7d70*/  HADD2.F32 R35, -RZ, R6.reuse.H0_H0 ;  /* 0x20000006ff237230 */ /* 0x101fe40000004100 */
[----:B------:R-:W-:Y:S02]  /*7d80*/  HADD2.F32 R36, -RZ, R6.H1_H1 ;  /* 0x30000006ff247230 */ /* 0x000fe40000004100 */
[----:B------:R-:W-:-:S02]  /*7d90*/  HADD2.F32 R19, -RZ, R7.H0_H0 ;  /* 0x20000007ff137230 */ /* 0x000fc40000004100 */
[-C--:B------:R-:W-:Y:S01]  /*7da0*/  FFMA.FTZ R37, R10, R35.reuse, RZ ;  /* 0x000000230a257223 */ /* 0x080fe200000100ff */
[----:B------:R-:W-:Y:S02]  /*7db0*/  HADD2.F32 R18, -RZ, R7.H1_H1 ;  /* 0x30000007ff127230 */ /* 0x000fe40000004100 */
[-C--:B------:R-:W-:Y:S01]  /*7dc0*/  FFMA.FTZ R11, R11, R35.reuse, RZ ;  /* 0x000000230b0b7223 */ /* 0x080fe200000100ff */
[--C-:B------:R-:W-:Y:S02]  /*7dd0*/  HADD2.F32 R6, -RZ, R28.reuse.H0_H0 ;  /* 0x2000001cff067230 */ /* 0x100fe40000004100 */
[----:B------:R-:W-:Y:S02]  /*7de0*/  HADD2.F32 R7, -RZ, R29.H0_H0 ;  /* 0x2000001dff077230 */ /* 0x000fe40000004100 */
[----:B------:R-:W-:Y:S02]  /*7df0*/  HADD2.F32 R28, -RZ, R28.H1_H1 ;  /* 0x3000001cff1c7230 */ /* 0x000fe40000004100 */
[-C--:B------:R-:W-:Y:S01]  /*7e00*/  FFMA.FTZ R29, R6, R35.reuse, RZ ;  /* 0x00000023061d7223 */ /* 0x080fe200000100ff */
[----:B------:R-:W-:-:S03]  /*7e10*/  FFMA.FTZ R7, R7, R35, RZ ;  /* 0x0000002307077223 */ /* 0x000fc600000100ff */
[-C--:B------:R-:W-:Y:S01]  /*7e20*/  FFMA.FTZ R6, R28, R36.reuse, R29 ;  /* 0x000000241c067223 */ /* 0x080fe2000001001d */
[----:B------:R-:W-:Y:S02]  /*7e30*/  HADD2.F32 R28, -RZ, R30.H1_H1 ;  /* 0x3000001eff1c7230 */ /* 0x000fe40000004100 */
[-C--:B------:R-:W-:Y:S01]  /*7e40*/  FFMA.FTZ R10, R38, R36.reuse, R7 ;  /* 0x00000024260a7223 */ /* 0x080fe20000010007 */
        /* <DEDUP_REMOVED lines=19> */
[----:B--2---:R-:W-:Y:S02]  /*7f80*/  HADD2.F32 R10, -RZ, R8.H0_H0 ;  /* 0x20000008ff0a7230 */ /* 0x004fe40000004100 */
        /* <DEDUP_REMOVED lines=47> */
.L_x_1233:
[----:B------:R-:W0:Y:S01]  /*8280*/  S2UR UR5, SR_CTAID.Z ;  /* 0x00000000000579c3 */ /* 0x000e220000002700 */
[----:B------:R-:W-:Y:S01]  /*8290*/  IADD3 R57, R57, 0x20, RZ ;  /* 0x0000002039397810 */ /* 0x000fe20007ffe0ff */
[----:B------:R-:W-:-:S03]  /*82a0*/  UIADD3 UR4, UR4, 0x40, URZ ;  /* 0x0000004004047890 */ /* 0x000fc6000fffe03f */
[----:B------:R-:W-:-:S03]  /*82b0*/  ISETP.GE.AND P0, PT, R57, UR8, PT ;  /* 0x0000000839007c0c */ /* 0x000fc6000bf06270 */
[----:B------:R-:W2:Y:S01]  /*82c0*/  LDC R6, c[0x0][0x23c] ;  /* 0x00008f00ff067b82 */ /* 0x000ea20000000800 */
[----:B0-----:R-:W-:-:S04]  /*82d0*/  ULEA UR5, UR5, 0x20, 0x5 ;  /* 0x0000002005057891 */ /* 0x001fc8000f8e283f */
[----:B------:R-:W-:-:S04]  /*82e0*/  UISETP.LT.AND UP0, UPT, UR5, UR9, UPT ;  /* 0x000000090500728c */ /* 0x000fc8000bf01270 */
[----:B------:R-:W-:Y:S01]  /*82f0*/  USEL UR5, UR5, UR9, UP0 ;  /* 0x0000000905057287 */ /* 0x000fe20008000000 */
[----:B--2---:R-:W-:-:S05]  /*8300*/  IMAD.WIDE R62, R6, 0x10, R62 ;  /* 0x00000010063e7825 */ /* 0x004fca00078e023e */
[----:B------:R-:W-:-:S13]  /*8310*/  ISETP.LT.AND P2, PT, R57, UR5, PT ;  /* 0x0000000539007c0c */ /* 0x000fda000bf41270 */
[----:B------:R-:W-:Y:S05]  /*8320*/  @!P0 BRA P2, `(.L_x_1249) ;  /* 0xffffff9400fc8947 */ /* 0x000fea000103ffff */
.L_x_1232:
[----:B------:R-:W-:Y:S01]  /*8330*/  ISETP.GE.AND P0, PT, R57, R58, PT ;  /* 0x0000003a3900720c */ /* 0x000fe20003f06270 */
[----:B------:R-:W-:-:S03]  /*8340*/  ULDC UR5, c[0x0][0x26c] ;  /* 0x00009b0000057ab9 */ /* 0x000fc60000000800 */
[----:B------:R-:W-:-:S13]  /*8350*/  ISETP.GE.OR P0, PT, R57, UR5, P0 ;  /* 0x0000000539007c0c */ /* 0x000fda0008706670 */
[----:B------:R-:W-:Y:S05]  /*8360*/  @P0 BRA `(.L_x_1250) ;  /* 0x0000001000d40947 */ /* 0x000fea0003800000 */
[----:B------:R-:W-:Y:S01]  /*8370*/  PRMT R7, R56, 0x9910, RZ ;  /* 0x0000991038077816 */ /* 0x000fe200000000ff */
[----:B------:R-:W-:Y:S01]  /*8380*/  ULDC UR5, c[0x0][0x26c] ;  /* 0x00009b0000057ab9 */ /* 0x000fe20000000800 */
[----:B------:R-:W-:Y:S02]  /*8390*/  SHF.R.S32.HI R61, RZ, 0x1f, R6 ;  /* 0x0000001fff3d7819 */ /* 0x000fe40000011406 */
[----:B------:R-:W-:Y:S02]  /*83a0*/  ISETP.NE.AND P0, PT, R7, RZ, PT ;  /* 0x000000ff0700720c */ /* 0x000fe40003f05270 */
[----:B------:R-:W-:Y:S02]  /*83b0*/  SHF.L.U32 R60, R6, 0x2, RZ ;  /* 0x00000002063c7819 */ /* 0x000fe400000006ff */
[----:B------:R-:W-:Y:S02]  /*83c0*/  ISETP.LT.OR P0, PT, R12, 0x4, !P0 ;  /* 0x000000040c00780c */ /* 0x000fe40004701670 */
[----:B------:R-:W-:-:S11]  /*83d0*/  SHF.L.U64.HI R61, R6, 0x2, R61 ;  /* 0x00000002063d7819 */ /* 0x000fd6000001023d */
.L_x_1255:
[----:B------:R-:W-:Y:S05]  /*83e0*/  @!P1 BRA `(.L_x_1251) ;  /* 0x0000001000989947 */ /* 0x000fea0003800000 */
        /* <DEDUP_REMOVED lines=14> */
[----:B------:R-:W-:Y:S02]  /*84d0*/  SHF.R.U32.HI R20, RZ, 0x8, R10 ;  /* 0x00000008ff147819 */ /* 0x000fe4000001160a */
[C---:B------:R-:W-:Y:S02]  /*84e0*/  LOP3.LUT R6, R8.reuse, 0xc000c, RZ, 0xc0, !PT ;  /* 0x000c000c08067812 */ /* 0x040fe400078ec0ff */
[C---:B------:R-:W-:Y:S02]  /*84f0*/  LOP3.LUT R15, R8.reuse, 0x300030, RZ, 0xc0, !PT ;  /* 0x00300030080f7812 */ /* 0x040fe400078ec0ff */
[C---:B------:R-:W-:Y:S02]  /*8500*/  LOP3.LUT R30, R8.reuse, 0xc000c0, RZ, 0xc0, !PT ;  /* 0x00c000c0081e7812 */ /* 0x040fe400078ec0ff */
[----:B------:R-:W-:Y:S02]  /*8510*/  LOP3.LUT R18, R8, 0x30003, RZ, 0xc0, !PT ;  /* 0x0003000308127812 */ /* 0x000fe400078ec0ff */
[----:B------:R-:W-:-:S02]  /*8520*/  LOP3.LUT R24, R10, 0x300030, RZ, 0xc0, !PT ;  /* 0x003000300a187812 */ /* 0x000fc400078ec0ff */
[C---:B------:R-:W-:Y:S02]  /*8530*/  LOP3.LUT R32, R10.reuse, 0xc000c0, RZ, 0xc0, !PT ;  /* 0x00c000c00a207812 */ /* 0x040fe400078ec0ff */
[----:B------:R-:W-:Y:S02]  /*8540*/  LOP3.LUT R22, R10, 0x30003, RZ, 0xc0, !PT ;  /* 0x000300030a167812 */ /* 0x000fe400078ec0ff */
[----:B------:R-:W-:Y:S02]  /*8550*/  SHF.R.U32.HI R21, RZ, 0x8, R11 ;  /* 0x00000008ff157819 */ /* 0x000fe4000001160b */
[----:B------:R-:W-:Y:S02]  /*8560*/  LOP3.LUT R10, R11, 0xc000c, RZ, 0xc0, !PT ;  /* 0x000c000c0b0a7812 */ /* 0x000fe400078ec0ff */
[----:B------:R-:W-:Y:S02]  /*8570*/  LOP3.LUT R8, R7, 0x64006400, RZ, 0xfc, !PT ;  /* 0x6400640007087812 */ /* 0x000fe400078efcff */
[----:B-----5:R-:W-:-:S02]  /*8580*/  LOP3.LUT R26, R9, 0x64006400, RZ, 0xfc, !PT ;  /* 0x64006400091a7812 */ /* 0x020fc400078efcff */
[C---:B------:R-:W-:Y:S02]  /*8590*/  LOP3.LUT R25, R11.reuse, 0x300030, RZ, 0xc0, !PT ;  /* 0x003000300b197812 */ /* 0x040fe400078ec0ff */
        /* <DEDUP_REMOVED lines=83> */
[----:B-1----:R-:W-:Y:S01]  /*8ad0*/  PRMT R2, R2, 0x5410, R0 ;  /* 0x0000541002027816 */ /* 0x002fe20000000000 */
        /* <DEDUP_REMOVED lines=41> */
.L_x_1252:
[----:B------:R-:W-:Y:S05]  /*8d70*/  @!P3 BRA `(.L_x_1251) ;  /* 0x000000080034b947 */ /* 0x000fea0003800000 */
[----:B------:R-:W-:Y:S02]  /*8d80*/  PRMT R16, R54, 0x9910, RZ ;  /* 0x0000991036107816 */ /* 0x000fe400000000ff */
[----:B------:R-:W-:Y:S02]  /*8d90*/  ISETP.GE.AND P3, PT, R59, 0x3, PT ;  /* 0x000000033b00780c */ /* 0x000fe40003f66270 */
[----:B------:R-:W-:-:S13]  /*8da0*/  ISETP.NE.AND P2, PT, R16, RZ, PT ;  /* 0x000000ff1000720c */ /* 0x000fda0003f45270 */
[----:B------:R-:W-:Y:S05]  /*8db0*/  @!P2 BRA `(.L_x_1253) ;  /* 0x0000000000b0a947 */ /* 0x000fea0003800000 */
[----:B------:R-:W0:Y:S01]  /*8dc0*/  LDS.128 R16, [UR4+0x40] ;  /* 0x00004004ff107984 */ /* 0x000e220008000c00 */
        /* <DEDUP_REMOVED lines=43> */
.L_x_1253:
[----:B------:R-:W-:Y:S05]  /*9080*/  @!P3 BRA `(.L_x_1251) ;  /* 0x000000040070b947 */ /* 0x000fea0003800000 */
[----:B------:R-:W-:-:S04]  /*9090*/  PRMT R16, R53, 0x9910, RZ ;  /* 0x0000991035107816 */ /* 0x000fc800000000ff */
        /* <DEDUP_REMOVED lines=46> */
.L_x_1254:
[----:B------:R-:W-:Y:S05]  /*9380*/  @P0 BRA `(.L_x_1251) ;  /* 0x0000000000b00947 */ /* 0x000fea0003800000 */
        /* <DEDUP_REMOVED lines=44> */
.L_x_1251:
[----:B------:R-:W-:Y:S01]  /*9650*/  IADD3 R57, R57, 0x10, RZ ;  /* 0x0000001039397810 */ /* 0x000fe20007ffe0ff */
[----:B------:R-:W-:Y:S01]  /*9660*/  UIADD3 UR4, UR4, 0x20, URZ ;  /* 0x0000002004047890 */ /* 0x000fe2000fffe03f */
[----:B------:R-:W-:Y:S02]  /*9670*/  IADD3 R62, P3, R62, R60, RZ ;  /* 0x0000003c3e3e7210 */ /* 0x000fe40007f7e0ff */
[C---:B------:R-:W-:Y:S02]  /*9680*/  ISETP.GE.AND P2, PT, R57.reuse, UR5, PT ;  /* 0x0000000539007c0c */ /* 0x040fe4000bf46270 */
[----:B------:R-:W-:Y:S02]  /*9690*/  ISETP.LT.AND P4, PT, R57, R58, PT ;  /* 0x0000003a3900720c */ /* 0x000fe40003f81270 */
[----:B------:R-:W-:-:S11]  /*96a0*/  IADD3.X R63, R63, R61, RZ, P3, !PT ;  /* 0x0000003d3f3f7210 */ /* 0x000fd60001ffe4ff */
[----:B------:R-:W-:Y:S05]  /*96b0*/  @!P2 BRA P4, `(.L_x_1255) ;  /* 0xffffffec0048a947 */ /* 0x000fea000203ffff */
.L_x_1250:
[----:B------:R-:W-:Y:S05]  /*96c0*/  @!P1 EXIT ;  /* 0x000000000000994d */ /* 0x000fea0003800000 */
[----:B------:R-:W0:Y:S01]  /*96d0*/  S2R R4, SR_CTAID.X ;  /* 0x0000000000047919 */ /* 0x000e220000002500 */
[----:B------:R-:W2:Y:S01]  /*96e0*/  S2UR UR4, SR_CTAID.Y ;  /* 0x00000000000479c3 */ /* 0x000ea20000002600 */
[----:B------:R-:W-:Y:S01]  /*96f0*/  HMUL2 R11, R52, R55.H0_H0 ;  /* 0x20000037340b7232 */ /* 0x000fe20000000000 */
[----:B------:R-:W0:Y:S06]  /*9700*/  S2R R7, SR_TID.X ;  /* 0x0000000000077919 */ /* 0x000e2c0000002100 */
[----:B------:R-:W3:Y:S08]  /*9710*/  LDC R0, c[0x0][0x23c] ;  /* 0x00008f00ff007b82 */ /* 0x000ef00000000800 */
[----:B-1----:R-:W1:Y:S01]  /*9720*/  LDC.64 R2, c[0x0][0x230] ;  /* 0x00008c00ff027b82 */ /* 0x002e620000000a00 */
[----:B--2---:R-:W-:Y:S01]  /*9730*/  USHF.L.U32 UR4, UR4, 0x2, URZ ;  /* 0x0000000204047899 */ /* 0x004fe2000800063f */
[----:B0-----:R-:W-:-:S04]  /*9740*/  LEA R4, R4, R7, 0x5 ;  /* 0x0000000704047211 */ /* 0x001fc800078e28ff */
[----:B------:R-:W-:-:S05]  /*9750*/  SHF.L.U32 R7, R4, 0x2, RZ ;  /* 0x0000000204077819 */ /* 0x000fca00000006ff */
[----:B---3--:R-:W-:-:S04]  /*9760*/  IMAD R7, R0, UR4, R7 ;  /* 0x0000000400077c24 */ /* 0x008fc8000f8e0207 */
        /* <DEDUP_REMOVED lines=9> */
.L_x_1259:
[----:B------:R-:W0:Y:S02]  /*9800*/  LDS R8, [R6] ;  /* 0x0000000006087984 */ /* 0x000e240000000800 */
[----:B0-----:R-:W-:-:S06]  /*9810*/  HADD2 R9, R8, R11 ;  /* 0x0000000b08097230 */ /* 0x001fcc0000000000 */
[----:B------:R-:W0:Y:S02]  /*9820*/  ATOMS.CAST.SPIN R9, [R6], R8, R9 ;  /* 0x000000080609738d */ /* 0x000e240001800009 */
[----:B0-----:R-:W-:-:S13]  /*9830*/  ISETP.EQ.U32.AND P0, PT, R9, 0x1, PT ;  /* 0x000000010900780c */ /* 0x001fda0003f02070 */
[----:B------:R-:W-:Y:S05]  /*9840*/  @!P0 BRA `(.L_x_1259) ;  /* 0xfffffffc00ec8947 */ /* 0x000fea000383ffff */
[----:B------:R-:W-:Y:S05]  /*9850*/  BRA `(.L_x_1257) ;  /* 0x00000000000c7947 */ /* 0x000fea0003800000 */
.L_x_1258:
[----:B------:R-:W2:Y:S02]  /*9860*/  LD.E R4, desc[UR6][R2.64] ;  /* 0x0000000602047980 */ /* 0x000ea4000c101900 */
[----:B--2---:R-:W-:-:S05]  /*9870*/  IADD3 R7, R11, R4, RZ ;  /* 0x000000040b077210 */ /* 0x004fca0007ffe0ff */
[----:B------:R0:W-:Y:S02]  /*9880*/  ST.E desc[UR6][R2.64], R7 ;  /* 0x0000000702007985 */ /* 0x0001e4000c101906 */
.L_x_1257:
[----:B------:R-:W-:Y:S05]  /*9890*/  BSYNC B0 ;  /* 0x0000000000007941 */ /* 0x000fea0003800000 */
.L_x_1256:
[----:B------:R1:W-:Y:S01]  /*98a0*/  ATOM.E.ADD.F16x2.RN.STRONG.GPU P0, RZ, desc[UR6][R2.64+0x4], R51 ;  /* 0x0000043302ff79a2 */ /* 0x0003e2000810e1c6 */
[----:B------:R-:W-:Y:S04]  /*98b0*/  BSSY B0, `(.L_x_1260) ;  /* 0x000000f000007945 */ /* 0x000fe80003800000 */
[----:B-1----:R-:W-:Y:S05]  /*98c0*/  @P0 BRA `(.L_x_1261) ;  /* 0x0000000000340947 */ /* 0x002fea0003800000 */
[----:B------:R-:W1:Y:S02]  /*98d0*/  QSPC.E.S P0, RZ, [R2+0x4] ;  /* 0x0000040002ff73aa */ /* 0x000e640000000500 */
[----:B-1----:R-:W-:Y:S05]  /*98e0*/  @!P0 BRA `(.L_x_1262) ;  /* 0x0000000000208947 */ /* 0x002fea0003800000 */
[----:B------:R-:W-:-:S04]  /*98f0*/  MOV R6, R2 ;  /* 0x0000000200067202 */ /* 0x000fc80000000f00 */
[----:B------:R-:W-:-:S07]  /*9900*/  MOV R6, R6 ;  /* 0x0000000600067202 */ /* 0x000fce0000000f00 */
.L_x_1263:
[----:B------:R-:W1:Y:S02]  /*9910*/  LDS R8, [R6+0x4] ;  /* 0x0000040006087984 */ /* 0x000e640000000800 */
[----:B-1----:R-:W-:-:S10]  /*9920*/  HFMA2.MMA R9, R8, 1, 1, R51 ;  /* 0x3c003c0008097835 */ /* 0x002fd40000000033 */
[----:B------:R-:W1:Y:S02]  /*9930*/  ATOMS.CAST.SPIN R9, [R6+0x4], R8, R9 ;  /* 0x000004080609738d */ /* 0x000e640001800009 */
[----:B-1----:R-:W-:-:S13]  /*9940*/  ISETP.EQ.U32.AND P0, PT, R9, 0x1, PT ;  /* 0x000000010900780c */ /* 0x002fda0003f02070 */
[----:B------:R-:W-:Y:S05]  /*9950*/  @!P0 BRA `(.L_x_1263) ;  /* 0xfffffffc00ec8947 */ /* 0x000fea000383ffff */
[----:B------:R-:W-:Y:S05]  /*9960*/  BRA `(.L_x_1261) ;  /* 0x00000000000c7947 */ /* 0x000fea0003800000 */
.L_x_1262:
[----:B------:R-:W0:Y:S02]  /*9970*/  LD.E R4, desc[UR6][R2.64+0x4] ;  /* 0x0000040602047980 */ /* 0x000e24000c101900 */
[----:B0-----:R-:W-:-:S05]  /*9980*/  IADD3 R7, R51, R4, RZ ;  /* 0x0000000433077210 */ /* 0x001fca0007ffe0ff */
[----:B------:R1:W-:Y:S02]  /*9990*/  ST.E desc[UR6][R2.64+0x4], R7 ;  /* 0x0000040702007985 */ /* 0x0003e4000c101906 */
.L_x_1261:
[----:B------:R-:W-:Y:S05]  /*99a0*/  BSYNC B0 ;  /* 0x0000000000007941 */ /* 0x000fea0003800000 */
.L_x_1260:
        /* <DEDUP_REMOVED lines=12> */
.L_x_1267:
[----:B------:R-:W0:Y:S02]  /*9a70*/  LDS R8, [R6] ;  /* 0x0000000006087984 */ /* 0x000e240000000800 */
[----:B0-----:R-:W-:-:S06]  /*9a80*/  HADD2 R9, R8, R11 ;  /* 0x0000000b08097230 */ /* 0x001fcc0000000000 */
[----:B------:R-:W0:Y:S02]  /*9a90*/  ATOMS.CAST.SPIN R9, [R6], R8, R9 ;  /* 0x000000080609738d */ /* 0x000e240001800009 */
[----:B0-----:R-:W-:-:S13]  /*9aa0*/  ISETP.EQ.U32.AND P0, PT, R9, 0x1, PT ;  /* 0x000000010900780c */ /* 0x001fda0003f02070 */
[----:B------:R-:W-:Y:S05]  /*9ab0*/  @!P0 BRA `(.L_x_1267) ;  /* 0xfffffffc00ec8947 */ /* 0x000fea000383ffff */
[----:B------:R-:W-:Y:S05]  /*9ac0*/  BRA `(.L_x_1265) ;  /* 0x00000000000c7947 */ /* 0x000fea0003800000 */
.L_x_1266:
[----:B------:R-:W2:Y:S02]  /*9ad0*/  LD.E R4, desc[UR6][R2.64] ;  /* 0x0000000602047980 */ /* 0x000ea4000c101900 */
[----:B--2---:R-:W-:-:S05]  /*9ae0*/  IADD3 R7, R11, R4, RZ ;  /* 0x000000040b077210 */ /* 0x004fca0007ffe0ff */
[----:B------:R0:W-:Y:S02]  /*9af0*/  ST.E desc[UR6][R2.64], R7 ;  /* 0x0000000702007985 */ /* 0x0001e4000c101906 */
.L_x_1265:
[----:B------:R-:W-:Y:S05]  /*9b00*/  BSYNC B0 ;  /* 0x0000000000007941 */ /* 0x000fea0003800000 */
.L_x_1264:
[----:B------:R1:W-:Y:S01]  /*9b10*/  ATOM.E.ADD.F16x2.RN.STRONG.GPU P0, RZ, desc[UR6][R2.64+0x4], R49 ;  /* 0x0000043102ff79a2 */ /* 0x0003e2000810e1c6 */
[----:B------:R-:W-:Y:S04]  /*9b20*/  BSSY B0, `(.L_x_1268) ;  /* 0x000000f000007945 */ /* 0x000fe80003800000 */
[----:B-1----:R-:W-:Y:S05]  /*9b30*/  @P0 BRA `(.L_x_1269) ;  /* 0x0000000000340947 */ /* 0x002fea0003800000 */
[----:B------:R-:W1:Y:S02]  /*9b40*/  QSPC.E.S P0, RZ, [R2+0x4] ;  /* 0x0000040002ff73aa */ /* 0x000e640000000500 */
[----:B-1----:R-:W-:Y:S05]  /*9b50*/  @!P0 BRA `(.L_x_1270) ;  /* 0x0000000000208947 */ /* 0x002fea0003800000 */
[----:B------:R-:W-:-:S04]  /*9b60*/  MOV R6, R2 ;  /* 0x0000000200067202 */ /* 0x000fc80000000f00 */
[----:B------:R-:W-:-:S07]  /*9b70*/  MOV R6, R6 ;  /* 0x0000000600067202 */ /* 0x000fce0000000f00 */
.L_x_1271:
[----:B------:R-:W1:Y:S02]  /*9b80*/  LDS R8, [R6+0x4] ;  /* 0x0000040006087984 */ /* 0x000e640000000800 */
[----:B-1----:R-:W-:-:S10]  /*9b90*/  HFMA2.MMA R9, R8, 1, 1, R49 ;  /* 0x3c003c0008097835 */ /* 0x002fd40000000031 */
[----:B------:R-:W1:Y:S02]  /*9ba0*/  ATOMS.CAST.SPIN R9, [R6+0x4], R8, R9 ;  /* 0x000004080609738d */ /* 0x000e640001800009 */
[----:B-1----:R-:W-:-:S13]  /*9bb0*/  ISETP.EQ.U32.AND P0, PT, R9, 0x1, PT ;  /* 0x000000010900780c */ /* 0x002fda0003f02070 */
[----:B------:R-:W-:Y:S05]  /*9bc0*/  @!P0 BRA `(.L_x_1271) ;  /* 0xfffffffc00ec8947 */ /* 0x000fea000383ffff */
[----:B------:R-:W-:Y:S05]  /*9bd0*/  BRA `(.L_x_1269) ;  /* 0x00000000000c7947 */ /* 0x000fea0003800000 */
.L_x_1270:
[----:B------:R-:W0:Y:S02]  /*9be0*/  LD.E R4, desc[UR6][R2.64+0x4] ;  /* 0x0000040602047980 */ /* 0x000e24000c101900 */
[----:B0-----:R-:W-:-:S05]  /*9bf0*/  IADD3 R7, R49, R4, RZ ;  /* 0x0000000431077210 */ /* 0x001fca0007ffe0ff */
[----:B------:R1:W-:Y:S02]  /*9c00*/  ST.E desc[UR6][R2.64+0x4], R7 ;  /* 0x0000040702007985 */ /* 0x0003e4000c101906 */
.L_x_1269:
[----:B------:R-:W-:Y:S05]  /*9c10*/  BSYNC B0 ;  /* 0x0000000000007941 */ /* 0x000fea0003800000 */
.L_x_1268:
        /* <DEDUP_REMOVED lines=12> */
.L_x_1275:
[----:B------:R-:W0:Y:S02]  /*9ce0*/  LDS R8, [R6] ;  /* 0x0000000006087984 */ /* 0x000e240000000800 */
[----:B0-----:R-:W-:-:S06]  /*9cf0*/  HADD2 R9, R8, R11 ;  /* 0x0000000b08097230 */ /* 0x001fcc0000000000 */
[----:B------:R-:W0:Y:S02]  /*9d00*/  ATOMS.CAST.SPIN R9, [R6], R8, R9 ;  /* 0x000000080609738d */ /* 0x000e240001800009 */
[----:B0-----:R-:W-:-:S13]  /*9d10*/  ISETP.EQ.U32.AND P0, PT, R9, 0x1, PT ;  /* 0x000000010900780c */ /* 0x001fda0003f02070 */
[----:B------:R-:W-:Y:S05]  /*9d20*/  @!P0 BRA `(.L_x_1275) ;  /* 0xfffffffc00ec8947 */ /* 0x000fea000383ffff */
[----:B------:R-:W-:Y:S05]  /*9d30*/  BRA `(.L_x_1273) ;  /* 0x00000000000c7947 */ /* 0x000fea0003800000 */
.L_x_1274:
[----:B------:R-:W2:Y:S02]  /*9d40*/  LD.E R4, desc[UR6][R2.64] ;  /* 0x0000000602047980 */ /* 0x000ea4000c101900 */
[----:B--2---:R-:W-:-:S05]  /*9d50*/  IADD3 R7, R11, R4, RZ ;  /* 0x000000040b077210 */ /* 0x004fca0007ffe0ff */
[----:B------:R0:W-:Y:S02]  /*9d60*/  ST.E desc[UR6][R2.64], R7 ;  /* 0x0000000702007985 */ /* 0x0001e4000c101906 */
.L_x_1273:
[----:B------:R-:W-:Y:S05]  /*9d70*/  BSYNC B0 ;  /* 0x0000000000007941 */ /* 0x000fea0003800000 */
.L_x_1272:
[----:B------:R1:W-:Y:S01]  /*9d80*/  ATOM.E.ADD.F16x2.RN.STRONG.GPU P0, RZ, desc[UR6][R2.64+0x4], R47 ;  /* 0x0000042f02ff79a2 */ /* 0x0003e2000810e1c6 */
[----:B------:R-:W-:Y:S04]  /*9d90*/  BSSY B0, `(.L_x_1276) ;  /* 0x000000f000007945 */ /* 0x000fe80003800000 */
[----:B-1----:R-:W-:Y:S05]  /*9da0*/  @P0 BRA `(.L_x_1277) ;  /* 0x0000000000340947 */ /* 0x002fea0003800000 */
[----:B------:R-:W1:Y:S02]  /*9db0*/  QSPC.E.S P0, RZ, [R2+0x4] ;  /* 0x0000040002ff73aa */ /* 0x000e640000000500 */
[----:B-1----:R-:W-:Y:S05]  /*9dc0*/  @!P0 BRA `(.L_x_1278) ;  /* 0x0000000000208947 */ /* 0x002fea0003800000 */
[----:B------:R-:W-:-:S04]  /*9dd0*/  MOV R6, R2 ;  /* 0x0000000200067202 */ /* 0x000fc80000000f00 */
[----:B------:R-:W-:-:S07]  /*9de0*/  MOV R6, R6 ;  /* 0x0000000600067202 */ /* 0x000fce0000000f00 */
.L_x_1279:
[----:B------:R-:W1:Y:S02]  /*9df0*/  LDS R8, [R6+0x4] ;  /* 0x0000040006087984 */ /* 0x000e640000000800 */
[----:B-1----:R-:W-:-:S10]  /*9e00*/  HFMA2.MMA R9, R8, 1, 1, R47 ;  /* 0x3c003c0008097835 */ /* 0x002fd4000000002f */
[----:B------:R-:W1:Y:S02]  /*9e10*/  ATOMS.CAST.SPIN R9, [R6+0x4], R8, R9 ;  /* 0x000004080609738d */ /* 0x000e640001800009 */
[----:B-1----:R-:W-:-:S13]  /*9e20*/  ISETP.EQ.U32.AND P0, PT, R9, 0x1, PT ;  /* 0x000000010900780c */ /* 0x002fda0003f02070 */
[----:B------:R-:W-:Y:S05]  /*9e30*/  @!P0 BRA `(.L_x_1279) ;  /* 0xfffffffc00ec8947 */ /* 0x000fea000383ffff */
[----:B------:R-:W-:Y:S05]  /*9e40*/  BRA `(.L_x_1277) ;  /* 0x00000000000c7947 */ /* 0x000fea0003800000 */
.L_x_1278:
[----:B------:R-:W0:Y:S02]  /*9e50*/  LD.E R4, desc[UR6][R2.64+0x4] ;  /* 0x0000040602047980 */ /* 0x000e24000c101900 */
[----:B0-----:R-:W-:-:S05]  /*9e60*/  IADD3 R7, R47, R4, RZ ;  /* 0x000000042f077210 */ /* 0x001fca0007ffe0ff */
[----:B------:R1:W-:Y:S02]  /*9e70*/  ST.E desc[UR6][R2.64+0x4], R7 ;  /* 0x0000040702007985 */ /* 0x0003e4000c101906 */
.L_x_1277:
[----:B------:R-:W-:Y:S05]  /*9e80*/  BSYNC B0 ;  /* 0x0000000000007941 */ /* 0x000fea0003800000 */
.L_x_1276:
        /* <DEDUP_REMOVED lines=12> */
.L_x_1283:
[----:B------:R-:W0:Y:S02]  /*9f50*/  LDS R6, [R4] ;  /* 0x0000000004067984 */ /* 0x000e240000000800 */
[----:B0-----:R-:W-:-:S06]  /*9f60*/  HADD2 R7, R6, R9 ;  /* 0x0000000906077230 */ /* 0x001fcc0000000000 */
[----:B------:R-:W0:Y:S02]  /*9f70*/  ATOMS.CAST.SPIN R7, [R4], R6, R7 ;  /* 0x000000060407738d */ /* 0x000e240001800007 */
[----:B0-----:R-:W-:-:S13]  /*9f80*/  ISETP.EQ.U32.AND P0, PT, R7, 0x1, PT ;  /* 0x000000010700780c */ /* 0x001fda0003f02070 */
[----:B------:R-:W-:Y:S05]  /*9f90*/  @!P0 BRA `(.L_x_1283) ;  /* 0xfffffffc00ec8947 */ /* 0x000fea000383ffff */
[----:B------:R-:W-:Y:S05]  /*9fa0*/  BRA `(.L_x_1281) ;  /* 0x00000000000c7947 */ /* 0x000fea0003800000 */
.L_x_1282:
[----:B------:R-:W2:Y:S02]  /*9fb0*/  LD.E R0, desc[UR6][R2.64] ;  /* 0x0000000602007980 */ /* 0x000ea4000c101900 */
[----:B--2---:R-:W-:-:S05]  /*9fc0*/  IADD3 R5, R9, R0, RZ ;  /* 0x0000000009057210 */ /* 0x004fca0007ffe0ff */
[----:B------:R0:W-:Y:S02]  /*9fd0*/  ST.E desc[UR6][R2.64], R5 ;  /* 0x0000000502007985 */ /* 0x0001e4000c101906 */
.L_x_1281:
[----:B------:R-:W-:Y:S05]  /*9fe0*/  BSYNC B0 ;  /* 0x0000000000007941 */ /* 0x000fea0003800000 */
.L_x_1280:
[----:B------:R1:W-:Y:S02]  /*9ff0*/  ATOM.E.ADD.F16x2.RN.STRONG.GPU P0, RZ, desc[UR6][R2.64+0x4], R11 ;  /* 0x0000040b02ff79a2 */ /* 0x0003e4000810e1c6 */
[----:B-1----:R-:W-:Y:S05]  /*a000*/  @P0 EXIT ;  /* 0x000000000000094d */ /* 0x002fea0003800000 */
[----:B------:R-:W1:Y:S02]  /*a010*/  QSPC.E.S P0, RZ, [R2+0x4] ;  /* 0x0000040002ff73aa */ /* 0x000e640000000500 */
[----:B-1----:R-:W-:Y:S05]  /*a020*/  @!P0 BRA `(.L_x_1284) ;  /* 0x00000000001c8947 */ /* 0x002fea0003800000 */
[----:B0-----:R-:W-:-:S07]  /*a030*/  MOV R2, R2 ;  /* 0x0000000200027202 */ /* 0x001fce0000000f00 */
.L_x_1285:
[----:B------:R-:W0:Y:S02]  /*a040*/  LDS R4, [R2+0x4] ;  /* 0x0000040002047984 */ /* 0x000e240000000800 */
[----:B0-----:R-:W-:-:S10]  /*a050*/  HFMA2.MMA R5, R4, 1, 1, R11 ;  /* 0x3c003c0004057835 */ /* 0x001fd4000000000b */
[----:B------:R-:W0:Y:S02]  /*a060*/  ATOMS.CAST.SPIN R5, [R2+0x4], R4, R5 ;  /* 0x000004040205738d */ /* 0x000e240001800005 */
[----:B0-----:R-:W-:-:S13]  /*a070*/  ISETP.EQ.U32.AND P0, PT, R5, 0x1, PT ;  /* 0x000000010500780c */ /* 0x001fda0003f02070 */
[----:B------:R-:W-:Y:S05]  /*a080*/  @!P0 BRA `(.L_x_1285) ;  /* 0xfffffffc00ec8947 */ /* 0x000fea000383ffff */
[----:B------:R-:W-:Y:S05]  /*a090*/  EXIT ;  /* 0x000000000000794d */ /* 0x000fea0003800000 */
.L_x_1284:
[----:B------:R-:W0:Y:S02]  /*a0a0*/  LD.E R0, desc[UR6][R2.64+0x4] ;  /* 0x0000040602007980 */ /* 0x000e24000c101900 */
[----:B0-----:R-:W-:-:S05]  /*a0b0*/  IADD3 R5, R11, R0, RZ ;  /* 0x000000000b057210 */ /* 0x001fca0007ffe0ff */
[----:B------:R-:W-:Y:S01]  /*a0c0*/  ST.E desc[UR6][R2.64+0x4], R5 ;  /* 0x0000040502007985 */ /* 0x000fe2000c101906 */
[----:B------:R-:W-:Y:S05]  /*a0d0*/  EXIT ;  /* 0x000000000000794d */ /* 0x000fea0003800000 */
.L_x_1286:
        /* <DEDUP_REMOVED lines=10> */
.L_x_5198:


//--------------------- .text._Z23gemm_half_q_half_kernelILi4ELi172ELb1ELb1ELi32EEvPK6__halfPKjS4_S2_PS0_iiiiPKtS7_iiiiiibS2_i --------------------------
	.section	.text._Z23gemm_half_q_half_kernelILi4ELi172ELb1ELb1ELi32EEvPK6__halfPKjS4_S2_PS0_iiiiPKtS7_iiiiiibS2_i,"ax",@progbits
	.align	128
        .global         _Z23gemm_half_q_half_kernelILi4ELi172ELb1ELb1ELi32EEvPK6__halfPKjS4_S2_PS0_iiiiPKtS7_iiiiiibS2_i
        .type           _Z23gemm_half_q_half_kernelILi4ELi172ELb1ELb1ELi32EEvPK6__halfPKjS4_S2_PS0_iiiiPKtS7_iiiiiibS2_i,@function
        .size           _Z23gemm_half_q_half_kernelILi4ELi172ELb1ELb1ELi32EEvPK6__halfPKjS4_S2_PS0_iiiiPKtS7_iiiiiibS2_i,(.L_x_5199 - _Z23gemm_half_q_half_kernelILi4ELi172ELb1ELb1ELi32EEvPK6__halfPKjS4_S2_PS0_iiiiPKtS7_iiiiiibS2_i)
        .other          _Z23gemm_half_q_half_kernelILi4ELi172ELb1ELb1ELi32EEvPK6__halfPKjS4_S2_PS0_iiiiPKtS7_iiiiiibS2_i,@"STO_CUDA_ENTRY STV_DEFAULT"
_Z23gemm_half_q_half_kernelILi4ELi172ELb1ELb1ELi32EEvPK6__halfPKjS4_S2_PS0_iiiiPKtS7_iiiiiibS2_i:
.text._Z23gemm_half_q_half_kernelILi4ELi172ELb1ELb1ELi32EEvPK6__halfPKjS4_S2_PS0_iiiiPKtS7_iiiiiibS2_i:
        /* <DEDUP_REMOVED lines=12> */
[----:B------:R-:W-:Y:S01]  /*00c0*/  PRMT R4, RZ, 0x7610, R4 ;  /* 0x00007610ff047816 */ /* 0x000fe20000000004 */
[----:B0-----:R-:W-:-:S05]  /*00d0*/  IMAD R5, R2, -0x4, R5 ;  /* 0xfffffffc02057824 */ /* 0x001fca00078e0205 */
        /* <DEDUP_REMOVED lines=35> */
.L_x_1287:
        /* <DEDUP_REMOVED lines=25> */
.L_x_1292:
        /* <DEDUP_REMOVED lines=37> */
.L_x_1291:
        /* <DEDUP_REMOVED lines=24> */
.L_x_1293:
        /* <DEDUP_REMOVED lines=14> */
.L_x_1290:
        /* <DEDUP_REMOVED lines=10> */
.L_x_1295:
        /* <DEDUP_REMOVED lines=17> */
[----:B------:R-:W-:Y:S01]  /*0b00*/  LEA.HI.X.SX32 R17, R14, R23, 0x1, P5 ;  /* 0x000000170e117211 */ /* 0x000fe200028f0eff */
        /* <DEDUP_REMOVED lines=19> */
.L_x_1294:
        /* <DEDUP_REMOVED lines=24> */
.L_x_1296:
        /* <DEDUP_REMOVED lines=13> */
.L_x_1289:
[----:B------:R-:W-:Y:S05]  /*0e90*/  BSYNC B0 ;  /* 0x0000000000007941 */ /* 0x000fea0003800000 */
.L_x_1288:
        /* <DEDUP_REMOVED lines=17> */
.L_x_1299:
[----:B------:R-:W-:Y:S02]  /*0fb0*/  LEA R4, R2, R3, 0x2 ;  /* 0x0000000302047211 */ /* 0x000fe400078e10ff */
[----:B------:R-:W-:Y:S02]  /*0fc0*/  IADD3 R3, R3, 0x4, RZ ;  /* 0x0000000403037810 */ /* 0x000fe40007ffe0ff */
[C---:B--2---:R-:W-:Y:S01]  /*0fd0*/  IADD3 R6, R4.reuse, 0x1, RZ ;  /* 0x0000000104067810 */ /* 0x044fe20007ffe0ff */
[CCC-:B------:R-:W-:Y:S01]  /*0fe0*/  IMAD R7, R4.reuse, R89.reuse, R0.reuse ;  /* 0x0000005904077224 */ /* 0x1c0fe200078e0200 */
[C---:B------:R-:W-:Y:S02]  /*0ff0*/  IADD3 R9, R4.reuse, 0x2, RZ ;  /* 0x0000000204097810 */ /* 0x040fe40007ffe0ff */
[----:B-1----:R-:W-:Y:S01]  /*1000*/  IADD3 R10, R4, 0x3, RZ ;  /* 0x00000003040a7810 */ /* 0x002fe20007ffe0ff */
        /* <DEDUP_REMOVED lines=13> */
.L_x_1298:
[----:B------:R-:W-:-:S04]  /*10e0*/  IADD3 R4, R96, -R3, RZ ;  /* 0x8000000360047210 */ /* 0x000fc80007ffe0ff */
        /* <DEDUP_REMOVED lines=13> */
.L_x_1300:
[----:B------:R-:W-:-:S13]  /*11c0*/  ISETP.LT.OR P0, PT, R3, R96, P0 ;  /* 0x000000600300720c */ /* 0x000fda0000701670 */
[----:B--23--:R-:W2:Y:S01]  /*11d0*/  @P0 LDC.64 R6, c[0x0][0x230] ;  /* 0x00008c00ff060b82 */ /* 0x00cea20000000a00 */
[----:B------:R-:W-:-:S05]  /*11e0*/  @P0 LEA R2, R2, R3, 0x2 ;  /* 0x0000000302020211 */ /* 0x000fca00078e10ff */
[----:B------:R-:W-:-:S04]  /*11f0*/  @P0 IMAD R3, R2, R89, R0 ;  /* 0x0000005902030224 */ /* 0x000fc800078e0200 */
[----:B--2---:R-:W-:-:S05]  /*1200*/  @P0 IMAD.WIDE R2, R3, 0x2, R6 ;  /* 0x0000000203020825 */ /* 0x004fca00078e0206 */
[----:B------:R2:W-:Y:S02]  /*1210*/  @P0 STG.E.64 desc[UR6][R2.64], RZ ;  /* 0x000000ff02000986 */ /* 0x0005e4000c101b06 */
.L_x_1297:
[----:B-----5:R-:W3:Y:S08]  /*1220*/  LDC R21, c[0x0][0x25c] ;  /* 0x00009700ff157b82 */ /* 0x020ef00000000800 */
[----:B------:R-:W-:Y:S01]  /*1230*/  BAR.SYNC.DEFER_BLOCKING 0x0 ;  /* 0x0000000000007b1d */ /* 0x000fe20000010000 */
[----:B------:R-:W-:-:S05]  /*1240*/  ISETP.GE.AND P0, PT, R94, R95, PT ;  /* 0x0000005f5e00720c */ /* 0x000fca0003f06270 */
[----:B------:R-:W-:Y:S02]  /*1250*/  ULDC UR8, c[0x0][0x258] ;  /* 0x0000960000087ab9 */ /* 0x000fe40000000800 */
[----:B------:R-:W4:Y:S01]  /*1260*/  LDC R23, c[0x0][0x264] ;  /* 0x00009900ff177b82 */ /* 0x000f220000000800 */
[----:B------:R-:W-:Y:S01]  /*1270*/  ULDC UR5, c[0x0][0x260] ;  /* 0x0000980000057ab9 */ /* 0x000fe20000000800 */
[----:B------:R-:W-:Y:S01]  /*1280*/  ULDC UR9, c[0x0][0x268] ;  /* 0x00009a0000097ab9 */ /* 0x000fe20000000800 */
[C---:B------:R-:W-:Y:S02]  /*1290*/  ISETP.GT.AND P5, PT, R94.reuse, UR8, PT ;  /* 0x000000085e007c0c */ /* 0x040fe4000bfa4270 */
[C---:B------:R-:W-:Y:S02]  /*12a0*/  ISETP.GT.AND P4, PT, R94.reuse, UR5, PT ;  /* 0x000000055e007c0c */ /* 0x040fe4000bf84270 */
[C---:B------:R-:W-:Y:S02]  /*12b0*/  ISETP.GT.AND P3, PT, R94.reuse, UR9, PT ;  /* 0x000000095e007c0c */ /* 0x040fe4000bf64270 */
[----:B0-----:R-:W-:-:S02]  /*12c0*/  VIMNMX R19, R94, UR8, PT ;  /* 0x000000085e137c48 */ /* 0x001fc4000bfe0100 */
[----:B---3--:R-:W-:Y:S01]  /*12d0*/  ISETP.GT.AND P2, PT, R94, R21, PT ;  /* 0x000000155e00720c */ /* 0x008fe20003f44270 */
[----:B------:R-:W-:-:S12]  /*12e0*/  @P0 BRA `(.L_x_1301) ;  /* 0x0000000000d40947 */ /* 0x000fd80003800000 */
[----:B-1----:R-:W0:Y:S01]  /*12f0*/  LDC.64 R12, c[0x0][0x248] ;  /* 0x00009200ff0c7b82 */ /* 0x002e220000000a00 */
[----:B--2---:R-:W-:-:S05]  /*1300*/  SHF.L.U32 R3, R8, 0x6, RZ ;  /* 0x0000000608037819 */ /* 0x004fca00000006ff */
        /* <DEDUP_REMOVED lines=9> */
.L_x_1302:
[----:B------:R-:W0:Y:S01]  /*13a0*/  LDC.64 R2, c[0x0][0x220] ;  /* 0x00008800ff027b82 */ /* 0x000e220000000a00 */
[----:B-----5:R-:W-:-:S05]  /*13b0*/  IADD3 R15, R4, UR4, RZ ;  /* 0x00000004040f7c10 */ /* 0x020fca000fffe0ff */
[----:B------:R-:W-:-:S05]  /*13c0*/  IMAD R6, R15, R89, RZ ;  /* 0x000000590f067224 */ /* 0x000fca00078e02ff */
[----:B------:R-:W-:-:S04]  /*13d0*/  SHF.R.S32.HI R7, RZ, 0x1f, R6 ;  /* 0x0000001fff077819 */ /* 0x000fc80000011406 */
[----:B------:R-:W-:-:S04]  /*13e0*/  LEA.HI R7, R7, R6, RZ, 0x3 ;  /* 0x0000000607077211 */ /* 0x000fc800078f18ff */
[----:B------:R-:W-:-:S05]  /*13f0*/  LEA.HI.SX32 R7, R7, R14, 0x1d ;  /* 0x0000000e07077211 */ /* 0x000fca00078feaff */
[----:B0-----:R-:W-:Y:S01]  /*1400*/  IMAD.WIDE R2, R7, 0x4, R2 ;  /* 0x0000000407027825 */ /* 0x001fe200078e0202 */
[----:B------:R-:W-:Y:S01]  /*1410*/  LEA R11, R16, 0x1, 0x1 ;  /* 0x00000001100b7811 */ /* 0x000fe200078e08ff */
[----:B------:R-:W0:Y:S04]  /*1420*/  LDC.64 R6, c[0x0][0x228] ;  /* 0x00008a00ff067b82 */ /* 0x000e280000000a00 */
[----:B------:R-:W2:Y:S01]  /*1430*/  LDG.E.CONSTANT R2, desc[UR6][R2.64] ;  /* 0x0000000602027981 */ /* 0x000ea2000c1e9900 */
        /* <DEDUP_REMOVED lines=32> */
.L_x_1301:
[----:B--2---:R-:W-:Y:S02]  /*1640*/  SHF.R.S32.HI R2, RZ, 0x1f, R19 ;  /* 0x0000001fff027819 */ /* 0x004fe40000011413 */
[----:B----4-:R-:W-:Y:S02]  /*1650*/  ISETP.GT.AND P6, PT, R94, R23, PT ;  /* 0x000000175e00720c */ /* 0x010fe40003fc4270 */
[----:B------:R-:W-:Y:S02]  /*1660*/  LEA.HI R19, R2, R19, RZ, 0x5 ;  /* 0x0000001302137211 */ /* 0x000fe400078f28ff */
[----:B------:R-:W-:Y:S01]  /*1670*/  CS2R R2, SRZ ;  /* 0x0000000000027805 */ /* 0x000fe2000001ff00 */
[----:B------:R-:W-:Y:S08]  /*1680*/  @!P5 BRA `(.L_x_1303) ;  /* 0x00000000001cd947 */ /* 0x000ff00003800000 */
[----:B------:R-:W0:Y:S02]  /*1690*/  LDC R3, c[0x0][0x25c] ;  /* 0x00009700ff037b82 */ /* 0x000e240000000800 */
[----:B0-----:R-:W-:-:S04]  /*16a0*/  VIMNMX R3, R94, R3, PT ;  /* 0x000000035e037248 */ /* 0x001fc80003fe0100 */
[----:B------:R-:W-:-:S04]  /*16b0*/  IADD3 R3, R3, -UR8, RZ ;  /* 0x8000000803037c10 */ /* 0x000fc8000fffe0ff */
[----:B------:R-:W-:-:S04]  /*16c0*/  SHF.R.S32.HI R4, RZ, 0x1f, R3 ;  /* 0x0000001fff047819 */ /* 0x000fc80000011403 */
[----:B------:R-:W-:-:S04]  /*16d0*/  LEA.HI R4, R4, R3, RZ, 0x5 ;  /* 0x0000000304047211 */ /* 0x000fc800078f28ff */
[----:B------:R-:W-:-:S05]  /*16e0*/  SHF.R.S32.HI R4, RZ, 0x5, R4 ;  /* 0x00000005ff047819 */ /* 0x000fca0000011404 */
[----:B------:R-:W-:-:S07]  /*16f0*/  IMAD R3, R4, 0x6, RZ ;  /* 0x0000000604037824 */ /* 0x000fce00078e02ff */
.L_x_1303:
        /* <DEDUP_REMOVED lines=8> */
.L_x_1304:
[----:B------:R-:W-:Y:S01]  /*1780*/  HFMA2.MMA R4, -RZ, RZ, 0, 0 ;  /* 0x00000000ff047435 */ /* 0x000fe200000001ff */
[----:B-1----:R-:W-:Y:S02]  /*1790*/  SHF.R.S32.HI R10, RZ, 0x5, R19 ;  /* 0x00000005ff0a7819 */ /* 0x002fe40000011413 */
        /* <DEDUP_REMOVED lines=9> */
.L_x_1305:
        /* <DEDUP_REMOVED lines=8> */
.L_x_1306:
        /* <DEDUP_REMOVED lines=9> */
.L_x_1307:
        /* <DEDUP_REMOVED lines=33> */
[----:B------:R-:W-:Y:S01]  /*1b50*/  ULDC UR8, c[0x0][0x240] ;  /* 0x0000900000087ab9 */ /* 0x000fe20000000800 */
[----:B------:R-:W-:-:S02]  /*1b60*/  ULDC UR5, c[0x0][0x258] ;  /* 0x0000960000057ab9 */ /* 0x000fc40000000800 */
[----:B------:R-:W-:-:S09]  /*1b70*/  LEA.HI.X R15, R0, UR11, R89, 0x2, P0 ;  /* 0x0000000b000f7c11 */ /* 0x000fd200080f1459 */
.L_x_1325:
[----:B-----5:R-:W-:Y:S05]  /*1b80*/  @!P1 BRA `(.L_x_1309) ;  /* 0x0000001c004c9947 */ /* 0x020fea0003800000 */
[----:B------:R-:W2:Y:S04]  /*1b90*/  LDG.E.128.CONSTANT R16, desc[UR6][R6.64] ;  /* 0x0000000606107981 */ /* 0x000ea8000c1e9d00 */
[----:B------:R-:W3:Y:S01]  /*1ba0*/  LDG.E.128.CONSTANT R28, desc[UR6][R14.64] ;  /* 0x000000060e1c7981 */ /* 0x000ee2000c1e9d00 */
[----:B------:R-:W-:Y:S02]  /*1bb0*/  ISETP.GE.AND P2, PT, R96, 0x2, PT ;  /* 0x000000026000780c */ /* 0x000fe40003f46270 */
[----:B--2---:R-:W-:Y:S02]  /*1bc0*/  LOP3.LUT R0, R16, 0xff, RZ, 0xc0, !PT ;  /* 0x000000ff10007812 */ /* 0x004fe400078ec0ff */
[----:B------:R-:W-:Y:S02]  /*1bd0*/  LOP3.LUT R2, R17, 0xff, RZ, 0xc0, !PT ;  /* 0x000000ff11027812 */ /* 0x000fe400078ec0ff */
[----:B------:R-:W-:-:S02]  /*1be0*/  IADD3 R0, R0, -0x80, RZ ;  /* 0xffffff8000007810 */ /* 0x000fc40007ffe0ff */
[----:B------:R-:W-:Y:S02]  /*1bf0*/  IADD3 R47, R2, -0x80, RZ ;  /* 0xffffff80022f7810 */ /* 0x000fe40007ffe0ff */
[----:B------:R0:W1:Y:S01]  /*1c00*/  I2F.F16 R39, R0 ;  /* 0x0000000000277306 */ /* 0x0000620000200c00 */
[----:B------:R-:W-:Y:S02]  /*1c10*/  LOP3.LUT R2, R18, 0xff, RZ, 0xc0, !PT ;  /* 0x000000ff12027812 */ /* 0x000fe400078ec0ff */
[----:B---3--:R-:W-:Y:S02]  /*1c20*/  LOP3.LUT R3, R31, 0xff, RZ, 0xc0, !PT ;  /* 0x000000ff1f037812 */ /* 0x008fe400078ec0ff */
[----:B------:R-:W-:Y:S02]  /*1c30*/  IADD3 R45, R2, -0x80, RZ ;  /* 0xffffff80022d7810 */ /* 0x000fe40007ffe0ff */
[----:B------:R-:W-:Y:S01]  /*1c40*/  LOP3.LUT R2, R19, 0xff, RZ, 0xc0, !PT ;  /* 0x000000ff13027812 */ /* 0x000fe200078ec0ff */
[----:B------:R-:W2:Y:S01]  /*1c50*/  I2F.F16 R47, R47 ;  /* 0x0000002f002f7306 */ /* 0x000ea20000200c00 */
[----:B0-----:R-:W-:-:S02]  /*1c60*/  LOP3.LUT R0, R29, 0xff, RZ, 0xc0, !PT ;  /* 0x000000ff1d007812 */ /* 0x001fc400078ec0ff */
[----:B------:R-:W-:Y:S02]  /*1c70*/  IADD3 R38, R2, -0x80, RZ ;  /* 0xffffff8002267810 */ /* 0x000fe40007ffe0ff */
[----:B------:R-:W-:Y:S02]  /*1c80*/  IADD3 R48, R0, -0x80, RZ ;  /* 0xffffff8000307810 */ /* 0x000fe40007ffe0ff */
[----:B------:R-:W-:Y:S01]  /*1c90*/  LOP3.LUT R0, R30, 0xff, RZ, 0xc0, !PT ;  /* 0x000000ff1e007812 */ /* 0x000fe200078ec0ff */
[----:B------:R-:W0:Y:S01]  /*1ca0*/  I2F.F16 R45, R45 ;  /* 0x0000002d002d7306 */ /* 0x000e220000200c00 */
[----:B------:R-:W-:Y:S02]  /*1cb0*/  LOP3.LUT R2, R28, 0xff, RZ, 0xc0, !PT ;  /* 0x000000ff1c027812 */ /* 0x000fe400078ec0ff */
[----:B------:R-:W-:Y:S02]  /*1cc0*/  IADD3 R49, R0, -0x80, RZ ;  /* 0xffffff8000317810 */ /* 0x000fe40007ffe0ff */
[----:B------:R-:W-:-:S02]  /*1cd0*/  SHF.R.U32.HI R0, RZ, 0x8, R16 ;  /* 0x00000008ff007819 */ /* 0x000fc40000011610 */
[----:B------:R-:W-:Y:S01]  /*1ce0*/  IADD3 R3, R3, -0x80, RZ ;  /* 0xffffff8003037810 */ /* 0x000fe20007ffe0ff */
[----:B------:R-:W3:Y:S01]  /*1cf0*/  I2F.F16 R38, R38 ;  /* 0x0000002600267306 */ /* 0x000ee20000200c00 */
[----:B------:R-:W-:Y:S02]  /*1d00*/  LOP3.LUT R0, R0, 0xff, RZ, 0xc0, !PT ;  /* 0x000000ff00007812 */ /* 0x000fe400078ec0ff */
[----:B------:R-:W-:Y:S02]  /*1d10*/  IADD3 R2, R2, -0x80, RZ ;  /* 0xffffff8002027810 */ /* 0x000fe40007ffe0ff */
[----:B------:R-:W-:Y:S02]  /*1d20*/  IADD3 R0, R0, -0x80, RZ ;  /* 0xffffff8000007810 */ /* 0x000fe40007ffe0ff */
[----:B------:R-:W-:Y:S01]  /*1d30*/  LEA.HI R13, R16, 0xffffff80, RZ, 0x8 ;  /* 0xffffff80100d7811 */ /* 0x000fe200078f40ff */
[----:B------:R4:W0:Y:S01]  /*1d40*/  I2F.F16 R50, R3 ;  /* 0x0000000300327306 */ /* 0x0008220000200c00 */
[----:B------:R-:W-:-:S02]  /*1d50*/  LEA.HI R34, R28, 0xffffff80, RZ, 0x8 ;  /* 0xffffff801c227811 */ /* 0x000fc400078f40ff */
[----:B------:R-:W-:Y:S02]  /*1d60*/  SHF.R.U32.HI R16, RZ, 0x10, R16 ;  /* 0x00000010ff107819 */ /* 0x000fe40000011610 */
[----:B------:R-:W-:Y:S02]  /*1d70*/  LEA.HI R35, R29, 0xffffff80, RZ, 0x8 ;  /* 0xffffff801d237811 */ /* 0x000fe400078f40ff */
[----:B------:R-:W-:Y:S01]  /*1d80*/  LOP3.LUT R16, R16, 0xff, RZ, 0xc0, !PT ;  /* 0x000000ff10107812 */ /* 0x000fe200078ec0ff */
[----:B------:R5:W0:Y:S01]  /*1d90*/  I2F.F16 R51, R0 ;  /* 0x0000000000337306 */ /* 0x000a220000200c00 */
[----:B----4-:R-:W-:Y:S02]  /*1da0*/  SHF.R.U32.HI R3, RZ, 0x8, R18 ;  /* 0x00000008ff037819 */ /* 0x010fe40000011612 */
[----:B------:R-:W-:Y:S02]  /*1db0*/  IADD3 R16, R16, -0x80, RZ ;  /* 0xffffff8010107810 */ /* 0x000fe40007ffe0ff */
[----:B------:R-:W-:-:S02]  /*1dc0*/  LOP3.LUT R3, R3, 0xff, RZ, 0xc0, !PT ;  /* 0x000000ff03037812 */ /* 0x000fc400078ec0ff */
[----:B------:R-:W-:Y:S01]  /*1dd0*/  LEA.HI R20, R17, 0xffffff80, RZ, 0x8 ;  /* 0xffffff8011147811 */ /* 0x000fe200078f40ff */
[----:B------:R4:W0:Y:S01]  /*1de0*/  I2F.F16 R46, R2 ;  /* 0x00000002002e7306 */ /* 0x0008220000200c00 */
[----:B-----5:R-:W-:Y:S02]  /*1df0*/  SHF.R.U32.HI R0, RZ, 0x8, R19 ;  /* 0x00000008ff007819 */ /* 0x020fe40000011613 */
[----:B------:R-:W-:Y:S02]  /*1e00*/  IADD3 R3, R3, -0x80, RZ ;  /* 0xffffff8003037810 */ /* 0x000fe40007ffe0ff */
[----:B------:R-:W-:Y:S02]  /*1e10*/  LOP3.LUT R0, R0, 0xff, RZ, 0xc0, !PT ;  /* 0x000000ff00007812 */ /* 0x000fe400078ec0ff */
[----:B------:R-:W-:Y:S01]  /*1e20*/  LEA.HI R32, R18, 0xffffff80, RZ, 0x8 ;  /* 0xffffff8012207811 */ /* 0x000fe200078f40ff */
[----:B------:R5:W0:Y:S01]  /*1e30*/  I2F.F16 R55, R3 ;  /* 0x0000000300377306 */ /* 0x000a220000200c00 */
[----:B----4-:R-:W-:-:S02]  /*1e40*/  SHF.R.U32.HI R2, RZ, 0x8, R17 ;  /* 0x00000008ff027819 */ /* 0x010fc40000011611 */
[----:B------:R-:W-:Y:S02]  /*1e50*/  IADD3 R57, R0, -0x80, RZ ;  /* 0xffffff8000397810 */ /* 0x000fe40007ffe0ff */
[----:B------:R-:W-:Y:S02]  /*1e60*/  LOP3.LUT R2, R2, 0xff, RZ, 0xc0, !PT ;  /* 0x000000ff02027812 */ /* 0x000fe400078ec0ff */
[--C-:B------:R-:W-:Y:S01]  /*1e70*/  SHF.R.U32.HI R0, RZ, 0x8, R28.reuse ;  /* 0x00000008ff007819 */ /* 0x100fe2000001161c */
[----:B------:R-:W4:Y:S01]  /*1e80*/  I2F.F16 R52, R16 ;  /* 0x0000001000347306 */ /* 0x000f220000200c00 */
[----:B------:R-:W-:Y:S02]  /*1e90*/  IADD3 R2, R2, -0x80, RZ ;  /* 0xffffff8002027810 */ /* 0x000fe40007ffe0ff */
[----:B------:R-:W-:Y:S02]  /*1ea0*/  SHF.R.U32.HI R28, RZ, 0x10, R28 ;  /* 0x00000010ff1c7819 */ /* 0x000fe4000001161c */
[----:B-----5:R-:W-:-:S02]  /*1eb0*/  SHF.R.U32.HI R3, RZ, 0x8, R29 ;  /* 0x00000008ff037819 */ /* 0x020fc4000001161d */
[----:B------:R-:W-:Y:S01]  /*1ec0*/  SHF.R.U32.HI R29, RZ, 0x10, R29 ;  /* 0x00000010ff1d7819 */ /* 0x000fe2000001161d */
[----:B------:R5:W0:Y:S01]  /*1ed0*/  I2F.F16 R53, R2 ;  /* 0x0000000200357306 */ /* 0x000a220000200c00 */
[----:B------:R-:W-:Y:S02]  /*1ee0*/  LOP3.LUT R3, R3, 0xff, RZ, 0xc0, !PT ;  /* 0x000000ff03037812 */ /* 0x000fe400078ec0ff */
[----:B------:R-:W-:Y:S02]  /*1ef0*/  LOP3.LUT R0, R0, 0xff, RZ, 0xc0, !PT ;  /* 0x000000ff00007812 */ /* 0x000fe400078ec0ff */
[----:B------:R-:W-:Y:S02]  /*1f00*/  IADD3 R3, R3, -0x80, RZ ;  /* 0xffffff8003037810 */ /* 0x000fe40007ffe0ff */
[----:B------:R-:W-:Y:S01]  /*1f10*/  LOP3.LUT R4, R29, 0xff, RZ, 0xc0, !PT ;  /* 0x000000ff1d047812 */ /* 0x000fe200078ec0ff */
[----:B------:R-:W0:Y:S01]  /*1f20*/  I2F.F16 R13, R13 ;  /* 0x0000000d000d7306 */ /* 0x000e220000200c00 */
[----:B-----5:R-:W-:-:S02]  /*1f30*/  LOP3.LUT R2, R28, 0xff, RZ, 0xc0, !PT ;  /* 0x000000ff1c027812 */ /* 0x020fc400078ec0ff */
[----:B------:R-:W-:Y:S02]  /*1f40*/  LEA.HI R33, R19, 0xffffff80, RZ, 0x8 ;  /* 0xffffff8013217811 */ /* 0x000fe400078f40ff */
[----:B------:R-:W-:Y:S02]  /*1f50*/  IADD3 R2, R2, -0x80, RZ ;  /* 0xffffff8002027810 */ /* 0x000fe40007ffe0ff */
[----:B------:R-:W-:Y:S01]  /*1f60*/  LEA.HI R36, R30, 0xffffff80, RZ, 0x8 ;  /* 0xffffff801e247811 */ /* 0x000fe200078f40ff */
[----:B------:R5:W0:Y:S01]  /*1f70*/  I2F.F16 R29, R3 ;  /* 0x00000003001d7306 */ /* 0x000a220000200c00 */
[----:B------:R-:W-:Y:S02]  /*1f80*/  LEA.HI R37, R31, 0xffffff80, RZ, 0x8 ;  /* 0xffffff801f257811 */ /* 0x000fe400078f40ff */
[----:B------:R-:W-:Y:S02]  /*1f90*/  IADD3 R0, R0, -0x80, RZ ;  /* 0xffffff8000007810 */ /* 0x000fe40007ffe0ff */
[----:B------:R-:W-:-:S02]  /*1fa0*/  SHF.R.U32.HI R16, RZ, 0x8, R30 ;  /* 0x00000008ff107819 */ /* 0x000fc4000001161e */
[----:B------:R-:W-:Y:S01]  /*1fb0*/  SHF.R.U32.HI R17, RZ, 0x10, R17 ;  /* 0x00000010ff117819 */ /* 0x000fe20000011611 */
[----:B------:R1:W0:Y:S01]  /*1fc0*/  I2F.F16 R59, R2 ;  /* 0x00000002003b7306 */ /* 0x0002220000200c00 */
[----:B-----5:R-:W-:Y:S02]  /*1fd0*/  PRMT R3, R92, 0x9910, RZ ;  /* 0x000099105c037816 */ /* 0x020fe400000000ff */
[----:B------:R-:W-:Y:S02]  /*1fe0*/  SHF.R.U32.HI R18, RZ, 0x10, R18 ;  /* 0x00000010ff127819 */ /* 0x000fe40000011612 */
[----:B------:R-:W-:Y:S02]  /*1ff0*/  SHF.R.U32.HI R19, RZ, 0x10, R19 ;  /* 0x00000010ff137819 */ /* 0x000fe40000011613 */
[----:B------:R-:W-:Y:S01]  /*2000*/  SHF.R.U32.HI R30, RZ, 0x10, R30 ;  /* 0x00000010ff1e7819 */ /* 0x000fe2000001161e */
[----:B------:R5:W0:Y:S01]  /*2010*/  I2F.F16 R28, R0 ;  /* 0x00000000001c7306 */ /* 0x000a220000200c00 */
[----:B-1----:R-:W-:-:S02]  /*2020*/  SHF.R.U32.HI R2, RZ, 0x8, R31 ;  /* 0x00000008ff027819 */ /* 0x002fc4000001161f */
[----:B------:R-:W-:Y:S02]  /*2030*/  SHF.R.U32.HI R31, RZ, 0x10, R31 ;  /* 0x00000010ff1f7819 */ /* 0x000fe4000001161f */
[----:B------:R-:W-:Y:S02]  /*2040*/  ISETP.NE.AND P0, PT, R3, RZ, PT ;  /* 0x000000ff0300720c */ /* 0x000fe40003f05270 */
[----:B------:R-:W-:Y:S01]  /*2050*/  LOP3.LUT R17, R17, 0xff, RZ, 0xc0, !PT ;  /* 0x000000ff11117812 */ /* 0x000fe200078ec0ff */
[----:B------:R-:W1:Y:S01]  /*2060*/  I2F.F16 R20, R20 ;  /* 0x0000001400147306 */ /* 0x000e620000200c00 */
[----:B------:R-:W-:Y:S02]  /*2070*/  LOP3.LUT R18, R18, 0xff, RZ, 0xc0, !PT ;  /* 0x000000ff12127812 */ /* 0x000fe400078ec0ff */
[----:B------:R-:W-:Y:S02]  /*2080*/  LOP3.LUT R19, R19, 0xff, RZ, 0xc0, !PT ;  /* 0x000000ff13137812 */ /* 0x000fe400078ec0ff */
[----:B------:R-:W-:-:S02]  /*2090*/  LOP3.LUT R16, R16, 0xff, RZ, 0xc0, !PT ;  /* 0x000000ff10107812 */ /* 0x000fc400078ec0ff */
[----:B-----5:R-:W-:Y:S01]  /*20a0*/  LOP3.LUT R0, R30, 0xff, RZ, 0xc0, !PT ;  /* 0x000000ff1e007812 */ /* 0x020fe200078ec0ff */
[----:B------:R-:W0:Y:S01]  /*20b0*/  I2F.F16 R32, R32 ;  /* 0x0000002000207306 */ /* 0x000e220000200c00 */
        /* <DEDUP_REMOVED lines=113> */
.L_x_1310:
        /* <DEDUP_REMOVED lines=91> */
.L_x_1311:
        /* <DEDUP_REMOVED lines=93> */
.L_x_1312:
        /* <DEDUP_REMOVED lines=32> */
[----:B------:R-:W-:Y:S01]  /*3550*/  FFMA.FTZ R19, R66, R18, R19 ;  /* 0x0000001242137223 */ /* 0x000fe20000010013 */
[----:B------:R-:W-:Y:S01]  /*3560*/  FFMA.FTZ R0, R0, R64, R39 ;  /* 0x0000004000007223 */ /* 0x000fe20000010027 */
[----:B------:R-:W-:Y:S01]  /*3570*/  FFMA.FTZ R3, R4, R18, R3 ;  /* 0x0000001204037223 */ /* 0x000fe20000010003 */
[----:B------:R-:W-:Y:S02]  /*3580*/  HADD2.F32 R18, -RZ, R56.H0_H0 ;  /* 0x20000038ff127230 */ /* 0x000fe40000004100 */
[----:B------:R-:W-:Y:S01]  /*3590*/  FFMA.FTZ R2, R2, R64, R45 ;  /* 0x0000004002027223 */ /* 0x000fe2000001002d */
[----:B------:R-:W-:Y:S01]  /*35a0*/  FFMA.FTZ R0, R13, R63, R0 ;  /* 0x0000003f0d007223 */ /* 0x000fe20000010000 */
[----:B------:R-:W-:-:S02]  /*35b0*/  HADD2.F32 R13, -RZ, R46.H0_H0 ;  /* 0x2000002eff0d7230 */ /* 0x000fc40000004100 */
[-C--:B------:R-:W-:Y:S01]  /*35c0*/  FFMA.FTZ R18, R18, R64.reuse, R3 ;  /* 0x0000004012127223 */ /* 0x080fe20000010003 */
[----:B------:R-:W-:Y:S02]  /*35d0*/  HADD2.F32 R3, -RZ, R20.H0_H0 ;  /* 0x20000014ff037230 */ /* 0x000fe40000004100 */
[----:B------:R-:W-:Y:S01]  /*35e0*/  FFMA.FTZ R64, R58, R64, R19 ;  /* 0x000000403a407223 */ /* 0x000fe20000010013 */
[----:B------:R-:W-:Y:S02]  /*35f0*/  HADD2.F32 R19, -RZ, R48.H0_H0 ;  /* 0x20000030ff137230 */ /* 0x000fe40000004100 */
[----:B------:R-:W-:Y:S02]  /*3600*/  HADD2.F32 R39, -RZ, R32.H0_H0 ;  /* 0x20000020ff277230 */ /* 0x000fe40000004100 */
[-C--:B------:R-:W-:Y:S01]  /*3610*/  FFMA.FTZ R4, R3, R63.reuse, R2 ;  /* 0x0000003f03047223 */ /* 0x080fe20000010002 */
[--C-:B-1----:R-:W-:Y:S02]  /*3620*/  HADD2.F32 R3, -RZ, R16.reuse.H0_H0 ;  /* 0x20000010ff037230 */ /* 0x102fe40000004100 */
[----:B------:R-:W-:Y:S01]  /*3630*/  FFMA.FTZ R64, R33, R63, R64 ;  /* 0x0000003f21407223 */ /* 0x000fe20000010040 */
[----:B------:R-:W-:-:S02]  /*3640*/  HADD2.F32 R16, -RZ, R16.H1_H1 ;  /* 0x30000010ff107230 */ /* 0x000fc40000004100 */
[----:B------:R-:W-:Y:S01]  /*3650*/  FFMA.FTZ R18, R39, R63, R18 ;  /* 0x0000003f27127223 */ /* 0x000fe20000010012 */
        /* <DEDUP_REMOVED lines=38> */
.L_x_1309:
        /* <DEDUP_REMOVED lines=200> */
.L_x_1314:
        /* <DEDUP_REMOVED lines=91> */
.L_x_1315:
        /* <DEDUP_REMOVED lines=93> */
.L_x_1316:
        /* <DEDUP_REMOVED lines=19> */
[--C-:B------:R-:W-:Y:S02]  /*51f0*/  HADD2.F32 R64, -RZ, R3.reuse.H0_H0 ;  /* 0x20000003ff407230 */ /* 0x100fe40000004100 */
[----:B------:R-:W-:-:S02]  /*5200*/  HADD2.F32 R63, -RZ, R3.H1_H1 ;  /* 0x30000003ff3f7230 */ /* 0x000fc40000004100 */
[----:B------:R-:W-:Y:S02]  /*5210*/  HADD2.F32 R2, -RZ, R46.H0_H0 ;  /* 0x2000002eff027230 */ /* 0x000fe40000004100 */
        /* <DEDUP_REMOVED lines=26> */
[----:B-1----:R-:W-:-:S02]  /*53c0*/  HADD2.F32 R3, -RZ, R16.H0_H0 ;  /* 0x20000010ff037230 */ /* 0x002fc40000004100 */
[----:B------:R-:W-:Y:S01]  /*53d0*/  FFMA.FTZ R64, R33, R63, R64 ;  /* 0x0000003f21407223 */ /* 0x000fe20000010040 */
[----:B------:R-:W-:Y:S02]  /*53e0*/  HADD2.F32 R16, -RZ, R16.H1_H1 ;  /* 0x30000010ff107230 */ /* 0x000fe40000004100 */
        /* <DEDUP_REMOVED lines=14> */
[----:B------:R-:W-:Y:S02]  /*54d0*/  HADD2.F32 R17, -RZ, R17.H1_H1 ;  /* 0x30000011ff117230 */ /* 0x000fe40000004100 */
[----:B------:R-:W-:Y:S01]  /*54e0*/  FFMA.FTZ R3, R20, R16, R3 ;  /* 0x0000001014037223 */ /* 0x000fe20000010003 */
[----:B------:R-:W-:-:S02]  /*54f0*/  HADD2.F32 R13, -RZ, R36.H0_H0 ;  /* 0x20000024ff0d7230 */ /* 0x000fc40000004100 */
[-C--:B------:R-:W-:Y:S01]  /*5500*/  FFMA.FTZ R4, R4, R2.reuse, R19 ;  /* 0x0000000204047223 */ /* 0x080fe20000010013 */
[-C--:B------:R-:W-:Y:S01]  /*5510*/  FFMA.FTZ R16, R18, R2.reuse, R29 ;  /* 0x0000000212107223 */ /* 0x080fe2000001001d */
        /* <DEDUP_REMOVED lines=17> */
.L_x_1313:
        /* <DEDUP_REMOVED lines=199> */
.L_x_1318:
        /* <DEDUP_REMOVED lines=91> */
.L_x_1319:
        /* <DEDUP_REMOVED lines=93> */
.L_x_1320:
        /* <DEDUP_REMOVED lines=87> */
.L_x_1317:
        /* <DEDUP_REMOVED lines=199> */
.L_x_1322:
        /* <DEDUP_REMOVED lines=91> */
.L_x_1323:
        /* <DEDUP_REMOVED lines=93> */
.L_x_1324:
        /* <DEDUP_REMOVED lines=87> */
.L_x_1321:
[----:B0-----:R-:W-:Y:S01]  /*90f0*/  LEA R0, R8, 0x20, 0x5 ;  /* 0x0000002008007811 */ /* 0x001fe200078e28ff */
[----:B------:R-:W-:Y:S01]  /*9100*/  UIADD3 UR4, UR4, 0x40, URZ ;  /* 0x0000004004047890 */ /* 0x000fe2000fffe03f */
[----:B------:R-:W-:Y:S01]  /*9110*/  IADD3 R94, R94, 0x20, RZ ;  /* 0x000000205e5e7810 */ /* 0x000fe20007ffe0ff */
[C---:B------:R-:W-:Y:S01]  /*9120*/  IMAD.WIDE R14, R89.reuse, 0x8, R14 ;  /* 0x00000008590e7825 */ /* 0x040fe200078e020e */
[----:B------:R-:W-:Y:S02]  /*9130*/  VIMNMX R3, R0, UR8, PT ;  /* 0x0000000800037c48 */ /* 0x000fe4000bfe0100 */
[C---:B------:R-:W-:Y:S01]  /*9140*/  ISETP.GE.AND P0, PT, R94.reuse, UR5, PT ;  /* 0x000000055e007c0c */ /* 0x040fe2000bf06270 */
[----:B------:R-:W-:Y:S01]  /*9150*/  IMAD.WIDE R6, R89, 0x8, R6 ;  /* 0x0000000859067825 */ /* 0x000fe200078e0206 */
[----:B------:R-:W-:-:S13]  /*9160*/  ISETP.LT.AND P2, PT, R94, R3, PT ;  /* 0x000000035e00720c */ /* 0x000fda0003f41270 */
[----:B------:R-:W-:Y:S05]  /*9170*/  @!P0 BRA P2, `(.L_x_1325) ;  /* 0xffffff8800808947 */ /* 0x000fea000103ffff */
.L_x_1308:
        /* <DEDUP_REMOVED lines=10> */
.L_x_1335:
        /* <DEDUP_REMOVED lines=10> */
[--C-:B------:R-:W-:Y:S02]  /*92c0*/  SHF.R.U32.HI R35, RZ, 0xc, R14.reuse ;  /* 0x0000000cff237819 */ /* 0x100fe4000001160e */
[----:B------:R-:W-:Y:S02]  /*92d0*/  LOP3.LUT R36, R14, 0x3f003f, RZ, 0xc0, !PT ;  /* 0x003f003f0e247812 */ /* 0x000fe400078ec0ff */
[----:B------:R-:W-:Y:S02]  /*92e0*/  SHF.R.U32.HI R37, RZ, 0x6, R14 ;  /* 0x00000006ff257819 */ /* 0x000fe4000001160e */
[--C-:B------:R-:W-:Y:S02]  /*92f0*/  SHF.R.U32.HI R14, RZ, 0xc, R15.reuse ;  /* 0x0000000cff0e7819 */ /* 0x100fe4000001160f */
[----:B------:R-:W-:Y:S02]  /*9300*/  LOP3.LUT R49, R15, 0x3f003f, RZ, 0xc0, !PT ;  /* 0x003f003f0f317812 */ /* 0x000fe400078ec0ff */
[----:B------:R-:W-:-:S02]  /*9310*/  SHF.R.U32.HI R51, RZ, 0x6, R15 ;  /* 0x00000006ff337819 */ /* 0x000fc4000001160f */
[----:B------:R-:W-:Y:S02]  /*9320*/  ISETP.NE.AND P2, PT, R4, RZ, PT ;  /* 0x000000ff0400720c */ /* 0x000fe40003f45270 */
[----:B------:R-:W-:Y:S02]  /*9330*/  LOP3.LUT R3, R3, 0xf000f, RZ, 0xc0, !PT ;  /* 0x000f000f03037812 */ /* 0x000fe400078ec0ff */
[----:B------:R-:W-:Y:S02]  /*9340*/  LOP3.LUT R48, R35, 0xf000f, RZ, 0xc0, !PT ;  /* 0x000f000f23307812 */ /* 0x000fe400078ec0ff */
[----:B------:R-:W-:Y:S02]  /*9350*/  LOP3.LUT R50, R14, 0xf000f, RZ, 0xc0, !PT ;  /* 0x000f000f0e327812 */ /* 0x000fe400078ec0ff */
[----:B------:R-:W-:Y:S02]  /*9360*/  LOP3.LUT R2, R12, 0x3f003f, RZ, 0xc0, !PT ;  /* 0x003f003f0c027812 */ /* 0x000fe400078ec0ff */
        /* <DEDUP_REMOVED lines=27> */
[----:B------:R-:W-:Y:S02]  /*9520*/  LOP3.LUT R14, R3, 0x300030, R4, 0xf8, !PT ;  /* 0x00300030030e7812 */ /* 0x000fe400078ef804 */
[----:B------:R-:W-:Y:S02]  /*9530*/  LOP3.LUT R19, R18, 0x300030, R15, 0xf8, !PT ;  /* 0x0030003012137812 */ /* 0x000fe400078ef80f */
[----:B--2---:R-:W-:Y:S02]  /*9540*/  SHF.R.U32.HI R3, RZ, 0xc, R28 ;  /* 0x0000000cff037819 */ /* 0x004fe4000001161c */
[----:B------:R-:W-:-:S02]  /*9550*/  SHF.R.U32.HI R15, RZ, 0xc, R29 ;  /* 0x0000000cff0f7819 */ /* 0x000fc4000001161d */
[----:B------:R-:W-:Y:S02]  /*9560*/  LOP3.LUT R48, R48, 0x300030, R17, 0xf8, !PT ;  /* 0x0030003030307812 */ /* 0x000fe400078ef811 */
[----:B------:R-:W-:Y:S02]  /*9570*/  LOP3.LUT R56, R50, 0x300030, R39, 0xf8, !PT ;  /* 0x0030003032387812 */ /* 0x000fe400078ef827 */
[----:B------:R-:W-:Y:S02]  /*9580*/  LOP3.LUT R17, R29, 0x3f003f, RZ, 0xc0, !PT ;  /* 0x003f003f1d117812 */ /* 0x000fe400078ec0ff */
[----:B------:R-:W-:Y:S02]  /*9590*/  SHF.R.U32.HI R18, RZ, 0x6, R29 ;  /* 0x00000006ff127819 */ /* 0x000fe4000001161d */
[----:B------:R-:W-:Y:S02]  /*95a0*/  SHF.R.U32.HI R29, RZ, 0xc, R30 ;  /* 0x0000000cff1d7819 */ /* 0x000fe4000001161e */
[----:B------:R-:W-:-:S02]  /*95b0*/  LOP3.LUT R39, R30, 0x3f003f, RZ, 0xc0, !PT ;  /* 0x003f003f1e277812 */ /* 0x000fc400078ec0ff */
[----:B------:R-:W-:Y:S02]  /*95c0*/  SHF.R.U32.HI R35, RZ, 0xc, R31 ;  /* 0x0000000cff237819 */ /* 0x000fe4000001161f */
        /* <DEDUP_REMOVED lines=13> */
[----:B------:R-:W-:Y:S02]  /*96a0*/  LOP3.LUT R17, R17, 0x64006400, RZ, 0xfc, !PT ;  /* 0x6400640011117812 */ /* 0x000fe400078efcff */
[----:B------:R-:W-:Y:S02]  /*96b0*/  LOP3.LUT R30, R30, 0x3f003f, RZ, 0xc0, !PT ;  /* 0x003f003f1e1e7812 */ /* 0x000fe400078ec0ff */
[----:B------:R-:W-:Y:S02]  /*96c0*/  LOP3.LUT R15, R4, 0x300030, R9, 0xf8, !PT ;  /* 0x00300030040f7812 */ /* 0x000fe400078ef809 */
[----:B------:R-:W-:-:S02]  /*96d0*/  LOP3.LUT R3, R10, 0x64006400, RZ, 0xfc, !PT ;  /* 0x640064000a037812 */ /* 0x000fc400078efcff */
[----:B------:R-:W-:Y:S02]  /*96e0*/  LOP3.LUT R52, R52, 0x64006400, RZ, 0xfc, !PT ;  /* 0x6400640034347812 */ /* 0x000fe400078efcff */
[----:B------:R-:W-:Y:S02]  /*96f0*/  LOP3.LUT R53, R53, 0x3f003f, RZ, 0xc0, !PT ;  /* 0x003f003f35357812 */ /* 0x000fe400078ec0ff */
        /* <DEDUP_REMOVED lines=109> */
.L_x_1328:
        /* <DEDUP_REMOVED lines=49> */
.L_x_1329:
        /* <DEDUP_REMOVED lines=48> */
.L_x_1330:
        /* <DEDUP_REMOVED lines=32> */
[-C--:B------:R-:W-:Y:S01]  /*a5e0*/  HFMA2.MMA R9, R47, R17.reuse, R2 ;  /* 0x000000112f097235 */ /* 0x080fe20000000002 */
[----:B------:R-:W-:Y:S01]  /*a5f0*/  HADD2 R2, R12.H0_H0, R12.H1_H1 ;  /* 0x3000000c0c027230 */ /* 0x000fe20000000800 */
        /* <DEDUP_REMOVED lines=11> */
.L_x_1327:
        /* <DEDUP_REMOVED lines=26> */
[----:B------:R-:W-:Y:S02]  /*a850*/  SHF.R.U32.HI R2, RZ, 0x8, R16 ;  /* 0x00000008ff027819 */ /* 0x000fe40000011610 */
[----:B------:R-:W-:-:S02]  /*a860*/  SHF.R.U32.HI R15, RZ, 0x8, R18 ;  /* 0x00000008ff0f7819 */ /* 0x000fc40000011612 */
[----:B------:R-:W-:Y:S02]  /*a870*/  SHF.R.U32.HI R17, RZ, 0x8, R19 ;  /* 0x00000008ff117819 */ /* 0x000fe40000011613 */
[----:B------:R-:W-:Y:S02]  /*a880*/  LOP3.LUT R9, R9, 0xf000f, RZ, 0xc0, !PT ;  /* 0x000f000f09097812 */ /* 0x000fe400078ec0ff */
[----:B------:R-:W-:Y:S02]  /*a890*/  LOP3.LUT R3, R3, 0xf000f, RZ, 0xc0, !PT ;  /* 0x000f000f03037812 */ /* 0x000fe400078ec0ff */
[----:B------:R-:W-:Y:S02]  /*a8a0*/  LOP3.LUT R48, R13, 0xf000f, RZ, 0xc0, !PT ;  /* 0x000f000f0d307812 */ /* 0x000fe400078ec0ff */
[----:B------:R-:W-:Y:S02]  /*a8b0*/  LOP3.LUT R50, R39, 0xf000f, RZ, 0xc0, !PT ;  /* 0x000f000f27327812 */ /* 0x000fe400078ec0ff */
[----:B------:R-:W-:-:S02]  /*a8c0*/  SHF.R.U32.HI R47, RZ, 0xa, R18 ;  /* 0x0000000aff2f7819 */ /* 0x000fc40000011612 */
[----:B------:R-:W-:Y:S02]  /*a8d0*/  LOP3.LUT R45, R18, 0x3f003f, RZ, 0xc0, !PT ;  /* 0x003f003f122d7812 */ /* 0x000fe400078ec0ff */
[----:B------:R-:W-:Y:S02]  /*a8e0*/  SHF.R.U32.HI R46, RZ, 0x6, R18 ;  /* 0x00000006ff2e7819 */ /* 0x000fe40000011612 */
[----:B------:R-:W-:Y:S02]  /*a8f0*/  LOP3.LUT R13, R9, 0x300030, R2, 0xf8, !PT ;  /* 0x00300030090d7812 */ /* 0x000fe400078ef802 */
[----:B------:R-:W-:Y:S02]  /*a900*/  LOP3.LUT R18, R3, 0x300030, R14, 0xf8, !PT ;  /* 0x0030003003127812 */ /* 0x000fe400078ef80e */
[----:B------:R-:W-:Y:S02]  /*a910*/  LOP3.LUT R48, R48, 0x300030, R15, 0xf8, !PT ;  /* 0x0030003030307812 */ /* 0x000fe400078ef80f */
[----:B------:R-:W-:-:S02]  /*a920*/  LOP3.LUT R56, R50, 0x300030, R17, 0xf8, !PT ;  /* 0x0030003032387812 */ /* 0x000fc400078ef811 */
[----:B------:R-:W-:Y:S02]  /*a930*/  LOP3.LUT R4, R12, 0x3f003f, RZ, 0xc0, !PT ;  /* 0x003f003f0c047812 */ /* 0x000fe400078ec0ff */
[--C-:B------:R-:W-:Y:S02]  /*a940*/  SHF.R.U32.HI R57, RZ, 0xa, R19.reuse ;  /* 0x0000000aff397819 */ /* 0x100fe40000011613 */
[----:B------:R-:W-:Y:S02]  /*a950*/  LOP3.LUT R54, R19, 0x3f003f, RZ, 0xc0, !PT ;  /* 0x003f003f13367812 */ /* 0x000fe400078ec0ff */
[----:B------:R-:W-:Y:S02]  /*a960*/  SHF.R.U32.HI R55, RZ, 0x6, R19 ;  /* 0x00000006ff377819 */ /* 0x000fe40000011613 */
[----:B---3--:R-:W-:Y:S02]  /*a970*/  SHF.R.U32.HI R2, RZ, 0xc, R28 ;  /* 0x0000000cff027819 */ /* 0x008fe4000001161c */
[----:B------:R-:W-:-:S02]  /*a980*/  SHF.R.U32.HI R14, RZ, 0xc, R29 ;  /* 0x0000000cff0e7819 */ /* 0x000fc4000001161d */
[----:B------:R-:W-:Y:S02]  /*a990*/  LOP3.LUT R15, R29, 0x3f003f, RZ, 0xc0, !PT ;  /* 0x003f003f1d0f7812 */ /* 0x000fe400078ec0ff */
[----:B------:R-:W-:Y:S02]  /*a9a0*/  SHF.R.U32.HI R17, RZ, 0x6, R29 ;  /* 0x00000006ff117819 */ /* 0x000fe4000001161d */
[----:B------:R-:W-:Y:S02]  /*a9b0*/  SHF.R.U32.HI R12, RZ, 0x6, R12 ;  /* 0x00000006ff0c7819 */ /* 0x000fe4000001160c */
[----:B------:R-:W-:Y:S02]  /*a9c0*/  SHF.R.U32.HI R19, RZ, 0xc, R30 ;  /* 0x0000000cff137819 */ /* 0x000fe4000001161e */
[----:B------:R-:W-:Y:S02]  /*a9d0*/  SHF.R.U32.HI R29, RZ, 0xc, R31 ;  /* 0x0000000cff1d7819 */ /* 0x000fe4000001161f */
        /* <DEDUP_REMOVED lines=11> */
[----:B------:R-:W-:Y:S02]  /*aa90*/  SHF.R.U32.HI R30, RZ, 0x6, R30 ;  /* 0x00000006ff1e7819 */ /* 0x000fe4000001161e */
        /* <DEDUP_REMOVED lines=12> */
[----:B------:R-:W-:-:S02]  /*ab60*/  LOP3.LUT R19, R2, 0x300030, R33, 0xf8, !PT ;  /* 0x0030003002137812 */ /* 0x000fc400078ef821 */
[----:B------:R-:W-:Y:S02]  /*ab70*/  LOP3.LUT R47, R50, 0x300030, R47, 0xf8, !PT ;  /* 0x00300030322f7812 */ /* 0x000fe400078ef82f */
        /* <DEDUP_REMOVED lines=112> */
.L_x_1332:
        /* <DEDUP_REMOVED lines=49> */
.L_x_1333:
        /* <DEDUP_REMOVED lines=48> */
.L_x_1334:
        /* <DEDUP_REMOVED lines=46> */
.L_x_1331:
        /* <DEDUP_REMOVED lines=8> */
.L_x_1326:
        /* <DEDUP_REMOVED lines=8> */
[----:B------:R-:W-:Y:S01]  /*bc70*/  HADD2.F32 R10, -RZ, R44.H0_H0 ;  /* 0x2000002cff0a7230 */ /* 0x000fe20000004100 */
[----:B------:R-:W-:Y:S01]  /*bc80*/  ULDC UR5, c[0x0][0x264] ;  /* 0x0000990000057ab9 */ /* 0x000fe20000000800 */
[----:B------:R-:W-:Y:S01]  /*bc90*/  HADD2.F32 R11, -RZ, R43.H0_H0 ;  /* 0x2000002bff0b7230 */ /* 0x000fe20000004100 */
[----:B------:R-:W-:Y:S01]  /*bca0*/  ISETP.NE.AND P0, PT, R0, RZ, PT ;  /* 0x000000ff0000720c */ /* 0x000fe20003f05270 */
[----:B-----5:R-:W-:Y:S02]  /*bcb0*/  HADD2.F32 R12, -RZ, R42.H0_H0 ;  /* 0x2000002aff0c7230 */ /* 0x020fe40000004100 */
[----:B------:R-:W-:Y:S01]  /*bcc0*/  HADD2.F32 R13, -RZ, R41.H0_H0 ;  /* 0x20000029ff0d7230 */ /* 0x000fe20000004100 */
[----:B------:R-:W-:-:S13]  /*bcd0*/  ISETP.LT.OR P0, PT, R5, 0x4, !P0 ;  /* 0x000000040500780c */ /* 0x000fda0004701670 */
.L_x_1353:
        /* <DEDUP_REMOVED lines=19> */
[C---:B------:R-:W-:Y:S01]  /*be10*/  LOP3.LUT R14, R17.reuse, 0xf000f, RZ, 0xc0, !PT ;  /* 0x000f000f110e7812 */ /* 0x040fe200078ec0ff */
        /* <DEDUP_REMOVED lines=125> */
.L_x_1338:
[----:B------:R-:W-:Y:S05]  /*c5f0*/  @!P3 BRA `(.L_x_1339) ;  /* 0x00000010002cb947 */ /* 0x000fea0003800000 */
[----:B------:R-:W-:Y:S02]  /*c600*/  PRMT R0, R91, 0x9910, RZ ;  /* 0x000099105b007816 */ /* 0x000fe400000000ff */
[----:B------:R-:W-:Y:S02]  /*c610*/  ISETP.GE.AND P5, PT, R96, 0x3, PT ;  /* 0x000000036000780c */ /* 0x000fe40003fa6270 */
[----:B------:R-:W-:-:S13]  /*c620*/  ISETP.NE.AND P4, PT, R0, RZ, PT ;  /* 0x000000ff0000720c */ /* 0x000fda0003f85270 */
[----:B------:R-:W-:Y:S05]  /*c630*/  @!P4 BRA `(.L_x_1340) ;  /* 0x000000040058c947 */ /* 0x000fea0003800000 */
[----:B------:R-:W0:Y:S01]  /*c640*/  LDS.64 R2, [UR4+0x40] ;  /* 0x00004004ff027984 */ /* 0x000e220008000a00 */
[--C-:B------:R-:W-:Y:S02]  /*c650*/  HADD2.F32 R0, -RZ, R18.reuse.H0_H0 ;  /* 0x20000012ff007230 */ /* 0x100fe40000004100 */
[----:B------:R-:W-:Y:S01]  /*c660*/  HADD2.F32 R49, -RZ, R18.H1_H1 ;  /* 0x30000012ff317230 */ /* 0x000fe20000004100 */
        /* <DEDUP_REMOVED lines=8> */
[--C-:B------:R-:W-:Y:S02]  /*c6f0*/  HADD2.F32 R47, -RZ, R3.reuse.H0_H0 ;  /* 0x20000003ff2f7230 */ /* 0x100fe40000004100 */
[-C--:B------:R-:W-:Y:S01]  /*c700*/  FFMA.FTZ R0, R0, R39.reuse, RZ ;  /* 0x0000002700007223 */ /* 0x080fe200000100ff */
[----:B------:R-:W-:Y:S02]  /*c710*/  HADD2.F32 R46, -RZ, R3.H1_H1 ;  /* 0x30000003ff2e7230 */ /* 0x000fe40000004100 */
[----:B------:R-:W-:Y:S01]  /*c720*/  FFMA.FTZ R4, R4, R39, RZ ;  /* 0x0000002704047223 */ /* 0x000fe200000100ff */
[----:B------:R-:W-:-:S02]  /*c730*/  HADD2.F32 R2, -RZ, R17.H0_H0 ;  /* 0x20000011ff027230 */ /* 0x000fc40000004100 */
[-C--:B------:R-:W-:Y:S01]  /*c740*/  FFMA.FTZ R0, R49, R45.reuse, R0 ;  /* 0x0000002d31007223 */ /* 0x080fe20000010000 */
[--C-:B------:R-:W-:Y:S02]  /*c750*/  HADD2.F32 R3, -RZ, R20.reuse.H0_H0 ;  /* 0x20000014ff037230 */ /* 0x100fe40000004100 */
[----:B------:R-:W-:Y:S01]  /*c760*/  FFMA.FTZ R4, R53, R45, R4 ;  /* 0x0000002d35047223 */ /* 0x000fe20000010004 */
[----:B------:R-:W-:Y:S02]  /*c770*/  HADD2.F32 R49, -RZ, R20.H1_H1 ;  /* 0x30000014ff317230 */ /* 0x000fe40000004100 */
        /* <DEDUP_REMOVED lines=18> */
[----:B-1----:R-:W-:Y:S02]  /*c8a0*/  HADD2.F32 R0, -RZ, R14.H0_H0 ;  /* 0x2000000eff007230 */ /* 0x002fe40000004100 */
[-C--:B------:R-:W-:Y:S01]  /*c8b0*/  FFMA.FTZ R45, R48, R46.reuse, R45 ;  /* 0x0000002e302d7223 */ /* 0x080fe2000001002d */
        /* <DEDUP_REMOVED lines=17> */
[----:B------:R-:W-:Y:S02]  /*c9d0*/  HADD2.F32 R50, -RZ, R37.H1_H1 ;  /* 0x30000025ff327230 */ /* 0x000fe40000004100 */
[----:B------:R-:W-:Y:S01]  /*c9e0*/  FFMA.FTZ R0, R0, R2, R3 ;  /* 0x0000000200007223 */ /* 0x000fe20000010003 */
[----:B------:R-:W-:-:S02]  /*c9f0*/  HADD2.F32 R48, -RZ, R36.H0_H0 ;  /* 0x20000024ff307230 */ /* 0x000fc40000004100 */
        /* <DEDUP_REMOVED lines=26> */
.L_x_1340:
[----:B------:R-:W-:Y:S05]  /*cba0*/  @!P5 BRA `(.L_x_1339) ;  /* 0x0000000800c0d947 */ /* 0x000fea0003800000 */
[----:B------:R-:W-:-:S04]  /*cbb0*/  PRMT R0, R93, 0x9910, RZ ;  /* 0x000099105d007816 */ /* 0x000fc800000000ff */
        /* <DEDUP_REMOVED lines=88> */
.L_x_1341:
        /* <DEDUP_REMOVED lines=9> */
[----:B------:R-:W-:Y:S02]  /*d1d0*/  HADD2.F32 R2, -RZ, R17.H0_H0 ;  /* 0x20000011ff027230 */ /* 0x000fe40000004100 */
[-C--:B------:R-:W-:Y:S01]  /*d1e0*/  FFMA.FTZ R0, R0, R39.reuse, RZ ;  /* 0x0000002700007223 */ /* 0x080fe200000100ff */
[--C-:B------:R-:W-:Y:S02]  /*d1f0*/  HADD2.F32 R47, -RZ, R3.reuse.H0_H0 ;  /* 0x20000003ff2f7230 */ /* 0x100fe40000004100 */
[-C--:B------:R-:W-:Y:S01]  /*d200*/  FFMA.FTZ R4, R4, R39.reuse, RZ ;  /* 0x0000002704047223 */ /* 0x080fe200000100ff */
[----:B------:R-:W-:Y:S02]  /*d210*/  HADD2.F32 R46, -RZ, R3.H1_H1 ;  /* 0x30000003ff2e7230 */ /* 0x000fe40000004100 */
[----:B------:R-:W-:Y:S01]  /*d220*/  FFMA.FTZ R2, R2, R39, RZ ;  /* 0x0000002702027223 */ /* 0x000fe200000100ff */
[----:B------:R-:W-:Y:S02]  /*d230*/  HADD2.F32 R3, -RZ, R20.H0_H0 ;  /* 0x20000014ff037230 */ /* 0x000fe40000004100 */
[----:B------:R-:W-:Y:S01]  /*d240*/  FFMA.FTZ R0, R49, R45, R0 ;  /* 0x0000002d31007223 */ /* 0x000fe20000010000 */
[----:B------:R-:W-:-:S02]  /*d250*/  HADD2.F32 R17, -RZ, R17.H1_H1 ;  /* 0x30000011ff117230 */ /* 0x000fc40000004100 */
[----:B------:R-:W-:Y:S01]  /*d260*/  FFMA.FTZ R4, R29, R45, R4 ;  /* 0x0000002d1d047223 */ /* 0x000fe20000010004 */
[----:B------:R-:W-:Y:S02]  /*d270*/  HADD2.F32 R29, -RZ, R28.H0_H0 ;  /* 0x2000001cff1d7230 */ /* 0x000fe40000004100 */
[----:B------:R-:W-:Y:S01]  /*d280*/  FFMA.FTZ R18, R3, R39, RZ ;  /* 0x0000002703127223 */ /* 0x000fe200000100ff */
[----:B------:R-:W-:Y:S02]  /*d290*/  HADD2.F32 R39, -RZ, R20.H1_H1 ;  /* 0x30000014ff277230 */ /* 0x000fe40000004100 */
[-C--:B------:R-:W-:Y:S01]  /*d2a0*/  FFMA.FTZ R2, R17, R45.reuse, R2 ;  /* 0x0000002d11027223 */ /* 0x080fe20000010002 */
        /* <DEDUP_REMOVED lines=9> */
[----:B------:R-:W-:Y:S01]  /*d340*/  FFMA.FTZ R47, R39, R47, R4 ;  /* 0x0000002f272f7223 */ /* 0x000fe20000010004 */
[-C--:B------:R-:W-:Y:S01]  /*d350*/  FFMA.FTZ R17, R0, R46.reuse, R17 ;  /* 0x0000002e00117223 */ /* 0x080fe20000010011 */
[----:B------:R-:W-:Y:S02]  /*d360*/  HADD2.F32 R28, -RZ, R28.H1_H1 ;  /* 0x3000001cff1c7230 */ /* 0x000fe40000004100 */
[----:B------:R-:W-:Y:S01]  /*d370*/  FFMA.FTZ R3, R16, R46, R3 ;  /* 0x0000002e10037223 */ /* 0x000fe20000010003 */
[----:B------:R-:W-:-:S02]  /*d380*/  HADD2.F32 R4, -RZ, R31.H0_H0 ;  /* 0x2000001fff047230 */ /* 0x000fc40000004100 */
[----:B-1----:R-:W-:Y:S02]  /*d390*/  HADD2.F32 R0, -RZ, R14.H0_H0 ;  /* 0x2000000eff007230 */ /* 0x002fe40000004100 */
[----:B------:R-:W-:Y:S01]  /*d3a0*/  FFMA.FTZ R29, R28, R46, R29 ;  /* 0x0000002e1c1d7223 */ /* 0x000fe2000001001d */
[----:B------:R-:W-:Y:S02]  /*d3b0*/  HADD2.F32 R30, -RZ, R30.H1_H1 ;  /* 0x3000001eff1e7230 */ /* 0x000fe40000004100 */
[----:B------:R-:W-:Y:S02]  /*d3c0*/  HADD2.F32 R16, -RZ, R33.H0_H0 ;  /* 0x20000021ff107230 */ /* 0x000fe40000004100 */
[----:B------:R-:W-:Y:S01]  /*d3d0*/  FFMA.FTZ R3, R4, R0, R3 ;  /* 0x0000000004037223 */ /* 0x000fe20000010003 */
[----:B------:R-:W-:Y:S02]  /*d3e0*/  HADD2.F32 R14, -RZ, R14.H1_H1 ;  /* 0x3000000eff0e7230 */ /* 0x000fe40000004100 */
[----:B------:R-:W-:Y:S01]  /*d3f0*/  FFMA.FTZ R47, R30, R46, R47 ;  /* 0x0000002e1e2f7223 */ /* 0x000fe2000001002f */
[----:B------:R-:W-:-:S02]  /*d400*/  HADD2.F32 R20, -RZ, R35.H0_H0 ;  /* 0x20000023ff147230 */ /* 0x000fc40000004100 */
[-C--:B------:R-:W-:Y:S01]  /*d410*/  FFMA.FTZ R17, R16, R0.reuse, R17 ;  /* 0x0000000010117223 */ /* 0x080fe20000010011 */
[----:B------:R-:W-:Y:S02]  /*d420*/  HADD2.F32 R28, -RZ, R37.H0_H0 ;  /* 0x20000025ff1c7230 */ /* 0x000fe40000004100 */
        /* <DEDUP_REMOVED lines=26> */
[----:B------:R-:W-:Y:S01]  /*d5d0*/  FFMA.FTZ R17, R19, R15, R14 ;  /* 0x0000000f13117223 */ /* 0x000fe2000001000e */
        /* <DEDUP_REMOVED lines=13> */
.L_x_1339:
[----:B------:R-:W0:Y:S02]  /*d6b0*/  LDC R29, c[0x0][0x23c] ;  /* 0x00008f00ff1d7b82 */ /* 0x000e240000000800 */
[----:B0-----:R-:W-:-:S05]  /*d6c0*/  IMAD.WIDE R14, R29, 0x4, R6 ;  /* 0x000000041d0e7825 */ /* 0x001fca00078e0206 */
[----:B------:R-:W2:Y:S02]  /*d6d0*/  LDG.E.128.CONSTANT R16, desc[UR6][R14.64] ;  /* 0x000000060e107981 */ /* 0x000ea4000c1e9d00 */
[C---:B--2---:R-:W-:Y:S02]  /*d6e0*/  LOP3.LUT R0, R16.reuse, 0xf000f, RZ, 0xc0, !PT ;  /* 0x000f000f10007812 */ /* 0x044fe400078ec0ff */
[----:B------:R-:W-:Y:S02]  /*d6f0*/  LOP3.LUT R2, R16, 0xf000f0, RZ, 0xc0, !PT ;  /* 0x00f000f010027812 */ /* 0x000fe400078ec0ff */
[----:B------:R-:W-:Y:S02]  /*d700*/  SHF.R.U32.HI R16, RZ, 0x8, R16 ;  /* 0x00000008ff107819 */ /* 0x000fe40000011610 */
[----:B------:R-:W-:Y:S02]  /*d710*/  LOP3.LUT R20, R17, 0xf000f0, RZ, 0xc0, !PT ;  /* 0x00f000f011147812 */ /* 0x000fe400078ec0ff */
[----:B------:R-:W-:-:S02]  /*d720*/  SHF.R.U32.HI R28, RZ, 0x8, R17 ;  /* 0x00000008ff1c7819 */ /* 0x000fc40000011611 */
[----:B------:R-:W-:Y:S02]  /*d730*/  SHF.R.U32.HI R32, RZ, 0x8, R18 ;  /* 0x00000008ff207819 */ /* 0x000fe40000011612 */
[----:B------:R-:W-:Y:S02]  /*d740*/  LOP3.LUT R34, R19, 0xf000f0, RZ, 0xc0, !PT ;  /* 0x00f000f013227812 */ /* 0x000fe400078ec0ff */
        /* <DEDUP_REMOVED lines=36> */
[----:B------:R-:W-:-:S02]  /*d990*/  HADD2 R20, R0, -1032, -1032 ;  /* 0xe408e40800147430 */ /* 0x000fc40000000000 */
[-C--:B------:R-:W-:Y:S02]  /*d9a0*/  HFMA2 R31, R31, R8.reuse.H0_H0, -72, -72 ;  /* 0xd480d4801f1f7431 */ /* 0x080fe40000040008 */
[----:B------:R-:W-:Y:S02]  /*d9b0*/  HADD2 R34, R2, -1032, -1032 ;  /* 0xe408e40802227430 */ /* 0x000fe40000000000 */
[----:B------:R-:W-:Y:S02]  /*d9c0*/  HADD2 R36, R36, -1032, -1032 ;  /* 0xe408e40824247430 */ /* 0x000fe40000000000 */
[-C--:B------:R-:W-:Y:S02]  /*d9d0*/  HFMA2 R37, R37, R8.reuse.H0_H0, -72, -72 ;  /* 0xd480d48025257431 */ /* 0x080fe40000040008 */
[----:B------:R-:W-:Y:S02]  /*d9e0*/  HADD2 R38, R38, -1032, -1032 ;  /* 0xe408e40826267430 */ /* 0x000fe40000000000 */
[----:B------:R-:W-:-:S02]  /*d9f0*/  HFMA2 R39, R39, R8.H0_H0, -72, -72 ;  /* 0xd480d48027277431 */ /* 0x000fc40000040008 */
[----:B------:R-:W-:Y:S02]  /*da00*/  HADD2 R45, R16, -1032, -1032 ;  /* 0xe408e408102d7430 */ /* 0x000fe40000000000 */
[----:B------:R-:W-:Y:S01]  /*da10*/  HFMA2 R46, R47, R8.H0_H0, -72, -72 ;  /* 0xd480d4802f2e7431 */ /* 0x000fe20000040008 */
[----:B------:R-:W-:Y:S06]  /*da20*/  @!P2 BRA `(.L_x_1342) ;  /* 0x000000040058a947 */ /* 0x000fec0003800000 */
[----:B------:R-:W0:Y:S01]  /*da30*/  LDS.64 R48, [UR4+0x10] ;  /* 0x00001004ff307984 */ /* 0x000e220008000a00 */
        /* <DEDUP_REMOVED lines=85> */
.L_x_1342:
        /* <DEDUP_REMOVED lines=91> */
.L_x_1344:
        /* <DEDUP_REMOVED lines=90> */
.L_x_1345:
        /* <DEDUP_REMOVED lines=38> */
[-C--:B------:R-:W-:Y:S01]  /*ed40*/  FFMA.FTZ R20, R31, R49.reuse, R4 ;  /* 0x000000311f147223 */ /* 0x080fe20000010004 */
[----:B------:R-:W-:Y:S02]  /*ed50*/  HADD2.F32 R33, -RZ, R33.H1_H1 ;  /* 0x30000021ff217230 */ /* 0x000fe40000004100 */
[----:B------:R-:W-:Y:S02]  /*ed60*/  HADD2.F32 R31, -RZ, R38.H0_H0 ;  /* 0x20000026ff1f7230 */ /* 0x000fe40000004100 */
[--C-:B------:R-:W-:Y:S02]  /*ed70*/  HADD2.F32 R2, -RZ, R17.reuse.H0_H0 ;  /* 0x20000011ff027230 */ /* 0x100fe40000004100 */
        /* <DEDUP_REMOVED lines=17> */
[----:B------:R-:W-:-:S02]  /*ee90*/  HADD2.F32 R28, -RZ, R45.H1_H1 ;  /* 0x3000002dff1c7230 */ /* 0x000fc40000004100 */
        /* <DEDUP_REMOVED lines=27> */
.L_x_1343:
[----:B------:R-:W-:-:S05]  /*f050*/  IMAD.WIDE R14, R29, 0x4, R14 ;  /* 0x000000041d0e7825 */ /* 0x000fca00078e020e */
        /* <DEDUP_REMOVED lines=140> */
.L_x_1346:
        /* <DEDUP_REMOVED lines=91> */
.L_x_1348:
        /* <DEDUP_REMOVED lines=90> */
.L_x_1349:
        /* <DEDUP_REMOVED lines=87> */
.L_x_1347:
[----:B------:R-:W-:-:S06]  /*109e0*/  IMAD.WIDE R16, R29, 0x4, R14 ;  /* 0x000000041d107825 */ /* 0x000fcc00078e020e */
        /* <DEDUP_REMOVED lines=140> */
.L_x_1350:
        /* <DEDUP_REMOVED lines=91> */
.L_x_1351:
        /* <DEDUP_REMOVED lines=90> */
.L_x_1352:
        /* <DEDUP_REMOVED lines=36> */
[----:B-1----:R-:W-:Y:S02]  /*12040*/  HADD2.F32 R3, -RZ, R14.H0_H0 ;  /* 0x2000000eff037230 */ /* 0x002fe40000004100 */
[----:B------:R-:W-:Y:S01]  /*12050*/  FFMA.FTZ R39, R32, R38, R39 ;  /* 0x0000002620277223 */ /* 0x000fe20000010027 */
[--C-:B------:R-:W-:Y:S02]  /*12060*/  HADD2.F32 R2, -RZ, R15.reuse.H0_H0 ;  /* 0x2000000fff027230 */ /* 0x100fe40000004100 */
[----:B------:R-:W-:Y:S02]  /*12070*/  HADD2.F32 R4, -RZ, R15.H1_H1 ;  /* 0x3000000fff047230 */ /* 0x000fe40000004100 */
[----:B------:R-:W-:Y:S01]  /*12080*/  FFMA.FTZ R15, R17, R3, R0 ;  /* 0x00000003110f7223 */ /* 0x000fe20000010000 */
[----:B------:R-:W-:-:S02]  /*12090*/  HADD2.F32 R19, -RZ, R19.H1_H1 ;  /* 0x30000013ff137230 */ /* 0x000fc40000004100 */
[----:B------:R-:W-:Y:S01]  /*120a0*/  FFMA.FTZ R46, R30, R46, R39 ;  /* 0x0000002e1e2e7223 */ /* 0x000fe20000010027 */
[--C-:B------:R-:W-:Y:S02]  /*120b0*/  HADD2.F32 R17, -RZ, R35.reuse.H0_H0 ;  /* 0x20000023ff117230 */ /* 0x100fe40000004100 */
[----:B------:R-:W-:Y:S02]  /*120c0*/  HADD2.F32 R14, -RZ, R14.H1_H1 ;  /* 0x3000000eff0e7230 */ /* 0x000fe40000004100 */
[----:B------:R-:W-:Y:S01]  /*120d0*/  FFMA.FTZ R46, R19, R47, R46 ;  /* 0x0000002f132e7223 */ /* 0x000fe2000001002e */
[----:B------:R-:W-:Y:S02]  /*120e0*/  HADD2.F32 R0, -RZ, R35.H1_H1 ;  /* 0x30000023ff007230 */ /* 0x000fe40000004100 */
        /* <DEDUP_REMOVED lines=8> */
[----:B------:R-:W-:Y:S02]  /*12170*/  HADD2.F32 R36, -RZ, R36.H1_H1 ;  /* 0x30000024ff247230 */ /* 0x000fe40000004100 */
[----:B------:R-:W-:Y:S01]  /*12180*/  FFMA.FTZ R3, R31, R3, R46 ;  /* 0x000000031f037223 */ /* 0x000fe2000001002e */
[----:B------:R-:W-:-:S02]  /*12190*/  HADD2.F32 R0, -RZ, R20.H0_H0 ;  /* 0x20000014ff007230 */ /* 0x000fc40000004100 */
[----:B------:R-:W-:Y:S01]  /*121a0*/  FFMA.FTZ R17, R16, R2, R17 ;  /* 0x0000000210117223 */ /* 0x000fe20000010011 */
[----:B------:R-:W-:Y:S02]  /*121b0*/  HADD2.F32 R30, -RZ, R37.H1_H1 ;  /* 0x30000025ff1e7230 */ /* 0x000fe40000004100 */
        /* <DEDUP_REMOVED lines=27> */
.L_x_1337:
[----:B------:R-:W0:Y:S01]  /*12370*/  LDC R89, c[0x0][0x23c] ;  /* 0x00008f00ff597b82 */ /* 0x000e220000000800 */
[----:B------:R-:W-:Y:S01]  /*12380*/  IADD3 R94, R94, 0x20, RZ ;  /* 0x000000205e5e7810 */ /* 0x000fe20007ffe0ff */
[----:B------:R-:W-:-:S03]  /*12390*/  UIADD3 UR4, UR4, 0x40, URZ ;  /* 0x0000004004047890 */ /* 0x000fc6000fffe03f */
[C---:B------:R-:W-:Y:S02]  /*123a0*/  ISETP.GE.AND P2, PT, R94.reuse, UR5, PT ;  /* 0x000000055e007c0c */ /* 0x040fe4000bf46270 */
[----:B------:R-:W-:Y:S01]  /*123b0*/  ISETP.LT.AND P3, PT, R94, R95, PT ;  /* 0x0000005f5e00720c */ /* 0x000fe20003f61270 */
[----:B0-----:R-:W-:-:S12]  /*123c0*/  IMAD.WIDE R6, R89, 0x10, R6 ;  /* 0x0000001059067825 */ /* 0x001fd800078e0206 */
[----:B------:R-:W-:Y:S05]  /*123d0*/  @!P2 BRA P3, `(.L_x_1353) ;  /* 0xffffff980040a947 */ /* 0x000fea000183ffff */
.L_x_1336:
        /* <DEDUP_REMOVED lines=8> */
.L_x_1359:
        /* <DEDUP_REMOVED lines=19> */
[----:B------:R-:W-:-:S02]  /*12590*/  LOP3.LUT R62, R11, 0x380038, RZ, 0xc0, !PT ;  /* 0x003800380b3e7812 */ /* 0x000fc400078ec0ff */
[----:B------:R-:W-:Y:S02]  /*125a0*/  SHF.R.U32.HI R49, RZ, 0x6, R11 ;  /* 0x00000006ff317819 */ /* 0x000fe4000001160b */
[----:B------:R-:W-:Y:S02]  /*125b0*/  LOP3.LUT R58, R11, 0x70007, RZ, 0xc0, !PT ;  /* 0x000700070b3a7812 */ /* 0x000fe400078ec0ff */
[----:B------:R-:W-:Y:S02]  /*125c0*/  PRMT R11, R92, 0x9910, RZ ;  /* 0x000099105c0b7816 */ /* 0x000fe400000000ff */
[----:B------:R-:W-:Y:S02]  /*125d0*/  LOP3.LUT R28, R28, 0x10001, RZ, 0xc0, !PT ;  /* 0x000100011c1c7812 */ /* 0x000fe400078ec0ff */
[----:B------:R-:W-:Y:S02]  /*125e0*/  LOP3.LUT R19, R19, 0x10001, RZ, 0xc0, !PT ;  /* 0x0001000113137812 */ /* 0x000fe400078ec0ff */
[----:B------:R-:W-:-:S02]  /*125f0*/  SHF.R.U32.HI R39, RZ, 0x6, R8 ;  /* 0x00000006ff277819 */ /* 0x000fc40000011608 */
[----:B------:R-:W-:Y:S02]  /*12600*/  LOP3.LUT R3, R0, 0x10001, RZ, 0xc0, !PT ;  /* 0x0001000100037812 */ /* 0x000fe400078ec0ff */
[----:B------:R-:W-:Y:S02]  /*12610*/  PRMT R0, R10, 0x7610, R0 ;  /* 0x000076100a007816 */ /* 0x000fe40000000000 */
[----:B------:R-:W-:Y:S02]  /*12620*/  SHF.R.U32.HI R17, RZ, 0xf, R13 ;  /* 0x0000000fff117819 */ /* 0x000fe4000001160d */
[----:B------:R-:W-:Y:S02]  /*12630*/  LOP3.LUT R10, R28, 0x20002, R29, 0xf8, !PT ;  /* 0x000200021c0a7812 */ /* 0x000fe400078ef81d */
[----:B------:R-:W-:Y:S02]  /*12640*/  ISETP.NE.AND P2, PT, R11, RZ, PT ;  /* 0x000000ff0b00720c */ /* 0x000fe40003f45270 */
        /* <DEDUP_REMOVED lines=8> */
[C---:B------:R-:W-:Y:S02]  /*126d0*/  LOP3.LUT R16, R13.reuse, 0x380038, RZ, 0xc0, !PT ;  /* 0x003800380d107812 */ /* 0x040fe400078ec0ff */
[----:B------:R-:W-:Y:S02]  /*126e0*/  SHF.R.U32.HI R32, RZ, 0x6, R13 ;  /* 0x00000006ff207819 */ /* 0x000fe4000001160d */
[----:B------:R-:W-:Y:S02]  /*126f0*/  LOP3.LUT R45, R13, 0x70007, RZ, 0xc0, !PT ;  /* 0x000700070d2d7812 */ /* 0x000fe400078ec0ff */
[C---:B------:R-:W-:Y:S02]  /*12700*/  LOP3.LUT R12, R8.reuse, 0x380038, RZ, 0xc0, !PT ;  /* 0x00380038080c7812 */ /* 0x040fe400078ec0ff */
[----:B------:R-:W-:-:S02]  /*12710*/  LOP3.LUT R56, R8, 0x70007, RZ, 0xc0, !PT ;  /* 0x0007000708387812 */ /* 0x000fc400078ec0ff */
[--C-:B------:R-:W-:Y:S02]  /*12720*/  SHF.R.U32.HI R8, RZ, 0xe, R9.reuse ;  /* 0x0000000eff087819 */ /* 0x100fe40000011609 */
[C---:B------:R-:W-:Y:S02]  /*12730*/  LOP3.LUT R13, R9.reuse, 0x380038, RZ, 0xc0, !PT ;  /* 0x00380038090d7812 */ /* 0x040fe400078ec0ff */
[----:B------:R-:W-:Y:S02]  /*12740*/  SHF.R.U32.HI R36, RZ, 0x6, R9 ;  /* 0x00000006ff247819 */ /* 0x000fe40000011609 */
[----:B------:R-:W-:Y:S02]  /*12750*/  LOP3.LUT R53, R9, 0x70007, RZ, 0xc0, !PT ;  /* 0x0007000709357812 */ /* 0x000fe400078ec0ff */
[----:B------:R-:W-:Y:S02]  /*12760*/  LOP3.LUT R17, R17, 0x10001, RZ, 0xc0, !PT ;  /* 0x0001000111117812 */ /* 0x000fe400078ec0ff */
[----:B------:R-:W-:-:S02]  /*12770*/  MOV R9, 0x3000 ;  /* 0x0000300000097802 */ /* 0x000fc40000000f00 */
[----:B------:R-:W-:Y:S02]  /*12780*/  LOP3.LUT R2, R2, 0x64006400, RZ, 0xfc, !PT ;  /* 0x6400640002027812 */ /* 0x000fe400078efcff */
[----:B------:R-:W-:Y:S02]  /*12790*/  LOP3.LUT R3, R3, 0x20002, R14, 0xf8, !PT ;  /* 0x0002000203037812 */ /* 0x000fe400078ef80e */
[----:B------:R-:W-:Y:S01]  /*127a0*/  LOP3.LUT R17, R17, 0x20002, R8, 0xf8, !PT ;  /* 0x0002000211117812 */ /* 0x000fe200078ef808 */
[-C--:B------:R-:W-:Y:S01]  /*127b0*/  HFMA2 R87, R2, R9.reuse.H0_H0, -132, -132 ;  /* 0xd820d82002577431 */ /* 0x080fe20000040009 */
        /* <DEDUP_REMOVED lines=31> */
[----:B------:R-:W-:Y:S02]  /*129b0*/  ISETP.GE.AND P3, PT, R96, 0x2, PT ;  /* 0x000000026000780c */ /* 0x000fe40003f66270 */
[--C-:B--2---:R-:W-:Y:S02]  /*129c0*/  SHF.R.U32.HI R30, RZ, 0xd, R5.reuse ;  /* 0x0000000dff1e7819 */ /* 0x104fe40000011605 */
[C---:B------:R-:W-:Y:S02]  /*129d0*/  LOP3.LUT R11, R5.reuse, 0x380038, RZ, 0xc0, !PT ;  /* 0x00380038050b7812 */ /* 0x040fe400078ec0ff */
[----:B------:R-:W-:Y:S02]  /*129e0*/  SHF.R.U32.HI R48, RZ, 0x6, R5 ;  /* 0x00000006ff307819 */ /* 0x000fe40000011605 */
[----:B------:R-:W-:Y:S02]  /*129f0*/  LOP3.LUT R55, R5, 0x70007, RZ, 0xc0, !PT ;  /* 0x0007000705377812 */ /* 0x000fe400078ec0ff */
[----:B------:R-:W-:-:S02]  /*12a00*/  SHF.R.U32.HI R29, RZ, 0xd, R6 ;  /* 0x0000000dff1d7819 */ /* 0x000fc40000011606 */
[----:B------:R-:W-:Y:S02]  /*12a10*/  LOP3.LUT R5, R39, 0x380038, RZ, 0xc0, !PT ;  /* 0x0038003827057812 */ /* 0x000fe400078ec0ff */
[----:B------:R-:W-:Y:S02]  /*12a20*/  LOP3.LUT R29, R20, 0x40004, R29, 0xf8, !PT ;  /* 0x00040004141d7812 */ /* 0x000fe400078ef81d */
[----:B------:R-:W-:Y:S02]  /*12a30*/  SHF.R.U32.HI R28, RZ, 0xd, R4 ;  /* 0x0000000dff1c7819 */ /* 0x000fe40000011604 */
[C---:B------:R-:W-:Y:S02]  /*12a40*/  LOP3.LUT R19, R6.reuse, 0x380038, RZ, 0xc0, !PT ;  /* 0x0038003806137812 */ /* 0x040fe400078ec0ff */
[----:B------:R-:W-:Y:S02]  /*12a50*/  SHF.R.U32.HI R51, RZ, 0x6, R6 ;  /* 0x00000006ff337819 */ /* 0x000fe40000011606 */
[----:B------:R-:W-:-:S02]  /*12a60*/  LOP3.LUT R59, R6, 0x70007, RZ, 0xc0, !PT ;  /* 0x00070007063b7812 */ /* 0x000fc400078ec0ff */
[----:B------:R-:W-:Y:S02]  /*12a70*/  LOP3.LUT R20, R5, 0x64006400, RZ, 0xfc, !PT ;  /* 0x6400640005147812 */ /* 0x000fe400078efcff */
[----:B------:R-:W-:Y:S02]  /*12a80*/  SHF.R.U32.HI R52, RZ, 0x6, R7 ;  /* 0x00000006ff347819 */ /* 0x000fe40000011607 */
[----:B------:R-:W-:Y:S01]  /*12a90*/  LOP3.LUT R6, R32, 0x380038, RZ, 0xc0, !PT ;  /* 0x0038003820067812 */ /* 0x000fe200078ec0ff */
[----:B------:R-:W-:Y:S01]  /*12aa0*/  HFMA2 R20, R20, R9.H0_H0, -132, -132 ;  /* 0xd820d82014147431 */ /* 0x000fe20000040009 */
[----:B------:R-:W-:Y:S02]  /*12ab0*/  LOP3.LUT R5, R48, 0x380038, RZ, 0xc0, !PT ;  /* 0x0038003830057812 */ /* 0x000fe400078ec0ff */
[----:B------:R-:W-:Y:S02]  /*12ac0*/  LOP3.LUT R8, R4, 0x380038, RZ, 0xc0, !PT ;  /* 0x0038003804087812 */ /* 0x000fe400078ec0ff */
[----:B------:R-:W-:-:S02]  /*12ad0*/  LOP3.LUT R63, R7, 0x380038, RZ, 0xc0, !PT ;  /* 0x00380038073f7812 */ /* 0x000fc400078ec0ff */
[----:B------:R-:W-:Y:S02]  /*12ae0*/  LOP3.LUT R28, R3, 0x40004, R28, 0xf8, !PT ;  /* 0x00040004031c7812 */ /* 0x000fe400078ef81c */
[----:B------:R-:W-:Y:S02]  /*12af0*/  LOP3.LUT R66, R11, 0x64006400, RZ, 0xfc, !PT ;  /* 0x640064000b427812 */ /* 0x000fe400078efcff */
[----:B------:R-:W-:Y:S02]  /*12b00*/  LOP3.LUT R3, R33, 0x380038, RZ, 0xc0, !PT ;  /* 0x0038003821037812 */ /* 0x000fe400078ec0ff */
[----:B------:R-:W-:Y:S01]  /*12b10*/  LOP3.LUT R6, R6, 0x64006400, RZ, 0xfc, !PT ;  /* 0x6400640006067812 */ /* 0x000fe200078efcff */
[-C--:B------:R-:W-:Y:S01]  /*12b20*/  HFMA2 R15, R66, R9.reuse.H0_H0, -132, -132 ;  /* 0xd820d820420f7431 */ /* 0x080fe20000040009 */
[----:B------:R-:W-:Y:S02]  /*12b30*/  LOP3.LUT R11, R52, 0x380038, RZ, 0xc0, !PT ;  /* 0x00380038340b7812 */ /* 0x000fe400078ec0ff */
[----:B------:R-:W-:Y:S01]  /*12b40*/  LOP3.LUT R2, R5, 0x64006400, RZ, 0xfc, !PT ;  /* 0x6400640005027812 */ /* 0x000fe200078efcff */
[----:B------:R-:W-:Y:S01]  /*12b50*/  HFMA2 R77, R6, R9.H0_H0, -132, -132 ;  /* 0xd820d820064d7431 */ /* 0x000fe20000040009 */
[----:B------:R-:W-:-:S02]  /*12b60*/  SHF.R.U32.HI R46, RZ, 0x6, R4 ;  /* 0x00000006ff2e7819 */ /* 0x000fc40000011604 */
[----:B------:R-:W-:Y:S02]  /*12b70*/  LOP3.LUT R8, R8, 0x64006400, RZ, 0xfc, !PT ;  /* 0x6400640008087812 */ /* 0x000fe400078efcff */
[----:B------:R-:W-:Y:S01]  /*12b80*/  LOP3.LUT R82, R63, 0x64006400, RZ, 0xfc, !PT ;  /* 0x640064003f527812 */ /* 0x000fe200078efcff */
[-C--:B------:R-:W-:Y:S01]  /*12b90*/  HFMA2 R63, R76, R9.reuse.H0_H0, -132, -132 ;  /* 0xd820d8204c3f7431 */ /* 0x080fe20000040009 */
[----:B------:R-:W-:Y:S01]  /*12ba0*/  LOP3.LUT R54, R4, 0x70007, RZ, 0xc0, !PT ;  /* 0x0007000704367812 */ /* 0x000fe200078ec0ff */
[----:B------:R-:W-:Y:S01]  /*12bb0*/  HFMA2 R16, R8, R9.H0_H0, -132, -132 ;  /* 0xd820d82008107431 */ /* 0x000fe20000040009 */
[----:B------:R-:W-:Y:S02]  /*12bc0*/  SHF.R.U32.HI R31, RZ, 0xd, R7 ;  /* 0x0000000dff1f7819 */ /* 0x000fe40000011607 */
[----:B------:R-:W-:Y:S02]  /*12bd0*/  LOP3.LUT R70, R7, 0x70007, RZ, 0xc0, !PT ;  /* 0x0007000707467812 */ /* 0x000fe400078ec0ff */
[----:B------:R-:W-:-:S02]  /*12be0*/  LOP3.LUT R4, R3, 0x64006400, RZ, 0xfc, !PT ;  /* 0x6400640003047812 */ /* 0x000fc400078efcff */
[----:B------:R-:W-:Y:S01]  /*12bf0*/  LOP3.LUT R76, R11, 0x64006400, RZ, 0xfc, !PT ;  /* 0x640064000b4c7812 */ /* 0x000fe200078efcff */
[-C--:B------:R-:W-:Y:S01]  /*12c00*/  HFMA2 R11, R2, R9.reuse.H0_H0, -132, -132 ;  /* 0xd820d820020b7431 */ /* 0x080fe20000040009 */
[----:B------:R-:W-:Y:S01]  /*12c10*/  LOP3.LUT R7, R36, 0x380038, RZ, 0xc0, !PT ;  /* 0x0038003824077812 */ /* 0x000fe200078ec0ff */
[----:B------:R-:W-:Y:S01]  /*12c20*/  HFMA2 R85, R4, R9.H0_H0, -132, -132 ;  /* 0xd820d82004557431 */ /* 0x000fe20000040009 */
[----:B------:R-:W-:Y:S02]  /*12c30*/  LOP3.LUT R3, R46, 0x380038, RZ, 0xc0, !PT ;  /* 0x003800382e037812 */ /* 0x000fe400078ec0ff */
[----:B------:R-:W-:Y:S02]  /*12c40*/  LOP3.LUT R2, R33, 0x1c001c0, RZ, 0xc0, !PT ;  /* 0x01c001c021027812 */ /* 0x000fe400078ec0ff */
[----:B------:R-:W-:Y:S02]  /*12c50*/  LOP3.LUT R6, R32, 0x1c001c0, RZ, 0xc0, !PT ;  /* 0x01c001c020067812 */ /* 0x000fe400078ec0ff */
[----:B------:R-:W-:-:S02]  /*12c60*/  LOP3.LUT R30, R17, 0x40004, R30, 0xf8, !PT ;  /* 0x00040004111e7812 */ /* 0x000fc400078ef81e */
[----:B------:R-:W-:Y:S02]  /*12c70*/  LOP3.LUT R31, R10, 0x40004, R31, 0xf8, !PT ;  /* 0x000400040a1f7812 */ /* 0x000fe400078ef81f */
[----:B------:R-:W-:Y:S02]  /*12c80*/  LOP3.LUT R10, R13, 0x64006400, RZ, 0xfc, !PT ;  /* 0x640064000d0a7812 */ /* 0x000fe400078efcff */
[----:B------:R-:W-:Y:S02]  /*12c90*/  LOP3.LUT R17, R35, 0x380038, RZ, 0xc0, !PT ;  /* 0x0038003823117812 */ /* 0x000fe400078ec0ff */
[----:B------:R-:W-:Y:S01]  /*12ca0*/  LOP3.LUT R8, R34, 0x1c001c0, RZ, 0xc0, !PT ;  /* 0x01c001c022087812 */ /* 0x000fe200078ec0ff */
[----:B------:R-:W-:Y:S01]  /*12cb0*/  HFMA2 R61, R10, R9.H0_H0, -132, -132 ;  /* 0xd820d8200a3d7431 */ /* 0x000fe20000040009 */
[----:B------:R-:W-:Y:S02]  /*12cc0*/  LOP3.LUT R14, R7, 0x64006400, RZ, 0xfc, !PT ;  /* 0x64006400070e7812 */ /* 0x000fe400078efcff */
        /* <DEDUP_REMOVED lines=181> */
.L_x_1356:
        /* <DEDUP_REMOVED lines=83> */
.L_x_1357:
        /* <DEDUP_REMOVED lines=82> */
.L_x_1358:
        /* <DEDUP_REMOVED lines=79> */
.L_x_1355:
[----:B------:R-:W-:Y:S01]  /*14760*/  IADD3 R94, R94, 0x20, RZ ;  /* 0x000000205e5e7810 */ /* 0x000fe20007ffe0ff */
[----:B------:R-:W-:Y:S01]  /*14770*/  UIADD3 UR4, UR4, 0x40, URZ ;  /* 0x0000004004047890 */ /* 0x000fe2000fffe03f */
[----:B-1----:R-:W-:Y:S02]  /*14780*/  IMAD.WIDE R6, R89, 0x4, R98 ;  /* 0x0000000459067825 */ /* 0x002fe400078e0262 */
[C---:B------:R-:W-:Y:S02]  /*14790*/  ISETP.GE.AND P2, PT, R94.reuse, UR5, PT ;  /* 0x000000055e007c0c */ /* 0x040fe4000bf46270 */
[----:B------:R-:W-:-:S13]  /*147a0*/  ISETP.LT.AND P3, PT, R94, R95, PT ;  /* 0x0000005f5e00720c */ /* 0x000fda0003f61270 */
[----:B------:R-:W-:Y:S05]  /*147b0*/  @!P2 BRA P3, `(.L_x_1359) ;  /* 0xffffffdc0028a947 */ /* 0x000fea000183ffff */
.L_x_1354:
        /* <DEDUP_REMOVED lines=19> */
.L_x_1363:
[----:B------:R-:W0:Y:S02]  /*148f0*/  LDS R2, [R0] ;  /* 0x0000000000027984 */ /* 0x000e240000000800 */
[----:B0-----:R-:W-:-:S06]  /*14900*/  HADD2 R3, R2, R7 ;  /* 0x0000000702037230 */ /* 0x001fcc0000000000 */
[----:B------:R-:W0:Y:S02]  /*14910*/  ATOMS.CAST.SPIN R3, [R0], R2, R3 ;  /* 0x000000020003738d */ /* 0x000e240001800003 */
[----:B0-----:R-:W-:-:S13]  /*14920*/  ISETP.EQ.U32.AND P0, PT, R3, 0x1, PT ;  /* 0x000000010300780c */ /* 0x001fda0003f02070 */
[----:B------:R-:W-:Y:S05]  /*14930*/  @!P0 BRA `(.L_x_1363) ;  /* 0xfffffffc00ec8947 */ /* 0x000fea000383ffff */
[----:B------:R-:W-:Y:S05]  /*14940*/  BRA `(.L_x_1361) ;  /* 0x00000000000c7947 */ /* 0x000fea0003800000 */
.L_x_1362:
[----:B------:R-:W2:Y:S02]  /*14950*/  LD.E R0, desc[UR6][R4.64] ;  /* 0x0000000604007980 */ /* 0x000ea4000c101900 */
[----:B--2---:R-:W-:-:S05]  /*14960*/  IADD3 R3, R7, R0, RZ ;  /* 0x0000000007037210 */ /* 0x004fca0007ffe0ff */
[----:B------:R0:W-:Y:S02]  /*14970*/  ST.E desc[UR6][R4.64], R3 ;  /* 0x0000000304007985 */ /* 0x0001e4000c101906 */
.L_x_1361:
[----:B------:R-:W-:Y:S05]  /*14980*/  BSYNC B0 ;  /* 0x0000000000007941 */ /* 0x000fea0003800000 */
.L_x_1360:
[----:B------:R1:W-:Y:S01]  /*14990*/  ATOM.E.ADD.F16x2.RN.STRONG.GPU P0, RZ, desc[UR6][R4.64+0x4], R27 ;  /* 0x0000041b04ff79a2 */ /* 0x0003e2000810e1c6 */
[----:B------:R-:W-:Y:S04]  /*149a0*/  BSSY B0, `(.L_x_1364) ;  /* 0x000000f000007945 */ /* 0x000fe80003800000 */
[----:B-1----:R-:W-:Y:S05]  /*149b0*/  @P0 BRA `(.L_x_1365) ;  /* 0x0000000000340947 */ /* 0x002fea0003800000 */
[----:B------:R-:W1:Y:S02]  /*149c0*/  QSPC.E.S P0, RZ, [R4+0x4] ;  /* 0x0000040004ff73aa */ /* 0x000e640000000500 */
[----:B-1----:R-:W-:Y:S05]  /*149d0*/  @!P0 BRA `(.L_x_1366) ;  /* 0x0000000000208947 */ /* 0x002fea0003800000 */
[----:B------:R-:W-:-:S04]  /*149e0*/  MOV R2, R4 ;  /* 0x0000000400027202 */ /* 0x000fc80000000f00 */
[----:B------:R-:W-:-:S07]  /*149f0*/  MOV R0, R2 ;  /* 0x0000000200007202 */ /* 0x000fce0000000f00 */
.L_x_1367:
[----:B------:R-:W0:Y:S02]  /*14a00*/  LDS R2, [R0+0x4] ;  /* 0x0000040000027984 */ /* 0x000e240000000800 */
[----:B0-----:R-:W-:-:S10]  /*14a10*/  HFMA2.MMA R3, R2, 1, 1, R27 ;  /* 0x3c003c0002037835 */ /* 0x001fd4000000001b */
[----:B------:R-:W0:Y:S02]  /*14a20*/  ATOMS.CAST.SPIN R3, [R0+0x4], R2, R3 ;  /* 0x000004020003738d */ /* 0x000e240001800003 */
[----:B0-----:R-:W-:-:S13]  /*14a30*/  ISETP.EQ.U32.AND P0, PT, R3, 0x1, PT ;  /* 0x000000010300780c */ /* 0x001fda0003f02070 */
[----:B------:R-:W-:Y:S05]  /*14a40*/  @!P0 BRA `(.L_x_1367) ;  /* 0xfffffffc00ec8947 */ /* 0x000fea000383ffff */
[----:B------:R-:W-:Y:S05]  /*14a50*/  BRA `(.L_x_1365) ;  /* 0x00000000000c7947 */ /* 0x000fea0003800000 */
.L_x_1366:
[----:B------:R-:W0:Y:S02]  /*14a60*/  LD.E R0, desc[UR6][R4.64+0x4] ;  /* 0x0000040604007980 */ /* 0x000e24000c101900 */
[----:B0-----:R-:W-:-:S05]  /*14a70*/  IADD3 R3, R27, R0, RZ ;  /* 0x000000001b037210 */ /* 0x001fca0007ffe0ff */
[----:B------:R1:W-:Y:S02]  /*14a80*/  ST.E desc[UR6][R4.64+0x4], R3 ;  /* 0x0000040304007985 */ /* 0x0003e4000c101906 */
.L_x_1365:
[----:B------:R-:W-:Y:S05]  /*14a90*/  BSYNC B0 ;  /* 0x0000000000007941 */ /* 0x000fea0003800000 */
.L_x_1364:
        /* <DEDUP_REMOVED lines=12> */
.L_x_1371:
[----:B------:R-:W0:Y:S02]  /*14b60*/  LDS R2, [R0] ;  /* 0x0000000000027984 */ /* 0x000e240000000800 */
[----:B0-----:R-:W-:-:S06]  /*14b70*/  HADD2 R3, R2, R7 ;  /* 0x0000000702037230 */ /* 0x001fcc0000000000 */
[----:B------:R-:W0:Y:S02]  /*14b80*/  ATOMS.CAST.SPIN R3, [R0], R2, R3 ;  /* 0x000000020003738d */ /* 0x000e240001800003 */
[----:B0-----:R-:W-:-:S13]  /*14b90*/  ISETP.EQ.U32.AND P0, PT, R3, 0x1, PT ;  /* 0x000000010300780c */ /* 0x001fda0003f02070 */
[----:B------:R-:W-:Y:S05]  /*14ba0*/  @!P0 BRA `(.L_x_1371) ;  /* 0xfffffffc00ec8947 */ /* 0x000fea000383ffff */
[----:B------:R-:W-:Y:S05]  /*14bb0*/  BRA `(.L_x_1369) ;  /* 0x00000000000c7947 */ /* 0x000fea0003800000 */
.L_x_1370:
[----:B------:R-:W2:Y:S02]  /*14bc0*/  LD.E R0, desc[UR6][R4.64] ;  /* 0x0000000604007980 */ /* 0x000ea4000c101900 */
[----:B--2---:R-:W-:-:S05]  /*14bd0*/  IADD3 R3, R7, R0, RZ ;  /* 0x0000000007037210 */ /* 0x004fca0007ffe0ff */
[----:B------:R0:W-:Y:S02]  /*14be0*/  ST.E desc[UR6][R4.64], R3 ;  /* 0x0000000304007985 */ /* 0x0001e4000c101906 */
.L_x_1369:
[----:B------:R-:W-:Y:S05]  /*14bf0*/  BSYNC B0 ;  /* 0x0000000000007941 */ /* 0x000fea0003800000 */
.L_x_1368:
[----:B------:R1:W-:Y:S01]  /*14c00*/  ATOM.E.ADD.F16x2.RN.STRONG.GPU P0, RZ, desc[UR6][R4.64+0x4], R25 ;  /* 0x0000041904ff79a2 */ /* 0x0003e2000810e1c6 */
[----:B------:R-:W-:Y:S04]  /*14c10*/  BSSY B0, `(.L_x_1372) ;  /* 0x000000f000007945 */ /* 0x000fe80003800000 */
[----:B-1----:R-:W-:Y:S05]  /*14c20*/  @P0 BRA `(.L_x_1373) ;  /* 0x0000000000340947 */ /* 0x002fea0003800000 */
[----:B------:R-:W1:Y:S02]  /*14c30*/  QSPC.E.S P0, RZ, [R4+0x4] ;  /* 0x0000040004ff73aa */ /* 0x000e640000000500 */
[----:B-1----:R-:W-:Y:S05]  /*14c40*/  @!P0 BRA `(.L_x_1374) ;  /* 0x0000000000208947 */ /* 0x002fea0003800000 */
[----:B------:R-:W-:-:S04]  /*14c50*/  MOV R2, R4 ;  /* 0x0000000400027202 */ /* 0x000fc80000000f00 */
[----:B------:R-:W-:-:S07]  /*14c60*/  MOV R0, R2 ;  /* 0x0000000200007202 */ /* 0x000fce0000000f00 */
.L_x_1375:
[----:B------:R-:W0:Y:S02]  /*14c70*/  LDS R2, [R0+0x4] ;  /* 0x0000040000027984 */ /* 0x000e240000000800 */
[----:B0-----:R-:W-:-:S10]  /*14c80*/  HFMA2.MMA R3, R2, 1, 1, R25 ;  /* 0x3c003c0002037835 */ /* 0x001fd40000000019 */
[----:B------:R-:W0:Y:S02]  /*14c90*/  ATOMS.CAST.SPIN R3, [R0+0x4], R2, R3 ;  /* 0x000004020003738d */ /* 0x000e240001800003 */
[----:B0-----:R-:W-:-:S13]  /*14ca0*/  ISETP.EQ.U32.AND P0, PT, R3, 0x1, PT ;  /* 0x000000010300780c */ /* 0x001fda0003f02070 */
[----:B------:R-:W-:Y:S05]  /*14cb0*/  @!P0 BRA `(.L_x_1375) ;  /* 0xfffffffc00ec8947 */ /* 0x000fea000383ffff */
[----:B------:R-:W-:Y:S05]  /*14cc0*/  BRA `(.L_x_1373) ;  /* 0x00000000000c7947 */ /* 0x000fea0003800000 */
.L_x_1374:
[----:B------:R-:W0:Y:S02]  /*14cd0*/  LD.E R0, desc[UR6][R4.64+0x4] ;  /* 0x0000040604007980 */ /* 0x000e24000c101900 */
[----:B0-----:R-:W-:-:S05]  /*14ce0*/  IADD3 R3, R25, R0, RZ ;  /* 0x0000000019037210 */ /* 0x001fca0007ffe0ff */
[----:B------:R1:W-:Y:S02]  /*14cf0*/  ST.E desc[UR6][R4.64+0x4], R3 ;  /* 0x0000040304007985 */ /* 0x0003e4000c101906 */
.L_x_1373:
[----:B------:R-:W-:Y:S05]  /*14d00*/  BSYNC B0 ;  /* 0x0000000000007941 */ /* 0x000fea0003800000 */
.L_x_1372:
        /* <DEDUP_REMOVED lines=12> */
.L_x_1379:
[----:B------:R-:W0:Y:S02]  /*14dd0*/  LDS R2, [R0] ;  /* 0x0000000000027984 */ /* 0x000e240000000800 */
[----:B0-----:R-:W-:-:S06]  /*14de0*/  HADD2 R3, R2, R7 ;  /* 0x0000000702037230 */ /* 0x001fcc0000000000 */
[----:B------:R-:W0:Y:S02]  /*14df0*/  ATOMS.CAST.SPIN R3, [R0], R2, R3 ;  /* 0x000000020003738d */ /* 0x000e240001800003 */
[----:B0-----:R-:W-:-:S13]  /*14e00*/  ISETP.EQ.U32.AND P0, PT, R3, 0x1, PT ;  /* 0x000000010300780c */ /* 0x001fda0003f02070 */
[----:B------:R-:W-:Y:S05]  /*14e10*/  @!P0 BRA `(.L_x_1379) ;  /* 0xfffffffc00ec8947 */ /* 0x000fea000383ffff */
[----:B------:R-:W-:Y:S05]  /*14e20*/  BRA `(.L_x_1377) ;  /* 0x00000000000c7947 */ /* 0x000fea0003800000 */
.L_x_1378:
[----:B------:R-:W2:Y:S02]  /*14e30*/  LD.E R0, desc[UR6][R4.64] ;  /* 0x0000000604007980 */ /* 0x000ea4000c101900 */
[----:B--2---:R-:W-:-:S05]  /*14e40*/  IADD3 R3, R7, R0, RZ ;  /* 0x0000000007037210 */ /* 0x004fca0007ffe0ff */
[----:B------:R0:W-:Y:S02]  /*14e50*/  ST.E desc[UR6][R4.64], R3 ;  /* 0x0000000304007985 */ /* 0x0001e4000c101906 */
.L_x_1377:
[----:B------:R-:W-:Y:S05]  /*14e60*/  BSYNC B0 ;  /* 0x0000000000007941 */ /* 0x000fea0003800000 */
.L_x_1376:
[----:B------:R1:W-:Y:S01]  /*14e70*/  ATOM.E.ADD.F16x2.RN.STRONG.GPU P0, RZ, desc[UR6][R4.64+0x4], R23 ;  /* 0x0000041704ff79a2 */ /* 0x0003e2000810e1c6 */
[----:B------:R-:W-:Y:S04]  /*14e80*/  BSSY B0, `(.L_x_1380) ;  /* 0x000000f000007945 */ /* 0x000fe80003800000 */
[----:B-1----:R-:W-:Y:S05]  /*14e90*/  @P0 BRA `(.L_x_1381) ;  /* 0x0000000000340947 */ /* 0x002fea0003800000 */
[----:B------:R-:W1:Y:S02]  /*14ea0*/  QSPC.E.S P0, RZ, [R4+0x4] ;  /* 0x0000040004ff73aa */ /* 0x000e640000000500 */
[----:B-1----:R-:W-:Y:S05]  /*14eb0*/  @!P0 BRA `(.L_x_1382) ;  /* 0x0000000000208947 */ /* 0x002fea0003800000 */
[----:B------:R-:W-:-:S04]  /*14ec0*/  MOV R2, R4 ;  /* 0x0000000400027202 */ /* 0x000fc80000000f00 */
[----:B------:R-:W-:-:S07]  /*14ed0*/  MOV R0, R2 ;  /* 0x0000000200007202 */ /* 0x000fce0000000f00 */
.L_x_1383:
[----:B------:R-:W0:Y:S02]  /*14ee0*/  LDS R2, [R0+0x4] ;  /* 0x0000040000027984 */ /* 0x000e240000000800 */
[----:B0-----:R-:W-:-:S10]  /*14ef0*/  HFMA2.MMA R3, R2, 1, 1, R23 ;  /* 0x3c003c0002037835 */ /* 0x001fd40000000017 */
[----:B------:R-:W0:Y:S02]  /*14f00*/  ATOMS.CAST.SPIN R3, [R0+0x4], R2, R3 ;  /* 0x000004020003738d */ /* 0x000e240001800003 */
[----:B0-----:R-:W-:-:S13]  /*14f10*/  ISETP.EQ.U32.AND P0, PT, R3, 0x1, PT ;  /* 0x000000010300780c */ /* 0x001fda0003f02070 */
[----:B------:R-:W-:Y:S05]  /*14f20*/  @!P0 BRA `(.L_x_1383) ;  /* 0xfffffffc00ec8947 */ /* 0x000fea000383ffff */
[----:B------:R-:W-:Y:S05]  /*14f30*/  BRA `(.L_x_1381) ;  /* 0x00000000000c7947 */ /* 0x000fea0003800000 */
.L_x_1382:
[----:B------:R-:W0:Y:S02]  /*14f40*/  LD.E R0, desc[UR6][R4.64+0x4] ;  /* 0x0000040604007980 */ /* 0x000e24000c101900 */
[----:B0-----:R-:W-:-:S05]  /*14f50*/  IADD3 R3, R23, R0, RZ ;  /* 0x0000000017037210 */ /* 0x001fca0007ffe0ff */
[----:B------:R1:W-:Y:S02]  /*14f60*/  ST.E desc[UR6][R4.64+0x4], R3 ;  /* 0x0000040304007985 */ /* 0x0003e4000c101906 */
.L_x_1381:
[----:B------:R-:W-:Y:S05]  /*14f70*/  BSYNC B0 ;  /* 0x0000000000007941 */ /* 0x000fea0003800000 */
.L_x_1380:
        /* <DEDUP_REMOVED lines=12> */
.L_x_1387:
[----:B------:R-:W0:Y:S02]  /*15040*/  LDS R2, [R0] ;  /* 0x0000000000027984 */ /* 0x000e240000000800 */
[----:B0-----:R-:W-:-:S06]  /*15050*/  HADD2 R3, R2, R7 ;  /* 0x0000000702037230 */ /* 0x001fcc0000000000 */
[----:B------:R-:W0:Y:S02]  /*15060*/  ATOMS.CAST.SPIN R3, [R0], R2, R3 ;  /* 0x000000020003738d */ /* 0x000e240001800003 */
[----:B0-----:R-:W-:-:S13]  /*15070*/  ISETP.EQ.U32.AND P0, PT, R3, 0x1, PT ;  /* 0x000000010300780c */ /* 0x001fda0003f02070 */
[----:B------:R-:W-:Y:S05]  /*15080*/  @!P0 BRA `(.L_x_1387) ;  /* 0xfffffffc00ec8947 */ /* 0x000fea000383ffff */
[----:B------:R-:W-:Y:S05]  /*15090*/  BRA `(.L_x_1385) ;  /* 0x00000000000c7947 */ /* 0x000fea0003800000 */
.L_x_1386:
[----:B------:R-:W2:Y:S02]  /*150a0*/  LD.E R0, desc[UR6][R4.64] ;  /* 0x0000000604007980 */ /* 0x000ea4000c101900 */
[----:B--2---:R-:W-:-:S05]  /*150b0*/  IADD3 R3, R7, R0, RZ ;  /* 0x0000000007037210 */ /* 0x004fca0007ffe0ff */
[----:B------:R0:W-:Y:S02]  /*150c0*/  ST.E desc[UR6][R4.64], R3 ;  /* 0x0000000304007985 */ /* 0x0001e4000c101906 */
.L_x_1385:
[----:B------:R-:W-:Y:S05]  /*150d0*/  BSYNC B0 ;  /* 0x0000000000007941 */ /* 0x000fea0003800000 */
.L_x_1384:
[----:B------:R1:W-:Y:S02]  /*150e0*/  ATOM.E.ADD.F16x2.RN.STRONG.GPU P0, RZ, desc[UR6][R4.64+0x4], R21 ;  /* 0x0000041504ff79a2 */ /* 0x0003e4000810e1c6 */
[----:B-1----:R-:W-:Y:S05]  /*150f0*/  @P0 EXIT ;  /* 0x000000000000094d */ /* 0x002fea0003800000 */
[----:B------:R-:W1:Y:S02]  /*15100*/  QSPC.E.S P0, RZ, [R4+0x4] ;  /* 0x0000040004ff73aa */ /* 0x000e640000000500 */
[----:B-1----:R-:W-:Y:S05]  /*15110*/  @!P0 BRA `(.L_x_1388) ;  /* 0x0000000000208947 */ /* 0x002fea0003800000 */
[----:B------:R-:W-:-:S04]  /*15120*/  MOV R2, R4 ;  /* 0x0000000400027202 */ /* 0x000fc80000000f00 */
[----:B------:R-:W-:-:S07]  /*15130*/  MOV R0, R2 ;  /* 0x0000000200007202 */ /* 0x000fce0000000f00 */
.L_x_1389:
[----:B------:R-:W0:Y:S02]  /*15140*/  LDS R2, [R0+0x4] ;  /* 0x0000040000027984 */ /* 0x000e240000000800 */
[----:B0-----:R-:W-:-:S10]  /*15150*/  HFMA2.MMA R3, R2, 1, 1, R21 ;  /* 0x3c003c0002037835 */ /* 0x001fd40000000015 */
[----:B------:R-:W0:Y:S02]  /*15160*/  ATOMS.CAST.SPIN R3, [R0+0x4], R2, R3 ;  /* 0x000004020003738d */ /* 0x000e240001800003 */
[----:B0-----:R-:W-:-:S13]  /*15170*/  ISETP.EQ.U32.AND P0, PT, R3, 0x1, PT ;  /* 0x000000010300780c */ /* 0x001fda0003f02070 */
[----:B------:R-:W-:Y:S05]  /*15180*/  @!P0 BRA `(.L_x_1389) ;  /* 0xfffffffc00ec8947 */ /* 0x000fea000383ffff */
[----:B------:R-:W-:Y:S05]  /*15190*/  EXIT ;  /* 0x000000000000794d */ /* 0x000fea0003800000 */
.L_x_1388:
[----:B------:R-:W0:Y:S02]  /*151a0*/  LD.E R0, desc[UR6][R4.64+0x4] ;  /* 0x0000040604007980 */ /* 0x000e24000c101900 */
[----:B0-----:R-:W-:-:S05]  /*151b0*/  IADD3 R3, R21, R0, RZ ;  /* 0x0000000015037210 */ /* 0x001fca0007ffe0ff */
[----:B------:R-:W-:Y:S01]  /*151c0*/  ST.E desc[UR6][R4.64+0x4], R3 ;  /* 0x0000040304007985 */ /* 0x000fe2000c101906 */
[----:B------:R-:W-:Y:S05]  /*151d0*/  EXIT ;  /* 0x000000000000794d */ /* 0x000fea0003800000 */
.L_x_1390:
        /* <DEDUP_REMOVED lines=10> */
.L_x_5199:


//--------------------- .text._Z23gemm_half_q_half_kernelILi4ELi176ELb1ELb1ELi32EEvPK6__halfPKjS4_S2_PS0_iiiiPKtS7_iiiiiibS2_i --------------------------
	.section	.text._Z23gemm_half_q_half_kernelILi4ELi176ELb1ELb1ELi32EEvPK6__halfPKjS4_S2_PS0_iiiiPKtS7_iiiiiibS2_i,"ax",@progbits
	.align	128
        .global         _Z23gemm_half_q_half_kernelILi4ELi176ELb1ELb1ELi32EEvPK6__halfPKjS4_S2_PS0_iiiiPKtS7_iiiiiibS2_i
        .type           _Z23gemm_half_q_half_kernelILi4ELi176ELb1ELb1ELi32EEvPK6__halfPKjS4_S2_PS0_iiiiPKtS7_iiiiiibS2_i,@function
        .size           _Z23gemm_half_q_half_kernelILi4ELi176ELb1ELb1ELi32EEvPK6__halfPKjS4_S2_PS0_iiiiPKtS7_iiiiiibS2_i,(.L_x_5200 - _Z23gemm_half_q_half_kernelILi4ELi176ELb1ELb1ELi32EEvPK6__halfPKjS4_S2_PS0_iiiiPKtS7_iiiiiibS2_i)
        .other          _Z23gemm_half_q_half_kernelILi4ELi176ELb1ELb1ELi32EEvPK6__halfPKjS4_S2_PS0_iiiiPKtS7_iiiiiibS2_i,@"STO_CUDA_ENTRY STV_DEFAULT"
_Z23gemm_half_q_half_kernelILi4ELi176ELb1ELb1ELi32EEvPK6__halfPKjS4_S2_PS0_iiiiPKtS7_iiiiiibS2_i:
.text._Z23gemm_half_q_half_kernelILi4ELi176ELb1ELb1ELi32EEvPK6__halfPKjS4_S2_PS0_iiiiPKtS7_iiiiiibS2_i:
        /* <DEDUP_REMOVED lines=49> */
.L_x_1391:
        /* <DEDUP_REMOVED lines=25> */
.L_x_1396:
        /* <DEDUP_REMOVED lines=37> */
.L_x_1395:
        /* <DEDUP_REMOVED lines=24> */
.L_x_1397:
        /* <DEDUP_REMOVED lines=14> */
.L_x_1394:
        /* <DEDUP_REMOVED lines=10> */
.L_x_1399:
        /* <DEDUP_REMOVED lines=37> */
.L_x_1398:
        /* <DEDUP_REMOVED lines=24> */
.L_x_1400:
        /* <DEDUP_REMOVED lines=13> */
.L_x_1393:
[----:B------:R-:W-:Y:S05]  /*0e90*/  BSYNC B0 ;  /* 0x0000000000007941 */ /* 0x000fea0003800000 */
.L_x_1392:
        /* <DEDUP_REMOVED lines=14> */
[----:B------:R-:W2:Y:S01]  /*0f80*/  LDC.64 R16, c[0x0][0x230] ;  /* 0x00008c00ff107b82 */ /* 0x000ea20000000a00 */
[----:B------:R-:W-:Y:S02]  /*0f90*/  PLOP3.LUT P0, PT, PT, PT, PT, 0x8, 0x0 ;  /* 0x000000000000781c */ /* 0x000fe40003f0e170 */
[----:B------:R-:W-:-:S11]  /*0fa0*/  IADD3 R18, R96, -0x3, RZ ;  /* 0xfffffffd60127810 */ /* 0x000fd60007ffe0ff */
.L_x_1403:
[----:B------:R-:W-:Y:S02]  /*0fb0*/  LEA R4, R2, R3, 0x2 ;  /* 0x0000000302047211 */ /* 0x000fe400078e10ff */
[----:B------:R-:W-:Y:S02]  /*0fc0*/  IADD3 R3, R3, 0x4, RZ ;  /* 0x0000000403037810 */ /* 0x000fe40007ffe0ff */
[C---:B------:R-:W-:Y:S01]  /*0fd0*/  IADD3 R7, R4.reuse, 0x1, RZ ;  /* 0x0000000104077810 */ /* 0x040fe20007ffe0ff */
[CCC-:B---3--:R-:W-:Y:S01]  /*0fe0*/  IMAD R9, R4.reuse, R89.reuse, R0.reuse ;  /* 0x0000005904097224 */ /* 0x1c8fe200078e0200 */
[C---:B01----:R-:W-:Y:S02]  /*0ff0*/  IADD3 R8, R4.reuse, 0x2, RZ ;  /* 0x0000000204087810 */ /* 0x043fe40007ffe0ff */
[----:B------:R-:W-:Y:S01]  /*1000*/  IADD3 R10, R4, 0x3, RZ ;  /* 0x00000003040a7810 */ /* 0x000fe20007ffe0ff */
[-CC-:B------:R-:W-:Y:S01]  /*1010*/  IMAD R7, R7, R89.reuse, R0.reuse ;  /* 0x0000005907077224 */ /* 0x180fe200078e0200 */
[----:B------:R-:W-:Y:S01]  /*1020*/  ISETP.GE.AND P2, PT, R3, R18, PT ;  /* 0x000000120300720c */ /* 0x000fe20003f46270 */
[----:B------:R-:W-:-:S02]  /*1030*/  IMAD R13, R8, R89, R0 ;  /* 0x00000059080d7224 */ /* 0x000fc400078e0200 */
[----:B------:R-:W-:Y:S02]  /*1040*/  IMAD R15, R10, R89, R0 ;  /* 0x000000590a0f7224 */ /* 0x000fe400078e0200 */
[----:B--2---:R-:W-:-:S04]  /*1050*/  IMAD.WIDE R8, R9, 0x2, R16 ;  /* 0x0000000209087825 */ /* 0x004fc800078e0210 */
        /* <DEDUP_REMOVED lines=8> */
.L_x_1402:
[----:B------:R-:W-:-:S04]  /*10e0*/  IADD3 R4, R96, -R3, RZ ;  /* 0x8000000360047210 */ /* 0x000fc80007ffe0ff */
[----:B------:R-:W-:-:S13]  /*10f0*/  ISETP.GT.AND P2, PT, R4, 0x1, PT ;  /* 0x000000010400780c */ /* 0x000fda0003f44270 */
[----:B------:R-:W-:Y:S05]  /*1100*/  @!P2 BRA `(.L_x_1404) ;  /* 0x00000000002ca947 */ /* 0x000fea0003800000 */
[----:B01-3--:R-:W0:Y:S01]  /*1110*/  LDC.64 R10, c[0x0][0x230] ;  /* 0x00008c00ff0a7b82 */ /* 0x00be220000000a00 */
        /* <DEDUP_REMOVED lines=10> */
.L_x_1404:
[----:B------:R-:W-:-:S13]  /*11c0*/  ISETP.LT.OR P0, PT, R3, R96, P0 ;  /* 0x000000600300720c */ /* 0x000fda0000701670 */
[----:B0123--:R-:W0:Y:S01]  /*11d0*/  @P0 LDC.64 R8, c[0x0][0x230] ;  /* 0x00008c00ff080b82 */ /* 0x00fe220000000a00 */
[----:B------:R-:W-:-:S05]  /*11e0*/  @P0 LEA R2, R2, R3, 0x2 ;  /* 0x0000000302020211 */ /* 0x000fca00078e10ff */
[----:B------:R-:W-:-:S04]  /*11f0*/  @P0 IMAD R3, R2, R89, R0 ;  /* 0x0000005902030224 */ /* 0x000fc800078e0200 */
[----:B0-----:R-:W-:-:S05]  /*1200*/  @P0 IMAD.WIDE R2, R3, 0x2, R8 ;  /* 0x0000000203020825 */ /* 0x001fca00078e0208 */
[----:B------:R2:W-:Y:S02]  /*1210*/  @P0 STG.E.64 desc[UR6][R2.64], RZ ;  /* 0x000000ff02000986 */ /* 0x0005e4000c101b06 */
.L_x_1401:
        /* <DEDUP_REMOVED lines=24> */
.L_x_1406:
        /* <DEDUP_REMOVED lines=42> */
.L_x_1405:
        /* <DEDUP_REMOVED lines=12> */
.L_x_1407:
        /* <DEDUP_REMOVED lines=8> */
.L_x_1408:
        /* <DEDUP_REMOVED lines=11> */
.L_x_1409:
        /* <DEDUP_REMOVED lines=8> */
.L_x_1410:
        /* <DEDUP_REMOVED lines=9> */
.L_x_1411:
        /* <DEDUP_REMOVED lines=36> */
.L_x_1429:
        /* <DEDUP_REMOVED lines=147> */
[----:B-1----:R-:W-:Y:S02]  /*24b0*/  HADD2.F32 R2, -RZ, R12.H0_H0 ;  /* 0x2000000cff027230 */ /* 0x002fe40000004100 */
        /* <DEDUP_REMOVED lines=49> */
.L_x_1414:
        /* <DEDUP_REMOVED lines=91> */
.L_x_1415:
        /* <DEDUP_REMOVED lines=93> */
.L_x_1416:
        /* <DEDUP_REMOVED lines=48> */
[----:B------:R-:W-:Y:S02]  /*3650*/  HADD2.F32 R15, -RZ, R48.H0_H0 ;  /* 0x20000030ff0f7230 */ /* 0x000fe40000004100 */
[----:B------:R-:W-:Y:S02]  /*3660*/  HADD2.F32 R12, -RZ, R12.H1_H1 ;  /* 0x3000000cff0c7230 */ /* 0x000fe40000004100 */
        /* <DEDUP_REMOVED lines=37> */
.L_x_1413:
        /* <DEDUP_REMOVED lines=150> */
[----:B0-----:R-:W-:Y:S02]  /*4220*/  HADD2.F32 R2, -RZ, R12.H0_H0 ;  /* 0x2000000cff027230 */ /* 0x001fe40000004100 */
        /* <DEDUP_REMOVED lines=49> */
.L_x_1418:
        /* <DEDUP_REMOVED lines=91> */
.L_x_1419:
        /* <DEDUP_REMOVED lines=93> */
.L_x_1420:
        /* <DEDUP_REMOVED lines=36> */
[-C--:B------:R-:W-:Y:S02]  /*5300*/  FFMA.FTZ R2, R2, R64.reuse, R37 ;  /* 0x0000004002027223 */ /* 0x080fe40000010025 */
[----:B------:R-:W-:Y:S01]  /*5310*/  FFMA.FTZ R14, R14, R64, R3 ;  /* 0x000000400e0e7223 */ /* 0x000fe20000010003 */
[----:B------:R-:W-:-:S02]  /*5320*/  HADD2.F32 R3, -RZ, R30.H0_H0 ;  /* 0x2000001eff037230 */ /* 0x000fc40000004100 */
[----:B------:R-:W-:Y:S01]  /*5330*/  FFMA.FTZ R64, R54, R64, R15 ;  /* 0x0000004036407223 */ /* 0x000fe2000001000f */
[----:B------:R-:W-:Y:S02]  /*5340*/  HADD2.F32 R15, -RZ, R32.H0_H0 ;  /* 0x20000020ff0f7230 */ /* 0x000fe40000004100 */
[-C--:B------:R-:W-:Y:S01]  /*5350*/  FFMA.FTZ R0, R11, R63.reuse, R0 ;  /* 0x0000003f0b007223 */ /* 0x080fe20000010000 */
[----:B------:R-:W-:Y:S02]  /*5360*/  HADD2.F32 R11, -RZ, R55.H0_H0 ;  /* 0x20000037ff0b7230 */ /* 0x000fe40000004100 */
[-C--:B------:R-:W-:Y:S01]  /*5370*/  FFMA.FTZ R4, R3, R63.reuse, R2 ;  /* 0x0000003f03047223 */ /* 0x080fe20000010002 */
[----:B-1----:R-:W-:Y:S02]  /*5380*/  HADD2.F32 R3, -RZ, R12.H0_H0 ;  /* 0x2000000cff037230 */ /* 0x002fe40000004100 */
[----:B------:R-:W-:Y:S01]  /*5390*/  FFMA.FTZ R64, R15, R63, R64 ;  /* 0x0000003f0f407223 */ /* 0x000fe20000010040 */
[----:B------:R-:W-:-:S02]  /*53a0*/  HADD2.F32 R15, -RZ, R56.H0_H0 ;  /* 0x20000038ff0f7230 */ /* 0x000fc40000004100 */
[----:B------:R-:W-:Y:S01]  /*53b0*/  FFMA.FTZ R14, R31, R63, R14 ;  /* 0x0000003f1f0e7223 */ /* 0x000fe2000001000e */
        /* <DEDUP_REMOVED lines=16> */
[----:B------:R-:W-:Y:S02]  /*54c0*/  HADD2.F32 R13, -RZ, R13.H1_H1 ;  /* 0x3000000dff0d7230 */ /* 0x000fe40000004100 */
[----:B------:R-:W-:Y:S01]  /*54d0*/  FFMA.FTZ R3, R16, R12, R3 ;  /* 0x0000000c10037223 */ /* 0x000fe20000010003 */
        /* <DEDUP_REMOVED lines=21> */
.L_x_1417:
        /* <DEDUP_REMOVED lines=199> */
.L_x_1422:
        /* <DEDUP_REMOVED lines=91> */
.L_x_1423:
        /* <DEDUP_REMOVED lines=93> */
.L_x_1424:
        /* <DEDUP_REMOVED lines=87> */
.L_x_1421:
        /* <DEDUP_REMOVED lines=199> */
.L_x_1426:
        /* <DEDUP_REMOVED lines=91> */
.L_x_1427:
        /* <DEDUP_REMOVED lines=93> */
.L_x_1428:
        /* <DEDUP_REMOVED lines=87> */
.L_x_1425:
        /* <DEDUP_REMOVED lines=9> */
.L_x_1412:
        /* <DEDUP_REMOVED lines=10> */
.L_x_1439:
[----:B------:R-:W-:Y:S02]  /*9220*/  MOV R2, R28 ;  /* 0x0000001c00027202 */ /* 0x000fe40000000f00 */
        /* <DEDUP_REMOVED lines=8> */
[----:B-----5:R-:W-:Y:S02]  /*92b0*/  SHF.R.U32.HI R34, RZ, 0xc, R10 ;  /* 0x0000000cff227819 */ /* 0x020fe4000001160a */
[----:B------:R-:W-:Y:S02]  /*92c0*/  SHF.R.U32.HI R7, RZ, 0xc, R8 ;  /* 0x0000000cff077819 */ /* 0x000fe40000011608 */
[----:B------:R-:W-:-:S02]  /*92d0*/  SHF.R.U32.HI R47, RZ, 0xc, R11 ;  /* 0x0000000cff2f7819 */ /* 0x000fc4000001160b */
[--C-:B------:R-:W-:Y:S02]  /*92e0*/  SHF.R.U32.HI R29, RZ, 0xc, R9.reuse ;  /* 0x0000000cff1d7819 */ /* 0x100fe40000011609 */
[----:B------:R-:W-:Y:S02]  /*92f0*/  LOP3.LUT R21, R9, 0x3f003f, RZ, 0xc0, !PT ;  /* 0x003f003f09157812 */ /* 0x000fe400078ec0ff */
[----:B------:R-:W-:Y:S02]  /*9300*/  SHF.R.U32.HI R28, RZ, 0x6, R9 ;  /* 0x00000006ff1c7819 */ /* 0x000fe40000011609 */
[----:B------:R-:W-:Y:S02]  /*9310*/  PRMT R9, R92, 0x9910, RZ ;  /* 0x000099105c097816 */ /* 0x000fe400000000ff */
[----:B------:R-:W-:Y:S02]  /*9320*/  LOP3.LUT R35, R10, 0x3f003f, RZ, 0xc0, !PT ;  /* 0x003f003f0a237812 */ /* 0x000fe400078ec0ff */
[----:B------:R-:W-:-:S02]  /*9330*/  SHF.R.U32.HI R36, RZ, 0x6, R10 ;  /* 0x00000006ff247819 */ /* 0x000fc4000001160a */
[----:B------:R-:W-:Y:S02]  /*9340*/  LOP3.LUT R34, R34, 0xf000f, RZ, 0xc0, !PT ;  /* 0x000f000f22227812 */ /* 0x000fe400078ec0ff */
[----:B------:R-:W-:Y:S02]  /*9350*/  LOP3.LUT R10, R7, 0xf000f, RZ, 0xc0, !PT ;  /* 0x000f000f070a7812 */ /* 0x000fe400078ec0ff */
[----:B------:R-:W-:Y:S02]  /*9360*/  LOP3.LUT R4, R8, 0x3f003f, RZ, 0xc0, !PT ;  /* 0x003f003f08047812 */ /* 0x000fe400078ec0ff */
[----:B------:R-:W-:Y:S02]  /*9370*/  LOP3.LUT R7, R47, 0xf000f, RZ, 0xc0, !PT ;  /* 0x000f000f2f077812 */ /* 0x000fe400078ec0ff */
[----:B------:R-:W-:Y:S02]  /*9380*/  SHF.R.U32.HI R8, RZ, 0x6, R8 ;  /* 0x00000006ff087819 */ /* 0x000fe40000011608 */
[----:B------:R-:W-:-:S02]  /*9390*/  LOP3.LUT R29, R29, 0xf000f, RZ, 0xc0, !PT ;  /* 0x000f000f1d1d7812 */ /* 0x000fc400078ec0ff */
[----:B------:R-:W-:Y:S02]  /*93a0*/  ISETP.NE.AND P2, PT, R9, RZ, PT ;  /* 0x000000ff0900720c */ /* 0x000fe40003f45270 */
[----:B------:R-:W-:Y:S02]  /*93b0*/  LOP3.LUT R8, R8, 0x3f003f, RZ, 0xc0, !PT ;  /* 0x003f003f08087812 */ /* 0x000fe400078ec0ff */
[----:B------:R-:W-:Y:S02]  /*93c0*/  LOP3.LUT R28, R28, 0x3f003f, RZ, 0xc0, !PT ;  /* 0x003f003f1c1c7812 */ /* 0x000fe400078ec0ff */
[----:B------:R-:W-:Y:S02]  /*93d0*/  LOP3.LUT R49, R11, 0x3f003f, RZ, 0xc0, !PT ;  /* 0x003f003f0b317812 */ /* 0x000fe400078ec0ff */
[----:B------:R-:W-:Y:S02]  /*93e0*/  SHF.R.U32.HI R50, RZ, 0x6, R11 ;  /* 0x00000006ff327819 */ /* 0x000fe4000001160b */
[----:B------:R-:W-:-:S02]  /*93f0*/  LOP3.LUT R8, R8, 0x64006400, RZ, 0xfc, !PT ;  /* 0x6400640008087812 */ /* 0x000fc400078efcff */
        /* <DEDUP_REMOVED lines=11> */
[----:B------:R-:W-:Y:S02]  /*94b0*/  LOP3.LUT R47, R34, 0x300030, R37, 0xf8, !PT ;  /* 0x00300030222f7812 */ /* 0x000fe400078ef825 */
[----:B------:R-:W-:Y:S02]  /*94c0*/  SHF.R.U32.HI R9, RZ, 0x8, R12 ;  /* 0x00000008ff097819 */ /* 0x000fe4000001160c */
[----:B--2---:R-:W-:Y:S02]  /*94d0*/  SHF.R.U32.HI R34, RZ, 0xc, R19 ;  /* 0x0000000cff227819 */ /* 0x004fe40000011613 */
[----:B------:R-:W-:Y:S02]  /*94e0*/  LOP3.LUT R55, R7, 0x300030, R14, 0xf8, !PT ;  /* 0x0030003007377812 */ /* 0x000fe400078ef80e */
[----:B------:R-:W-:Y:S02]  /*94f0*/  SHF.R.U32.HI R56, RZ, 0xa, R15 ;  /* 0x0000000aff387819 */ /* 0x000fe4000001160f */
[----:B------:R-:W-:-:S02]  /*9500*/  LOP3.LUT R53, R15, 0x3f003f, RZ, 0xc0, !PT ;  /* 0x003f003f0f357812 */ /* 0x000fc400078ec0ff */
[----:B------:R-:W-:Y:S02]  /*9510*/  SHF.R.U32.HI R54, RZ, 0x6, R15 ;  /* 0x00000006ff367819 */ /* 0x000fe4000001160f */
[----:B------:R-:W-:Y:S02]  /*9520*/  LOP3.LUT R32, R29, 0x300030, R32, 0xf8, !PT ;  /* 0x003000301d207812 */ /* 0x000fe400078ef820 */
[----:B------:R-:W-:Y:S02]  /*9530*/  SHF.R.U32.HI R14, RZ, 0xc, R17 ;  /* 0x0000000cff0e7819 */ /* 0x000fe40000011611 */
[--C-:B------:R-:W-:Y:S02]  /*9540*/  SHF.R.U32.HI R33, RZ, 0xa, R13.reuse ;  /* 0x0000000aff217819 */ /* 0x100fe4000001160d */
[----:B------:R-:W-:Y:S02]  /*9550*/  LOP3.LUT R30, R13, 0x3f003f, RZ, 0xc0, !PT ;  /* 0x003f003f0d1e7812 */ /* 0x000fe400078ec0ff */
[----:B------:R-:W-:-:S02]  /*9560*/  SHF.R.U32.HI R31, RZ, 0x6, R13 ;  /* 0x00000006ff1f7819 */ /* 0x000fc4000001160d */
[----:B------:R-:W-:Y:S02]  /*9570*/  LOP3.LUT R15, R17, 0x3f003f, RZ, 0xc0, !PT ;  /* 0x003f003f110f7812 */ /* 0x000fe400078ec0ff */
[----:B------:R-:W-:Y:S02]  /*9580*/  SHF.R.U32.HI R29, RZ, 0x6, R17 ;  /* 0x00000006ff1d7819 */ /* 0x000fe40000011611 */
[----:B------:R-:W-:Y:S02]  /*9590*/  LOP3.LUT R51, R19, 0x3f003f, RZ, 0xc0, !PT ;  /* 0x003f003f13337812 */ /* 0x000fe400078ec0ff */
[----:B------:R-:W-:Y:S02]  /*95a0*/  SHF.R.U32.HI R52, RZ, 0x6, R19 ;  /* 0x00000006ff347819 */ /* 0x000fe40000011613 */
[----:B------:R-:W-:Y:S02]  /*95b0*/  LOP3.LUT R13, R10, 0x300030, R9, 0xf8, !PT ;  /* 0x003000300a0d7812 */ /* 0x000fe400078ef809 */
[----:B------:R-:W-:-:S02]  /*95c0*/  SHF.R.U32.HI R7, RZ, 0xc, R16 ;  /* 0x0000000cff077819 */ /* 0x000fc40000011610 */
[----:B------:R-:W-:Y:S02]  /*95d0*/  SHF.R.U32.HI R17, RZ, 0xc, R18 ;  /* 0x0000000cff117819 */ /* 0x000fe40000011612 */
[----:B------:R-:W-:Y:S02]  /*95e0*/  LOP3.LUT R19, R34, 0xf000f, RZ, 0xc0, !PT ;  /* 0x000f000f22137812 */ /* 0x000fe400078ec0ff */
[----:B------:R-:W-:Y:S02]  /*95f0*/  LOP3.LUT R9, R16, 0x3f003f, RZ, 0xc0, !PT ;  /* 0x003f003f10097812 */ /* 0x000fe400078ec0ff */
[----:B------:R-:W-:Y:S02]  /*9600*/  SHF.R.U32.HI R10, RZ, 0x6, R16 ;  /* 0x00000006ff0a7819 */ /* 0x000fe40000011610 */
[----:B------:R-:W-:Y:S02]  /*9610*/  LOP3.LUT R37, R18, 0x3f003f, RZ, 0xc0, !PT ;  /* 0x003f003f12257812 */ /* 0x000fe400078ec0ff */
[----:B------:R-:W-:-:S02]  /*9620*/  SHF.R.U32.HI R18, RZ, 0x6, R18 ;  /* 0x00000006ff127819 */ /* 0x000fc40000011612 */
[----:B------:R-:W-:Y:S02]  /*9630*/  LOP3.LUT R16, R14, 0xf000f, RZ, 0xc0, !PT ;  /* 0x000f000f0e107812 */ /* 0x000fe400078ec0ff */
[--C-:B------:R-:W-:Y:S02]  /*9640*/  SHF.R.U32.HI R20, RZ, 0xa, R12.reuse ;  /* 0x0000000aff147819 */ /* 0x100fe4000001160c */
[----:B------:R-:W-:Y:S02]  /*9650*/  LOP3.LUT R11, R12, 0x3f003f, RZ, 0xc0, !PT ;  /* 0x003f003f0c0b7812 */ /* 0x000fe400078ec0ff */
[----:B------:R-:W-:Y:S02]  /*9660*/  SHF.R.U32.HI R12, RZ, 0x6, R12 ;  /* 0x00000006ff0c7819 */ /* 0x000fe4000001160c */
[----:B------:R-:W-:Y:S02]  /*9670*/  LOP3.LUT R7, R7, 0xf000f, RZ, 0xc0, !PT ;  /* 0x000f000f07077812 */ /* 0x000fe400078ec0ff */
[----:B------:R-:W-:-:S02]  /*9680*/  LOP3.LUT R17, R17, 0xf000f, RZ, 0xc0, !PT ;  /* 0x000f000f11117812 */ /* 0x000fc400078ec0ff */
[----:B------:R-:W-:Y:S02]  /*9690*/  LOP3.LUT R58, R19, 0x300030, R56, 0xf8, !PT ;  /* 0x00300030133a7812 */ /* 0x000fe400078ef838 */
[----:B------:R-:W-:Y:S02]  /*96a0*/  LOP3.LUT R19, R28, 0x64006400, RZ, 0xfc, !PT ;  /* 0x640064001c137812 */ /* 0x000fe400078efcff */
[----:B------:R-:W-:Y:S02]  /*96b0*/  LOP3.LUT R34, R16, 0x300030, R33, 0xf8, !PT ;  /* 0x0030003010227812 */ /* 0x000fe400078ef821 */
[----:B------:R-:W-:Y:S01]  /*96c0*/  LOP3.LUT R28, R18, 0x3f003f, RZ, 0xc0, !PT ;  /* 0x003f003f121c7812 */ /* 0x000fe200078ec0ff */
[----:B------:R-:W-:Y:S01]  /*96d0*/  HADD2 R18, R8, -1056, -1056 ;  /* 0xe420e42008127430 */ /* 0x000fe20000000000 */
        /* <DEDUP_REMOVED lines=113> */
.L_x_1432:
        /* <DEDUP_REMOVED lines=49> */
.L_x_1433:
        /* <DEDUP_REMOVED lines=48> */
.L_x_1434:
        /* <DEDUP_REMOVED lines=15> */
[----:B------:R-:W-:-:S03]  /*a4f0*/  HFMA2 R7, R37, R11, R7 ;  /* 0x0000000b25077231 */ /* 0x000fc60000000007 */
[-C--:B------:R-:W-:Y:S02]  /*a500*/  HFMA2.MMA R4, R28, R10.reuse, R4 ;  /* 0x0000000a1c047235 */ /* 0x080fe40000000004 */
[----:B------:R-:W-:-:S06]  /*a510*/  HFMA2.MMA R16, R30, R10, R16 ;  /* 0x0000000a1e107235 */ /* 0x000fcc0000000010 */
[-C--:B------:R-:W-:Y:S02]  /*a520*/  HFMA2.MMA R4, R36, R11.reuse, R4 ;  /* 0x0000000b24047235 */ /* 0x080fe40000000004 */
[----:B------:R-:W-:Y:S01]  /*a530*/  HFMA2.MMA R16, R38, R11, R16 ;  /* 0x0000000b26107235 */ /* 0x000fe20000000010 */
[----:B------:R-:W-:Y:S02]  /*a540*/  HFMA2 R11, R46, R11, R8 ;  /* 0x0000000b2e0b7231 */ /* 0x000fe40000000008 */
[-C--:B--2---:R-:W-:Y:S02]  /*a550*/  HFMA2 R8, R33, R12.reuse, R7 ;  /* 0x0000000c21087231 */ /* 0x084fe40000000007 */
        /* <DEDUP_REMOVED lines=11> */
[----:B------:R-:W-:Y:S02]  /*a610*/  HADD2 R8, R8.H0_H0, R8.H1_H1 ;  /* 0x3000000808087230 */ /* 0x000fe40000000800 */
[----:B------:R-:W-:Y:S01]  /*a620*/  HADD2 R11, R11.H0_H0, R11.H1_H1 ;  /* 0x3000000b0b0b7230 */ /* 0x000fe20000000800 */
[----:B------:R-:W-:-:S02]  /*a630*/  HFMA2.MMA R7, R48, R14, R7 ;  /* 0x0000000e30077235 */ /* 0x000fc40000000007 */
        /* <DEDUP_REMOVED lines=9> */
.L_x_1431:
        /* <DEDUP_REMOVED lines=16> */
[----:B------:R-:W-:Y:S02]  /*a7d0*/  LOP3.LUT R20, R9, 0x3f003f, RZ, 0xc0, !PT ;  /* 0x003f003f09147812 */ /* 0x000fe400078ec0ff */
[--C-:B----4-:R-:W-:Y:S02]  /*a7e0*/  SHF.R.U32.HI R31, RZ, 0x8, R13.reuse ;  /* 0x00000008ff1f7819 */ /* 0x110fe4000001160d */
[--C-:B------:R-:W-:Y:S02]  /*a7f0*/  SHF.R.U32.HI R32, RZ, 0xa, R13.reuse ;  /* 0x0000000aff207819 */ /* 0x100fe4000001160d */
[----:B------:R-:W-:Y:S02]  /*a800*/  LOP3.LUT R29, R13, 0x3f003f, RZ, 0xc0, !PT ;  /* 0x003f003f0d1d7812 */ /* 0x000fe400078ec0ff */
[----:B------:R-:W-:Y:S02]  /*a810*/  SHF.R.U32.HI R30, RZ, 0x6, R13 ;  /* 0x00000006ff1e7819 */ /* 0x000fe4000001160d */
[----:B------:R-:W-:-:S02]  /*a820*/  SHF.R.U32.HI R21, RZ, 0x6, R9 ;  /* 0x00000006ff157819 */ /* 0x000fc40000011609 */
[----:B------:R-:W-:Y:S02]  /*a830*/  SHF.R.U32.HI R35, RZ, 0xc, R11 ;  /* 0x0000000cff237819 */ /* 0x000fe4000001160b */
[--C-:B------:R-:W-:Y:S02]  /*a840*/  SHF.R.U32.HI R13, RZ, 0x8, R14.reuse ;  /* 0x00000008ff0d7819 */ /* 0x100fe4000001160e */
[--C-:B------:R-:W-:Y:S02]  /*a850*/  SHF.R.U32.HI R49, RZ, 0xa, R14.reuse ;  /* 0x0000000aff317819 */ /* 0x100fe4000001160e */
[----:B------:R-:W-:Y:S02]  /*a860*/  LOP3.LUT R38, R14, 0x3f003f, RZ, 0xc0, !PT ;  /* 0x003f003f0e267812 */ /* 0x000fe400078ec0ff */
[----:B------:R-:W-:Y:S02]  /*a870*/  SHF.R.U32.HI R47, RZ, 0x6, R14 ;  /* 0x00000006ff2f7819 */ /* 0x000fe4000001160e */
[----:B------:R-:W-:-:S02]  /*a880*/  SHF.R.U32.HI R9, RZ, 0x8, R12 ;  /* 0x00000008ff097819 */ /* 0x000fc4000001160c */
[----:B------:R-:W-:Y:S02]  /*a890*/  LOP3.LUT R14, R7, 0xf000f, RZ, 0xc0, !PT ;  /* 0x000f000f070e7812 */ /* 0x000fe400078ec0ff */
[----:B------:R-:W-:Y:S02]  /*a8a0*/  LOP3.LUT R46, R34, 0xf000f, RZ, 0xc0, !PT ;  /* 0x000f000f222e7812 */ /* 0x000fe400078ec0ff */
[----:B------:R-:W-:Y:S02]  /*a8b0*/  LOP3.LUT R4, R8, 0x3f003f, RZ, 0xc0, !PT ;  /* 0x003f003f08047812 */ /* 0x000fe400078ec0ff */
[----:B------:R-:W-:Y:S02]  /*a8c0*/  LOP3.LUT R34, R28, 0x300030, R31, 0xf8, !PT ;  /* 0x003000301c227812 */ /* 0x000fe400078ef81f */
[----:B------:R-:W-:Y:S02]  /*a8d0*/  SHF.R.U32.HI R8, RZ, 0x6, R8 ;  /* 0x00000006ff087819 */ /* 0x000fe40000011608 */
[----:B------:R-:W-:-:S02]  /*a8e0*/  SHF.R.U32.HI R37, RZ, 0x8, R15 ;  /* 0x00000008ff257819 */ /* 0x000fc4000001160f */
[--C-:B------:R-:W-:Y:S02]  /*a8f0*/  SHF.R.U32.HI R55, RZ, 0xa, R15.reuse ;  /* 0x0000000aff377819 */ /* 0x100fe4000001160f */
[----:B------:R-:W-:Y:S02]  /*a900*/  LOP3.LUT R54, R15, 0x3f003f, RZ, 0xc0, !PT ;  /* 0x003f003f0f367812 */ /* 0x000fe400078ec0ff */
[----:B------:R-:W-:Y:S02]  /*a910*/  SHF.R.U32.HI R56, RZ, 0x6, R15 ;  /* 0x00000006ff387819 */ /* 0x000fe4000001160f */
[----:B---3--:R-:W-:Y:S02]  /*a920*/  SHF.R.U32.HI R28, RZ, 0xc, R18 ;  /* 0x0000000cff1c7819 */ /* 0x008fe40000011612 */
[----:B------:R-:W-:Y:S02]  /*a930*/  LOP3.LUT R52, R35, 0xf000f, RZ, 0xc0, !PT ;  /* 0x000f000f23347812 */ /* 0x000fe400078ec0ff */
[----:B------:R-:W-:-:S02]  /*a940*/  SHF.R.U32.HI R15, RZ, 0xc, R17 ;  /* 0x0000000cff0f7819 */ /* 0x000fc40000011611 */
[----:B------:R-:W-:Y:S02]  /*a950*/  LOP3.LUT R33, R10, 0x3f003f, RZ, 0xc0, !PT ;  /* 0x003f003f0a217812 */ /* 0x000fe400078ec0ff */
[----:B------:R-:W-:Y:S02]  /*a960*/  LOP3.LUT R14, R14, 0x300030, R9, 0xf8, !PT ;  /* 0x003000300e0e7812 */ /* 0x000fe400078ef809 */
[----:B------:R-:W-:Y:S02]  /*a970*/  LOP3.LUT R48, R46, 0x300030, R13, 0xf8, !PT ;  /* 0x003000302e307812 */ /* 0x000fe400078ef80d */
[----:B------:R-:W-:Y:S02]  /*a980*/  SHF.R.U32.HI R9, RZ, 0xc, R16 ;  /* 0x0000000cff097819 */ /* 0x000fe40000011610 */
[----:B------:R-:W-:Y:S02]  /*a990*/  SHF.R.U32.HI R35, RZ, 0xc, R19 ;  /* 0x0000000cff237819 */ /* 0x000fe40000011613 */
[----:B------:R-:W-:-:S02]  /*a9a0*/  LOP3.LUT R13, R17, 0x3f003f, RZ, 0xc0, !PT ;  /* 0x003f003f110d7812 */ /* 0x000fc400078ec0ff */
[----:B------:R-:W-:Y:S02]  /*a9b0*/  LOP3.LUT R31, R18, 0x3f003f, RZ, 0xc0, !PT ;  /* 0x003f003f121f7812 */ /* 0x000fe400078ec0ff */
[----:B------:R-:W-:Y:S02]  /*a9c0*/  LOP3.LUT R28, R28, 0xf000f, RZ, 0xc0, !PT ;  /* 0x000f000f1c1c7812 */ /* 0x000fe400078ec0ff */
[----:B------:R-:W-:Y:S02]  /*a9d0*/  LOP3.LUT R8, R8, 0x3f003f, RZ, 0xc0, !PT ;  /* 0x003f003f08087812 */ /* 0x000fe400078ec0ff */
[----:B------:R-:W-:Y:S02]  /*a9e0*/  SHF.R.U32.HI R36, RZ, 0x6, R10 ;  /* 0x00000006ff247819 */ /* 0x000fe4000001160a */
[----:B------:R-:W-:Y:S02]  /*a9f0*/  LOP3.LUT R50, R11, 0x3f003f, RZ, 0xc0, !PT ;  /* 0x003f003f0b327812 */ /* 0x000fe400078ec0ff */
[----:B------:R-:W-:-:S02]  /*aa00*/  SHF.R.U32.HI R51, RZ, 0x6, R11 ;  /* 0x00000006ff337819 */ /* 0x000fc4000001160b */
[----:B------:R-:W-:Y:S02]  /*aa10*/  LOP3.LUT R57, R52, 0x300030, R37, 0xf8, !PT ;  /* 0x0030003034397812 */ /* 0x000fe400078ef825 */
[----:B------:R-:W-:Y:S02]  /*aa20*/  LOP3.LUT R46, R19, 0x3f003f, RZ, 0xc0, !PT ;  /* 0x003f003f132e7812 */ /* 0x000fe400078ec0ff */
[----:B------:R-:W-:Y:S02]  /*aa30*/  LOP3.LUT R15, R15, 0xf000f, RZ, 0xc0, !PT ;  /* 0x000f000f0f0f7812 */ /* 0x000fe400078ec0ff */
[----:B------:R-:W-:Y:S02]  /*aa40*/  SHF.R.U32.HI R11, RZ, 0xa, R12 ;  /* 0x0000000aff0b7819 */ /* 0x000fe4000001160c */
[----:B------:R-:W-:Y:S02]  /*aa50*/  LOP3.LUT R10, R12, 0x3f003f, RZ, 0xc0, !PT ;  /* 0x003f003f0c0a7812 */ /* 0x000fe400078ec0ff */
[----:B------:R-:W-:-:S02]  /*aa60*/  LOP3.LUT R7, R16, 0x3f003f, RZ, 0xc0, !PT ;  /* 0x003f003f10077812 */ /* 0x000fc400078ec0ff */
[----:B------:R-:W-:Y:S02]  /*aa70*/  SHF.R.U32.HI R17, RZ, 0x6, R17 ;  /* 0x00000006ff117819 */ /* 0x000fe40000011611 */
[----:B------:R-:W-:Y:S02]  /*aa80*/  SHF.R.U32.HI R37, RZ, 0x6, R18 ;  /* 0x00000006ff257819 */ /* 0x000fe40000011612 */
[----:B------:R-:W-:Y:S02]  /*aa90*/  SHF.R.U32.HI R52, RZ, 0x6, R19 ;  /* 0x00000006ff347819 */ /* 0x000fe40000011613 */
[----:B------:R-:W-:Y:S02]  /*aaa0*/  LOP3.LUT R33, R33, 0x64006400, RZ, 0xfc, !PT ;  /* 0x6400640021217812 */ /* 0x000fe400078efcff */
[----:B------:R-:W-:Y:S02]  /*aab0*/  SHF.R.U32.HI R12, RZ, 0x6, R12 ;  /* 0x00000006ff0c7819 */ /* 0x000fe4000001160c */
[----:B------:R-:W-:-:S02]  /*aac0*/  SHF.R.U32.HI R16, RZ, 0x6, R16 ;  /* 0x00000006ff107819 */ /* 0x000fc40000011610 */
[----:B------:R-:W-:Y:S02]  /*aad0*/  LOP3.LUT R18, R9, 0xf000f, RZ, 0xc0, !PT ;  /* 0x000f000f09127812 */ /* 0x000fe400078ec0ff */
[----:B------:R-:W-:Y:S02]  /*aae0*/  LOP3.LUT R58, R35, 0xf000f, RZ, 0xc0, !PT ;  /* 0x000f000f233a7812 */ /* 0x000fe400078ec0ff */
[----:B------:R-:W-:Y:S02]  /*aaf0*/  LOP3.LUT R53, R28, 0x300030, R49, 0xf8, !PT ;  /* 0x003000301c357812 */ /* 0x000fe400078ef831 */
[----:B------:R-:W-:Y:S02]  /*ab00*/  LOP3.LUT R8, R8, 0x64006400, RZ, 0xfc, !PT ;  /* 0x6400640008087812 */ /* 0x000fe400078efcff */
        /* <DEDUP_REMOVED lines=12> */
[----:B------:R-:W-:Y:S02]  /*abd0*/  LOP3.LUT R11, R18, 0x300030, R11, 0xf8, !PT ;  /* 0x00300030120b7812 */ /* 0x000fe400078ef80b */
        /* <DEDUP_REMOVED lines=108> */
.L_x_1436:
        /* <DEDUP_REMOVED lines=49> */
.L_x_1437:
        /* <DEDUP_REMOVED lines=48> */
.L_x_1438:
        /* <DEDUP_REMOVED lines=46> */
.L_x_1435:
[----:B------:R-:W-:Y:S01]  /*bb90*/  IADD3 R94, R94, 0x20, RZ ;  /* 0x000000205e5e7810 */ /* 0x000fe20007ffe0ff */
[----:B-1----:R-:W-:Y:S01]  /*bba0*/  IMAD.WIDE.U32 R2, R89, 0x18, R2 ;  /* 0x0000001859027825 */ /* 0x002fe200078e0002 */
[----:B------:R-:W-:Y:S02]  /*bbb0*/  UIADD3 UR4, UR4, 0x40, URZ ;  /* 0x0000004004047890 */ /* 0x000fe4000fffe03f */
[C---:B------:R-:W-:Y:S01]  /*bbc0*/  ISETP.GE.AND P2, PT, R94.reuse, UR5, PT ;  /* 0x000000055e007c0c */ /* 0x040fe2000bf46270 */
[----:B------:R-:W-:Y:S01]  /*bbd0*/  IMAD R29, R39, 0x18, RZ ;  /* 0x00000018271d7824 */ /* 0x000fe200078e02ff */
[----:B------:R-:W-:Y:S02]  /*bbe0*/  ISETP.LT.AND P3, PT, R94, R95, PT ;  /* 0x0000005f5e00720c */ /* 0x000fe40003f61270 */
[----:B------:R-:W-:Y:S02]  /*bbf0*/  MOV R28, R2 ;  /* 0x00000002001c7202 */ /* 0x000fe40000000f00 */
[----:B------:R-:W-:-:S09]  /*bc00*/  IADD3 R29, R3, R29, RZ ;  /* 0x0000001d031d7210 */ /* 0x000fd20007ffe0ff */
[----:B------:R-:W-:Y:S05]  /*bc10*/  @!P2 BRA P3, `(.L_x_1439) ;  /* 0xffffffd40080a947 */ /* 0x000fea000183ffff */
.L_x_1430:
        /* <DEDUP_REMOVED lines=11> */
.L_x_1445:
[----:B0-----:R-:W0:Y:S02]  /*bcd0*/  LDC R89, c[0x0][0x23c] ;  /* 0x00008f00ff597b82 */ /* 0x001e240000000800 */
[C---:B0-----:R-:W-:Y:S02]  /*bce0*/  IMAD.WIDE R16, R89.reuse, 0x4, R28 ;  /* 0x0000000459107825 */ /* 0x041fe400078e021c */
[----:B-----5:R-:W5:Y:S02]  /*bcf0*/  LDG.E.128.CONSTANT R28, desc[UR6][R28.64] ;  /* 0x000000061c1c7981 */ /* 0x020f64000c1e9d00 */
[C---:B------:R-:W-:Y:S02]  /*bd00*/  IMAD.WIDE R12, R89.reuse, 0x4, R16 ;  /* 0x00000004590c7825 */ /* 0x040fe400078e0210 */
[----:B------:R-:W5:Y:S02]  /*bd10*/  LDG.E.128.CONSTANT R16, desc[UR6][R16.64] ;  /* 0x0000000610107981 */ /* 0x000f64000c1e9d00 */
[----:B------:R-:W-:-:S02]  /*bd20*/  IMAD.WIDE R2, R89, 0x4, R12 ;  /* 0x0000000459027825 */ /* 0x000fc400078e020c */
[----:B------:R-:W5:Y:S04]  /*bd30*/  LDG.E.128.CONSTANT R12, desc[UR6][R12.64] ;  /* 0x000000060c0c7981 */ /* 0x000f68000c1e9d00 */
[----:B------:R0:W5:Y:S01]  /*bd40*/  LDG.E.128.CONSTANT R8, desc[UR6][R2.64] ;  /* 0x0000000602087981 */ /* 0x000162000c1e9d00 */
[----:B------:R-:W-:Y:S01]  /*bd50*/  IMAD.WIDE R98, R89, 0x4, R2 ;  /* 0x0000000459627825 */ /* 0x000fe200078e0202 */
[----:B------:R-:W-:Y:S06]  /*bd60*/  @!P1 BRA `(.L_x_1441) ;  /* 0x0000002400049947 */ /* 0x000fec0003800000 */
        /* <DEDUP_REMOVED lines=17> */
[C---:B------:R-:W-:Y:S02]  /*be80*/  LOP3.LUT R62, R28.reuse, 0x3e003e0, RZ, 0xc0, !PT ;  /* 0x03e003e01c3e7812 */ /* 0x040fe400078ec0ff */
[----:B------:R-:W-:-:S02]  /*be90*/  LOP3.LUT R53, R28, 0x1f001f, RZ, 0xc0, !PT ;  /* 0x001f001f1c357812 */ /* 0x000fc400078ec0ff */
[----:B------:R-:W-:Y:S02]  /*bea0*/  SHF.R.U32.HI R52, RZ, 0xa, R28 ;  /* 0x0000000aff347819 */ /* 0x000fe4000001161c */
[----:B------:R-:W-:Y:S02]  /*beb0*/  SHF.R.U32.HI R28, RZ, 0xd, R12 ;  /* 0x0000000dff1c7819 */ /* 0x000fe4000001160c */
[----:B------:R-:W-:Y:S02]  /*bec0*/  LOP3.LUT R29, R46, 0x20002, R29, 0xf8, !PT ;  /* 0x000200022e1d7812 */ /* 0x000fe400078ef81d */
[----:B------:R-:W-:Y:S02]  /*bed0*/  SHF.R.U32.HI R80, RZ, 0xe, R19 ;  /* 0x0000000eff507819 */ /* 0x000fe40000011613 */
[----:B------:R-:W-:Y:S02]  /*bee0*/  SHF.R.U32.HI R75, RZ, 0xd, R13 ;  /* 0x0000000dff4b7819 */ /* 0x000fe4000001160d */
[----:B------:R-:W-:-:S02]  /*bef0*/  LOP3.LUT R79, R79, 0x10001, RZ, 0xc0, !PT ;  /* 0x000100014f4f7812 */ /* 0x000fc400078ec0ff */
[----:B------:R-:W-:Y:S02]  /*bf00*/  LOP3.LUT R74, R74, 0x20002, R31, 0xf8, !PT ;  /* 0x000200024a4a7812 */ /* 0x000fe400078ef81f */
[----:B------:R-:W-:Y:S02]  /*bf10*/  SHF.R.U32.HI R78, RZ, 0xd, R14 ;  /* 0x0000000dff4e7819 */ /* 0x000fe4000001160e */
[----:B------:R-:W-:Y:S02]  /*bf20*/  LOP3.LUT R77, R76, 0x20002, R77, 0xf8, !PT ;  /* 0x000200024c4d7812 */ /* 0x000fe400078ef84d */
[C---:B------:R-:W-:Y:S02]  /*bf30*/  LOP3.LUT R20, R30.reuse, 0x3e003e0, RZ, 0xc0, !PT ;  /* 0x03e003e01e147812 */ /* 0x040fe400078ec0ff */
[----:B0-----:R-:W-:Y:S02]  /*bf40*/  LOP3.LUT R2, R30, 0x1f001f, RZ, 0xc0, !PT ;  /* 0x001f001f1e027812 */ /* 0x001fe400078ec0ff */
[----:B------:R-:W-:-:S02]  /*bf50*/  SHF.R.U32.HI R3, RZ, 0xa, R30 ;  /* 0x0000000aff037819 */ /* 0x000fc4000001161e */
[--C-:B------:R-:W-:Y:S02]  /*bf60*/  SHF.R.U32.HI R30, RZ, 0xc, R8.reuse ;  /* 0x0000000cff1e7819 */ /* 0x100fe40000011608 */
[C---:B------:R-:W-:Y:S02]  /*bf70*/  LOP3.LUT R73, R8.reuse, 0x3e003e0, RZ, 0xc0, !PT ;  /* 0x03e003e008497812 */ /* 0x040fe400078ec0ff */
[----:B------:R-:W-:Y:S02]  /*bf80*/  LOP3.LUT R71, R8, 0x1f001f, RZ, 0xc0, !PT ;  /* 0x001f001f08477812 */ /* 0x000fe400078ec0ff */
[----:B------:R-:W-:Y:S02]  /*bf90*/  SHF.R.U32.HI R72, RZ, 0xa, R8 ;  /* 0x0000000aff487819 */ /* 0x000fe40000011608 */
[----:B------:R-:W-:Y:S02]  /*bfa0*/  LOP3.LUT R29, R29, 0x40004, R28, 0xf8, !PT ;  /* 0x000400041d1d7812 */ /* 0x000fe400078ef81c */
[----:B------:R-:W-:-:S02]  /*bfb0*/  SHF.R.U32.HI R81, RZ, 0xd, R15 ;  /* 0x0000000dff517819 */ /* 0x000fc4000001160f */
[--C-:B------:R-:W-:Y:S02]  /*bfc0*/  SHF.R.U32.HI R8, RZ, 0xc, R9.reuse ;  /* 0x0000000cff087819 */ /* 0x100fe40000011609 */
[C---:B------:R-:W-:Y:S02]  /*bfd0*/  LOP3.LUT R64, R9.reuse, 0x3e003e0, RZ, 0xc0, !PT ;  /* 0x03e003e009407812 */ /* 0x040fe400078ec0ff */
[----:B------:R-:W-:Y:S02]  /*bfe0*/  LOP3.LUT R68, R9, 0x1f001f, RZ, 0xc0, !PT ;  /* 0x001f001f09447812 */ /* 0x000fe400078ec0ff */
[----:B------:R-:W-:Y:S02]  /*bff0*/  SHF.R.U32.HI R67, RZ, 0xa, R9 ;  /* 0x0000000aff437819 */ /* 0x000fe40000011609 */
[----:B------:R-:W-:Y:S02]  /*c000*/  LOP3.LUT R80, R79, 0x20002, R80, 0xf8, !PT ;  /* 0x000200024f507812 */ /* 0x000fe400078ef850 */
[----:B------:R-:W-:-:S02]  /*c010*/  LOP3.LUT R75, R74, 0x40004, R75, 0xf8, !PT ;  /* 0x000400044a4b7812 */ /* 0x000fc400078ef84b */
[----:B------:R-:W-:Y:S02]  /*c020*/  SHF.R.U32.HI R9, RZ, 0xc, R10 ;  /* 0x0000000cff097819 */ /* 0x000fe4000001160a */
[----:B------:R-:W-:Y:S02]  /*c030*/  LOP3.LUT R78, R77, 0x40004, R78, 0xf8, !PT ;  /* 0x000400044d4e7812 */ /* 0x000fe400078ef84e */
[C---:B------:R-:W-:Y:S02]  /*c040*/  LOP3.LUT R61, R17.reuse, 0x3e003e0, RZ, 0xc0, !PT ;  /* 0x03e003e0113d7812 */ /* 0x040fe400078ec0ff */
[----:B------:R-:W-:Y:S02]  /*c050*/  LOP3.LUT R48, R17, 0x1f001f, RZ, 0xc0, !PT ;  /* 0x001f001f11307812 */ /* 0x000fe400078ec0ff */
        /* <DEDUP_REMOVED lines=8> */
[----:B------:R-:W-:Y:S02]  /*c0e0*/  LOP3.LUT R77, R80, 0x40004, R81, 0xf8, !PT ;  /* 0x00040004504d7812 */ /* 0x000fe400078ef851 */
[----:B------:R-:W-:Y:S02]  /*c0f0*/  LOP3.LUT R31, R75, 0x80008, R8, 0xf8, !PT ;  /* 0x000800084b1f7812 */ /* 0x000fe400078ef808 */
[C---:B------:R-:W-:Y:S02]  /*c100*/  LOP3.LUT R16, R18.reuse, 0x3e003e0, RZ, 0xc0, !PT ;  /* 0x03e003e012107812 */ /* 0x040fe400078ec0ff */
[----:B------:R-:W-:Y:S02]  /*c110*/  LOP3.LUT R37, R18, 0x1f001f, RZ, 0xc0, !PT ;  /* 0x001f001f12257812 */ /* 0x000fe400078ec0ff */
[----:B------:R-:W-:Y:S02]  /*c120*/  SHF.R.U32.HI R36, RZ, 0xa, R18 ;  /* 0x0000000aff247819 */ /* 0x000fe40000011612 */
[----:B------:R-:W-:-:S02]  /*c130*/  LOP3.LUT R19, R12, 0x3e003e0, RZ, 0xc0, !PT ;  /* 0x03e003e00c137812 */ /* 0x000fc400078ec0ff */
[----:B------:R-:W-:Y:S02]  /*c140*/  LOP3.LUT R69, R12, 0x1f001f, RZ, 0xc0, !PT ;  /* 0x001f001f0c457812 */ /* 0x000fe400078ec0ff */
[----:B------:R-:W-:Y:S02]  /*c150*/  SHF.R.U32.HI R70, RZ, 0xa, R12 ;  /* 0x0000000aff467819 */ /* 0x000fe4000001160c */
[----:B------:R-:W-:Y:S02]  /*c160*/  MOV R82, 0x2800 ;  /* 0x0000280000527802 */ /* 0x000fe40000000f00 */
[----:B------:R-:W-:Y:S02]  /*c170*/  LOP3.LUT R81, R78, 0x80008, R9, 0xf8, !PT ;  /* 0x000800084e517812 */ /* 0x000fe400078ef809 */
[C---:B------:R-:W-:Y:S02]  /*c180*/  LOP3.LUT R18, R13.reuse, 0x3e003e0, RZ, 0xc0, !PT ;  /* 0x03e003e00d127812 */ /* 0x040fe400078ec0ff */
        /* <DEDUP_REMOVED lines=10> */
[----:B------:R-:W-:Y:S02]  /*c230*/  SHF.R.U32.HI R58, RZ, 0xa, R10 ;  /* 0x0000000aff3a7819 */ /* 0x000fe4000001160a */
[----:B------:R-:W-:Y:S02]  /*c240*/  SHF.R.U32.HI R10, RZ, 0xc, R11 ;  /* 0x0000000cff0a7819 */ /* 0x000fe4000001160b */
[----:B------:R-:W-:-:S02]  /*c250*/  LOP3.LUT R15, R11, 0x3e003e0, RZ, 0xc0, !PT ;  /* 0x03e003e00b0f7812 */ /* 0x000fc400078ec0ff */
[----:B------:R-:W-:Y:S02]  /*c260*/  LOP3.LUT R54, R11, 0x1f001f, RZ, 0xc0, !PT ;  /* 0x001f001f0b367812 */ /* 0x000fe400078ec0ff */
[--C-:B------:R-:W-:Y:S02]  /*c270*/  SHF.R.U32.HI R55, RZ, 0xa, R11.reuse ;  /* 0x0000000aff377819 */ /* 0x100fe4000001160b */
[----:B------:R-:W-:Y:S02]  /*c280*/  PRMT R11, R82, 0x7610, R11 ;  /* 0x00007610520b7816 */ /* 0x000fe4000000000b */
[----:B------:R-:W-:Y:S02]  /*c290*/  LOP3.LUT R80, R61, 0x64006400, RZ, 0xfc, !PT ;  /* 0x640064003d507812 */ /* 0x000fe400078efcff */
[----:B------:R-:W-:Y:S02]  /*c2a0*/  LOP3.LUT R85, R77, 0x80008, R10, 0xf8, !PT ;  /* 0x000800084d557812 */ /* 0x000fe400078ef80a */
[----:B------:R-:W-:Y:S01]  /*c2b0*/  PRMT R46, R92, 0x9910, RZ ;  /* 0x000099105c2e7816 */ /* 0x000fe200000000ff */
[----:B------:R-:W-:Y:S01]  /*c2c0*/  HFMA2 R61, R80, R11.H0_H0, -48, -48 ;  /* 0xd200d200503d7431 */ /* 0x000fe2000004000b */
        /* <DEDUP_REMOVED lines=8> */
[----:B------:R-:W-:Y:S02]  /*c350*/  ISETP.NE.AND P2, PT, R46, RZ, PT ;  /* 0x000000ff2e00720c */ /* 0x000fe40003f45270 */
        /* <DEDUP_REMOVED lines=8> */
[-C--:B------:R-:W-:Y:S01]  /*c3e0*/  HFMA2 R20, R18, R11.reuse.H0_H0, -48, -48 ;  /* 0xd200d20012147431 */ /* 0x080fe2000004000b */
[----:B------:R-:W-:Y:S01]  /*c3f0*/  LOP3.LUT R52, R52, 0x1f001f, RZ, 0xc0, !PT ;  /* 0x001f001f34347812 */ /* 0x000fe200078ec0ff */
[----:B------:R-:W-:Y:S01]  /*c400*/  HFMA2 R18, R84, R11.H0_H0, -48, -48 ;  /* 0xd200d20054127431 */ /* 0x000fe2000004000b */
        /* <DEDUP_REMOVED lines=34> */
[----:B------:R-:W-:Y:S02]  /*c630*/  LOP3.LUT R80, R80, 0x64006400, RZ, 0xfc, !PT ;  /* 0x6400640050507812 */ /* 0x000fe400078efcff */
[----:B------:R-:W-:-:S03]  /*c640*/  ISETP.GE.AND P3, PT, R96, 0x2, PT ;  /* 0x000000026000780c */ /* 0x000fc60003f66270 */
[----:B------:R-:W-:Y:S01]  /*c650*/  HADD2 R80, R80, -1040, -1040 ;  /* 0xe410e41050507430 */ /* 0x000fe20000000000 */
[----:B--2---:R-:W-:Y:S02]  /*c660*/  SHF.R.U32.HI R28, RZ, 0xb, R4 ;  /* 0x0000000bff1c7819 */ /* 0x004fe40000011604 */
[----:B------:R-:W-:Y:S02]  /*c670*/  SHF.R.U32.HI R30, RZ, 0xb, R5 ;  /* 0x0000000bff1e7819 */ /* 0x000fe40000011605 */
[----:B------:R-:W-:Y:S02]  /*c680*/  SHF.R.U32.HI R74, RZ, 0xb, R6 ;  /* 0x0000000bff4a7819 */ /* 0x000fe40000011606 */
[----:B------:R-:W-:Y:S02]  /*c690*/  LOP3.LUT R28, R29, 0x100010, R28, 0xf8, !PT ;  /* 0x001000101d1c7812 */ /* 0x000fe400078ef81c */
[----:B------:R-:W-:Y:S02]  /*c6a0*/  LOP3.LUT R29, R31, 0x100010, R30, 0xf8, !PT ;  /* 0x001000101f1d7812 */ /* 0x000fe400078ef81e */
[----:B------:R-:W-:-:S02]  /*c6b0*/  LOP3.LUT R30, R81, 0x100010, R74, 0xf8, !PT ;  /* 0x00100010511e7812 */ /* 0x000fc400078ef84a */
[----:B------:R-:W-:Y:S02]  /*c6c0*/  LOP3.LUT R74, R63, 0x64006400, RZ, 0xfc, !PT ;  /* 0x640064003f4a7812 */ /* 0x000fe400078efcff */
[----:B------:R-:W-:Y:S02]  /*c6d0*/  SHF.R.U32.HI R76, RZ, 0xb, R7 ;  /* 0x0000000bff4c7819 */ /* 0x000fe40000011607 */
[----:B------:R-:W-:Y:S01]  /*c6e0*/  LOP3.LUT R77, R5, 0x3e003e0, RZ, 0xc0, !PT ;  /* 0x03e003e0054d7812 */ /* 0x000fe200078ec0ff */
[-C--:B------:R-:W-:Y:S01]  /*c6f0*/  HFMA2 R63, R74, R11.reuse.H0_H0, -48, -48 ;  /* 0xd200d2004a3f7431 */ /* 0x080fe2000004000b */
[----:B------:R-:W-:Y:S02]  /*c700*/  LOP3.LUT R74, R56, 0x1f001f, RZ, 0xc0, !PT ;  /* 0x001f001f384a7812 */ /* 0x000fe400078ec0ff */
[----:B------:R-:W-:Y:S01]  /*c710*/  LOP3.LUT R31, R85, 0x100010, R76, 0xf8, !PT ;  /* 0x00100010551f7812 */ /* 0x000fe200078ef84c */
[----:B------:R-:W-:Y:S01]  /*c720*/  HADD2 R85, R65, -1040, -1040 ;  /* 0xe410e41041557430 */ /* 0x000fe20000000000 */
[----:B------:R-:W-:Y:S01]  /*c730*/  LOP3.LUT R79, R6, 0x3e003e0, RZ, 0xc0, !PT ;  /* 0x03e003e0064f7812 */ /* 0x000fe200078ec0ff */
[----:B------:R-:W-:Y:S01]  /*c740*/  HADD2 R65, R69, -1040, -1040 ;  /* 0xe410e41045417430 */ /* 0x000fe20000000000 */
[----:B------:R-:W-:Y:S01]  /*c750*/  LOP3.LUT R76, R19, 0x64006400, RZ, 0xfc, !PT ;  /* 0x64006400134c7812 */ /* 0x000fe200078efcff */
[----:B------:R-:W-:Y:S01]  /*c760*/  HADD2 R69, R3, -1040, -1040 ;  /* 0xe410e41003457430 */ /* 0x000fe20000000000 */
[C---:B------:R-:W-:Y:S01]  /*c770*/  LOP3.LUT R75, R4.reuse, 0x3e003e0, RZ, 0xc0, !PT ;  /* 0x03e003e0044b7812 */ /* 0x040fe200078ec0ff */
[-C--:B------:R-:W-:Y:S01]  /*c780*/  HFMA2 R19, R64, R11.reuse.H0_H0, -48, -48 ;  /* 0xd200d20040137431 */ /* 0x080fe2000004000b */
[----:B------:R-:W-:Y:S01]  /*c790*/  LOP3.LUT R9, R4, 0x1f001f, RZ, 0xc0, !PT ;  /* 0x001f001f04097812 */ /* 0x000fe200078ec0ff */
[-C--:B------:R-:W-:Y:S01]  /*c7a0*/  HFMA2 R62, R76, R11.reuse.H0_H0, -48, -48 ;  /* 0xd200d2004c3e7431 */ /* 0x080fe2000004000b */
[----:B------:R-:W-:Y:S01]  /*c7b0*/  SHF.R.U32.HI R10, RZ, 0xa, R4 ;  /* 0x0000000aff0a7819 */ /* 0x000fe20000011604 */
[----:B------:R-:W-:Y:S01]  /*c7c0*/  HFMA2 R64, R102, R11.H0_H0, -48, -48 ;  /* 0xd200d20066407431 */ /* 0x000fe2000004000b */
[----:B------:R-:W-:-:S02]  /*c7d0*/  LOP3.LUT R8, R5, 0x1f001f, RZ, 0xc0, !PT ;  /* 0x001f001f05087812 */ /* 0x000fc400078ec0ff */
[----:B------:R-:W-:Y:S02]  /*c7e0*/  LOP3.LUT R4, R6, 0x1f001f, RZ, 0xc0, !PT ;  /* 0x001f001f06047812 */ /* 0x000fe400078ec0ff */
[C---:B------:R-:W-:Y:S02]  /*c7f0*/  LOP3.LUT R83, R7.reuse, 0x3e003e0, RZ, 0xc0, !PT ;  /* 0x03e003e007537812 */ /* 0x040fe400078ec0ff */
[----:B------:R-:W-:Y:S02]  /*c800*/  LOP3.LUT R46, R7, 0x1f001f, RZ, 0xc0, !PT ;  /* 0x001f001f072e7812 */ /* 0x000fe400078ec0ff */
[----:B------:R-:W-:Y:S02]  /*c810*/  LOP3.LUT R39, R74, 0x64006400, RZ, 0xfc, !PT ;  /* 0x640064004a277812 */ /* 0x000fe400078efcff */
[----:B------:R-:W-:Y:S02]  /*c820*/  SHF.R.U32.HI R5, RZ, 0xa, R5 ;  /* 0x0000000aff057819 */ /* 0x000fe40000011605 */
[----:B------:R-:W-:-:S02]  /*c830*/  SHF.R.U32.HI R6, RZ, 0xa, R6 ;  /* 0x0000000aff067819 */ /* 0x000fc40000011606 */
[----:B------:R-:W-:Y:S02]  /*c840*/  SHF.R.U32.HI R7, RZ, 0xa, R7 ;  /* 0x0000000aff077819 */ /* 0x000fe40000011607 */
        /* <DEDUP_REMOVED lines=159> */
.L_x_1442:
        /* <DEDUP_REMOVED lines=83> */
.L_x_1443:
        /* <DEDUP_REMOVED lines=82> */
.L_x_1444:
        /* <DEDUP_REMOVED lines=79> */
.L_x_1441:
        /* <DEDUP_REMOVED lines=8> */
.L_x_1440:
[----:B------:R-:W-:Y:S05]  /*e200*/  @!P1 EXIT ;  /* 0x000000000000994d */ /* 0x000fea0003800000 */
[----:B------:R-:W1:Y:S01]  /*e210*/  S2R R0, SR_CTAID.X ;  /* 0x0000000000007919 */ /* 0x000e620000002500 */
[----:B------:R-:W2:Y:S01]  /*e220*/  S2UR UR4, SR_CTAID.Y ;  /* 0x00000000000479c3 */ /* 0x000ea20000002600 */
[----:B------:R-:W-:Y:S01]  /*e230*/  HMUL2 R41, R41, R92.H0_H0 ;  /* 0x2000005c29297232 */ /* 0x000fe20000000000 */
[----:B0-----:R-:W1:Y:S06]  /*e240*/  S2R R3, SR_TID.X ;  /* 0x0000000000037919 */ /* 0x001e6c0000002100 */
[----:B------:R-:W0:Y:S01]  /*e250*/  LDC.64 R4, c[0x0][0x230] ;  /* 0x00008c00ff047b82 */ /* 0x000e220000000a00 */
[----:B--2---:R-:W-:Y:S01]  /*e260*/  USHF.L.U32 UR4, UR4, 0x2, URZ ;  /* 0x0000000204047899 */ /* 0x004fe2000800063f */
[----:B-1----:R-:W-:-:S04]  /*e270*/  LEA R0, R0, R3, 0x5 ;  /* 0x0000000300007211 */ /* 0x002fc800078e28ff */
[----:B------:R-:W-:-:S05]  /*e280*/  SHF.L.U32 R0, R0, 0x2, RZ ;  /* 0x0000000200007819 */ /* 0x000fca00000006ff */
[----:B------:R-:W-:-:S04]  /*e290*/  IMAD R3, R89, UR4, R0 ;  /* 0x0000000459037c24 */ /* 0x000fc8000f8e0200 */
[----:B0-----:R-:W-:-:S05]  /*e2a0*/  IMAD.WIDE R4, R3, 0x2, R4 ;  /* 0x0000000203047825 */ /* 0x001fca00078e0204 */
        /* <DEDUP_REMOVED lines=8> */
.L_x_1449:
[----:B------:R-:W0:Y:S02]  /*e330*/  LDS R2, [R0] ;  /* 0x0000000000027984 */ /* 0x000e240000000800 */
[----:B0-----:R-:W-:-:S06]  /*e340*/  HADD2 R3, R2, R41 ;  /* 0x0000002902037230 */ /* 0x001fcc0000000000 */
[----:B------:R-:W0:Y:S02]  /*e350*/  ATOMS.CAST.SPIN R3, [R0], R2, R3 ;  /* 0x000000020003738d */ /* 0x000e240001800003 */
[----:B0-----:R-:W-:-:S13]  /*e360*/  ISETP.EQ.U32.AND P0, PT, R3, 0x1, PT ;  /* 0x000000010300780c */ /* 0x001fda0003f02070 */
[----:B------:R-:W-:Y:S05]  /*e370*/  @!P0 BRA `(.L_x_1449) ;  /* 0xfffffffc00ec8947 */ /* 0x000fea000383ffff */
[----:B------:R-:W-:Y:S05]  /*e380*/  BRA `(.L_x_1447) ;  /* 0x00000000000c7947 */ /* 0x000fea0003800000 */
.L_x_1448:
[----:B------:R-:W2:Y:S02]  /*e390*/  LD.E R0, desc[UR6][R4.64] ;  /* 0x0000000604007980 */ /* 0x000ea4000c101900 */
[----:B--2---:R-:W-:-:S05]  /*e3a0*/  IADD3 R3, R41, R0, RZ ;  /* 0x0000000029037210 */ /* 0x004fca0007ffe0ff */
[----:B------:R0:W-:Y:S02]  /*e3b0*/  ST.E desc[UR6][R4.64], R3 ;  /* 0x0000000304007985 */ /* 0x0001e4000c101906 */
.L_x_1447:
[----:B------:R-:W-:Y:S05]  /*e3c0*/  BSYNC B0 ;  /* 0x0000000000007941 */ /* 0x000fea0003800000 */
.L_x_1446:
[----:B------:R1:W-:Y:S01]  /*e3d0*/  ATOM.E.ADD.F16x2.RN.STRONG.GPU P0, RZ, desc[UR6][R4.64+0x4], R7 ;  /* 0x0000040704ff79a2 */ /* 0x0003e2000810e1c6 */
[----:B------:R-:W-:Y:S04]  /*e3e0*/  BSSY B0, `(.L_x_1450) ;  /* 0x000000f000007945 */ /* 0x000fe80003800000 */
[----:B-1----:R-:W-:Y:S05]  /*e3f0*/  @P0 BRA `(.L_x_1451) ;  /* 0x0000000000340947 */ /* 0x002fea0003800000 */
[----:B------:R-:W1:Y:S02]  /*e400*/  QSPC.E.S P0, RZ, [R4+0x4] ;  /* 0x0000040004ff73aa */ /* 0x000e640000000500 */
[----:B-1----:R-:W-:Y:S05]  /*e410*/  @!P0 BRA `(.L_x_1452) ;  /* 0x0000000000208947 */ /* 0x002fea0003800000 */
[----:B------:R-:W-:-:S04]  /*e420*/  MOV R2, R4 ;  /* 0x0000000400027202 */ /* 0x000fc80000000f00 */
[----:B------:R-:W-:-:S07]  /*e430*/  MOV R0, R2 ;  /* 0x0000000200007202 */ /* 0x000fce0000000f00 */
.L_x_1453:
[----:B------:R-:W0:Y:S02]  /*e440*/  LDS R2, [R0+0x4] ;  /* 0x0000040000027984 */ /* 0x000e240000000800 */
[----:B0-----:R-:W-:-:S10]  /*e450*/  HFMA2.MMA R3, R2, 1, 1, R7 ;  /* 0x3c003c0002037835 */ /* 0x001fd40000000007 */
[----:B------:R-:W0:Y:S02]  /*e460*/  ATOMS.CAST.SPIN R3, [R0+0x4], R2, R3 ;  /* 0x000004020003738d */ /* 0x000e240001800003 */
[----:B0-----:R-:W-:-:S13]  /*e470*/  ISETP.EQ.U32.AND P0, PT, R3, 0x1, PT ;  /* 0x000000010300780c */ /* 0x001fda0003f02070 */
[----:B------:R-:W-:Y:S05]  /*e480*/  @!P0 BRA `(.L_x_1453) ;  /* 0xfffffffc00ec8947 */ /* 0x000fea000383ffff */
[----:B------:R-:W-:Y:S05]  /*e490*/  BRA `(.L_x_1451) ;  /* 0x00000000000c7947 */ /* 0x000fea0003800000 */
.L_x_1452:
[----:B------:R-:W0:Y:S02]  /*e4a0*/  LD.E R0, desc[UR6][R4.64+0x4] ;  /* 0x0000040604007980 */ /* 0x000e24000c101900 */
[----:B0-----:R-:W-:-:S05]  /*e4b0*/  IADD3 R3, R7, R0, RZ ;  /* 0x0000000007037210 */ /* 0x001fca0007ffe0ff */
[----:B------:R1:W-:Y:S02]  /*e4c0*/  ST.E desc[UR6][R4.64+0x4], R3 ;  /* 0x0000040304007985 */ /* 0x0003e4000c101906 */
.L_x_1451:
[----:B------:R-:W-:Y:S05]  /*e4d0*/  BSYNC B0 ;  /* 0x0000000000007941 */ /* 0x000fea0003800000 */
.L_x_1450:
        /* <DEDUP_REMOVED lines=12> */
.L_x_1457:
[----:B------:R-:W0:Y:S02]  /*e5a0*/  LDS R2, [R0] ;  /* 0x0000000000027984 */ /* 0x000e240000000800 */
[----:B0-----:R-:W-:-:S06]  /*e5b0*/  HADD2 R3, R2, R27 ;  /* 0x0000001b02037230 */ /* 0x001fcc0000000000 */
[----:B------:R-:W0:Y:S02]  /*e5c0*/  ATOMS.CAST.SPIN R3, [R0], R2, R3 ;  /* 0x000000020003738d */ /* 0x000e240001800003 */
[----:B0-----:R-:W-:-:S13]  /*e5d0*/  ISETP.EQ.U32.AND P0, PT, R3, 0x1, PT ;  /* 0x000000010300780c */ /* 0x001fda0003f02070 */
[----:B------:R-:W-:Y:S05]  /*e5e0*/  @!P0 BRA `(.L_x_1457) ;  /* 0xfffffffc00ec8947 */ /* 0x000fea000383ffff */
[----:B------:R-:W-:Y:S05]  /*e5f0*/  BRA `(.L_x_1455) ;  /* 0x00000000000c7947 */ /* 0x000fea0003800000 */
.L_x_1456:
[----:B------:R-:W2:Y:S02]  /*e600*/  LD.E R0, desc[UR6][R4.64] ;  /* 0x0000000604007980 */ /* 0x000ea4000c101900 */
[----:B--2---:R-:W-:-:S05]  /*e610*/  IADD3 R3, R27, R0, RZ ;  /* 0x000000001b037210 */ /* 0x004fca0007ffe0ff */
[----:B------:R0:W-:Y:S02]  /*e620*/  ST.E desc[UR6][R4.64], R3 ;  /* 0x0000000304007985 */ /* 0x0001e4000c101906 */
.L_x_1455:
[----:B------:R-:W-:Y:S05]  /*e630*/  BSYNC B0 ;  /* 0x0000000000007941 */ /* 0x000fea0003800000 */
.L_x_1454:
[----:B------:R1:W-:Y:S01]  /*e640*/  ATOM.E.ADD.F16x2.RN.STRONG.GPU P0, RZ, desc[UR6][R4.64+0x4], R91 ;  /* 0x0000045b04ff79a2 */ /* 0x0003e2000810e1c6 */
[----:B------:R-:W-:Y:S04]  /*e650*/  BSSY B0, `(.L_x_1458) ;  /* 0x000000f000007945 */ /* 0x000fe80003800000 */
[----:B-1----:R-:W-:Y:S05]  /*e660*/  @P0 BRA `(.L_x_1459) ;  /* 0x0000000000340947 */ /* 0x002fea0003800000 */
[----:B------:R-:W1:Y:S02]  /*e670*/  QSPC.E.S P0, RZ, [R4+0x4] ;  /* 0x0000040004ff73aa */ /* 0x000e640000000500 */
[----:B-1----:R-:W-:Y:S05]  /*e680*/  @!P0 BRA `(.L_x_1460) ;  /* 0x0000000000208947 */ /* 0x002fea0003800000 */
[----:B------:R-:W-:-:S04]  /*e690*/  MOV R2, R4 ;  /* 0x0000000400027202 */ /* 0x000fc80000000f00 */
[----:B------:R-:W-:-:S07]  /*e6a0*/  MOV R0, R2 ;  /* 0x0000000200007202 */ /* 0x000fce0000000f00 */
.L_x_1461:
[----:B------:R-:W0:Y:S02]  /*e6b0*/  LDS R2, [R0+0x4] ;  /* 0x0000040000027984 */ /* 0x000e240000000800 */
[----:B0-----:R-:W-:-:S10]  /*e6c0*/  HFMA2.MMA R3, R2, 1, 1, R91 ;  /* 0x3c003c0002037835 */ /* 0x001fd4000000005b */
[----:B------:R-:W0:Y:S02]  /*e6d0*/  ATOMS.CAST.SPIN R3, [R0+0x4], R2, R3 ;  /* 0x000004020003738d */ /* 0x000e240001800003 */
[----:B0-----:R-:W-:-:S13]  /*e6e0*/  ISETP.EQ.U32.AND P0, PT, R3, 0x1, PT ;  /* 0x000000010300780c */ /* 0x001fda0003f02070 */
[----:B------:R-:W-:Y:S05]  /*e6f0*/  @!P0 BRA `(.L_x_1461) ;  /* 0xfffffffc00ec8947 */ /* 0x000fea000383ffff */
[----:B------:R-:W-:Y:S05]  /*e700*/  BRA `(.L_x_1459) ;  /* 0x00000000000c7947 */ /* 0x000fea0003800000 */
.L_x_1460:
[----:B------:R-:W0:Y:S02]  /*e710*/  LD.E R0, desc[UR6][R4.64+0x4] ;  /* 0x0000040604007980 */ /* 0x000e24000c101900 */
[----:B0-----:R-:W-:-:S05]  /*e720*/  IADD3 R3, R91, R0, RZ ;  /* 0x000000005b037210 */ /* 0x001fca0007ffe0ff */
[----:B------:R1:W-:Y:S02]  /*e730*/  ST.E desc[UR6][R4.64+0x4], R3 ;  /* 0x0000040304007985 */ /* 0x0003e4000c101906 */
.L_x_1459:
[----:B------:R-:W-:Y:S05]  /*e740*/  BSYNC B0 ;  /* 0x0000000000007941 */ /* 0x000fea0003800000 */
.L_x_1458:
        /* <DEDUP_REMOVED lines=12> */
.L_x_1465:
[----:B------:R-:W0:Y:S02]  /*e810*/  LDS R2, [R0] ;  /* 0x0000000000027984 */ /* 0x000e240000000800 */
[----:B0-----:R-:W-:-:S06]  /*e820*/  HADD2 R3, R2, R25 ;  /* 0x0000001902037230 */ /* 0x001fcc0000000000 */
[----:B------:R-:W0:Y:S02]  /*e830*/  ATOMS.CAST.SPIN R3, [R0], R2, R3 ;  /* 0x000000020003738d */ /* 0x000e240001800003 */
[----:B0-----:R-:W-:-:S13]  /*e840*/  ISETP.EQ.U32.AND P0, PT, R3, 0x1, PT ;  /* 0x000000010300780c */ /* 0x001fda0003f02070 */
[----:B------:R-:W-:Y:S05]  /*e850*/  @!P0 BRA `(.L_x_1465) ;  /* 0xfffffffc00ec8947 */ /* 0x000fea000383ffff */
[----:B------:R-:W-:Y:S05]  /*e860*/  BRA `(.L_x_1463) ;  /* 0x00000000000c7947 */ /* 0x000fea0003800000 */
.L_x_1464:
[----:B------:R-:W2:Y:S02]  /*e870*/  LD.E R0, desc[UR6][R4.64] ;  /* 0x0000000604007980 */ /* 0x000ea4000c101900 */
[----:B--2---:R-:W-:-:S05]  /*e880*/  IADD3 R3, R25, R0, RZ ;  /* 0x0000000019037210 */ /* 0x004fca0007ffe0ff */
[----:B------:R0:W-:Y:S02]  /*e890*/  ST.E desc[UR6][R4.64], R3 ;  /* 0x0000000304007985 */ /* 0x0001e4000c101906 */
.L_x_1463:
[----:B------:R-:W-:Y:S05]  /*e8a0*/  BSYNC B0 ;  /* 0x0000000000007941 */ /* 0x000fea0003800000 */
.L_x_1462:
[----:B------:R1:W-:Y:S01]  /*e8b0*/  ATOM.E.ADD.F16x2.RN.STRONG.GPU P0, RZ, desc[UR6][R4.64+0x4], R93 ;  /* 0x0000045d04ff79a2 */ /* 0x0003e2000810e1c6 */
[----:B------:R-:W-:Y:S04]  /*e8c0*/  BSSY B0, `(.L_x_1466) ;  /* 0x000000f000007945 */ /* 0x000fe80003800000 */
[----:B-1----:R-:W-:Y:S05]  /*e8d0*/  @P0 BRA `(.L_x_1467) ;  /* 0x0000000000340947 */ /* 0x002fea0003800000 */
[----:B------:R-:W1:Y:S02]  /*e8e0*/  QSPC.E.S P0, RZ, [R4+0x4] ;  /* 0x0000040004ff73aa */ /* 0x000e640000000500 */
[----:B-1----:R-:W-:Y:S05]  /*e8f0*/  @!P0 BRA `(.L_x_1468) ;  /* 0x0000000000208947 */ /* 0x002fea0003800000 */
[----:B------:R-:W-:-:S04]  /*e900*/  MOV R2, R4 ;  /* 0x0000000400027202 */ /* 0x000fc80000000f00 */
[----:B------:R-:W-:-:S07]  /*e910*/  MOV R0, R2 ;  /* 0x0000000200007202 */ /* 0x000fce0000000f00 */
.L_x_1469:
[----:B------:R-:W0:Y:S02]  /*e920*/  LDS R2, [R0+0x4] ;  /* 0x0000040000027984 */ /* 0x000e240000000800 */
[----:B0-----:R-:W-:-:S10]  /*e930*/  HFMA2.MMA R3, R2, 1, 1, R93 ;  /* 0x3c003c0002037835 */ /* 0x001fd4000000005d */
[----:B------:R-:W0:Y:S02]  /*e940*/  ATOMS.CAST.SPIN R3, [R0+0x4], R2, R3 ;  /* 0x000004020003738d */ /* 0x000e240001800003 */
[----:B0-----:R-:W-:-:S13]  /*e950*/  ISETP.EQ.U32.AND P0, PT, R3, 0x1, PT ;  /* 0x000000010300780c */ /* 0x001fda0003f02070 */
[----:B------:R-:W-:Y:S05]  /*e960*/  @!P0 BRA `(.L_x_1469) ;  /* 0xfffffffc00ec8947 */ /* 0x000fea000383ffff */
[----:B------:R-:W-:Y:S05]  /*e970*/  BRA `(.L_x_1467) ;  /* 0x00000000000c7947 */ /* 0x000fea0003800000 */
.L_x_1468:
[----:B------:R-:W0:Y:S02]  /*e980*/  LD.E R0, desc[UR6][R4.64+0x4] ;  /* 0x0000040604007980 */ /* 0x000e24000c101900 */
[----:B0-----:R-:W-:-:S05]  /*e990*/  IADD3 R3, R93, R0, RZ ;  /* 0x000000005d037210 */ /* 0x001fca0007ffe0ff */
[----:B------:R1:W-:Y:S02]  /*e9a0*/  ST.E desc[UR6][R4.64+0x4], R3 ;  /* 0x0000040304007985 */ /* 0x0003e4000c101906 */
.L_x_1467:
[----:B------:R-:W-:Y:S05]  /*e9b0*/  BSYNC B0 ;  /* 0x0000000000007941 */ /* 0x000fea0003800000 */
.L_x_1466:
        /* <DEDUP_REMOVED lines=12> */
.L_x_1473:
[----:B------:R-:W0:Y:S02]  /*ea80*/  LDS R2, [R0] ;  /* 0x0000000000027984 */ /* 0x000e240000000800 */
[----:B0-----:R-:W-:-:S06]  /*ea90*/  HADD2 R3, R2, R23 ;  /* 0x0000001702037230 */ /* 0x001fcc0000000000 */
[----:B------:R-:W0:Y:S02]  /*eaa0*/  ATOMS.CAST.SPIN R3, [R0], R2, R3 ;  /* 0x000000020003738d */ /* 0x000e240001800003 */
[----:B0-----:R-:W-:-:S13]  /*eab0*/  ISETP.EQ.U32.AND P0, PT, R3, 0x1, PT ;  /* 0x000000010300780c */ /* 0x001fda0003f02070 */
[----:B------:R-:W-:Y:S05]  /*eac0*/  @!P0 BRA `(.L_x_1473) ;  /* 0xfffffffc00ec8947 */ /* 0x000fea000383ffff */
[----:B------:R-:W-:Y:S05]  /*ead0*/  BRA `(.L_x_1471) ;  /* 0x00000000000c7947 */ /* 0x000fea0003800000 */
.L_x_1472:
[----:B------:R-:W2:Y:S02]  /*eae0*/  LD.E R0, desc[UR6][R4.64] ;  /* 0x0000000604007980 */ /* 0x000ea4000c101900 */
[----:B--2---:R-:W-:-:S05]  /*eaf0*/  IADD3 R3, R23, R0, RZ ;  /* 0x0000000017037210 */ /* 0x004fca0007ffe0ff */
[----:B------:R0:W-:Y:S02]  /*eb00*/  ST.E desc[UR6][R4.64], R3 ;  /* 0x0000000304007985 */ /* 0x0001e4000c101906 */
.L_x_1471:
[----:B------:R-:W-:Y:S05]  /*eb10*/  BSYNC B0 ;  /* 0x0000000000007941 */ /* 0x000fea0003800000 */
.L_x_1470:
[----:B------:R1:W-:Y:S02]  /*eb20*/  ATOM.E.ADD.F16x2.RN.STRONG.GPU P0, RZ, desc[UR6][R4.64+0x4], R7 ;  /* 0x0000040704ff79a2 */ /* 0x0003e4000810e1c6 */
[----:B-1----:R-:W-:Y:S05]  /*eb30*/  @P0 EXIT ;  /* 0x000000000000094d */ /* 0x002fea0003800000 */
[----:B------:R-:W1:Y:S02]  /*eb40*/  QSPC.E.S P0, RZ, [R4+0x4] ;  /* 0x0000040004ff73aa */ /* 0x000e640000000500 */
[----:B-1----:R-:W-:Y:S05]  /*eb50*/  @!P0 BRA `(.L_x_1474) ;  /* 0x0000000000208947 */ /* 0x002fea0003800000 */
[----:B------:R-:W-:-:S04]  /*eb60*/  MOV R2, R4 ;  /* 0x0000000400027202 */ /* 0x000fc80000000f00 */
[----:B------:R-:W-:-:S07]  /*eb70*/  MOV R0, R2 ;  /* 0x0000000200007202 */ /* 0x000fce0000000f00 */
.L_x_1475:
[----:B------:R-:W0:Y:S02]  /*eb80*/  LDS R2, [R0+0x4] ;  /* 0x0000040000027984 */ /* 0x000e240000000800 */
[----:B0-----:R-:W-:-:S10]  /*eb90*/  HFMA2.MMA R3, R2, 1, 1, R7 ;  /* 0x3c003c0002037835 */ /* 0x001fd40000000007 */
[----:B------:R-:W0:Y:S02]  /*eba0*/  ATOMS.CAST.SPIN R3, [R0+0x4], R2, R3 ;  /* 0x000004020003738d */ /* 0x000e240001800003 */
[----:B0-----:R-:W-:-:S13]  /*ebb0*/  ISETP.EQ.U32.AND P0, PT, R3, 0x1, PT ;  /* 0x000000010300780c */ /* 0x001fda0003f02070 */
[----:B------:R-:W-:Y:S05]  /*ebc0*/  @!P0 BRA `(.L_x_1475) ;  /* 0xfffffffc00ec8947 */ /* 0x000fea000383ffff */
[----:B------:R-:W-:Y:S05]  /*ebd0*/  EXIT ;  /* 0x000000000000794d */ /* 0x000fea0003800000 */
.L_x_1474:
[----:B------:R-:W0:Y:S02]  /*ebe0*/  LD.E R0, desc[UR6][R4.64+0x4] ;  /* 0x0000040604007980 */ /* 0x000e24000c101900 */
[----:B0-----:R-:W-:-:S05]  /*ebf0*/  IADD3 R3, R7, R0, RZ ;  /* 0x0000000007037210 */ /* 0x001fca0007ffe0ff */
[----:B------:R-:W-:Y:S01]  /*ec00*/  ST.E desc[UR6][R4.64+0x4], R3 ;  /* 0x0000040304007985 */ /* 0x000fe2000c101906 */
[----:B------:R-:W-:Y:S05]  /*ec10*/  EXIT ;  /* 0x000000000000794d */ /* 0x000fea0003800000 */
.L_x_1476:
        /* <DEDUP_REMOVED lines=14> */
.L_x_5200:


//--------------------- .text._Z23gemm_half_q_half_kernelILi4ELi152ELb1ELb1ELi32EEvPK6__halfPKjS4_S2_PS0_iiiiPKtS7_iiiiiibS2_i --------------------------
	.section	.text._Z23gemm_half_q_half_kernelILi4ELi152ELb1ELb1ELi32EEvPK6__halfPKjS4_S2_PS0_iiiiPKtS7_iiiiiibS2_i,"ax",@progbits
	.align	128
        .global         _Z23gemm_half_q_half_kernelILi4ELi152ELb1ELb1ELi32EEvPK6__halfPKjS4_S2_PS0_iiiiPKtS7_iiiiiibS2_i
        .type           _Z23gemm_half_q_half_kernelILi4ELi152ELb1ELb1ELi32EEvPK6__halfPKjS4_S2_PS0_iiiiPKtS7_iiiiiibS2_i,@function
        .size           _Z23gemm_half_q_half_kernelILi4ELi152ELb1ELb1ELi32EEvPK6__halfPKjS4_S2_PS0_iiiiPKtS7_iiiiiibS2_i,(.L_x_5201 - _Z23gemm_half_q_half_kernelILi4ELi152ELb1ELb1ELi32EEvPK6__halfPKjS4_S2_PS0_iiiiPKtS7_iiiiiibS2_i)
        .other          _Z23gemm_half_q_half_kernelILi4ELi152ELb1ELb1ELi32EEvPK6__halfPKjS4_S2_PS0_iiiiPKtS7_iiiiiibS2_i,@"STO_CUDA_ENTRY STV_DEFAULT"
_Z23gemm_half_q_half_kernelILi4ELi152ELb1ELb1ELi32EEvPK6__halfPKjS4_S2_PS0_iiiiPKtS7_iiiiiibS2_i:
.text._Z23gemm_half_q_half_kernelILi4ELi152ELb1ELb1ELi32EEvPK6__halfPKjS4_S2_PS0_iiiiPKtS7_iiiiiibS2_i:
        /* <DEDUP_REMOVED lines=49> */
.L_x_1477:
        /* <DEDUP_REMOVED lines=25> */
.L_x_1482:
        /* <DEDUP_REMOVED lines=37> */
.L_x_1481:
        /* <DEDUP_REMOVED lines=24> */
.L_x_1483:
        /* <DEDUP_REMOVED lines=14> */
.L_x_1480:
        /* <DEDUP_REMOVED lines=10> */
.L_x_1485:
        /* <DEDUP_REMOVED lines=37> */
.L_x_1484:
        /* <DEDUP_REMOVED lines=24> */
.L_x_1486:
        /* <DEDUP_REMOVED lines=13> */
.L_x_1479:
[----:B------:R-:W-:Y:S05]  /*0e90*/  BSYNC B0 ;  /* 0x0000000000007941 */ /* 0x000fea0003800000 */
.L_x_1478:
        /* <DEDUP_REMOVED lines=17> */
.L_x_1489:
        /* <DEDUP_REMOVED lines=19> */
.L_x_1488:
        /* <DEDUP_REMOVED lines=14> */
.L_x_1490:
[----:B------:R-:W-:-:S13]  /*11c0*/  ISETP.LT.OR P0, PT, R3, R97, P0 ;  /* 0x000000610300720c */ /* 0x000fda0000701670 */
[----:B01----:R-:W0:Y:S01]  /*11d0*/  @P0 LDC.64 R4, c[0x0][0x230] ;  /* 0x00008c00ff040b82 */ /* 0x003e220000000a00 */
[----:B------:R-:W-:-:S05]  /*11e0*/  @P0 LEA R2, R2, R3, 0x2 ;  /* 0x0000000302020211 */ /* 0x000fca00078e10ff */
[----:B------:R-:W-:-:S04]  /*11f0*/  @P0 IMAD R3, R2, R89, R0 ;  /* 0x0000005902030224 */ /* 0x000fc800078e0200 */
[----:B0-----:R-:W-:-:S05]  /*1200*/  @P0 IMAD.WIDE R2, R3, 0x2, R4 ;  /* 0x0000000203020825 */ /* 0x001fca00078e0204 */
[----:B------:R1:W-:Y:S02]  /*1210*/  @P0 STG.E.64 desc[UR6][R2.64], RZ ;  /* 0x000000ff02000986 */ /* 0x0003e4000c101b06 */
.L_x_1487:
[----:B------:R-:W2:Y:S08]  /*1220*/  LDC R18, c[0x0][0x25c] ;  /* 0x00009700ff127b82 */ /* 0x000eb00000000800 */
[----:B------:R-:W-:Y:S01]  /*1230*/  BAR.SYNC.DEFER_BLOCKING 0x0 ;  /* 0x0000000000007b1d */ /* 0x000fe20000010000 */
[----:B------:R-:W-:-:S05]  /*1240*/  ISETP.GE.AND P0, PT, R95, R96, PT ;  /* 0x000000605f00720c */ /* 0x000fca0003f06270 */
[----:B------:R-:W-:Y:S02]  /*1250*/  ULDC UR8, c[0x0][0x258] ;  /* 0x0000960000087ab9 */ /* 0x000fe40000000800 */
[----:B------:R-:W3:Y:S01]  /*1260*/  LDC R19, c[0x0][0x264] ;  /* 0x00009900ff137b82 */ /* 0x000ee20000000800 */
[----:B------:R-:W-:Y:S01]  /*1270*/  ULDC UR5, c[0x0][0x260] ;  /* 0x0000980000057ab9 */ /* 0x000fe20000000800 */
[----:B------:R-:W-:Y:S01]  /*1280*/  ULDC UR9, c[0x0][0x268] ;  /* 0x00009a0000097ab9 */ /* 0x000fe20000000800 */
[C---:B------:R-:W-:Y:S02]  /*1290*/  ISETP.GT.AND P5, PT, R95.reuse, UR8, PT ;  /* 0x000000085f007c0c */ /* 0x040fe4000bfa4270 */
[C---:B------:R-:W-:Y:S02]  /*12a0*/  ISETP.GT.AND P4, PT, R95.reuse, UR5, PT ;  /* 0x000000055f007c0c */ /* 0x040fe4000bf84270 */
[C---:B------:R-:W-:Y:S02]  /*12b0*/  ISETP.GT.AND P3, PT, R95.reuse, UR9, PT ;  /* 0x000000095f007c0c */ /* 0x040fe4000bf64270 */
[----:B------:R-:W-:-:S02]  /*12c0*/  VIMNMX R17, R95, UR8, PT ;  /* 0x000000085f117c48 */ /* 0x000fc4000bfe0100 */
[----:B--2---:R-:W-:Y:S01]  /*12d0*/  ISETP.GT.AND P2, PT, R95, R18, PT ;  /* 0x000000125f00720c */ /* 0x004fe20003f44270 */
[----:B------:R-:W-:-:S12]  /*12e0*/  @P0 BRA `(.L_x_1491) ;  /* 0x0000000000d40947 */ /* 0x000fd80003800000 */
[----:B0-----:R-:W0:Y:S01]  /*12f0*/  LDC.64 R8, c[0x0][0x248] ;  /* 0x00009200ff087b82 */ /* 0x001e220000000a00 */
[----:B-1----:R-:W-:-:S05]  /*1300*/  SHF.L.U32 R3, R90, 0x6, RZ ;  /* 0x000000065a037819 */ /* 0x002fca00000006ff */
        /* <DEDUP_REMOVED lines=9> */
.L_x_1492:
        /* <DEDUP_REMOVED lines=11> */
[----:B------:R-:W4:Y:S01]  /*1450*/  LDG.E.U16.CONSTANT R6, desc[UR6][R6.64] ;  /* 0x0000000606067981 */ /* 0x000f22000c1e9500 */
[----:B0-----:R-:W-:-:S06]  /*1460*/  IMAD.WIDE R4, R14, 0x2, R4 ;  /* 0x000000020e047825 */ /* 0x001fcc00078e0204 */
[----:B------:R-:W3:Y:S01]  /*1470*/  LDG.E.U16.CONSTANT R4, desc[UR6][R4.64] ;  /* 0x0000000604047981 */ /* 0x000ee2000c1e9500 */
        /* <DEDUP_REMOVED lines=17> */
[----:B------:R-:W3:Y:S01]  /*1590*/  I2F.F16 R45, R15 ;  /* 0x0000000f002d7306 */ /* 0x000ee20000200c00 */
[----:B------:R-:W-:Y:S01]  /*15a0*/  IMAD R14, R14, R14, RZ ;  /* 0x0000000e0e0e7224 */ /* 0x000fe200078e02ff */
[----:B------:R-:W-:-:S06]  /*15b0*/  ISETP.GE.AND P6, PT, R13, R96, PT ;  /* 0x000000600d00720c */ /* 0x000fcc0003fc6270 */
[----:B------:R-:W0:Y:S01]  /*15c0*/  I2F.F16 R3, R16 ;  /* 0x0000001000037306 */ /* 0x000e220000200c00 */
[----:B---3--:R-:W-:-:S07]  /*15d0*/  HMUL2 R45, R45.H0_H0, R4.H0_H0 ;  /* 0x200000042d2d7232 */ /* 0x008fce0000000800 */
[----:B------:R-:W1:Y:S01]  /*15e0*/  I2F.F16 R43, R2 ;  /* 0x00000002002b7306 */ /* 0x000e620000200c00 */
[----:B0-----:R-:W-:-:S07]  /*15f0*/  HMUL2 R44, R3.H0_H0, R4.H0_H0 ;  /* 0x20000004032c7232 */ /* 0x001fce0000000800 */
[----:B------:R-:W0:Y:S01]  /*1600*/  I2F.F16 R5, R14 ;  /* 0x0000000e00057306 */ /* 0x000e220000200c00 */
[-C--:B-1----:R-:W-:Y:S02]  /*1610*/  HMUL2 R43, R43.H0_H0, R4.reuse.H0_H0 ;  /* 0x200000042b2b7232 */ /* 0x082fe40000000800 */
[----:B0-----:R-:W-:Y:S01]  /*1620*/  HMUL2 R42, R5.H0_H0, R4.H0_H0 ;  /* 0x20000004052a7232 */ /* 0x001fe20000000800 */
[----:B------:R-:W-:Y:S06]  /*1630*/  @!P6 BRA `(.L_x_1492) ;  /* 0xfffffffc0058e947 */ /* 0x000fec000383ffff */
.L_x_1491:
[----:B-1----:R-:W-:Y:S02]  /*1640*/  SHF.R.S32.HI R2, RZ, 0x1f, R17 ;  /* 0x0000001fff027819 */ /* 0x002fe40000011411 */
[----:B---3--:R-:W-:Y:S02]  /*1650*/  ISETP.GT.AND P6, PT, R95, R19, PT ;  /* 0x000000135f00720c */ /* 0x008fe40003fc4270 */
[----:B------:R-:W-:Y:S02]  /*1660*/  LEA.HI R17, R2, R17, RZ, 0x5 ;  /* 0x0000001102117211 */ /* 0x000fe400078f28ff */
[----:B------:R-:W-:Y:S01]  /*1670*/  CS2R R2, SRZ ;  /* 0x0000000000027805 */ /* 0x000fe2000001ff00 */
[----:B------:R-:W-:Y:S08]  /*1680*/  @!P5 BRA `(.L_x_1493) ;  /* 0x00000000001cd947 */ /* 0x000ff00003800000 */
[----:B------:R-:W1:Y:S02]  /*1690*/  LDC R4, c[0x0][0x25c] ;  /* 0x00009700ff047b82 */ /* 0x000e640000000800 */
[----:B-1----:R-:W-:-:S04]  /*16a0*/  VIMNMX R3, R95, R4, PT ;  /* 0x000000045f037248 */ /* 0x002fc80003fe0100 */
[----:B------:R-:W-:-:S04]  /*16b0*/  IADD3 R3, R3, -UR8, RZ ;  /* 0x8000000803037c10 */ /* 0x000fc8000fffe0ff */
[----:B------:R-:W-:-:S04]  /*16c0*/  SHF.R.S32.HI R4, RZ, 0x1f, R3 ;  /* 0x0000001fff047819 */ /* 0x000fc80000011403 */
[----:B------:R-:W-:-:S04]  /*16d0*/  LEA.HI R4, R4, R3, RZ, 0x5 ;  /* 0x0000000304047211 */ /* 0x000fc800078f28ff */
[----:B------:R-:W-:-:S05]  /*16e0*/  SHF.R.S32.HI R4, RZ, 0x5, R4 ;  /* 0x00000005ff047819 */ /* 0x000fca0000011404 */
[----:B------:R-:W-:-:S07]  /*16f0*/  IMAD R3, R4, 0x6, RZ ;  /* 0x0000000604037824 */ /* 0x000fce00078e02ff */
.L_x_1493:
[----:B------:R-:W-:Y:S05]  /*1700*/  @!P2 BRA `(.L_x_1494) ;  /* 0x00000000001ca947 */ /* 0x000fea0003800000 */
[----:B------:R-:W1:Y:S02]  /*1710*/  LDC R2, c[0x0][0x260] ;  /* 0x00009800ff027b82 */ /* 0x000e640000000800 */
[----:B-1----:R-:W-:-:S04]  /*1720*/  VIMNMX R2, R95, R2, PT ;  /* 0x000000025f027248 */ /* 0x002fc80003fe0100 */
[----:B------:R-:W-:-:S04]  /*1730*/  IADD3 R2, R2, -R18, RZ ;  /* 0x8000001202027210 */ /* 0x000fc80007ffe0ff */
[----:B0-----:R-:W-:-:S04]  /*1740*/  SHF.R.S32.HI R5, RZ, 0x1f, R2 ;  /* 0x0000001fff057819 */ /* 0x001fc80000011402 */
[----:B------:R-:W-:-:S04]  /*1750*/  LEA.HI R5, R5, R2, RZ, 0x5 ;  /* 0x0000000205057211 */ /* 0x000fc800078f28ff */
[----:B------:R-:W-:-:S04]  /*1760*/  SHF.R.S32.HI R5, RZ, 0x5, R5 ;  /* 0x00000005ff057819 */ /* 0x000fc80000011405 */
[----:B------:R-:W-:-:S07]  /*1770*/  LEA R2, R5, R5, 0x2 ;  /* 0x0000000505027211 */ /* 0x000fce00078e10ff */
.L_x_1494:
[----:B0-----:R-:W-:Y:S02]  /*1780*/  CS2R R4, SRZ ;  /* 0x0000000000047805 */ /* 0x001fe4000001ff00 */
[----:B------:R-:W-:Y:S01]  /*1790*/  SHF.R.S32.HI R8, RZ, 0x5, R17 ;  /* 0x00000005ff087819 */ /* 0x000fe20000011411 */
        /* <DEDUP_REMOVED lines=8> */
.L_x_1495:
        /* <DEDUP_REMOVED lines=8> */
.L_x_1496:
        /* <DEDUP_REMOVED lines=9> */
.L_x_1497:
        /* <DEDUP_REMOVED lines=19> */
[----:B-----5:R-:W-:Y:S02]  /*1a60*/  PRMT R24, RZ, 0x5410, RZ ;  /* 0x00005410ff187816 */ /* 0x020fe400000000ff */
        /* <DEDUP_REMOVED lines=16> */
.L_x_1515:
        /* <DEDUP_REMOVED lines=197> */
.L_x_1500:
        /* <DEDUP_REMOVED lines=91> */
.L_x_1501:
        /* <DEDUP_REMOVED lines=93> */
.L_x_1502:
        /* <DEDUP_REMOVED lines=87> */
.L_x_1499:
        /* <DEDUP_REMOVED lines=200> */
.L_x_1504:
        /* <DEDUP_REMOVED lines=91> */
.L_x_1505:
        /* <DEDUP_REMOVED lines=93> */
.L_x_1506:
        /* <DEDUP_REMOVED lines=87> */
.L_x_1503:
        /* <DEDUP_REMOVED lines=199> */
.L_x_1508:
        /* <DEDUP_REMOVED lines=91> */
.L_x_1509:
        /* <DEDUP_REMOVED lines=93> */
.L_x_1510:
        /* <DEDUP_REMOVED lines=87> */
.L_x_1507:
        /* <DEDUP_REMOVED lines=199> */
.L_x_1512:
        /* <DEDUP_REMOVED lines=91> */
.L_x_1513:
        /* <DEDUP_REMOVED lines=93> */
.L_x_1514:
        /* <DEDUP_REMOVED lines=87> */
.L_x_1511:
        /* <DEDUP_REMOVED lines=9> */
.L_x_1498:
        /* <DEDUP_REMOVED lines=8> */
.L_x_1521:
        /* <DEDUP_REMOVED lines=39> */
[----:B------:R-:W-:Y:S02]  /*9460*/  LOP3.LUT R3, R30, 0x1f001f, RZ, 0xc0, !PT ;  /* 0x001f001f1e037812 */ /* 0x000fe400078ec0ff */
[----:B------:R-:W-:-:S02]  /*9470*/  SHF.R.U32.HI R32, RZ, 0xa, R30 ;  /* 0x0000000aff207819 */ /* 0x000fc4000001161e */
[--C-:B------:R-:W-:Y:S02]  /*9480*/  SHF.R.U32.HI R30, RZ, 0xc, R8.reuse ;  /* 0x0000000cff1e7819 */ /* 0x100fe40000011608 */
[C---:B------:R-:W-:Y:S02]  /*9490*/  LOP3.LUT R73, R8.reuse, 0x3e003e0, RZ, 0xc0, !PT ;  /* 0x03e003e008497812 */ /* 0x040fe400078ec0ff */
[----:B------:R-:W-:Y:S02]  /*94a0*/  LOP3.LUT R71, R8, 0x1f001f, RZ, 0xc0, !PT ;  /* 0x001f001f08477812 */ /* 0x000fe400078ec0ff */
[----:B------:R-:W-:Y:S02]  /*94b0*/  SHF.R.U32.HI R72, RZ, 0xa, R8 ;  /* 0x0000000aff487819 */ /* 0x000fe40000011608 */
[----:B------:R-:W-:Y:S02]  /*94c0*/  PRMT R47, R93, 0x9910, RZ ;  /* 0x000099105d2f7816 */ /* 0x000fe400000000ff */
[----:B------:R-:W-:-:S02]  /*94d0*/  LOP3.LUT R29, R28, 0x40004, R29, 0xf8, !PT ;  /* 0x000400041c1d7812 */ /* 0x000fc400078ef81d */
[----:B------:R-:W-:Y:S02]  /*94e0*/  SHF.R.U32.HI R81, RZ, 0xd, R15 ;  /* 0x0000000dff517819 */ /* 0x000fe4000001160f */
[--C-:B------:R-:W-:Y:S02]  /*94f0*/  SHF.R.U32.HI R8, RZ, 0xc, R9.reuse ;  /* 0x0000000cff087819 */ /* 0x100fe40000011609 */
[C---:B------:R-:W-:Y:S02]  /*9500*/  LOP3.LUT R64, R9.reuse, 0x3e003e0, RZ, 0xc0, !PT ;  /* 0x03e003e009407812 */ /* 0x040fe400078ec0ff */
[----:B------:R-:W-:Y:S02]  /*9510*/  LOP3.LUT R69, R9, 0x1f001f, RZ, 0xc0, !PT ;  /* 0x001f001f09457812 */ /* 0x000fe400078ec0ff */
[----:B------:R-:W-:Y:S02]  /*9520*/  SHF.R.U32.HI R70, RZ, 0xa, R9 ;  /* 0x0000000aff467819 */ /* 0x000fe40000011609 */
[----:B------:R-:W-:-:S02]  /*9530*/  LOP3.LUT R80, R79, 0x20002, R80, 0xf8, !PT ;  /* 0x000200024f507812 */ /* 0x000fc400078ef850 */
[----:B------:R-:W-:Y:S02]  /*9540*/  LOP3.LUT R75, R74, 0x40004, R75, 0xf8, !PT ;  /* 0x000400044a4b7812 */ /* 0x000fe400078ef84b */
[----:B------:R-:W-:Y:S02]  /*9550*/  SHF.R.U32.HI R9, RZ, 0xc, R10 ;  /* 0x0000000cff097819 */ /* 0x000fe4000001160a */
[----:B------:R-:W-:Y:S02]  /*9560*/  LOP3.LUT R78, R77, 0x40004, R78, 0xf8, !PT ;  /* 0x000400044d4e7812 */ /* 0x000fe400078ef84e */
[----:B------:R-:W-:Y:S02]  /*9570*/  ISETP.NE.AND P2, PT, R47, RZ, PT ;  /* 0x000000ff2f00720c */ /* 0x000fe40003f45270 */
[----:B------:R-:W-:Y:S02]  /*9580*/  LOP3.LUT R29, R29, 0x80008, R30, 0xf8, !PT ;  /* 0x000800081d1d7812 */ /* 0x000fe400078ef81e */
[----:B------:R-:W-:-:S02]  /*9590*/  LOP3.LUT R63, R16, 0x3e003e0, RZ, 0xc0, !PT ;  /* 0x03e003e0103f7812 */ /* 0x000fc400078ec0ff */
[----:B------:R-:W-:Y:S02]  /*95a0*/  LOP3.LUT R56, R16, 0x1f001f, RZ, 0xc0, !PT ;  /* 0x001f001f10387812 */ /* 0x000fe400078ec0ff */
[----:B------:R-:W-:Y:S02]  /*95b0*/  SHF.R.U32.HI R58, RZ, 0xa, R16 ;  /* 0x0000000aff3a7819 */ /* 0x000fe40000011610 */
[C---:B------:R-:W-:Y:S02]  /*95c0*/  LOP3.LUT R62, R17.reuse, 0x3e003e0, RZ, 0xc0, !PT ;  /* 0x03e003e0113e7812 */ /* 0x040fe400078ec0ff */
[----:B------:R-:W-:Y:S02]  /*95d0*/  LOP3.LUT R50, R17, 0x1f001f, RZ, 0xc0, !PT ;  /* 0x001f001f11327812 */ /* 0x000fe400078ec0ff */
[----:B------:R-:W-:Y:S02]  /*95e0*/  SHF.R.U32.HI R54, RZ, 0xa, R17 ;  /* 0x0000000aff367819 */ /* 0x000fe40000011611 */
[----:B------:R-:W-:-:S02]  /*95f0*/  LOP3.LUT R47, R80, 0x40004, R81, 0xf8, !PT ;  /* 0x00040004502f7812 */ /* 0x000fc400078ef851 */
        /* <DEDUP_REMOVED lines=10> */
[----:B------:R-:W-:Y:S02]  /*96a0*/  SHF.R.U32.HI R68, RZ, 0xa, R12 ;  /* 0x0000000aff447819 */ /* 0x000fe4000001160c */
[----:B------:R-:W-:-:S02]  /*96b0*/  LOP3.LUT R18, R13, 0x3e003e0, RZ, 0xc0, !PT ;  /* 0x03e003e00d127812 */ /* 0x000fc400078ec0ff */
[----:B------:R-:W-:Y:S02]  /*96c0*/  MOV R82, 0x2800 ;  /* 0x0000280000527802 */ /* 0x000fe40000000f00 */
[----:B------:R-:W-:Y:S02]  /*96d0*/  LOP3.LUT R57, R13, 0x1f001f, RZ, 0xc0, !PT ;  /* 0x001f001f0d397812 */ /* 0x000fe400078ec0ff */
[----:B------:R-:W-:Y:S02]  /*96e0*/  SHF.R.U32.HI R59, RZ, 0xa, R13 ;  /* 0x0000000aff3b7819 */ /* 0x000fe4000001160d */
[C---:B------:R-:W-:Y:S02]  /*96f0*/  LOP3.LUT R12, R14.reuse, 0x3e003e0, RZ, 0xc0, !PT ;  /* 0x03e003e00e0c7812 */ /* 0x040fe400078ec0ff */
[----:B------:R-:W-:Y:S02]  /*9700*/  LOP3.LUT R53, R14, 0x1f001f, RZ, 0xc0, !PT ;  /* 0x001f001f0e357812 */ /* 0x000fe400078ec0ff */
[----:B------:R-:W-:-:S02]  /*9710*/  SHF.R.U32.HI R55, RZ, 0xa, R14 ;  /* 0x0000000aff377819 */ /* 0x000fc4000001160e */
[C---:B------:R-:W-:Y:S02]  /*9720*/  LOP3.LUT R13, R15.reuse, 0x3e003e0, RZ, 0xc0, !PT ;  /* 0x03e003e00f0d7812 */ /* 0x040fe400078ec0ff */
[----:B------:R-:W-:Y:S02]  /*9730*/  LOP3.LUT R39, R15, 0x1f001f, RZ, 0xc0, !PT ;  /* 0x001f001f0f277812 */ /* 0x000fe400078ec0ff */
[----:B------:R-:W-:Y:S02]  /*9740*/  SHF.R.U32.HI R46, RZ, 0xa, R15 ;  /* 0x0000000aff2e7819 */ /* 0x000fe4000001160f */
[C---:B------:R-:W-:Y:S02]  /*9750*/  LOP3.LUT R14, R10.reuse, 0x3e003e0, RZ, 0xc0, !PT ;  /* 0x03e003e00a0e7812 */ /* 0x040fe400078ec0ff */
[----:B------:R-:W-:Y:S02]  /*9760*/  LOP3.LUT R65, R10, 0x1f001f, RZ, 0xc0, !PT ;  /* 0x001f001f0a417812 */ /* 0x000fe400078ec0ff */
[----:B------:R-:W-:-:S02]  /*9770*/  SHF.R.U32.HI R66, RZ, 0xa, R10 ;  /* 0x0000000aff427819 */ /* 0x000fc4000001160a */
[--C-:B------:R-:W-:Y:S02]  /*9780*/  SHF.R.U32.HI R10, RZ, 0xc, R11.reuse ;  /* 0x0000000cff0a7819 */ /* 0x100fe4000001160b */
[C---:B------:R-:W-:Y:S02]  /*9790*/  LOP3.LUT R15, R11.reuse, 0x3e003e0, RZ, 0xc0, !PT ;  /* 0x03e003e00b0f7812 */ /* 0x040fe400078ec0ff */
[----:B------:R-:W-:Y:S02]  /*97a0*/  LOP3.LUT R48, R11, 0x1f001f, RZ, 0xc0, !PT ;  /* 0x001f001f0b307812 */ /* 0x000fe400078ec0ff */
[--C-:B------:R-:W-:Y:S02]  /*97b0*/  SHF.R.U32.HI R49, RZ, 0xa, R11.reuse ;  /* 0x0000000aff317819 */ /* 0x100fe4000001160b */
[----:B------:R-:W-:Y:S02]  /*97c0*/  PRMT R11, R82, 0x7610, R11 ;  /* 0x00007610520b7816 */ /* 0x000fe4000000000b */
[----:B------:R-:W-:-:S02]  /*97d0*/  LOP3.LUT R18, R18, 0x64006400, RZ, 0xfc, !PT ;  /* 0x6400640012127812 */ /* 0x000fc400078efcff */
[----:B------:R-:W-:Y:S02]  /*97e0*/  LOP3.LUT R86, R12, 0x64006400, RZ, 0xfc, !PT ;  /* 0x640064000c567812 */ /* 0x000fe400078efcff */
[----:B------:R-:W-:Y:S02]  /*97f0*/  LOP3.LUT R85, R47, 0x80008, R10, 0xf8, !PT ;  /* 0x000800082f557812 */ /* 0x000fe400078ef80a */
        /* <DEDUP_REMOVED lines=24> */
[----:B------:R-:W-:Y:S01]  /*9980*/  LOP3.LUT R46, R46, 0x1f001f, RZ, 0xc0, !PT ;  /* 0x001f001f2e2e7812 */ /* 0x000fe200078ec0ff */
[----:B------:R-:W-:Y:S01]  /*9990*/  HADD2 R70, R70, -1040, -1040 ;  /* 0xe410e41046467430 */ /* 0x000fe20000000000 */
[----:B------:R-:W-:Y:S02]  /*99a0*/  LOP3.LUT R39, R72, 0x64006400, RZ, 0xfc, !PT ;  /* 0x6400640048277812 */ /* 0x000fe400078efcff */
[----:B------:R-:W-:-:S02]  /*99b0*/  LOP3.LUT R60, R60, 0x64006400, RZ, 0xfc, !PT ;  /* 0x640064003c3c7812 */ /* 0x000fc400078efcff */
[----:B------:R-:W-:Y:S01]  /*99c0*/  LOP3.LUT R106, R17, 0x64006400, RZ, 0xfc, !PT ;  /* 0x64006400116a7812 */ /* 0x000fe200078efcff */
[-C--:B------:R-:W-:Y:S01]  /*99d0*/  HFMA2 R17, R88, R11.reuse.H0_H0, -48, -48 ;  /* 0xd200d20058117431 */ /* 0x080fe2000004000b */
        /* <DEDUP_REMOVED lines=38> */
[----:B------:R-:W-:Y:S01]  /*9c40*/  LOP3.LUT R74, R61, 0x64006400, RZ, 0xfc, !PT ;  /* 0x640064003d4a7812 */ /* 0x000fe200078efcff */
[-C--:B------:R-:W-:Y:S01]  /*9c50*/  HFMA2 R61, R82, R11.reuse.H0_H0, -48, -48 ;  /* 0xd200d200523d7431 */ /* 0x080fe2000004000b */
[C---:B------:R-:W-:Y:S02]  /*9c60*/  LOP3.LUT R75, R4.reuse, 0x3e003e0, RZ, 0xc0, !PT ;  /* 0x03e003e0044b7812 */ /* 0x040fe400078ec0ff */
[----:B------:R-:W-:Y:S01]  /*9c70*/  LOP3.LUT R8, R4, 0x1f001f, RZ, 0xc0, !PT ;  /* 0x001f001f04087812 */ /* 0x000fe200078ec0ff */
[----:B------:R-:W-:Y:S01]  /*9c80*/  HFMA2 R87, R74, R11.H0_H0, -48, -48 ;  /* 0xd200d2004a577431 */ /* 0x000fe2000004000b */
[C---:B------:R-:W-:Y:S02]  /*9c90*/  LOP3.LUT R77, R5.reuse, 0x3e003e0, RZ, 0xc0, !PT ;  /* 0x03e003e0054d7812 */ /* 0x040fe400078ec0ff */
[----:B------:R-:W-:Y:S02]  /*9ca0*/  LOP3.LUT R9, R5, 0x1f001f, RZ, 0xc0, !PT ;  /* 0x001f001f05097812 */ /* 0x000fe400078ec0ff */
[----:B------:R-:W-:-:S02]  /*9cb0*/  LOP3.LUT R79, R6, 0x3e003e0, RZ, 0xc0, !PT ;  /* 0x03e003e0064f7812 */ /* 0x000fc400078ec0ff */
[----:B------:R-:W-:Y:S02]  /*9cc0*/  LOP3.LUT R10, R6, 0x1f001f, RZ, 0xc0, !PT ;  /* 0x001f001f060a7812 */ /* 0x000fe400078ec0ff */
[----:B------:R-:W-:Y:S02]  /*9cd0*/  SHF.R.U32.HI R76, RZ, 0xb, R7 ;  /* 0x0000000bff4c7819 */ /* 0x000fe40000011607 */
[C---:B------:R-:W-:Y:S02]  /*9ce0*/  LOP3.LUT R83, R7.reuse, 0x3e003e0, RZ, 0xc0, !PT ;  /* 0x03e003e007537812 */ /* 0x040fe400078ec0ff */
[----:B------:R-:W-:Y:S02]  /*9cf0*/  LOP3.LUT R47, R7, 0x1f001f, RZ, 0xc0, !PT ;  /* 0x001f001f072f7812 */ /* 0x000fe400078ec0ff */
[----:B------:R-:W-:Y:S02]  /*9d00*/  SHF.R.U32.HI R4, RZ, 0xa, R4 ;  /* 0x0000000aff047819 */ /* 0x000fe40000011604 */
[----:B------:R-:W-:-:S02]  /*9d10*/  SHF.R.U32.HI R5, RZ, 0xa, R5 ;  /* 0x0000000aff057819 */ /* 0x000fc40000011605 */
[----:B------:R-:W-:Y:S02]  /*9d20*/  SHF.R.U32.HI R6, RZ, 0xa, R6 ;  /* 0x0000000aff067819 */ /* 0x000fe40000011606 */
[----:B------:R-:W-:Y:S02]  /*9d30*/  SHF.R.U32.HI R7, RZ, 0xa, R7 ;  /* 0x0000000aff077819 */ /* 0x000fe40000011607 */
[----:B------:R-:W-:Y:S02]  /*9d40*/  LOP3.LUT R74, R36, 0x1f001f, RZ, 0xc0, !PT ;  /* 0x001f001f244a7812 */ /* 0x000fe400078ec0ff */
[----:B------:R-:W-:Y:S02]  /*9d50*/  LOP3.LUT R81, R2, 0x1f001f, RZ, 0xc0, !PT ;  /* 0x001f001f02517812 */ /* 0x000fe400078ec0ff */
[----:B------:R-:W-:Y:S02]  /*9d60*/  LOP3.LUT R14, R75, 0x64006400, RZ, 0xfc, !PT ;  /* 0x640064004b0e7812 */ /* 0x000fe400078efcff */
        /* <DEDUP_REMOVED lines=8> */
[----:B------:R-:W-:Y:S01]  /*9df0*/  LOP3.LUT R31, R85, 0x100010, R76, 0xf8, !PT ;  /* 0x00100010551f7812 */ /* 0x000fe200078ef84c */
[----:B------:R-:W-:Y:S01]  /*9e00*/  HADD2 R85, R56, -1040, -1040 ;  /* 0xe410e41038557430 */ /* 0x000fe20000000000 */
        /* <DEDUP_REMOVED lines=149> */
.L_x_1518:
        /* <DEDUP_REMOVED lines=83> */
.L_x_1519:
        /* <DEDUP_REMOVED lines=82> */
.L_x_1520:
        /* <DEDUP_REMOVED lines=79> */
.L_x_1517:
[----:B------:R-:W-:Y:S01]  /*b6a0*/  IADD3 R95, R95, 0x20, RZ ;  /* 0x000000205f5f7810 */ /* 0x000fe20007ffe0ff */
[----:B------:R-:W-:Y:S01]  /*b6b0*/  UIADD3 UR4, UR4, 0x40, URZ ;  /* 0x0000004004047890 */ /* 0x000fe2000fffe03f */
[----:B-1----:R-:W-:Y:S02]  /*b6c0*/  IMAD.WIDE R6, R89, 0x4, R100 ;  /* 0x0000000459067825 */ /* 0x002fe400078e0264 */
[C---:B------:R-:W-:Y:S02]  /*b6d0*/  ISETP.GE.AND P2, PT, R95.reuse, UR5, PT ;  /* 0x000000055f007c0c */ /* 0x040fe4000bf46270 */
[----:B------:R-:W-:-:S13]  /*b6e0*/  ISETP.LT.AND P3, PT, R95, R96, PT ;  /* 0x000000605f00720c */ /* 0x000fda0003f61270 */
[----:B------:R-:W-:Y:S05]  /*b6f0*/  @!P2 BRA P3, `(.L_x_1521) ;  /* 0xffffffd800bca947 */ /* 0x000fea000183ffff */
.L_x_1516:
        /* <DEDUP_REMOVED lines=15> */
.L_x_1539:
[----:B------:R-:W-:Y:S05]  /*b7f0*/  @!P1 BRA `(.L_x_1523) ;  /* 0x0000006400a09947 */ /* 0x000fea0003800000 */
        /* <DEDUP_REMOVED lines=94> */
[--C-:B-1----:R-:W-:Y:S02]  /*bde0*/  HADD2.F32 R2, -RZ, R8.reuse.H0_H0 ;  /* 0x20000008ff027230 */ /* 0x102fe40000004100 */
[----:B------:R-:W-:Y:S01]  /*bdf0*/  FFMA.FTZ R39, R37, R32, R39 ;  /* 0x0000002025277223 */ /* 0x000fe20000010027 */
[----:B------:R-:W-:Y:S02]  /*be00*/  HADD2.F32 R34, -RZ, R17.H1_H1 ;  /* 0x30000011ff227230 */ /* 0x000fe40000004100 */
[----:B------:R-:W-:Y:S02]  /*be10*/  HADD2.F32 R33, -RZ, R8.H1_H1 ;  /* 0x30000008ff217230 */ /* 0x000fe40000004100 */
[----:B------:R-:W-:Y:S01]  /*be20*/  FFMA.FTZ R3, R3, R2, R0 ;  /* 0x0000000203037223 */ /* 0x000fe20000010000 */
[----:B------:R-:W-:-:S02]  /*be30*/  HADD2.F32 R8, -RZ, R20.H0_H0 ;  /* 0x20000014ff087230 */ /* 0x000fc40000004100 */
[----:B------:R-:W-:Y:S01]  /*be40*/  FFMA.FTZ R47, R37, R34, R47 ;  /* 0x00000022252f7223 */ /* 0x000fe2000001002f */
[----:B------:R-:W-:Y:S02]  /*be50*/  HADD2.F32 R36, -RZ, R30.H0_H0 ;  /* 0x2000001eff247230 */ /* 0x000fe40000004100 */
[----:B------:R-:W-:Y:S02]  /*be60*/  HADD2.F32 R0, -RZ, R18.H1_H1 ;  /* 0x30000012ff007230 */ /* 0x000fe40000004100 */
[C---:B------:R-:W-:Y:S01]  /*be70*/  FFMA.FTZ R8, R2.reuse, R8, R35 ;  /* 0x0000000802087223 */ /* 0x040fe20000010023 */
[----:B------:R-:W-:Y:S02]  /*be80*/  HADD2.F32 R32, -RZ, R20.H1_H1 ;  /* 0x30000014ff207230 */ /* 0x000fe40000004100 */
[----:B------:R-:W-:Y:S01]  /*be90*/  FFMA.FTZ R47, R2, R36, R47 ;  /* 0x00000024022f7223 */ /* 0x000fe2000001002f */
[----:B------:R-:W-:Y:S02]  /*bea0*/  HADD2.F32 R34, -RZ, R28.H0_H0 ;  /* 0x2000001cff227230 */ /* 0x000fe40000004100 */
[----:B------:R-:W-:Y:S01]  /*beb0*/  FFMA.FTZ R0, R0, R33, R3 ;  /* 0x0000002100007223 */ /* 0x000fe20000010003 */
[----:B------:R-:W-:-:S02]  /*bec0*/  HADD2.F32 R4, -RZ, R9.H0_H0 ;  /* 0x20000009ff047230 */ /* 0x000fc40000004100 */
[C---:B------:R-:W-:Y:S01]  /*bed0*/  FFMA.FTZ R35, R33.reuse, R32, R8 ;  /* 0x0000002021237223 */ /* 0x040fe20000010008 */
[----:B------:R-:W-:Y:S02]  /*bee0*/  HADD2.F32 R8, -RZ, R28.H1_H1 ;  /* 0x3000001cff087230 */ /* 0x000fe40000004100 */
[----:B------:R-:W-:Y:S01]  /*bef0*/  FFMA.FTZ R34, R2, R34, R39 ;  /* 0x0000002202227223 */ /* 0x000fe20000010027 */
[----:B------:R-:W-:Y:S02]  /*bf00*/  HADD2.F32 R36, -RZ, R30.H1_H1 ;  /* 0x3000001eff247230 */ /* 0x000fe40000004100 */
        /* <DEDUP_REMOVED lines=10> */
[----:B------:R-:W-:Y:S02]  /*bfb0*/  HADD2.F32 R0, -RZ, R19.H1_H1 ;  /* 0x30000013ff007230 */ /* 0x000fe40000004100 */
[----:B------:R-:W-:Y:S02]  /*bfc0*/  HADD2.F32 R2, -RZ, R21.H1_H1 ;  /* 0x30000015ff027230 */ /* 0x000fe40000004100 */
[----:B------:R-:W-:Y:S01]  /*bfd0*/  FFMA.FTZ R33, R4, R33, R47 ;  /* 0x0000002104217223 */ /* 0x000fe2000001002f */
[----:B------:R-:W-:-:S02]  /*bfe0*/  HADD2.F32 R32, -RZ, R29.H1_H1 ;  /* 0x3000001dff207230 */ /* 0x000fc40000004100 */
[----:B------:R-:W-:Y:S01]  /*bff0*/  FFMA.FTZ R0, R0, R9, R3 ;  /* 0x0000000900007223 */ /* 0x000fe20000010003 */
[----:B------:R-:W-:Y:S02]  /*c000*/  HADD2.F32 R34, -RZ, R31.H1_H1 ;  /* 0x3000001fff227230 */ /* 0x000fe40000004100 */
        /* <DEDUP_REMOVED lines=15> */
.L_x_1524:
        /* <DEDUP_REMOVED lines=29> */
[----:B------:R-:W-:Y:S01]  /*c2d0*/  FFMA.FTZ R35, R0, R34, R35 ;  /* 0x0000002200237223 */ /* 0x000fe20000010023 */
[----:B------:R-:W-:Y:S01]  /*c2e0*/  FFMA.FTZ R3, R4, R32, R3 ;  /* 0x0000002004037223 */ /* 0x000fe20000010003 */
[----:B------:R-:W-:Y:S02]  /*c2f0*/  HADD2.F32 R32, -RZ, R17.H0_H0 ;  /* 0x20000011ff207230 */ /* 0x000fe40000004100 */
[-C--:B------:R-:W-:Y:S01]  /*c300*/  FFMA.FTZ R37, R2, R34.reuse, R37 ;  /* 0x0000002202257223 */ /* 0x080fe20000010025 */
[----:B------:R-:W-:Y:S02]  /*c310*/  HADD2.F32 R4, -RZ, R15.H0_H0 ;  /* 0x2000000fff047230 */ /* 0x000fe40000004100 */
        /* <DEDUP_REMOVED lines=19> */
[----:B------:R-:W-:-:S02]  /*c450*/  HADD2.F32 R38, -RZ, R30.H0_H0 ;  /* 0x2000001eff267230 */ /* 0x000fc40000004100 */
[----:B------:R-:W-:Y:S02]  /*c460*/  HADD2.F32 R32, -RZ, R28.H1_H1 ;  /* 0x3000001cff207230 */ /* 0x000fe40000004100 */
[----:B------:R-:W-:Y:S01]  /*c470*/  FFMA.FTZ R37, R34, R8, R37 ;  /* 0x0000000822257223 */ /* 0x000fe20000010025 */
        /* <DEDUP_REMOVED lines=20> */
[-C--:B------:R-:W-:Y:S02]  /*c5c0*/  FFMA.FTZ R3, R35, R9.reuse, R4 ;  /* 0x0000000923037223 */ /* 0x080fe40000010004 */
        /* <DEDUP_REMOVED lines=14> */
.L_x_1526:
        /* <DEDUP_REMOVED lines=90> */
.L_x_1527:
        /* <DEDUP_REMOVED lines=21> */
[----:B------:R-:W-:Y:S02]  /*cda0*/  HADD2.F32 R2, -RZ, R13.H0_H0 ;  /* 0x2000000dff027230 */ /* 0x000fe40000004100 */
[----:B------:R-:W-:Y:S01]  /*cdb0*/  FFMA.FTZ R0, R0, R34, R11 ;  /* 0x0000002200007223 */ /* 0x000fe2000001000b */
        /* <DEDUP_REMOVED lines=15> */
[----:B------:R-:W-:Y:S01]  /*ceb0*/  FFMA.FTZ R12, R15, R35, R4 ;  /* 0x000000230f0c7223 */ /* 0x000fe20000010004 */
[----:B------:R-:W-:Y:S02]  /*cec0*/  HADD2.F32 R13, -RZ, R28.H0_H0 ;  /* 0x2000001cff0d7230 */ /* 0x000fe40000004100 */
[----:B------:R-:W-:-:S02]  /*ced0*/  HADD2.F32 R17, -RZ, R17.H1_H1 ;  /* 0x30000011ff117230 */ /* 0x000fc40000004100 */
[--C-:B------:R-:W-:Y:S02]  /*cee0*/  HADD2.F32 R2, -RZ, R9.reuse.H0_H0 ;  /* 0x20000009ff027230 */ /* 0x100fe40000004100 */
[-C--:B------:R-:W-:Y:S01]  /*cef0*/  FFMA.FTZ R13, R13, R3.reuse, R12 ;  /* 0x000000030d0d7223 */ /* 0x080fe2000001000c */
[----:B------:R-:W-:Y:S02]  /*cf00*/  HADD2.F32 R4, -RZ, R9.H1_H1 ;  /* 0x30000009ff047230 */ /* 0x000fe40000004100 */
[----:B------:R-:W-:Y:S01]  /*cf10*/  FFMA.FTZ R9, R11, R3, R0 ;  /* 0x000000030b097223 */ /* 0x000fe20000010000 */
[----:B------:R-:W-:Y:S02]  /*cf20*/  HADD2.F32 R11, -RZ, R20.H0_H0 ;  /* 0x20000014ff0b7230 */ /* 0x000fe40000004100 */
[----:B------:R-:W-:Y:S01]  /*cf30*/  FFMA.FTZ R34, R17, R35, R34 ;  /* 0x0000002311227223 */ /* 0x000fe20000010022 */
[----:B------:R-:W-:Y:S02]  /*cf40*/  HADD2.F32 R8, -RZ, R8.H1_H1 ;  /* 0x30000008ff087230 */ /* 0x000fe40000004100 */
[----:B------:R-:W-:-:S02]  /*cf50*/  HADD2.F32 R28, -RZ, R28.H1_H1 ;  /* 0x3000001cff1c7230 */ /* 0x000fc40000004100 */
[-C--:B------:R-:W-:Y:S01]  /*cf60*/  FFMA.FTZ R11, R11, R3.reuse, R10 ;  /* 0x000000030b0b7223 */ /* 0x080fe2000001000a */
[----:B------:R-:W-:Y:S02]  /*cf70*/  HADD2.F32 R15, -RZ, R30.H0_H0 ;  /* 0x2000001eff0f7230 */ /* 0x000fe40000004100 */
[----:B------:R-:W-:Y:S02]  /*cf80*/  HADD2.F32 R18, -RZ, R18.H1_H1 ;  /* 0x30000012ff127230 */ /* 0x000fe40000004100 */
        /* <DEDUP_REMOVED lines=35> */
.L_x_1525:
        /* <DEDUP_REMOVED lines=86> */
[----:B------:R-:W-:Y:S02]  /*d720*/  HADD2.F32 R46, -RZ, R20.H0_H0 ;  /* 0x20000014ff2e7230 */ /* 0x000fe40000004100 */
[----:B------:R-:W-:Y:S01]  /*d730*/  FFMA.FTZ R0, R0, R37, R3 ;  /* 0x0000002500007223 */ /* 0x000fe20000010003 */
[----:B------:R-:W-:Y:S02]  /*d740*/  HADD2.F32 R36, -RZ, R18.H1_H1 ;  /* 0x30000012ff247230 */ /* 0x000fe40000004100 */
        /* <DEDUP_REMOVED lines=8> */
[----:B------:R-:W-:Y:S02]  /*d7d0*/  HADD2.F32 R12, -RZ, R29.H0_H0 ;  /* 0x2000001dff0c7230 */ /* 0x000fe40000004100 */
[----:B------:R-:W-:Y:S01]  /*d7e0*/  FFMA.FTZ R49, R37, R38, R49 ;  /* 0x0000002625317223 */ /* 0x000fe20000010031 */
[----:B------:R-:W-:-:S02]  /*d7f0*/  HADD2.F32 R46, -RZ, R33.H0_H0 ;  /* 0x20000021ff2e7230 */ /* 0x000fc40000004100 */
[----:B------:R-:W-:Y:S02]  /*d800*/  HADD2.F32 R0, -RZ, R21.H1_H1 ;  /* 0x30000015ff007230 */ /* 0x000fe40000004100 */
[C---:B------:R-:W-:Y:S01]  /*d810*/  FFMA.FTZ R12, R2.reuse, R12, R39 ;  /* 0x0000000c020c7223 */ /* 0x040fe20000010027 */
[----:B------:R-:W-:Y:S02]  /*d820*/  HADD2.F32 R36, -RZ, R29.H1_H1 ;  /* 0x3000001dff247230 */ /* 0x000fe40000004100 */
[----:B------:R-:W-:Y:S01]  /*d830*/  FFMA.FTZ R49, R2, R46, R49 ;  /* 0x0000002e02317223 */ /* 0x000fe20000010031 */
[----:B------:R-:W-:Y:S02]  /*d840*/  HADD2.F32 R38, -RZ, R31.H0_H0 ;  /* 0x2000001fff267230 */ /* 0x000fe40000004100 */
[----:B------:R-:W-:Y:S01]  /*d850*/  FFMA.FTZ R0, R0, R35, R3 ;  /* 0x0000002300007223 */ /* 0x000fe20000010003 */
[----:B------:R-:W-:Y:S02]  /*d860*/  HADD2.F32 R4, -RZ, R13.H0_H0 ;  /* 0x2000000dff047230 */ /* 0x000fe40000004100 */
[----:B------:R-:W-:Y:S01]  /*d870*/  FFMA.FTZ R37, R35, R36, R12 ;  /* 0x0000002423257223 */ /* 0x000fe2000001000c */
[----:B------:R-:W-:-:S02]  /*d880*/  HADD2.F32 R12, -RZ, R31.H1_H1 ;  /* 0x3000001fff0c7230 */ /* 0x000fc40000004100 */
[----:B------:R-:W-:Y:S01]  /*d890*/  FFMA.FTZ R38, R2, R38, R47 ;  /* 0x0000002602267223 */ /* 0x000fe2000001002f */
[----:B------:R-:W-:Y:S02]  /*d8a0*/  HADD2.F32 R46, -RZ, R33.H1_H1 ;  /* 0x30000021ff2e7230 */ /* 0x000fe40000004100 */
        /* <DEDUP_REMOVED lines=31> */
.L_x_1528:
        /* <DEDUP_REMOVED lines=91> */
.L_x_1530:
        /* <DEDUP_REMOVED lines=90> */
.L_x_1531:
        /* <DEDUP_REMOVED lines=37> */
[----:B-1----:R-:W-:Y:S02]  /*e840*/  HADD2.F32 R3, -RZ, R12.H0_H0 ;  /* 0x2000000cff037230 */ /* 0x002fe40000004100 */
[----:B------:R-:W-:Y:S01]  /*e850*/  FFMA.FTZ R14, R17, R37, R4 ;  /* 0x00000025110e7223 */ /* 0x000fe20000010004 */
[--C-:B------:R-:W-:Y:S02]  /*e860*/  HADD2.F32 R2, -RZ, R13.reuse.H0_H0 ;  /* 0x2000000dff027230 */ /* 0x100fe40000004100 */
[----:B------:R-:W-:Y:S02]  /*e870*/  HADD2.F32 R4, -RZ, R13.H1_H1 ;  /* 0x3000000dff047230 */ /* 0x000fe40000004100 */
[----:B------:R-:W-:Y:S01]  /*e880*/  FFMA.FTZ R13, R15, R3, R0 ;  /* 0x000000030f0d7223 */ /* 0x000fe20000010000 */
[----:B------:R-:W-:-:S02]  /*e890*/  HADD2.F32 R19, -RZ, R20.H1_H1 ;  /* 0x30000014ff137230 */ /* 0x000fc40000004100 */
[----:B------:R-:W-:Y:S02]  /*e8a0*/  HADD2.F32 R15, -RZ, R29.H0_H0 ;  /* 0x2000001dff0f7230 */ /* 0x000fe40000004100 */
        /* <DEDUP_REMOVED lines=43> */
.L_x_1529:
        /* <DEDUP_REMOVED lines=141> */
.L_x_1532:
        /* <DEDUP_REMOVED lines=91> */
.L_x_1534:
        /* <DEDUP_REMOVED lines=90> */
.L_x_1535:
        /* <DEDUP_REMOVED lines=87> */
.L_x_1533:
        /* <DEDUP_REMOVED lines=91> */
[--C-:B-1----:R-:W-:Y:S02]  /*10aa0*/  HADD2.F32 R2, -RZ, R8.reuse.H0_H0 ;  /* 0x20000008ff027230 */ /* 0x102fe40000004100 */
        /* <DEDUP_REMOVED lines=49> */
.L_x_1536:
        /* <DEDUP_REMOVED lines=91> */
.L_x_1537:
        /* <DEDUP_REMOVED lines=90> */
.L_x_1538:
        /* <DEDUP_REMOVED lines=22> */
[--C-:B------:R-:W-:Y:S02]  /*11a70*/  HADD2.F32 R2, -RZ, R11.reuse.H0_H0 ;  /* 0x2000000bff027230 */ /* 0x100fe40000004100 */
[-C--:B------:R-:W-:Y:S01]  /*11a80*/  FFMA.FTZ R17, R36, R32.reuse, R17 ;  /* 0x0000002024117223 */ /* 0x080fe20000010011 */
[----:B------:R-:W-:Y:S01]  /*11a90*/  FFMA.FTZ R19, R38, R32, R19 ;  /* 0x0000002026137223 */ /* 0x000fe20000010013 */
[----:B------:R-:W-:Y:S01]  /*11aa0*/  FFMA.FTZ R4, R4, R34, R3 ;  /* 0x0000002204047223 */ /* 0x000fe20000010003 */
[----:B------:R-:W-:-:S02]  /*11ab0*/  HADD2.F32 R11, -RZ, R11.H1_H1 ;  /* 0x3000000bff0b7230 */ /* 0x000fc40000004100 */
[-C--:B------:R-:W-:Y:S01]  /*11ac0*/  FFMA.FTZ R0, R0, R34.reuse, R17 ;  /* 0x0000002200007223 */ /* 0x080fe20000010011 */
[----:B------:R-:W-:Y:S02]  /*11ad0*/  HADD2.F32 R3, -RZ, R12.H1_H1 ;  /* 0x3000000cff037230 */ /* 0x000fe40000004100 */
[----:B------:R-:W-:Y:S01]  /*11ae0*/  FFMA.FTZ R2, R2, R34, R19 ;  /* 0x0000002202027223 */ /* 0x000fe20000010013 */
[----:B------:R-:W-:Y:S02]  /*11af0*/  HADD2.F32 R17, -RZ, R10.H1_H1 ;  /* 0x3000000aff117230 */ /* 0x000fe40000004100 */
[----:B------:R-:W-:Y:S01]  /*11b00*/  FFMA.FTZ R31, R20, R32, R31 ;  /* 0x00000020141f7223 */ /* 0x000fe2000001001f */
[----:B------:R-:W-:Y:S02]  /*11b10*/  HADD2.F32 R18, -RZ, R13.H0_H0 ;  /* 0x2000000dff127230 */ /* 0x000fe40000004100 */
[-C--:B------:R-:W-:Y:S01]  /*11b20*/  FFMA.FTZ R10, R11, R33.reuse, R2 ;  /* 0x000000210b0a7223 */ /* 0x080fe20000010002 */
[----:B------:R-:W-:Y:S01]  /*11b30*/  FFMA.FTZ R12, R3, R33, R4 ;  /* 0x00000021030c7223 */ /* 0x000fe20000010004 */
[----:B------:R-:W-:-:S02]  /*11b40*/  HADD2.F32 R11, -RZ, R21.H0_H0 ;  /* 0x20000015ff0b7230 */ /* 0x000fc40000004100 */
[----:B------:R-:W-:Y:S01]  /*11b50*/  FFMA.FTZ R0, R17, R33, R0 ;  /* 0x0000002111007223 */ /* 0x000fe20000010000 */
[----:B-1----:R-:W-:Y:S02]  /*11b60*/  HADD2.F32 R3, -RZ, R8.H0_H0 ;  /* 0x20000008ff037230 */ /* 0x002fe40000004100 */
[----:B------:R-:W-:Y:S01]  /*11b70*/  FFMA.FTZ R34, R18, R34, R31 ;  /* 0x0000002212227223 */ /* 0x000fe2000001001f */
[----:B------:R-:W-:Y:S02]  /*11b80*/  HADD2.F32 R13, -RZ, R13.H1_H1 ;  /* 0x3000000dff0d7230 */ /* 0x000fe40000004100 */
[--C-:B------:R-:W-:Y:S02]  /*11b90*/  HADD2.F32 R2, -RZ, R9.reuse.H0_H0 ;  /* 0x20000009ff027230 */ /* 0x100fe40000004100 */
[----:B------:R-:W-:Y:S02]  /*11ba0*/  HADD2.F32 R4, -RZ, R9.H1_H1 ;  /* 0x30000009ff047230 */ /* 0x000fe40000004100 */
[----:B------:R-:W-:Y:S01]  /*11bb0*/  FFMA.FTZ R9, R11, R3, R0 ;  /* 0x000000030b097223 */ /* 0x000fe20000010000 */
[----:B------:R-:W-:-:S02]  /*11bc0*/  HADD2.F32 R11, -RZ, R28.H0_H0 ;  /* 0x2000001cff0b7230 */ /* 0x000fc40000004100 */
[----:B------:R-:W-:Y:S01]  /*11bd0*/  FFMA.FTZ R34, R13, R33, R34 ;  /* 0x000000210d227223 */ /* 0x000fe20000010022 */
[----:B------:R-:W-:Y:S02]  /*11be0*/  HADD2.F32 R8, -RZ, R8.H1_H1 ;  /* 0x30000008ff087230 */ /* 0x000fe40000004100 */
[----:B------:R-:W-:Y:S02]  /*11bf0*/  HADD2.F32 R13, -RZ, R29.H0_H0 ;  /* 0x2000001dff0d7230 */ /* 0x000fe40000004100 */
[-C--:B------:R-:W-:Y:S01]  /*11c00*/  FFMA.FTZ R11, R11, R3.reuse, R10 ;  /* 0x000000030b0b7223 */ /* 0x080fe2000001000a */
[----:B------:R-:W-:Y:S02]  /*11c10*/  HADD2.F32 R0, -RZ, R21.H1_H1 ;  /* 0x30000015ff007230 */ /* 0x000fe40000004100 */
[----:B------:R-:W-:Y:S02]  /*11c20*/  HADD2.F32 R28, -RZ, R28.H1_H1 ;  /* 0x3000001cff1c7230 */ /* 0x000fe40000004100 */
[----:B------:R-:W-:Y:S01]  /*11c30*/  FFMA.FTZ R13, R13, R3, R12 ;  /* 0x000000030d0d7223 */ /* 0x000fe2000001000c */
[----:B------:R-:W-:-:S02]  /*11c40*/  HADD2.F32 R17, -RZ, R30.H0_H0 ;  /* 0x2000001eff117230 */ /* 0x000fc40000004100 */
        /* <DEDUP_REMOVED lines=35> */
.L_x_1523:
[----:B------:R-:W0:Y:S01]  /*11e80*/  LDC R89, c[0x0][0x23c] ;  /* 0x00008f00ff597b82 */ /* 0x000e220000000800 */
[----:B------:R-:W-:Y:S01]  /*11e90*/  IADD3 R95, R95, 0x20, RZ ;  /* 0x000000205f5f7810 */ /* 0x000fe20007ffe0ff */
[----:B------:R-:W-:-:S03]  /*11ea0*/  UIADD3 UR4, UR4, 0x40, URZ ;  /* 0x0000004004047890 */ /* 0x000fc6000fffe03f */
[C---:B------:R-:W-:Y:S02]  /*11eb0*/  ISETP.GE.AND P2, PT, R95.reuse, UR5, PT ;  /* 0x000000055f007c0c */ /* 0x040fe4000bf46270 */
[----:B------:R-:W-:Y:S01]  /*11ec0*/  ISETP.LT.AND P3, PT, R95, R96, PT ;  /* 0x000000605f00720c */ /* 0x000fe20003f61270 */
[----:B0-----:R-:W-:-:S12]  /*11ed0*/  IMAD.WIDE R6, R89, 0x10, R6 ;  /* 0x0000001059067825 */ /* 0x001fd800078e0206 */
[----:B------:R-:W-:Y:S05]  /*11ee0*/  @!P2 BRA P3, `(.L_x_1539) ;  /* 0xffffff980040a947 */ /* 0x000fea000183ffff */
.L_x_1522:
        /* <DEDUP_REMOVED lines=19> */
.L_x_1543:
[----:B------:R-:W0:Y:S02]  /*12020*/  LDS R2, [R0] ;  /* 0x0000000000027984 */ /* 0x000e240000000800 */
[----:B0-----:R-:W-:-:S10]  /*12030*/  HFMA2.MMA R3, R2, 1, 1, R41 ;  /* 0x3c003c0002037835 */ /* 0x001fd40000000029 */
[----:B------:R-:W0:Y:S02]  /*12040*/  ATOMS.CAST.SPIN R3, [R0], R2, R3 ;  /* 0x000000020003738d */ /* 0x000e240001800003 */
[----:B0-----:R-:W-:-:S13]  /*12050*/  ISETP.EQ.U32.AND P0, PT, R3, 0x1, PT ;  /* 0x000000010300780c */ /* 0x001fda0003f02070 */
[----:B------:R-:W-:Y:S05]  /*12060*/  @!P0 BRA `(.L_x_1543) ;  /* 0xfffffffc00ec8947 */ /* 0x000fea000383ffff */
[----:B------:R-:W-:Y:S05]  /*12070*/  BRA `(.L_x_1541) ;  /* 0x00000000000c7947 */ /* 0x000fea0003800000 */
.L_x_1542:
[----:B------:R-:W2:Y:S02]  /*12080*/  LD.E R0, desc[UR6][R4.64] ;  /* 0x0000000604007980 */ /* 0x000ea4000c101900 */
[----:B--2---:R-:W-:-:S05]  /*12090*/  IADD3 R3, R41, R0, RZ ;  /* 0x0000000029037210 */ /* 0x004fca0007ffe0ff */
[----:B------:R0:W-:Y:S02]  /*120a0*/  ST.E desc[UR6][R4.64], R3 ;  /* 0x0000000304007985 */ /* 0x0001e4000c101906 */
.L_x_1541:
[----:B------:R-:W-:Y:S05]  /*120b0*/  BSYNC B0 ;  /* 0x0000000000007941 */ /* 0x000fea0003800000 */
.L_x_1540:
[----:B------:R1:W-:Y:S01]  /*120c0*/  ATOM.E.ADD.F16x2.RN.STRONG.GPU P0, RZ, desc[UR6][R4.64+0x4], R93 ;  /* 0x0000045d04ff79a2 */ /* 0x0003e2000810e1c6 */
[----:B------:R-:W-:Y:S04]  /*120d0*/  BSSY B0, `(.L_x_1544) ;  /* 0x000000f000007945 */ /* 0x000fe80003800000 */
[----:B-1----:R-:W-:Y:S05]  /*120e0*/  @P0 BRA `(.L_x_1545) ;  /* 0x0000000000340947 */ /* 0x002fea0003800000 */
[----:B------:R-:W1:Y:S02]  /*120f0*/  QSPC.E.S P0, RZ, [R4+0x4] ;  /* 0x0000040004ff73aa */ /* 0x000e640000000500 */
[----:B-1----:R-:W-:Y:S05]  /*12100*/  @!P0 BRA `(.L_x_1546) ;  /* 0x0000000000208947 */ /* 0x002fea0003800000 */
[----:B------:R-:W-:-:S04]  /*12110*/  MOV R2, R4 ;  /* 0x0000000400027202 */ /* 0x000fc80000000f00 */
[----:B------:R-:W-:-:S07]  /*12120*/  MOV R0, R2 ;  /* 0x0000000200007202 */ /* 0x000fce0000000f00 */
.L_x_1547:
[----:B------:R-:W0:Y:S02]  /*12130*/  LDS R2, [R0+0x4] ;  /* 0x0000040000027984 */ /* 0x000e240000000800 */
[----:B0-----:R-:W-:-:S06]  /*12140*/  HADD2 R3, R2, R93 ;  /* 0x0000005d02037230 */ /* 0x001fcc0000000000 */
[----:B------:R-:W0:Y:S02]  /*12150*/  ATOMS.CAST.SPIN R3, [R0+0x4], R2, R3 ;  /* 0x000004020003738d */ /* 0x000e240001800003 */
[----:B0-----:R-:W-:-:S13]  /*12160*/  ISETP.EQ.U32.AND P0, PT, R3, 0x1, PT ;  /* 0x000000010300780c */ /* 0x001fda0003f02070 */
[----:B------:R-:W-:Y:S05]  /*12170*/  @!P0 BRA `(.L_x_1547) ;  /* 0xfffffffc00ec8947 */ /* 0x000fea000383ffff */
[----:B------:R-:W-:Y:S05]  /*12180*/  BRA `(.L_x_1545) ;  /* 0x00000000000c7947 */ /* 0x000fea0003800000 */
.L_x_1546:
[----:B------:R-:W0:Y:S02]  /*12190*/  LD.E R0, desc[UR6][R4.64+0x4] ;  /* 0x0000040604007980 */ /* 0x000e24000c101900 */
[----:B0-----:R-:W-:-:S05]  /*121a0*/  IADD3 R3, R93, R0, RZ ;  /* 0x000000005d037210 */ /* 0x001fca0007ffe0ff */
[----:B------:R1:W-:Y:S02]  /*121b0*/  ST.E desc[UR6][R4.64+0x4], R3 ;  /* 0x0000040304007985 */ /* 0x0003e4000c101906 */
.L_x_1545:
[----:B------:R-:W-:Y:S05]  /*121c0*/  BSYNC B0 ;  /* 0x0000000000007941 */ /* 0x000fea0003800000 */
.L_x_1544:
        /* <DEDUP_REMOVED lines=12> */
.L_x_1551:
[----:B------:R-:W0:Y:S02]  /*12290*/  LDS R2, [R0] ;  /* 0x0000000000027984 */ /* 0x000e240000000800 */
[----:B0-----:R-:W-:-:S10]  /*122a0*/  HFMA2.MMA R3, R2, 1, 1, R27 ;  /* 0x3c003c0002037835 */ /* 0x001fd4000000001b */
[----:B------:R-:W0:Y:S02]  /*122b0*/  ATOMS.CAST.SPIN R3, [R0], R2, R3 ;  /* 0x000000020003738d */ /* 0x000e240001800003 */
[----:B0-----:R-:W-:-:S13]  /*122c0*/  ISETP.EQ.U32.AND P0, PT, R3, 0x1, PT ;  /* 0x000000010300780c */ /* 0x001fda0003f02070 */
[----:B------:R-:W-:Y:S05]  /*122d0*/  @!P0 BRA `(.L_x_1551) ;  /* 0xfffffffc00ec8947 */ /* 0x000fea000383ffff */
[----:B------:R-:W-:Y:S05]  /*122e0*/  BRA `(.L_x_1549) ;  /* 0x00000000000c7947 */ /* 0x000fea0003800000 */
.L_x_1550:
[----:B------:R-:W2:Y:S02]  /*122f0*/  LD.E R0, desc[UR6][R4.64] ;  /* 0x0000000604007980 */ /* 0x000ea4000c101900 */
[----:B--2---:R-:W-:-:S05]  /*12300*/  IADD3 R3, R27, R0, RZ ;  /* 0x000000001b037210 */ /* 0x004fca0007ffe0ff */
[----:B------:R0:W-:Y:S02]  /*12310*/  ST.E desc[UR6][R4.64], R3 ;  /* 0x0000000304007985 */ /* 0x0001e4000c101906 */
.L_x_1549:
[----:B------:R-:W-:Y:S05]  /*12320*/  BSYNC B0 ;  /* 0x0000000000007941 */ /* 0x000fea0003800000 */
.L_x_1548:
[----:B------:R1:W-:Y:S01]  /*12330*/  ATOM.E.ADD.F16x2.RN.STRONG.GPU P0, RZ, desc[UR6][R4.64+0x4], R7 ;  /* 0x0000040704ff79a2 */ /* 0x0003e2000810e1c6 */
[----:B------:R-:W-:Y:S04]  /*12340*/  BSSY B0, `(.L_x_1552) ;  /* 0x000000f000007945 */ /* 0x000fe80003800000 */
[----:B-1----:R-:W-:Y:S05]  /*12350*/  @P0 BRA `(.L_x_1553) ;  /* 0x0000000000340947 */ /* 0x002fea0003800000 */
[----:B------:R-:W1:Y:S02]  /*12360*/  QSPC.E.S P0, RZ, [R4+0x4] ;  /* 0x0000040004ff73aa */ /* 0x000e640000000500 */
[----:B-1----:R-:W-:Y:S05]  /*12370*/  @!P0 BRA `(.L_x_1554) ;  /* 0x0000000000208947 */ /* 0x002fea0003800000 */
[----:B------:R-:W-:-:S04]  /*12380*/  MOV R2, R4 ;  /* 0x0000000400027202 */ /* 0x000fc80000000f00 */
[----:B------:R-:W-:-:S07]  /*12390*/  MOV R0, R2 ;  /* 0x0000000200007202 */ /* 0x000fce0000000f00 */
.L_x_1555:
[----:B------:R-:W0:Y:S02]  /*123a0*/  LDS R2, [R0+0x4] ;  /* 0x0000040000027984 */ /* 0x000e240000000800 */
[----:B0-----:R-:W-:-:S06]  /*123b0*/  HADD2 R3, R2, R7 ;  /* 0x0000000702037230 */ /* 0x001fcc0000000000 */
[----:B------:R-:W0:Y:S02]  /*123c0*/  ATOMS.CAST.SPIN R3, [R0+0x4], R2, R3 ;  /* 0x000004020003738d */ /* 0x000e240001800003 */
[----:B0-----:R-:W-:-:S13]  /*123d0*/  ISETP.EQ.U32.AND P0, PT, R3, 0x1, PT ;  /* 0x000000010300780c */ /* 0x001fda0003f02070 */
[----:B------:R-:W-:Y:S05]  /*123e0*/  @!P0 BRA `(.L_x_1555) ;  /* 0xfffffffc00ec8947 */ /* 0x000fea000383ffff */
[----:B------:R-:W-:Y:S05]  /*123f0*/  BRA `(.L_x_1553) ;  /* 0x00000000000c7947 */ /* 0x000fea0003800000 */
.L_x_1554:
[----:B------:R-:W0:Y:S02]  /*12400*/  LD.E R0, desc[UR6][R4.64+0x4] ;  /* 0x0000040604007980 */ /* 0x000e24000c101900 */
[----:B0-----:R-:W-:-:S05]  /*12410*/  IADD3 R3, R7, R0, RZ ;  /* 0x0000000007037210 */ /* 0x001fca0007ffe0ff */
[----:B------:R1:W-:Y:S02]  /*12420*/  ST.E desc[UR6][R4.64+0x4], R3 ;  /* 0x0000040304007985 */ /* 0x0003e4000c101906 */
.L_x_1553:
[----:B------:R-:W-:Y:S05]  /*12430*/  BSYNC B0 ;  /* 0x0000000000007941 */ /* 0x000fea0003800000 */
.L_x_1552:
        /* <DEDUP_REMOVED lines=12> */
.L_x_1559:
[----:B------:R-:W0:Y:S02]  /*12500*/  LDS R2, [R0] ;  /* 0x0000000000027984 */ /* 0x000e240000000800 */
[----:B0-----:R-:W-:-:S10]  /*12510*/  HFMA2.MMA R3, R2, 1, 1, R25 ;  /* 0x3c003c0002037835 */ /* 0x001fd40000000019 */
[----:B------:R-:W0:Y:S02]  /*12520*/  ATOMS.CAST.SPIN R3, [R0], R2, R3 ;  /* 0x000000020003738d */ /* 0x000e240001800003 */
[----:B0-----:R-:W-:-:S13]  /*12530*/  ISETP.EQ.U32.AND P0, PT, R3, 0x1, PT ;  /* 0x000000010300780c */ /* 0x001fda0003f02070 */
[----:B------:R-:W-:Y:S05]  /*12540*/  @!P0 BRA `(.L_x_1559) ;  /* 0xfffffffc00ec8947 */ /* 0x000fea000383ffff */
[----:B------:R-:W-:Y:S05]  /*12550*/  BRA `(.L_x_1557) ;  /* 0x00000000000c7947 */ /* 0x000fea0003800000 */
.L_x_1558:
[----:B------:R-:W2:Y:S02]  /*12560*/  LD.E R0, desc[UR6][R4.64] ;  /* 0x0000000604007980 */ /* 0x000ea4000c101900 */
[----:B--2---:R-:W-:-:S05]  /*12570*/  IADD3 R3, R25, R0, RZ ;  /* 0x0000000019037210 */ /* 0x004fca0007ffe0ff */
[----:B------:R0:W-:Y:S02]  /*12580*/  ST.E desc[UR6][R4.64], R3 ;  /* 0x0000000304007985 */ /* 0x0001e4000c101906 */
.L_x_1557:
[----:B------:R-:W-:Y:S05]  /*12590*/  BSYNC B0 ;  /* 0x0000000000007941 */ /* 0x000fea0003800000 */
.L_x_1556:
[----:B------:R1:W-:Y:S01]  /*125a0*/  ATOM.E.ADD.F16x2.RN.STRONG.GPU P0, RZ, desc[UR6][R4.64+0x4], R7 ;  /* 0x0000040704ff79a2 */ /* 0x0003e2000810e1c6 */
[----:B------:R-:W-:Y:S04]  /*125b0*/  BSSY B0, `(.L_x_1560) ;  /* 0x000000f000007945 */ /* 0x000fe80003800000 */
[----:B-1----:R-:W-:Y:S05]  /*125c0*/  @P0 BRA `(.L_x_1561) ;  /* 0x0000000000340947 */ /* 0x002fea0003800000 */
[----:B------:R-:W1:Y:S02]  /*125d0*/  QSPC.E.S P0, RZ, [R4+0x4] ;  /* 0x0000040004ff73aa */ /* 0x000e640000000500 */
[----:B-1----:R-:W-:Y:S05]  /*125e0*/  @!P0 BRA `(.L_x_1562) ;  /* 0x0000000000208947 */ /* 0x002fea0003800000 */
[----:B------:R-:W-:-:S04]  /*125f0*/  MOV R2, R4 ;  /* 0x0000000400027202 */ /* 0x000fc80000000f00 */
[----:B------:R-:W-:-:S07]  /*12600*/  MOV R0, R2 ;  /* 0x0000000200007202 */ /* 0x000fce0000000f00 */
.L_x_1563:
[----:B------:R-:W0:Y:S02]  /*12610*/  LDS R2, [R0+0x4] ;  /* 0x0000040000027984 */ /* 0x000e240000000800 */
[----:B0-----:R-:W-:-:S06]  /*12620*/  HADD2 R3, R2, R7 ;  /* 0x0000000702037230 */ /* 0x001fcc0000000000 */
[----:B------:R-:W0:Y:S02]  /*12630*/  ATOMS.CAST.SPIN R3, [R0+0x4], R2, R3 ;  /* 0x000004020003738d */ /* 0x000e240001800003 */
[----:B0-----:R-:W-:-:S13]  /*12640*/  ISETP.EQ.U32.AND P0, PT, R3, 0x1, PT ;  /* 0x000000010300780c */ /* 0x001fda0003f02070 */
[----:B------:R-:W-:Y:S05]  /*12650*/  @!P0 BRA `(.L_x_1563) ;  /* 0xfffffffc00ec8947 */ /* 0x000fea000383ffff */
[----:B------:R-:W-:Y:S05]  /*12660*/  BRA `(.L_x_1561) ;  /* 0x00000000000c7947 */ /* 0x000fea0003800000 */
.L_x_1562:
[----:B------:R-:W0:Y:S02]  /*12670*/  LD.E R0, desc[UR6][R4.64+0x4] ;  /* 0x0000040604007980 */ /* 0x000e24000c101900 */
[----:B0-----:R-:W-:-:S05]  /*12680*/  IADD3 R3, R7, R0, RZ ;  /* 0x0000000007037210 */ /* 0x001fca0007ffe0ff */
[----:B------:R1:W-:Y:S02]  /*12690*/  ST.E desc[UR6][R4.64+0x4], R3 ;  /* 0x0000040304007985 */ /* 0x0003e4000c101906 */
.L_x_1561:
[----:B------:R-:W-:Y:S05]  /*126a0*/  BSYNC B0 ;  /* 0x0000000000007941 */ /* 0x000fea0003800000 */
.L_x_1560:
        /* <DEDUP_REMOVED lines=12> */
.L_x_1567:
[----:B------:R-:W0:Y:S02]  /*12770*/  LDS R2, [R0] ;  /* 0x0000000000027984 */ /* 0x000e240000000800 */
[----:B0-----:R-:W-:-:S10]  /*12780*/  HFMA2.MMA R3, R2, 1, 1, R23 ;  /* 0x3c003c0002037835 */ /* 0x001fd40000000017 */
[----:B------:R-:W0:Y:S02]  /*12790*/  ATOMS.CAST.SPIN R3, [R0], R2, R3 ;  /* 0x000000020003738d */ /* 0x000e240001800003 */
[----:B0-----:R-:W-:-:S13]  /*127a0*/  ISETP.EQ.U32.AND P0, PT, R3, 0x1, PT ;  /* 0x000000010300780c */ /* 0x001fda0003f02070 */
[----:B------:R-:W-:Y:S05]  /*127b0*/  @!P0 BRA `(.L_x_1567) ;  /* 0xfffffffc00ec8947 */ /* 0x000fea000383ffff */
[----:B------:R-:W-:Y:S05]  /*127c0*/  BRA `(.L_x_1565) ;  /* 0x00000000000c7947 */ /* 0x000fea0003800000 */
.L_x_1566:
[----:B------:R-:W2:Y:S02]  /*127d0*/  LD.E R0, desc[UR6][R4.64] ;  /* 0x0000000604007980 */ /* 0x000ea4000c101900 */
[----:B--2---:R-:W-:-:S05]  /*127e0*/  IADD3 R3, R23, R0, RZ ;  /* 0x0000000017037210 */ /* 0x004fca0007ffe0ff */
[----:B------:R0:W-:Y:S02]  /*127f0*/  ST.E desc[UR6][R4.64], R3 ;  /* 0x0000000304007985 */ /* 0x0001e4000c101906 */
.L_x_1565:
[----:B------:R-:W-:Y:S05]  /*12800*/  BSYNC B0 ;  /* 0x0000000000007941 */ /* 0x000fea0003800000 */
.L_x_1564:
[----:B------:R1:W-:Y:S02]  /*12810*/  ATOM.E.ADD.F16x2.RN.STRONG.GPU P0, RZ, desc[UR6][R4.64+0x4], R91 ;  /* 0x0000045b04ff79a2 */ /* 0x0003e4000810e1c6 */
[----:B-1----:R-:W-:Y:S05]  /*12820*/  @P0 EXIT ;  /* 0x000000000000094d */ /* 0x002fea0003800000 */
[----:B------:R-:W1:Y:S02]  /*12830*/  QSPC.E.S P0, RZ, [R4+0x4] ;  /* 0x0000040004ff73aa */ /* 0x000e640000000500 */
[----:B-1----:R-:W-:Y:S05]  /*12840*/  @!P0 BRA `(.L_x_1568) ;  /* 0x0000000000208947 */ /* 0x002fea0003800000 */
[----:B------:R-:W-:-:S04]  /*12850*/  MOV R2, R4 ;  /* 0x0000000400027202 */ /* 0x000fc80000000f00 */
[----:B------:R-:W-:-:S07]  /*12860*/  MOV R0, R2 ;  /* 0x0000000200007202 */ /* 0x000fce0000000f00 */
.L_x_1569:
[----:B------:R-:W0:Y:S02]  /*12870*/  LDS R2, [R0+0x4] ;  /* 0x0000040000027984 */ /* 0x000e240000000800 */
[----:B0-----:R-:W-:-:S06]  /*12880*/  HADD2 R3, R2, R91 ;  /* 0x0000005b02037230 */ /* 0x001fcc0000000000 */
[----:B------:R-:W0:Y:S02]  /*12890*/  ATOMS.CAST.SPIN R3, [R0+0x4], R2, R3 ;  /* 0x000004020003738d */ /* 0x000e240001800003 */
[----:B0-----:R-:W-:-:S13]  /*128a0*/  ISETP.EQ.U32.AND P0, PT, R3, 0x1, PT ;  /* 0x000000010300780c */ /* 0x001fda0003f02070 */
[----:B------:R-:W-:Y:S05]  /*128b0*/  @!P0 BRA `(.L_x_1569) ;  /* 0xfffffffc00ec8947 */ /* 0x000fea000383ffff */
[----:B------:R-:W-:Y:S05]  /*128c0*/  EXIT ;  /* 0x000000000000794d */ /* 0x000fea0003800000 */
.L_x_1568:
[----:B------:R-:W0:Y:S02]  /*128d0*/  LD.E R0, desc[UR6][R4.64+0x4] ;  /* 0x0000040604007980 */ /* 0x000e24000c101900 */
[----:B0-----:R-:W-:-:S05]  /*128e0*/  IADD3 R3, R91, R0, RZ ;  /* 0x000000005b037210 */ /* 0x001fca0007ffe0ff */
[----:B------:R-:W-:Y:S01]  /*128f0*/  ST.E desc[UR6][R4.64+0x4], R3 ;  /* 0x0000040304007985 */ /* 0x000fe2000c101906 */
[----:B------:R-:W-:Y:S05]  /*12900*/  EXIT ;  /* 0x000000000000794d */ /* 0x000fea0003800000 */
.L_x_1570:
        /* <DEDUP_REMOVED lines=15> */
.L_x_5201:


//--------------------- .text._Z23gemm_half_q_half_kernelILi4ELi140ELb1ELb1ELi32EEvPK6__halfPKjS4_S2_PS0_iiiiPKtS7_iiiiiibS2_i --------------------------
	.section	.text._Z23gemm_half_q_half_kernelILi4ELi140ELb1ELb1ELi32EEvPK6__halfPKjS4_S2_PS0_iiiiPKtS7_iiiiiibS2_i,"ax",@progbits
	.align	128
        .global         _Z23gemm_half_q_half_kernelILi4ELi140ELb1ELb1ELi32EEvPK6__halfPKjS4_S2_PS0_iiiiPKtS7_iiiiiibS2_i
        .type           _Z23gemm_half_q_half_kernelILi4ELi140ELb1ELb1ELi32EEvPK6__halfPKjS4_S2_PS0_iiiiPKtS7_iiiiiibS2_i,@function
        .size           _Z23gemm_half_q_half_kernelILi4ELi140ELb1ELb1ELi32EEvPK6__halfPKjS4_S2_PS0_iiiiPKtS7_iiiiiibS2_i,(.L_x_5202 - _Z23gemm_half_q_half_kernelILi4ELi140ELb1ELb1ELi32EEvPK6__halfPKjS4_S2_PS0_iiiiPKtS7_iiiiiibS2_i)
        .other          _Z23gemm_half_q_half_kernelILi4ELi140ELb1ELb1ELi32EEvPK6__halfPKjS4_S2_PS0_iiiiPKtS7_iiiiiibS2_i,@"STO_CUDA_ENTRY STV_DEFAULT"
_Z23gemm_half_q_half_kernelILi4ELi140ELb1ELb1ELi32EEvPK6__halfPKjS4_S2_PS0_iiiiPKtS7_iiiiiibS2_i:
.text._Z23gemm_half_q_half_kernelILi4ELi140ELb1ELb1ELi32EEvPK6__halfPKjS4_S2_PS0_iiiiPKtS7_iiiiiibS2_i:
        /* <DEDUP_REMOVED lines=49> */
.L_x_1571:
        /* <DEDUP_REMOVED lines=25> */
.L_x_1576:
        /* <DEDUP_REMOVED lines=37> */
.L_x_1575:
        /* <DEDUP_REMOVED lines=24> */
.L_x_1577:
        /* <DEDUP_REMOVED lines=14> */
.L_x_1574:
        /* <DEDUP_REMOVED lines=10> */
.L_x_1579:
        /* <DEDUP_REMOVED lines=37> */
.L_x_1578:
        /* <DEDUP_REMOVED lines=24> */
.L_x_1580:
        /* <DEDUP_REMOVED lines=13> */
.L_x_1573:
[----:B------:R-:W-:Y:S05]  /*0e90*/  BSYNC B0 ;  /* 0x0000000000007941 */ /* 0x000fea0003800000 */
.L_x_1572:
        /* <DEDUP_REMOVED lines=17> */
.L_x_1583:
        /* <DEDUP_REMOVED lines=19> */
.L_x_1582:
        /* <DEDUP_REMOVED lines=14> */
.L_x_1584:
[----:B------:R-:W-:-:S13]  /*11c0*/  ISETP.LT.OR P0, PT, R3, R96, P0 ;  /* 0x000000600300720c */ /* 0x000fda0000701670 */
[----:B--23--:R-:W2:Y:S01]  /*11d0*/  @P0 LDC.64 R6, c[0x0][0x230] ;  /* 0x00008c00ff060b82 */ /* 0x00cea20000000a00 */
[----:B------:R-:W-:-:S05]  /*11e0*/  @P0 LEA R2, R2, R3, 0x2 ;  /* 0x0000000302020211 */ /* 0x000fca00078e10ff */
[----:B------:R-:W-:-:S04]  /*11f0*/  @P0 IMAD R3, R2, R89, R0 ;  /* 0x0000005902030224 */ /* 0x000fc800078e0200 */
[----:B--2---:R-:W-:-:S05]  /*1200*/  @P0 IMAD.WIDE R2, R3, 0x2, R6 ;  /* 0x0000000203020825 */ /* 0x004fca00078e0206 */
[----:B------:R2:W-:Y:S02]  /*1210*/  @P0 STG.E.64 desc[UR6][R2.64], RZ ;  /* 0x000000ff02000986 */ /* 0x0005e4000c101b06 */
.L_x_1581:
        /* <DEDUP_REMOVED lines=24> */
.L_x_1586:
        /* <DEDUP_REMOVED lines=42> */
.L_x_1585:
        /* <DEDUP_REMOVED lines=12> */
.L_x_1587:
        /* <DEDUP_REMOVED lines=8> */
.L_x_1588:
        /* <DEDUP_REMOVED lines=11> */
.L_x_1589:
        /* <DEDUP_REMOVED lines=8> */
.L_x_1590:
        /* <DEDUP_REMOVED lines=9> */
.L_x_1591:
        /* <DEDUP_REMOVED lines=36> */
.L_x_1609:
        /* <DEDUP_REMOVED lines=197> */
.L_x_1594:
        /* <DEDUP_REMOVED lines=91> */
.L_x_1595:
        /* <DEDUP_REMOVED lines=93> */
.L_x_1596:
        /* <DEDUP_REMOVED lines=87> */
.L_x_1593:
        /* <DEDUP_REMOVED lines=200> */
.L_x_1598:
        /* <DEDUP_REMOVED lines=91> */
.L_x_1599:
        /* <DEDUP_REMOVED lines=93> */
.L_x_1600:
        /* <DEDUP_REMOVED lines=87> */
.L_x_1597:
        /* <DEDUP_REMOVED lines=199> */
.L_x_1602:
        /* <DEDUP_REMOVED lines=91> */
.L_x_1603:
        /* <DEDUP_REMOVED lines=93> */
.L_x_1604:
        /* <DEDUP_REMOVED lines=87> */
.L_x_1601:
        /* <DEDUP_REMOVED lines=199> */
.L_x_1606:
        /* <DEDUP_REMOVED lines=91> */
.L_x_1607:
        /* <DEDUP_REMOVED lines=93> */
.L_x_1608:
        /* <DEDUP_REMOVED lines=87> */
.L_x_1605:
        /* <DEDUP_REMOVED lines=9> */
.L_x_1592:
        /* <DEDUP_REMOVED lines=12> */
.L_x_1627:
        /* <DEDUP_REMOVED lines=51> */
[----:B------:R-:W-:-:S02]  /*9570*/  HADD2 R31, R3, -1032, -1032 ;  /* 0xe408e408031f7430 */ /* 0x000fc40000000000 */
[----:B------:R-:W-:Y:S02]  /*9580*/  HADD2 R33, R15, -1032, -1032 ;  /* 0xe408e4080f217430 */ /* 0x000fe40000000000 */
[-C--:B------:R-:W-:Y:S02]  /*9590*/  HFMA2 R34, R34, R9.reuse.H0_H0, -72, -72 ;  /* 0xd480d48022227431 */ /* 0x080fe40000040009 */
[----:B------:R-:W-:Y:S02]  /*95a0*/  HADD2 R35, R35, -1032, -1032 ;  /* 0xe408e40823237430 */ /* 0x000fe40000000000 */
        /* <DEDUP_REMOVED lines=90> */
.L_x_1612:
        /* <DEDUP_REMOVED lines=91> */
.L_x_1614:
        /* <DEDUP_REMOVED lines=90> */
.L_x_1615:
        /* <DEDUP_REMOVED lines=87> */
.L_x_1613:
        /* <DEDUP_REMOVED lines=10> */
[C---:B------:R-:W-:Y:S02]  /*acb0*/  LOP3.LUT R31, R18.reuse, 0xf000f0, RZ, 0xc0, !PT ;  /* 0x00f000f0121f7812 */ /* 0x040fe400078ec0ff */
        /* <DEDUP_REMOVED lines=10> */
[----:B------:R-:W-:Y:S01]  /*ad60*/  HFMA2 R28, R28, R9.H0_H0, -72, -72 ;  /* 0xd480d4801c1c7431 */ /* 0x000fe20000040009 */
[----:B------:R-:W-:Y:S02]  /*ad70*/  LOP3.LUT R33, R33, 0xf000f0, RZ, 0xc0, !PT ;  /* 0x00f000f021217812 */ /* 0x000fe400078ec0ff */
[----:B------:R-:W-:Y:S02]  /*ad80*/  LOP3.LUT R16, R16, 0xf000f0, RZ, 0xc0, !PT ;  /* 0x00f000f010107812 */ /* 0x000fe400078ec0ff */
[C---:B------:R-:W-:Y:S02]  /*ad90*/  LOP3.LUT R20, R36.reuse, 0xf000f, RZ, 0xc0, !PT ;  /* 0x000f000f24147812 */ /* 0x040fe400078ec0ff */
        /* <DEDUP_REMOVED lines=25> */
[----:B------:R-:W-:Y:S02]  /*af30*/  HFMA2 R35, R16, R9.H0_H0, -72, -72 ;  /* 0xd480d48010237431 */ /* 0x000fe40000040009 */
[----:B------:R-:W-:Y:S02]  /*af40*/  HADD2 R36, R36, -1032, -1032 ;  /* 0xe408e40824247430 */ /* 0x000fe40000000000 */
[----:B------:R-:W-:Y:S02]  /*af50*/  HADD2 R38, R17, -1032, -1032 ;  /* 0xe408e40811267430 */ /* 0x000fe40000000000 */
[----:B------:R-:W-:-:S02]  /*af60*/  HADD2 R45, R45, -1032, -1032 ;  /* 0xe408e4082d2d7430 */ /* 0x000fc40000000000 */
        /* <DEDUP_REMOVED lines=88> */
.L_x_1616:
        /* <DEDUP_REMOVED lines=91> */
.L_x_1618:
        /* <DEDUP_REMOVED lines=90> */
.L_x_1619:
        /* <DEDUP_REMOVED lines=87> */
.L_x_1617:
        /* <DEDUP_REMOVED lines=141> */
.L_x_1620:
        /* <DEDUP_REMOVED lines=91> */
.L_x_1622:
        /* <DEDUP_REMOVED lines=90> */
.L_x_1623:
        /* <DEDUP_REMOVED lines=87> */
.L_x_1621:
        /* <DEDUP_REMOVED lines=141> */
.L_x_1624:
        /* <DEDUP_REMOVED lines=91> */
.L_x_1625:
        /* <DEDUP_REMOVED lines=90> */
.L_x_1626:
        /* <DEDUP_REMOVED lines=87> */
.L_x_1611:
[----:B------:R-:W0:Y:S01]  /*f8d0*/  LDC R89, c[0x0][0x23c] ;  /* 0x00008f00ff597b82 */ /* 0x000e220000000800 */
[----:B------:R-:W-:Y:S01]  /*f8e0*/  IADD3 R94, R94, 0x20, RZ ;  /* 0x000000205e5e7810 */ /* 0x000fe20007ffe0ff */
[----:B------:R-:W-:-:S03]  /*f8f0*/  UIADD3 UR4, UR4, 0x40, URZ ;  /* 0x0000004004047890 */ /* 0x000fc6000fffe03f */
[C---:B------:R-:W-:Y:S02]  /*f900*/  ISETP.GE.AND P2, PT, R94.reuse, UR5, PT ;  /* 0x000000055e007c0c */ /* 0x040fe4000bf46270 */
[----:B------:R-:W-:Y:S01]  /*f910*/  ISETP.LT.AND P3, PT, R94, R95, PT ;  /* 0x0000005f5e00720c */ /* 0x000fe20003f61270 */
[----:B0-----:R-:W-:-:S12]  /*f920*/  IMAD.WIDE R6, R89, 0x10, R6 ;  /* 0x0000001059067825 */ /* 0x001fd800078e0206 */
[----:B------:R-:W-:Y:S05]  /*f930*/  @!P2 BRA P3, `(.L_x_1627) ;  /* 0xffffff980040a947 */ /* 0x000fea000183ffff */
.L_x_1610:
        /* <DEDUP_REMOVED lines=11> */
.L_x_1633:
        /* <DEDUP_REMOVED lines=316> */
.L_x_1630:
        /* <DEDUP_REMOVED lines=83> */
.L_x_1631:
        /* <DEDUP_REMOVED lines=82> */
.L_x_1632:
        /* <DEDUP_REMOVED lines=79> */
.L_x_1629:
[----:B------:R-:W-:Y:S01]  /*11cf0*/  IADD3 R94, R94, 0x20, RZ ;  /* 0x000000205e5e7810 */ /* 0x000fe20007ffe0ff */
[----:B------:R-:W-:Y:S01]  /*11d00*/  UIADD3 UR4, UR4, 0x40, URZ ;  /* 0x0000004004047890 */ /* 0x000fe2000fffe03f */
[----:B-1----:R-:W-:Y:S02]  /*11d10*/  IMAD.WIDE R6, R89, 0x4, R98 ;  /* 0x0000000459067825 */ /* 0x002fe400078e0262 */
[C---:B------:R-:W-:Y:S02]  /*11d20*/  ISETP.GE.AND P2, PT, R94.reuse, UR5, PT ;  /* 0x000000055e007c0c */ /* 0x040fe4000bf46270 */
[----:B------:R-:W-:-:S13]  /*11d30*/  ISETP.LT.AND P3, PT, R94, R95, PT ;  /* 0x0000005f5e00720c */ /* 0x000fda0003f61270 */
[----:B------:R-:W-:Y:S05]  /*11d40*/  @!P2 BRA P3, `(.L_x_1633) ;  /* 0xffffffdc0028a947 */ /* 0x000fea000183ffff */
.L_x_1628:
        /* <DEDUP_REMOVED lines=19> */
.L_x_1637:
[----:B------:R-:W0:Y:S02]  /*11e80*/  LDS R2, [R0] ;  /* 0x0000000000027984 */ /* 0x000e240000000800 */
[----:B0-----:R-:W-:-:S06]  /*11e90*/  HADD2 R3, R2, R7 ;  /* 0x0000000702037230 */ /* 0x001fcc0000000000 */
[----:B------:R-:W0:Y:S02]  /*11ea0*/  ATOMS.CAST.SPIN R3, [R0], R2, R3 ;  /* 0x000000020003738d */ /* 0x000e240001800003 */
[----:B0-----:R-:W-:-:S13]  /*11eb0*/  ISETP.EQ.U32.AND P0, PT, R3, 0x1, PT ;  /* 0x000000010300780c */ /* 0x001fda0003f02070 */
[----:B------:R-:W-:Y:S05]  /*11ec0*/  @!P0 BRA `(.L_x_1637) ;  /* 0xfffffffc00ec8947 */ /* 0x000fea000383ffff */
[----:B------:R-:W-:Y:S05]  /*11ed0*/  BRA `(.L_x_1635) ;  /* 0x00000000000c7947 */ /* 0x000fea0003800000 */
.L_x_1636:
[----:B------:R-:W2:Y:S02]  /*11ee0*/  LD.E R0, desc[UR6][R4.64] ;  /* 0x0000000604007980 */ /* 0x000ea4000c101900 */
[----:B--2---:R-:W-:-:S05]  /*11ef0*/  IADD3 R3, R7, R0, RZ ;  /* 0x0000000007037210 */ /* 0x004fca0007ffe0ff */
[----:B------:R0:W-:Y:S02]  /*11f00*/  ST.E desc[UR6][R4.64], R3 ;  /* 0x0000000304007985 */ /* 0x0001e4000c101906 */
.L_x_1635:
[----:B------:R-:W-:Y:S05]  /*11f10*/  BSYNC B0 ;  /* 0x0000000000007941 */ /* 0x000fea0003800000 */
.L_x_1634:
[----:B------:R1:W-:Y:S01]  /*11f20*/  ATOM.E.ADD.F16x2.RN.STRONG.GPU P0, RZ, desc[UR6][R4.64+0x4], R27 ;  /* 0x0000041b04ff79a2 */ /* 0x0003e2000810e1c6 */
[----:B------:R-:W-:Y:S04]  /*11f30*/  BSSY B0, `(.L_x_1638) ;  /* 0x000000f000007945 */ /* 0x000fe80003800000 */
[----:B-1----:R-:W-:Y:S05]  /*11f40*/  @P0 BRA `(.L_x_1639) ;  /* 0x0000000000340947 */ /* 0x002fea0003800000 */
[----:B------:R-:W1:Y:S02]  /*11f50*/  QSPC.E.S P0, RZ, [R4+0x4] ;  /* 0x0000040004ff73aa */ /* 0x000e640000000500 */
[----:B-1----:R-:W-:Y:S05]  /*11f60*/  @!P0 BRA `(.L_x_1640) ;  /* 0x0000000000208947 */ /* 0x002fea0003800000 */
[----:B------:R-:W-:-:S04]  /*11f70*/  MOV R2, R4 ;  /* 0x0000000400027202 */ /* 0x000fc80000000f00 */
[----:B------:R-:W-:-:S07]  /*11f80*/  MOV R0, R2 ;  /* 0x0000000200007202 */ /* 0x000fce0000000f00 */
.L_x_1641:
[----:B------:R-:W0:Y:S02]  /*11f90*/  LDS R2, [R0+0x4] ;  /* 0x0000040000027984 */ /* 0x000e240000000800 */
[----:B0-----:R-:W-:-:S10]  /*11fa0*/  HFMA2.MMA R3, R2, 1, 1, R27 ;  /* 0x3c003c0002037835 */ /* 0x001fd4000000001b */
[----:B------:R-:W0:Y:S02]  /*11fb0*/  ATOMS.CAST.SPIN R3, [R0+0x4], R2, R3 ;  /* 0x000004020003738d */ /* 0x000e240001800003 */
[----:B0-----:R-:W-:-:S13]  /*11fc0*/  ISETP.EQ.U32.AND P0, PT, R3, 0x1, PT ;  /* 0x000000010300780c */ /* 0x001fda0003f02070 */
[----:B------:R-:W-:Y:S05]  /*11fd0*/  @!P0 BRA `(.L_x_1641) ;  /* 0xfffffffc00ec8947 */ /* 0x000fea000383ffff */
[----:B------:R-:W-:Y:S05]  /*11fe0*/  BRA `(.L_x_1639) ;  /* 0x00000000000c7947 */ /* 0x000fea0003800000 */
.L_x_1640:
[----:B------:R-:W0:Y:S02]  /*11ff0*/  LD.E R0, desc[UR6][R4.64+0x4] ;  /* 0x0000040604007980 */ /* 0x000e24000c101900 */
[----:B0-----:R-:W-:-:S05]  /*12000*/  IADD3 R3, R27, R0, RZ ;  /* 0x000000001b037210 */ /* 0x001fca0007ffe0ff */
[----:B------:R1:W-:Y:S02]  /*12010*/  ST.E desc[UR6][R4.64+0x4], R3 ;  /* 0x0000040304007985 */ /* 0x0003e4000c101906 */
.L_x_1639:
[----:B------:R-:W-:Y:S05]  /*12020*/  BSYNC B0 ;  /* 0x0000000000007941 */ /* 0x000fea0003800000 */
.L_x_1638:
        /* <DEDUP_REMOVED lines=12> */
.L_x_1645:
[----:B------:R-:W0:Y:S02]  /*120f0*/  LDS R2, [R0] ;  /* 0x0000000000027984 */ /* 0x000e240000000800 */
[----:B0-----:R-:W-:-:S06]  /*12100*/  HADD2 R3, R2, R7 ;  /* 0x0000000702037230 */ /* 0x001fcc0000000000 */
[----:B------:R-:W0:Y:S02]  /*12110*/  ATOMS.CAST.SPIN R3, [R0], R2, R3 ;  /* 0x000000020003738d */ /* 0x000e240001800003 */
[----:B0-----:R-:W-:-:S13]  /*12120*/  ISETP.EQ.U32.AND P0, PT, R3, 0x1, PT ;  /* 0x000000010300780c */ /* 0x001fda0003f02070 */
[----:B------:R-:W-:Y:S05]  /*12130*/  @!P0 BRA `(.L_x_1645) ;  /* 0xfffffffc00ec8947 */ /* 0x000fea000383ffff */
[----:B------:R-:W-:Y:S05]  /*12140*/  BRA `(.L_x_1643) ;  /* 0x00000000000c7947 */ /* 0x000fea0003800000 */
.L_x_1644:
[----:B------:R-:W2:Y:S02]  /*12150*/  LD.E R0, desc[UR6][R4.64] ;  /* 0x0000000604007980 */ /* 0x000ea4000c101900 */
[----:B--2---:R-:W-:-:S05]  /*12160*/  IADD3 R3, R7, R0, RZ ;  /* 0x0000000007037210 */ /* 0x004fca0007ffe0ff */
[----:B------:R0:W-:Y:S02]  /*12170*/  ST.E desc[UR6][R4.64], R3 ;  /* 0x0000000304007985 */ /* 0x0001e4000c101906 */
.L_x_1643:
[----:B------:R-:W-:Y:S05]  /*12180*/  BSYNC B0 ;  /* 0x0000000000007941 */ /* 0x000fea0003800000 */
.L_x_1642:
[----:B------:R1:W-:Y:S01]  /*12190*/  ATOM.E.ADD.F16x2.RN.STRONG.GPU P0, RZ, desc[UR6][R4.64+0x4], R25 ;  /* 0x0000041904ff79a2 */ /* 0x0003e2000810e1c6 */
[----:B------:R-:W-:Y:S04]  /*121a0*/  BSSY B0, `(.L_x_1646) ;  /* 0x000000f000007945 */ /* 0x000fe80003800000 */
[----:B-1----:R-:W-:Y:S05]  /*121b0*/  @P0 BRA `(.L_x_1647) ;  /* 0x0000000000340947 */ /* 0x002fea0003800000 */
[----:B------:R-:W1:Y:S02]  /*121c0*/  QSPC.E.S P0, RZ, [R4+0x4] ;  /* 0x0000040004ff73aa */ /* 0x000e640000000500 */
[----:B-1----:R-:W-:Y:S05]  /*121d0*/  @!P0 BRA `(.L_x_1648) ;  /* 0x0000000000208947 */ /* 0x002fea0003800000 */
[----:B------:R-:W-:-:S04]  /*121e0*/  MOV R2, R4 ;  /* 0x0000000400027202 */ /* 0x000fc80000000f00 */
[----:B------:R-:W-:-:S07]  /*121f0*/  MOV R0, R2 ;  /* 0x0000000200007202 */ /* 0x000fce0000000f00 */
.L_x_1649:
[----:B------:R-:W0:Y:S02]  /*12200*/  LDS R2, [R0+0x4] ;  /* 0x0000040000027984 */ /* 0x000e240000000800 */
[----:B0-----:R-:W-:-:S10]  /*12210*/  HFMA2.MMA R3, R2, 1, 1, R25 ;  /* 0x3c003c0002037835 */ /* 0x001fd40000000019 */
[----:B------:R-:W0:Y:S02]  /*12220*/  ATOMS.CAST.SPIN R3, [R0+0x4], R2, R3 ;  /* 0x000004020003738d */ /* 0x000e240001800003 */
[----:B0-----:R-:W-:-:S13]  /*12230*/  ISETP.EQ.U32.AND P0, PT, R3, 0x1, PT ;  /* 0x000000010300780c */ /* 0x001fda0003f02070 */
[----:B------:R-:W-:Y:S05]  /*12240*/  @!P0 BRA `(.L_x_1649) ;  /* 0xfffffffc00ec8947 */ /* 0x000fea000383ffff */
[----:B------:R-:W-:Y:S05]  /*12250*/  BRA `(.L_x_1647) ;  /* 0x00000000000c7947 */ /* 0x000fea0003800000 */
.L_x_1648:
[----:B------:R-:W0:Y:S02]  /*12260*/  LD.E R0, desc[UR6][R4.64+0x4] ;  /* 0x0000040604007980 */ /* 0x000e24000c101900 */
[----:B0-----:R-:W-:-:S05]  /*12270*/  IADD3 R3, R25, R0, RZ ;  /* 0x0000000019037210 */ /* 0x001fca0007ffe0ff */
[----:B------:R1:W-:Y:S02]  /*12280*/  ST.E desc[UR6][R4.64+0x4], R3 ;  /* 0x0000040304007985 */ /* 0x0003e4000c101906 */
.L_x_1647:
[----:B------:R-:W-:Y:S05]  /*12290*/  BSYNC B0 ;  /* 0x0000000000007941 */ /* 0x000fea0003800000 */
.L_x_1646:
        /* <DEDUP_REMOVED lines=12> */
.L_x_1653:
[----:B------:R-:W0:Y:S02]  /*12360*/  LDS R2, [R0] ;  /* 0x0000000000027984 */ /* 0x000e240000000800 */
[----:B0-----:R-:W-:-:S06]  /*12370*/  HADD2 R3, R2, R7 ;  /* 0x0000000702037230 */ /* 0x001fcc0000000000 */
[----:B------:R-:W0:Y:S02]  /*12380*/  ATOMS.CAST.SPIN R3, [R0], R2, R3 ;  /* 0x000000020003738d */ /* 0x000e240001800003 */
[----:B0-----:R-:W-:-:S13]  /*12390*/  ISETP.EQ.U32.AND P0, PT, R3, 0x1, PT ;  /* 0x000000010300780c */ /* 0x001fda0003f02070 */
[----:B------:R-:W-:Y:S05]  /*123a0*/  @!P0 BRA `(.L_x_1653) ;  /* 0xfffffffc00ec8947 */ /* 0x000fea000383ffff */
[----:B------:R-:W-:Y:S05]  /*123b0*/  BRA `(.L_x_1651) ;  /* 0x00000000000c7947 */ /* 0x000fea0003800000 */
.L_x_1652:
[----:B------:R-:W2:Y:S02]  /*123c0*/  LD.E R0, desc[UR6][R4.64] ;  /* 0x0000000604007980 */ /* 0x000ea4000c101900 */
[----:B--2---:R-:W-:-:S05]  /*123d0*/  IADD3 R3, R7, R0, RZ ;  /* 0x0000000007037210 */ /* 0x004fca0007ffe0ff */
[----:B------:R0:W-:Y:S02]  /*123e0*/  ST.E desc[UR6][R4.64], R3 ;  /* 0x0000000304007985 */ /* 0x0001e4000c101906 */
.L_x_1651:
[----:B------:R-:W-:Y:S05]  /*123f0*/  BSYNC B0 ;  /* 0x0000000000007941 */ /* 0x000fea0003800000 */
.L_x_1650:
[----:B------:R1:W-:Y:S01]  /*12400*/  ATOM.E.ADD.F16x2.RN.STRONG.GPU P0, RZ, desc[UR6][R4.64+0x4], R23 ;  /* 0x0000041704ff79a2 */ /* 0x0003e2000810e1c6 */
[----:B------:R-:W-:Y:S04]  /*12410*/  BSSY B0, `(.L_x_1654) ;  /* 0x000000f000007945 */ /* 0x000fe80003800000 */
[----:B-1----:R-:W-:Y:S05]  /*12420*/  @P0 BRA `(.L_x_1655) ;  /* 0x0000000000340947 */ /* 0x002fea0003800000 */
[----:B------:R-:W1:Y:S02]  /*12430*/  QSPC.E.S P0, RZ, [R4+0x4] ;  /* 0x0000040004ff73aa */ /* 0x000e640000000500 */
[----:B-1----:R-:W-:Y:S05]  /*12440*/  @!P0 BRA `(.L_x_1656) ;  /* 0x0000000000208947 */ /* 0x002fea0003800000 */
[----:B------:R-:W-:-:S04]  /*12450*/  MOV R2, R4 ;  /* 0x0000000400027202 */ /* 0x000fc80000000f00 */
[----:B------:R-:W-:-:S07]  /*12460*/  MOV R0, R2 ;  /* 0x0000000200007202 */ /* 0x000fce0000000f00 */
.L_x_1657:
[----:B------:R-:W0:Y:S02]  /*12470*/  LDS R2, [R0+0x4] ;  /* 0x0000040000027984 */ /* 0x000e240000000800 */
[----:B0-----:R-:W-:-:S10]  /*12480*/  HFMA2.MMA R3, R2, 1, 1, R23 ;  /* 0x3c003c0002037835 */ /* 0x001fd40000000017 */
[----:B------:R-:W0:Y:S02]  /*12490*/  ATOMS.CAST.SPIN R3, [R0+0x4], R2, R3 ;  /* 0x000004020003738d */ /* 0x000e240001800003 */
[----:B0-----:R-:W-:-:S13]  /*124a0*/  ISETP.EQ.U32.AND P0, PT, R3, 0x1, PT ;  /* 0x000000010300780c */ /* 0x001fda0003f02070 */
[----:B------:R-:W-:Y:S05]  /*124b0*/  @!P0 BRA `(.L_x_1657) ;  /* 0xfffffffc00ec8947 */ /* 0x000fea000383ffff */
[----:B------:R-:W-:Y:S05]  /*124c0*/  BRA `(.L_x_1655) ;  /* 0x00000000000c7947 */ /* 0x000fea0003800000 */
.L_x_1656:
[----:B------:R-:W0:Y:S02]  /*124d0*/  LD.E R0, desc[UR6][R4.64+0x4] ;  /* 0x0000040604007980 */ /* 0x000e24000c101900 */
[----:B0-----:R-:W-:-:S05]  /*124e0*/  IADD3 R3, R23, R0, RZ ;  /* 0x0000000017037210 */ /* 0x001fca0007ffe0ff */
[----:B------:R1:W-:Y:S02]  /*124f0*/  ST.E desc[UR6][R4.64+0x4], R3 ;  /* 0x0000040304007985 */ /* 0x0003e4000c101906 */
.L_x_1655:
[----:B------:R-:W-:Y:S05]  /*12500*/  BSYNC B0 ;  /* 0x0000000000007941 */ /* 0x000fea0003800000 */
.L_x_1654:
        /* <DEDUP_REMOVED lines=12> */
.L_x_1661:
[----:B------:R-:W0:Y:S02]  /*125d0*/  LDS R2, [R0] ;  /* 0x0000000000027984 */ /* 0x000e240000000800 */
[----:B0-----:R-:W-:-:S06]  /*125e0*/  HADD2 R3, R2, R7 ;  /* 0x0000000702037230 */ /* 0x001fcc0000000000 */
[----:B------:R-:W0:Y:S02]  /*125f0*/  ATOMS.CAST.SPIN R3, [R0], R2, R3 ;  /* 0x000000020003738d */ /* 0x000e240001800003 */
[----:B0-----:R-:W-:-:S13]  /*12600*/  ISETP.EQ.U32.AND P0, PT, R3, 0x1, PT ;  /* 0x000000010300780c */ /* 0x001fda0003f02070 */
[----:B------:R-:W-:Y:S05]  /*12610*/  @!P0 BRA `(.L_x_1661) ;  /* 0xfffffffc00ec8947 */ /* 0x000fea000383ffff */
[----:B------:R-:W-:Y:S05]  /*12620*/  BRA `(.L_x_1659) ;  /* 0x00000000000c7947 */ /* 0x000fea0003800000 */
.L_x_1660:
[----:B------:R-:W2:Y:S02]  /*12630*/  LD.E R0, desc[UR6][R4.64] ;  /* 0x0000000604007980 */ /* 0x000ea4000c101900 */
[----:B--2---:R-:W-:-:S05]  /*12640*/  IADD3 R3, R7, R0, RZ ;  /* 0x0000000007037210 */ /* 0x004fca0007ffe0ff */
[----:B------:R0:W-:Y:S02]  /*12650*/  ST.E desc[UR6][R4.64], R3 ;  /* 0x0000000304007985 */ /* 0x0001e4000c101906 */
.L_x_1659:
[----:B------:R-:W-:Y:S05]  /*12660*/  BSYNC B0 ;  /* 0x0000000000007941 */ /* 0x000fea0003800000 */
.L_x_1658:
[----:B------:R1:W-:Y:S02]  /*12670*/  ATOM.E.ADD.F16x2.RN.STRONG.GPU P0, RZ, desc[UR6][R4.64+0x4], R21 ;  /* 0x0000041504ff79a2 */ /* 0x0003e4000810e1c6 */
[----:B-1----:R-:W-:Y:S05]  /*12680*/  @P0 EXIT ;  /* 0x000000000000094d */ /* 0x002fea0003800000 */
[----:B------:R-:W1:Y:S02]  /*12690*/  QSPC.E.S P0, RZ, [R4+0x4] ;  /* 0x0000040004ff73aa */ /* 0x000e640000000500 */
[----:B-1----:R-:W-:Y:S05]  /*126a0*/  @!P0 BRA `(.L_x_1662) ;  /* 0x0000000000208947 */ /* 0x002fea0003800000 */
[----:B------:R-:W-:-:S04]  /*126b0*/  MOV R2, R4 ;  /* 0x0000000400027202 */ /* 0x000fc80000000f00 */
[----:B------:R-:W-:-:S07]  /*126c0*/  MOV R0, R2 ;  /* 0x0000000200007202 */ /* 0x000fce0000000f00 */
.L_x_1663:
[----:B------:R-:W0:Y:S02]  /*126d0*/  LDS R2, [R0+0x4] ;  /* 0x0000040000027984 */ /* 0x000e240000000800 */
[----:B0-----:R-:W-:-:S10]  /*126e0*/  HFMA2.MMA R3, R2, 1, 1, R21 ;  /* 0x3c003c0002037835 */ /* 0x001fd40000000015 */
[----:B------:R-:W0:Y:S02]  /*126f0*/  ATOMS.CAST.SPIN R3, [R0+0x4], R2, R3 ;  /* 0x000004020003738d */ /* 0x000e240001800003 */
[----:B0-----:R-:W-:-:S13]  /*12700*/  ISETP.EQ.U32.AND P0, PT, R3, 0x1, PT ;  /* 0x000000010300780c */ /* 0x001fda0003f02070 */
[----:B------:R-:W-:Y:S05]  /*12710*/  @!P0 BRA `(.L_x_1663) ;  /* 0xfffffffc00ec8947 */ /* 0x000fea000383ffff */
[----:B------:R-:W-:Y:S05]  /*12720*/  EXIT ;  /* 0x000000000000794d */ /* 0x000fea0003800000 */
.L_x_1662:
[----:B------:R-:W0:Y:S02]  /*12730*/  LD.E R0, desc[UR6][R4.64+0x4] ;  /* 0x0000040604007980 */ /* 0x000e24000c101900 */
[----:B0-----:R-:W-:-:S05]  /*12740*/  IADD3 R3, R21, R0, RZ ;  /* 0x0000000015037210 */ /* 0x001fca0007ffe0ff */
[----:B------:R-:W-:Y:S01]  /*12750*/  ST.E desc[UR6][R4.64+0x4], R3 ;  /* 0x0000040304007985 */ /* 0x000fe2000c101906 */
[----:B------:R-:W-:Y:S05]  /*12760*/  EXIT ;  /* 0x000000000000794d */ /* 0x000fea0003800000 */
.L_x_1664:
        /* <DEDUP_REMOVED lines=9> */
.L_x_5202:


//--------------------- .text._Z23gemm_half_q_half_kernelILi4ELi20ELb1ELb1ELi32EEvPK6__halfPKjS4_S2_PS0_iiiiPKtS7_iiiiiibS2_i --------------------------
	.section	.text._Z23gemm_half_q_half_kernelILi4ELi20ELb1ELb1ELi32EEvPK6__halfPKjS4_S2_PS0_iiiiPKtS7_iiiiiibS2_i,"ax",@progbits
	.align	128
        .global         _Z23gemm_half_q_half_kernelILi4ELi20ELb1ELb1ELi32EEvPK6__halfPKjS4_S2_PS0_iiiiPKtS7_iiiiiibS2_i
        .type           _Z23gemm_half_q_half_kernelILi4ELi20ELb1ELb1ELi32EEvPK6__halfPKjS4_S2_PS0_iiiiPKtS7_iiiiiibS2_i,@function
        .size           _Z23gemm_half_q_half_kernelILi4ELi20ELb1ELb1ELi32EEvPK6__halfPKjS4_S2_PS0_iiiiPKtS7_iiiiiibS2_i,(.L_x_5203 - _Z23gemm_half_q_half_kernelILi4ELi20ELb1ELb1ELi32EEvPK6__halfPKjS4_S2_PS0_iiiiPKtS7_iiiiiibS2_i)
        .other          _Z23gemm_half_q_half_kernelILi4ELi20ELb1ELb1ELi32EEvPK6__halfPKjS4_S2_PS0_iiiiPKtS7_iiiiiibS2_i,@"STO_CUDA_ENTRY STV_DEFAULT"
_Z23gemm_half_q_half_kernelILi4ELi20ELb1ELb1ELi32EEvPK6__halfPKjS4_S2_PS0_iiiiPKtS7_iiiiiibS2_i:
.text._Z23gemm_half_q_half_kernelILi4ELi20ELb1ELb1ELi32EEvPK6__halfPKjS4_S2_PS0_iiiiPKtS7_iiiiiibS2_i:
[----:B------:R-:W-:Y:S01]  /*0000*/  LDC R1, c[0x0][0x28] ;  /* 0x00000a00ff017b82 */ /* 0x000fe20000000800 */
[----:B------:R-:W0:Y:S07]  /*0010*/  S2R R12, SR_CTAID.Y ;  /* 0x00000000000c7919 */ /* 0x000e2e0000002600 */
[----:B------:R-:W0:Y:S01]  /*0020*/  LDC R3, c[0x0][0x238] ;  /* 0x00008e00ff037b82 */ /* 0x000e220000000800 */
[----:B------:R-:W-:Y:S01]  /*0030*/  ULDC.64 UR8, c[0x0][0x208] ;  /* 0x0000820000087ab9 */ /* 0x000fe20000000a00 */
[----:B------:R-:W-:Y:S01]  /*0040*/  PRMT R93, RZ, 0x7610, R93 ;  /* 0x00007610ff5d7816 */ /* 0x000fe2000000005d */
[----:B------:R-:W1:Y:S01]  /*0050*/  S2R R97, SR_CTAID.Z ;  /* 0x0000000000617919 */ /* 0x000e620000002700 */
[----:B------:R-:W-:-:S02]  /*0060*/  PRMT R92, RZ, 0x7610, R92 ;  /* 0x00007610ff5c7816 */ /* 0x000fc4000000005c */
[----:B------:R-:W-:Y:S01]  /*0070*/  PRMT R91, RZ, 0x7610, R91 ;  /* 0x00007610ff5b7816 */ /* 0x000fe2000000005b */
[----:B------:R-:W2:Y:S01]  /*0080*/  S2R R13, SR_TID.X ;  /* 0x00000000000d7919 */ /* 0x000ea20000002100 */
[----:B------:R-:W3:Y:S01]  /*0090*/  S2UR UR4, SR_CTAID.X ;  /* 0x00000000000479c3 */ /* 0x000ee20000002500 */
[----:B------:R-:W-:Y:S02]  /*00a0*/  PRMT R90, RZ, 0x7610, R90 ;  /* 0x00007610ff5a7816 */ /* 0x000fe4000000005a */
[----:B------:R-:W-:-:S05]  /*00b0*/  PRMT R6, RZ, 0x7610, R6 ;  /* 0x00007610ff067816 */ /* 0x000fca0000000006 */
[----:B------:R-:W4:Y:S01]  /*00c0*/  LDC R19, c[0x0][0x240] ;  /* 0x00009000ff137b82 */ /* 0x000f220000000800 */
[----:B0-----:R-:W-:Y:S01]  /*00d0*/  IMAD R98, R12, -0x4, R3 ;  /* 0xfffffffc0c627824 */ /* 0x001fe200078e0203 */
[----:B---3--:R-:W-:Y:S01]  /*00e0*/  USHF.L.U32 UR4, UR4, 0x7, URZ ;  /* 0x0000000704047899 */ /* 0x008fe2000800063f */
[----:B-1----:R-:W-:-:S03]  /*00f0*/  SHF.L.U32 R94, R97, 0x5, RZ ;  /* 0x00000005615e7819 */ /* 0x002fc600000006ff */
        /* <DEDUP_REMOVED lines=32> */
.L_x_1665:
        /* <DEDUP_REMOVED lines=13> */
[----:B------:R-:W-:Y:S01]  /*03d0*/  UMOV UR5, 0x400 ;  /* 0x0000040000057882 */ /* 0x000fe20000000000 */
[----:B------:R-:W-:Y:S02]  /*03e0*/  ULDC.64 UR10, c[0x0][0x210] ;  /* 0x00008400000a7ab9 */ /* 0x000fe40000000a00 */
[----:B------:R-:W-:-:S05]  /*03f0*/  LEA.HI.X R5, R2, UR7, R5, 0x1, P0 ;  /* 0x0000000702057c11 */ /* 0x000fca00080f0c05 */
[----:B------:R-:W2:Y:S01]  /*0400*/  LDG.E.U16.CONSTANT R4, desc[UR8][R4.64] ;  /* 0x0000000804047981 */ /* 0x000ea2000c1e9500 */
[----:B------:R-:W0:Y:S01]  /*0410*/  S2UR UR6, SR_CgaCtaId ;  /* 0x00000000000679c3 */ /* 0x000e220000008800 */
[----:B------:R-:W-:Y:S01]  /*0420*/  IMAD R2, R12, R19, RZ ;  /* 0x000000130c027224 */ /* 0x000fe200078e02ff */
[----:B------:R-:W-:Y:S01]  /*0430*/  ISETP.GT.AND P2, PT, R96, 0x3, PT ;  /* 0x000000036000780c */ /* 0x000fe20003f44270 */
[----:B------:R-:W-:-:S03]  /*0440*/  HFMA2.MMA R11, -RZ, RZ, 0, 0 ;  /* 0x00000000ff0b7435 */ /* 0x000fc600000001ff */
[----:B------:R-:W-:Y:S01]  /*0450*/  SHF.L.U32 R3, R2, 0x2, RZ ;  /* 0x0000000202037819 */ /* 0x000fe200000006ff */
[----:B0-----:R-:W-:-:S06]  /*0460*/  ULEA UR5, UR6, UR5, 0x18 ;  /* 0x0000000506057291 */ /* 0x001fcc000f8ec03f */
[----:B------:R-:W-:Y:S02]  /*0470*/  LEA R10, R13, UR5, 0x1 ;  /* 0x000000050d0a7c11 */ /* 0x000fe4000f8e08ff */
[----:B--2---:R-:W-:-:S04]  /*0480*/  IADD3 R6, P0, R4, R3, RZ ;  /* 0x0000000304067210 */ /* 0x004fc80007f1e0ff */
[----:B------:R-:W-:Y:S02]  /*0490*/  LEA.HI.X.SX32 R3, R3, RZ, 0x1, P0 ;  /* 0x000000ff03037211 */ /* 0x000fe400000f0eff */
[----:B------:R-:W-:-:S04]  /*04a0*/  LEA R2, P0, R6, UR10, 0x1 ;  /* 0x0000000a06027c11 */ /* 0x000fc8000f8008ff */
[----:B------:R-:W-:Y:S02]  /*04b0*/  LEA.HI.X R3, R6, UR11, R3, 0x1, P0 ;  /* 0x0000000b06037c11 */ /* 0x000fe400080f0c03 */
[----:B------:R-:W-:Y:S01]  /*04c0*/  PLOP3.LUT P0, PT, PT, PT, PT, 0x80, 0x0 ;  /* 0x000000000000781c */ /* 0x000fe20003f0f070 */
[----:B------:R-:W-:-:S12]  /*04d0*/  @!P2 BRA `(.L_x_1669) ;  /* 0x000000000048a947 */ /* 0x000fd80003800000 */
[----:B------:R-:W-:Y:S02]  /*04e0*/  PLOP3.LUT P0, PT, PT, PT, PT, 0x8, 0x0 ;  /* 0x000000000000781c */ /* 0x000fe40003f0e170 */
[----:B------:R-:W-:-:S11]  /*04f0*/  IADD3 R14, R96, -0x3, RZ ;  /* 0xfffffffd600e7810 */ /* 0x000fd60007ffe0ff */
.L_x_1670:
        /* <DEDUP_REMOVED lines=16> */
.L_x_1669:
        /* <DEDUP_REMOVED lines=16> */
.L_x_1668:
        /* <DEDUP_REMOVED lines=17> */
.L_x_1672:
        /* <DEDUP_REMOVED lines=16> */
.L_x_1671:
[----:B------:R-:W-:-:S04]  /*0910*/  IADD3 R4, R96, -R11, RZ ;  /* 0x8000000b60047210 */ /* 0x000fc80007ffe0ff */
[----:B------:R-:W-:-:S13]  /*0920*/  ISETP.GT.AND P2, PT, R4, 0x1, PT ;  /* 0x000000010400780c */ /* 0x000fda0003f44270 */
[----:B------:R-:W-:Y:S01]  /*0930*/  @P2 PLOP3.LUT P0, PT, PT, PT, PT, 0x8, 0x0 ;  /* 0x000000000000281c */ /* 0x000fe20003f0e170 */
[----:B------:R-:W-:Y:S01]  /*0940*/  @P2 IMAD.WIDE R4, R19, 0x2, R2 ;  /* 0x0000000213042825 */ /* 0x000fe200078e0202 */
[----:B------:R-:W-:Y:S01]  /*0950*/  @P2 IADD3 R11, R11, 0x2, RZ ;  /* 0x000000020b0b2810 */ /* 0x000fe20007ffe0ff */
[----:B------:R0:W2:Y:S03]  /*0960*/  @P2 LDG.E.U16.CONSTANT R9, desc[UR8][R2.64] ;  /* 0x0000000802092981 */ /* 0x0000a6000c1e9500 */
[----:B------:R-:W-:Y:S02]  /*0970*/  ISETP.LT.OR P0, PT, R11, R96, P0 ;  /* 0x000000600b00720c */ /* 0x000fe40000701670 */
[----:B------:R-:W3:Y:S01]  /*0980*/  @P2 LDG.E.U16.CONSTANT R11, desc[UR8][R4.64] ;  /* 0x00000008040b2981 */ /* 0x000ee2000c1e9500 */
[----:B0-----:R-:W-:-:S10]  /*0990*/  @P2 IMAD.WIDE R2, R19, 0x2, R4 ;  /* 0x0000000213022825 */ /* 0x001fd400078e0204 */
[----:B------:R-:W4:Y:S04]  /*09a0*/  @P0 LDG.E.U16.CONSTANT R7, desc[UR8][R2.64] ;  /* 0x0000000802070981 */ /* 0x000f28000c1e9500 */
[----:B--2---:R-:W-:Y:S04]  /*09b0*/  @P2 STS.U16 [R10], R9 ;  /* 0x000000090a002388 */ /* 0x004fe80000000400 */
[----:B---3--:R0:W-:Y:S02]  /*09c0*/  @P2 STS.U16 [R10+0x40], R11 ;  /* 0x0000400b0a002388 */ /* 0x0081e40000000400 */
[----:B0-----:R-:W-:-:S05]  /*09d0*/  @P2 IADD3 R10, R10, 0x80, RZ ;  /* 0x000000800a0a2810 */ /* 0x001fca0007ffe0ff */
[----:B----4-:R1:W-:Y:S02]  /*09e0*/  @P0 STS.U16 [R10], R7 ;  /* 0x000000070a000388 */ /* 0x0103e40000000400 */
.L_x_1667:
[----:B------:R-:W-:Y:S05]  /*09f0*/  BSYNC B0 ;  /* 0x0000000000007941 */ /* 0x000fea0003800000 */
.L_x_1666:
[----:B------:R-:W-:Y:S02]  /*0a00*/  ULDC UR5, c[0x0][0x23c] ;  /* 0x00008f0000057ab9 */ /* 0x000fe40000000800 */
[----:B------:R-:W-:-:S04]  /*0a10*/  MOV R89, UR5 ;  /* 0x0000000500597c02 */ /* 0x000fc80008000f00 */
[----:B------:R-:W-:-:S13]  /*0a20*/  ISETP.GE.AND P0, PT, R0, R89, PT ;  /* 0x000000590000720c */ /* 0x000fda0003f06270 */
[----:B------:R-:W-:Y:S05]  /*0a30*/  @P0 EXIT ;  /* 0x000000000000094d */ /* 0x000fea0003800000 */
[----:B------:R-:W2:Y:S02]  /*0a40*/  LDC.U8 R2, c[0x0][0x270] ;  /* 0x00009c00ff027b82 */ /* 0x000ea40000000000 */
[----:B--2---:R-:W-:-:S04]  /*0a50*/  PRMT R2, R2, 0x8880, RZ ;  /* 0x0000888002027816 */ /* 0x004fc800000000ff */
[----:B------:R-:W-:-:S04]  /*0a60*/  ISETP.NE.AND P0, PT, R2, RZ, PT ;  /* 0x000000ff0200720c */ /* 0x000fc80003f05270 */
[----:B------:R-:W-:-:S04]  /*0a70*/  ISETP.NE.OR P0, PT, R97, RZ, !P0 ;  /* 0x000000ff6100720c */ /* 0x000fc80004705670 */
[----:B------:R-:W-:-:S13]  /*0a80*/  ISETP.LT.OR P0, PT, R98, 0x1, P0 ;  /* 0x000000016200780c */ /* 0x000fda0000701670 */
[----:B------:R-:W-:Y:S05]  /*0a90*/  @P0 BRA `(.L_x_1673) ;  /* 0x0000000000800947 */ /* 0x000fea0003800000 */
[----:B0-----:R-:W0:Y:S01]  /*0aa0*/  LDC.64 R2, c[0x0][0x230] ;  /* 0x00008c00ff027b82 */ /* 0x001e220000000a00 */
        /* <DEDUP_REMOVED lines=9> */
[----:B-1----:R-:W-:-:S11]  /*0b40*/  IADD3 R10, R96, -0x3, RZ ;  /* 0xfffffffd600a7810 */ /* 0x002fd60007ffe0ff */
.L_x_1675:
[----:B--2---:R-:W-:Y:S01]  /*0b50*/  IMAD.WIDE R4, R89, 0x2, R2 ;  /* 0x0000000259047825 */ /* 0x004fe200078e0202 */
        /* <DEDUP_REMOVED lines=10> */
.L_x_1674:
[----:B--2---:R-:W-:-:S04]  /*0c00*/  IADD3 R4, R96, -R11, RZ ;  /* 0x8000000b60047210 */ /* 0x004fc80007ffe0ff */
[----:B------:R-:W-:-:S13]  /*0c10*/  ISETP.GT.AND P2, PT, R4, 0x1, PT ;  /* 0x000000010400780c */ /* 0x000fda0003f44270 */
[----:B------:R-:W-:Y:S01]  /*0c20*/  @P2 PLOP3.LUT P0, PT, PT, PT, PT, 0x8, 0x0 ;  /* 0x000000000000281c */ /* 0x000fe20003f0e170 */
[----:B------:R-:W-:Y:S01]  /*0c30*/  @P2 IMAD.WIDE R4, R89, 0x2, R2 ;  /* 0x0000000259042825 */ /* 0x000fe200078e0202 */
[----:B------:R-:W-:Y:S01]  /*0c40*/  @P2 IADD3 R11, R11, 0x2, RZ ;  /* 0x000000020b0b2810 */ /* 0x000fe20007ffe0ff */
[----:B------:R0:W-:Y:S03]  /*0c50*/  @P2 STG.E.64 desc[UR8][R2.64], RZ ;  /* 0x000000ff02002986 */ /* 0x0001e6000c101b08 */
[----:B------:R-:W-:Y:S01]  /*0c60*/  ISETP.LT.OR P0, PT, R11, R96, P0 ;  /* 0x000000600b00720c */ /* 0x000fe20000701670 */
[----:B------:R2:W-:Y:S01]  /*0c70*/  @P2 STG.E.64 desc[UR8][R4.64], RZ ;  /* 0x000000ff04002986 */ /* 0x0005e2000c101b08 */
[----:B0-----:R-:W-:-:S11]  /*0c80*/  @P2 IMAD.WIDE R2, R89, 0x2, R4 ;  /* 0x0000000259022825 */ /* 0x001fd600078e0204 */
[----:B------:R2:W-:Y:S02]  /*0c90*/  @P0 STG.E.64 desc[UR8][R2.64], RZ ;  /* 0x000000ff02000986 */ /* 0x0005e4000c101b08 */
.L_x_1673:
[----:B------:R-:W3:Y:S08]  /*0ca0*/  LDC R19, c[0x0][0x25c] ;  /* 0x00009700ff137b82 */ /* 0x000ef00000000800 */
        /* <DEDUP_REMOVED lines=9> */
[----:B------:R-:W-:-:S02]  /*0d40*/  VIMNMX R17, R94, UR5, PT ;  /* 0x000000055e117c48 */ /* 0x000fc4000bfe0100 */
[----:B---3--:R-:W-:Y:S01]  /*0d50*/  ISETP.GT.AND P2, PT, R94, R19, PT ;  /* 0x000000135e00720c */ /* 0x008fe20003f44270 */
[----:B------:R-:W-:-:S12]  /*0d60*/  @P0 BRA `(.L_x_1676) ;  /* 0x0000000000d40947 */ /* 0x000fd80003800000 */
[----:B------:R-:W3:Y:S01]  /*0d70*/  LDC.64 R8, c[0x0][0x248] ;  /* 0x00009200ff087b82 */ /* 0x000ee20000000a00 */
[----:B0-2---:R-:W-:-:S05]  /*0d80*/  SHF.L.U32 R3, R97, 0x6, RZ ;  /* 0x0000000661037819 */ /* 0x005fca00000006ff */
[----:B---3--:R-:W-:-:S05]  /*0d90*/  IMAD.WIDE R2, R3, 0x2, R8 ;  /* 0x0000000203027825 */ /* 0x008fca00078e0208 */
[----:B-1----:R0:W5:Y:S01]  /*0da0*/  LDG.E.U16.CONSTANT R10, desc[UR8][R2.64] ;  /* 0x00000008020a7981 */ /* 0x002162000c1e9500 */
[----:B------:R-:W-:Y:S01]  /*0db0*/  SHF.R.S32.HI R5, RZ, 0x1f, R0 ;  /* 0x0000001fff057819 */ /* 0x000fe20000011400 */
[----:B------:R-:W-:Y:S01]  /*0dc0*/  UMOV UR4, URZ ;  /* 0x0000003f00047c82 */ /* 0x000fe20008000000 */
[----:B------:R-:W-:Y:S02]  /*0dd0*/  SHF.L.U32 R4, R0, 0x2, RZ ;  /* 0x0000000200047819 */ /* 0x000fe400000006ff */
[----:B------:R-:W-:Y:S02]  /*0de0*/  LEA.HI R5, R5, R0, RZ, 0x3 ;  /* 0x0000000005057211 */ /* 0x000fe400078f18ff */
[----:B------:R-:W-:Y:S02]  /*0df0*/  MOV R14, R94 ;  /* 0x0000005e000e7202 */ /* 0x000fe40000000f00 */
[----:B------:R-:W-:Y:S02]  /*0e00*/  LOP3.LUT R11, R4, 0x10, RZ, 0xc0, !PT ;  /* 0x00000010040b7812 */ /* 0x000fe400078ec0ff */
[----:B0-----:R-:W-:-:S07]  /*0e10*/  SHF.R.S32.HI R12, RZ, 0x3, R5 ;  /* 0x00000003ff0c7819 */ /* 0x001fce0000011405 */
.L_x_1677:
        /* <DEDUP_REMOVED lines=42> */
.L_x_1676:
[----:B--2---:R-:W-:Y:S02]  /*10c0*/  SHF.R.S32.HI R2, RZ, 0x1f, R17 ;  /* 0x0000001fff027819 */ /* 0x004fe40000011411 */
[----:B----4-:R-:W-:Y:S02]  /*10d0*/  ISETP.GT.AND P6, PT, R94, R21, PT ;  /* 0x000000155e00720c */ /* 0x010fe40003fc4270 */
[----:B------:R-:W-:Y:S02]  /*10e0*/  LEA.HI R17, R2, R17, RZ, 0x5 ;  /* 0x0000001102117211 */ /* 0x000fe400078f28ff */
[----:B0-----:R-:W-:Y:S01]  /*10f0*/  CS2R R2, SRZ ;  /* 0x0000000000027805 */ /* 0x001fe2000001ff00 */
        /* <DEDUP_REMOVED lines=8> */
.L_x_1678:
        /* <DEDUP_REMOVED lines=8> */
.L_x_1679:
[----:B------:R-:W-:Y:S02]  /*1200*/  CS2R R4, SRZ ;  /* 0x0000000000047805 */ /* 0x000fe4000001ff00 */
        /* <DEDUP_REMOVED lines=9> */
.L_x_1680:
[----:B------:R-:W-:Y:S05]  /*12a0*/  @!P6 BRA `(.L_x_1681) ;  /* 0x00000000001ce947 */ /* 0x000fea0003800000 */
[----:B-1----:R-:W0:Y:S02]  /*12b0*/  LDC R7, c[0x0][0x268] ;  /* 0x00009a00ff077b82 */ /* 0x002e240000000800 */
[----:B0-----:R-:W-:-:S04]  /*12c0*/  VIMNMX R4, R94, R7, PT ;  /* 0x000000075e047248 */ /* 0x001fc80003fe0100 */
[----:B------:R-:W-:-:S04]  /*12d0*/  IADD3 R4, R4, -R21, RZ ;  /* 0x8000001504047210 */ /* 0x000fc80007ffe0ff */
[----:B------:R-:W-:-:S04]  /*12e0*/  SHF.R.S32.HI R7, RZ, 0x1f, R4 ;  /* 0x0000001fff077819 */ /* 0x000fc80000011404 */
[----:B------:R-:W-:-:S04]  /*12f0*/  LEA.HI R7, R7, R4, RZ, 0x5 ;  /* 0x0000000407077211 */ /* 0x000fc800078f28ff */
[----:B------:R-:W-:-:S04]  /*1300*/  SHF.R.S32.HI R7, RZ, 0x5, R7 ;  /* 0x00000005ff077819 */ /* 0x000fc80000011407 */
[----:B------:R-:W-:-:S07]  /*1310*/  LEA R4, R7, R7, 0x1 ;  /* 0x0000000707047211 */ /* 0x000fce00078e08ff */
.L_x_1681:
[----:B-1----:R-:W-:Y:S01]  /*1320*/  HFMA2.MMA R7, -RZ, RZ, 0, 0 ;  /* 0x00000000ff077435 */ /* 0x002fe200000001ff */
        /* <DEDUP_REMOVED lines=8> */
.L_x_1682:
        /* <DEDUP_REMOVED lines=23> */
[----:B------:R-:W-:Y:S01]  /*1520*/  PRMT R40, RZ, 0x7610, R40 ;  /* 0x00007610ff287816 */ /* 0x000fe20000000028 */
[----:B------:R-:W-:Y:S01]  /*1530*/  ULDC UR5, c[0x0][0x260] ;  /* 0x0000980000057ab9 */ /* 0x000fe20000000800 */
[----:B------:R-:W-:-:S05]  /*1540*/  ULDC UR6, c[0x0][0x240] ;  /* 0x0000900000067ab9 */ /* 0x000fca0000000800 */
.L_x_1688:
[----:B------:R-:W0:Y:S02]  /*1550*/  LDC R89, c[0x0][0x23c] ;  /* 0x00008f00ff597b82 */ /* 0x000e240000000800 */
[C---:B0-----:R-:W-:Y:S02]  /*1560*/  IMAD.WIDE R16, R89.reuse, 0x4, R28 ;  /* 0x0000000459107825 */ /* 0x041fe400078e021c */
[----:B------:R-:W5:Y:S02]  /*1570*/  LDG.E.128.CONSTANT R28, desc[UR8][R28.64] ;  /* 0x000000081c1c7981 */ /* 0x000f64000c1e9d00 */
        /* <DEDUP_REMOVED lines=34> */
[----:B0-----:R-:W-:Y:S02]  /*17a0*/  LOP3.LUT R3, R19, 0x1f001f, RZ, 0xc0, !PT ;  /* 0x001f001f13037812 */ /* 0x001fe400078ec0ff */
[----:B------:R-:W-:Y:S02]  /*17b0*/  SHF.R.U32.HI R28, RZ, 0xa, R19 ;  /* 0x0000000aff1c7819 */ /* 0x000fe40000011613 */
[----:B------:R-:W-:Y:S02]  /*17c0*/  SHF.R.U32.HI R18, RZ, 0xd, R13 ;  /* 0x0000000dff127819 */ /* 0x000fe4000001160d */
[----:B------:R-:W-:-:S02]  /*17d0*/  LOP3.LUT R79, R79, 0x10001, RZ, 0xc0, !PT ;  /* 0x000100014f4f7812 */ /* 0x000fc400078ec0ff */
        /* <DEDUP_REMOVED lines=8> */
[C---:B------:R-:W-:Y:S02]  /*1860*/  LOP3.LUT R73, R8.reuse, 0x3e003e0, RZ, 0xc0, !PT ;  /* 0x03e003e008497812 */ /* 0x040fe400078ec0ff */
[----:B------:R-:W-:Y:S02]  /*1870*/  LOP3.LUT R71, R8, 0x1f001f, RZ, 0xc0, !PT ;  /* 0x001f001f08477812 */ /* 0x000fe400078ec0ff */
[----:B------:R-:W-:Y:S02]  /*1880*/  SHF.R.U32.HI R72, RZ, 0xa, R8 ;  /* 0x0000000aff487819 */ /* 0x000fe40000011608 */
[----:B------:R-:W-:-:S02]  /*1890*/  SHF.R.U32.HI R81, RZ, 0xd, R15 ;  /* 0x0000000dff517819 */ /* 0x000fc4000001160f */
[--C-:B------:R-:W-:Y:S02]  /*18a0*/  SHF.R.U32.HI R8, RZ, 0xc, R9.reuse ;  /* 0x0000000cff087819 */ /* 0x100fe40000011609 */
[C---:B------:R-:W-:Y:S02]  /*18b0*/  LOP3.LUT R64, R9.reuse, 0x3e003e0, RZ, 0xc0, !PT ;  /* 0x03e003e009407812 */ /* 0x040fe400078ec0ff */
[----:B------:R-:W-:Y:S02]  /*18c0*/  LOP3.LUT R69, R9, 0x1f001f, RZ, 0xc0, !PT ;  /* 0x001f001f09457812 */ /* 0x000fe400078ec0ff */
[----:B------:R-:W-:Y:S02]  /*18d0*/  SHF.R.U32.HI R70, RZ, 0xa, R9 ;  /* 0x0000000aff467819 */ /* 0x000fe40000011609 */
[----:B------:R-:W-:Y:S02]  /*18e0*/  PRMT R74, R92, 0x9910, RZ ;  /* 0x000099105c4a7816 */ /* 0x000fe400000000ff */
[----:B------:R-:W-:-:S02]  /*18f0*/  LOP3.LUT R80, R79, 0x20002, R80, 0xf8, !PT ;  /* 0x000200024f507812 */ /* 0x000fc400078ef850 */
[----:B------:R-:W-:Y:S02]  /*1900*/  LOP3.LUT R75, R75, 0x40004, R18, 0xf8, !PT ;  /* 0x000400044b4b7812 */ /* 0x000fe400078ef812 */
[----:B------:R-:W-:Y:S02]  /*1910*/  SHF.R.U32.HI R9, RZ, 0xc, R10 ;  /* 0x0000000cff097819 */ /* 0x000fe4000001160a */
[----:B------:R-:W-:Y:S02]  /*1920*/  LOP3.LUT R78, R78, 0x40004, R19, 0xf8, !PT ;  /* 0x000400044e4e7812 */ /* 0x000fe400078ef813 */
[----:B------:R-:W-:Y:S02]  /*1930*/  LOP3.LUT R17, R16, 0x80008, R17, 0xf8, !PT ;  /* 0x0008000810117812 */ /* 0x000fe400078ef811 */
[----:B------:R-:W-:Y:S02]  /*1940*/  ISETP.NE.AND P0, PT, R74, RZ, PT ;  /* 0x000000ff4a00720c */ /* 0x000fe40003f05270 */
[----:B------:R-:W-:-:S02]  /*1950*/  LOP3.LUT R47, R80, 0x40004, R81, 0xf8, !PT ;  /* 0x00040004502f7812 */ /* 0x000fc400078ef851 */
[----:B------:R-:W-:Y:S02]  /*1960*/  LOP3.LUT R19, R75, 0x80008, R8, 0xf8, !PT ;  /* 0x000800084b137812 */ /* 0x000fe400078ef808 */
[----:B------:R-:W-:Y:S02]  /*1970*/  LOP3.LUT R81, R78, 0x80008, R9, 0xf8, !PT ;  /* 0x000800084e517812 */ /* 0x000fe400078ef809 */
[C---:B------:R-:W-:Y:S02]  /*1980*/  LOP3.LUT R63, R12.reuse, 0x3e003e0, RZ, 0xc0, !PT ;  /* 0x03e003e00c3f7812 */ /* 0x040fe400078ec0ff */
[----:B------:R-:W-:Y:S02]  /*1990*/  LOP3.LUT R67, R12, 0x1f001f, RZ, 0xc0, !PT ;  /* 0x001f001f0c437812 */ /* 0x000fe400078ec0ff */
[----:B------:R-:W-:Y:S02]  /*19a0*/  SHF.R.U32.HI R68, RZ, 0xa, R12 ;  /* 0x0000000aff447819 */ /* 0x000fe4000001160c */
[----:B------:R-:W-:-:S02]  /*19b0*/  MOV R82, 0x2800 ;  /* 0x0000280000527802 */ /* 0x000fc40000000f00 */
[C---:B------:R-:W-:Y:S02]  /*19c0*/  LOP3.LUT R61, R13.reuse, 0x3e003e0, RZ, 0xc0, !PT ;  /* 0x03e003e00d3d7812 */ /* 0x040fe400078ec0ff */
        /* <DEDUP_REMOVED lines=17> */
[C---:B------:R-:W-:Y:S02]  /*1ae0*/  LOP3.LUT R20, R30.reuse, 0x3e003e0, RZ, 0xc0, !PT ;  /* 0x03e003e01e147812 */ /* 0x040fe400078ec0ff */
[----:B------:R-:W-:Y:S02]  /*1af0*/  LOP3.LUT R2, R30, 0x1f001f, RZ, 0xc0, !PT ;  /* 0x001f001f1e027812 */ /* 0x000fe400078ec0ff */
[----:B------:R-:W-:Y:S02]  /*1b00*/  LOP3.LUT R85, R47, 0x80008, R10, 0xf8, !PT ;  /* 0x000800082f557812 */ /* 0x000fe400078ef80a */
[----:B------:R-:W-:Y:S02]  /*1b10*/  LOP3.LUT R82, R61, 0x64006400, RZ, 0xfc, !PT ;  /* 0x640064003d527812 */ /* 0x000fe400078efcff */
[----:B------:R-:W-:Y:S02]  /*1b20*/  LOP3.LUT R51, R51, 0x1f001f, RZ, 0xc0, !PT ;  /* 0x001f001f33337812 */ /* 0x000fe400078ec0ff */
[----:B------:R-:W-:-:S02]  /*1b30*/  SHF.R.U32.HI R30, RZ, 0xa, R30 ;  /* 0x0000000aff1e7819 */ /* 0x000fc4000001161e */
[C---:B------:R-:W-:Y:S02]  /*1b40*/  LOP3.LUT R36, R31.reuse, 0x3e003e0, RZ, 0xc0, !PT ;  /* 0x03e003e01f247812 */ /* 0x040fe400078ec0ff */
[----:B------:R-:W-:Y:S02]  /*1b50*/  LOP3.LUT R0, R31, 0x1f001f, RZ, 0xc0, !PT ;  /* 0x001f001f1f007812 */ /* 0x000fe400078ec0ff */
[----:B------:R-:W-:Y:S02]  /*1b60*/  LOP3.LUT R78, R73, 0x64006400, RZ, 0xfc, !PT ;  /* 0x64006400494e7812 */ /* 0x000fe400078efcff */
[----:B------:R-:W-:Y:S02]  /*1b70*/  SHF.R.U32.HI R31, RZ, 0xa, R31 ;  /* 0x0000000aff1f7819 */ /* 0x000fe4000001161f */
        /* <DEDUP_REMOVED lines=32> */
[----:B------:R-:W-:Y:S01]  /*1d80*/  HFMA2 R36, R88, R11.H0_H0, -48, -48 ;  /* 0xd200d20058247431 */ /* 0x000fe2000004000b */
[----:B------:R-:W-:Y:S01]  /*1d90*/  LOP3.LUT R69, R69, 0x64006400, RZ, 0xfc, !PT ;  /* 0x6400640045457812 */ /* 0x000fe200078efcff */
[----:B------:R-:W-:Y:S01]  /*1da0*/  HADD2 R88, R52, -1040, -1040 ;  /* 0xe410e41034587430 */ /* 0x000fe20000000000 */
        /* <DEDUP_REMOVED lines=10> */
[----:B------:R-:W-:Y:S01]  /*1e50*/  LOP3.LUT R33, R68, 0x64006400, RZ, 0xfc, !PT ;  /* 0x6400640044217812 */ /* 0x000fe200078efcff */
[----:B------:R-:W-:Y:S01]  /*1e60*/  HADD2 R68, R53, -1040, -1040 ;  /* 0xe410e41035447430 */ /* 0x000fe20000000000 */
        /* <DEDUP_REMOVED lines=14> */
[----:B------:R-:W-:Y:S01]  /*1f50*/  ISETP.GE.AND P2, PT, R96, 0x2, PT ;  /* 0x000000026000780c */ /* 0x000fe20003f46270 */
[----:B------:R-:W-:-:S02]  /*1f60*/  HADD2 R82, R82, -1040, -1040 ;  /* 0xe410e41052527430 */ /* 0x000fc40000000000 */
        /* <DEDUP_REMOVED lines=9> */
[C---:B------:R-:W-:Y:S01]  /*2000*/  LOP3.LUT R75, R4.reuse, 0x3e003e0, RZ, 0xc0, !PT ;  /* 0x03e003e0044b7812 */ /* 0x040fe200078ec0ff */
[-C--:B------:R-:W-:Y:S01]  /*2010*/  HFMA2 R78, R104, R11.reuse.H0_H0, -48, -48 ;  /* 0xd200d200684e7431 */ /* 0x080fe2000004000b */
        /* <DEDUP_REMOVED lines=21> */
[----:B------:R-:W-:Y:S01]  /*2170*/  LOP3.LUT R19, R85, 0x100010, R76, 0xf8, !PT ;  /* 0x0010001055137812 */ /* 0x000fe200078ef84c */
        /* <DEDUP_REMOVED lines=148> */
.L_x_1685:
        /* <DEDUP_REMOVED lines=83> */
.L_x_1686:
        /* <DEDUP_REMOVED lines=85> */
.L_x_1687:
        /* <DEDUP_REMOVED lines=79> */
.L_x_1684:
[----:B------:R-:W-:Y:S01]  /*3a30*/  LEA R0, R97, 0x20, 0x5 ;  /* 0x0000002061007811 */ /* 0x000fe200078e28ff */
[----:B------:R-:W-:Y:S01]  /*3a40*/  UIADD3 UR4, UR4, 0x40, URZ ;  /* 0x0000004004047890 */ /* 0x000fe2000fffe03f */
[----:B------:R-:W-:Y:S01]  /*3a50*/  IADD3 R94, R94, 0x20, RZ ;  /* 0x000000205e5e7810 */ /* 0x000fe20007ffe0ff */
[----:B-----5:R-:W-:Y:S01]  /*3a60*/  IMAD.WIDE R28, R89, 0x4, R100 ;  /* 0x00000004591c7825 */ /* 0x020fe200078e0264 */
[----:B0-----:R-:W-:Y:S02]  /*3a70*/  VIMNMX R3, R0, UR6, PT ;  /* 0x0000000600037c48 */ /* 0x001fe4000bfe0100 */
[C---:B------:R-:W-:Y:S02]  /*3a80*/  ISETP.GE.AND P0, PT, R94.reuse, UR5, PT ;  /* 0x000000055e007c0c */ /* 0x040fe4000bf06270 */
[----:B------:R-:W-:-:S13]  /*3a90*/  ISETP.LT.AND P2, PT, R94, R3, PT ;  /* 0x000000035e00720c */ /* 0x000fda0003f41270 */
[----:B------:R-:W-:Y:S05]  /*3aa0*/  @!P0 BRA P2, `(.L_x_1688) ;  /* 0xffffffd800a88947 */ /* 0x000fea000103ffff */
.L_x_1683:
        /* <DEDUP_REMOVED lines=8> */
.L_x_1694:
[----:B------:R-:W0:Y:S01]  /*3b30*/  LDC R89, c[0x0][0x23c] ;  /* 0x00008f00ff597b82 */ /* 0x000e220000000800 */
[----:B-----5:R1:W5:Y:S01]  /*3b40*/  LDG.E.128.CONSTANT R12, desc[UR8][R28.64] ;  /* 0x000000081c0c7981 */ /* 0x020362000c1e9d00 */
[----:B0-----:R-:W-:-:S05]  /*3b50*/  IMAD.WIDE R2, R89, 0x4, R28 ;  /* 0x0000000459027825 */ /* 0x001fca00078e021c */
[----:B------:R1:W5:Y:S01]  /*3b60*/  LDG.E.128.CONSTANT R8, desc[UR8][R2.64] ;  /* 0x0000000802087981 */ /* 0x000362000c1e9d00 */
[----:B------:R-:W-:Y:S01]  /*3b70*/  IMAD.WIDE R98, R89, 0x4, R2 ;  /* 0x0000000459627825 */ /* 0x000fe200078e0202 */
[----:B------:R-:W-:Y:S06]  /*3b80*/  @!P1 BRA `(.L_x_1690) ;  /* 0x0000002000a89947 */ /* 0x000fec0003800000 */
[----:B------:R-:W2:Y:S01]  /*3b90*/  LDG.E.128.CONSTANT R4, desc[UR8][R98.64] ;  /* 0x0000000862047981 */ /* 0x000ea2000c1e9d00 */
[--C-:B-1---5:R-:W-:Y:S02]  /*3ba0*/  SHF.R.U32.HI R28, RZ, 0xf, R14.reuse ;  /* 0x0000000fff1c7819 */ /* 0x122fe4000001160e */
        /* <DEDUP_REMOVED lines=72> */
[----:B------:R-:W-:-:S02]  /*4030*/  ISETP.GE.AND P3, PT, R96, 0x2, PT ;  /* 0x000000026000780c */ /* 0x000fc40003f66270 */
        /* <DEDUP_REMOVED lines=12> */
[--C-:B------:R-:W-:Y:S02]  /*4100*/  SHF.R.U32.HI R29, RZ, 0xd, R6.reuse ;  /* 0x0000000dff1d7819 */ /* 0x100fe40000011606 */
[C---:B------:R-:W-:Y:S01]  /*4110*/  LOP3.LUT R17, R6.reuse, 0x380038, RZ, 0xc0, !PT ;  /* 0x0038003806117812 */ /* 0x040fe200078ec0ff */
[----:B------:R-:W-:Y:S01]  /*4120*/  HFMA2 R20, R20, R9.H0_H0, -132, -132 ;  /* 0xd820d82014147431 */ /* 0x000fe20000040009 */
[----:B------:R-:W-:Y:S02]  /*4130*/  SHF.R.U32.HI R39, RZ, 0x6, R6 ;  /* 0x00000006ff277819 */ /* 0x000fe40000011606 */
[----:B------:R-:W-:Y:S02]  /*4140*/  LOP3.LUT R54, R6, 0x70007, RZ, 0xc0, !PT ;  /* 0x0007000706367812 */ /* 0x000fe400078ec0ff */
[----:B------:R-:W-:Y:S02]  /*4150*/  SHF.R.U32.HI R45, RZ, 0x6, R7 ;  /* 0x00000006ff2d7819 */ /* 0x000fe40000011607 */
        /* <DEDUP_REMOVED lines=25> */
[----:B------:R-:W-:-:S02]  /*42f0*/  LOP3.LUT R28, R19, 0x40004, R28, 0xf8, !PT ;  /* 0x00040004131c7812 */ /* 0x000fc400078ef81c */
[----:B------:R-:W-:Y:S02]  /*4300*/  LOP3.LUT R30, R61, 0x40004, R30, 0xf8, !PT ;  /* 0x000400043d1e7812 */ /* 0x000fe400078ef81e */
[----:B------:R-:W-:Y:S02]  /*4310*/  LOP3.LUT R29, R10, 0x40004, R29, 0xf8, !PT ;  /* 0x000400040a1d7812 */ /* 0x000fe400078ef81d */
        /* <DEDUP_REMOVED lines=12> */
[C---:B------:R-:W-:Y:S01]  /*43e0*/  LOP3.LUT R7, R39.reuse, 0x380038, RZ, 0xc0, !PT ;  /* 0x0038003827077812 */ /* 0x040fe200078ec0ff */
        /* <DEDUP_REMOVED lines=176> */
.L_x_1691:
        /* <DEDUP_REMOVED lines=83> */
.L_x_1692:
        /* <DEDUP_REMOVED lines=82> */
.L_x_1693:
        /* <DEDUP_REMOVED lines=79> */
.L_x_1690:
[----:B------:R-:W-:Y:S01]  /*5e30*/  IADD3 R94, R94, 0x20, RZ ;  /* 0x000000205e5e7810 */ /* 0x000fe20007ffe0ff */
[----:B------:R-:W-:Y:S01]  /*5e40*/  UIADD3 UR4, UR4, 0x40, URZ ;  /* 0x0000004004047890 */ /* 0x000fe2000fffe03f */
[----:B-1----:R-:W-:Y:S02]  /*5e50*/  IMAD.WIDE R28, R89, 0x4, R98 ;  /* 0x00000004591c7825 */ /* 0x002fe400078e0262 */
[C---:B------:R-:W-:Y:S02]  /*5e60*/  ISETP.GE.AND P2, PT, R94.reuse, UR5, PT ;  /* 0x000000055e007c0c */ /* 0x040fe4000bf46270 */
[----:B------:R-:W-:-:S13]  /*5e70*/  ISETP.LT.AND P3, PT, R94, R95, PT ;  /* 0x0000005f5e00720c */ /* 0x000fda0003f61270 */
[----:B------:R-:W-:Y:S05]  /*5e80*/  @!P2 BRA P3, `(.L_x_1694) ;  /* 0xffffffdc0028a947 */ /* 0x000fea000183ffff */
.L_x_1689:
        /* <DEDUP_REMOVED lines=19> */
.L_x_1698:
[----:B------:R-:W0:Y:S02]  /*5fc0*/  LDS R2, [R0] ;  /* 0x0000000000027984 */ /* 0x000e240000000800 */
[----:B0-----:R-:W-:-:S06]  /*5fd0*/  HADD2 R3, R2, R7 ;  /* 0x0000000702037230 */ /* 0x001fcc0000000000 */
[----:B------:R-:W0:Y:S02]  /*5fe0*/  ATOMS.CAST.SPIN R3, [R0], R2, R3 ;  /* 0x000000020003738d */ /* 0x000e240001800003 */
[----:B0-----:R-:W-:-:S13]  /*5ff0*/  ISETP.EQ.U32.AND P0, PT, R3, 0x1, PT ;  /* 0x000000010300780c */ /* 0x001fda0003f02070 */
[----:B------:R-:W-:Y:S05]  /*6000*/  @!P0 BRA `(.L_x_1698) ;  /* 0xfffffffc00ec8947 */ /* 0x000fea000383ffff */
[----:B------:R-:W-:Y:S05]  /*6010*/  BRA `(.L_x_1696) ;  /* 0x00000000000c7947 */ /* 0x000fea0003800000 */
.L_x_1697:
[----:B------:R-:W2:Y:S02]  /*6020*/  LD.E R0, desc[UR8][R4.64] ;  /* 0x0000000804007980 */ /* 0x000ea4000c101900 */
[----:B--2---:R-:W-:-:S05]  /*6030*/  IADD3 R3, R7, R0, RZ ;  /* 0x0000000007037210 */ /* 0x004fca0007ffe0ff */
[----:B------:R0:W-:Y:S02]  /*6040*/  ST.E desc[UR8][R4.64], R3 ;  /* 0x0000000304007985 */ /* 0x0001e4000c101908 */
.L_x_1696:
[----:B------:R-:W-:Y:S05]  /*6050*/  BSYNC B0 ;  /* 0x0000000000007941 */ /* 0x000fea0003800000 */
.L_x_1695:
[----:B------:R1:W-:Y:S01]  /*6060*/  ATOM.E.ADD.F16x2.RN.STRONG.GPU P0, RZ, desc[UR8][R4.64+0x4], R27 ;  /* 0x0000041b04ff79a2 */ /* 0x0003e2000810e1c8 */
[----:B------:R-:W-:Y:S04]  /*6070*/  BSSY B0, `(.L_x_1699) ;  /* 0x000000f000007945 */ /* 0x000fe80003800000 */
[----:B-1----:R-:W-:Y:S05]  /*6080*/  @P0 BRA `(.L_x_1700) ;  /* 0x0000000000340947 */ /* 0x002fea0003800000 */
[----:B------:R-:W1:Y:S02]  /*6090*/  QSPC.E.S P0, RZ, [R4+0x4] ;  /* 0x0000040004ff73aa */ /* 0x000e640000000500 */
[----:B-1----:R-:W-:Y:S05]  /*60a0*/  @!P0 BRA `(.L_x_1701) ;  /* 0x0000000000208947 */ /* 0x002fea0003800000 */
[----:B------:R-:W-:-:S04]  /*60b0*/  MOV R2, R4 ;  /* 0x0000000400027202 */ /* 0x000fc80000000f00 */
[----:B------:R-:W-:-:S07]  /*60c0*/  MOV R0, R2 ;  /* 0x0000000200007202 */ /* 0x000fce0000000f00 */
.L_x_1702:
[----:B------:R-:W0:Y:S02]  /*60d0*/  LDS R2, [R0+0x4] ;  /* 0x0000040000027984 */ /* 0x000e240000000800 */
[----:B0-----:R-:W-:-:S10]  /*60e0*/  HFMA2.MMA R3, R2, 1, 1, R27 ;  /* 0x3c003c0002037835 */ /* 0x001fd4000000001b */
[----:B------:R-:W0:Y:S02]  /*60f0*/  ATOMS.CAST.SPIN R3, [R0+0x4], R2, R3 ;  /* 0x000004020003738d */ /* 0x000e240001800003 */
[----:B0-----:R-:W-:-:S13]  /*6100*/  ISETP.EQ.U32.AND P0, PT, R3, 0x1, PT ;  /* 0x000000010300780c */ /* 0x001fda0003f02070 */
[----:B------:R-:W-:Y:S05]  /*6110*/  @!P0 BRA `(.L_x_1702) ;  /* 0xfffffffc00ec8947 */ /* 0x000fea000383ffff */
[----:B------:R-:W-:Y:S05]  /*6120*/  BRA `(.L_x_1700) ;  /* 0x00000000000c7947 */ /* 0x000fea0003800000 */
.L_x_1701:
[----:B------:R-:W0:Y:S02]  /*6130*/  LD.E R0, desc[UR8][R4.64+0x4] ;  /* 0x0000040804007980 */ /* 0x000e24000c101900 */
[----:B0-----:R-:W-:-:S05]  /*6140*/  IADD3 R3, R27, R0, RZ ;  /* 0x000000001b037210 */ /* 0x001fca0007ffe0ff */
[----:B------:R1:W-:Y:S02]  /*6150*/  ST.E desc[UR8][R4.64+0x4], R3 ;  /* 0x0000040304007985 */ /* 0x0003e4000c101908 */
.L_x_1700:
[----:B------:R-:W-:Y:S05]  /*6160*/  BSYNC B0 ;  /* 0x0000000000007941 */ /* 0x000fea0003800000 */
.L_x_1699:
        /* <DEDUP_REMOVED lines=12> */
.L_x_1706:
[----:B------:R-:W0:Y:S02]  /*6230*/  LDS R2, [R0] ;  /* 0x0000000000027984 */ /* 0x000e240000000800 */
[----:B0-----:R-:W-:-:S06]  /*6240*/  HADD2 R3, R2, R7 ;  /* 0x0000000702037230 */ /* 0x001fcc0000000000 */
[----:B------:R-:W0:Y:S02]  /*6250*/  ATOMS.CAST.SPIN R3, [R0], R2, R3 ;  /* 0x000000020003738d */ /* 0x000e240001800003 */
[----:B0-----:R-:W-:-:S13]  /*6260*/  ISETP.EQ.U32.AND P0, PT, R3, 0x1, PT ;  /* 0x000000010300780c */ /* 0x001fda0003f02070 */
[----:B------:R-:W-:Y:S05]  /*6270*/  @!P0 BRA `(.L_x_1706) ;  /* 0xfffffffc00ec8947 */ /* 0x000fea000383ffff */
[----:B------:R-:W-:Y:S05]  /*6280*/  BRA `(.L_x_1704) ;  /* 0x00000000000c7947 */ /* 0x000fea0003800000 */
.L_x_1705:
[----:B------:R-:W2:Y:S02]  /*6290*/  LD.E R0, desc[UR8][R4.64] ;  /* 0x0000000804007980 */ /* 0x000ea4000c101900 */
[----:B--2---:R-:W-:-:S05]  /*62a0*/  IADD3 R3, R7, R0, RZ ;  /* 0x0000000007037210 */ /* 0x004fca0007ffe0ff */
[----:B------:R0:W-:Y:S02]  /*62b0*/  ST.E desc[UR8][R4.64], R3 ;  /* 0x0000000304007985 */ /* 0x0001e4000c101908 */
.L_x_1704:
[----:B------:R-:W-:Y:S05]  /*62c0*/  BSYNC B0 ;  /* 0x0000000000007941 */ /* 0x000fea0003800000 */
.L_x_1703:
[----:B------:R1:W-:Y:S01]  /*62d0*/  ATOM.E.ADD.F16x2.RN.STRONG.GPU P0, RZ, desc[UR8][R4.64+0x4], R25 ;  /* 0x0000041904ff79a2 */ /* 0x0003e2000810e1c8 */
[----:B------:R-:W-:Y:S04]  /*62e0*/  BSSY B0, `(.L_x_1707) ;  /* 0x000000f000007945 */ /* 0x000fe80003800000 */
[----:B-1----:R-:W-:Y:S05]  /*62f0*/  @P0 BRA `(.L_x_1708) ;  /* 0x0000000000340947 */ /* 0x002fea0003800000 */
[----:B------:R-:W1:Y:S02]  /*6300*/  QSPC.E.S P0, RZ, [R4+0x4] ;  /* 0x0000040004ff73aa */ /* 0x000e640000000500 */
[----:B-1----:R-:W-:Y:S05]  /*6310*/  @!P0 BRA `(.L_x_1709) ;  /* 0x0000000000208947 */ /* 0x002fea0003800000 */
[----:B------:R-:W-:-:S04]  /*6320*/  MOV R2, R4 ;  /* 0x0000000400027202 */ /* 0x000fc80000000f00 */
[----:B------:R-:W-:-:S07]  /*6330*/  MOV R0, R2 ;  /* 0x0000000200007202 */ /* 0x000fce0000000f00 */
.L_x_1710:
[----:B------:R-:W0:Y:S02]  /*6340*/  LDS R2, [R0+0x4] ;  /* 0x0000040000027984 */ /* 0x000e240000000800 */
[----:B0-----:R-:W-:-:S10]  /*6350*/  HFMA2.MMA R3, R2, 1, 1, R25 ;  /* 0x3c003c0002037835 */ /* 0x001fd40000000019 */
[----:B------:R-:W0:Y:S02]  /*6360*/  ATOMS.CAST.SPIN R3, [R0+0x4], R2, R3 ;  /* 0x000004020003738d */ /* 0x000e240001800003 */
[----:B0-----:R-:W-:-:S13]  /*6370*/  ISETP.EQ.U32.AND P0, PT, R3, 0x1, PT ;  /* 0x000000010300780c */ /* 0x001fda0003f02070 */
[----:B------:R-:W-:Y:S05]  /*6380*/  @!P0 BRA `(.L_x_1710) ;  /* 0xfffffffc00ec8947 */ /* 0x000fea000383ffff */
[----:B------:R-:W-:Y:S05]  /*6390*/  BRA `(.L_x_1708) ;  /* 0x00000000000c7947 */ /* 0x000fea0003800000 */
.L_x_1709:
[----:B------:R-:W0:Y:S02]  /*63a0*/  LD.E R0, desc[UR8][R4.64+0x4] ;  /* 0x0000040804007980 */ /* 0x000e24000c101900 */
[----:B0-----:R-:W-:-:S05]  /*63b0*/  IADD3 R3, R25, R0, RZ ;  /* 0x0000000019037210 */ /* 0x001fca0007ffe0ff */
[----:B------:R1:W-:Y:S02]  /*63c0*/  ST.E desc[UR8][R4.64+0x4], R3 ;  /* 0x0000040304007985 */ /* 0x0003e4000c101908 */
.L_x_1708:
[----:B------:R-:W-:Y:S05]  /*63d0*/  BSYNC B0 ;  /* 0x0000000000007941 */ /* 0x000fea0003800000 */
.L_x_1707:
        /* <DEDUP_REMOVED lines=12> */
.L_x_1714:
[----:B------:R-:W0:Y:S02]  /*64a0*/  LDS R2, [R0] ;  /* 0x0000000000027984 */ /* 0x000e240000000800 */
[----:B0-----:R-:W-:-:S06]  /*64b0*/  HADD2 R3, R2, R7 ;  /* 0x0000000702037230 */ /* 0x001fcc0000000000 */
[----:B------:R-:W0:Y:S02]  /*64c0*/  ATOMS.CAST.SPIN R3, [R0], R2, R3 ;  /* 0x000000020003738d */ /* 0x000e240001800003 */
[----:B0-----:R-:W-:-:S13]  /*64d0*/  ISETP.EQ.U32.AND P0, PT, R3, 0x1, PT ;  /* 0x000000010300780c */ /* 0x001fda0003f02070 */
[----:B------:R-:W-:Y:S05]  /*64e0*/  @!P0 BRA `(.L_x_1714) ;  /* 0xfffffffc00ec8947 */ /* 0x000fea000383ffff */
[----:B------:R-:W-:Y:S05]  /*64f0*/  BRA `(.L_x_1712) ;  /* 0x00000000000c7947 */ /* 0x000fea0003800000 */
.L_x_1713:
[----:B------:R-:W2:Y:S02]  /*6500*/  LD.E R0, desc[UR8][R4.64] ;  /* 0x0000000804007980 */ /* 0x000ea4000c101900 */
[----:B--2---:R-:W-:-:S05]  /*6510*/  IADD3 R3, R7, R0, RZ ;  /* 0x0000000007037210 */ /* 0x004fca0007ffe0ff */
[----:B------:R0:W-:Y:S02]  /*6520*/  ST.E desc[UR8][R4.64], R3 ;  /* 0x0000000304007985 */ /* 0x0001e4000c101908 */
.L_x_1712:
[----:B------:R-:W-:Y:S05]  /*6530*/  BSYNC B0 ;  /* 0x0000000000007941 */ /* 0x000fea0003800000 */
.L_x_1711:
[----:B------:R1:W-:Y:S01]  /*6540*/  ATOM.E.ADD.F16x2.RN.STRONG.GPU P0, RZ, desc[UR8][R4.64+0x4], R23 ;  /* 0x0000041704ff79a2 */ /* 0x0003e2000810e1c8 */
[----:B------:R-:W-:Y:S04]  /*6550*/  BSSY B0, `(.L_x_1715) ;  /* 0x000000f000007945 */ /* 0x000fe80003800000 */
[----:B-1----:R-:W-:Y:S05]  /*6560*/  @P0 BRA `(.L_x_1716) ;  /* 0x0000000000340947 */ /* 0x002fea0003800000 */
[----:B------:R-:W1:Y:S02]  /*6570*/  QSPC.E.S P0, RZ, [R4+0x4] ;  /* 0x0000040004ff73aa */ /* 0x000e640000000500 */
[----:B-1----:R-:W-:Y:S05]  /*6580*/  @!P0 BRA `(.L_x_1717) ;  /* 0x0000000000208947 */ /* 0x002fea0003800000 */
[----:B------:R-:W-:-:S04]  /*6590*/  MOV R2, R4 ;  /* 0x0000000400027202 */ /* 0x000fc80000000f00 */
[----:B------:R-:W-:-:S07]  /*65a0*/  MOV R0, R2 ;  /* 0x0000000200007202 */ /* 0x000fce0000000f00 */
.L_x_1718:
[----:B------:R-:W0:Y:S02]  /*65b0*/  LDS R2, [R0+0x4] ;  /* 0x0000040000027984 */ /* 0x000e240000000800 */
[----:B0-----:R-:W-:-:S10]  /*65c0*/  HFMA2.MMA R3, R2, 1, 1, R23 ;  /* 0x3c003c0002037835 */ /* 0x001fd40000000017 */
[----:B------:R-:W0:Y:S02]  /*65d0*/  ATOMS.CAST.SPIN R3, [R0+0x4], R2, R3 ;  /* 0x000004020003738d */ /* 0x000e240001800003 */
[----:B0-----:R-:W-:-:S13]  /*65e0*/  ISETP.EQ.U32.AND P0, PT, R3, 0x1, PT ;  /* 0x000000010300780c */ /* 0x001fda0003f02070 */
[----:B------:R-:W-:Y:S05]  /*65f0*/  @!P0 BRA `(.L_x_1718) ;  /* 0xfffffffc00ec8947 */ /* 0x000fea000383ffff */
[----:B------:R-:W-:Y:S05]  /*6600*/  BRA `(.L_x_1716) ;  /* 0x00000000000c7947 */ /* 0x000fea0003800000 */
.L_x_1717:
[----:B------:R-:W0:Y:S02]  /*6610*/  LD.E R0, desc[UR8][R4.64+0x4] ;  /* 0x0000040804007980 */ /* 0x000e24000c101900 */
[----:B0-----:R-:W-:-:S05]  /*6620*/  IADD3 R3, R23, R0, RZ ;  /* 0x0000000017037210 */ /* 0x001fca0007ffe0ff */
[----:B------:R1:W-:Y:S02]  /*6630*/  ST.E desc[UR8][R4.64+0x4], R3 ;  /* 0x0000040304007985 */ /* 0x0003e4000c101908 */
.L_x_1716:
[----:B------:R-:W-:Y:S05]  /*6640*/  BSYNC B0 ;  /* 0x0000000000007941 */ /* 0x000fea0003800000 */
.L_x_1715:
        /* <DEDUP_REMOVED lines=12> */
.L_x_1722:
[----:B------:R-:W0:Y:S02]  /*6710*/  LDS R2, [R0] ;  /* 0x0000000000027984 */ /* 0x000e240000000800 */
[----:B0-----:R-:W-:-:S06]  /*6720*/  HADD2 R3, R2, R7 ;  /* 0x0000000702037230 */ /* 0x001fcc0000000000 */
[----:B------:R-:W0:Y:S02]  /*6730*/  ATOMS.CAST.SPIN R3, [R0], R2, R3 ;  /* 0x000000020003738d */ /* 0x000e240001800003 */
[----:B0-----:R-:W-:-:S13]  /*6740*/  ISETP.EQ.U32.AND P0, PT, R3, 0x1, PT ;  /* 0x000000010300780c */ /* 0x001fda0003f02070 */
[----:B------:R-:W-:Y:S05]  /*6750*/  @!P0 BRA `(.L_x_1722) ;  /* 0xfffffffc00ec8947 */ /* 0x000fea000383ffff */
[----:B------:R-:W-:Y:S05]  /*6760*/  BRA `(.L_x_1720) ;  /* 0x00000000000c7947 */ /* 0x000fea0003800000 */
.L_x_1721:
[----:B------:R-:W2:Y:S02]  /*6770*/  LD.E R0, desc[UR8][R4.64] ;  /* 0x0000000804007980 */ /* 0x000ea4000c101900 */
[----:B--2---:R-:W-:-:S05]  /*6780*/  IADD3 R3, R7, R0, RZ ;  /* 0x0000000007037210 */ /* 0x004fca0007ffe0ff */
[----:B------:R0:W-:Y:S02]  /*6790*/  ST.E desc[UR8][R4.64], R3 ;  /* 0x0000000304007985 */ /* 0x0001e4000c101908 */
.L_x_1720:
[----:B------:R-:W-:Y:S05]  /*67a0*/  BSYNC B0 ;  /* 0x0000000000007941 */ /* 0x000fea0003800000 */
.L_x_1719:
[----:B------:R1:W-:Y:S02]  /*67b0*/  ATOM.E.ADD.F16x2.RN.STRONG.GPU P0, RZ, desc[UR8][R4.64+0x4], R21 ;  /* 0x0000041504ff79a2 */ /* 0x0003e4000810e1c8 */
[----:B-1----:R-:W-:Y:S05]  /*67c0*/  @P0 EXIT ;  /* 0x000000000000094d */ /* 0x002fea0003800000 */
[----:B------:R-:W1:Y:S02]  /*67d0*/  QSPC.E.S P0, RZ, [R4+0x4] ;  /* 0x0000040004ff73aa */ /* 0x000e640000000500 */
[----:B-1----:R-:W-:Y:S05]  /*67e0*/  @!P0 BRA `(.L_x_1723) ;  /* 0x0000000000208947 */ /* 0x002fea0003800000 */
[----:B------:R-:W-:-:S04]  /*67f0*/  MOV R2, R4 ;  /* 0x0000000400027202 */ /* 0x000fc80000000f00 */
[----:B------:R-:W-:-:S07]  /*6800*/  MOV R0, R2 ;  /* 0x0000000200007202 */ /* 0x000fce0000000f00 */
.L_x_1724:
[----:B------:R-:W0:Y:S02]  /*6810*/  LDS R2, [R0+0x4] ;  /* 0x0000040000027984 */ /* 0x000e240000000800 */
[----:B0-----:R-:W-:-:S10]  /*6820*/  HFMA2.MMA R3, R2, 1, 1, R21 ;  /* 0x3c003c0002037835 */ /* 0x001fd40000000015 */
[----:B------:R-:W0:Y:S02]  /*6830*/  ATOMS.CAST.SPIN R3, [R0+0x4], R2, R3 ;  /* 0x000004020003738d */ /* 0x000e240001800003 */
[----:B0-----:R-:W-:-:S13]  /*6840*/  ISETP.EQ.U32.AND P0, PT, R3, 0x1, PT ;  /* 0x000000010300780c */ /* 0x001fda0003f02070 */
[----:B------:R-:W-:Y:S05]  /*6850*/  @!P0 BRA `(.L_x_1724) ;  /* 0xfffffffc00ec8947 */ /* 0x000fea000383ffff */
[----:B------:R-:W-:Y:S05]  /*6860*/  EXIT ;  /* 0x000000000000794d */ /* 0x000fea0003800000 */
.L_x_1723:
[----:B------:R-:W0:Y:S02]  /*6870*/  LD.E R0, desc[UR8][R4.64+0x4] ;  /* 0x0000040804007980 */ /* 0x000e24000c101900 */
[----:B0-----:R-:W-:-:S05]  /*6880*/  IADD3 R3, R21, R0, RZ ;  /* 0x0000000015037210 */ /* 0x001fca0007ffe0ff */
[----:B------:R-:W-:Y:S01]  /*6890*/  ST.E desc[UR8][R4.64+0x4], R3 ;  /* 0x0000040304007985 */ /* 0x000fe2000c101908 */
[----:B------:R-:W-:Y:S05]  /*68a0*/  EXIT ;  /* 0x000000000000794d */ /* 0x000fea0003800000 */
.L_x_1725:
        /* <DEDUP_REMOVED lines=13> */
.L_x_5203:


//--------------------- .text._Z23gemm_half_q_half_kernelILi4ELi38ELb1ELb1ELi32EEvPK6__halfPKjS4_S2_PS0_iiiiPKtS7_iiiiiibS2_i --------------------------
	.section	.text._Z23gemm_half_q_half_kernelILi4ELi38ELb1ELb1ELi32EEvPK6__halfPKjS4_S2_PS0_iiiiPKtS7_iiiiiibS2_i,"ax",@progbits
	.align	128
        .global         _Z23gemm_half_q_half_kernelILi4ELi38ELb1ELb1ELi32EEvPK6__halfPKjS4_S2_PS0_iiiiPKtS7_iiiiiibS2_i
        .type           _Z23gemm_half_q_half_kernelILi4ELi38ELb1ELb1ELi32EEvPK6__halfPKjS4_S2_PS0_iiiiPKtS7_iiiiiibS2_i,@function
        .size           _Z23gemm_half_q_half_kernelILi4ELi38ELb1ELb1ELi32EEvPK6__halfPKjS4_S2_PS0_iiiiPKtS7_iiiiiibS2_i,(.L_x_5204 - _Z23gemm_half_q_half_kernelILi4ELi38ELb1ELb1ELi32EEvPK6__halfPKjS4_S2_PS0_iiiiPKtS7_iiiiiibS2_i)
        .other          _Z23gemm_half_q_half_kernelILi4ELi38ELb1ELb1ELi32EEvPK6__halfPKjS4_S2_PS0_iiiiPKtS7_iiiiiibS2_i,@"STO_CUDA_ENTRY STV_DEFAULT"
_Z23gemm_half_q_half_kernelILi4ELi38ELb1ELb1ELi32EEvPK6__halfPKjS4_S2_PS0_iiiiPKtS7_iiiiiibS2_i:
.text._Z23gemm_half_q_half_kernelILi4ELi38ELb1ELb1ELi32EEvPK6__halfPKjS4_S2_PS0_iiiiPKtS7_iiiiiibS2_i:
        /* <DEDUP_REMOVED lines=48> */
.L_x_1726:
        /* <DEDUP_REMOVED lines=25> */
.L_x_1731:
        /* <DEDUP_REMOVED lines=37> */
.L_x_1730:
        /* <DEDUP_REMOVED lines=24> */
.L_x_1732:
        /* <DEDUP_REMOVED lines=14> */
.L_x_1729:
        /* <DEDUP_REMOVED lines=10> */
.L_x_1734:
        /* <DEDUP_REMOVED lines=37> */
.L_x_1733:
        /* <DEDUP_REMOVED lines=24> */
.L_x_1735:
        /* <DEDUP_REMOVED lines=13> */
.L_x_1728:
[----:B------:R-:W-:Y:S05]  /*0e80*/  BSYNC B0 ;  /* 0x0000000000007941 */ /* 0x000fea0003800000 */
.L_x_1727:
        /* <DEDUP_REMOVED lines=17> */
.L_x_1738:
        /* <DEDUP_REMOVED lines=19> */
.L_x_1737:
        /* <DEDUP_REMOVED lines=14> */
.L_x_1739:
[----:B------:R-:W-:-:S13]  /*11b0*/  ISETP.LT.OR P0, PT, R3, R97, P0 ;  /* 0x000000610300720c */ /* 0x000fda0000701670 */
[----:B01----:R-:W0:Y:S01]  /*11c0*/  @P0 LDC.64 R4, c[0x0][0x230] ;  /* 0x00008c00ff040b82 */ /* 0x003e220000000a00 */
[----:B------:R-:W-:-:S05]  /*11d0*/  @P0 LEA R2, R2, R3, 0x2 ;  /* 0x0000000302020211 */ /* 0x000fca00078e10ff */
[----:B------:R-:W-:-:S04]  /*11e0*/  @P0 IMAD R3, R2, R89, R0 ;  /* 0x0000005902030224 */ /* 0x000fc800078e0200 */
[----:B0-----:R-:W-:-:S05]  /*11f0*/  @P0 IMAD.WIDE R2, R3, 0x2, R4 ;  /* 0x0000000203020825 */ /* 0x001fca00078e0204 */
[----:B------:R1:W-:Y:S02]  /*1200*/  @P0 STG.E.64 desc[UR6][R2.64], RZ ;  /* 0x000000ff02000986 */ /* 0x0003e4000c101b06 */
.L_x_1736:
[----:B------:R-:W2:Y:S08]  /*1210*/  LDC R20, c[0x0][0x25c] ;  /* 0x00009700ff147b82 */ /* 0x000eb00000000800 */
[----:B------:R-:W-:Y:S01]  /*1220*/  BAR.SYNC.DEFER_BLOCKING 0x0 ;  /* 0x0000000000007b1d */ /* 0x000fe20000010000 */
[----:B------:R-:W-:-:S05]  /*1230*/  ISETP.GE.AND P0, PT, R95, R96, PT ;  /* 0x000000605f00720c */ /* 0x000fca0003f06270 */
[----:B------:R-:W-:Y:S02]  /*1240*/  ULDC UR5, c[0x0][0x258] ;  /* 0x0000960000057ab9 */ /* 0x000fe40000000800 */
[----:B------:R-:W3:Y:S01]  /*1250*/  LDC R19, c[0x0][0x264] ;  /* 0x00009900ff137b82 */ /* 0x000ee20000000800 */
[----:B------:R-:W-:Y:S01]  /*1260*/  ULDC UR8, c[0x0][0x260] ;  /* 0x0000980000087ab9 */ /* 0x000fe20000000800 */
[----:B------:R-:W-:Y:S01]  /*1270*/  ULDC UR9, c[0x0][0x268] ;  /* 0x00009a0000097ab9 */ /* 0x000fe20000000800 */
[C---:B------:R-:W-:Y:S02]  /*1280*/  VIMNMX R17, R95.reuse, UR5, PT ;  /* 0x000000055f117c48 */ /* 0x040fe4000bfe0100 */
[C---:B------:R-:W-:Y:S02]  /*1290*/  ISETP.GT.AND P5, PT, R95.reuse, UR5, PT ;  /* 0x000000055f007c0c */ /* 0x040fe4000bfa4270 */
[C---:B------:R-:W-:Y:S02]  /*12a0*/  ISETP.GT.AND P4, PT, R95.reuse, UR8, PT ;  /* 0x000000085f007c0c */ /* 0x040fe4000bf84270 */
[----:B------:R-:W-:-:S02]  /*12b0*/  ISETP.GT.AND P3, PT, R95, UR9, PT ;  /* 0x000000095f007c0c */ /* 0x000fc4000bf64270 */
[----:B------:R-:W-:Y:S02]  /*12c0*/  SHF.R.S32.HI R18, RZ, 0x1f, R17 ;  /* 0x0000001fff127819 */ /* 0x000fe40000011411 */
[----:B--2---:R-:W-:Y:S01]  /*12d0*/  ISETP.GT.AND P2, PT, R95, R20, PT ;  /* 0x000000145f00720c */ /* 0x004fe20003f44270 */
[----:B------:R-:W-:-:S12]  /*12e0*/  @P0 BRA `(.L_x_1740) ;  /* 0x0000000000d40947 */ /* 0x000fd80003800000 */
[----:B-1----:R-:W1:Y:S01]  /*12f0*/  LDC.64 R2, c[0x0][0x248] ;  /* 0x00009200ff027b82 */ /* 0x002e620000000a00 */
[----:B0-----:R-:W-:-:S05]  /*1300*/  SHF.L.U32 R5, R90, 0x6, RZ ;  /* 0x000000065a057819 */ /* 0x001fca00000006ff */
        /* <DEDUP_REMOVED lines=9> */
.L_x_1741:
        /* <DEDUP_REMOVED lines=32> */
[----:B------:R-:W3:Y:S01]  /*15a0*/  I2F.F16 R15, R15 ;  /* 0x0000000f000f7306 */ /* 0x000ee20000200c00 */
[----:B------:R-:W-:-:S07]  /*15b0*/  ISETP.GE.AND P6, PT, R13, R96, PT ;  /* 0x000000600d00720c */ /* 0x000fce0003fc6270 */
        /* <DEDUP_REMOVED lines=8> */
.L_x_1740:
[----:B------:R-:W-:Y:S02]  /*1640*/  LEA.HI R18, R18, R17, RZ, 0x5 ;  /* 0x0000001112127211 */ /* 0x000fe400078f28ff */
[----:B-1----:R-:W-:Y:S02]  /*1650*/  CS2R R2, SRZ ;  /* 0x0000000000027805 */ /* 0x002fe4000001ff00 */
[----:B---3--:R-:W-:Y:S02]  /*1660*/  ISETP.GT.AND P6, PT, R95, R19, PT ;  /* 0x000000135f00720c */ /* 0x008fe40003fc4270 */
[----:B------:R-:W-:Y:S02]  /*1670*/  CS2R R6, SRZ ;  /* 0x0000000000067805 */ /* 0x000fe4000001ff00 */
[----:B------:R-:W-:Y:S01]  /*1680*/  SHF.R.S32.HI R18, RZ, 0x5, R18 ;  /* 0x00000005ff127819 */ /* 0x000fe20000011412 */
        /* <DEDUP_REMOVED lines=8> */
.L_x_1742:
        /* <DEDUP_REMOVED lines=8> */
.L_x_1743:
[----:B------:R-:W-:Y:S05]  /*1790*/  @!P4 BRA `(.L_x_1744) ;  /* 0x00000000001cc947 */ /* 0x000fea0003800000 */
[----:B------:R-:W1:Y:S02]  /*17a0*/  LDC R4, c[0x0][0x264] ;  /* 0x00009900ff047b82 */ /* 0x000e640000000800 */
[----:B-1----:R-:W-:-:S04]  /*17b0*/  VIMNMX R4, R95, R4, PT ;  /* 0x000000045f047248 */ /* 0x002fc80003fe0100 */
[----:B------:R-:W-:-:S04]  /*17c0*/  IADD3 R4, R4, -UR8, RZ ;  /* 0x8000000804047c10 */ /* 0x000fc8000fffe0ff */
[----:B0-----:R-:W-:-:S04]  /*17d0*/  SHF.R.S32.HI R5, RZ, 0x1f, R4 ;  /* 0x0000001fff057819 */ /* 0x001fc80000011404 */
[----:B------:R-:W-:-:S04]  /*17e0*/  LEA.HI R5, R5, R4, RZ, 0x5 ;  /* 0x0000000405057211 */ /* 0x000fc800078f28ff */
[----:B------:R-:W-:-:S04]  /*17f0*/  SHF.R.S32.HI R5, RZ, 0x5, R5 ;  /* 0x00000005ff057819 */ /* 0x000fc80000011405 */
[----:B------:R-:W-:-:S07]  /*1800*/  SHF.L.U32 R7, R5, 0x2, RZ ;  /* 0x0000000205077819 */ /* 0x000fce00000006ff */
.L_x_1744:
        /* <DEDUP_REMOVED lines=8> */
.L_x_1745:
[----:B0-----:R-:W-:Y:S01]  /*1890*/  HFMA2.MMA R5, -RZ, RZ, 0, 0 ;  /* 0x00000000ff057435 */ /* 0x001fe200000001ff */
        /* <DEDUP_REMOVED lines=8> */
.L_x_1746:
        /* <DEDUP_REMOVED lines=14> */
[----:B-----5:R-:W-:Y:S02]  /*1a00*/  PRMT R24, RZ, 0x5410, RZ ;  /* 0x00005410ff187816 */ /* 0x020fe400000000ff */
        /* <DEDUP_REMOVED lines=9> */
[----:B------:R-:W-:Y:S01]  /*1aa0*/  PRMT R40, RZ, 0x7610, R40 ;  /* 0x00007610ff287816 */ /* 0x000fe20000000028 */
[----:B------:R-:W-:Y:S01]  /*1ab0*/  ULDC UR5, c[0x0][0x25c] ;  /* 0x0000970000057ab9 */ /* 0x000fe20000000800 */
[----:B------:R-:W-:-:S05]  /*1ac0*/  ULDC UR8, c[0x0][0x240] ;  /* 0x0000900000087ab9 */ /* 0x000fca0000000800 */
.L_x_1756:
[----:B-----5:R1:W5:Y:S01]  /*1ad0*/  LDG.E.128.CONSTANT R4, desc[UR6][R2.64] ;  /* 0x0000000602047981 */ /* 0x020362000c1e9d00 */
[----:B------:R-:W-:Y:S05]  /*1ae0*/  @!P1 BRA `(.L_x_1748) ;  /* 0x0000001400289947 */ /* 0x000fea0003800000 */
[----:B0-----:R-:W-:-:S04]  /*1af0*/  IMAD.WIDE R12, R89, 0x4, R2 ;  /* 0x00000004590c7825 */ /* 0x001fc800078e0202 */
[----:B------:R-:W-:Y:S02]  /*1b00*/  IMAD.WIDE R8, R89, 0x4, R12 ;  /* 0x0000000459087825 */ /* 0x000fe400078e020c */
[----:B------:R-:W2:Y:S04]  /*1b10*/  LDG.E.128.CONSTANT R12, desc[UR6][R12.64] ;  /* 0x000000060c0c7981 */ /* 0x000ea8000c1e9d00 */
[----:B------:R-:W3:Y:S01]  /*1b20*/  LDG.E.128.CONSTANT R8, desc[UR6][R8.64] ;  /* 0x0000000608087981 */ /* 0x000ee2000c1e9d00 */
[--C-:B-----5:R-:W-:Y:S02]  /*1b30*/  SHF.R.U32.HI R28, RZ, 0xc, R5.reuse ;  /* 0x0000000cff1c7819 */ /* 0x120fe40000011605 */
[----:B------:R-:W-:Y:S02]  /*1b40*/  LOP3.LUT R18, R5, 0x3f003f, RZ, 0xc0, !PT ;  /* 0x003f003f05127812 */ /* 0x000fe400078ec0ff */
[----:B------:R-:W-:-:S02]  /*1b50*/  SHF.R.U32.HI R20, RZ, 0x6, R5 ;  /* 0x00000006ff147819 */ /* 0x000fc40000011605 */
[----:B------:R-:W-:Y:S02]  /*1b60*/  PRMT R5, R93, 0x9910, RZ ;  /* 0x000099105d057816 */ /* 0x000fe400000000ff */
[----:B------:R-:W-:Y:S02]  /*1b70*/  SHF.R.U32.HI R16, RZ, 0xc, R4 ;  /* 0x0000000cff107819 */ /* 0x000fe40000011604 */
[----:B------:R-:W-:Y:S02]  /*1b80*/  SHF.R.U32.HI R36, RZ, 0xc, R7 ;  /* 0x0000000cff247819 */ /* 0x000fe40000011607 */
[--C-:B------:R-:W-:Y:S02]  /*1b90*/  SHF.R.U32.HI R33, RZ, 0xc, R6.reuse ;  /* 0x0000000cff217819 */ /* 0x100fe40000011606 */
[----:B------:R-:W-:Y:S02]  /*1ba0*/  LOP3.LUT R31, R6, 0x3f003f, RZ, 0xc0, !PT ;  /* 0x003f003f061f7812 */ /* 0x000fe400078ec0ff */
[----:B------:R-:W-:-:S02]  /*1bb0*/  SHF.R.U32.HI R34, RZ, 0x6, R6 ;  /* 0x00000006ff227819 */ /* 0x000fc40000011606 */
[----:B------:R-:W-:Y:S02]  /*1bc0*/  LOP3.LUT R46, R7, 0x3f003f, RZ, 0xc0, !PT ;  /* 0x003f003f072e7812 */ /* 0x000fe400078ec0ff */
[----:B------:R-:W-:Y:S02]  /*1bd0*/  SHF.R.U32.HI R47, RZ, 0x6, R7 ;  /* 0x00000006ff2f7819 */ /* 0x000fe40000011607 */
[----:B------:R-:W-:Y:S02]  /*1be0*/  ISETP.NE.AND P0, PT, R5, RZ, PT ;  /* 0x000000ff0500720c */ /* 0x000fe40003f05270 */
[----:B------:R-:W-:Y:S02]  /*1bf0*/  LOP3.LUT R16, R16, 0xf000f, RZ, 0xc0, !PT ;  /* 0x000f000f10107812 */ /* 0x000fe400078ec0ff */
[----:B------:R-:W-:Y:S02]  /*1c00*/  LOP3.LUT R7, R28, 0xf000f, RZ, 0xc0, !PT ;  /* 0x000f000f1c077812 */ /* 0x000fe400078ec0ff */
        /* <DEDUP_REMOVED lines=10> */
[----:B---3--:R-:W-:Y:S02]  /*1cb0*/  SHF.R.U32.HI R5, RZ, 0x8, R8 ;  /* 0x00000008ff057819 */ /* 0x008fe40000011608 */
[----:B------:R-:W-:Y:S02]  /*1cc0*/  SHF.R.U32.HI R6, RZ, 0x8, R9 ;  /* 0x00000008ff067819 */ /* 0x000fe40000011609 */
[--C-:B------:R-:W-:Y:S02]  /*1cd0*/  SHF.R.U32.HI R48, RZ, 0x8, R11.reuse ;  /* 0x00000008ff307819 */ /* 0x100fe4000001160b */
        /* <DEDUP_REMOVED lines=8> */
[----:B------:R-:W-:-:S02]  /*1d60*/  LOP3.LUT R10, R33, 0xf000f, RZ, 0xc0, !PT ;  /* 0x000f000f210a7812 */ /* 0x000fc400078ec0ff */
[--C-:B------:R-:W-:Y:S02]  /*1d70*/  SHF.R.U32.HI R30, RZ, 0xa, R9.reuse ;  /* 0x0000000aff1e7819 */ /* 0x100fe40000011609 */
[----:B------:R-:W-:Y:S02]  /*1d80*/  LOP3.LUT R29, R9, 0x3f003f, RZ, 0xc0, !PT ;  /* 0x003f003f091d7812 */ /* 0x000fe400078ec0ff */
[----:B------:R-:W-:Y:S02]  /*1d90*/  SHF.R.U32.HI R32, RZ, 0x6, R9 ;  /* 0x00000006ff207819 */ /* 0x000fe40000011609 */
[----:B------:R-:W-:Y:S02]  /*1da0*/  LOP3.LUT R9, R16, 0x300030, R5, 0xf8, !PT ;  /* 0x0030003010097812 */ /* 0x000fe400078ef805 */
[----:B------:R-:W-:Y:S02]  /*1db0*/  LOP3.LUT R33, R7, 0x300030, R6, 0xf8, !PT ;  /* 0x0030003007217812 */ /* 0x000fe400078ef806 */
[----:B------:R-:W-:-:S02]  /*1dc0*/  LOP3.LUT R52, R11, 0x300030, R48, 0xf8, !PT ;  /* 0x003000300b347812 */ /* 0x000fc400078ef830 */
[--C-:B--2---:R-:W-:Y:S02]  /*1dd0*/  SHF.R.U32.HI R7, RZ, 0xc, R12.reuse ;  /* 0x0000000cff077819 */ /* 0x104fe4000001160c */
        /* <DEDUP_REMOVED lines=12> */
[--C-:B------:R-:W-:Y:S02]  /*1ea0*/  SHF.R.U32.HI R17, RZ, 0xa, R8.reuse ;  /* 0x0000000aff117819 */ /* 0x100fe40000011608 */
[----:B------:R-:W-:Y:S02]  /*1eb0*/  LOP3.LUT R19, R8, 0x3f003f, RZ, 0xc0, !PT ;  /* 0x003f003f08137812 */ /* 0x000fe400078ec0ff */
[----:B------:R-:W-:Y:S02]  /*1ec0*/  LOP3.LUT R7, R12, 0xf000f, RZ, 0xc0, !PT ;  /* 0x000f000f0c077812 */ /* 0x000fe400078ec0ff */
[----:B------:R-:W-:Y:S02]  /*1ed0*/  SHF.R.U32.HI R8, RZ, 0x6, R8 ;  /* 0x00000006ff087819 */ /* 0x000fe40000011608 */
[----:B------:R-:W-:-:S02]  /*1ee0*/  SHF.R.U32.HI R15, RZ, 0x6, R15 ;  /* 0x00000006ff0f7819 */ /* 0x000fc4000001160f */
[----:B------:R-:W-:Y:S02]  /*1ef0*/  LOP3.LUT R12, R13, 0xf000f, RZ, 0xc0, !PT ;  /* 0x000f000f0d0c7812 */ /* 0x000fe400078ec0ff */
[----:B------:R-:W-:Y:S02]  /*1f00*/  LOP3.LUT R14, R14, 0xf000f, RZ, 0xc0, !PT ;  /* 0x000f000f0e0e7812 */ /* 0x000fe400078ec0ff */
[----:B------:R-:W-:Y:S02]  /*1f10*/  LOP3.LUT R48, R48, 0x64006400, RZ, 0xfc, !PT ;  /* 0x6400640030307812 */ /* 0x000fe400078efcff */
[----:B------:R-:W-:Y:S02]  /*1f20*/  LOP3.LUT R16, R20, 0x64006400, RZ, 0xfc, !PT ;  /* 0x6400640014107812 */ /* 0x000fe400078efcff */
[----:B------:R-:W-:Y:S02]  /*1f30*/  LOP3.LUT R51, R51, 0x3f003f, RZ, 0xc0, !PT ;  /* 0x003f003f33337812 */ /* 0x000fe400078ec0ff */
[----:B------:R-:W-:-:S02]  /*1f40*/  LOP3.LUT R10, R10, 0x300030, R17, 0xf8, !PT ;  /* 0x003000300a0a7812 */ /* 0x000fc400078ef811 */
[----:B------:R-:W-:Y:S02]  /*1f50*/  LOP3.LUT R7, R7, 0x300030, R30, 0xf8, !PT ;  /* 0x0030003007077812 */ /* 0x000fe400078ef81e */
        /* <DEDUP_REMOVED lines=84> */
[----:B--2---:R-:W-:Y:S01]  /*24a0*/  HFMA2 R56, R31, R8, R56 ;  /* 0x000000081f387231 */ /* 0x004fe20000000038 */
        /* <DEDUP_REMOVED lines=28> */
.L_x_1749:
        /* <DEDUP_REMOVED lines=49> */
.L_x_1750:
        /* <DEDUP_REMOVED lines=51> */
.L_x_1751:
        /* <DEDUP_REMOVED lines=46> */
.L_x_1748:
        /* <DEDUP_REMOVED lines=16> */
[----:B------:R-:W-:Y:S02]  /*3090*/  LOP3.LUT R18, R18, 0xf000f, RZ, 0xc0, !PT ;  /* 0x000f000f12127812 */ /* 0x000fe400078ec0ff */
[----:B----4-:R-:W-:Y:S02]  /*30a0*/  SHF.R.U32.HI R5, RZ, 0x8, R8 ;  /* 0x00000008ff057819 */ /* 0x010fe40000011608 */
[----:B------:R-:W-:Y:S02]  /*30b0*/  LOP3.LUT R31, R6, 0x3f003f, RZ, 0xc0, !PT ;  /* 0x003f003f061f7812 */ /* 0x000fe400078ec0ff */
[----:B------:R-:W-:-:S02]  /*30c0*/  SHF.R.U32.HI R34, RZ, 0x6, R6 ;  /* 0x00000006ff227819 */ /* 0x000fc40000011606 */
[--C-:B------:R-:W-:Y:S02]  /*30d0*/  SHF.R.U32.HI R46, RZ, 0x8, R11.reuse ;  /* 0x00000008ff2e7819 */ /* 0x100fe4000001160b */
        /* <DEDUP_REMOVED lines=14> */
[----:B------:R-:W-:Y:S02]  /*31c0*/  LOP3.LUT R9, R18, 0x300030, R5, 0xf8, !PT ;  /* 0x0030003012097812 */ /* 0x000fe400078ef805 */
[----:B------:R-:W-:Y:S02]  /*31d0*/  LOP3.LUT R0, R4, 0x3f003f, RZ, 0xc0, !PT ;  /* 0x003f003f04007812 */ /* 0x000fe400078ec0ff */
[----:B---3--:R-:W-:-:S02]  /*31e0*/  SHF.R.U32.HI R18, RZ, 0xc, R13 ;  /* 0x0000000cff127819 */ /* 0x008fc4000001160d */
[----:B------:R-:W-:Y:S02]  /*31f0*/  SHF.R.U32.HI R4, RZ, 0x6, R4 ;  /* 0x00000006ff047819 */ /* 0x000fe40000011604 */
[----:B------:R-:W-:Y:S02]  /*3200*/  LOP3.LUT R32, R11, 0x300030, R6, 0xf8, !PT ;  /* 0x003000300b207812 */ /* 0x000fe400078ef806 */
[----:B------:R-:W-:Y:S02]  /*3210*/  LOP3.LUT R38, R7, 0x3f003f, RZ, 0xc0, !PT ;  /* 0x003f003f07267812 */ /* 0x000fe400078ec0ff */
[----:B------:R-:W-:Y:S02]  /*3220*/  SHF.R.U32.HI R45, RZ, 0x6, R7 ;  /* 0x00000006ff2d7819 */ /* 0x000fe40000011607 */
[----:B------:R-:W-:Y:S02]  /*3230*/  LOP3.LUT R48, R10, 0x300030, R33, 0xf8, !PT ;  /* 0x003000300a307812 */ /* 0x000fe400078ef821 */
[----:B------:R-:W-:-:S02]  /*3240*/  LOP3.LUT R53, R39, 0x300030, R46, 0xf8, !PT ;  /* 0x0030003027357812 */ /* 0x000fc400078ef82e */
[----:B------:R-:W-:Y:S02]  /*3250*/  SHF.R.U32.HI R6, RZ, 0xc, R12 ;  /* 0x0000000cff067819 */ /* 0x000fe4000001160c */
[----:B------:R-:W-:Y:S02]  /*3260*/  SHF.R.U32.HI R33, RZ, 0xc, R14 ;  /* 0x0000000cff217819 */ /* 0x000fe4000001160e */
[--C-:B------:R-:W-:Y:S02]  /*3270*/  SHF.R.U32.HI R49, RZ, 0xc, R15.reuse ;  /* 0x0000000cff317819 */ /* 0x100fe4000001160f */
[----:B------:R-:W-:Y:S02]  /*3280*/  LOP3.LUT R46, R15, 0x3f003f, RZ, 0xc0, !PT ;  /* 0x003f003f0f2e7812 */ /* 0x000fe400078ec0ff */
[----:B------:R-:W-:Y:S02]  /*3290*/  SHF.R.U32.HI R47, RZ, 0x6, R15 ;  /* 0x00000006ff2f7819 */ /* 0x000fe4000001160f */
[----:B------:R-:W-:-:S02]  /*32a0*/  LOP3.LUT R10, R13, 0x3f003f, RZ, 0xc0, !PT ;  /* 0x003f003f0d0a7812 */ /* 0x000fc400078ec0ff */
[----:B------:R-:W-:Y:S02]  /*32b0*/  LOP3.LUT R15, R18, 0xf000f, RZ, 0xc0, !PT ;  /* 0x000f000f120f7812 */ /* 0x000fe400078ec0ff */
[----:B------:R-:W-:Y:S02]  /*32c0*/  LOP3.LUT R5, R12, 0x3f003f, RZ, 0xc0, !PT ;  /* 0x003f003f0c057812 */ /* 0x000fe400078ec0ff */
[----:B------:R-:W-:Y:S02]  /*32d0*/  SHF.R.U32.HI R13, RZ, 0x6, R13 ;  /* 0x00000006ff0d7819 */ /* 0x000fe4000001160d */
[----:B------:R-:W-:Y:S02]  /*32e0*/  LOP3.LUT R20, R14, 0x3f003f, RZ, 0xc0, !PT ;  /* 0x003f003f0e147812 */ /* 0x000fe400078ec0ff */
        /* <DEDUP_REMOVED lines=21> */
[----:B------:R-:W-:Y:S02]  /*3440*/  LOP3.LUT R49, R39, 0x300030, R36, 0xf8, !PT ;  /* 0x0030003027317812 */ /* 0x000fe400078ef824 */
[----:B------:R-:W-:Y:S02]  /*3450*/  LOP3.LUT R54, R6, 0x300030, R51, 0xf8, !PT ;  /* 0x0030003006367812 */ /* 0x000fe400078ef833 */
        /* <DEDUP_REMOVED lines=110> */
.L_x_1753:
        /* <DEDUP_REMOVED lines=49> */
.L_x_1754:
        /* <DEDUP_REMOVED lines=51> */
.L_x_1755:
        /* <DEDUP_REMOVED lines=45> */
.L_x_1752:
[----:B------:R-:W-:Y:S01]  /*4450*/  LEA R0, R90, 0x20, 0x5 ;  /* 0x000000205a007811 */ /* 0x000fe200078e28ff */
[----:B------:R-:W-:Y:S01]  /*4460*/  UIADD3 UR4, UR4, 0x40, URZ ;  /* 0x0000004004047890 */ /* 0x000fe2000fffe03f */
[----:B------:R-:W-:Y:S01]  /*4470*/  IADD3 R95, R95, 0x20, RZ ;  /* 0x000000205f5f7810 */ /* 0x000fe20007ffe0ff */
[----:B01----:R-:W-:Y:S01]  /*4480*/  IMAD.WIDE R2, R89, 0x18, R2 ;  /* 0x0000001859027825 */ /* 0x003fe200078e0202 */
[----:B------:R-:W-:Y:S02]  /*4490*/  VIMNMX R0, R0, UR8, PT ;  /* 0x0000000800007c48 */ /* 0x000fe4000bfe0100 */
[C---:B------:R-:W-:Y:S02]  /*44a0*/  ISETP.GE.AND P0, PT, R95.reuse, UR5, PT ;  /* 0x000000055f007c0c */ /* 0x040fe4000bf06270 */
[----:B------:R-:W-:-:S13]  /*44b0*/  ISETP.LT.AND P2, PT, R95, R0, PT ;  /* 0x000000005f00720c */ /* 0x000fda0003f41270 */
[----:B------:R-:W-:Y:S05]  /*44c0*/  @!P0 BRA P2, `(.L_x_1756) ;  /* 0xffffffd400808947 */ /* 0x000fea000103ffff */
.L_x_1747:
        /* <DEDUP_REMOVED lines=8> */
.L_x_1762:
[----:B------:R-:W0:Y:S01]  /*4550*/  LDC R89, c[0x0][0x23c] ;  /* 0x00008f00ff597b82 */ /* 0x000e220000000800 */
[----:B-----5:R-:W-:Y:S02]  /*4560*/  MOV R12, R2 ;  /* 0x00000002000c7202 */ /* 0x020fe40000000f00 */
[----:B------:R-:W-:-:S03]  /*4570*/  MOV R13, R3 ;  /* 0x00000003000d7202 */ /* 0x000fc60000000f00 */
[----:B0-----:R-:W-:-:S03]  /*4580*/  IMAD.WIDE R2, R89, 0x4, R12 ;  /* 0x0000000459027825 */ /* 0x001fc600078e020c */
[----:B-----5:R-:W5:Y:S04]  /*4590*/  LDG.E.128.CONSTANT R12, desc[UR6][R12.64] ;  /* 0x000000060c0c7981 */ /* 0x020f68000c1e9d00 */
[----:B------:R0:W5:Y:S01]  /*45a0*/  LDG.E.128.CONSTANT R8, desc[UR6][R2.64] ;  /* 0x0000000602087981 */ /* 0x000162000c1e9d00 */
[----:B------:R-:W-:Y:S01]  /*45b0*/  IMAD.WIDE R100, R89, 0x4, R2 ;  /* 0x0000000459647825 */ /* 0x000fe200078e0202 */
[----:B------:R-:W-:Y:S06]  /*45c0*/  @!P1 BRA `(.L_x_1758) ;  /* 0x0000002000a89947 */ /* 0x000fec0003800000 */
[----:B------:R-:W2:Y:S01]  /*45d0*/  LDG.E.128.CONSTANT R4, desc[UR6][R100.64] ;  /* 0x0000000664047981 */ /* 0x000ea2000c1e9d00 */
[----:B-----5:R-:W-:Y:S02]  /*45e0*/  SHF.R.U32.HI R0, RZ, 0xf, R12 ;  /* 0x0000000fff007819 */ /* 0x020fe4000001160c */
[----:B------:R-:W-:Y:S02]  /*45f0*/  SHF.R.U32.HI R28, RZ, 0xf, R15 ;  /* 0x0000000fff1c7819 */ /* 0x000fe4000001160f */
[--C-:B------:R-:W-:Y:S02]  /*4600*/  SHF.R.U32.HI R29, RZ, 0xe, R11.reuse ;  /* 0x0000000eff1d7819 */ /* 0x100fe4000001160b */
[C---:B------:R-:W-:Y:S02]  /*4610*/  LOP3.LUT R62, R11.reuse, 0x380038, RZ, 0xc0, !PT ;  /* 0x003800380b3e7812 */ /* 0x040fe400078ec0ff */
[----:B------:R-:W-:Y:S02]  /*4620*/  SHF.R.U32.HI R48, RZ, 0x6, R11 ;  /* 0x00000006ff307819 */ /* 0x000fe4000001160b */
[----:B------:R-:W-:-:S02]  /*4630*/  LOP3.LUT R70, R11, 0x70007, RZ, 0xc0, !PT ;  /* 0x000700070b467812 */ /* 0x000fc400078ec0ff */
[----:B------:R-:W-:Y:S02]  /*4640*/  SHF.R.U32.HI R17, RZ, 0xf, R13 ;  /* 0x0000000fff117819 */ /* 0x000fe4000001160d */
[--C-:B------:R-:W-:Y:S02]  /*4650*/  SHF.R.U32.HI R19, RZ, 0xf, R14.reuse ;  /* 0x0000000fff137819 */ /* 0x100fe4000001160e */
[C---:B------:R-:W-:Y:S02]  /*4660*/  LOP3.LUT R18, R14.reuse, 0x380038, RZ, 0xc0, !PT ;  /* 0x003800380e127812 */ /* 0x040fe400078ec0ff */
[----:B------:R-:W-:Y:S02]  /*4670*/  SHF.R.U32.HI R33, RZ, 0x6, R14 ;  /* 0x00000006ff217819 */ /* 0x000fe4000001160e */
[----:B------:R-:W-:Y:S02]  /*4680*/  LOP3.LUT R37, R14, 0x70007, RZ, 0xc0, !PT ;  /* 0x000700070e257812 */ /* 0x000fe400078ec0ff */
[----:B------:R-:W-:-:S02]  /*4690*/  PRMT R11, R93, 0x9910, RZ ;  /* 0x000099105d0b7816 */ /* 0x000fc400000000ff */
[C---:B0-----:R-:W-:Y:S02]  /*46a0*/  LOP3.LUT R2, R12.reuse, 0x380038, RZ, 0xc0, !PT ;  /* 0x003800380c027812 */ /* 0x041fe400078ec0ff */
[----:B------:R-:W-:Y:S02]  /*46b0*/  SHF.R.U32.HI R34, RZ, 0x6, R12 ;  /* 0x00000006ff227819 */ /* 0x000fe4000001160c */
[----:B------:R-:W-:Y:S02]  /*46c0*/  LOP3.LUT R47, R12, 0x70007, RZ, 0xc0, !PT ;  /* 0x000700070c2f7812 */ /* 0x000fe400078ec0ff */
[C---:B------:R-:W-:Y:S02]  /*46d0*/  LOP3.LUT R61, R15.reuse, 0x380038, RZ, 0xc0, !PT ;  /* 0x003800380f3d7812 */ /* 0x040fe400078ec0ff */
[----:B------:R-:W-:Y:S02]  /*46e0*/  SHF.R.U32.HI R35, RZ, 0x6, R15 ;  /* 0x00000006ff237819 */ /* 0x000fe4000001160f */
[----:B------:R-:W-:-:S02]  /*46f0*/  LOP3.LUT R46, R15, 0x70007, RZ, 0xc0, !PT ;  /* 0x000700070f2e7812 */ /* 0x000fc400078ec0ff */
[----:B------:R-:W-:Y:S02]  /*4700*/  SHF.R.U32.HI R14, RZ, 0xe, R8 ;  /* 0x0000000eff0e7819 */ /* 0x000fe40000011608 */
[----:B------:R-:W-:Y:S02]  /*4710*/  LOP3.LUT R3, R0, 0x10001, RZ, 0xc0, !PT ;  /* 0x0001000100037812 */ /* 0x000fe400078ec0ff */
[C---:B------:R-:W-:Y:S02]  /*4720*/  LOP3.LUT R16, R13.reuse, 0x380038, RZ, 0xc0, !PT ;  /* 0x003800380d107812 */ /* 0x040fe400078ec0ff */
[----:B------:R-:W-:Y:S02]  /*4730*/  SHF.R.U32.HI R32, RZ, 0x6, R13 ;  /* 0x00000006ff207819 */ /* 0x000fe4000001160d */
[----:B------:R-:W-:Y:S02]  /*4740*/  LOP3.LUT R36, R13, 0x70007, RZ, 0xc0, !PT ;  /* 0x000700070d247812 */ /* 0x000fe400078ec0ff */
        /* <DEDUP_REMOVED lines=8> */
[--C-:B------:R-:W-:Y:S02]  /*47d0*/  SHF.R.U32.HI R8, RZ, 0xe, R9.reuse ;  /* 0x0000000eff087819 */ /* 0x100fe40000011609 */
[C---:B------:R-:W-:Y:S02]  /*47e0*/  LOP3.LUT R13, R9.reuse, 0x380038, RZ, 0xc0, !PT ;  /* 0x00380038090d7812 */ /* 0x040fe400078ec0ff */
[----:B------:R-:W-:Y:S02]  /*47f0*/  SHF.R.U32.HI R39, RZ, 0x6, R9 ;  /* 0x00000006ff277819 */ /* 0x000fe40000011609 */
[----:B------:R-:W-:Y:S01]  /*4800*/  LOP3.LUT R53, R9, 0x70007, RZ, 0xc0, !PT ;  /* 0x0007000709357812 */ /* 0x000fe200078ec0ff */
[----:B------:R-:W-:Y:S01]  /*4810*/  HFMA2.MMA R9, -RZ, RZ, 0, 0.125 ;  /* 0x00003000ff097435 */ /* 0x000fe200000001ff */
[----:B------:R-:W-:-:S02]  /*4820*/  MOV R10, 0x2400 ;  /* 0x00002400000a7802 */ /* 0x000fc40000000f00 */
[----:B------:R-:W-:Y:S02]  /*4830*/  LOP3.LUT R17, R17, 0x10001, RZ, 0xc0, !PT ;  /* 0x0001000111117812 */ /* 0x000fe400078ec0ff */
[----:B------:R-:W-:Y:S02]  /*4840*/  ISETP.NE.AND P2, PT, R11, RZ, PT ;  /* 0x000000ff0b00720c */ /* 0x000fe40003f45270 */
[----:B------:R-:W-:Y:S02]  /*4850*/  LOP3.LUT R14, R3, 0x20002, R14, 0xf8, !PT ;  /* 0x00020002030e7812 */ /* 0x000fe400078ef80e */
[----:B------:R-:W-:Y:S02]  /*4860*/  LOP3.LUT R19, R19, 0x10001, RZ, 0xc0, !PT ;  /* 0x0001000113137812 */ /* 0x000fe400078ec0ff */
[----:B------:R-:W-:Y:S02]  /*4870*/  LOP3.LUT R3, R28, 0x20002, R29, 0xf8, !PT ;  /* 0x000200021c037812 */ /* 0x000fe400078ef81d */
[----:B------:R-:W-:-:S02]  /*4880*/  PRMT R0, R10, 0x7610, R0 ;  /* 0x000076100a007816 */ /* 0x000fc40000000000 */
[----:B------:R-:W-:Y:S02]  /*4890*/  LOP3.LUT R10, R17, 0x20002, R8, 0xf8, !PT ;  /* 0x00020002110a7812 */ /* 0x000fe400078ef808 */
[----:B------:R-:W-:Y:S02]  /*48a0*/  LOP3.LUT R19, R19, 0x20002, R20, 0xf8, !PT ;  /* 0x0002000213137812 */ /* 0x000fe400078ef814 */
[----:B------:R-:W-:Y:S02]  /*48b0*/  LOP3.LUT R2, R2, 0x64006400, RZ, 0xfc, !PT ;  /* 0x6400640002027812 */ /* 0x000fe400078efcff */
        /* <DEDUP_REMOVED lines=30> */
[----:B------:R-:W-:Y:S02]  /*4aa0*/  ISETP.GE.AND P3, PT, R97, 0x2, PT ;  /* 0x000000026100780c */ /* 0x000fe40003f66270 */
[----:B--2---:R-:W-:Y:S02]  /*4ab0*/  SHF.R.U32.HI R31, RZ, 0xd, R5 ;  /* 0x0000000dff1f7819 */ /* 0x004fe40000011605 */
[----:B------:R-:W-:-:S02]  /*4ac0*/  LOP3.LUT R11, R5, 0x380038, RZ, 0xc0, !PT ;  /* 0x00380038050b7812 */ /* 0x000fc400078ec0ff */
[----:B------:R-:W-:Y:S02]  /*4ad0*/  SHF.R.U32.HI R49, RZ, 0x6, R5 ;  /* 0x00000006ff317819 */ /* 0x000fe40000011605 */
[----:B------:R-:W-:Y:S02]  /*4ae0*/  LOP3.LUT R55, R5, 0x70007, RZ, 0xc0, !PT ;  /* 0x0007000705377812 */ /* 0x000fe400078ec0ff */
[----:B------:R-:W-:Y:S02]  /*4af0*/  LOP3.LUT R5, R38, 0x380038, RZ, 0xc0, !PT ;  /* 0x0038003826057812 */ /* 0x000fe400078ec0ff */
[----:B------:R-:W-:Y:S02]  /*4b00*/  SHF.R.U32.HI R28, RZ, 0xd, R7 ;  /* 0x0000000dff1c7819 */ /* 0x000fe40000011607 */
[----:B------:R-:W-:Y:S02]  /*4b10*/  SHF.R.U32.HI R30, RZ, 0xd, R6 ;  /* 0x0000000dff1e7819 */ /* 0x000fe40000011606 */
[----:B------:R-:W-:-:S02]  /*4b20*/  LOP3.LUT R17, R6, 0x380038, RZ, 0xc0, !PT ;  /* 0x0038003806117812 */ /* 0x000fc400078ec0ff */
[----:B------:R-:W-:Y:S02]  /*4b30*/  SHF.R.U32.HI R51, RZ, 0x6, R6 ;  /* 0x00000006ff337819 */ /* 0x000fe40000011606 */
[----:B------:R-:W-:Y:S02]  /*4b40*/  LOP3.LUT R57, R6, 0x70007, RZ, 0xc0, !PT ;  /* 0x0007000706397812 */ /* 0x000fe400078ec0ff */
[----:B------:R-:W-:Y:S02]  /*4b50*/  LOP3.LUT R6, R32, 0x380038, RZ, 0xc0, !PT ;  /* 0x0038003820067812 */ /* 0x000fe400078ec0ff */
[----:B------:R-:W-:Y:S02]  /*4b60*/  LOP3.LUT R20, R5, 0x64006400, RZ, 0xfc, !PT ;  /* 0x6400640005147812 */ /* 0x000fe400078efcff */
[----:B------:R-:W-:Y:S02]  /*4b70*/  SHF.R.U32.HI R52, RZ, 0x6, R7 ;  /* 0x00000006ff347819 */ /* 0x000fe40000011607 */
[----:B------:R-:W-:Y:S01]  /*4b80*/  LOP3.LUT R28, R3, 0x40004, R28, 0xf8, !PT ;  /* 0x00040004031c7812 */ /* 0x000fe200078ef81c */
[----:B------:R-:W-:Y:S01]  /*4b90*/  HFMA2 R20, R20, R9.H0_H0, -132, -132 ;  /* 0xd820d82014147431 */ /* 0x000fe20000040009 */
[----:B------:R-:W-:-:S02]  /*4ba0*/  LOP3.LUT R5, R49, 0x380038, RZ, 0xc0, !PT ;  /* 0x0038003831057812 */ /* 0x000fc400078ec0ff */
[----:B------:R-:W-:Y:S02]  /*4bb0*/  LOP3.LUT R3, R34, 0x380038, RZ, 0xc0, !PT ;  /* 0x0038003822037812 */ /* 0x000fe400078ec0ff */
[----:B------:R-:W-:Y:S02]  /*4bc0*/  LOP3.LUT R63, R7, 0x380038, RZ, 0xc0, !PT ;  /* 0x00380038073f7812 */ /* 0x000fe400078ec0ff */
[----:B------:R-:W-:Y:S02]  /*4bd0*/  LOP3.LUT R8, R4, 0x380038, RZ, 0xc0, !PT ;  /* 0x0038003804087812 */ /* 0x000fe400078ec0ff */
[----:B------:R-:W-:Y:S02]  /*4be0*/  LOP3.LUT R6, R6, 0x64006400, RZ, 0xfc, !PT ;  /* 0x6400640006067812 */ /* 0x000fe400078efcff */
[----:B------:R-:W-:Y:S02]  /*4bf0*/  LOP3.LUT R66, R11, 0x64006400, RZ, 0xfc, !PT ;  /* 0x640064000b427812 */ /* 0x000fe400078efcff */
[--C-:B------:R-:W-:Y:S01]  /*4c00*/  SHF.R.U32.HI R29, RZ, 0xd, R4.reuse ;  /* 0x0000000dff1d7819 */ /* 0x100fe20000011604 */
[-C--:B------:R-:W-:Y:S01]  /*4c10*/  HFMA2 R77, R6, R9.reuse.H0_H0, -132, -132 ;  /* 0xd820d820064d7431 */ /* 0x080fe20000040009 */
[----:B------:R-:W-:Y:S01]  /*4c20*/  SHF.R.U32.HI R50, RZ, 0x6, R4 ;  /* 0x00000006ff327819 */ /* 0x000fe20000011604 */
        /* <DEDUP_REMOVED lines=19> */
[----:B------:R-:W-:-:S02]  /*4d60*/  LOP3.LUT R31, R10, 0x40004, R31, 0xf8, !PT ;  /* 0x000400040a1f7812 */ /* 0x000fc400078ef81f */
[----:B------:R-:W-:Y:S02]  /*4d70*/  LOP3.LUT R12, R3, 0x64006400, RZ, 0xfc, !PT ;  /* 0x64006400030c7812 */ /* 0x000fe400078efcff */
[----:B------:R-:W-:Y:S02]  /*4d80*/  LOP3.LUT R8, R33, 0x1c001c0, RZ, 0xc0, !PT ;  /* 0x01c001c021087812 */ /* 0x000fe400078ec0ff */
[----:B------:R-:W-:Y:S01]  /*4d90*/  LOP3.LUT R67, R6, 0x64006400, RZ, 0xfc, !PT ;  /* 0x6400640006437812 */ /* 0x000fe200078efcff */
[----:B------:R-:W-:Y:S01]  /*4da0*/  HFMA2 R12, R12, R9.H0_H0, -132, -132 ;  /* 0xd820d8200c0c7431 */ /* 0x000fe20000040009 */
[----:B------:R-:W-:Y:S02]  /*4db0*/  LOP3.LUT R29, R14, 0x40004, R29, 0xf8, !PT ;  /* 0x000400040e1d7812 */ /* 0x000fe400078ef81d */
[----:B------:R-:W-:Y:S01]  /*4dc0*/  LOP3.LUT R10, R13, 0x64006400, RZ, 0xfc, !PT ;  /* 0x640064000d0a7812 */ /* 0x000fe200078efcff */
[----:B------:R-:W-:Y:S01]  /*4dd0*/  HFMA2 R67, R67, R0.H0_H0, -20, -20 ;  /* 0xcd00cd0043437431 */ /* 0x000fe20000040000 */
[----:B------:R-:W-:-:S02]  /*4de0*/  LOP3.LUT R3, R2, 0x64006400, RZ, 0xfc, !PT ;  /* 0x6400640002037812 */ /* 0x000fc400078efcff */
[----:B------:R-:W-:Y:S01]  /*4df0*/  LOP3.LUT R75, R66, 0x64006400, RZ, 0xfc, !PT ;  /* 0x64006400424b7812 */ /* 0x000fe200078efcff */
[----:B------:R-:W-:Y:S01]  /*4e00*/  HFMA2 R61, R10, R9.H0_H0, -132, -132 ;  /* 0xd820d8200a3d7431 */ /* 0x000fe20000040009 */
        /* <DEDUP_REMOVED lines=11> */
[----:B------:R-:W-:Y:S01]  /*4ec0*/  LOP3.LUT R30, R19, 0x40004, R30, 0xf8, !PT ;  /* 0x00040004131e7812 */ /* 0x000fe200078ef81e */
        /* <DEDUP_REMOVED lines=166> */
.L_x_1759:
        /* <DEDUP_REMOVED lines=83> */
.L_x_1760:
        /* <DEDUP_REMOVED lines=82> */
.L_x_1761:
        /* <DEDUP_REMOVED lines=79> */
.L_x_1758:
[----:B------:R-:W-:Y:S01]  /*6870*/  IADD3 R95, R95, 0x20, RZ ;  /* 0x000000205f5f7810 */ /* 0x000fe20007ffe0ff */
[----:B------:R-:W-:Y:S01]  /*6880*/  UIADD3 UR4, UR4, 0x40, URZ ;  /* 0x0000004004047890 */ /* 0x000fe2000fffe03f */
[----:B0-----:R-:W-:Y:S02]  /*6890*/  IMAD.WIDE R2, R89, 0x4, R100 ;  /* 0x0000000459027825 */ /* 0x001fe400078e0264 */
[C---:B------:R-:W-:Y:S02]  /*68a0*/  ISETP.GE.AND P2, PT, R95.reuse, UR5, PT ;  /* 0x000000055f007c0c */ /* 0x040fe4000bf46270 */
[----:B------:R-:W-:-:S13]  /*68b0*/  ISETP.LT.AND P3, PT, R95, R96, PT ;  /* 0x000000605f00720c */ /* 0x000fda0003f61270 */
[----:B------:R-:W-:Y:S05]  /*68c0*/  @!P2 BRA P3, `(.L_x_1762) ;  /* 0xffffffdc0020a947 */ /* 0x000fea000183ffff */
.L_x_1757:
        /* <DEDUP_REMOVED lines=14> */
.L_x_1768:
[----:B------:R-:W-:Y:S05]  /*69b0*/  @!P1 BRA `(.L_x_1764) ;  /* 0x0000001000a09947 */ /* 0x000fea0003800000 */
        /* <DEDUP_REMOVED lines=24> */
[----:B------:R-:W-:Y:S02]  /*6b40*/  LOP3.LUT R15, R6, 0x64006400, RZ, 0xfc, !PT ;  /* 0x64006400060f7812 */ /* 0x000fe400078efcff */
[----:B------:R-:W-:Y:S01]  /*6b50*/  LOP3.LUT R6, R51, 0xc000c, RZ, 0xc0, !PT ;  /* 0x000c000c33067812 */ /* 0x000fe200078ec0ff */
[-C--:B------:R-:W-:Y:S01]  /*6b60*/  HFMA2 R17, R5, R8.reuse.H1_H1, -258, -258 ;  /* 0xdc08dc0805117431 */ /* 0x080fe20000060008 */
[----:B------:R-:W-:Y:S01]  /*6b70*/  LOP3.LUT R5, R49, 0x300030, RZ, 0xc0, !PT ;  /* 0x0030003031057812 */ /* 0x000fe200078ec0ff */
[----:B------:R-:W-:Y:S01]  /*6b80*/  HFMA2 R15, R15, R8.H1_H1, -258, -258 ;  /* 0xdc08dc080f0f7431 */ /* 0x000fe20000060008 */
[----:B------:R-:W-:-:S02]  /*6b90*/  SHF.R.U32.HI R55, RZ, 0x8, R7 ;  /* 0x00000008ff377819 */ /* 0x000fc40000011607 */
[C---:B------:R-:W-:Y:S02]  /*6ba0*/  LOP3.LUT R31, R7.reuse, 0x300030, RZ, 0xc0, !PT ;  /* 0x00300030071f7812 */ /* 0x040fe400078ec0ff */
[C---:B------:R-:W-:Y:S02]  /*6bb0*/  LOP3.LUT R39, R7.reuse, 0xc000c0, RZ, 0xc0, !PT ;  /* 0x00c000c007277812 */ /* 0x040fe400078ec0ff */
[----:B------:R-:W-:Y:S02]  /*6bc0*/  LOP3.LUT R54, R7, 0x30003, RZ, 0xc0, !PT ;  /* 0x0003000307367812 */ /* 0x000fe400078ec0ff */
[----:B------:R-:W-:Y:S02]  /*6bd0*/  LOP3.LUT R7, R53, 0xc000c, RZ, 0xc0, !PT ;  /* 0x000c000c35077812 */ /* 0x000fe400078ec0ff */
[----:B------:R-:W-:Y:S02]  /*6be0*/  LOP3.LUT R6, R6, 0x64006400, RZ, 0xfc, !PT ;  /* 0x6400640006067812 */ /* 0x000fe400078efcff */
[----:B------:R-:W-:-:S02]  /*6bf0*/  LOP3.LUT R9, R4, 0xc000c, RZ, 0xc0, !PT ;  /* 0x000c000c04097812 */ /* 0x000fc400078ec0ff */
[----:B------:R-:W-:Y:S01]  /*6c00*/  LOP3.LUT R5, R5, 0x64006400, RZ, 0xfc, !PT ;  /* 0x6400640005057812 */ /* 0x000fe200078efcff */
[-C--:B------:R-:W-:Y:S01]  /*6c10*/  HFMA2 R18, R6, R8.reuse.H1_H1, -258, -258 ;  /* 0xdc08dc0806127431 */ /* 0x080fe20000060008 */
[----:B------:R-:W-:Y:S02]  /*6c20*/  LOP3.LUT R7, R7, 0x64006400, RZ, 0xfc, !PT ;  /* 0x6400640007077812 */ /* 0x000fe400078efcff */
        /* <DEDUP_REMOVED lines=31> */
[C---:B------:R-:W-:Y:S01]  /*6e20*/  LOP3.LUT R11, R4.reuse, 0xc000c0, RZ, 0xc0, !PT ;  /* 0x00c000c0040b7812 */ /* 0x040fe200078ec0ff */
        /* <DEDUP_REMOVED lines=82> */
.L_x_1765:
        /* <DEDUP_REMOVED lines=49> */
.L_x_1766:
        /* <DEDUP_REMOVED lines=48> */
.L_x_1767:
        /* <DEDUP_REMOVED lines=46> */
.L_x_1764:
[----:B------:R-:W-:Y:S01]  /*7c40*/  IADD3 R95, R95, 0x10, RZ ;  /* 0x000000105f5f7810 */ /* 0x000fe20007ffe0ff */
[----:B------:R-:W-:Y:S01]  /*7c50*/  UIADD3 UR4, UR4, 0x20, URZ ;  /* 0x0000002004047890 */ /* 0x000fe2000fffe03f */
[----:B------:R-:W-:Y:S02]  /*7c60*/  IADD3 R2, P3, R2, R13, RZ ;  /* 0x0000000d02027210 */ /* 0x000fe40007f7e0ff */
[C---:B------:R-:W-:Y:S02]  /*7c70*/  ISETP.GE.AND P2, PT, R95.reuse, UR5, PT ;  /* 0x000000055f007c0c */ /* 0x040fe4000bf46270 */
[----:B------:R-:W-:Y:S02]  /*7c80*/  ISETP.LT.AND P4, PT, R95, R96, PT ;  /* 0x000000605f00720c */ /* 0x000fe40003f81270 */
[----:B------:R-:W-:-:S11]  /*7c90*/  IADD3.X R3, R3, R0, RZ, P3, !PT ;  /* 0x0000000003037210 */ /* 0x000fd60001ffe4ff */
[----:B------:R-:W-:Y:S05]  /*7ca0*/  @!P2 BRA P4, `(.L_x_1768) ;  /* 0xffffffec0040a947 */ /* 0x000fea000203ffff */
.L_x_1763:
        /* <DEDUP_REMOVED lines=20> */
.L_x_1772:
[----:B------:R-:W0:Y:S02]  /*7df0*/  LDS R6, [R4] ;  /* 0x0000000004067984 */ /* 0x000e240000000800 */
[----:B0-----:R-:W-:-:S06]  /*7e00*/  HADD2 R7, R6, R9 ;  /* 0x0000000906077230 */ /* 0x001fcc0000000000 */
[----:B------:R-:W0:Y:S02]  /*7e10*/  ATOMS.CAST.SPIN R7, [R4], R6, R7 ;  /* 0x000000060407738d */ /* 0x000e240001800007 */
[----:B0-----:R-:W-:-:S13]  /*7e20*/  ISETP.EQ.U32.AND P0, PT, R7, 0x1, PT ;  /* 0x000000010700780c */ /* 0x001fda0003f02070 */
[----:B------:R-:W-:Y:S05]  /*7e30*/  @!P0 BRA `(.L_x_1772) ;  /* 0xfffffffc00ec8947 */ /* 0x000fea000383ffff */
[----:B------:R-:W-:Y:S05]  /*7e40*/  BRA `(.L_x_1770) ;  /* 0x00000000000c7947 */ /* 0x000fea0003800000 */
.L_x_1771:
[----:B------:R-:W2:Y:S02]  /*7e50*/  LD.E R0, desc[UR6][R2.64] ;  /* 0x0000000602007980 */ /* 0x000ea4000c101900 */
[----:B--2---:R-:W-:-:S05]  /*7e60*/  IADD3 R5, R9, R0, RZ ;  /* 0x0000000009057210 */ /* 0x004fca0007ffe0ff */
[----:B------:R0:W-:Y:S02]  /*7e70*/  ST.E desc[UR6][R2.64], R5 ;  /* 0x0000000502007985 */ /* 0x0001e4000c101906 */
.L_x_1770:
[----:B------:R-:W-:Y:S05]  /*7e80*/  BSYNC B0 ;  /* 0x0000000000007941 */ /* 0x000fea0003800000 */
.L_x_1769:
[----:B------:R1:W-:Y:S01]  /*7e90*/  ATOM.E.ADD.F16x2.RN.STRONG.GPU P0, RZ, desc[UR6][R2.64+0x4], R27 ;  /* 0x0000041b02ff79a2 */ /* 0x0003e2000810e1c6 */
[----:B------:R-:W-:Y:S04]  /*7ea0*/  BSSY B0, `(.L_x_1773) ;  /* 0x000000f000007945 */ /* 0x000fe80003800000 */
[----:B-1----:R-:W-:Y:S05]  /*7eb0*/  @P0 BRA `(.L_x_1774) ;  /* 0x0000000000340947 */ /* 0x002fea0003800000 */
[----:B------:R-:W1:Y:S02]  /*7ec0*/  QSPC.E.S P0, RZ, [R2+0x4] ;  /* 0x0000040002ff73aa */ /* 0x000e640000000500 */
[----:B-1----:R-:W-:Y:S05]  /*7ed0*/  @!P0 BRA `(.L_x_1775) ;  /* 0x0000000000208947 */ /* 0x002fea0003800000 */
[----:B------:R-:W-:-:S04]  /*7ee0*/  MOV R4, R2 ;  /* 0x0000000200047202 */ /* 0x000fc80000000f00 */
[----:B------:R-:W-:-:S07]  /*7ef0*/  MOV R4, R4 ;  /* 0x0000000400047202 */ /* 0x000fce0000000f00 */
.L_x_1776:
[----:B------:R-:W1:Y:S02]  /*7f00*/  LDS R6, [R4+0x4] ;  /* 0x0000040004067984 */ /* 0x000e640000000800 */
[----:B-1----:R-:W-:-:S10]  /*7f10*/  HFMA2.MMA R7, R6, 1, 1, R27 ;  /* 0x3c003c0006077835 */ /* 0x002fd4000000001b */
[----:B------:R-:W1:Y:S02]  /*7f20*/  ATOMS.CAST.SPIN R7, [R4+0x4], R6, R7 ;  /* 0x000004060407738d */ /* 0x000e640001800007 */
[----:B-1----:R-:W-:-:S13]  /*7f30*/  ISETP.EQ.U32.AND P0, PT, R7, 0x1, PT ;  /* 0x000000010700780c */ /* 0x002fda0003f02070 */
[----:B------:R-:W-:Y:S05]  /*7f40*/  @!P0 BRA `(.L_x_1776) ;  /* 0xfffffffc00ec8947 */ /* 0x000fea000383ffff */
[----:B------:R-:W-:Y:S05]  /*7f50*/  BRA `(.L_x_1774) ;  /* 0x00000000000c7947 */ /* 0x000fea0003800000 */
.L_x_1775:
[----:B------:R-:W0:Y:S02]  /*7f60*/  LD.E R0, desc[UR6][R2.64+0x4] ;  /* 0x0000040602007980 */ /* 0x000e24000c101900 */
[----:B0-----:R-:W-:-:S05]  /*7f70*/  IADD3 R5, R27, R0, RZ ;  /* 0x000000001b057210 */ /* 0x001fca0007ffe0ff */
[----:B------:R1:W-:Y:S02]  /*7f80*/  ST.E desc[UR6][R2.64+0x4], R5 ;  /* 0x0000040502007985 */ /* 0x0003e4000c101906 */
.L_x_1774:
[----:B------:R-:W-:Y:S05]  /*7f90*/  BSYNC B0 ;  /* 0x0000000000007941 */ /* 0x000fea0003800000 */
.L_x_1773:
        /* <DEDUP_REMOVED lines=12> */
.L_x_1780:
[----:B------:R-:W0:Y:S02]  /*8060*/  LDS R6, [R4] ;  /* 0x0000000004067984 */ /* 0x000e240000000800 */
[----:B0-----:R-:W-:-:S06]  /*8070*/  HADD2 R7, R6, R9 ;  /* 0x0000000906077230 */ /* 0x001fcc0000000000 */
[----:B------:R-:W0:Y:S02]  /*8080*/  ATOMS.CAST.SPIN R7, [R4], R6, R7 ;  /* 0x000000060407738d */ /* 0x000e240001800007 */
[----:B0-----:R-:W-:-:S13]  /*8090*/  ISETP.EQ.U32.AND P0, PT, R7, 0x1, PT ;  /* 0x000000010700780c */ /* 0x001fda0003f02070 */
[----:B------:R-:W-:Y:S05]  /*80a0*/  @!P0 BRA `(.L_x_1780) ;  /* 0xfffffffc00ec8947 */ /* 0x000fea000383ffff */
[----:B------:R-:W-:Y:S05]  /*80b0*/  BRA `(.L_x_1778) ;  /* 0x00000000000c7947 */ /* 0x000fea0003800000 */
.L_x_1779:
[----:B------:R-:W2:Y:S02]  /*80c0*/  LD.E R0, desc[UR6][R2.64] ;  /* 0x0000000602007980 */ /* 0x000ea4000c101900 */
[----:B--2---:R-:W-:-:S05]  /*80d0*/  IADD3 R5, R9, R0, RZ ;  /* 0x0000000009057210 */ /* 0x004fca0007ffe0ff */
[----:B------:R0:W-:Y:S02]  /*80e0*/  ST.E desc[UR6][R2.64], R5 ;  /* 0x0000000502007985 */ /* 0x0001e4000c101906 */
.L_x_1778:
[----:B------:R-:W-:Y:S05]  /*80f0*/  BSYNC B0 ;  /* 0x0000000000007941 */ /* 0x000fea0003800000 */
.L_x_1777:
[----:B------:R1:W-:Y:S01]  /*8100*/  ATOM.E.ADD.F16x2.RN.STRONG.GPU P0, RZ, desc[UR6][R2.64+0x4], R25 ;  /* 0x0000041902ff79a2 */ /* 0x0003e2000810e1c6 */
[----:B------:R-:W-:Y:S04]  /*8110*/  BSSY B0, `(.L_x_1781) ;  /* 0x000000f000007945 */ /* 0x000fe80003800000 */
[----:B-1----:R-:W-:Y:S05]  /*8120*/  @P0 BRA `(.L_x_1782) ;  /* 0x0000000000340947 */ /* 0x002fea0003800000 */
[----:B------:R-:W1:Y:S02]  /*8130*/  QSPC.E.S P0, RZ, [R2+0x4] ;  /* 0x0000040002ff73aa */ /* 0x000e640000000500 */
[----:B-1----:R-:W-:Y:S05]  /*8140*/  @!P0 BRA `(.L_x_1783) ;  /* 0x0000000000208947 */ /* 0x002fea0003800000 */
[----:B------:R-:W-:-:S04]  /*8150*/  MOV R4, R2 ;  /* 0x0000000200047202 */ /* 0x000fc80000000f00 */
[----:B------:R-:W-:-:S07]  /*8160*/  MOV R4, R4 ;  /* 0x0000000400047202 */ /* 0x000fce0000000f00 */
.L_x_1784:
[----:B------:R-:W1:Y:S02]  /*8170*/  LDS R6, [R4+0x4] ;  /* 0x0000040004067984 */ /* 0x000e640000000800 */
[----:B-1----:R-:W-:-:S10]  /*8180*/  HFMA2.MMA R7, R6, 1, 1, R25 ;  /* 0x3c003c0006077835 */ /* 0x002fd40000000019 */
[----:B------:R-:W1:Y:S02]  /*8190*/  ATOMS.CAST.SPIN R7, [R4+0x4], R6, R7 ;  /* 0x000004060407738d */ /* 0x000e640001800007 */
[----:B-1----:R-:W-:-:S13]  /*81a0*/  ISETP.EQ.U32.AND P0, PT, R7, 0x1, PT ;  /* 0x000000010700780c */ /* 0x002fda0003f02070 */
[----:B------:R-:W-:Y:S05]  /*81b0*/  @!P0 BRA `(.L_x_1784) ;  /* 0xfffffffc00ec8947 */ /* 0x000fea000383ffff */
[----:B------:R-:W-:Y:S05]  /*81c0*/  BRA `(.L_x_1782) ;  /* 0x00000000000c7947 */ /* 0x000fea0003800000 */
.L_x_1783:
[----:B------:R-:W0:Y:S02]  /*81d0*/  LD.E R0, desc[UR6][R2.64+0x4] ;  /* 0x0000040602007980 */ /* 0x000e24000c101900 */
[----:B0-----:R-:W-:-:S05]  /*81e0*/  IADD3 R5, R25, R0, RZ ;  /* 0x0000000019057210 */ /* 0x001fca0007ffe0ff */
[----:B------:R1:W-:Y:S02]  /*81f0*/  ST.E desc[UR6][R2.64+0x4], R5 ;  /* 0x0000040502007985 */ /* 0x0003e4000c101906 */
.L_x_1782:
[----:B------:R-:W-:Y:S05]  /*8200*/  BSYNC B0 ;  /* 0x0000000000007941 */ /* 0x000fea0003800000 */
.L_x_1781:
        /* <DEDUP_REMOVED lines=12> */
.L_x_1788:
[----:B------:R-:W0:Y:S02]  /*82d0*/  LDS R6, [R4] ;  /* 0x0000000004067984 */ /* 0x000e240000000800 */
[----:B0-----:R-:W-:-:S06]  /*82e0*/  HADD2 R7, R6, R9 ;  /* 0x0000000906077230 */ /* 0x001fcc0000000000 */
[----:B------:R-:W0:Y:S02]  /*82f0*/  ATOMS.CAST.SPIN R7, [R4], R6, R7 ;  /* 0x000000060407738d */ /* 0x000e240001800007 */
[----:B0-----:R-:W-:-:S13]  /*8300*/  ISETP.EQ.U32.AND P0, PT, R7, 0x1, PT ;  /* 0x000000010700780c */ /* 0x001fda0003f02070 */
[----:B------:R-:W-:Y:S05]  /*8310*/  @!P0 BRA `(.L_x_1788) ;  /* 0xfffffffc00ec8947 */ /* 0x000fea000383ffff */
[----:B------:R-:W-:Y:S05]  /*8320*/  BRA `(.L_x_1786) ;  /* 0x00000000000c7947 */ /* 0x000fea0003800000 */
.L_x_1787:
[----:B------:R-:W2:Y:S02]  /*8330*/  LD.E R0, desc[UR6][R2.64] ;  /* 0x0000000602007980 */ /* 0x000ea4000c101900 */
[----:B--2---:R-:W-:-:S05]  /*8340*/  IADD3 R5, R9, R0, RZ ;  /* 0x0000000009057210 */ /* 0x004fca0007ffe0ff */
[----:B------:R0:W-:Y:S02]  /*8350*/  ST.E desc[UR6][R2.64], R5 ;  /* 0x0000000502007985 */ /* 0x0001e4000c101906 */
.L_x_1786:
[----:B------:R-:W-:Y:S05]  /*8360*/  BSYNC B0 ;  /* 0x0000000000007941 */ /* 0x000fea0003800000 */
.L_x_1785:
[----:B------:R1:W-:Y:S01]  /*8370*/  ATOM.E.ADD.F16x2.RN.STRONG.GPU P0, RZ, desc[UR6][R2.64+0x4], R23 ;  /* 0x0000041702ff79a2 */ /* 0x0003e2000810e1c6 */
[----:B------:R-:W-:Y:S04]  /*8380*/  BSSY B0, `(.L_x_1789) ;  /* 0x000000f000007945 */ /* 0x000fe80003800000 */
[----:B-1----:R-:W-:Y:S05]  /*8390*/  @P0 BRA `(.L_x_1790) ;  /* 0x0000000000340947 */ /* 0x002fea0003800000 */
[----:B------:R-:W1:Y:S02]  /*83a0*/  QSPC.E.S P0, RZ, [R2+0x4] ;  /* 0x0000040002ff73aa */ /* 0x000e640000000500 */
[----:B-1----:R-:W-:Y:S05]  /*83b0*/  @!P0 BRA `(.L_x_1791) ;  /* 0x0000000000208947 */ /* 0x002fea0003800000 */
[----:B------:R-:W-:-:S04]  /*83c0*/  MOV R4, R2 ;  /* 0x0000000200047202 */ /* 0x000fc80000000f00 */
[----:B------:R-:W-:-:S07]  /*83d0*/  MOV R4, R4 ;  /* 0x0000000400047202 */ /* 0x000fce0000000f00 */
.L_x_1792:
[----:B------:R-:W1:Y:S02]  /*83e0*/  LDS R6, [R4+0x4] ;  /* 0x0000040004067984 */ /* 0x000e640000000800 */
[----:B-1----:R-:W-:-:S10]  /*83f0*/  HFMA2.MMA R7, R6, 1, 1, R23 ;  /* 0x3c003c0006077835 */ /* 0x002fd40000000017 */
[----:B------:R-:W1:Y:S02]  /*8400*/  ATOMS.CAST.SPIN R7, [R4+0x4], R6, R7 ;  /* 0x000004060407738d */ /* 0x000e640001800007 */
[----:B-1----:R-:W-:-:S13]  /*8410*/  ISETP.EQ.U32.AND P0, PT, R7, 0x1, PT ;  /* 0x000000010700780c */ /* 0x002fda0003f02070 */
[----:B------:R-:W-:Y:S05]  /*8420*/  @!P0 BRA `(.L_x_1792) ;  /* 0xfffffffc00ec8947 */ /* 0x000fea000383ffff */
[----:B------:R-:W-:Y:S05]  /*8430*/  BRA `(.L_x_1790) ;  /* 0x00000000000c7947 */ /* 0x000fea0003800000 */
.L_x_1791:
[----:B------:R-:W0:Y:S02]  /*8440*/  LD.E R0, desc[UR6][R2.64+0x4] ;  /* 0x0000040602007980 */ /* 0x000e24000c101900 */
[----:B0-----:R-:W-:-:S05]  /*8450*/  IADD3 R5, R23, R0, RZ ;  /* 0x0000000017057210 */ /* 0x001fca0007ffe0ff */
[----:B------:R1:W-:Y:S02]  /*8460*/  ST.E desc[UR6][R2.64+0x4], R5 ;  /* 0x0000040502007985 */ /* 0x0003e4000c101906 */
.L_x_1790:
[----:B------:R-:W-:Y:S05]  /*8470*/  BSYNC B0 ;  /* 0x0000000000007941 */ /* 0x000fea0003800000 */
.L_x_1789:
        /* <DEDUP_REMOVED lines=12> */
.L_x_1796:
[----:B------:R-:W0:Y:S02]  /*8540*/  LDS R6, [R4] ;  /* 0x0000000004067984 */ /* 0x000e240000000800 */
[----:B0-----:R-:W-:-:S06]  /*8550*/  HADD2 R7, R6, R9 ;  /* 0x0000000906077230 */ /* 0x001fcc0000000000 */
[----:B------:R-:W0:Y:S02]  /*8560*/  ATOMS.CAST.SPIN R7, [R4], R6, R7 ;  /* 0x000000060407738d */ /* 0x000e240001800007 */
[----:B0-----:R-:W-:-:S13]  /*8570*/  ISETP.EQ.U32.AND P0, PT, R7, 0x1, PT ;  /* 0x000000010700780c */ /* 0x001fda0003f02070 */
[----:B------:R-:W-:Y:S05]  /*8580*/  @!P0 BRA `(.L_x_1796) ;  /* 0xfffffffc00ec8947 */ /* 0x000fea000383ffff */
[----:B------:R-:W-:Y:S05]  /*8590*/  BRA `(.L_x_1794) ;  /* 0x00000000000c7947 */ /* 0x000fea0003800000 */
.L_x_1795:
[----:B------:R-:W2:Y:S02]  /*85a0*/  LD.E R0, desc[UR6][R2.64] ;  /* 0x0000000602007980 */ /* 0x000ea4000c101900 */
[----:B--2---:R-:W-:-:S05]  /*85b0*/  IADD3 R5, R9, R0, RZ ;  /* 0x0000000009057210 */ /* 0x004fca0007ffe0ff */
[----:B------:R0:W-:Y:S02]  /*85c0*/  ST.E desc[UR6][R2.64], R5 ;  /* 0x0000000502007985 */ /* 0x0001e4000c101906 */
.L_x_1794:
[----:B------:R-:W-:Y:S05]  /*85d0*/  BSYNC B0 ;  /* 0x0000000000007941 */ /* 0x000fea0003800000 */
.L_x_1793:
[----:B------:R1:W-:Y:S02]  /*85e0*/  ATOM.E.ADD.F16x2.RN.STRONG.GPU P0, RZ, desc[UR6][R2.64+0x4], R21 ;  /* 0x0000041502ff79a2 */ /* 0x0003e4000810e1c6 */
[----:B-1----:R-:W-:Y:S05]  /*85f0*/  @P0 EXIT ;  /* 0x000000000000094d */ /* 0x002fea0003800000 */
[----:B------:R-:W1:Y:S02]  /*8600*/  QSPC.E.S P0, RZ, [R2+0x4] ;  /* 0x0000040002ff73aa */ /* 0x000e640000000500 */
[----:B-1----:R-:W-:Y:S05]  /*8610*/  @!P0 BRA `(.L_x_1797) ;  /* 0x00000000001c8947 */ /* 0x002fea0003800000 */
[----:B0-----:R-:W-:-:S07]  /*8620*/  MOV R2, R2 ;  /* 0x0000000200027202 */ /* 0x001fce0000000f00 */
.L_x_1798:
[----:B------:R-:W0:Y:S02]  /*8630*/  LDS R4, [R2+0x4] ;  /* 0x0000040002047984 */ /* 0x000e240000000800 */
[----:B0-----:R-:W-:-:S10]  /*8640*/  HFMA2.MMA R5, R4, 1, 1, R21 ;  /* 0x3c003c0004057835 */ /* 0x001fd40000000015 */
[----:B------:R-:W0:Y:S02]  /*8650*/  ATOMS.CAST.SPIN R5, [R2+0x4], R4, R5 ;  /* 0x000004040205738d */ /* 0x000e240001800005 */
[----:B0-----:R-:W-:-:S13]  /*8660*/  ISETP.EQ.U32.AND P0, PT, R5, 0x1, PT ;  /* 0x000000010500780c */ /* 0x001fda0003f02070 */
[----:B------:R-:W-:Y:S05]  /*8670*/  @!P0 BRA `(.L_x_1798) ;  /* 0xfffffffc00ec8947 */ /* 0x000fea000383ffff */
[----:B------:R-:W-:Y:S05]  /*8680*/  EXIT ;  /* 0x000000000000794d */ /* 0x000fea0003800000 */
.L_x_1797:
[----:B------:R-:W0:Y:S02]  /*8690*/  LD.E R0, desc[UR6][R2.64+0x4] ;  /* 0x0000040602007980 */ /* 0x000e24000c101900 */
[----:B0-----:R-:W-:-:S05]  /*86a0*/  IADD3 R5, R21, R0, RZ ;  /* 0x0000000015057210 */ /* 0x001fca0007ffe0ff */
[----:B------:R-:W-:Y:S01]  /*86b0*/  ST.E desc[UR6][R2.64+0x4], R5 ;  /* 0x0000040502007985 */ /* 0x000fe2000c101906 */
[----:B------:R-:W-:Y:S05]  /*86c0*/  EXIT ;  /* 0x000000000000794d */ /* 0x000fea0003800000 */
.L_x_1799:
        /* <DEDUP_REMOVED lines=11> */
.L_x_5204:


//--------------------- .text._Z23gemm_half_q_half_kernelILi4ELi128ELb1ELb1ELi32EEvPK6__halfPKjS4_S2_PS0_iiiiPKtS7_iiiiiibS2_i --------------------------
	.section	.text._Z23gemm_half_q_half_kernelILi4ELi128ELb1ELb1ELi32EEvPK6__halfPKjS4_S2_PS0_iiiiPKtS7_iiiiiibS2_i,"ax",@progbits
	.align	128
        .global         _Z23gemm_half_q_half_kernelILi4ELi128ELb1ELb1ELi32EEvPK6__halfPKjS4_S2_PS0_iiiiPKtS7_iiiiiibS2_i
        .type           _Z23gemm_half_q_half_kernelILi4ELi128ELb1ELb1ELi32EEvPK6__halfPKjS4_S2_PS0_iiiiPKtS7_iiiiiibS2_i,@function
        .size           _Z23gemm_half_q_half_kernelILi4ELi128ELb1ELb1ELi32EEvPK6__halfPKjS4_S2_PS0_iiiiPKtS7_iiiiiibS2_i,(.L_x_5205 - _Z23gemm_half_q_half_kernelILi4ELi128ELb1ELb1ELi32EEvPK6__halfPKjS4_S2_PS0_iiiiPKtS7_iiiiiibS2_i)
        .other          _Z23gemm_half_q_half_kernelILi4ELi128ELb1ELb1ELi32EEvPK6__halfPKjS4_S2_PS0_iiiiPKtS7_iiiiiibS2_i,@"STO_CUDA_ENTRY STV_DEFAULT"
_Z23gemm_half_q_half_kernelILi4ELi128ELb1ELb1ELi32EEvPK6__halfPKjS4_S2_PS0_iiiiPKtS7_iiiiiibS2_i:
.text._Z23gemm_half_q_half_kernelILi4ELi128ELb1ELb1ELi32EEvPK6__halfPKjS4_S2_PS0_iiiiPKtS7_iiiiiibS2_i:
        /* <DEDUP_REMOVED lines=50> */
.L_x_1800:
        /* <DEDUP_REMOVED lines=25> */
.L_x_1805:
        /* <DEDUP_REMOVED lines=37> */
.L_x_1804:
        /* <DEDUP_REMOVED lines=24> */
.L_x_1806:
        /* <DEDUP_REMOVED lines=14> */
.L_x_1803:
        /* <DEDUP_REMOVED lines=10> */
.L_x_1808:
        /* <DEDUP_REMOVED lines=37> */
.L_x_1807:
        /* <DEDUP_REMOVED lines=24> */
.L_x_1809:
        /* <DEDUP_REMOVED lines=13> */
.L_x_1802:
[----:B------:R-:W-:Y:S05]  /*0ea0*/  BSYNC B0 ;  /* 0x0000000000007941 */ /* 0x000fea0003800000 */
.L_x_1801:
[----:B------:R-:W-:Y:S02]  /*0eb0*/  ULDC UR6, c[0x0][0x23c] ;  /* 0x00008f0000067ab9 */ /* 0x000fe40000000800 */
[----:B------:R-:W-:-:S13]  /*0ec0*/  ISETP.GE.AND P0, PT, R14, UR6, PT ;  /* 0x000000060e007c0c */ /* 0x000fda000bf06270 */
        /* <DEDUP_REMOVED lines=14> */
.L_x_1812:
[----:B-1----:R-:W-:Y:S02]  /*0fb0*/  LEA R13, R10, R11, 0x2 ;  /* 0x0000000b0a0d7211 */ /* 0x002fe400078e10ff */
[----:B------:R-:W-:Y:S02]  /*0fc0*/  IADD3 R11, R11, 0x4, RZ ;  /* 0x000000040b0b7810 */ /* 0x000fe40007ffe0ff */
[C---:B------:R-:W-:Y:S02]  /*0fd0*/  IADD3 R15, R13.reuse, 0x1, RZ ;  /* 0x000000010d0f7810 */ /* 0x040fe40007ffe0ff */
[C---:B------:R-:W-:Y:S02]  /*0fe0*/  IADD3 R17, R13.reuse, 0x2, RZ ;  /* 0x000000020d117810 */ /* 0x040fe40007ffe0ff */
[C---:B------:R-:W-:Y:S01]  /*0ff0*/  IADD3 R21, R13.reuse, 0x3, RZ ;  /* 0x000000030d157810 */ /* 0x040fe20007ffe0ff */
[--C-:B------:R-:W-:Y:S01]  /*1000*/  IMAD R13, R13, UR6, R14.reuse ;  /* 0x000000060d0d7c24 */ /* 0x100fe2000f8e020e */
[----:B------:R-:W-:Y:S01]  /*1010*/  ISETP.GE.AND P2, PT, R11, R24, PT ;  /* 0x000000180b00720c */ /* 0x000fe20003f46270 */
[----:B------:R-:W-:-:S02]  /*1020*/  IMAD R15, R15, UR6, R14 ;  /* 0x000000060f0f7c24 */ /* 0x000fc4000f8e020e */
[--C-:B------:R-:W-:Y:S02]  /*1030*/  IMAD R19, R17, UR6, R14.reuse ;  /* 0x0000000611137c24 */ /* 0x100fe4000f8e020e */
        /* <DEDUP_REMOVED lines=10> */
.L_x_1811:
[----:B-1----:R-:W-:-:S04]  /*10e0*/  IADD3 R12, R7, -R11, RZ ;  /* 0x8000000b070c7210 */ /* 0x002fc80007ffe0ff */
[----:B------:R-:W-:-:S13]  /*10f0*/  ISETP.GT.AND P2, PT, R12, 0x1, PT ;  /* 0x000000010c00780c */ /* 0x000fda0003f44270 */
[----:B------:R-:W-:Y:S05]  /*1100*/  @!P2 BRA `(.L_x_1813) ;  /* 0x00000000002ca947 */ /* 0x000fea0003800000 */
[----:B0-----:R-:W0:Y:S01]  /*1110*/  LDC.64 R16, c[0x0][0x230] ;  /* 0x00008c00ff107b82 */ /* 0x001e220000000a00 */
[----:B------:R-:W-:Y:S02]  /*1120*/  LEA R13, R10, R11, 0x2 ;  /* 0x0000000b0a0d7211 */ /* 0x000fe400078e10ff */
[----:B------:R-:W-:Y:S02]  /*1130*/  PLOP3.LUT P0, PT, PT, PT, PT, 0x8, 0x0 ;  /* 0x000000000000781c */ /* 0x000fe40003f0e170 */
[C---:B------:R-:W-:Y:S01]  /*1140*/  IADD3 R15, R13.reuse, 0x1, RZ ;  /* 0x000000010d0f7810 */ /* 0x040fe20007ffe0ff */
[----:B------:R-:W-:Y:S01]  /*1150*/  IMAD R13, R13, UR6, R14 ;  /* 0x000000060d0d7c24 */ /* 0x000fe2000f8e020e */
[----:B------:R-:W-:-:S03]  /*1160*/  IADD3 R11, R11, 0x2, RZ ;  /* 0x000000020b0b7810 */ /* 0x000fc60007ffe0ff */
[----:B------:R-:W-:Y:S02]  /*1170*/  IMAD R15, R15, UR6, R14 ;  /* 0x000000060f0f7c24 */ /* 0x000fe4000f8e020e */
[----:B0-----:R-:W-:-:S04]  /*1180*/  IMAD.WIDE R12, R13, 0x2, R16 ;  /* 0x000000020d0c7825 */ /* 0x001fc800078e0210 */
[----:B------:R-:W-:Y:S01]  /*1190*/  IMAD.WIDE R16, R15, 0x2, R16 ;  /* 0x000000020f107825 */ /* 0x000fe200078e0210 */
[----:B------:R1:W-:Y:S04]  /*11a0*/  STG.E.64 desc[UR8][R12.64], RZ ;  /* 0x000000ff0c007986 */ /* 0x0003e8000c101b08 */
[----:B------:R1:W-:Y:S02]  /*11b0*/  STG.E.64 desc[UR8][R16.64], RZ ;  /* 0x000000ff10007986 */ /* 0x0003e4000c101b08 */
.L_x_1813:
[----:B------:R-:W-:-:S13]  /*11c0*/  ISETP.LT.OR P0, PT, R11, R7, P0 ;  /* 0x000000070b00720c */ /* 0x000fda0000701670 */
[----:B-1----:R-:W1:Y:S01]  /*11d0*/  @P0 LDC.64 R12, c[0x0][0x230] ;  /* 0x00008c00ff0c0b82 */ /* 0x002e620000000a00 */
[----:B------:R-:W-:-:S05]  /*11e0*/  @P0 LEA R11, R10, R11, 0x2 ;  /* 0x0000000b0a0b0211 */ /* 0x000fca00078e10ff */
[----:B------:R-:W-:-:S04]  /*11f0*/  @P0 IMAD R11, R11, UR6, R14 ;  /* 0x000000060b0b0c24 */ /* 0x000fc8000f8e020e */
[----:B-1----:R-:W-:-:S05]  /*1200*/  @P0 IMAD.WIDE R10, R11, 0x2, R12 ;  /* 0x000000020b0a0825 */ /* 0x002fca00078e020c */
[----:B------:R1:W-:Y:S02]  /*1210*/  @P0 STG.E.64 desc[UR8][R10.64], RZ ;  /* 0x000000ff0a000986 */ /* 0x0003e4000c101b08 */
.L_x_1810:
        /* <DEDUP_REMOVED lines=12> */
[C---:B--2---:R-:W-:Y:S02]  /*12e0*/  ISETP.GT.AND P4, PT, R6.reuse, R15, PT ;  /* 0x0000000f0600720c */ /* 0x044fe40003f84270 */
[----:B---3--:R-:W-:Y:S01]  /*12f0*/  ISETP.GT.AND P5, PT, R6, R19, PT ;  /* 0x000000130600720c */ /* 0x008fe20003fa4270 */
[----:B------:R-:W-:-:S12]  /*1300*/  @P6 BRA `(.L_x_1814) ;  /* 0x0000000000d46947 */ /* 0x000fd80003800000 */
[----:B-1----:R-:W1:Y:S01]  /*1310*/  LDC.64 R10, c[0x0][0x248] ;  /* 0x00009200ff0a7b82 */ /* 0x002e620000000a00 */
[----:B0-----:R-:W-:-:S07]  /*1320*/  SHF.L.U32 R21, R8, 0x6, RZ ;  /* 0x0000000608157819 */ /* 0x001fce00000006ff */
[----:B------:R-:W0:Y:S08]  /*1330*/  LDC.64 R12, c[0x0][0x220] ;  /* 0x00008800ff0c7b82 */ /* 0x000e300000000a00 */
[----:B------:R-:W2:Y:S01]  /*1340*/  LDC.64 R16, c[0x0][0x228] ;  /* 0x00008a00ff107b82 */ /* 0x000ea20000000a00 */
        /* <DEDUP_REMOVED lines=8> */
[----:B012--5:R-:W-:-:S07]  /*13d0*/  SHF.R.S32.HI R27, RZ, 0x3, R23 ;  /* 0x00000003ff1b7819 */ /* 0x027fce0000011417 */
.L_x_1815:
[----:B------:R-:W-:-:S05]  /*13e0*/  IADD3 R23, R8, UR4, RZ ;  /* 0x0000000408177c10 */ /* 0x000fca000fffe0ff */
[----:B------:R-:W-:-:S05]  /*13f0*/  IMAD R18, R23, UR6, RZ ;  /* 0x0000000617127c24 */ /* 0x000fca000f8e02ff */
[----:B------:R-:W-:-:S04]  /*1400*/  SHF.R.S32.HI R21, RZ, 0x1f, R18 ;  /* 0x0000001fff157819 */ /* 0x000fc80000011412 */
[----:B------:R-:W-:-:S04]  /*1410*/  LEA.HI R18, R21, R18, RZ, 0x3 ;  /* 0x0000001215127211 */ /* 0x000fc800078f18ff */
[----:B------:R-:W-:-:S05]  /*1420*/  LEA.HI.SX32 R21, R18, R27, 0x1d ;  /* 0x0000001b12157211 */ /* 0x000fca00078feaff */
[----:B------:R-:W-:-:S06]  /*1430*/  IMAD.WIDE R20, R21, 0x4, R12 ;  /* 0x0000000415147825 */ /* 0x000fcc00078e020c */
[----:B------:R-:W2:Y:S01]  /*1440*/  LDG.E.CONSTANT R21, desc[UR8][R20.64] ;  /* 0x0000000814157981 */ /* 0x000ea2000c1e9900 */
[----:B------:R-:W-:-:S05]  /*1450*/  LEA R25, R28, 0x1, 0x1 ;  /* 0x000000011c197811 */ /* 0x000fca00078e08ff */
[----:B------:R-:W-:-:S05]  /*1460*/  IMAD.WIDE R24, R25, 0x2, R10 ;  /* 0x0000000219187825 */ /* 0x000fca00078e020a */
[----:B------:R-:W3:Y:S01]  /*1470*/  LDG.E.U16.CONSTANT R33, desc[UR8][R24.64] ;  /* 0x0000000818217981 */ /* 0x000ee2000c1e9500 */
[----:B------:R-:W-:-:S06]  /*1480*/  IMAD.WIDE R22, R23, 0x2, R16 ;  /* 0x0000000217167825 */ /* 0x000fcc00078e0210 */
[----:B------:R0:W4:Y:S01]  /*1490*/  LDG.E.U16.CONSTANT R22, desc[UR8][R22.64] ;  /* 0x0000000816167981 */ /* 0x000122000c1e9500 */
[----:B------:R-:W-:Y:S01]  /*14a0*/  UIADD3 UR4, UR4, 0x1, URZ ;  /* 0x0000000104047890 */ /* 0x000fe2000fffe03f */
[----:B--2---:R-:W-:-:S04]  /*14b0*/  SHF.R.U32.HI R18, RZ, R26, R21 ;  /* 0x0000001aff127219 */ /* 0x004fc80000011615 */
[--C-:B------:R-:W-:Y:S02]  /*14c0*/  SHF.R.U32.HI R20, RZ, 0x8, R18.reuse ;  /* 0x00000008ff147819 */ /* 0x100fe40000011612 */
[----:B------:R-:W-:Y:S02]  /*14d0*/  LOP3.LUT R29, R18, 0xf, RZ, 0xc0, !PT ;  /* 0x0000000f121d7812 */ /* 0x000fe400078ec0ff */
        /* <DEDUP_REMOVED lines=10> */
[----:B0-----:R-:W-:Y:S01]  /*1580*/  IMAD R23, R20, R20, RZ ;  /* 0x0000001414177224 */ /* 0x001fe200078e02ff */
        /* <DEDUP_REMOVED lines=13> */
.L_x_1814:
[----:B------:R-:W-:Y:S01]  /*1660*/  HFMA2.MMA R8, -RZ, RZ, 0, 0 ;  /* 0x00000000ff087435 */ /* 0x000fe200000001ff */
[----:B------:R-:W-:Y:S02]  /*1670*/  LEA.HI R35, R35, R32, RZ, 0x5 ;  /* 0x0000002023237211 */ /* 0x000fe400078f28ff */
[----:B-1----:R-:W-:Y:S01]  /*1680*/  MOV R10, RZ ;  /* 0x000000ff000a7202 */ /* 0x002fe20000000f00 */
[----:B------:R-:W-:Y:S07]  /*1690*/  @!P0 BRA `(.L_x_1816) ;  /* 0x00000000001c8947 */ /* 0x000fee0003800000 */
[----:B------:R-:W1:Y:S02]  /*16a0*/  LDC R11, c[0x0][0x25c] ;  /* 0x00009700ff0b7b82 */ /* 0x000e640000000800 */
[----:B-1----:R-:W-:-:S04]  /*16b0*/  VIMNMX R10, R6, R11, PT ;  /* 0x0000000b060a7248 */ /* 0x002fc80003fe0100 */
[----:B------:R-:W-:-:S04]  /*16c0*/  IADD3 R10, R10, -UR5, RZ ;  /* 0x800000050a0a7c10 */ /* 0x000fc8000fffe0ff */
[----:B------:R-:W-:-:S04]  /*16d0*/  SHF.R.S32.HI R11, RZ, 0x1f, R10 ;  /* 0x0000001fff0b7819 */ /* 0x000fc8000001140a */
[----:B------:R-:W-:-:S04]  /*16e0*/  LEA.HI R11, R11, R10, RZ, 0x5 ;  /* 0x0000000a0b0b7211 */ /* 0x000fc800078f28ff */
[----:B------:R-:W-:-:S05]  /*16f0*/  SHF.R.S32.HI R11, RZ, 0x5, R11 ;  /* 0x00000005ff0b7819 */ /* 0x000fca000001140b */
[----:B------:R-:W-:-:S07]  /*1700*/  IMAD R10, R11, 0x6, RZ ;  /* 0x000000060b0a7824 */ /* 0x000fce00078e02ff */
.L_x_1816:
        /* <DEDUP_REMOVED lines=8> */
.L_x_1817:
[----:B------:R-:W-:Y:S01]  /*1790*/  HFMA2.MMA R11, -RZ, RZ, 0, 0 ;  /* 0x00000000ff0b7435 */ /* 0x000fe200000001ff */
[----:B------:R-:W-:Y:S02]  /*17a0*/  SHF.R.S32.HI R35, RZ, 0x5, R35 ;  /* 0x00000005ff237819 */ /* 0x000fe40000011423 */
[----:B------:R-:W-:Y:S01]  /*17b0*/  MOV R13, RZ ;  /* 0x000000ff000d7202 */ /* 0x000fe20000000f00 */
[----:B------:R-:W-:Y:S07]  /*17c0*/  @!P2 BRA `(.L_x_1818) ;  /* 0x00000000001ca947 */ /* 0x000fee0003800000 */
[----:B------:R-:W1:Y:S02]  /*17d0*/  LDC R13, c[0x0][0x264] ;  /* 0x00009900ff0d7b82 */ /* 0x000e640000000800 */
[----:B-1----:R-:W-:-:S04]  /*17e0*/  VIMNMX R12, R6, R13, PT ;  /* 0x0000000d060c7248 */ /* 0x002fc80003fe0100 */
[----:B------:R-:W-:-:S04]  /*17f0*/  IADD3 R12, R12, -UR7, RZ ;  /* 0x800000070c0c7c10 */ /* 0x000fc8000fffe0ff */
[----:B------:R-:W-:-:S04]  /*1800*/  SHF.R.S32.HI R13, RZ, 0x1f, R12 ;  /* 0x0000001fff0d7819 */ /* 0x000fc8000001140c */
[----:B------:R-:W-:-:S04]  /*1810*/  LEA.HI R13, R13, R12, RZ, 0x5 ;  /* 0x0000000c0d0d7211 */ /* 0x000fc800078f28ff */
[----:B------:R-:W-:-:S04]  /*1820*/  SHF.R.S32.HI R13, RZ, 0x5, R13 ;  /* 0x00000005ff0d7819 */ /* 0x000fc8000001140d */
[----:B------:R-:W-:-:S07]  /*1830*/  SHF.L.U32 R13, R13, 0x2, RZ ;  /* 0x000000020d0d7819 */ /* 0x000fce00000006ff */
.L_x_1818:
        /* <DEDUP_REMOVED lines=8> */
.L_x_1819:
[----:B------:R-:W-:Y:S01]  /*18c0*/  HFMA2.MMA R12, -RZ, RZ, 0, 0 ;  /* 0x00000000ff0c7435 */ /* 0x000fe200000001ff */
[----:B------:R-:W-:Y:S10]  /*18d0*/  @!P3 BRA `(.L_x_1820) ;  /* 0x00000000001cb947 */ /* 0x000ff40003800000 */
[----:B------:R-:W1:Y:S02]  /*18e0*/  LDC R15, c[0x0][0x26c] ;  /* 0x00009b00ff0f7b82 */ /* 0x000e640000000800 */
[----:B-1----:R-:W-:-:S04]  /*18f0*/  VIMNMX R12, R6, R15, PT ;  /* 0x0000000f060c7248 */ /* 0x002fc80003fe0100 */
[----:B------:R-:W-:-:S04]  /*1900*/  IADD3 R12, R12, -UR10, RZ ;  /* 0x8000000a0c0c7c10 */ /* 0x000fc8000fffe0ff */
[----:B------:R-:W-:-:S04]  /*1910*/  SHF.R.S32.HI R15, RZ, 0x1f, R12 ;  /* 0x0000001fff0f7819 */ /* 0x000fc8000001140c */
[----:B------:R-:W-:-:S04]  /*1920*/  LEA.HI R15, R15, R12, RZ, 0x5 ;  /* 0x0000000c0f0f7211 */ /* 0x000fc800078f28ff */
[----:B------:R-:W-:-:S04]  /*1930*/  SHF.R.S32.HI R15, RZ, 0x5, R15 ;  /* 0x00000005ff0f7819 */ /* 0x000fc8000001140f */
[----:B------:R-:W-:-:S07]  /*1940*/  SHF.L.U32 R12, R15, 0x1, RZ ;  /* 0x000000010f0c7819 */ /* 0x000fce00000006ff */
.L_x_1820:
[C---:B------:R-:W-:Y:S02]  /*1950*/  ISETP.GE.AND P0, PT, R6.reuse, R9, PT ;  /* 0x000000090600720c */ /* 0x040fe40003f06270 */
[----:B------:R-:W-:Y:S02]  /*1960*/  LEA R10, R35, R10, 0x3 ;  /* 0x0000000a230a7211 */ /* 0x000fe400078e18ff */
[----:B------:R-:W-:Y:S02]  /*1970*/  ISETP.GE.OR P0, PT, R6, UR5, P0 ;  /* 0x0000000506007c0c */ /* 0x000fe40008706670 */
[----:B------:R-:W-:Y:S02]  /*1980*/  IADD3 R10, R13, R10, R8 ;  /* 0x0000000a0d0a7210 */ /* 0x000fe40007ffe008 */
[----:B------:R-:W-:Y:S02]  /*1990*/  PRMT R8, RZ, 0x5410, RZ ;  /* 0x00005410ff087816 */ /* 0x000fe400000000ff */
[----:B------:R-:W-:-:S02]  /*19a0*/  IADD3 R15, R12, R10, R11 ;  /* 0x0000000a0c0f7210 */ /* 0x000fc40007ffe00b */
[----:B------:R-:W-:Y:S02]  /*19b0*/  PRMT R9, RZ, 0x5410, RZ ;  /* 0x00005410ff097816 */ /* 0x000fe400000000ff */
[----:B------:R-:W-:Y:S02]  /*19c0*/  PRMT R10, RZ, 0x5410, RZ ;  /* 0x00005410ff0a7816 */ /* 0x000fe400000000ff */
[----:B------:R-:W-:Y:S02]  /*19d0*/  PRMT R11, RZ, 0x5410, RZ ;  /* 0x00005410ff0b7816 */ /* 0x000fe400000000ff */
[----:B------:R-:W-:Y:S02]  /*19e0*/  PRMT R26, RZ, 0x5410, RZ ;  /* 0x00005410ff1a7816 */ /* 0x000fe400000000ff */
[----:B-----5:R-:W-:Y:S02]  /*19f0*/  PRMT R27, RZ, 0x5410, RZ ;  /* 0x00005410ff1b7816 */ /* 0x020fe400000000ff */
[----:B------:R-:W-:-:S02]  /*1a00*/  PRMT R12, RZ, 0x5410, RZ ;  /* 0x00005410ff0c7816 */ /* 0x000fc400000000ff */
[----:B------:R-:W-:Y:S01]  /*1a10*/  PRMT R13, RZ, 0x5410, RZ ;  /* 0x00005410ff0d7816 */ /* 0x000fe200000000ff */
[----:B------:R-:W-:Y:S06]  /*1a20*/  @P0 BRA `(.L_x_1821) ;  /* 0x0000007800040947 */ /* 0x000fec0003800000 */
[----:B------:R-:W1:Y:S01]  /*1a30*/  S2UR UR5, SR_CgaCtaId ;  /* 0x00000000000579c3 */ /* 0x000e620000008800 */
[----:B------:R-:W-:Y:S01]  /*1a40*/  IMAD R15, R15, UR6, RZ ;  /* 0x000000060f0f7c24 */ /* 0x000fe2000f8e02ff */
[----:B------:R-:W-:Y:S01]  /*1a50*/  USHF.R.S32.HI UR4, URZ, 0x1f, UR6 ;  /* 0x0000001f3f047899 */ /* 0x000fe20008011406 */
[----:B------:R-:W-:Y:S01]  /*1a60*/  SHF.R.S32.HI R17, RZ, 0x1f, R14 ;  /* 0x0000001fff117819 */ /* 0x000fe2000001140e */
[----:B------:R-:W-:Y:S01]  /*1a70*/  HADD2.F32 R24, -RZ, R24.H0_H0 ;  /* 0x20000018ff187230 */ /* 0x000fe20000004100 */
[----:B------:R-:W-:Y:S01]  /*1a80*/  PRMT R8, R8, 0x5410, RZ ;  /* 0x0000541008087816 */ /* 0x000fe200000000ff */
[----:B------:R-:W-:Y:S01]  /*1a90*/  HADD2.F32 R25, -RZ, R25.H0_H0 ;  /* 0x20000019ff197230 */ /* 0x000fe20000004100 */
[--C-:B0-----:R-:W-:Y:S01]  /*1aa0*/  SHF.R.S32.HI R16, RZ, 0x1f, R15.reuse ;  /* 0x0000001fff107819 */ /* 0x101fe2000001140f */
[----:B------:R-:W-:Y:S01]  /*1ab0*/  ULDC UR10, c[0x0][0x240] ;  /* 0x00009000000a7ab9 */ /* 0x000fe20000000800 */
[C---:B------:R-:W-:Y:S01]  /*1ac0*/  IADD3 R39, P0, P2, R14.reuse, UR6, R15 ;  /* 0x000000060e277c10 */ /* 0x040fe2000fa1e00f */
[----:B------:R-:W-:Y:S01]  /*1ad0*/  ULDC.64 UR6, c[0x0][0x218] ;  /* 0x0000860000067ab9 */ /* 0x000fe20000000a00 */
[----:B------:R-:W-:Y:S01]  /*1ae0*/  IADD3 R14, P3, R14, R15, RZ ;  /* 0x0000000f0e0e7210 */ /* 0x000fe20007f7e0ff */
[----:B------:R-:W-:Y:S01]  /*1af0*/  HADD2.F32 R15, -RZ, R18.H0_H0 ;  /* 0x20000012ff0f7230 */ /* 0x000fe20000004100 */
[----:B------:R-:W-:Y:S01]  /*1b00*/  IADD3.X R22, R17, UR4, R16, P0, P2 ;  /* 0x0000000411167c10 */ /* 0x000fe200087e4410 */
[----:B------:R-:W-:Y:S01]  /*1b10*/  UMOV UR4, 0x400 ;  /* 0x0000040000047882 */ /* 0x000fe20000000000 */
[----:B------:R-:W-:-:S02]  /*1b20*/  IADD3.X R17, R16, R17, RZ, P3, !PT ;  /* 0x0000001110117210 */ /* 0x000fc40001ffe4ff */
[C---:B------:R-:W-:Y:S02]  /*1b30*/  LEA R58, P2, R14.reuse, UR6, 0x2 ;  /* 0x000000060e3a7c11 */ /* 0x040fe4000f8410ff */
[C---:B------:R-:W-:Y:S01]  /*1b40*/  LEA R38, P0, R39.reuse, UR6, 0x2 ;  /* 0x0000000627267c11 */ /* 0x040fe2000f8010ff */
[----:B------:R-:W-:Y:S01]  /*1b50*/  ULDC UR6, c[0x0][0x23c] ;  /* 0x00008f0000067ab9 */ /* 0x000fe20000000800 */
[----:B------:R-:W-:Y:S01]  /*1b60*/  LEA.HI.X R59, R14, UR7, R17, 0x2, P2 ;  /* 0x000000070e3b7c11 */ /* 0x000fe200090f1411 */
[----:B------:R-:W-:Y:S01]  /*1b70*/  HADD2.F32 R14, -RZ, R20.H0_H0 ;  /* 0x20000014ff0e7230 */ /* 0x000fe20000004100 */
[----:B------:R-:W-:Y:S01]  /*1b80*/  LEA.HI.X R39, R39, UR7, R22, 0x2, P0 ;  /* 0x0000000727277c11 */ /* 0x000fe200080f1416 */
[----:B-1----:R-:W-:Y:S01]  /*1b90*/  ULEA UR4, UR5, UR4, 0x18 ;  /* 0x0000000405047291 */ /* 0x002fe2000f8ec03f */
[----:B------:R-:W-:-:S11]  /*1ba0*/  ULDC UR7, c[0x0][0x258] ;  /* 0x0000960000077ab9 */ /* 0x000fd60000000800 */
.L_x_1838:
[----:B------:R-:W-:Y:S05]  /*1bb0*/  @!P1 BRA `(.L_x_1822) ;  /* 0x0000001c004c9947 */ /* 0x000fea0003800000 */
        /* <DEDUP_REMOVED lines=34> */
[----:B------:R5:W0:Y:S01]  /*1de0*/  I2F.F16 R28, R49 ;  /* 0x00000031001c7306 */ /* 0x000a220000200c00 */
[----:B------:R-:W-:-:S02]  /*1df0*/  IADD3 R16, R16, -0x80, RZ ;  /* 0xffffff8010107810 */ /* 0x000fc40007ffe0ff */
[----:B------:R-:W-:Y:S02]  /*1e00*/  LOP3.LUT R48, R46, 0xff, RZ, 0xc0, !PT ;  /* 0x000000ff2e307812 */ /* 0x000fe400078ec0ff */
[----:B------:R-:W-:Y:S02]  /*1e10*/  LEA.HI R37, R22, 0xffffff80, RZ, 0x8 ;  /* 0xffffff8016257811 */ /* 0x000fe400078f40ff */
[----:B------:R-:W-:Y:S01]  /*1e20*/  LEA.HI R36, R23, 0xffffff80, RZ, 0x8 ;  /* 0xffffff8017247811 */ /* 0x000fe200078f40ff */
[----:B------:R2:W0:Y:S01]  /*1e30*/  I2F.F16 R46, R16 ;  /* 0x00000010002e7306 */ /* 0x0004220000200c00 */
[--C-:B-----5:R-:W-:Y:S02]  /*1e40*/  SHF.R.U32.HI R49, RZ, 0x8, R18.reuse ;  /* 0x00000008ff317819 */ /* 0x120fe40000011612 */
[----:B------:R-:W-:Y:S02]  /*1e50*/  SHF.R.U32.HI R18, RZ, 0x10, R18 ;  /* 0x00000010ff127819 */ /* 0x000fe40000011612 */
[----:B------:R-:W-:-:S02]  /*1e60*/  LOP3.LUT R49, R49, 0xff, RZ, 0xc0, !PT ;  /* 0x000000ff31317812 */ /* 0x000fc400078ec0ff */
[----:B------:R-:W-:Y:S01]  /*1e70*/  LOP3.LUT R18, R18, 0xff, RZ, 0xc0, !PT ;  /* 0x000000ff12127812 */ /* 0x000fe200078ec0ff */
[----:B------:R-:W0:Y:S01]  /*1e80*/  I2F.F16 R42, R42 ;  /* 0x0000002a002a7306 */ /* 0x000e220000200c00 */
[--C-:B--2---:R-:W-:Y:S02]  /*1e90*/  SHF.R.U32.HI R16, RZ, 0x8, R19.reuse ;  /* 0x00000008ff107819 */ /* 0x104fe40000011613 */
[----:B------:R-:W-:Y:S02]  /*1ea0*/  SHF.R.U32.HI R19, RZ, 0x10, R19 ;  /* 0x00000010ff137819 */ /* 0x000fe40000011613 */
[----:B------:R-:W-:Y:S02]  /*1eb0*/  LOP3.LUT R16, R16, 0xff, RZ, 0xc0, !PT ;  /* 0x000000ff10107812 */ /* 0x000fe400078ec0ff */
[----:B------:R-:W-:Y:S01]  /*1ec0*/  IADD3 R18, R18, -0x80, RZ ;  /* 0xffffff8012127810 */ /* 0x000fe20007ffe0ff */
[----:B------:R-:W2:Y:S01]  /*1ed0*/  I2F.F16 R37, R37 ;  /* 0x0000002500257306 */ /* 0x000ea20000200c00 */
        /* <DEDUP_REMOVED lines=8> */
[----:B------:R-:W-:Y:S01]  /*1f60*/  SHF.R.U32.HI R17, RZ, 0x10, R17 ;  /* 0x00000010ff117819 */ /* 0x000fe20000011611 */
[----:B------:R5:W0:Y:S01]  /*1f70*/  I2F.F16 R49, R18 ;  /* 0x0000001200317306 */ /* 0x000a220000200c00 */
[----:B------:R-:W-:Y:S02]  /*1f80*/  LEA.HI R41, R20, 0xffffff80, RZ, 0x8 ;  /* 0xffffff8014297811 */ /* 0x000fe400078f40ff */
[----:B------:R-:W-:Y:S02]  /*1f90*/  LEA.HI R40, R21, 0xffffff80, RZ, 0x8 ;  /* 0xffffff8015287811 */ /* 0x000fe400078f40ff */
[----:B------:R-:W-:Y:S02]  /*1fa0*/  SHF.R.U32.HI R20, RZ, 0x10, R20 ;  /* 0x00000010ff147819 */ /* 0x000fe40000011614 */
[----:B------:R-:W-:Y:S01]  /*1fb0*/  LOP3.LUT R17, R17, 0xff, RZ, 0xc0, !PT ;  /* 0x000000ff11117812 */ /* 0x000fe200078ec0ff */
[----:B------:R3:W0:Y:S01]  /*1fc0*/  I2F.F16 R51, R19 ;  /* 0x0000001300337306 */ /* 0x0006220000200c00 */
[----:B-----5:R-:W-:-:S02]  /*1fd0*/  SHF.R.U32.HI R18, RZ, 0x8, R21 ;  /* 0x00000008ff127819 */ /* 0x020fc40000011615 */
[----:B------:R-:W-:Y:S02]  /*1fe0*/  SHF.R.U32.HI R21, RZ, 0x10, R21 ;  /* 0x00000010ff157819 */ /* 0x000fe40000011615 */
[----:B------:R-:W-:Y:S02]  /*1ff0*/  LOP3.LUT R18, R18, 0xff, RZ, 0xc0, !PT ;  /* 0x000000ff12127812 */ /* 0x000fe400078ec0ff */
[----:B------:R-:W-:Y:S01]  /*2000*/  LOP3.LUT R20, R20, 0xff, RZ, 0xc0, !PT ;  /* 0x000000ff14147812 */ /* 0x000fe200078ec0ff */
[----:B------:R5:W0:Y:S01]  /*2010*/  I2F.F16 R54, R16 ;  /* 0x0000001000367306 */ /* 0x000a220000200c00 */
[--C-:B---3--:R-:W-:Y:S02]  /*2020*/  SHF.R.U32.HI R19, RZ, 0x8, R22.reuse ;  /* 0x00000008ff137819 */ /* 0x108fe40000011616 */
[----:B------:R-:W-:Y:S02]  /*2030*/  SHF.R.U32.HI R22, RZ, 0x10, R22 ;  /* 0x00000010ff167819 */ /* 0x000fe40000011616 */
[----:B------:R-:W-:-:S02]  /*2040*/  IADD3 R18, R18, -0x80, RZ ;  /* 0xffffff8012127810 */ /* 0x000fc40007ffe0ff */
[----:B------:R-:W-:Y:S01]  /*2050*/  LOP3.LUT R22, R22, 0xff, RZ, 0xc0, !PT ;  /* 0x000000ff16167812 */ /* 0x000fe200078ec0ff */
[----:B------:R-:W3:Y:S01]  /*2060*/  I2F.F16 R41, R41 ;  /* 0x0000002900297306 */ /* 0x000ee20000200c00 */
[--C-:B-----5:R-:W-:Y:S02]  /*2070*/  SHF.R.U32.HI R16, RZ, 0x8, R23.reuse ;  /* 0x00000008ff107819 */ /* 0x120fe40000011617 */
[----:B------:R-:W-:Y:S02]  /*2080*/  SHF.R.U32.HI R23, RZ, 0x10, R23 ;  /* 0x00000010ff177819 */ /* 0x000fe40000011617 */
[----:B------:R-:W-:Y:S02]  /*2090*/  LOP3.LUT R16, R16, 0xff, RZ, 0xc0, !PT ;  /* 0x000000ff10107812 */ /* 0x000fe400078ec0ff */
[----:B------:R-:W-:Y:S01]  /*20a0*/  LOP3.LUT R23, R23, 0xff, RZ, 0xc0, !PT ;  /* 0x000000ff17177812 */ /* 0x000fe200078ec0ff */
[----:B------:R5:W0:Y:S01]  /*20b0*/  I2F.F16 R56, R18 ;  /* 0x0000001200387306 */ /* 0x000a220000200c00 */
[----:B------:R-:W-:-:S02]  /*20c0*/  LOP3.LUT R21, R21, 0xff, RZ, 0xc0, !PT ;  /* 0x000000ff15157812 */ /* 0x000fc400078ec0ff */
[----:B------:R-:W-:Y:S02]  /*20d0*/  LOP3.LUT R19, R19, 0xff, RZ, 0xc0, !PT ;  /* 0x000000ff13137812 */ /* 0x000fe400078ec0ff */
[----:B------:R-:W-:Y:S02]  /*20e0*/  IADD3 R48, R48, -0x80, RZ ;  /* 0xffffff8030307810 */ /* 0x000fe40007ffe0ff */
        /* <DEDUP_REMOVED lines=21> */
[----:B------:R0:W0:Y:S08]  /*2240*/  I2F.F16 R55, R21 ;  /* 0x0000001500377306 */ /* 0x0000300000200c00 */
[----:B------:R0:W0:Y:S08]  /*2250*/  I2F.F16 R57, R19 ;  /* 0x0000001300397306 */ /* 0x0000300000200c00 */
[----:B------:R-:W0:Y:S08]  /*2260*/  I2F.F16 R22, R22 ;  /* 0x0000001600167306 */ /* 0x000e300000200c00 */
[----:B------:R-:W0:Y:S08]  /*2270*/  I2F.F16 R16, R16 ;  /* 0x0000001000107306 */ /* 0x000e300000200c00 */
[----:B------:R-:W0:Y:S01]  /*2280*/  I2F.F16 R23, R23 ;  /* 0x0000001700177306 */ /* 0x000e220000200c00 */
        /* <DEDUP_REMOVED lines=8> */
[----:B------:R-:W-:-:S03]  /*2310*/  HADD2.F32 R18, -RZ, R18.H1_H1 ;  /* 0x30000012ff127230 */ /* 0x000fc60000004100 */
[----:B------:R-:W-:Y:S01]  /*2320*/  FFMA.FTZ R62, R61, R60, RZ ;  /* 0x0000003c3d3e7223 */ /* 0x000fe200000100ff */
[----:B------:R-:W-:Y:S02]  /*2330*/  HADD2.F32 R61, -RZ, R47.H0_H0 ;  /* 0x2000002fff3d7230 */ /* 0x000fe40000004100 */
[----:B------:R-:W-:Y:S01]  /*2340*/  FFMA.FTZ R67, R60, R65, RZ ;  /* 0x000000413c437223 */ /* 0x000fe200000100ff */
[----:B------:R-:W-:Y:S02]  /*2350*/  HADD2.F32 R65, -RZ, R48.H0_H0 ;  /* 0x20000030ff417230 */ /* 0x000fe40000004100 */
[----:B------:R-:W-:Y:S01]  /*2360*/  FFMA.FTZ R62, R61, R18, R62 ;  /* 0x000000123d3e7223 */ /* 0x000fe2000001003e */
[----:B------:R-:W-:-:S05]  /*2370*/  HADD2.F32 R61, -RZ, R19.H0_H0 ;  /* 0x20000013ff3d7230 */ /* 0x000fca0000004100 */
[----:B------:R-:W-:Y:S01]  /*2380*/  FFMA.FTZ R64, R63, R61, R62 ;  /* 0x0000003d3f407223 */ /* 0x000fe2000001003e */
[----:B------:R-:W-:Y:S02]  /*2390*/  HADD2.F32 R62, -RZ, R19.H1_H1 ;  /* 0x30000013ff3e7230 */ /* 0x000fe40000004100 */
[----:B------:R-:W-:Y:S02]  /*23a0*/  HADD2.F32 R19, -RZ, R45.H0_H0 ;  /* 0x2000002dff137230 */ /* 0x000fe40000004100 */
[--C-:B-1----:R-:W-:Y:S02]  /*23b0*/  HADD2.F32 R63, -RZ, R20.reuse.H0_H0 ;  /* 0x20000014ff3f7230 */ /* 0x102fe40000004100 */
[----:B------:R-:W-:Y:S02]  /*23c0*/  HADD2.F32 R20, -RZ, R20.H1_H1 ;  /* 0x30000014ff147230 */ /* 0x000fe40000004100 */
[----:B------:R-:W-:Y:S01]  /*23d0*/  FFMA.FTZ R64, R19, R62, R64 ;  /* 0x0000003e13407223 */ /* 0x000fe20000010040 */
[----:B------:R-:W-:-:S05]  /*23e0*/  HADD2.F32 R19, -RZ, R31.H0_H0 ;  /* 0x2000001fff137230 */ /* 0x000fca0000004100 */
[----:B------:R-:W-:Y:S01]  /*23f0*/  FFMA.FTZ R64, R19, R63, R64 ;  /* 0x0000003f13407223 */ /* 0x000fe20000010040 */
[----:B------:R-:W-:-:S05]  /*2400*/  HADD2.F32 R19, -RZ, R54.H0_H0 ;  /* 0x20000036ff137230 */ /* 0x000fca0000004100 */
[----:B------:R-:W-:Y:S01]  /*2410*/  FFMA.FTZ R19, R19, R20, R64 ;  /* 0x0000001413137223 */ /* 0x000fe20000010040 */
[--C-:B------:R-:W-:Y:S02]  /*2420*/  HADD2.F32 R64, -RZ, R21.reuse.H0_H0 ;  /* 0x20000015ff407230 */ /* 0x100fe40000004100 */
[----:B------:R-:W-:-:S03]  /*2430*/  HADD2.F32 R21, -RZ, R21.H1_H1 ;  /* 0x30000015ff157230 */ /* 0x000fc60000004100 */
[----:B------:R-:W-:Y:S01]  /*2440*/  FFMA.FTZ R19, R66, R64, R19 ;  /* 0x0000004042137223 */ /* 0x000fe20000010013 */
[----:B------:R-:W-:-:S05]  /*2450*/  HADD2.F32 R66, -RZ, R41.H0_H0 ;  /* 0x20000029ff427230 */ /* 0x000fca0000004100 */
[----:B------:R-:W-:Y:S01]  /*2460*/  FFMA.FTZ R19, R66, R21, R19 ;  /* 0x0000001542137223 */ /* 0x000fe20000010013 */
[----:B------:R-:W-:Y:S01]  /*2470*/  FFMA.FTZ R66, R18, R65, R67 ;  /* 0x0000004112427223 */ /* 0x000fe20000010043 */
[----:B------:R-:W-:Y:S02]  /*2480*/  HADD2.F32 R65, -RZ, R17.H0_H0 ;  /* 0x20000011ff417230 */ /* 0x000fe40000004100 */
[----:B------:R-:W-:-:S03]  /*2490*/  FMUL.FTZ R19, R14, R19 ;  /* 0x000000130e137220 */ /* 0x000fc60000410000 */
[----:B------:R-:W-:Y:S01]  /*24a0*/  FFMA.FTZ R67, R61, R65, R66 ;  /* 0x000000413d437223 */ /* 0x000fe20000010042 */
[----:B------:R-:W-:Y:S01]  /*24b0*/  HADD2.F32 R65, -RZ, R44.H0_H0 ;  /* 0x2000002cff417230 */ /* 0x000fe20000004100 */
[----:B------:R-:W-:-:S04]  /*24c0*/  F2FP.F16.F32.PACK_AB R19, RZ, R19 ;  /* 0x00000013ff13723e */ /* 0x000fc800000000ff */
        /* <DEDUP_REMOVED lines=8> */
[----:B------:R-:W-:-:S03]  /*2550*/  HADD2.F32 R65, -RZ, R33.H0_H0 ;  /* 0x20000021ff417230 */ /* 0x000fc60000004100 */
[----:B------:R-:W-:Y:S02]  /*2560*/  FFMA.FTZ R66, R21, R66, R68 ;  /* 0x0000004215427223 */ /* 0x000fe40000010044 */
[----:B------:R-:W-:Y:S02]  /*2570*/  FFMA.FTZ R65, R60, R65, RZ ;  /* 0x000000413c417223 */ /* 0x000fe400000100ff */
[----:B------:R-:W-:-:S05]  /*2580*/  FMUL.FTZ R66, R15, R66 ;  /* 0x000000420f427220 */ /* 0x000fca0000410000 */
[----:B------:R-:W-:-:S04]  /*2590*/  F2FP.F16.F32.PACK_AB R66, RZ, R66 ;  /* 0x00000042ff42723e */ /* 0x000fc800000000ff */
[----:B------:R-:W-:-:S06]  /*25a0*/  PRMT R19, R19, 0x5410, R66 ;  /* 0x0000541013137816 */ /* 0x000fcc0000000042 */
[----:B------:R-:W-:Y:S01]  /*25b0*/  HFMA2.MMA R13, R19, 1, 1, R13 ;  /* 0x3c003c00130d7835 */ /* 0x000fe2000000000d */
[----:B------:R-:W-:-:S05]  /*25c0*/  HADD2.F32 R19, -RZ, R32.H0_H0 ;  /* 0x20000020ff137230 */ /* 0x000fca0000004100 */
        /* <DEDUP_REMOVED lines=22> */
[----:B------:R-:W-:-:S03]  /*2730*/  FFMA.FTZ R63, R20, R63, R66 ;  /* 0x0000003f143f7223 */ /* 0x000fc60000010042 */
[C---:B------:R-:W-:Y:S01]  /*2740*/  FFMA.FTZ R20, R64.reuse, R18, R19 ;  /* 0x0000001240147223 */ /* 0x040fe20000010013 */
[----:B------:R-:W-:Y:S02]  /*2750*/  HADD2.F32 R18, -RZ, R37.H0_H0 ;  /* 0x20000025ff127230 */ /* 0x000fe40000004100 */
[----:B------:R-:W-:Y:S01]  /*2760*/  FFMA.FTZ R63, R64, R60, R63 ;  /* 0x0000003c403f7223 */ /* 0x000fe2000001003f */
[----:B------:R-:W-:Y:S02]  /*2770*/  HADD2.F32 R60, -RZ, R36.H0_H0 ;  /* 0x20000024ff3c7230 */ /* 0x000fe40000004100 */
        /* <DEDUP_REMOVED lines=8> */
.L_x_1823:
        /* <DEDUP_REMOVED lines=12> */
[----:B------:R-:W-:Y:S02]  /*28c0*/  HADD2.F32 R60, -RZ, R19.H0_H0 ;  /* 0x20000013ff3c7230 */ /* 0x000fe40000004100 */
[----:B-1----:R-:W-:-:S02]  /*28d0*/  HADD2.F32 R64, -RZ, R20.H0_H0 ;  /* 0x20000014ff407230 */ /* 0x002fc40000004100 */
[----:B------:R-:W-:Y:S01]  /*28e0*/  FFMA.FTZ R63, R18, R62, R63 ;  /* 0x0000003e123f7223 */ /* 0x000fe2000001003f */
[----:B------:R-:W-:Y:S02]  /*28f0*/  HADD2.F32 R18, -RZ, R46.H0_H0 ;  /* 0x2000002eff127230 */ /* 0x000fe40000004100 */
[----:B------:R-:W-:Y:S02]  /*2900*/  HADD2.F32 R20, -RZ, R20.H1_H1 ;  /* 0x30000014ff147230 */ /* 0x000fe40000004100 */
[----:B------:R-:W-:Y:S02]  /*2910*/  HADD2.F32 R65, -RZ, R21.H0_H0 ;  /* 0x20000015ff417230 */ /* 0x000fe40000004100 */
[----:B------:R-:W-:Y:S01]  /*2920*/  FFMA.FTZ R18, R18, R60, R63 ;  /* 0x0000003c12127223 */ /* 0x000fe2000001003f */
[----:B------:R-:W-:Y:S02]  /*2930*/  HADD2.F32 R63, -RZ, R19.H1_H1 ;  /* 0x30000013ff3f7230 */ /* 0x000fe40000004100 */
[----:B------:R-:W-:-:S02]  /*2940*/  HADD2.F32 R19, -RZ, R45.H0_H0 ;  /* 0x2000002dff137230 */ /* 0x000fc40000004100 */
[----:B------:R-:W-:-:S03]  /*2950*/  HADD2.F32 R21, -RZ, R21.H1_H1 ;  /* 0x30000015ff157230 */ /* 0x000fc60000004100 */
        /* <DEDUP_REMOVED lines=10> */
[----:B------:R-:W-:Y:S02]  /*2a00*/  FMUL.FTZ R19, R14, R19 ;  /* 0x000000130e137220 */ /* 0x000fe40000410000 */
[----:B------:R-:W-:Y:S01]  /*2a10*/  FFMA.FTZ R67, R18, R61, RZ ;  /* 0x0000003d12437223 */ /* 0x000fe200000100ff */
[----:B------:R-:W-:Y:S02]  /*2a20*/  HADD2.F32 R18, -RZ, R48.H0_H0 ;  /* 0x20000030ff127230 */ /* 0x000fe40000004100 */
[----:B------:R-:W-:-:S03]  /*2a30*/  F2FP.F16.F32.PACK_AB R19, RZ, R19 ;  /* 0x00000013ff13723e */ /* 0x000fc600000000ff */
        /* <DEDUP_REMOVED lines=12> */
[----:B------:R-:W-:-:S04]  /*2b00*/  FFMA.FTZ R18, R67, R21, R18 ;  /* 0x0000001543127223 */ /* 0x000fc80000010012 */
        /* <DEDUP_REMOVED lines=13> */
[----:B------:R-:W-:Y:S02]  /*2be0*/  HADD2.F32 R18, -RZ, R49.H0_H0 ;  /* 0x20000031ff127230 */ /* 0x000fe40000004100 */
[----:B------:R-:W-:-:S03]  /*2bf0*/  HADD2.F32 R62, -RZ, R51.H0_H0 ;  /* 0x20000033ff3e7230 */ /* 0x000fc60000004100 */
[-C--:B------:R-:W-:Y:S02]  /*2c00*/  FFMA.FTZ R18, R18, R60.reuse, R67 ;  /* 0x0000003c12127223 */ /* 0x080fe40000010043 */
        /* <DEDUP_REMOVED lines=11> */
[-C--:B------:R-:W-:Y:S01]  /*2cc0*/  FFMA.FTZ R18, R18, R20.reuse, R19 ;  /* 0x0000001412127223 */ /* 0x080fe20000010013 */
[----:B------:R-:W-:Y:S02]  /*2cd0*/  HADD2.F32 R19, -RZ, R22.H0_H0 ;  /* 0x20000016ff137230 */ /* 0x000fe40000004100 */
[----:B------:R-:W-:-:S03]  /*2ce0*/  FFMA.FTZ R20, R60, R20, R63 ;  /* 0x000000143c147223 */ /* 0x000fc6000001003f */
[-C--:B------:R-:W-:Y:S01]  /*2cf0*/  FFMA.FTZ R18, R19, R65.reuse, R18 ;  /* 0x0000004113127223 */ /* 0x080fe20000010012 */
[----:B------:R-:W-:Y:S01]  /*2d00*/  FFMA.FTZ R20, R61, R65, R20 ;  /* 0x000000413d147223 */ /* 0x000fe20000010014 */
[----:B------:R-:W-:Y:S02]  /*2d10*/  HADD2.F32 R19, -RZ, R37.H0_H0 ;  /* 0x20000025ff137230 */ /* 0x000fe40000004100 */
[----:B------:R-:W-:-:S03]  /*2d20*/  HADD2.F32 R61, -RZ, R36.H0_H0 ;  /* 0x20000024ff3d7230 */ /* 0x000fc60000004100 */
[-C--:B------:R-:W-:Y:S02]  /*2d30*/  FFMA.FTZ R19, R19, R21.reuse, R18 ;  /* 0x0000001513137223 */ /* 0x080fe40000010012 */
[----:B------:R-:W-:Y:S02]  /*2d40*/  FFMA.FTZ R20, R61, R21, R20 ;  /* 0x000000153d147223 */ /* 0x000fe40000010014 */
[----:B------:R-:W-:Y:S02]  /*2d50*/  FMUL.FTZ R19, R24, R19 ;  /* 0x0000001318137220 */ /* 0x000fe40000410000 */
[----:B------:R-:W-:-:S03]  /*2d60*/  FMUL.FTZ R20, R25, R20 ;  /* 0x0000001419147220 */ /* 0x000fc60000410000 */
[----:B------:R-:W-:Y:S02]  /*2d70*/  F2FP.F16.F32.PACK_AB R19, RZ, R19 ;  /* 0x00000013ff13723e */ /* 0x000fe400000000ff */
[----:B------:R-:W-:-:S04]  /*2d80*/  F2FP.F16.F32.PACK_AB R20, RZ, R20 ;  /* 0x00000014ff14723e */ /* 0x000fc800000000ff */
[----:B------:R-:W-:-:S06]  /*2d90*/  PRMT R19, R19, 0x5410, R20 ;  /* 0x0000541013137816 */ /* 0x000fcc0000000014 */
[----:B------:R-:W-:-:S11]  /*2da0*/  HFMA2.MMA R26, R19, 1, 1, R26 ;  /* 0x3c003c00131a7835 */ /* 0x000fd6000000001a */
.L_x_1824:
        /* <DEDUP_REMOVED lines=93> */
.L_x_1825:
        /* <DEDUP_REMOVED lines=45> */
[----:B------:R-:W-:Y:S01]  /*3650*/  FFMA.FTZ R32, R35, R19, R32 ;  /* 0x0000001323207223 */ /* 0x000fe20000010020 */
[----:B------:R-:W-:Y:S02]  /*3660*/  HADD2.F32 R35, -RZ, R29.H0_H0 ;  /* 0x2000001dff237230 */ /* 0x000fe40000004100 */
[----:B------:R-:W-:Y:S01]  /*3670*/  FFMA.FTZ R19, R33, R31, R18 ;  /* 0x0000001f21137223 */ /* 0x000fe20000010012 */
[----:B------:R-:W-:-:S02]  /*3680*/  HADD2.F32 R33, -RZ, R30.H0_H0 ;  /* 0x2000001eff217230 */ /* 0x000fc40000004100 */
[----:B------:R-:W-:Y:S02]  /*3690*/  HADD2.F32 R20, -RZ, R20.H1_H1 ;  /* 0x30000014ff147230 */ /* 0x000fe40000004100 */
        /* <DEDUP_REMOVED lines=8> */
[--C-:B------:R-:W-:Y:S02]  /*3720*/  HADD2.F32 R17, -RZ, R21.reuse.H0_H0 ;  /* 0x20000015ff117230 */ /* 0x100fe40000004100 */
[----:B------:R-:W-:Y:S02]  /*3730*/  HADD2.F32 R32, -RZ, R16.H0_H0 ;  /* 0x20000010ff207230 */ /* 0x000fe40000004100 */
[-C--:B------:R-:W-:Y:S01]  /*3740*/  FFMA.FTZ R16, R30, R20.reuse, R33 ;  /* 0x000000141e107223 */ /* 0x080fe20000010021 */
[----:B------:R-:W-:Y:S02]  /*3750*/  HADD2.F32 R19, -RZ, R22.H0_H0 ;  /* 0x20000016ff137230 */ /* 0x000fe40000004100 */
[-C--:B------:R-:W-:Y:S01]  /*3760*/  FFMA.FTZ R28, R28, R20.reuse, R29 ;  /* 0x000000141c1c7223 */ /* 0x080fe2000001001d */
[----:B------:R-:W-:Y:S02]  /*3770*/  HADD2.F32 R21, -RZ, R21.H1_H1 ;  /* 0x30000015ff157230 */ /* 0x000fe40000004100 */
[----:B------:R-:W-:Y:S01]  /*3780*/  FFMA.FTZ R20, R32, R20, R31 ;  /* 0x0000001420147223 */ /* 0x000fe2000001001f */
[-C--:B------:R-:W-:Y:S01]  /*3790*/  FFMA.FTZ R18, R53, R17.reuse, R18 ;  /* 0x0000001135127223 */ /* 0x080fe20000010012 */
[----:B------:R-:W-:Y:S01]  /*37a0*/  FFMA.FTZ R16, R19, R17, R16 ;  /* 0x0000001113107223 */ /* 0x000fe20000010010 */
[----:B------:R-:W-:-:S02]  /*37b0*/  HADD2.F32 R19, -RZ, R40.H0_H0 ;  /* 0x20000028ff137230 */ /* 0x000fc40000004100 */
        /* <DEDUP_REMOVED lines=19> */
.L_x_1822:
[----:B0-----:R-:W-:-:S05]  /*38f0*/  MOV R17, UR6 ;  /* 0x0000000600117c02 */ /* 0x001fca0008000f00 */
        /* <DEDUP_REMOVED lines=200> */
.L_x_1827:
        /* <DEDUP_REMOVED lines=91> */
.L_x_1828:
        /* <DEDUP_REMOVED lines=93> */
.L_x_1829:
        /* <DEDUP_REMOVED lines=43> */
[----:B-1----:R-:W-:Y:S02]  /*53b0*/  HADD2.F32 R33, -RZ, R18.H0_H0 ;  /* 0x20000012ff217230 */ /* 0x002fe40000004100 */
        /* <DEDUP_REMOVED lines=43> */
.L_x_1826:
        /* <DEDUP_REMOVED lines=201> */
.L_x_1831:
        /* <DEDUP_REMOVED lines=91> */
.L_x_1832:
        /* <DEDUP_REMOVED lines=93> */
.L_x_1833:
        /* <DEDUP_REMOVED lines=87> */
.L_x_1830:
        /* <DEDUP_REMOVED lines=201> */
.L_x_1835:
        /* <DEDUP_REMOVED lines=91> */
.L_x_1836:
        /* <DEDUP_REMOVED lines=93> */
.L_x_1837:
        /* <DEDUP_REMOVED lines=87> */
.L_x_1834:
        /* <DEDUP_REMOVED lines=13> */
.L_x_1821:
[----:B------:R-:W-:Y:S05]  /*9240*/  @!P1 EXIT ;  /* 0x000000000000994d */ /* 0x000fea0003800000 */
[----:B------:R-:W1:Y:S01]  /*9250*/  S2R R0, SR_CTAID.X ;  /* 0x0000000000007919 */ /* 0x000e620000002500 */
[----:B------:R-:W2:Y:S01]  /*9260*/  S2UR UR4, SR_CTAID.Y ;  /* 0x00000000000479c3 */ /* 0x000ea20000002600 */
[----:B------:R-:W-:Y:S01]  /*9270*/  HMUL2 R19, R13, R5.H0_H0 ;  /* 0x200000050d137232 */ /* 0x000fe20000000000 */
[----:B------:R-:W1:Y:S06]  /*9280*/  S2R R17, SR_TID.X ;  /* 0x0000000000117919 */ /* 0x000e6c0000002100 */
[----:B------:R-:W3:Y:S01]  /*9290*/  LDC.64 R14, c[0x0][0x230] ;  /* 0x00008c00ff0e7b82 */ /* 0x000ee20000000a00 */
[----:B--2---:R-:W-:Y:S01]  /*92a0*/  USHF.L.U32 UR4, UR4, 0x2, URZ ;  /* 0x0000000204047899 */ /* 0x004fe2000800063f */
[----:B-1----:R-:W-:-:S05]  /*92b0*/  LEA R0, R0, R17, 0x5 ;  /* 0x0000001100007211 */ /* 0x002fca00078e28ff */
[----:B------:R-:W-:Y:S02]  /*92c0*/  MOV R17, UR4 ;  /* 0x0000000400117c02 */ /* 0x000fe40008000f00 */
[----:B------:R-:W-:-:S05]  /*92d0*/  SHF.L.U32 R0, R0, 0x2, RZ ;  /* 0x0000000200007819 */ /* 0x000fca00000006ff */
[----:B------:R-:W-:-:S04]  /*92e0*/  IMAD R17, R17, UR6, R0 ;  /* 0x0000000611117c24 */ /* 0x000fc8000f8e0200 */
[----:B---3--:R-:W-:-:S05]  /*92f0*/  IMAD.WIDE R14, R17, 0x2, R14 ;  /* 0x00000002110e7825 */ /* 0x008fca00078e020e */
[----:B------:R1:W-:Y:S01]  /*9300*/  ATOM.E.ADD.F16x2.RN.STRONG.GPU P0, RZ, desc[UR8][R14.64], R19 ;  /* 0x000000130eff79a2 */ /* 0x0003e2000810e1c8 */
[----:B------:R-:W-:Y:S01]  /*9310*/  BSSY B0, `(.L_x_1839) ;  /* 0x0000010000007945 */ /* 0x000fe20003800000 */
[----:B------:R-:W-:-:S03]  /*9320*/  HMUL2 R17, R12, R5.H0_H0 ;  /* 0x200000050c117232 */ /* 0x000fc60000000000 */
[----:B-1----:R-:W-:Y:S05]  /*9330*/  @P0 BRA `(.L_x_1840) ;  /* 0x0000000000340947 */ /* 0x002fea0003800000 */
[----:B------:R-:W1:Y:S02]  /*9340*/  QSPC.E.S P0, RZ, [R14] ;  /* 0x000000000eff73aa */ /* 0x000e640000000500 */
[----:B-1----:R-:W-:Y:S05]  /*9350*/  @!P0 BRA `(.L_x_1841) ;  /* 0x0000000000208947 */ /* 0x002fea0003800000 */
[----:B------:R-:W-:-:S04]  /*9360*/  MOV R12, R14 ;  /* 0x0000000e000c7202 */ /* 0x000fc80000000f00 */
[----:B------:R-:W-:-:S07]  /*9370*/  MOV R0, R12 ;  /* 0x0000000c00007202 */ /* 0x000fce0000000f00 */
.L_x_1842:
[----:B------:R-:W1:Y:S02]  /*9380*/  LDS R12, [R0] ;  /* 0x00000000000c7984 */ /* 0x000e640000000800 */
[----:B-1----:R-:W-:-:S10]  /*9390*/  HFMA2.MMA R13, R12, 1, 1, R19 ;  /* 0x3c003c000c0d7835 */ /* 0x002fd40000000013 */
[----:B------:R-:W1:Y:S02]  /*93a0*/  ATOMS.CAST.SPIN R13, [R0], R12, R13 ;  /* 0x0000000c000d738d */ /* 0x000e64000180000d */
[----:B-1----:R-:W-:-:S13]  /*93b0*/  ISETP.EQ.U32.AND P0, PT, R13, 0x1, PT ;  /* 0x000000010d00780c */ /* 0x002fda0003f02070 */
[----:B------:R-:W-:Y:S05]  /*93c0*/  @!P0 BRA `(.L_x_1842) ;  /* 0xfffffffc00ec8947 */ /* 0x000fea000383ffff */
[----:B------:R-:W-:Y:S05]  /*93d0*/  BRA `(.L_x_1840) ;  /* 0x00000000000c7947 */ /* 0x000fea0003800000 */
.L_x_1841:
[----:B------:R-:W2:Y:S02]  /*93e0*/  LD.E R0, desc[UR8][R14.64] ;  /* 0x000000080e007980 */ /* 0x000ea4000c101900 */
[----:B--2---:R-:W-:-:S05]  /*93f0*/  IADD3 R5, R19, R0, RZ ;  /* 0x0000000013057210 */ /* 0x004fca0007ffe0ff */
[----:B------:R1:W-:Y:S02]  /*9400*/  ST.E desc[UR8][R14.64], R5 ;  /* 0x000000050e007985 */ /* 0x0003e4000c101908 */
.L_x_1840:
[----:B------:R-:W-:Y:S05]  /*9410*/  BSYNC B0 ;  /* 0x0000000000007941 */ /* 0x000fea0003800000 */
.L_x_1839:
[----:B------:R2:W-:Y:S01]  /*9420*/  ATOM.E.ADD.F16x2.RN.STRONG.GPU P0, RZ, desc[UR8][R14.64+0x4], R17 ;  /* 0x000004110eff79a2 */ /* 0x0005e2000810e1c8 */
[----:B------:R-:W-:Y:S04]  /*9430*/  BSSY B0, `(.L_x_1843) ;  /* 0x000000f000007945 */ /* 0x000fe80003800000 */
[----:B--2---:R-:W-:Y:S05]  /*9440*/  @P0 BRA `(.L_x_1844) ;  /* 0x0000000000340947 */ /* 0x004fea0003800000 */
[----:B------:R-:W2:Y:S02]  /*9450*/  QSPC.E.S P0, RZ, [R14+0x4] ;  /* 0x000004000eff73aa */ /* 0x000ea40000000500 */
[----:B--2---:R-:W-:Y:S05]  /*9460*/  @!P0 BRA `(.L_x_1845) ;  /* 0x0000000000208947 */ /* 0x004fea0003800000 */
[----:B------:R-:W-:-:S04]  /*9470*/  MOV R12, R14 ;  /* 0x0000000e000c7202 */ /* 0x000fc80000000f00 */
[----:B------:R-:W-:-:S07]  /*9480*/  MOV R0, R12 ;  /* 0x0000000c00007202 */ /* 0x000fce0000000f00 */
.L_x_1846:
[----:B------:R-:W2:Y:S02]  /*9490*/  LDS R12, [R0+0x4] ;  /* 0x00000400000c7984 */ /* 0x000ea40000000800 */
[----:B--2---:R-:W-:-:S06]  /*94a0*/  HADD2 R13, R12, R17 ;  /* 0x000000110c0d7230 */ /* 0x004fcc0000000000 */
[----:B------:R-:W2:Y:S02]  /*94b0*/  ATOMS.CAST.SPIN R13, [R0+0x4], R12, R13 ;  /* 0x0000040c000d738d */ /* 0x000ea4000180000d */
[----:B--2---:R-:W-:-:S13]  /*94c0*/  ISETP.EQ.U32.AND P0, PT, R13, 0x1, PT ;  /* 0x000000010d00780c */ /* 0x004fda0003f02070 */
[----:B------:R-:W-:Y:S05]  /*94d0*/  @!P0 BRA `(.L_x_1846) ;  /* 0xfffffffc00ec8947 */ /* 0x000fea000383ffff */
[----:B------:R-:W-:Y:S05]  /*94e0*/  BRA `(.L_x_1844) ;  /* 0x00000000000c7947 */ /* 0x000fea0003800000 */
.L_x_1845:
[----:B------:R-:W1:Y:S02]  /*94f0*/  LD.E R0, desc[UR8][R14.64+0x4] ;  /* 0x000004080e007980 */ /* 0x000e64000c101900 */
[----:B-1----:R-:W-:-:S05]  /*9500*/  IADD3 R5, R17, R0, RZ ;  /* 0x0000000011057210 */ /* 0x002fca0007ffe0ff */
[----:B------:R2:W-:Y:S02]  /*9510*/  ST.E desc[UR8][R14.64+0x4], R5 ;  /* 0x000004050e007985 */ /* 0x0005e4000c101908 */
.L_x_1844:
[----:B------:R-:W-:Y:S05]  /*9520*/  BSYNC B0 ;  /* 0x0000000000007941 */ /* 0x000fea0003800000 */
.L_x_1843:
[----:B------:R-:W-:-:S13]  /*9530*/  ISETP.GE.AND P0, PT, R7, 0x2, PT ;  /* 0x000000020700780c */ /* 0x000fda0003f06270 */
[----:B------:R-:W-:Y:S05]  /*9540*/  @!P0 EXIT ;  /* 0x000000000000894d */ /* 0x000fea0003800000 */
[----:B-12---:R-:W-:Y:S01]  /*9550*/  MOV R5, UR6 ;  /* 0x0000000600057c02 */ /* 0x006fe20008000f00 */
[----:B------:R-:W-:-:S04]  /*9560*/  HMUL2 R27, R27, R4.H0_H0 ;  /* 0x200000041b1b7232 */ /* 0x000fc80000000000 */
[----:B------:R-:W-:-:S05]  /*9570*/  IMAD.WIDE R14, R5, 0x2, R14 ;  /* 0x00000002050e7825 */ /* 0x000fca00078e020e */
        /* <DEDUP_REMOVED lines=8> */
.L_x_1850:
[----:B------:R-:W1:Y:S02]  /*9600*/  LDS R4, [R0] ;  /* 0x0000000000047984 */ /* 0x000e640000000800 */
[----:B-1----:R-:W-:-:S10]  /*9610*/  HFMA2.MMA R5, R4, 1, 1, R27 ;  /* 0x3c003c0004057835 */ /* 0x002fd4000000001b */
[----:B------:R-:W1:Y:S02]  /*9620*/  ATOMS.CAST.SPIN R5, [R0], R4, R5 ;  /* 0x000000040005738d */ /* 0x000e640001800005 */
[----:B-1----:R-:W-:-:S13]  /*9630*/  ISETP.EQ.U32.AND P0, PT, R5, 0x1, PT ;  /* 0x000000010500780c */ /* 0x002fda0003f02070 */
[----:B------:R-:W-:Y:S05]  /*9640*/  @!P0 BRA `(.L_x_1850) ;  /* 0xfffffffc00ec8947 */ /* 0x000fea000383ffff */
[----:B------:R-:W-:Y:S05]  /*9650*/  BRA `(.L_x_1848) ;  /* 0x00000000000c7947 */ /* 0x000fea0003800000 */
.L_x_1849:
[----:B------:R-:W2:Y:S02]  /*9660*/  LD.E R0, desc[UR8][R14.64] ;  /* 0x000000080e007980 */ /* 0x000ea4000c101900 */
[----:B--2---:R-:W-:-:S05]  /*9670*/  IADD3 R5, R27, R0, RZ ;  /* 0x000000001b057210 */ /* 0x004fca0007ffe0ff */
[----:B------:R1:W-:Y:S02]  /*9680*/  ST.E desc[UR8][R14.64], R5 ;  /* 0x000000050e007985 */ /* 0x0003e4000c101908 */
.L_x_1848:
[----:B------:R-:W-:Y:S05]  /*9690*/  BSYNC B0 ;  /* 0x0000000000007941 */ /* 0x000fea0003800000 */
.L_x_1847:
[----:B------:R2:W-:Y:S01]  /*96a0*/  ATOM.E.ADD.F16x2.RN.STRONG.GPU P0, RZ, desc[UR8][R14.64+0x4], R13 ;  /* 0x0000040d0eff79a2 */ /* 0x0005e2000810e1c8 */
[----:B------:R-:W-:Y:S04]  /*96b0*/  BSSY B0, `(.L_x_1851) ;  /* 0x000000f000007945 */ /* 0x000fe80003800000 */
[----:B--2---:R-:W-:Y:S05]  /*96c0*/  @P0 BRA `(.L_x_1852) ;  /* 0x0000000000340947 */ /* 0x004fea0003800000 */
[----:B------:R-:W2:Y:S02]  /*96d0*/  QSPC.E.S P0, RZ, [R14+0x4] ;  /* 0x000004000eff73aa */ /* 0x000ea40000000500 */
[----:B--2---:R-:W-:Y:S05]  /*96e0*/  @!P0 BRA `(.L_x_1853) ;  /* 0x0000000000208947 */ /* 0x004fea0003800000 */
[----:B------:R-:W-:-:S04]  /*96f0*/  MOV R4, R14 ;  /* 0x0000000e00047202 */ /* 0x000fc80000000f00 */
[----:B------:R-:W-:-:S07]  /*9700*/  MOV R0, R4 ;  /* 0x0000000400007202 */ /* 0x000fce0000000f00 */
.L_x_1854:
[----:B------:R-:W1:Y:S02]  /*9710*/  LDS R4, [R0+0x4] ;  /* 0x0000040000047984 */ /* 0x000e640000000800 */
[----:B-1----:R-:W-:-:S06]  /*9720*/  HADD2 R5, R4, R13 ;  /* 0x0000000d04057230 */ /* 0x002fcc0000000000 */
[----:B------:R-:W1:Y:S02]  /*9730*/  ATOMS.CAST.SPIN R5, [R0+0x4], R4, R5 ;  /* 0x000004040005738d */ /* 0x000e640001800005 */
[----:B-1----:R-:W-:-:S13]  /*9740*/  ISETP.EQ.U32.AND P0, PT, R5, 0x1, PT ;  /* 0x000000010500780c */ /* 0x002fda0003f02070 */
[----:B------:R-:W-:Y:S05]  /*9750*/  @!P0 BRA `(.L_x_1854) ;  /* 0xfffffffc00ec8947 */ /* 0x000fea000383ffff */
[----:B------:R-:W-:Y:S05]  /*9760*/  BRA `(.L_x_1852) ;  /* 0x00000000000c7947 */ /* 0x000fea0003800000 */
.L_x_1853:
[----:B------:R-:W1:Y:S02]  /*9770*/  LD.E R0, desc[UR8][R14.64+0x4] ;  /* 0x000004080e007980 */ /* 0x000e64000c101900 */
[----:B-1----:R-:W-:-:S05]  /*9780*/  IADD3 R5, R13, R0, RZ ;  /* 0x000000000d057210 */ /* 0x002fca0007ffe0ff */
[----:B------:R2:W-:Y:S02]  /*9790*/  ST.E desc[UR8][R14.64+0x4], R5 ;  /* 0x000004050e007985 */ /* 0x0005e4000c101908 */
.L_x_1852:
[----:B------:R-:W-:Y:S05]  /*97a0*/  BSYNC B0 ;  /* 0x0000000000007941 */ /* 0x000fea0003800000 */
.L_x_1851:
[----:B------:R-:W-:-:S13]  /*97b0*/  ISETP.NE.AND P0, PT, R7, 0x2, PT ;  /* 0x000000020700780c */ /* 0x000fda0003f05270 */
        /* <DEDUP_REMOVED lines=12> */
.L_x_1858:
[----:B------:R-:W1:Y:S02]  /*9880*/  LDS R4, [R0] ;  /* 0x0000000000047984 */ /* 0x000e640000000800 */
[----:B-1----:R-:W-:-:S10]  /*9890*/  HFMA2.MMA R5, R4, 1, 1, R11 ;  /* 0x3c003c0004057835 */ /* 0x002fd4000000000b */
[----:B------:R-:W1:Y:S02]  /*98a0*/  ATOMS.CAST.SPIN R5, [R0], R4, R5 ;  /* 0x000000040005738d */ /* 0x000e640001800005 */
[----:B-1----:R-:W-:-:S13]  /*98b0*/  ISETP.EQ.U32.AND P0, PT, R5, 0x1, PT ;  /* 0x000000010500780c */ /* 0x002fda0003f02070 */
[----:B------:R-:W-:Y:S05]  /*98c0*/  @!P0 BRA `(.L_x_1858) ;  /* 0xfffffffc00ec8947 */ /* 0x000fea000383ffff */
[----:B------:R-:W-:Y:S05]  /*98d0*/  BRA `(.L_x_1856) ;  /* 0x00000000000c7947 */ /* 0x000fea0003800000 */
.L_x_1857:
[----:B------:R-:W2:Y:S02]  /*98e0*/  LD.E R0, desc[UR8][R14.64] ;  /* 0x000000080e007980 */ /* 0x000ea4000c101900 */
[----:B--2---:R-:W-:-:S05]  /*98f0*/  IADD3 R3, R11, R0, RZ ;  /* 0x000000000b037210 */ /* 0x004fca0007ffe0ff */
[----:B------:R1:W-:Y:S02]  /*9900*/  ST.E desc[UR8][R14.64], R3 ;  /* 0x000000030e007985 */ /* 0x0003e4000c101908 */
.L_x_1856:
[----:B------:R-:W-:Y:S05]  /*9910*/  BSYNC B0 ;  /* 0x0000000000007941 */ /* 0x000fea0003800000 */
.L_x_1855:
[----:B------:R2:W-:Y:S01]  /*9920*/  ATOM.E.ADD.F16x2.RN.STRONG.GPU P0, RZ, desc[UR8][R14.64+0x4], R13 ;  /* 0x0000040d0eff79a2 */ /* 0x0005e2000810e1c8 */
[----:B------:R-:W-:Y:S04]  /*9930*/  BSSY B0, `(.L_x_1859) ;  /* 0x000000f000007945 */ /* 0x000fe80003800000 */
[----:B--2---:R-:W-:Y:S05]  /*9940*/  @P0 BRA `(.L_x_1860) ;  /* 0x0000000000340947 */ /* 0x004fea0003800000 */
[----:B------:R-:W2:Y:S02]  /*9950*/  QSPC.E.S P0, RZ, [R14+0x4] ;  /* 0x000004000eff73aa */ /* 0x000ea40000000500 */
[----:B--2---:R-:W-:Y:S05]  /*9960*/  @!P0 BRA `(.L_x_1861) ;  /* 0x0000000000208947 */ /* 0x004fea0003800000 */
[----:B------:R-:W-:-:S04]  /*9970*/  MOV R4, R14 ;  /* 0x0000000e00047202 */ /* 0x000fc80000000f00 */
[----:B------:R-:W-:-:S07]  /*9980*/  MOV R0, R4 ;  /* 0x0000000400007202 */ /* 0x000fce0000000f00 */
.L_x_1862:
[----:B------:R-:W2:Y:S02]  /*9990*/  LDS R4, [R0+0x4] ;  /* 0x0000040000047984 */ /* 0x000ea40000000800 */
[----:B--2---:R-:W-:-:S06]  /*99a0*/  HADD2 R5, R4, R13 ;  /* 0x0000000d04057230 */ /* 0x004fcc0000000000 */
[----:B------:R-:W2:Y:S02]  /*99b0*/  ATOMS.CAST.SPIN R5, [R0+0x4], R4, R5 ;  /* 0x000004040005738d */ /* 0x000ea40001800005 */
[----:B--2---:R-:W-:-:S13]  /*99c0*/  ISETP.EQ.U32.AND P0, PT, R5, 0x1, PT ;  /* 0x000000010500780c */ /* 0x004fda0003f02070 */
[----:B------:R-:W-:Y:S05]  /*99d0*/  @!P0 BRA `(.L_x_1862) ;  /* 0xfffffffc00ec8947 */ /* 0x000fea000383ffff */
[----:B------:R-:W-:Y:S05]  /*99e0*/  BRA `(.L_x_1860) ;  /* 0x00000000000c7947 */ /* 0x000fea0003800000 */
.L_x_1861:
[----:B------:R-:W1:Y:S02]  /*99f0*/  LD.E R0, desc[UR8][R14.64+0x4] ;  /* 0x000004080e007980 */ /* 0x000e64000c101900 */
[----:B-1----:R-:W-:-:S05]  /*9a00*/  IADD3 R3, R13, R0, RZ ;  /* 0x000000000d037210 */ /* 0x002fca0007ffe0ff */
[----:B------:R2:W-:Y:S02]  /*9a10*/  ST.E desc[UR8][R14.64+0x4], R3 ;  /* 0x000004030e007985 */ /* 0x0005e4000c101908 */
.L_x_1860:
[----:B------:R-:W-:Y:S05]  /*9a20*/  BSYNC B0 ;  /* 0x0000000000007941 */ /* 0x000fea0003800000 */
.L_x_1859:
        /* <DEDUP_REMOVED lines=13> */
.L_x_1866:
[----:B------:R-:W1:Y:S02]  /*9b00*/  LDS R2, [R0] ;  /* 0x0000000000027984 */ /* 0x000e640000000800 */
[----:B-1----:R-:W-:-:S10]  /*9b10*/  HFMA2.MMA R3, R2, 1, 1, R9 ;  /* 0x3c003c0002037835 */ /* 0x002fd40000000009 */
[----:B------:R-:W1:Y:S02]  /*9b20*/  ATOMS.CAST.SPIN R3, [R0], R2, R3 ;  /* 0x000000020003738d */ /* 0x000e640001800003 */
[----:B-1----:R-:W-:-:S13]  /*9b30*/  ISETP.EQ.U32.AND P0, PT, R3, 0x1, PT ;  /* 0x000000010300780c */ /* 0x002fda0003f02070 */
[----:B------:R-:W-:Y:S05]  /*9b40*/  @!P0 BRA `(.L_x_1866) ;  /* 0xfffffffc00ec8947 */ /* 0x000fea000383ffff */
[----:B------:R-:W-:Y:S05]  /*9b50*/  BRA `(.L_x_1864) ;  /* 0x00000000000c7947 */ /* 0x000fea0003800000 */
.L_x_1865:
[----:B------:R-:W2:Y:S02]  /*9b60*/  LD.E R0, desc[UR8][R14.64] ;  /* 0x000000080e007980 */ /* 0x000ea4000c101900 */
[----:B--2---:R-:W-:-:S05]  /*9b70*/  IADD3 R3, R9, R0, RZ ;  /* 0x0000000009037210 */ /* 0x004fca0007ffe0ff */
[----:B------:R1:W-:Y:S02]  /*9b80*/  ST.E desc[UR8][R14.64], R3 ;  /* 0x000000030e007985 */ /* 0x0003e4000c101908 */
.L_x_1864:
[----:B------:R-:W-:Y:S05]  /*9b90*/  BSYNC B0 ;  /* 0x0000000000007941 */ /* 0x000fea0003800000 */
.L_x_1863:
[----:B------:R2:W-:Y:S02]  /*9ba0*/  ATOM.E.ADD.F16x2.RN.STRONG.GPU P0, RZ, desc[UR8][R14.64+0x4], R5 ;  /* 0x000004050eff79a2 */ /* 0x0005e4000810e1c8 */
[----:B--2---:R-:W-:Y:S05]  /*9bb0*/  @P0 EXIT ;  /* 0x000000000000094d */ /* 0x004fea0003800000 */
[----:B------:R-:W2:Y:S02]  /*9bc0*/  QSPC.E.S P0, RZ, [R14+0x4] ;  /* 0x000004000eff73aa */ /* 0x000ea40000000500 */
[----:B--2---:R-:W-:Y:S05]  /*9bd0*/  @!P0 BRA `(.L_x_1867) ;  /* 0x0000000000208947 */ /* 0x004fea0003800000 */
[----:B------:R-:W-:-:S04]  /*9be0*/  MOV R2, R14 ;  /* 0x0000000e00027202 */ /* 0x000fc80000000f00 */
[----:B------:R-:W-:-:S07]  /*9bf0*/  MOV R0, R2 ;  /* 0x0000000200007202 */ /* 0x000fce0000000f00 */
.L_x_1868:
[----:B------:R-:W1:Y:S02]  /*9c00*/  LDS R2, [R0+0x4] ;  /* 0x0000040000027984 */ /* 0x000e640000000800 */
[----:B-1----:R-:W-:-:S06]  /*9c10*/  HADD2 R3, R2, R5 ;  /* 0x0000000502037230 */ /* 0x002fcc0000000000 */
[----:B------:R-:W1:Y:S02]  /*9c20*/  ATOMS.CAST.SPIN R3, [R0+0x4], R2, R3 ;  /* 0x000004020003738d */ /* 0x000e640001800003 */
[----:B-1----:R-:W-:-:S13]  /*9c30*/  ISETP.EQ.U32.AND P0, PT, R3, 0x1, PT ;  /* 0x000000010300780c */ /* 0x002fda0003f02070 */
[----:B------:R-:W-:Y:S05]  /*9c40*/  @!P0 BRA `(.L_x_1868) ;  /* 0xfffffffc00ec8947 */ /* 0x000fea000383ffff */
[----:B------:R-:W-:Y:S05]  /*9c50*/  EXIT ;  /* 0x000000000000794d */ /* 0x000fea0003800000 */
.L_x_1867:
[----:B------:R-:W1:Y:S02]  /*9c60*/  LD.E R0, desc[UR8][R14.64+0x4] ;  /* 0x000004080e007980 */ /* 0x000e64000c101900 */
[----:B-1----:R-:W-:-:S05]  /*9c70*/  IADD3 R3, R5, R0, RZ ;  /* 0x0000000005037210 */ /* 0x002fca0007ffe0ff */
[----:B------:R-:W-:Y:S01]  /*9c80*/  ST.E desc[UR8][R14.64+0x4], R3 ;  /* 0x000004030e007985 */ /* 0x000fe2000c101908 */
[----:B------:R-:W-:Y:S05]  /*9c90*/  EXIT ;  /* 0x000000000000794d */ /* 0x000fea0003800000 */
.L_x_1869:
        /* <DEDUP_REMOVED lines=14> */
.L_x_5205:


//--------------------- .text._Z23gemm_half_q_half_kernelILi3ELi190ELb1ELb1ELi64EEvPK6__halfPKjS4_S2_PS0_iiiiPKtS7_iiiiiibS2_i --------------------------
	.section	.text._Z23gemm_half_q_half_kernelILi3ELi190ELb1ELb1ELi64EEvPK6__halfPKjS4_S2_PS0_iiiiPKtS7_iiiiiibS2_i,"ax",@progbits
	.align	128
        .global         _Z23gemm_half_q_half_kernelILi3ELi190ELb1ELb1ELi64EEvPK6__halfPKjS4_S2_PS0_iiiiPKtS7_iiiiiibS2_i
        .type           _Z23gemm_half_q_half_kernelILi3ELi190ELb1ELb1ELi64EEvPK6__halfPKjS4_S2_PS0_iiiiPKtS7_iiiiiibS2_i,@function
        .size           _Z23gemm_half_q_half_kernelILi3ELi190ELb1ELb1ELi64EEvPK6__halfPKjS4_S2_PS0_iiiiPKtS7_iiiiiibS2_i,(.L_x_5206 - _Z23gemm_half_q_half_kernelILi3ELi190ELb1ELb1ELi64EEvPK6__halfPKjS4_S2_PS0_iiiiPKtS7_iiiiiibS2_i)
        .other          _Z23gemm_half_q_half_kernelILi3ELi190ELb1ELb1ELi64EEvPK6__halfPKjS4_S2_PS0_iiiiPKtS7_iiiiiibS2_i,@"STO_CUDA_ENTRY STV_DEFAULT"
_Z23gemm_half_q_half_kernelILi3ELi190ELb1ELb1ELi64EEvPK6__halfPKjS4_S2_PS0_iiiiPKtS7_iiiiiibS2_i:
.text._Z23gemm_half_q_half_kernelILi3ELi190ELb1ELb1ELi64EEvPK6__halfPKjS4_S2_PS0_iiiiPKtS7_iiiiiibS2_i:
        /* <DEDUP_REMOVED lines=8> */
[----:B------:R-:W2:Y:S01]  /*0080*/  S2R R4, SR_CTAID.X ;  /* 0x0000000000047919 */ /* 0x000ea20000002500 */
[----:B------:R-:W3:Y:S01]  /*0090*/  LDC R7, c[0x0][0x240] ;  /* 0x00009000ff077b82 */ /* 0x000ee20000000800 */
[----:B------:R-:W-:Y:S01]  /*00a0*/  PRMT R48, RZ, 0x7610, R48 ;  /* 0x00007610ff307816 */ /* 0x000fe20000000030 */
[----:B------:R-:W4:Y:S01]  /*00b0*/  S2R R0, SR_CTAID.Z ;  /* 0x0000000000007919 */ /* 0x000f220000002700 */
[----:B------:R-:W-:Y:S01]  /*00c0*/  PRMT R13, RZ, 0x7610, R13 ;  /* 0x00007610ff0d7816 */ /* 0x000fe2000000000d */
[----:B-1----:R-:W-:-:S05]  /*00d0*/  IMAD R51, R3, -0x3, R2 ;  /* 0xfffffffd03337824 */ /* 0x002fca00078e0202 */
[C---:B------:R-:W-:Y:S02]  /*00e0*/  ISETP.GE.AND P1, PT, R51.reuse, 0x1, PT ;  /* 0x000000013300780c */ /* 0x040fe40003f26270 */
[----:B------:R-:W-:-:S11]  /*00f0*/  VIMNMX R47, R51, 0x3, PT ;  /* 0x00000003332f7848 */ /* 0x000fd60003fe0100 */
[----:B------:R-:W-:Y:S05]  /*0100*/  @!P1 BRA `(.L_x_1870) ;  /* 0x0000000000509947 */ /* 0x000fea0003800000 */
[----:B------:R-:W1:Y:S02]  /*0110*/  LDC.64 R8, c[0x0][0x278] ;  /* 0x00009e00ff087b82 */ /* 0x000e640000000a00 */
[----:B-1----:R-:W5:Y:S01]  /*0120*/  LDG.E.U16 R49, desc[UR6][R8.64] ;  /* 0x0000000608317981 */ /* 0x002f62000c1e1500 */
[----:B------:R-:W-:Y:S02]  /*0130*/  ISETP.GE.AND P0, PT, R47, 0x2, PT ;  /* 0x000000022f00780c */ /* 0x000fe40003f06270 */
[----:B-----5:R-:W-:-:S11]  /*0140*/  PRMT R13, R49, 0x7610, R13 ;  /* 0x00007610310d7816 */ /* 0x020fd6000000000d */
[----:B------:R-:W-:Y:S05]  /*0150*/  @!P0 BRA `(.L_x_1870) ;  /* 0x00000000003c8947 */ /* 0x000fea0003800000 */
[----:B------:R-:W1:Y:S01]  /*0160*/  LDC R9, c[0x0][0x280] ;  /* 0x0000a000ff097b82 */ /* 0x000e620000000800 */
[----:B------:R-:W-:-:S07]  /*0170*/  ISETP.NE.AND P0, PT, R47, 0x2, PT ;  /* 0x000000022f00780c */ /* 0x000fce0003f05270 */
[----:B------:R-:W5:Y:S01]  /*0180*/  LDC.64 R12, c[0x0][0x278] ;  /* 0x00009e00ff0c7b82 */ /* 0x000f620000000a00 */
[----:B-1----:R-:W-:Y:S02]  /*0190*/  SHF.R.S32.HI R2, RZ, 0x1f, R9 ;  /* 0x0000001fff027819 */ /* 0x002fe40000011409 */
[C---:B------:R-:W-:Y:S02]  /*01a0*/  SHF.L.U32 R11, R9.reuse, 0x1, RZ ;  /* 0x00000001090b7819 */ /* 0x040fe400000006ff */
[----:B------:R-:W-:Y:S02]  /*01b0*/  SHF.L.U64.HI R2, R9, 0x1, R2 ;  /* 0x0000000109027819 */ /* 0x000fe40000010202 */
[----:B-----5:R-:W-:-:S04]  /*01c0*/  IADD3 R8, P2, R11, R12, RZ ;  /* 0x0000000c0b087210 */ /* 0x020fc80007f5e0ff */
[----:B------:R-:W-:Y:S02]  /*01d0*/  IADD3.X R9, R2, R13, RZ, P2, !PT ;  /* 0x0000000d02097210 */ /* 0x000fe400017fe4ff */
[----:B------:R-:W-:-:S03]  /*01e0*/  @P0 IADD3 R10, P2, R8, R11, RZ ;  /* 0x0000000b080a0210 */ /* 0x000fc60007f5e0ff */
[----:B------:R-:W5:Y:S01]  /*01f0*/  LDG.E.U16 R48, desc[UR6][R8.64] ;  /* 0x0000000608307981 */ /* 0x000f62000c1e1500 */
[----:B------:R-:W-:-:S05]  /*0200*/  @P0 IADD3.X R11, R9, R2, RZ, P2, !PT ;  /* 0x00000002090b0210 */ /* 0x000fca00017fe4ff */
[----:B------:R-:W2:Y:S01]  /*0210*/  @P0 LDG.E.U16 R50, desc[UR6][R10.64] ;  /* 0x000000060a320981 */ /* 0x000ea2000c1e1500 */
[----:B-----5:R-:W-:-:S04]  /*0220*/  LOP3.LUT R13, R48, R49, RZ, 0xfc, !PT ;  /* 0x00000031300d7212 */ /* 0x020fc800078efcff */
[----:B--2---:R-:W-:-:S04]  /*0230*/  @P0 LOP3.LUT R2, R50, R13, RZ, 0xfc, !PT ;  /* 0x0000000d32020212 */ /* 0x004fc800078efcff */
[----:B------:R-:W-:-:S07]  /*0240*/  @P0 PRMT R13, R2, 0x7610, R13 ;  /* 0x00007610020d0816 */ /* 0x000fce000000000d */
.L_x_1870:
[----:B------:R-:W-:Y:S02]  /*0250*/  PRMT R2, R13, 0x9910, RZ ;  /* 0x000099100d027816 */ /* 0x000fe400000000ff */
[----:B----4-:R-:W-:Y:S02]  /*0260*/  SHF.L.U32 R46, R0, 0x6, RZ ;  /* 0x00000006002e7819 */ /* 0x010fe400000006ff */
[----:B------:R-:W-:Y:S02]  /*0270*/  ISETP.NE.AND P0, PT, R2, RZ, PT ;  /* 0x000000ff0200720c */ /* 0x000fe40003f05270 */
[----:B---3--:R-:W-:-:S11]  /*0280*/  VIADDMNMX R45, R46, 0x40, R7, PT ;  /* 0x000000402e2d7846 */ /* 0x008fd60003800107 */
[----:B------:R-:W-:Y:S05]  /*0290*/  @!P0 EXIT ;  /* 0x000000000000894d */ /* 0x000fea0003800000 */
[-C--:B0-----:R-:W-:Y:S01]  /*02a0*/  IADD3 R19, R46, R5.reuse, RZ ;  /* 0x000000052e137210 */ /* 0x081fe20007ffe0ff */
[----:B------:R-:W-:Y:S01]  /*02b0*/  BSSY B0, `(.L_x_1871) ;  /* 0x00000b6000007945 */ /* 0x000fe20003800000 */
[----:B--2---:R-:W-:Y:S02]  /*02c0*/  LEA R2, R4, R5, 0x6 ;  /* 0x0000000504027211 */ /* 0x004fe400078e30ff */
[----:B------:R-:W-:Y:S02]  /*02d0*/  ISETP.GE.OR P0, PT, R19, R45, !P1 ;  /* 0x0000002d1300720c */ /* 0x000fe40004f06670 */
[----:B------:R-:W-:-:S11]  /*02e0*/  SHF.L.U32 R2, R2, 0x2, RZ ;  /* 0x0000000202027819 */ /* 0x000fd600000006ff */
        /* <DEDUP_REMOVED lines=19> */
.L_x_1875:
[----:B------:R-:W-:-:S04]  /*0420*/  IMAD R6, R3, 0x3, R16 ;  /* 0x0000000303067824 */ /* 0x000fc800078e0210 */
[CC--:B0-----:R-:W-:Y:S01]  /*0430*/  IMAD R8, R6.reuse, R7.reuse, RZ ;  /* 0x0000000706087224 */ /* 0x0c1fe200078e02ff */
[C---:B------:R-:W-:Y:S02]  /*0440*/  IADD3 R10, R6.reuse, 0x1, RZ ;  /* 0x00000001060a7810 */ /* 0x040fe40007ffe0ff */
        /* <DEDUP_REMOVED lines=34> */
.L_x_1874:
[----:B------:R-:W-:-:S04]  /*0670*/  IADD3 R6, R47, -R16, RZ ;  /* 0x800000102f067210 */ /* 0x000fc80007ffe0ff */
[----:B------:R-:W-:-:S13]  /*0680*/  ISETP.GT.AND P2, PT, R6, 0x1, PT ;  /* 0x000000010600780c */ /* 0x000fda0003f44270 */
[----:B------:R-:W-:Y:S05]  /*0690*/  @!P2 BRA `(.L_x_1876) ;  /* 0x000000000054a947 */ /* 0x000fea0003800000 */
[----:B------:R-:W-:Y:S01]  /*06a0*/  IMAD R6, R3, 0x3, R16 ;  /* 0x0000000303067824 */ /* 0x000fe200078e0210 */
[----:B------:R-:W-:-:S04]  /*06b0*/  ULDC.64 UR4, c[0x0][0x210] ;  /* 0x0000840000047ab9 */ /* 0x000fc80000000a00 */
        /* <DEDUP_REMOVED lines=19> */
.L_x_1876:
[----:B------:R-:W-:-:S13]  /*07f0*/  ISETP.LT.OR P0, PT, R16, R47, P0 ;  /* 0x0000002f1000720c */ /* 0x000fda0000701670 */
[----:B------:R-:W-:Y:S05]  /*0800*/  @!P0 BRA `(.L_x_1872) ;  /* 0x0000000400808947 */ /* 0x000fea0003800000 */
[----:B------:R-:W-:Y:S01]  /*0810*/  IMAD R6, R3, 0x3, R16 ;  /* 0x0000000303067824 */ /* 0x000fe200078e0210 */
[----:B------:R-:W-:-:S03]  /*0820*/  ULDC.64 UR4, c[0x0][0x210] ;  /* 0x0000840000047ab9 */ /* 0x000fc60000000a00 */
        /* <DEDUP_REMOVED lines=10> */
.L_x_1873:
        /* <DEDUP_REMOVED lines=10> */
.L_x_1878:
[----:B------:R-:W-:-:S04]  /*0970*/  IMAD R6, R3, 0x3, R4 ;  /* 0x0000000303067824 */ /* 0x000fc800078e0204 */
[CC--:B0-----:R-:W-:Y:S01]  /*0980*/  IMAD R8, R6.reuse, R7.reuse, RZ ;  /* 0x0000000706087224 */ /* 0x0c1fe200078e02ff */
[C---:B------:R-:W-:Y:S02]  /*0990*/  IADD3 R10, R6.reuse, 0x1, RZ ;  /* 0x00000001060a7810 */ /* 0x040fe40007ffe0ff */
        /* <DEDUP_REMOVED lines=34> */
.L_x_1877:
        /* <DEDUP_REMOVED lines=24> */
.L_x_1879:
[----:B------:R-:W-:-:S13]  /*0d40*/  ISETP.LT.OR P0, PT, R4, R47, P0 ;  /* 0x0000002f0400720c */ /* 0x000fda0000701670 */
[----:B------:R-:W-:Y:S05]  /*0d50*/  @!P0 BRA `(.L_x_1872) ;  /* 0x00000000002c8947 */ /* 0x000fea0003800000 */
[----:B------:R-:W-:Y:S01]  /*0d60*/  IMAD R6, R3, 0x3, R4 ;  /* 0x0000000303067824 */ /* 0x000fe200078e0204 */
[----:B------:R-:W-:-:S03]  /*0d70*/  ULDC.64 UR4, c[0x0][0x210] ;  /* 0x0000840000047ab9 */ /* 0x000fc60000000a00 */
        /* <DEDUP_REMOVED lines=9> */
.L_x_1872:
[----:B------:R-:W-:Y:S05]  /*0e10*/  BSYNC B0 ;  /* 0x0000000000007941 */ /* 0x000fea0003800000 */
.L_x_1871:
        /* <DEDUP_REMOVED lines=17> */
.L_x_1882:
[----:B----4-:R-:W-:Y:S01]  /*0f30*/  IMAD R4, R3, 0x3, R14 ;  /* 0x0000000303047824 */ /* 0x010fe200078e020e */
[----:B------:R-:W-:-:S03]  /*0f40*/  IADD3 R14, R14, 0x4, RZ ;  /* 0x000000040e0e7810 */ /* 0x000fc60007ffe0ff */
[CCC-:B--23--:R-:W-:Y:S01]  /*0f50*/  IMAD R5, R4.reuse, R43.reuse, R2.reuse ;  /* 0x0000002b04057224 */ /* 0x1ccfe200078e0202 */
[C---:B------:R-:W-:Y:S02]  /*0f60*/  IADD3 R6, R4.reuse, 0x1, RZ ;  /* 0x0000000104067810 */ /* 0x040fe40007ffe0ff */
[C---:B------:R-:W-:Y:S02]  /*0f70*/  IADD3 R8, R4.reuse, 0x2, RZ ;  /* 0x0000000204087810 */ /* 0x040fe40007ffe0ff */
[----:B------:R-:W-:Y:S01]  /*0f80*/  IADD3 R10, R4, 0x3, RZ ;  /* 0x00000003040a7810 */ /* 0x000fe20007ffe0ff */
[--C-:B------:R-:W-:Y:S01]  /*0f90*/  IMAD R7, R6, R43, R2.reuse ;  /* 0x0000002b06077224 */ /* 0x100fe200078e0202 */
[----:B------:R-:W-:Y:S01]  /*0fa0*/  ISETP.GE.AND P2, PT, R14, R15, PT ;  /* 0x0000000f0e00720c */ /* 0x000fe20003f46270 */
[-CC-:B------:R-:W-:Y:S02]  /*0fb0*/  IMAD R9, R8, R43.reuse, R2.reuse ;  /* 0x0000002b08097224 */ /* 0x180fe400078e0202 */
[----:B------:R-:W-:-:S02]  /*0fc0*/  IMAD R11, R10, R43, R2 ;  /* 0x0000002b0a0b7224 */ /* 0x000fc400078e0202 */
        /* <DEDUP_REMOVED lines=9> */
.L_x_1881:
[----:B----4-:R-:W-:-:S04]  /*1060*/  IADD3 R4, R47, -R14, RZ ;  /* 0x8000000e2f047210 */ /* 0x010fc80007ffe0ff */
[----:B------:R-:W-:-:S13]  /*1070*/  ISETP.GT.AND P2, PT, R4, 0x1, PT ;  /* 0x000000010400780c */ /* 0x000fda0003f44270 */
[----:B------:R-:W-:Y:S05]  /*1080*/  @!P2 BRA `(.L_x_1883) ;  /* 0x00000000002ca947 */ /* 0x000fea0003800000 */
[----:B--23--:R-:W0:Y:S01]  /*1090*/  LDC.64 R6, c[0x0][0x230] ;  /* 0x00008c00ff067b82 */ /* 0x00ce220000000a00 */
[----:B------:R-:W-:Y:S01]  /*10a0*/  IMAD R4, R3, 0x3, R14 ;  /* 0x0000000303047824 */ /* 0x000fe200078e020e */
[----:B------:R-:W-:Y:S02]  /*10b0*/  PLOP3.LUT P0, PT, PT, PT, PT, 0x8, 0x0 ;  /* 0x000000000000781c */ /* 0x000fe40003f0e170 */
[----:B------:R-:W-:Y:S01]  /*10c0*/  IADD3 R14, R14, 0x2, RZ ;  /* 0x000000020e0e7810 */ /* 0x000fe20007ffe0ff */
[C---:B------:R-:W-:Y:S01]  /*10d0*/  IMAD R5, R4.reuse, R43, R2 ;  /* 0x0000002b04057224 */ /* 0x040fe200078e0202 */
[----:B-1----:R-:W-:-:S05]  /*10e0*/  IADD3 R8, R4, 0x1, RZ ;  /* 0x0000000104087810 */ /* 0x002fca0007ffe0ff */
[----:B------:R-:W-:Y:S02]  /*10f0*/  IMAD R9, R8, R43, R2 ;  /* 0x0000002b08097224 */ /* 0x000fe400078e0202 */
[----:B0-----:R-:W-:-:S04]  /*1100*/  IMAD.WIDE R4, R5, 0x2, R6 ;  /* 0x0000000205047825 */ /* 0x001fc800078e0206 */
[----:B------:R-:W-:Y:S01]  /*1110*/  IMAD.WIDE R6, R9, 0x2, R6 ;  /* 0x0000000209067825 */ /* 0x000fe200078e0206 */
[----:B------:R0:W-:Y:S04]  /*1120*/  STG.E.64 desc[UR6][R4.64], RZ ;  /* 0x000000ff04007986 */ /* 0x0001e8000c101b06 */
[----:B------:R0:W-:Y:S02]  /*1130*/  STG.E.64 desc[UR6][R6.64], RZ ;  /* 0x000000ff06007986 */ /* 0x0001e4000c101b06 */
.L_x_1883:
[----:B------:R-:W-:-:S13]  /*1140*/  ISETP.LT.OR P0, PT, R14, R47, P0 ;  /* 0x0000002f0e00720c */ /* 0x000fda0000701670 */
[----:B0-23--:R-:W0:Y:S01]  /*1150*/  @P0 LDC.64 R4, c[0x0][0x230] ;  /* 0x00008c00ff040b82 */ /* 0x00de220000000a00 */
[----:B------:R-:W-:-:S04]  /*1160*/  @P0 IMAD R3, R3, 0x3, R14 ;  /* 0x0000000303030824 */ /* 0x000fc800078e020e */
[----:B------:R-:W-:-:S04]  /*1170*/  @P0 IMAD R3, R3, R43, R2 ;  /* 0x0000002b03030224 */ /* 0x000fc800078e0202 */
[----:B0-----:R-:W-:-:S05]  /*1180*/  @P0 IMAD.WIDE R4, R3, 0x2, R4 ;  /* 0x0000000203040825 */ /* 0x001fca00078e0204 */
[----:B------:R4:W-:Y:S02]  /*1190*/  @P0 STG.E.64 desc[UR6][R4.64], RZ ;  /* 0x000000ff04000986 */ /* 0x0009e4000c101b06 */
.L_x_1880:
[----:B01----:R-:W0:Y:S01]  /*11a0*/  LDC.64 R12, c[0x0][0x248] ;  /* 0x00009200ff0c7b82 */ /* 0x003e220000000a00 */
[----:B--234-:R-:W-:-:S05]  /*11b0*/  SHF.L.U32 R5, R0, 0x7, RZ ;  /* 0x0000000700057819 */ /* 0x01cfca00000006ff */
        /* <DEDUP_REMOVED lines=13> */
.L_x_1885:
        /* <DEDUP_REMOVED lines=44> */
.L_x_1884:
        /* <DEDUP_REMOVED lines=24> */
.L_x_1886:
        /* <DEDUP_REMOVED lines=8> */
.L_x_1887:
        /* <DEDUP_REMOVED lines=10> */
.L_x_1888:
        /* <DEDUP_REMOVED lines=8> */
.L_x_1889:
        /* <DEDUP_REMOVED lines=10> */
.L_x_1890:
        /* <DEDUP_REMOVED lines=8> */
[----:B------:R-:W-:-:S02]  /*1990*/  SHF.R.S32.HI R3, RZ, 0x1f, R2 ;  /* 0x0000001fff037819 */ /* 0x000fc40000011402 */
[----:B------:R-:W-:Y:S01]  /*19a0*/  MOV R44, RZ ;  /* 0x000000ff002c7202 */ /* 0x000fe20000000f00 */
        /* <DEDUP_REMOVED lines=11> */
[----:B------:R-:W-:Y:S02]  /*1a60*/  PRMT R0, R10, 0x7610, R10 ;  /* 0x000076100a007816 */ /* 0x000fe4000000000a */
[----:B------:R-:W-:-:S02]  /*1a70*/  PRMT R38, RZ, 0x5410, RZ ;  /* 0x00005410ff267816 */ /* 0x000fc400000000ff */
        /* <DEDUP_REMOVED lines=11> */
.L_x_1904:
[----:B------:R-:W-:-:S13]  /*1b30*/  ISETP.NE.AND P0, PT, R46, R36, PT ;  /* 0x000000242e00720c */ /* 0x000fda0003f05270 */
[----:B------:R-:W0:Y:S01]  /*1b40*/  @!P0 LDC.64 R2, c[0x0][0x248] ;  /* 0x00009200ff028b82 */ /* 0x000e220000000a00 */
[----:B------:R-:W-:Y:S02]  /*1b50*/  @!P0 IADD3 R44, R44, 0x1, RZ ;  /* 0x000000012c2c8810 */ /* 0x000fe40007ffe0ff */
[----:B-----5:R-:W-:Y:S02]  /*1b60*/  @!P0 SHF.L.U32 R5, R46, 0x1, RZ ;  /* 0x000000012e058819 */ /* 0x020fe400000006ff */
        /* <DEDUP_REMOVED lines=21> */
[----:B------:R-:W-:Y:S02]  /*1cc0*/  SHF.R.U32.HI R35, RZ, 0x8, R6 ;  /* 0x00000008ff237819 */ /* 0x000fe40000011606 */
[----:B------:R-:W-:-:S02]  /*1cd0*/  IADD3 R27, R3, -0x80, RZ ;  /* 0xffffff80031b7810 */ /* 0x000fc40007ffe0ff */
[----:B---3--:R-:W-:Y:S01]  /*1ce0*/  LOP3.LUT R3, R12, 0xff, RZ, 0xc0, !PT ;  /* 0x000000ff0c037812 */ /* 0x008fe200078ec0ff */
[----:B------:R1:W2:Y:S01]  /*1cf0*/  I2F.F16 R24, R2 ;  /* 0x0000000200187306 */ /* 0x0002a20000200c00 */
[----:B------:R-:W-:Y:S02]  /*1d00*/  LEA.HI R16, R4, 0xffffff80, RZ, 0x8 ;  /* 0xffffff8004107811 */ /* 0x000fe400078f40ff */
[----:B------:R-:W-:Y:S02]  /*1d10*/  IADD3 R3, R3, -0x80, RZ ;  /* 0xffffff8003037810 */ /* 0x000fe40007ffe0ff */
[----:B------:R-:W-:Y:S02]  /*1d20*/  LEA.HI R17, R5, 0xffffff80, RZ, 0x8 ;  /* 0xffffff8005117811 */ /* 0x000fe400078f40ff */
[----:B------:R-:W-:Y:S01]  /*1d30*/  LEA.HI R19, R7, 0xffffff80, RZ, 0x8 ;  /* 0xffffff8007137811 */ /* 0x000fe200078f40ff */
[----:B------:R3:W4:Y:S01]  /*1d40*/  I2F.F16 R28, R3 ;  /* 0x00000003001c7306 */ /* 0x0007220000200c00 */
[----:B-1----:R-:W-:-:S02]  /*1d50*/  LOP3.LUT R2, R13, 0xff, RZ, 0xc0, !PT ;  /* 0x000000ff0d027812 */ /* 0x002fc400078ec0ff */
[----:B------:R-:W-:Y:S02]  /*1d60*/  LEA.HI R18, R6, 0xffffff80, RZ, 0x8 ;  /* 0xffffff8006127811 */ /* 0x000fe400078f40ff */
[----:B------:R-:W-:Y:S02]  /*1d70*/  IADD3 R29, R2, -0x80, RZ ;  /* 0xffffff80021d7810 */ /* 0x000fe40007ffe0ff */
[----:B------:R-:W-:Y:S01]  /*1d80*/  LOP3.LUT R2, R14, 0xff, RZ, 0xc0, !PT ;  /* 0x000000ff0e027812 */ /* 0x000fe200078ec0ff */
[----:B------:R-:W1:Y:S01]  /*1d90*/  I2F.F16 R16, R16 ;  /* 0x0000001000107306 */ /* 0x000e620000200c00 */
[----:B---3--:R-:W-:Y:S02]  /*1da0*/  SHF.R.U32.HI R3, RZ, 0x8, R5 ;  /* 0x00000008ff037819 */ /* 0x008fe40000011605 */
[----:B------:R-:W-:Y:S02]  /*1db0*/  IADD3 R30, R2, -0x80, RZ ;  /* 0xffffff80021e7810 */ /* 0x000fe40007ffe0ff */
[----:B------:R-:W-:-:S02]  /*1dc0*/  SHF.R.U32.HI R2, RZ, 0x8, R4 ;  /* 0x00000008ff027819 */ /* 0x000fc40000011604 */
[----:B------:R-:W-:Y:S01]  /*1dd0*/  LOP3.LUT R3, R3, 0xff, RZ, 0xc0, !PT ;  /* 0x000000ff03037812 */ /* 0x000fe200078ec0ff */
[----:B------:R-:W3:Y:S01]  /*1de0*/  I2F.F16 R17, R17 ;  /* 0x0000001100117306 */ /* 0x000ee20000200c00 */
[----:B------:R-:W-:Y:S02]  /*1df0*/  LOP3.LUT R2, R2, 0xff, RZ, 0xc0, !PT ;  /* 0x000000ff02027812 */ /* 0x000fe400078ec0ff */
[----:B------:R-:W-:Y:S02]  /*1e00*/  IADD3 R3, R3, -0x80, RZ ;  /* 0xffffff8003037810 */ /* 0x000fe40007ffe0ff */
[----:B------:R-:W-:Y:S02]  /*1e10*/  IADD3 R2, R2, -0x80, RZ ;  /* 0xffffff8002027810 */ /* 0x000fe40007ffe0ff */
[----:B------:R-:W-:Y:S01]  /*1e20*/  SHF.R.U32.HI R4, RZ, 0x10, R4 ;  /* 0x00000010ff047819 */ /* 0x000fe20000011604 */
[----:B------:R5:W0:Y:S01]  /*1e30*/  I2F.F16 R34, R3 ;  /* 0x0000000300227306 */ /* 0x000a220000200c00 */
[----:B------:R-:W-:-:S02]  /*1e40*/  SHF.R.U32.HI R5, RZ, 0x10, R5 ;  /* 0x00000010ff057819 */ /* 0x000fc40000011605 */
[----:B------:R-:W-:Y:S02]  /*1e50*/  LOP3.LUT R4, R4, 0xff, RZ, 0xc0, !PT ;  /* 0x000000ff04047812 */ /* 0x000fe400078ec0ff */
[----:B------:R-:W-:Y:S02]  /*1e60*/  LOP3.LUT R5, R5, 0xff, RZ, 0xc0, !PT ;  /* 0x000000ff05057812 */ /* 0x000fe400078ec0ff */
[----:B------:R-:W-:Y:S01]  /*1e70*/  IADD3 R4, R4, -0x80, RZ ;  /* 0xffffff8004047810 */ /* 0x000fe20007ffe0ff */
[----:B------:R2:W0:Y:S01]  /*1e80*/  I2F.F16 R32, R2 ;  /* 0x0000000200207306 */ /* 0x0004220000200c00 */
[----:B-----5:R-:W-:Y:S02]  /*1e90*/  SHF.R.U32.HI R3, RZ, 0x10, R7 ;  /* 0x00000010ff037819 */ /* 0x020fe40000011607 */
[----:B------:R-:W-:Y:S02]  /*1ea0*/  IADD3 R5, R5, -0x80, RZ ;  /* 0xffffff8005057810 */ /* 0x000fe40007ffe0ff */
[----:B------:R-:W-:-:S02]  /*1eb0*/  LOP3.LUT R3, R3, 0xff, RZ, 0xc0, !PT ;  /* 0x000000ff03037812 */ /* 0x000fc400078ec0ff */
[----:B------:R-:W-:Y:S01]  /*1ec0*/  LEA.HI R20, R12, 0xffffff80, RZ, 0x8 ;  /* 0xffffff800c147811 */ /* 0x000fe200078f40ff */
[----:B------:R5:W0:Y:S01]  /*1ed0*/  I2F.F16 R33, R4 ;  /* 0x0000000400217306 */ /* 0x000a220000200c00 */
[----:B--2---:R-:W-:Y:S02]  /*1ee0*/  LOP3.LUT R2, R35, 0xff, RZ, 0xc0, !PT ;  /* 0x000000ff23027812 */ /* 0x004fe400078ec0ff */
        /* <DEDUP_REMOVED lines=8> */
[----:B------:R-:W0:Y:S01]  /*1f70*/  I2F.F16 R18, R18 ;  /* 0x0000001200127306 */ /* 0x000e220000200c00 */
[----:B------:R-:W-:Y:S02]  /*1f80*/  SHF.R.U32.HI R2, RZ, 0x8, R12 ;  /* 0x00000008ff027819 */ /* 0x000fe4000001160c */
[----:B------:R-:W-:Y:S02]  /*1f90*/  IADD3 R3, R3, -0x80, RZ ;  /* 0xffffff8003037810 */ /* 0x000fe40007ffe0ff */
[----:B------:R-:W-:-:S02]  /*1fa0*/  LOP3.LUT R2, R2, 0xff, RZ, 0xc0, !PT ;  /* 0x000000ff02027812 */ /* 0x000fc400078ec0ff */
[----:B------:R-:W-:Y:S01]  /*1fb0*/  LEA.HI R21, R13, 0xffffff80, RZ, 0x8 ;  /* 0xffffff800d157811 */ /* 0x000fe200078f40ff */
[----:B------:R4:W0:Y:S01]  /*1fc0*/  I2F.F16 R56, R3 ;  /* 0x0000000300387306 */ /* 0x0008220000200c00 */
[----:B------:R-:W-:Y:S02]  /*1fd0*/  LEA.HI R22, R14, 0xffffff80, RZ, 0x8 ;  /* 0xffffff800e167811 */ /* 0x000fe400078f40ff */
[C---:B------:R-:W-:Y:S02]  /*1fe0*/  LEA.HI R23, R15.reuse, 0xffffff80, RZ, 0x8 ;  /* 0xffffff800f177811 */ /* 0x040fe400078f40ff */
[----:B------:R-:W-:Y:S02]  /*1ff0*/  LOP3.LUT R31, R15, 0xff, RZ, 0xc0, !PT ;  /* 0x000000ff0f1f7812 */ /* 0x000fe400078ec0ff */
[----:B------:R-:W-:Y:S01]  /*2000*/  IADD3 R2, R2, -0x80, RZ ;  /* 0xffffff8002027810 */ /* 0x000fe20007ffe0ff */
[----:B------:R-:W0:Y:S01]  /*2010*/  I2F.F16 R19, R19 ;  /* 0x0000001300137306 */ /* 0x000e220000200c00 */
[----:B-----5:R-:W-:-:S02]  /*2020*/  SHF.R.U32.HI R4, RZ, 0x8, R14 ;  /* 0x00000008ff047819 */ /* 0x020fc4000001160e */
[----:B--2---:R-:W-:Y:S02]  /*2030*/  SHF.R.U32.HI R5, RZ, 0x8, R15 ;  /* 0x00000008ff057819 */ /* 0x004fe4000001160f */
[----:B----4-:R-:W-:Y:S02]  /*2040*/  PRMT R3, R49, 0x9910, RZ ;  /* 0x0000991031037816 */ /* 0x010fe400000000ff */
[----:B------:R-:W-:Y:S01]  /*2050*/  SHF.R.U32.HI R6, RZ, 0x10, R6 ;  /* 0x00000010ff067819 */ /* 0x000fe20000011606 */
[----:B------:R2:W4:Y:S01]  /*2060*/  I2F.F16 R54, R2 ;  /* 0x0000000200367306 */ /* 0x0005220000200c00 */
[----:B------:R-:W-:Y:S02]  /*2070*/  SHF.R.U32.HI R12, RZ, 0x10, R12 ;  /* 0x00000010ff0c7819 */ /* 0x000fe4000001160c */
[----:B------:R-:W-:Y:S02]  /*2080*/  SHF.R.U32.HI R13, RZ, 0x10, R13 ;  /* 0x00000010ff0d7819 */ /* 0x000fe4000001160d */
[----:B------:R-:W-:-:S02]  /*2090*/  SHF.R.U32.HI R14, RZ, 0x10, R14 ;  /* 0x00000010ff0e7819 */ /* 0x000fc4000001160e */
[----:B------:R-:W-:Y:S01]  /*20a0*/  SHF.R.U32.HI R15, RZ, 0x10, R15 ;  /* 0x00000010ff0f7819 */ /* 0x000fe2000001160f */
[----:B------:R-:W0:Y:S01]  /*20b0*/  I2F.F16 R20, R20 ;  /* 0x0000001400147306 */ /* 0x000e220000200c00 */
[----:B------:R-:W-:Y:S02]  /*20c0*/  ISETP.NE.AND P0, PT, R3, RZ, PT ;  /* 0x000000ff0300720c */ /* 0x000fe40003f05270 */
[----:B------:R-:W-:Y:S02]  /*20d0*/  LOP3.LUT R6, R6, 0xff, RZ, 0xc0, !PT ;  /* 0x000000ff06067812 */ /* 0x000fe400078ec0ff */
[----:B------:R-:W-:Y:S02]  /*20e0*/  LOP3.LUT R12, R12, 0xff, RZ, 0xc0, !PT ;  /* 0x000000ff0c0c7812 */ /* 0x000fe400078ec0ff */
[----:B------:R-:W-:Y:S01]  /*20f0*/  LOP3.LUT R13, R13, 0xff, RZ, 0xc0, !PT ;  /* 0x000000ff0d0d7812 */ /* 0x000fe200078ec0ff */
[----:B------:R-:W0:Y:S01]  /*2100*/  I2F.F16 R21, R21 ;  /* 0x0000001500157306 */ /* 0x000e220000200c00 */
[----:B------:R-:W-:-:S02]  /*2110*/  LOP3.LUT R4, R4, 0xff, RZ, 0xc0, !PT ;  /* 0x000000ff04047812 */ /* 0x000fc400078ec0ff */
[----:B--2---:R-:W-:Y:S02]  /*2120*/  LOP3.LUT R2, R14, 0xff, RZ, 0xc0, !PT ;  /* 0x000000ff0e027812 */ /* 0x004fe400078ec0ff */
[----:B------:R-:W-:Y:S02]  /*2130*/  LOP3.LUT R5, R5, 0xff, RZ, 0xc0, !PT ;  /* 0x000000ff05057812 */ /* 0x000fe400078ec0ff */
[----:B------:R-:W-:Y:S01]  /*2140*/  LOP3.LUT R3, R15, 0xff, RZ, 0xc0, !PT ;  /* 0x000000ff0f037812 */ /* 0x000fe200078ec0ff */
[----:B------:R-:W2:Y:S01]  /*2150*/  I2F.F16 R22, R22 ;  /* 0x0000001600167306 */ /* 0x000ea20000200c00 */
        /* <DEDUP_REMOVED lines=41> */
[----:B------:R-:W-:Y:S02]  /*23f0*/  HADD2.F32 R5, -RZ, R32.H0_H0 ;  /* 0x20000020ff057230 */ /* 0x000fe40000004100 */
[----:B------:R-:W-:Y:S01]  /*2400*/  FFMA.FTZ R4, R60, R65, R67 ;  /* 0x000000413c047223 */ /* 0x000fe20000010043 */
[----:B------:R-:W-:Y:S02]  /*2410*/  HADD2.F32 R65, -RZ, R43.H0_H0 ;  /* 0x2000002bff417230 */ /* 0x000fe40000004100 */
[----:B------:R-:W-:Y:S01]  /*2420*/  FFMA.FTZ R6, R3, R6, RZ ;  /* 0x0000000603067223 */ /* 0x000fe200000100ff */
[----:B------:R-:W-:Y:S02]  /*2430*/  HADD2.F32 R3, -RZ, R33.H0_H0 ;  /* 0x20000021ff037230 */ /* 0x000fe40000004100 */
[----:B------:R-:W-:Y:S01]  /*2440*/  FFMA.FTZ R2, R5, R60, R2 ;  /* 0x0000003c05027223 */ /* 0x000fe20000010002 */
[----:B------:R-:W-:-:S02]  /*2450*/  HADD2.F32 R5, -RZ, R35.H0_H0 ;  /* 0x20000023ff057230 */ /* 0x000fc40000004100 */
[C---:B------:R-:W-:Y:S01]  /*2460*/  FFMA.FTZ R62, R60.reuse, R65, R69 ;  /* 0x000000413c3e7223 */ /* 0x040fe20000010045 */
[----:B------:R-:W-:Y:S01]  /*2470*/  FFMA.FTZ R60, R60, R71, R6 ;  /* 0x000000473c3c7223 */ /* 0x000fe20000010006 */
        /* <DEDUP_REMOVED lines=12> */
[--C-:B-1----:R-:W-:Y:S02]  /*2540*/  HADD2.F32 R5, -RZ, R12.reuse.H0_H0 ;  /* 0x2000000cff057230 */ /* 0x102fe40000004100 */
[----:B------:R-:W-:Y:S01]  /*2550*/  FFMA.FTZ R60, R63, R4, R6 ;  /* 0x000000043f3c7223 */ /* 0x000fe20000010006 */
[----:B------:R-:W-:-:S02]  /*2560*/  HADD2.F32 R61, -RZ, R12.H1_H1 ;  /* 0x3000000cff3d7230 */ /* 0x000fc40000004100 */
[----:B------:R-:W-:Y:S01]  /*2570*/  FFMA.FTZ R62, R63, R62, R67 ;  /* 0x0000003e3f3e7223 */ /* 0x000fe20000010043 */
        /* <DEDUP_REMOVED lines=49> */
.L_x_1893:
[----:B------:R-:W-:Y:S05]  /*2890*/  @!P2 BRA `(.L_x_1892) ;  /* 0x0000000800eca947 */ /* 0x000fea0003800000 */
[----:B0-----:R-:W-:Y:S02]  /*28a0*/  PRMT R2, R48, 0x9910, RZ ;  /* 0x0000991030027816 */ /* 0x001fe400000000ff */
        /* <DEDUP_REMOVED lines=15> */
[----:B------:R-:W-:Y:S02]  /*29a0*/  HADD2.F32 R3, -RZ, R25.H0_H0 ;  /* 0x20000019ff037230 */ /* 0x000fe40000004100 */
[----:B------:R-:W-:Y:S02]  /*29b0*/  HADD2.F32 R60, -RZ, R2.H1_H1 ;  /* 0x30000002ff3c7230 */ /* 0x000fe40000004100 */
[-C--:B------:R-:W-:Y:S01]  /*29c0*/  FFMA.FTZ R65, R4, R6.reuse, RZ ;  /* 0x0000000604417223 */ /* 0x080fe200000100ff */
[----:B------:R-:W-:Y:S02]  /*29d0*/  HADD2.F32 R2, -RZ, R24.H0_H0 ;  /* 0x20000018ff027230 */ /* 0x000fe40000004100 */
[-C--:B------:R-:W-:Y:S01]  /*29e0*/  FFMA.FTZ R3, R3, R6.reuse, RZ ;  /* 0x0000000603037223 */ /* 0x080fe200000100ff */
[----:B------:R-:W-:Y:S01]  /*29f0*/  FFMA.FTZ R5, R5, R6, RZ ;  /* 0x0000000605057223 */ /* 0x000fe200000100ff */
[----:B------:R-:W-:-:S02]  /*2a00*/  HADD2.F32 R4, -RZ, R35.H0_H0 ;  /* 0x20000023ff047230 */ /* 0x000fc40000004100 */
[----:B------:R-:W-:Y:S01]  /*2a10*/  FFMA.FTZ R61, R2, R6, RZ ;  /* 0x00000006023d7223 */ /* 0x000fe200000100ff */
        /* <DEDUP_REMOVED lines=10> */
[-C--:B------:R-:W-:Y:S01]  /*2ac0*/  FFMA.FTZ R2, R2, R62.reuse, R61 ;  /* 0x0000003e02027223 */ /* 0x080fe2000001003d */
[----:B------:R-:W-:Y:S02]  /*2ad0*/  HADD2.F32 R3, -RZ, R16.H0_H0 ;  /* 0x20000010ff037230 */ /* 0x000fe40000004100 */
[-C--:B------:R-:W-:Y:S01]  /*2ae0*/  FFMA.FTZ R60, R64, R62.reuse, R65 ;  /* 0x0000003e403c7223 */ /* 0x080fe20000010041 */
[----:B------:R-:W-:Y:S02]  /*2af0*/  HADD2.F32 R61, -RZ, R17.H0_H0 ;  /* 0x20000011ff3d7230 */ /* 0x000fe40000004100 */
[----:B------:R-:W-:Y:S01]  /*2b00*/  FFMA.FTZ R62, R6, R62, R5 ;  /* 0x0000003e063e7223 */ /* 0x000fe20000010005 */
[----:B------:R-:W-:-:S02]  /*2b10*/  HADD2.F32 R65, -RZ, R18.H0_H0 ;  /* 0x20000012ff417230 */ /* 0x000fc40000004100 */
        /* <DEDUP_REMOVED lines=31> */
[----:B------:R-:W-:Y:S02]  /*2d10*/  HADD2.F32 R5, -RZ, R20.H0_H0 ;  /* 0x20000014ff057230 */ /* 0x000fe40000004100 */
[----:B------:R-:W-:-:S02]  /*2d20*/  HADD2.F32 R61, -RZ, R21.H0_H0 ;  /* 0x20000015ff3d7230 */ /* 0x000fc40000004100 */
        /* <DEDUP_REMOVED lines=23> */
.L_x_1894:
        /* <DEDUP_REMOVED lines=25> */
[-C--:B------:R-:W-:Y:S01]  /*3030*/  FFMA.FTZ R5, R5, R6.reuse, RZ ;  /* 0x0000000605057223 */ /* 0x080fe200000100ff */
[----:B------:R-:W-:Y:S02]  /*3040*/  HADD2.F32 R4, -RZ, R35.H0_H0 ;  /* 0x20000023ff047230 */ /* 0x000fe40000004100 */
[----:B------:R-:W-:Y:S01]  /*3050*/  FFMA.FTZ R25, R2, R6, RZ ;  /* 0x0000000602197223 */ /* 0x000fe200000100ff */
[----:B------:R-:W-:-:S02]  /*3060*/  HADD2.F32 R6, -RZ, R43.H0_H0 ;  /* 0x2000002bff067230 */ /* 0x000fc40000004100 */
[-C--:B------:R-:W-:Y:S01]  /*3070*/  FFMA.FTZ R3, R34, R60.reuse, R3 ;  /* 0x0000003c22037223 */ /* 0x080fe20000010003 */
[----:B------:R-:W-:Y:S02]  /*3080*/  HADD2.F32 R2, -RZ, R33.H0_H0 ;  /* 0x20000021ff027230 */ /* 0x000fe40000004100 */
[-C--:B------:R-:W-:Y:S01]  /*3090*/  FFMA.FTZ R25, R32, R60.reuse, R25 ;  /* 0x0000003c20197223 */ /* 0x080fe20000010019 */
[----:B------:R-:W-:Y:S02]  /*30a0*/  HADD2.F32 R24, -RZ, R52.H0_H0 ;  /* 0x20000034ff187230 */ /* 0x000fe40000004100 */
[----:B------:R-:W-:Y:S01]  /*30b0*/  FFMA.FTZ R27, R6, R60, R27 ;  /* 0x0000003c061b7223 */ /* 0x000fe2000001001b */
[----:B------:R-:W-:Y:S01]  /*30c0*/  FFMA.FTZ R4, R4, R62, R3 ;  /* 0x0000003e04047223 */ /* 0x000fe20000010003 */
[----:B------:R-:W-:Y:S02]  /*30d0*/  HADD2.F32 R6, -RZ, R53.H0_H0 ;  /* 0x20000035ff067230 */ /* 0x000fe40000004100 */
[----:B------:R-:W-:Y:S01]  /*30e0*/  FFMA.FTZ R5, R26, R60, R5 ;  /* 0x0000003c1a057223 */ /* 0x000fe20000010005 */
[----:B------:R-:W-:-:S02]  /*30f0*/  HADD2.F32 R3, -RZ, R16.H0_H0 ;  /* 0x20000010ff037230 */ /* 0x000fc40000004100 */
[-C--:B------:R-:W-:Y:S01]  /*3100*/  FFMA.FTZ R2, R2, R62.reuse, R25 ;  /* 0x0000003e02027223 */ /* 0x080fe20000010019 */
[-C--:B------:R-:W-:Y:S01]  /*3110*/  FFMA.FTZ R24, R24, R62.reuse, R27 ;  /* 0x0000003e18187223 */ /* 0x080fe2000001001b */
[----:B------:R-:W-:Y:S01]  /*3120*/  FFMA.FTZ R62, R6, R62, R5 ;  /* 0x0000003e063e7223 */ /* 0x000fe20000010005 */
[----:B------:R-:W-:Y:S02]  /*3130*/  HADD2.F32 R5, -RZ, R28.H0_H0 ;  /* 0x2000001cff057230 */ /* 0x000fe40000004100 */
[-C--:B------:R-:W-:Y:S01]  /*3140*/  FFMA.FTZ R2, R3, R61.reuse, R2 ;  /* 0x0000003d03027223 */ /* 0x080fe20000010002 */
[----:B-1----:R-:W-:Y:S02]  /*3150*/  HADD2.F32 R3, -RZ, R12.H0_H0 ;  /* 0x2000000cff037230 */ /* 0x002fe40000004100 */
[-C--:B------:R-:W-:Y:S01]  /*3160*/  FFMA.FTZ R6, R17, R61.reuse, R4 ;  /* 0x0000003d11067223 */ /* 0x080fe20000010004 */
        /* <DEDUP_REMOVED lines=15> */
[-C--:B------:R-:W-:Y:S01]  /*3260*/  FFMA.FTZ R17, R14, R12.reuse, R17 ;  /* 0x0000000c0e117223 */ /* 0x080fe20000010011 */
[----:B------:R-:W-:Y:S01]  /*3270*/  FFMA.FTZ R3, R16, R12, R3 ;  /* 0x0000000c10037223 */ /* 0x000fe20000010003 */
[----:B------:R-:W-:Y:S01]  /*3280*/  FFMA.FTZ R2, R2, R4, R5 ;  /* 0x0000000402027223 */ /* 0x000fe20000010005 */
[----:B------:R-:W-:-:S02]  /*3290*/  HADD2.F32 R12, -RZ, R58.H0_H0 ;  /* 0x2000003aff0c7230 */ /* 0x000fc40000004100 */
[-C--:B------:R-:W-:Y:S01]  /*32a0*/  FFMA.FTZ R6, R6, R4.reuse, R7 ;  /* 0x0000000406067223 */ /* 0x080fe20000010007 */
[----:B------:R-:W-:Y:S02]  /*32b0*/  HADD2.F32 R13, -RZ, R13.H1_H1 ;  /* 0x3000000dff0d7230 */ /* 0x000fe40000004100 */
        /* <DEDUP_REMOVED lines=25> */
.L_x_1892:
        /* <DEDUP_REMOVED lines=11> */
[----:B------:R-:W-:-:S02]  /*3500*/  SHF.R.U32.HI R31, RZ, 0x8, R6 ;  /* 0x00000008ff1f7819 */ /* 0x000fc40000011606 */
[----:B------:R-:W-:Y:S02]  /*3510*/  LOP3.LUT R22, R6, 0xff, RZ, 0xc0, !PT ;  /* 0x000000ff06167812 */ /* 0x000fe400078ec0ff */
[C---:B------:R-:W-:Y:S02]  /*3520*/  LEA.HI R19, R7.reuse, 0xffffff80, RZ, 0x8 ;  /* 0xffffff8007137811 */ /* 0x040fe400078f40ff */
[----:B------:R-:W-:Y:S01]  /*3530*/  IADD3 R24, R22, -0x80, RZ ;  /* 0xffffff8016187810 */ /* 0x000fe20007ffe0ff */
[----:B------:R4:W0:Y:S01]  /*3540*/  I2F.F16 R21, R3 ;  /* 0x0000000300157306 */ /* 0x0008220000200c00 */
[----:B-1----:R-:W-:Y:S02]  /*3550*/  SHF.R.U32.HI R2, RZ, 0x8, R4 ;  /* 0x00000008ff027819 */ /* 0x002fe40000011604 */
[----:B------:R-:W-:Y:S02]  /*3560*/  LOP3.LUT R22, R7, 0xff, RZ, 0xc0, !PT ;  /* 0x000000ff07167812 */ /* 0x000fe400078ec0ff */
[----:B------:R-:W-:-:S02]  /*3570*/  LOP3.LUT R2, R2, 0xff, RZ, 0xc0, !PT ;  /* 0x000000ff02027812 */ /* 0x000fc400078ec0ff */
[----:B------:R-:W-:Y:S01]  /*3580*/  LEA.HI R16, R4, 0xffffff80, RZ, 0x8 ;  /* 0xffffff8004107811 */ /* 0x000fe200078f40ff */
[----:B------:R-:W1:Y:S01]  /*3590*/  I2F.F16 R19, R19 ;  /* 0x0000001300137306 */ /* 0x000e620000200c00 */
[----:B------:R-:W-:Y:S02]  /*35a0*/  IADD3 R2, R2, -0x80, RZ ;  /* 0xffffff8002027810 */ /* 0x000fe40007ffe0ff */
[----:B----4-:R-:W-:Y:S02]  /*35b0*/  SHF.R.U32.HI R3, RZ, 0x8, R5 ;  /* 0x00000008ff037819 */ /* 0x010fe40000011605 */
[----:B------:R-:W-:Y:S02]  /*35c0*/  SHF.R.U32.HI R4, RZ, 0x10, R4 ;  /* 0x00000010ff047819 */ /* 0x000fe40000011604 */
[----:B------:R-:W-:Y:S01]  /*35d0*/  LOP3.LUT R3, R3, 0xff, RZ, 0xc0, !PT ;  /* 0x000000ff03037812 */ /* 0x000fe200078ec0ff */
[----:B------:R4:W0:Y:S01]  /*35e0*/  I2F.F16 R28, R2 ;  /* 0x00000002001c7306 */ /* 0x0008220000200c00 */
[----:B------:R-:W-:-:S02]  /*35f0*/  LOP3.LUT R4, R4, 0xff, RZ, 0xc0, !PT ;  /* 0x000000ff04047812 */ /* 0x000fc400078ec0ff */
[----:B------:R-:W-:Y:S02]  /*3600*/  IADD3 R3, R3, -0x80, RZ ;  /* 0xffffff8003037810 */ /* 0x000fe40007ffe0ff */
[----:B------:R-:W-:Y:S02]  /*3610*/  LEA.HI R17, R5, 0xffffff80, RZ, 0x8 ;  /* 0xffffff8005117811 */ /* 0x000fe400078f40ff */
[----:B------:R-:W-:Y:S01]  /*3620*/  IADD3 R4, R4, -0x80, RZ ;  /* 0xffffff8004047810 */ /* 0x000fe20007ffe0ff */
[----:B------:R3:W0:Y:S01]  /*3630*/  I2F.F16 R30, R3 ;  /* 0x00000003001e7306 */ /* 0x0006220000200c00 */
[----:B----4-:R-:W-:Y:S02]  /*3640*/  LOP3.LUT R2, R31, 0xff, RZ, 0xc0, !PT ;  /* 0x000000ff1f027812 */ /* 0x010fe400078ec0ff */
[----:B------:R-:W-:Y:S02]  /*3650*/  SHF.R.U32.HI R5, RZ, 0x10, R5 ;  /* 0x00000010ff057819 */ /* 0x000fe40000011605 */
[----:B------:R-:W-:-:S02]  /*3660*/  IADD3 R32, R2, -0x80, RZ ;  /* 0xffffff8002207810 */ /* 0x000fc40007ffe0ff */
[--C-:B------:R-:W-:Y:S01]  /*3670*/  SHF.R.U32.HI R2, RZ, 0x8, R7.reuse ;  /* 0x00000008ff027819 */ /* 0x100fe20000011607 */
[----:B------:R4:W0:Y:S01]  /*3680*/  I2F.F16 R29, R4 ;  /* 0x00000004001d7306 */ /* 0x0008220000200c00 */
[----:B---3--:R-:W-:Y:S02]  /*3690*/  SHF.R.U32.HI R3, RZ, 0x10, R7 ;  /* 0x00000010ff037819 */ /* 0x008fe40000011607 */
[----:B------:R-:W-:Y:S02]  /*36a0*/  LOP3.LUT R2, R2, 0xff, RZ, 0xc0, !PT ;  /* 0x000000ff02027812 */ /* 0x000fe400078ec0ff */
[----:B------:R-:W-:Y:S02]  /*36b0*/  LOP3.LUT R3, R3, 0xff, RZ, 0xc0, !PT ;  /* 0x000000ff03037812 */ /* 0x000fe400078ec0ff */
[----:B------:R-:W-:Y:S01]  /*36c0*/  IADD3 R7, R2, -0x80, RZ ;  /* 0xffffff8002077810 */ /* 0x000fe20007ffe0ff */
[----:B------:R-:W3:Y:S01]  /*36d0*/  I2F.F16 R16, R16 ;  /* 0x0000001000107306 */ /* 0x000ee20000200c00 */
[----:B------:R-:W-:-:S02]  /*36e0*/  IADD3 R34, R3, -0x80, RZ ;  /* 0xffffff8003227810 */ /* 0x000fc40007ffe0ff */
[----:B------:R-:W-:Y:S02]  /*36f0*/  LOP3.LUT R5, R5, 0xff, RZ, 0xc0, !PT ;  /* 0x000000ff05057812 */ /* 0x000fe400078ec0ff */
[----:B------:R-:W-:Y:S02]  /*3700*/  LEA.HI R18, R6, 0xffffff80, RZ, 0x8 ;  /* 0xffffff8006127811 */ /* 0x000fe400078f40ff */
[----:B------:R-:W-:Y:S01]  /*3710*/  IADD3 R5, R5, -0x80, RZ ;  /* 0xffffff8005057810 */ /* 0x000fe20007ffe0ff */
[----:B------:R-:W0:Y:S01]  /*3720*/  I2F.F16 R17, R17 ;  /* 0x0000001100117306 */ /* 0x000e220000200c00 */
[----:B------:R-:W-:Y:S02]  /*3730*/  SHF.R.U32.HI R6, RZ, 0x10, R6 ;  /* 0x00000010ff067819 */ /* 0x000fe40000011606 */
[----:B------:R-:W-:Y:S02]  /*3740*/  IADD3 R22, R22, -0x80, RZ ;  /* 0xffffff8016167810 */ /* 0x000fe40007ffe0ff */
[----:B------:R-:W-:-:S02]  /*3750*/  LOP3.LUT R6, R6, 0xff, RZ, 0xc0, !PT ;  /* 0x000000ff06067812 */ /* 0x000fc400078ec0ff */
[----:B------:R-:W-:Y:S01]  /*3760*/  ISETP.GE.AND P2, PT, R47, 0x2, PT ;  /* 0x000000022f00780c */ /* 0x000fe20003f46270 */
[----:B------:R-:W0:Y:S01]  /*3770*/  I2F.F16 R31, R5 ;  /* 0x00000005001f7306 */ /* 0x000e220000200c00 */
[----:B------:R-:W-:-:S07]  /*3780*/  IADD3 R6, R6, -0x80, RZ ;  /* 0xffffff8006067810 */ /* 0x000fce0007ffe0ff */
        /* <DEDUP_REMOVED lines=8> */
[----:B------:R-:W-:Y:S02]  /*3810*/  LOP3.LUT R3, R9, 0xff, RZ, 0xc0, !PT ;  /* 0x000000ff09037812 */ /* 0x000fe400078ec0ff */
[----:B------:R-:W-:Y:S02]  /*3820*/  IADD3 R2, R2, -0x80, RZ ;  /* 0xffffff8002027810 */ /* 0x000fe40007ffe0ff */
[----:B------:R-:W-:Y:S02]  /*3830*/  IADD3 R52, R3, -0x80, RZ ;  /* 0xffffff8003347810 */ /* 0x000fe40007ffe0ff */
[----:B------:R2:W0:Y:S01]  /*3840*/  I2F.F16 R35, R2 ;  /* 0x0000000200237306 */ /* 0x0004220000200c00 */
[----:B------:R-:W-:Y:S02]  /*3850*/  LOP3.LUT R3, R10, 0xff, RZ, 0xc0, !PT ;  /* 0x000000ff0a037812 */ /* 0x000fe400078ec0ff */
[----:B----4-:R-:W-:Y:S02]  /*3860*/  LOP3.LUT R4, R11, 0xff, RZ, 0xc0, !PT ;  /* 0x000000ff0b047812 */ /* 0x010fe400078ec0ff */
[----:B------:R-:W-:-:S02]  /*3870*/  IADD3 R53, R3, -0x80, RZ ;  /* 0xffffff8003357810 */ /* 0x000fc40007ffe0ff */
[----:B------:R-:W-:Y:S01]  /*3880*/  SHF.R.U32.HI R3, RZ, 0x8, R8 ;  /* 0x00000008ff037819 */ /* 0x000fe20000011608 */
[----:B------:R-:W4:Y:S01]  /*3890*/  I2F.F16 R52, R52 ;  /* 0x0000003400347306 */ /* 0x000f220000200c00 */
[----:B--2---:R-:W-:Y:S02]  /*38a0*/  SHF.R.U32.HI R2, RZ, 0x8, R9 ;  /* 0x00000008ff027819 */ /* 0x004fe40000011609 */
        /* <DEDUP_REMOVED lines=11> */
[----:B--2---:R-:W-:-:S02]  /*3960*/  SHF.R.U32.HI R4, RZ, 0x8, R10 ;  /* 0x00000008ff047819 */ /* 0x004fc4000001160a */
[----:B------:R-:W-:Y:S01]  /*3970*/  SHF.R.U32.HI R5, RZ, 0x8, R11 ;  /* 0x00000008ff057819 */ /* 0x000fe2000001160b */
[----:B------:R2:W0:Y:S01]  /*3980*/  I2F.F16 R55, R3 ;  /* 0x0000000300377306 */ /* 0x0004220000200c00 */
[----:B-1----:R-:W-:Y:S02]  /*3990*/  PRMT R2, R49, 0x9910, RZ ;  /* 0x0000991031027816 */ /* 0x002fe400000000ff */
[----:B------:R-:W-:Y:S02]  /*39a0*/  SHF.R.U32.HI R8, RZ, 0x10, R8 ;  /* 0x00000010ff087819 */ /* 0x000fe40000011608 */
[----:B------:R-:W-:Y:S02]  /*39b0*/  SHF.R.U32.HI R9, RZ, 0x10, R9 ;  /* 0x00000010ff097819 */ /* 0x000fe40000011609 */
[----:B------:R-:W-:Y:S01]  /*39c0*/  SHF.R.U32.HI R10, RZ, 0x10, R10 ;  /* 0x00000010ff0a7819 */ /* 0x000fe2000001160a */
[----:B------:R-:W1:Y:S01]  /*39d0*/  I2F.F16 R23, R23 ;  /* 0x0000001700177306 */ /* 0x000e620000200c00 */
[----:B------:R-:W-:-:S02]  /*39e0*/  SHF.R.U32.HI R11, RZ, 0x10, R11 ;  /* 0x00000010ff0b7819 */ /* 0x000fc4000001160b */
[----:B------:R-:W-:Y:S02]  /*39f0*/  ISETP.NE.AND P0, PT, R2, RZ, PT ;  /* 0x000000ff0200720c */ /* 0x000fe40003f05270 */
[----:B------:R-:W-:Y:S02]  /*3a00*/  LOP3.LUT R8, R8, 0xff, RZ, 0xc0, !PT ;  /* 0x000000ff08087812 */ /* 0x000fe400078ec0ff */
[----:B------:R-:W-:Y:S01]  /*3a10*/  LOP3.LUT R9, R9, 0xff, RZ, 0xc0, !PT ;  /* 0x000000ff09097812 */ /* 0x000fe200078ec0ff */
[----:B------:R-:W0:Y:S01]  /*3a20*/  I2F.F16 R25, R25 ;  /* 0x0000001900197306 */ /* 0x000e220000200c00 */
[----:B------:R-:W-:Y:S02]  /*3a30*/  LOP3.LUT R4, R4, 0xff, RZ, 0xc0, !PT ;  /* 0x000000ff04047812 */ /* 0x000fe400078ec0ff */
[----:B--2---:R-:W-:Y:S02]  /*3a40*/  LOP3.LUT R3, R10, 0xff, RZ, 0xc0, !PT ;  /* 0x000000ff0a037812 */ /* 0x004fe400078ec0ff */
[----:B------:R-:W-:-:S02]  /*3a50*/  LOP3.LUT R5, R5, 0xff, RZ, 0xc0, !PT ;  /* 0x000000ff05057812 */ /* 0x000fc400078ec0ff */
[----:B------:R-:W-:Y:S01]  /*3a60*/  LOP3.LUT R2, R11, 0xff, RZ, 0xc0, !PT ;  /* 0x000000ff0b027812 */ /* 0x000fe200078ec0ff */
[----:B------:R-:W2:Y:S01]  /*3a70*/  I2F.F16 R26, R26 ;  /* 0x0000001a001a7306 */ /* 0x000ea20000200c00 */
        /* <DEDUP_REMOVED lines=105> */
.L_x_1896:
        /* <DEDUP_REMOVED lines=25> */
[----:B------:R-:W-:Y:S02]  /*42a0*/  HADD2.F32 R65, -RZ, R32.H0_H0 ;  /* 0x20000020ff417230 */ /* 0x000fe40000004100 */
        /* <DEDUP_REMOVED lines=71> */
.L_x_1897:
        /* <DEDUP_REMOVED lines=19> */
[----:B------:R-:W-:Y:S02]  /*4850*/  HADD2.F32 R3, -RZ, R21.H0_H0 ;  /* 0x20000015ff037230 */ /* 0x000fe40000004100 */
[----:B------:R-:W-:-:S02]  /*4860*/  HADD2.F32 R61, -RZ, R2.H1_H1 ;  /* 0x30000002ff3d7230 */ /* 0x000fc40000004100 */
[-C--:B------:R-:W-:Y:S01]  /*4870*/  FFMA.FTZ R4, R4, R6.reuse, RZ ;  /* 0x0000000604047223 */ /* 0x080fe200000100ff */
[----:B------:R-:W-:Y:S02]  /*4880*/  HADD2.F32 R2, -RZ, R20.H0_H0 ;  /* 0x20000014ff027230 */ /* 0x000fe40000004100 */
[-C--:B------:R-:W-:Y:S01]  /*4890*/  FFMA.FTZ R20, R3, R6.reuse, RZ ;  /* 0x0000000603147223 */ /* 0x080fe200000100ff */
[----:B------:R-:W-:Y:S02]  /*48a0*/  HADD2.F32 R21, -RZ, R30.H0_H0 ;  /* 0x2000001eff157230 */ /* 0x000fe40000004100 */
[----:B------:R-:W-:Y:S02]  /*48b0*/  HADD2.F32 R3, -RZ, R29.H0_H0 ;  /* 0x2000001dff037230 */ /* 0x000fe40000004100 */
[-C--:B------:R-:W-:Y:S01]  /*48c0*/  FFMA.FTZ R2, R2, R6.reuse, RZ ;  /* 0x0000000602027223 */ /* 0x080fe200000100ff */
[----:B------:R-:W-:Y:S01]  /*48d0*/  FFMA.FTZ R6, R5, R6, RZ ;  /* 0x0000000605067223 */ /* 0x000fe200000100ff */
[----:B------:R-:W-:Y:S01]  /*48e0*/  FFMA.FTZ R20, R21, R61, R20 ;  /* 0x0000003d15147223 */ /* 0x000fe20000010014 */
[----:B------:R-:W-:-:S02]  /*48f0*/  HADD2.F32 R21, -RZ, R32.H0_H0 ;  /* 0x20000020ff157230 */ /* 0x000fc40000004100 */
[-C--:B------:R-:W-:Y:S01]  /*4900*/  FFMA.FTZ R2, R65, R61.reuse, R2 ;  /* 0x0000003d41027223 */ /* 0x080fe20000010002 */
        /* <DEDUP_REMOVED lines=13> */
[--C-:B-1----:R-:W-:Y:S02]  /*49e0*/  HADD2.F32 R2, -RZ, R8.reuse.H0_H0 ;  /* 0x20000008ff027230 */ /* 0x102fe40000004100 */
        /* <DEDUP_REMOVED lines=13> */
[----:B------:R-:W-:Y:S01]  /*4ac0*/  FFMA.FTZ R63, R54, R2, R63 ;  /* 0x00000002363f7223 */ /* 0x000fe2000001003f */
        /* <DEDUP_REMOVED lines=11> */
[----:B------:R-:W-:Y:S01]  /*4b80*/  FFMA.FTZ R4, R60, R4, R63 ;  /* 0x000000043c047223 */ /* 0x000fe2000001003f */
[--C-:B------:R-:W-:Y:S02]  /*4b90*/  HADD2.F32 R5, -RZ, R0.reuse.H1_H1 ;  /* 0x30000000ff057230 */ /* 0x100fe40000004100 */
[-C--:B------:R-:W-:Y:S01]  /*4ba0*/  FFMA.FTZ R2, R23, R9.reuse, R2 ;  /* 0x0000000917027223 */ /* 0x080fe20000010002 */
[-C--:B------:R-:W-:Y:S01]  /*4bb0*/  FFMA.FTZ R8, R3, R9.reuse, R8 ;  /* 0x0000000903087223 */ /* 0x080fe20000010008 */
[----:B------:R-:W-:Y:S02]  /*4bc0*/  HADD2.F32 R3, -RZ, R0.H0_H0 ;  /* 0x20000000ff037230 */ /* 0x000fe40000004100 */
        /* <DEDUP_REMOVED lines=16> */
.L_x_1895:
        /* <DEDUP_REMOVED lines=203> */
.L_x_1899:
        /* <DEDUP_REMOVED lines=97> */
.L_x_1900:
        /* <DEDUP_REMOVED lines=91> */
.L_x_1898:
        /* <DEDUP_REMOVED lines=203> */
.L_x_1902:
        /* <DEDUP_REMOVED lines=97> */
.L_x_1903:
        /* <DEDUP_REMOVED lines=91> */
.L_x_1901:
[----:B------:R-:W-:Y:S01]  /*7db0*/  IADD3 R46, R46, 0x20, RZ ;  /* 0x000000202e2e7810 */ /* 0x000fe20007ffe0ff */
[C---:B------:R-:W-:Y:S01]  /*7dc0*/  IMAD.WIDE R12, R43.reuse, 0x8, R12 ;  /* 0x000000082b0c7825 */ /* 0x040fe200078e020c */
[----:B------:R-:W-:Y:S02]  /*7dd0*/  UIADD3 UR4, UR4, 0x40, URZ ;  /* 0x0000004004047890 */ /* 0x000fe4000fffe03f */
[C---:B------:R-:W-:Y:S01]  /*7de0*/  ISETP.GE.AND P0, PT, R46.reuse, UR5, PT ;  /* 0x000000052e007c0c */ /* 0x040fe2000bf06270 */
[----:B0-----:R-:W-:Y:S01]  /*7df0*/  IMAD.WIDE R8, R43, 0x8, R14 ;  /* 0x000000082b087825 */ /* 0x001fe200078e020e */
[----:B------:R-:W-:Y:S02]  /*7e00*/  ISETP.LT.AND P2, PT, R46, R45, PT ;  /* 0x0000002d2e00720c */ /* 0x000fe40003f41270 */
[----:B------:R-:W-:Y:S02]  /*7e10*/  MOV R10, R12 ;  /* 0x0000000c000a7202 */ /* 0x000fe40000000f00 */
[----:B------:R-:W-:-:S09]  /*7e20*/  MOV R11, R13 ;  /* 0x0000000d000b7202 */ /* 0x000fd20000000f00 */
[----:B------:R-:W-:Y:S05]  /*7e30*/  @!P0 BRA P2, `(.L_x_1904) ;  /* 0xffffff9c003c8947 */ /* 0x000fea000103ffff */
.L_x_1891:
        /* <DEDUP_REMOVED lines=10> */
.L_x_1912:
[----:B------:R-:W-:-:S13]  /*7ee0*/  ISETP.NE.AND P2, PT, R46, R36, PT ;  /* 0x000000242e00720c */ /* 0x000fda0003f45270 */
[----:B------:R-:W1:Y:S01]  /*7ef0*/  @!P2 LDC.64 R2, c[0x0][0x248] ;  /* 0x00009200ff02ab82 */ /* 0x000e620000000a00 */
[----:B------:R-:W-:Y:S02]  /*7f00*/  @!P2 IADD3 R44, R44, 0x1, RZ ;  /* 0x000000012c2ca810 */ /* 0x000fe40007ffe0ff */
[----:B-----5:R-:W-:Y:S02]  /*7f10*/  @!P2 LEA R5, R46, 0x1, 0x1 ;  /* 0x000000012e05a811 */ /* 0x020fe400078e08ff */
[----:B------:R-:W-:-:S06]  /*7f20*/  @!P2 LEA R14, R44, R1, 0x3 ;  /* 0x000000012c0ea211 */ /* 0x000fcc00078e18ff */
[----:B------:R-:W2:Y:S01]  /*7f30*/  @!P2 LDL.64 R14, [R14] ;  /* 0x000000000e0ea983 */ /* 0x000ea20000100a00 */
[----:B-1----:R-:W-:-:S05]  /*7f40*/  @!P2 IMAD.WIDE R2, R5, 0x2, R2 ;  /* 0x000000020502a825 */ /* 0x002fca00078e0202 */
[----:B------:R1:W3:Y:S02]  /*7f50*/  @!P2 LDG.E.U16.CONSTANT R11, desc[UR6][R2.64] ;  /* 0x00000006020ba981 */ /* 0x0002e4000c1e9500 */
[----:B-1----:R-:W-:Y:S02]  /*7f60*/  MOV R2, R8 ;  /* 0x0000000800027202 */ /* 0x002fe40000000f00 */
[----:B------:R-:W-:-:S05]  /*7f70*/  MOV R3, R9 ;  /* 0x0000000900037202 */ /* 0x000fca0000000f00 */
[----:B------:R1:W5:Y:S01]  /*7f80*/  LDG.E.128.CONSTANT R4, desc[UR6][R2.64] ;  /* 0x0000000602047981 */ /* 0x000362000c1e9d00 */
        /* <DEDUP_REMOVED lines=26> */
[----:B------:R-:W-:Y:S02]  /*8130*/  LOP3.LUT R13, R4, 0x3f003f, RZ, 0xc0, !PT ;  /* 0x003f003f040d7812 */ /* 0x000fe400078ec0ff */
[----:B------:R-:W-:-:S04]  /*8140*/  SHF.R.U32.HI R4, RZ, 0x6, R4 ;  /* 0x00000006ff047819 */ /* 0x000fc80000011604 */
[----:B------:R-:W-:Y:S02]  /*8150*/  LOP3.LUT R4, R4, 0x3f003f, RZ, 0xc0, !PT ;  /* 0x003f003f04047812 */ /* 0x000fe400078ec0ff */
[----:B------:R-:W-:Y:S02]  /*8160*/  LOP3.LUT R53, R53, 0x3f003f, RZ, 0xc0, !PT ;  /* 0x003f003f35357812 */ /* 0x000fe400078ec0ff */
[----:B------:R-:W-:Y:S02]  /*8170*/  LOP3.LUT R4, R4, 0x64006400, RZ, 0xfc, !PT ;  /* 0x6400640004047812 */ /* 0x000fe400078efcff */
[----:B------:R-:W-:Y:S02]  /*8180*/  LOP3.LUT R22, R22, 0x3f003f, RZ, 0xc0, !PT ;  /* 0x003f003f16167812 */ /* 0x000fe400078ec0ff */
[----:B------:R-:W-:Y:S02]  /*8190*/  LOP3.LUT R30, R30, 0x3f003f, RZ, 0xc0, !PT ;  /* 0x003f003f1e1e7812 */ /* 0x000fe400078ec0ff */
[----:B------:R-:W-:-:S02]  /*81a0*/  LOP3.LUT R13, R13, 0x64006400, RZ, 0xfc, !PT ;  /* 0x640064000d0d7812 */ /* 0x000fc400078efcff */
        /* <DEDUP_REMOVED lines=8> */
[----:B------:R-:W-:Y:S02]  /*8230*/  LOP3.LUT R10, R28, 0xf000f, RZ, 0xc0, !PT ;  /* 0x000f000f1c0a7812 */ /* 0x000fe400078ec0ff */
[----:B------:R-:W-:Y:S02]  /*8240*/  SHF.R.U32.HI R31, RZ, 0x8, R11 ;  /* 0x00000008ff1f7819 */ /* 0x000fe4000001160b */
[--C-:B------:R-:W-:Y:S02]  /*8250*/  SHF.R.U32.HI R25, RZ, 0xa, R9.reuse ;  /* 0x0000000aff197819 */ /* 0x100fe40000011609 */
[----:B------:R-:W-:Y:S02]  /*8260*/  LOP3.LUT R24, R9, 0x3f003f, RZ, 0xc0, !PT ;  /* 0x003f003f09187812 */ /* 0x000fe400078ec0ff */
[----:B------:R-:W-:Y:S02]  /*8270*/  SHF.R.U32.HI R27, RZ, 0x6, R9 ;  /* 0x00000006ff1b7819 */ /* 0x000fe40000011609 */
[----:B------:R-:W-:-:S02]  /*8280*/  LOP3.LUT R9, R14, 0x300030, R5, 0xf8, !PT ;  /* 0x003000300e097812 */ /* 0x000fc400078ef805 */
[----:B------:R-:W-:Y:S02]  /*8290*/  LOP3.LUT R28, R23, 0x300030, R6, 0xf8, !PT ;  /* 0x00300030171c7812 */ /* 0x000fe400078ef806 */
[----:B------:R-:W-:Y:S02]  /*82a0*/  LOP3.LUT R34, R10, 0x300030, R7, 0xf8, !PT ;  /* 0x003000300a227812 */ /* 0x000fe400078ef807 */
[----:B------:R-:W-:Y:S02]  /*82b0*/  LOP3.LUT R59, R54, 0x300030, R31, 0xf8, !PT ;  /* 0x00300030363b7812 */ /* 0x000fe400078ef81f */
[--C-:B--2---:R-:W-:Y:S02]  /*82c0*/  SHF.R.U32.HI R7, RZ, 0xc, R16.reuse ;  /* 0x0000000cff077819 */ /* 0x104fe40000011610 */
[----:B------:R-:W-:Y:S02]  /*82d0*/  LOP3.LUT R5, R16, 0x3f003f, RZ, 0xc0, !PT ;  /* 0x003f003f10057812 */ /* 0x000fe400078ec0ff */
[----:B------:R-:W-:-:S02]  /*82e0*/  SHF.R.U32.HI R6, RZ, 0x6, R16 ;  /* 0x00000006ff067819 */ /* 0x000fc40000011610 */
[--C-:B------:R-:W-:Y:S02]  /*82f0*/  SHF.R.U32.HI R16, RZ, 0xc, R18.reuse ;  /* 0x0000000cff107819 */ /* 0x100fe40000011612 */
[----:B------:R-:W-:Y:S02]  /*8300*/  LOP3.LUT R23, R18, 0x3f003f, RZ, 0xc0, !PT ;  /* 0x003f003f12177812 */ /* 0x000fe400078ec0ff */
[----:B------:R-:W-:Y:S02]  /*8310*/  SHF.R.U32.HI R31, RZ, 0x6, R18 ;  /* 0x00000006ff1f7819 */ /* 0x000fe40000011612 */
[----:B------:R-:W-:Y:S02]  /*8320*/  SHF.R.U32.HI R18, RZ, 0xc, R19 ;  /* 0x0000000cff127819 */ /* 0x000fe40000011613 */
[----:B------:R-:W-:Y:S02]  /*8330*/  SHF.R.U32.HI R14, RZ, 0xc, R17 ;  /* 0x0000000cff0e7819 */ /* 0x000fe40000011611 */
        /* <DEDUP_REMOVED lines=13> */
[----:B------:R-:W-:Y:S02]  /*8410*/  LOP3.LUT R16, R16, 0xf000f, RZ, 0xc0, !PT ;  /* 0x000f000f10107812 */ /* 0x000fe400078ec0ff */
[----:B------:R-:W-:Y:S02]  /*8420*/  LOP3.LUT R5, R5, 0x64006400, RZ, 0xfc, !PT ;  /* 0x6400640005057812 */ /* 0x000fe400078efcff */
[----:B------:R-:W-:Y:S02]  /*8430*/  LOP3.LUT R54, R54, 0x64006400, RZ, 0xfc, !PT ;  /* 0x6400640036367812 */ /* 0x000fe400078efcff */
[----:B------:R-:W-:Y:S02]  /*8440*/  LOP3.LUT R60, R7, 0x300030, R60, 0xf8, !PT ;  /* 0x00300030073c7812 */ /* 0x000fe400078ef83c */
[----:B------:R-:W-:Y:S02]  /*8450*/  LOP3.LUT R56, R56, 0x3f003f, RZ, 0xc0, !PT ;  /* 0x003f003f38387812 */ /* 0x000fe400078ec0ff */
[----:B------:R-:W-:-:S02]  /*8460*/  LOP3.LUT R58, R58, 0x3f003f, RZ, 0xc0, !PT ;  /* 0x003f003f3a3a7812 */ /* 0x000fc400078ec0ff */
        /* <DEDUP_REMOVED lines=111> */
.L_x_1907:
        /* <DEDUP_REMOVED lines=46> */
.L_x_1908:
        /* <DEDUP_REMOVED lines=43> */
.L_x_1906:
        /* <DEDUP_REMOVED lines=24> */
[----:B------:R-:W-:Y:S02]  /*9270*/  LOP3.LUT R26, R6, 0x3f003f, RZ, 0xc0, !PT ;  /* 0x003f003f061a7812 */ /* 0x000fe400078ec0ff */
[----:B------:R-:W-:Y:S02]  /*9280*/  SHF.R.U32.HI R29, RZ, 0x6, R6 ;  /* 0x00000006ff1d7819 */ /* 0x000fe40000011606 */
[--C-:B------:R-:W-:Y:S02]  /*9290*/  SHF.R.U32.HI R10, RZ, 0x8, R11.reuse ;  /* 0x00000008ff0a7819 */ /* 0x100fe4000001160b */
[----:B------:R-:W-:-:S02]  /*92a0*/  SHF.R.U32.HI R57, RZ, 0xa, R11 ;  /* 0x0000000aff397819 */ /* 0x000fc4000001160b */
[----:B------:R-:W-:Y:S02]  /*92b0*/  LOP3.LUT R56, R11, 0x3f003f, RZ, 0xc0, !PT ;  /* 0x003f003f0b387812 */ /* 0x000fe400078ec0ff */
[----:B------:R-:W-:Y:S02]  /*92c0*/  SHF.R.U32.HI R58, RZ, 0x6, R11 ;  /* 0x00000006ff3a7819 */ /* 0x000fe4000001160b */
[----:B------:R-:W-:Y:S02]  /*92d0*/  LOP3.LUT R35, R27, 0xf000f, RZ, 0xc0, !PT ;  /* 0x000f000f1b237812 */ /* 0x000fe400078ec0ff */
[--C-:B------:R-:W-:Y:S02]  /*92e0*/  SHF.R.U32.HI R6, RZ, 0x8, R9.reuse ;  /* 0x00000008ff067819 */ /* 0x100fe40000011609 */
[----:B------:R-:W-:Y:S02]  /*92f0*/  SHF.R.U32.HI R25, RZ, 0xa, R9 ;  /* 0x0000000aff197819 */ /* 0x000fe40000011609 */
[----:B------:R-:W-:-:S02]  /*9300*/  LOP3.LUT R23, R9, 0x3f003f, RZ, 0xc0, !PT ;  /* 0x003f003f09177812 */ /* 0x000fc400078ec0ff */
[----:B------:R-:W-:Y:S02]  /*9310*/  SHF.R.U32.HI R24, RZ, 0x6, R9 ;  /* 0x00000006ff187819 */ /* 0x000fe40000011609 */
[----:B------:R-:W-:Y:S02]  /*9320*/  LOP3.LUT R11, R22, 0xf000f, RZ, 0xc0, !PT ;  /* 0x000f000f160b7812 */ /* 0x000fe400078ec0ff */
[----:B------:R-:W-:Y:S02]  /*9330*/  LOP3.LUT R55, R30, 0xf000f, RZ, 0xc0, !PT ;  /* 0x000f000f1e377812 */ /* 0x000fe400078ec0ff */
[----:B------:R-:W-:Y:S02]  /*9340*/  LOP3.LUT R13, R4, 0x3f003f, RZ, 0xc0, !PT ;  /* 0x003f003f040d7812 */ /* 0x000fe400078ec0ff */
[----:B------:R-:W-:Y:S02]  /*9350*/  LOP3.LUT R9, R20, 0x300030, R5, 0xf8, !PT ;  /* 0x0030003014097812 */ /* 0x000fe400078ef805 */
[----:B------:R-:W-:-:S02]  /*9360*/  SHF.R.U32.HI R4, RZ, 0x6, R4 ;  /* 0x00000006ff047819 */ /* 0x000fc40000011604 */
[----:B---3--:R-:W-:Y:S02]  /*9370*/  SHF.R.U32.HI R20, RZ, 0xc, R17 ;  /* 0x0000000cff147819 */ /* 0x008fe40000011611 */
[----:B------:R-:W-:Y:S02]  /*9380*/  SHF.R.U32.HI R53, RZ, 0x6, R7 ;  /* 0x00000006ff357819 */ /* 0x000fe40000011607 */
[----:B------:R-:W-:Y:S02]  /*9390*/  LOP3.LUT R34, R35, 0x300030, R28, 0xf8, !PT ;  /* 0x0030003023227812 */ /* 0x000fe400078ef81c */
[----:B------:R-:W-:Y:S02]  /*93a0*/  LOP3.LUT R27, R11, 0x300030, R6, 0xf8, !PT ;  /* 0x003000300b1b7812 */ /* 0x000fe400078ef806 */
[----:B------:R-:W-:Y:S02]  /*93b0*/  LOP3.LUT R59, R55, 0x300030, R10, 0xf8, !PT ;  /* 0x00300030373b7812 */ /* 0x000fe400078ef80a */
[----:B------:R-:W-:-:S02]  /*93c0*/  SHF.R.U32.HI R28, RZ, 0xc, R18 ;  /* 0x0000000cff1c7819 */ /* 0x000fc40000011612 */
[----:B------:R-:W-:Y:S02]  /*93d0*/  LOP3.LUT R22, R18, 0x3f003f, RZ, 0xc0, !PT ;  /* 0x003f003f12167812 */ /* 0x000fe400078ec0ff */
[----:B------:R-:W-:Y:S02]  /*93e0*/  SHF.R.U32.HI R30, RZ, 0x6, R18 ;  /* 0x00000006ff1e7819 */ /* 0x000fe40000011612 */
        /* <DEDUP_REMOVED lines=10> */
[--C-:B------:R-:W-:Y:S02]  /*9490*/  SHF.R.U32.HI R14, RZ, 0xa, R8.reuse ;  /* 0x0000000aff0e7819 */ /* 0x100fe40000011608 */
[----:B------:R-:W-:Y:S02]  /*94a0*/  LOP3.LUT R7, R8, 0x3f003f, RZ, 0xc0, !PT ;  /* 0x003f003f08077812 */ /* 0x000fe400078ec0ff */
[----:B------:R-:W-:Y:S02]  /*94b0*/  SHF.R.U32.HI R54, RZ, 0x6, R19 ;  /* 0x00000006ff367819 */ /* 0x000fe40000011613 */
[----:B------:R-:W-:Y:S02]  /*94c0*/  SHF.R.U32.HI R8, RZ, 0x6, R8 ;  /* 0x00000006ff087819 */ /* 0x000fe40000011608 */
[----:B------:R-:W-:Y:S02]  /*94d0*/  SHF.R.U32.HI R16, RZ, 0x6, R16 ;  /* 0x00000006ff107819 */ /* 0x000fe40000011610 */
        /* <DEDUP_REMOVED lines=124> */
.L_x_1910:
        /* <DEDUP_REMOVED lines=46> */
.L_x_1911:
        /* <DEDUP_REMOVED lines=43> */
.L_x_1909:
        /* <DEDUP_REMOVED lines=9> */
.L_x_1905:
        /* <DEDUP_REMOVED lines=8> */
.L_x_1917:
[----:B------:R-:W-:Y:S01]  /*a340*/  ISETP.NE.AND P2, PT, R46, R36, PT ;  /* 0x000000242e00720c */ /* 0x000fe20003f45270 */
[----:B------:R-:W0:-:S12]  /*a350*/  LDC R43, c[0x0][0x23c] ;  /* 0x00008f00ff2b7b82 */ /* 0x000e180000000800 */
[----:B------:R-:W1:Y:S01]  /*a360*/  @!P2 LDC.64 R2, c[0x0][0x248] ;  /* 0x00009200ff02ab82 */ /* 0x000e620000000a00 */
[----:B------:R-:W-:Y:S02]  /*a370*/  @!P2 IADD3 R44, R44, 0x1, RZ ;  /* 0x000000012c2ca810 */ /* 0x000fe40007ffe0ff */
[----:B-----5:R-:W-:Y:S02]  /*a380*/  @!P2 LEA R5, R46, 0x1, 0x1 ;  /* 0x000000012e05a811 */ /* 0x020fe400078e08ff */
[----:B------:R-:W-:-:S06]  /*a390*/  @!P2 LEA R6, R44, R1, 0x3 ;  /* 0x000000012c06a211 */ /* 0x000fcc00078e18ff */
        /* <DEDUP_REMOVED lines=19> */
[----:B------:R-:W-:Y:S02]  /*a4d0*/  SHF.R.U32.HI R81, RZ, 0xf, R9 ;  /* 0x0000000fff517819 */ /* 0x000fe40000011609 */
[----:B------:R-:W-:Y:S02]  /*a4e0*/  SHF.R.U32.HI R84, RZ, 0xf, R10 ;  /* 0x0000000fff547819 */ /* 0x000fe4000001160a */
        /* <DEDUP_REMOVED lines=26> */
[----:B------:R-:W-:-:S02]  /*a690*/  LOP3.LUT R9, R8, 0x20002, R9, 0xf8, !PT ;  /* 0x0002000208097812 */ /* 0x000fc400078ef809 */
[----:B------:R-:W-:Y:S02]  /*a6a0*/  SHF.R.U32.HI R10, RZ, 0xd, R16 ;  /* 0x0000000dff0a7819 */ /* 0x000fe40000011610 */
[----:B------:R-:W-:Y:S02]  /*a6b0*/  SHF.R.U32.HI R18, RZ, 0xd, R19 ;  /* 0x0000000dff127819 */ /* 0x000fe40000011613 */
[----:B------:R-:W-:Y:S02]  /*a6c0*/  PRMT R8, R49, 0x9910, RZ ;  /* 0x0000991031087816 */ /* 0x000fe400000000ff */
[----:B------:R-:W-:Y:S02]  /*a6d0*/  LOP3.LUT R82, R81, 0x20002, R82, 0xf8, !PT ;  /* 0x0002000251527812 */ /* 0x000fe400078ef852 */
[----:B------:R-:W-:Y:S02]  /*a6e0*/  LOP3.LUT R84, R84, 0x20002, R85, 0xf8, !PT ;  /* 0x0002000254547812 */ /* 0x000fe400078ef855 */
[----:B------:R-:W-:-:S02]  /*a6f0*/  LOP3.LUT R87, R86, 0x20002, R87, 0xf8, !PT ;  /* 0x0002000256577812 */ /* 0x000fc400078ef857 */
        /* <DEDUP_REMOVED lines=12> */
[--C-:B------:R-:W-:Y:S02]  /*a7c0*/  SHF.R.U32.HI R13, RZ, 0xc, R14.reuse ;  /* 0x0000000cff0d7819 */ /* 0x100fe4000001160e */
[C---:B------:R-:W-:Y:S02]  /*a7d0*/  LOP3.LUT R54, R14.reuse, 0x3e003e0, RZ, 0xc0, !PT ;  /* 0x03e003e00e367812 */ /* 0x040fe400078ec0ff */
[----:B------:R-:W-:Y:S02]  /*a7e0*/  LOP3.LUT R69, R14, 0x1f001f, RZ, 0xc0, !PT ;  /* 0x001f001f0e457812 */ /* 0x000fe400078ec0ff */
[----:B------:R-:W-:Y:S02]  /*a7f0*/  SHF.R.U32.HI R70, RZ, 0xa, R14 ;  /* 0x0000000aff467819 */ /* 0x000fe4000001160e */
[----:B------:R-:W-:Y:S02]  /*a800*/  MOV R88, 0x2800 ;  /* 0x0000280000587802 */ /* 0x000fe40000000f00 */
[----:B------:R-:W-:-:S02]  /*a810*/  ISETP.NE.AND P2, PT, R8, RZ, PT ;  /* 0x000000ff0800720c */ /* 0x000fc40003f45270 */
[----:B------:R-:W-:Y:S02]  /*a820*/  LOP3.LUT R10, R9, 0x40004, R10, 0xf8, !PT ;  /* 0x00040004090a7812 */ /* 0x000fe400078ef80a */
[----:B------:R-:W-:Y:S02]  /*a830*/  LOP3.LUT R83, R82, 0x40004, R83, 0xf8, !PT ;  /* 0x0004000452537812 */ /* 0x000fe400078ef853 */
[----:B------:R-:W-:Y:S02]  /*a840*/  LOP3.LUT R84, R84, 0x40004, R17, 0xf8, !PT ;  /* 0x0004000454547812 */ /* 0x000fe400078ef811 */
[----:B------:R-:W-:Y:S02]  /*a850*/  LOP3.LUT R87, R87, 0x40004, R18, 0xf8, !PT ;  /* 0x0004000457577812 */ /* 0x000fe400078ef812 */
[----:B------:R-:W-:Y:S02]  /*a860*/  SHF.R.U32.HI R14, RZ, 0xc, R15 ;  /* 0x0000000cff0e7819 */ /* 0x000fe4000001160f */
[----:B------:R-:W-:-:S02]  /*a870*/  LOP3.LUT R77, R15, 0x3e003e0, RZ, 0xc0, !PT ;  /* 0x03e003e00f4d7812 */ /* 0x000fc400078ec0ff */
[----:B------:R-:W-:Y:S02]  /*a880*/  LOP3.LUT R31, R23, 0x3e003e0, RZ, 0xc0, !PT ;  /* 0x03e003e0171f7812 */ /* 0x000fe400078ec0ff */
[----:B------:R-:W-:Y:S02]  /*a890*/  LOP3.LUT R53, R20, 0x3e003e0, RZ, 0xc0, !PT ;  /* 0x03e003e014357812 */ /* 0x000fe400078ec0ff */
[----:B------:R-:W-:Y:S02]  /*a8a0*/  PRMT R28, R88, 0x7610, R28 ;  /* 0x00007610581c7816 */ /* 0x000fe4000000001c */
[----:B------:R-:W-:Y:S02]  /*a8b0*/  LOP3.LUT R11, R10, 0x80008, R11, 0xf8, !PT ;  /* 0x000800080a0b7812 */ /* 0x000fe400078ef80b */
[----:B------:R-:W-:Y:S02]  /*a8c0*/  LOP3.LUT R91, R30, 0x64006400, RZ, 0xfc, !PT ;  /* 0x640064001e5b7812 */ /* 0x000fe400078efcff */
[----:B------:R-:W-:-:S02]  /*a8d0*/  LOP3.LUT R10, R83, 0x80008, R12, 0xf8, !PT ;  /* 0x00080008530a7812 */ /* 0x000fc400078ef80c */
[----:B------:R-:W-:Y:S02]  /*a8e0*/  LOP3.LUT R88, R87, 0x80008, R14, 0xf8, !PT ;  /* 0x0008000857587812 */ /* 0x000fe400078ef80e */
[----:B------:R-:W-:Y:S02]  /*a8f0*/  LOP3.LUT R79, R79, 0x64006400, RZ, 0xfc, !PT ;  /* 0x640064004f4f7812 */ /* 0x000fe400078efcff */
[----:B------:R-:W-:Y:S02]  /*a900*/  LOP3.LUT R107, R77, 0x64006400, RZ, 0xfc, !PT ;  /* 0x640064004d6b7812 */ /* 0x000fe400078efcff */
[----:B------:R-:W-:Y:S02]  /*a910*/  LOP3.LUT R65, R20, 0x1f001f, RZ, 0xc0, !PT ;  /* 0x001f001f14417812 */ /* 0x000fe400078ec0ff */
[----:B------:R-:W-:Y:S02]  /*a920*/  SHF.R.U32.HI R67, RZ, 0xa, R20 ;  /* 0x0000000aff437819 */ /* 0x000fe40000011614 */
[----:B------:R-:W-:-:S02]  /*a930*/  SHF.R.U32.HI R72, RZ, 0xa, R16 ;  /* 0x0000000aff487819 */ /* 0x000fc40000011610 */
[----:B------:R-:W-:Y:S02]  /*a940*/  LOP3.LUT R20, R23, 0x1f001f, RZ, 0xc0, !PT ;  /* 0x001f001f17147812 */ /* 0x000fe400078ec0ff */
[C---:B------:R-:W-:Y:S02]  /*a950*/  LOP3.LUT R78, R16.reuse, 0x3e003e0, RZ, 0xc0, !PT ;  /* 0x03e003e0104e7812 */ /* 0x040fe400078ec0ff */
[----:B------:R-:W-:Y:S02]  /*a960*/  LOP3.LUT R74, R16, 0x1f001f, RZ, 0xc0, !PT ;  /* 0x001f001f104a7812 */ /* 0x000fe400078ec0ff */
[----:B------:R-:W-:Y:S02]  /*a970*/  LOP3.LUT R86, R84, 0x80008, R13, 0xf8, !PT ;  /* 0x0008000854567812 */ /* 0x000fe400078ef80d */
[----:B------:R-:W-:Y:S02]  /*a980*/  LOP3.LUT R103, R31, 0x64006400, RZ, 0xfc, !PT ;  /* 0x640064001f677812 */ /* 0x000fe400078efcff */
[----:B------:R-:W-:-:S02]  /*a990*/  LOP3.LUT R32, R21, 0x3e003e0, RZ, 0xc0, !PT ;  /* 0x03e003e015207812 */ /* 0x000fc400078ec0ff */
[----:B------:R-:W-:Y:S02]  /*a9a0*/  LOP3.LUT R62, R21, 0x1f001f, RZ, 0xc0, !PT ;  /* 0x001f001f153e7812 */ /* 0x000fe400078ec0ff */
[----:B------:R-:W-:Y:S02]  /*a9b0*/  SHF.R.U32.HI R58, RZ, 0xa, R21 ;  /* 0x0000000aff3a7819 */ /* 0x000fe40000011615 */
[----:B------:R-:W-:Y:S02]  /*a9c0*/  SHF.R.U32.HI R23, RZ, 0xa, R23 ;  /* 0x0000000aff177819 */ /* 0x000fe40000011617 */
[C---:B------:R-:W-:Y:S02]  /*a9d0*/  LOP3.LUT R35, R19.reuse, 0x3e003e0, RZ, 0xc0, !PT ;  /* 0x03e003e013237812 */ /* 0x040fe400078ec0ff */
[----:B------:R-:W-:Y:S02]  /*a9e0*/  LOP3.LUT R16, R19, 0x1f001f, RZ, 0xc0, !PT ;  /* 0x001f001f13107812 */ /* 0x000fe400078ec0ff */
[----:B------:R-:W-:-:S02]  /*a9f0*/  LOP3.LUT R53, R53, 0x64006400, RZ, 0xfc, !PT ;  /* 0x6400640035357812 */ /* 0x000fc400078efcff */
[----:B------:R-:W-:Y:S02]  /*aa00*/  LOP3.LUT R21, R22, 0x1f001f, RZ, 0xc0, !PT ;  /* 0x001f001f16157812 */ /* 0x000fe400078ec0ff */
[----:B------:R-:W-:Y:S02]  /*aa10*/  SHF.R.U32.HI R19, RZ, 0xa, R19 ;  /* 0x0000000aff137819 */ /* 0x000fe40000011613 */
[----:B------:R-:W-:Y:S02]  /*aa20*/  LOP3.LUT R60, R15, 0x1f001f, RZ, 0xc0, !PT ;  /* 0x001f001f0f3c7812 */ /* 0x000fe400078ec0ff */
[----:B------:R-:W-:Y:S02]  /*aa30*/  SHF.R.U32.HI R61, RZ, 0xa, R15 ;  /* 0x0000000aff3d7819 */ /* 0x000fe4000001160f */
[----:B------:R-:W-:Y:S01]  /*aa40*/  LOP3.LUT R87, R52, 0x64006400, RZ, 0xfc, !PT ;  /* 0x6400640034577812 */ /* 0x000fe200078efcff */
[----:B------:R-:W-:Y:S01]  /*aa50*/  HFMA2 R52, R79, R28.H0_H0, -48, -48 ;  /* 0xd200d2004f347431 */ /* 0x000fe2000004001c */
        /* <DEDUP_REMOVED lines=50> */
[C---:B------:R-:W-:Y:S02]  /*ad80*/  LOP3.LUT R82, R4.reuse, 0x3e003e0, RZ, 0xc0, !PT ;  /* 0x03e003e004527812 */ /* 0x040fe400078ec0ff */
[----:B------:R-:W-:Y:S02]  /*ad90*/  LOP3.LUT R17, R4, 0x1f001f, RZ, 0xc0, !PT ;  /* 0x001f001f04117812 */ /* 0x000fe400078ec0ff */
[----:B------:R-:W-:Y:S02]  /*ada0*/  SHF.R.U32.HI R18, RZ, 0xa, R4 ;  /* 0x0000000aff127819 */ /* 0x000fe40000011604 */
[C---:B------:R-:W-:Y:S02]  /*adb0*/  LOP3.LUT R4, R5.reuse, 0x3e003e0, RZ, 0xc0, !PT ;  /* 0x03e003e005047812 */ /* 0x040fe400078ec0ff */
[----:B------:R-:W-:Y:S02]  /*adc0*/  SHF.R.U32.HI R9, RZ, 0xb, R5 ;  /* 0x0000000bff097819 */ /* 0x000fe40000011605 */
[----:B------:R-:W-:-:S02]  /*add0*/  LOP3.LUT R14, R5, 0x1f001f, RZ, 0xc0, !PT ;  /* 0x001f001f050e7812 */ /* 0x000fc400078ec0ff */
[----:B------:R-:W-:Y:S02]  /*ade0*/  SHF.R.U32.HI R12, RZ, 0xa, R5 ;  /* 0x0000000aff0c7819 */ /* 0x000fe40000011605 */
[----:B------:R-:W-:Y:S01]  /*adf0*/  LOP3.LUT R77, R4, 0x64006400, RZ, 0xfc, !PT ;  /* 0x64006400044d7812 */ /* 0x000fe200078efcff */
[-C--:B------:R-:W-:Y:S01]  /*ae00*/  HFMA2 R4, R89, R28.reuse.H0_H0, -48, -48 ;  /* 0xd200d20059047431 */ /* 0x080fe2000004001c */
[----:B------:R-:W-:Y:S02]  /*ae10*/  SHF.R.U32.HI R5, RZ, 0xb, R6 ;  /* 0x0000000bff057819 */ /* 0x000fe40000011606 */
[----:B------:R-:W-:Y:S01]  /*ae20*/  LOP3.LUT R85, R7, 0x3e003e0, RZ, 0xc0, !PT ;  /* 0x03e003e007557812 */ /* 0x000fe200078ec0ff */
[-C--:B------:R-:W-:Y:S01]  /*ae30*/  HFMA2 R30, R77, R28.reuse.H0_H0, -48, -48 ;  /* 0xd200d2004d1e7431 */ /* 0x080fe2000004001c */
[----:B------:R-:W-:Y:S01]  /*ae40*/  LOP3.LUT R31, R82, 0x64006400, RZ, 0xfc, !PT ;  /* 0x64006400521f7812 */ /* 0x000fe200078efcff */
[----:B------:R-:W-:Y:S01]  /*ae50*/  HFMA2 R82, R91, R28.H0_H0, -48, -48 ;  /* 0xd200d2005b527431 */ /* 0x000fe2000004001c */
[----:B------:R-:W-:-:S02]  /*ae60*/  LOP3.LUT R84, R6, 0x3e003e0, RZ, 0xc0, !PT ;  /* 0x03e003e006547812 */ /* 0x000fc400078ec0ff */
[----:B------:R-:W-:Y:S01]  /*ae70*/  LOP3.LUT R13, R6, 0x1f001f, RZ, 0xc0, !PT ;  /* 0x001f001f060d7812 */ /* 0x000fe200078ec0ff */
[----:B------:R-:W-:Y:S01]  /*ae80*/  HFMA2 R31, R31, R28.H0_H0, -48, -48 ;  /* 0xd200d2001f1f7431 */ /* 0x000fe2000004001c */
[----:B------:R-:W-:Y:S02]  /*ae90*/  SHF.R.U32.HI R81, RZ, 0xb, R7 ;  /* 0x0000000bff517819 */ /* 0x000fe40000011607 */
[----:B------:R-:W-:Y:S02]  /*aea0*/  LOP3.LUT R15, R7, 0x1f001f, RZ, 0xc0, !PT ;  /* 0x001f001f070f7812 */ /* 0x000fe400078ec0ff */
[----:B------:R-:W-:Y:S02]  /*aeb0*/  LOP3.LUT R9, R10, 0x100010, R9, 0xf8, !PT ;  /* 0x001000100a097812 */ /* 0x000fe400078ef809 */
[----:B------:R-:W-:Y:S02]  /*aec0*/  LOP3.LUT R91, R56, 0x1f001f, RZ, 0xc0, !PT ;  /* 0x001f001f385b7812 */ /* 0x000fe400078ec0ff */
[----:B------:R-:W-:-:S02]  /*aed0*/  SHF.R.U32.HI R6, RZ, 0xa, R6 ;  /* 0x0000000aff067819 */ /* 0x000fc40000011606 */
[----:B------:R-:W-:Y:S02]  /*aee0*/  SHF.R.U32.HI R7, RZ, 0xa, R7 ;  /* 0x0000000aff077819 */ /* 0x000fe40000011607 */
        /* <DEDUP_REMOVED lines=167> */
.L_x_1915:
        /* <DEDUP_REMOVED lines=80> */
.L_x_1916:
        /* <DEDUP_REMOVED lines=22> */
[----:B------:R-:W0:Y:S01]  /*bfc0*/  LDS.128 R4, [UR4+0x120] ;  /* 0x00012004ff047984 */ /* 0x000e220008000c00 */
[----:B------:R-:W-:Y:S01]  /*bfd0*/  HFMA2.MMA R16, R78, R11, R16 ;  /* 0x0000000b4e107235 */ /* 0x000fe20000000010 */
[----:B------:R-:W-:-:S02]  /*bfe0*/  HFMA2 R10, R81, R12, R10 ;  /* 0x0000000c510a7231 */ /* 0x000fc4000000000a */
[----:B------:R-:W-:Y:S02]  /*bff0*/  HFMA2 R3, R53, R15, R3 ;  /* 0x0000000f35037231 */ /* 0x000fe40000000003 */
[-C--:B------:R-:W-:Y:S01]  /*c000*/  HFMA2.MMA R2, R85, R12.reuse, R2 ;  /* 0x0000000c55027235 */ /* 0x080fe20000000002 */
[----:B------:R-:W-:Y:S02]  /*c010*/  HFMA2 R10, R89, R13, R10 ;  /* 0x0000000d590a7231 */ /* 0x000fe4000000000a */
[----:B------:R-:W-:-:S05]  /*c020*/  HFMA2.MMA R16, R82, R12, R16 ;  /* 0x0000000c52107235 */ /* 0x000fca0000000010 */
[----:B------:R-:W-:-:S03]  /*c030*/  HFMA2.MMA R2, R86, R13, R2 ;  /* 0x0000000d56027235 */ /* 0x000fc60000000002 */
[----:B------:R-:W-:-:S05]  /*c040*/  HFMA2.MMA R16, R88, R13, R16 ;  /* 0x0000000d58107235 */ /* 0x000fca0000000010 */
[----:B------:R-:W-:-:S03]  /*c050*/  HFMA2.MMA R2, R80, R14, R2 ;  /* 0x0000000e50027235 */ /* 0x000fc60000000002 */
[----:B------:R-:W-:Y:S01]  /*c060*/  HFMA2.MMA R16, R77, R14, R16 ;  /* 0x0000000e4d107235 */ /* 0x000fe20000000010 */
[----:B------:R-:W-:Y:S02]  /*c070*/  HFMA2 R14, R75, R14, R10 ;  /* 0x0000000e4b0e7231 */ /* 0x000fe4000000000a */
[----:B------:R-:W1:Y:S02]  /*c080*/  LDS.128 R8, [UR4+0x130] ;  /* 0x00013004ff087984 */ /* 0x000e640008000c00 */
[-C--:B------:R-:W-:Y:S01]  /*c090*/  HFMA2.MMA R2, R84, R15.reuse, R2 ;  /* 0x0000000f54027235 */ /* 0x080fe20000000002 */
[----:B------:R-:W-:Y:S02]  /*c0a0*/  HFMA2 R14, R33, R15, R14 ;  /* 0x0000000f210e7231 */ /* 0x000fe4000000000e */
        /* <DEDUP_REMOVED lines=16> */
[----:B------:R-:W-:Y:S01]  /*c1b0*/  HFMA2.MMA R16, R60, R7, R16 ;  /* 0x000000073c107235 */ /* 0x000fe20000000010 */
[-C--:B-1----:R-:W-:Y:S02]  /*c1c0*/  HFMA2 R12, R64, R8.reuse, R12 ;  /* 0x00000008400c7231 */ /* 0x082fe4000000000c */
        /* <DEDUP_REMOVED lines=11> */
[----:B------:R-:W-:Y:S02]  /*c280*/  HADD2 R12, R12.H0_H0, R12.H1_H1 ;  /* 0x3000000c0c0c7230 */ /* 0x000fe40000000800 */
[----:B------:R-:W-:Y:S01]  /*c290*/  HADD2 R8, R14.H0_H0, R14.H1_H1 ;  /* 0x3000000e0e087230 */ /* 0x000fe20000000800 */
        /* <DEDUP_REMOVED lines=10> */
.L_x_1914:
[----:B------:R-:W-:Y:S01]  /*c340*/  IADD3 R46, R46, 0x20, RZ ;  /* 0x000000202e2e7810 */ /* 0x000fe20007ffe0ff */
[----:B------:R-:W-:Y:S01]  /*c350*/  UIADD3 UR4, UR4, 0x40, URZ ;  /* 0x0000004004047890 */ /* 0x000fe2000fffe03f */
[----:B-----5:R-:W-:Y:S02]  /*c360*/  IMAD.WIDE R8, R43, 0x4, R94 ;  /* 0x000000042b087825 */ /* 0x020fe400078e025e */
[C---:B------:R-:W-:Y:S02]  /*c370*/  ISETP.GE.AND P2, PT, R46.reuse, UR5, PT ;  /* 0x000000052e007c0c */ /* 0x040fe4000bf46270 */
[----:B------:R-:W-:-:S13]  /*c380*/  ISETP.LT.AND P3, PT, R46, R45, PT ;  /* 0x0000002d2e00720c */ /* 0x000fda0003f61270 */
[----:B------:R-:W-:Y:S05]  /*c390*/  @!P2 BRA P3, `(.L_x_1917) ;  /* 0xffffffdc00e8a947 */ /* 0x000fea000183ffff */
.L_x_1913:
        /* <DEDUP_REMOVED lines=8> */
.L_x_1931:
        /* <DEDUP_REMOVED lines=162> */
.L_x_1920:
        /* <DEDUP_REMOVED lines=33> */
[----:B------:R-:W-:Y:S02]  /*d050*/  HADD2.F32 R3, -RZ, R12.H1_H1 ;  /* 0x3000000cff037230 */ /* 0x000fe40000004100 */
[-C--:B------:R-:W-:Y:S01]  /*d060*/  FFMA.FTZ R28, R32, R30.reuse, R33 ;  /* 0x0000001e201c7223 */ /* 0x080fe20000010021 */
[----:B------:R-:W-:Y:S02]  /*d070*/  HADD2.F32 R29, -RZ, R15.H1_H1 ;  /* 0x3000000fff1d7230 */ /* 0x000fe40000004100 */
[----:B------:R-:W-:Y:S01]  /*d080*/  FFMA.FTZ R30, R6, R30, R5 ;  /* 0x0000001e061e7223 */ /* 0x000fe20000010005 */
[----:B------:R-:W-:-:S02]  /*d090*/  HADD2.F32 R33, -RZ, R17.H1_H1 ;  /* 0x30000011ff217230 */ /* 0x000fc40000004100 */
        /* <DEDUP_REMOVED lines=56> */
.L_x_1922:
[----:B------:R-:W-:Y:S05]  /*d420*/  @P0 BRA `(.L_x_1921) ;  /* 0x0000000400680947 */ /* 0x000fea0003800000 */
[----:B------:R-:W0:Y:S01]  /*d430*/  LDS.64 R2, [UR4+0x100] ;  /* 0x00010004ff027984 */ /* 0x000e220008000a00 */
[----:B------:R-:W-:Y:S02]  /*d440*/  HADD2.F32 R4, -RZ, R16.H0_H0 ;  /* 0x20000010ff047230 */ /* 0x000fe40000004100 */
        /* <DEDUP_REMOVED lines=8> */
[----:B------:R-:W-:Y:S02]  /*d4d0*/  HADD2.F32 R28, -RZ, R2.H1_H1 ;  /* 0x30000002ff1c7230 */ /* 0x000fe40000004100 */
[----:B------:R-:W-:Y:S02]  /*d4e0*/  HADD2.F32 R3, -RZ, R13.H0_H0 ;  /* 0x2000000dff037230 */ /* 0x000fe40000004100 */
[-C--:B------:R-:W-:Y:S01]  /*d4f0*/  FFMA.FTZ R31, R4, R6.reuse, RZ ;  /* 0x00000006041f7223 */ /* 0x080fe200000100ff */
[--C-:B------:R-:W-:Y:S02]  /*d500*/  HADD2.F32 R2, -RZ, R14.reuse.H0_H0 ;  /* 0x2000000eff027230 */ /* 0x100fe40000004100 */
[----:B------:R-:W-:Y:S01]  /*d510*/  FFMA.FTZ R5, R5, R6, RZ ;  /* 0x0000000605057223 */ /* 0x000fe200000100ff */
[----:B------:R-:W-:-:S02]  /*d520*/  HADD2.F32 R14, -RZ, R14.H1_H1 ;  /* 0x3000000eff0e7230 */ /* 0x000fc40000004100 */
[-C--:B------:R-:W-:Y:S01]  /*d530*/  FFMA.FTZ R3, R3, R6.reuse, RZ ;  /* 0x0000000603037223 */ /* 0x080fe200000100ff */
[----:B------:R-:W-:Y:S02]  /*d540*/  HADD2.F32 R4, -RZ, R15.H0_H0 ;  /* 0x2000000fff047230 */ /* 0x000fe40000004100 */
[----:B------:R-:W-:Y:S01]  /*d550*/  FFMA.FTZ R13, R2, R6, RZ ;  /* 0x00000006020d7223 */ /* 0x000fe200000100ff */
[----:B------:R-:W-:Y:S02]  /*d560*/  HADD2.F32 R2, -RZ, R12.H0_H0 ;  /* 0x2000000cff027230 */ /* 0x000fe40000004100 */
[-C--:B------:R-:W-:Y:S01]  /*d570*/  FFMA.FTZ R3, R32, R28.reuse, R3 ;  /* 0x0000001c20037223 */ /* 0x080fe20000010003 */
[-C--:B------:R-:W-:Y:S01]  /*d580*/  FFMA.FTZ R31, R16, R28.reuse, R31 ;  /* 0x0000001c101f7223 */ /* 0x080fe2000001001f */
[----:B------:R-:W-:Y:S01]  /*d590*/  FFMA.FTZ R13, R14, R28, R13 ;  /* 0x0000001c0e0d7223 */ /* 0x000fe2000001000d */
[----:B------:R-:W-:Y:S02]  /*d5a0*/  HADD2.F32 R14, -RZ, R17.H0_H0 ;  /* 0x20000011ff0e7230 */ /* 0x000fe40000004100 */
        /* <DEDUP_REMOVED lines=66> */
.L_x_1921:
        /* <DEDUP_REMOVED lines=37> */
[----:B------:R-:W-:Y:S01]  /*dc20*/  HFMA2 R22, R22, R7.H0_H0, -72, -72 ;  /* 0xd480d48016167431 */ /* 0x000fe20000040007 */
[----:B------:R-:W-:-:S02]  /*dc30*/  LOP3.LUT R5, R5, 0x64006400, RZ, 0xfc, !PT ;  /* 0x6400640005057812 */ /* 0x000fc400078efcff */
        /* <DEDUP_REMOVED lines=107> */
.L_x_1923:
        /* <DEDUP_REMOVED lines=94> */
.L_x_1925:
        /* <DEDUP_REMOVED lines=13> */
[----:B------:R-:W-:Y:S01]  /*e9a0*/  FFMA.FTZ R4, R4, R6, RZ ;  /* 0x0000000604047223 */ /* 0x000fe200000100ff */
[----:B------:R-:W-:Y:S02]  /*e9b0*/  HADD2.F32 R2, -RZ, R16.H0_H0 ;  /* 0x20000010ff027230 */ /* 0x000fe40000004100 */
        /* <DEDUP_REMOVED lines=45> */
[--C-:B------:R-:W-:Y:S02]  /*ec90*/  HADD2.F32 R12, -RZ, R28.reuse.H0_H0 ;  /* 0x2000001cff0c7230 */ /* 0x100fe40000004100 */
[-C--:B------:R-:W-:Y:S01]  /*eca0*/  FFMA.FTZ R2, R2, R4.reuse, R3 ;  /* 0x0000000402027223 */ /* 0x080fe20000010003 */
[----:B------:R-:W-:Y:S02]  /*ecb0*/  HADD2.F32 R13, -RZ, R13.H1_H1 ;  /* 0x3000000dff0d7230 */ /* 0x000fe40000004100 */
[-C--:B------:R-:W-:Y:S01]  /*ecc0*/  FFMA.FTZ R6, R14, R4.reuse, R5 ;  /* 0x000000040e067223 */ /* 0x080fe20000010005 */
[----:B------:R-:W-:Y:S02]  /*ecd0*/  HADD2.F32 R19, -RZ, R28.H1_H1 ;  /* 0x3000001cff137230 */ /* 0x000fe40000004100 */
        /* <DEDUP_REMOVED lines=8> */
[--C-:B------:R-:W-:Y:S02]  /*ed60*/  HADD2.F32 R3, -RZ, R0.reuse.H0_H0 ;  /* 0x20000000ff037230 */ /* 0x100fe40000004100 */
[----:B------:R-:W-:Y:S01]  /*ed70*/  FFMA.FTZ R4, R14, R4, R33 ;  /* 0x000000040e047223 */ /* 0x000fe20000010021 */
[----:B------:R-:W-:-:S02]  /*ed80*/  HADD2.F32 R5, -RZ, R0.H1_H1 ;  /* 0x30000000ff057230 */ /* 0x000fc40000004100 */
        /* <DEDUP_REMOVED lines=15> */
.L_x_1924:
        /* <DEDUP_REMOVED lines=145> */
.L_x_1926:
        /* <DEDUP_REMOVED lines=94> */
.L_x_1928:
        /* <DEDUP_REMOVED lines=91> */
.L_x_1927:
[----:B------:R-:W-:-:S06]  /*10320*/  IMAD.WIDE R12, R17, 0x4, R10 ;  /* 0x00000004110c7825 */ /* 0x000fcc00078e020a */
[----:B------:R-:W2:Y:S02]  /*10330*/  LDG.E.128.CONSTANT R12, desc[UR6][R12.64] ;  /* 0x000000060c0c7981 */ /* 0x000ea4000c1e9d00 */
[C---:B--2---:R-:W-:Y:S02]  /*10340*/  LOP3.LUT R5, R13.reuse, 0xf000f, RZ, 0xc0, !PT ;  /* 0x000f000f0d057812 */ /* 0x044fe400078ec0ff */
[----:B------:R-:W-:Y:S02]  /*10350*/  LOP3.LUT R6, R13, 0xf000f0, RZ, 0xc0, !PT ;  /* 0x00f000f00d067812 */ /* 0x000fe400078ec0ff */
[----:B------:R-:W-:Y:S02]  /*10360*/  SHF.R.U32.HI R10, RZ, 0x8, R13 ;  /* 0x00000008ff0a7819 */ /* 0x000fe4000001160d */
[----:B------:R-:W-:Y:S02]  /*10370*/  LOP3.LUT R11, R14, 0xf000f0, RZ, 0xc0, !PT ;  /* 0x00f000f00e0b7812 */ /* 0x000fe400078ec0ff */
[----:B------:R-:W-:-:S02]  /*10380*/  LOP3.LUT R3, R12, 0xf000f0, RZ, 0xc0, !PT ;  /* 0x00f000f00c037812 */ /* 0x000fc400078ec0ff */
[----:B------:R-:W-:Y:S02]  /*10390*/  LOP3.LUT R13, R15, 0xf000f0, RZ, 0xc0, !PT ;  /* 0x00f000f00f0d7812 */ /* 0x000fe400078ec0ff */
[----:B------:R-:W-:Y:S02]  /*103a0*/  SHF.R.U32.HI R4, RZ, 0x8, R12 ;  /* 0x00000008ff047819 */ /* 0x000fe4000001160c */
[----:B------:R-:W-:Y:S02]  /*103b0*/  SHF.R.U32.HI R21, RZ, 0x8, R14 ;  /* 0x00000008ff157819 */ /* 0x000fe4000001160e */
[----:B------:R-:W-:Y:S02]  /*103c0*/  LOP3.LUT R19, R14, 0xf000f, RZ, 0xc0, !PT ;  /* 0x000f000f0e137812 */ /* 0x000fe400078ec0ff */
[----:B------:R-:W-:Y:S02]  /*103d0*/  SHF.R.U32.HI R23, RZ, 0x8, R15 ;  /* 0x00000008ff177819 */ /* 0x000fe4000001160f */
        /* <DEDUP_REMOVED lines=133> */
.L_x_1929:
        /* <DEDUP_REMOVED lines=94> */
.L_x_1930:
[----:B------:R-:W-:Y:S05]  /*11210*/  @P0 BRA `(.L_x_1919) ;  /* 0x0000000400680947 */ /* 0x000fea0003800000 */
[----:B------:R-:W0:Y:S01]  /*11220*/  LDS.64 R2, [UR4+0x130] ;  /* 0x00013004ff027984 */ /* 0x000e220008000a00 */
[----:B------:R-:W-:Y:S02]  /*11230*/  HADD2.F32 R4, -RZ, R20.H0_H0 ;  /* 0x20000014ff047230 */ /* 0x000fe40000004100 */
[--C-:B------:R-:W-:Y:S01]  /*11240*/  HADD2.F32 R5, -RZ, R22.reuse.H0_H0 ;  /* 0x20000016ff057230 */ /* 0x100fe20000004100 */
[----:B------:R-:W1:Y:S01]  /*11250*/  LDS.64 R10, [UR4+0x138] ;  /* 0x00013804ff0a7984 */ /* 0x000e620008000a00 */
[----:B------:R-:W-:Y:S02]  /*11260*/  HADD2.F32 R31, -RZ, R22.H1_H1 ;  /* 0x30000016ff1f7230 */ /* 0x000fe40000004100 */
[--C-:B------:R-:W-:Y:S02]  /*11270*/  HADD2.F32 R22, -RZ, R26.reuse.H0_H0 ;  /* 0x2000001aff167230 */ /* 0x100fe40000004100 */
        /* <DEDUP_REMOVED lines=8> */
[----:B------:R-:W-:Y:S01]  /*11300*/  FFMA.FTZ R30, R3, R6, RZ ;  /* 0x00000006031e7223 */ /* 0x000fe200000100ff */
[----:B------:R-:W-:-:S02]  /*11310*/  HADD2.F32 R19, -RZ, R19.H1_H1 ;  /* 0x30000013ff137230 */ /* 0x000fc40000004100 */
[----:B------:R-:W-:Y:S02]  /*11320*/  HADD2.F32 R21, -RZ, R21.H1_H1 ;  /* 0x30000015ff157230 */ /* 0x000fe40000004100 */
[-C--:B------:R-:W-:Y:S01]  /*11330*/  FFMA.FTZ R2, R2, R6.reuse, RZ ;  /* 0x0000000602027223 */ /* 0x080fe200000100ff */
[----:B------:R-:W-:Y:S02]  /*11340*/  HADD2.F32 R3, -RZ, R12.H0_H0 ;  /* 0x2000000cff037230 */ /* 0x000fe40000004100 */
[-C--:B------:R-:W-:Y:S01]  /*11350*/  FFMA.FTZ R30, R19, R27.reuse, R30 ;  /* 0x0000001b131e7223 */ /* 0x080fe2000001001e */
[----:B------:R-:W-:Y:S02]  /*11360*/  HADD2.F32 R19, -RZ, R20.H1_H1 ;  /* 0x30000014ff137230 */ /* 0x000fe40000004100 */
[----:B------:R-:W-:Y:S01]  /*11370*/  FFMA.FTZ R2, R21, R27, R2 ;  /* 0x0000001b15027223 */ /* 0x000fe20000010002 */
[----:B------:R-:W-:Y:S02]  /*11380*/  HADD2.F32 R21, -RZ, R14.H0_H0 ;  /* 0x2000000eff157230 */ /* 0x000fe40000004100 */
[----:B------:R-:W-:Y:S01]  /*11390*/  FFMA.FTZ R6, R5, R6, RZ ;  /* 0x0000000605067223 */ /* 0x000fe200000100ff */
[----:B------:R-:W-:-:S02]  /*113a0*/  HADD2.F32 R5, -RZ, R13.H0_H0 ;  /* 0x2000000dff057230 */ /* 0x000fc40000004100 */
[----:B------:R-:W-:Y:S01]  /*113b0*/  FFMA.FTZ R4, R19, R27, R4 ;  /* 0x0000001b13047223 */ /* 0x000fe20000010004 */
[----:B------:R-:W-:Y:S01]  /*113c0*/  FFMA.FTZ R3, R3, R29, R2 ;  /* 0x0000001d03037223 */ /* 0x000fe20000010002 */
[----:B------:R-:W-:Y:S02]  /*113d0*/  HADD2.F32 R2, -RZ, R13.H1_H1 ;  /* 0x3000000dff027230 */ /* 0x000fe40000004100 */
[----:B------:R-:W-:Y:S01]  /*113e0*/  FFMA.FTZ R6, R31, R27, R6 ;  /* 0x0000001b1f067223 */ /* 0x000fe20000010006 */
[-C--:B------:R-:W-:Y:S01]  /*113f0*/  FFMA.FTZ R19, R21, R29.reuse, R4 ;  /* 0x0000001d15137223 */ /* 0x080fe20000010004 */
[----:B------:R-:W-:Y:S02]  /*11400*/  HADD2.F32 R21, -RZ, R15.H0_H0 ;  /* 0x2000000fff157230 */ /* 0x000fe40000004100 */
[----:B------:R-:W-:Y:S01]  /*11410*/  FFMA.FTZ R5, R5, R29, R30 ;  /* 0x0000001d05057223 */ /* 0x000fe2000001001e */
[----:B------:R-:W-:Y:S02]  /*11420*/  HADD2.F32 R12, -RZ, R12.H1_H1 ;  /* 0x3000000cff0c7230 */ /* 0x000fe40000004100 */
[----:B------:R-:W-:-:S02]  /*11430*/  HADD2.F32 R14, -RZ, R14.H1_H1 ;  /* 0x3000000eff0e7230 */ /* 0x000fc40000004100 */
[----:B------:R-:W-:Y:S01]  /*11440*/  FFMA.FTZ R29, R21, R29, R6 ;  /* 0x0000001d151d7223 */ /* 0x000fe20000010006 */
[-C--:B------:R-:W-:Y:S01]  /*11450*/  FFMA.FTZ R5, R2, R28.reuse, R5 ;  /* 0x0000001c02057223 */ /* 0x080fe20000010005 */
[--C-:B-1----:R-:W-:Y:S02]  /*11460*/  HADD2.F32 R2, -RZ, R10.reuse.H0_H0 ;  /* 0x2000000aff027230 */ /* 0x102fe40000004100 */
[-C--:B------:R-:W-:Y:S01]  /*11470*/  FFMA.FTZ R3, R12, R28.reuse, R3 ;  /* 0x0000001c0c037223 */ /* 0x080fe20000010003 */
[----:B------:R-:W-:Y:S02]  /*11480*/  HADD2.F32 R6, -RZ, R23.H0_H0 ;  /* 0x20000017ff067230 */ /* 0x000fe40000004100 */
[----:B------:R-:W-:Y:S01]  /*11490*/  FFMA.FTZ R19, R14, R28, R19 ;  /* 0x0000001c0e137223 */ /* 0x000fe20000010013 */
[----:B------:R-:W-:Y:S02]  /*114a0*/  HADD2.F32 R4, -RZ, R15.H1_H1 ;  /* 0x3000000fff047230 */ /* 0x000fe40000004100 */
[----:B------:R-:W-:-:S02]  /*114b0*/  HADD2.F32 R10, -RZ, R10.H1_H1 ;  /* 0x3000000aff0a7230 */ /* 0x000fc40000004100 */
[----:B------:R-:W-:Y:S01]  /*114c0*/  FFMA.FTZ R3, R6, R2, R3 ;  /* 0x0000000206037223 */ /* 0x000fe20000010003 */
[----:B------:R-:W-:Y:S02]  /*114d0*/  HADD2.F32 R12, -RZ, R23.H1_H1 ;  /* 0x30000017ff0c7230 */ /* 0x000fe40000004100 */
[----:B------:R-:W-:Y:S01]  /*114e0*/  FFMA.FTZ R29, R4, R28, R29 ;  /* 0x0000001c041d7223 */ /* 0x000fe2000001001d */
[--C-:B------:R-:W-:Y:S02]  /*114f0*/  HADD2.F32 R14, -RZ, R24.reuse.H0_H0 ;  /* 0x20000018ff0e7230 */ /* 0x100fe40000004100 */
[--C-:B------:R-:W-:Y:S02]  /*11500*/  HADD2.F32 R20, -RZ, R25.reuse.H0_H0 ;  /* 0x20000019ff147230 */ /* 0x100fe40000004100 */
[----:B------:R-:W-:Y:S01]  /*11510*/  FFMA.FTZ R3, R12, R10, R3 ;  /* 0x0000000a0c037223 */ /* 0x000fe20000010003 */
[----:B------:R-:W-:Y:S02]  /*11520*/  HADD2.F32 R24, -RZ, R24.H1_H1 ;  /* 0x30000018ff187230 */ /* 0x000fe40000004100 */
[----:B------:R-:W-:Y:S01]  /*11530*/  FFMA.FTZ R5, R14, R2, R5 ;  /* 0x000000020e057223 */ /* 0x000fe20000010005 */
[----:B------:R-:W-:-:S02]  /*11540*/  HADD2.F32 R12, -RZ, R25.H1_H1 ;  /* 0x30000019ff0c7230 */ /* 0x000fc40000004100 */
[-C--:B------:R-:W-:Y:S01]  /*11550*/  FFMA.FTZ R19, R20, R2.reuse, R19 ;  /* 0x0000000214137223 */ /* 0x080fe20000010013 */
        /* <DEDUP_REMOVED lines=14> */
[----:B------:R-:W-:Y:S02]  /*11640*/  HADD2.F32 R12, -RZ, R7.H0_H0 ;  /* 0x20000007ff0c7230 */ /* 0x000fe40000004100 */
[----:B------:R-:W-:Y:S01]  /*11650*/  FFMA.FTZ R2, R3, R11, R2 ;  /* 0x0000000b03027223 */ /* 0x000fe20000010002 */
[----:B------:R-:W-:-:S02]  /*11660*/  HADD2.F32 R17, -RZ, R17.H1_H1 ;  /* 0x30000011ff117230 */ /* 0x000fc40000004100 */
[-C--:B------:R-:W-:Y:S01]  /*11670*/  FFMA.FTZ R10, R5, R11.reuse, R10 ;  /* 0x0000000b050a7223 */ /* 0x080fe2000001000a */
[----:B------:R-:W-:Y:S02]  /*11680*/  HADD2.F32 R13, -RZ, R7.H1_H1 ;  /* 0x30000007ff0d7230 */ /* 0x000fe40000004100 */
[----:B------:R-:W-:Y:S01]  /*11690*/  FFMA.FTZ R4, R12, R4, R29 ;  /* 0x000000040c047223 */ /* 0x000fe2000001001d */
        /* <DEDUP_REMOVED lines=18> */
.L_x_1919:
[----:B------:R-:W0:Y:S01]  /*117c0*/  LDC R43, c[0x0][0x23c] ;  /* 0x00008f00ff2b7b82 */ /* 0x000e220000000800 */
[----:B------:R-:W-:Y:S01]  /*117d0*/  IADD3 R46, R46, 0x20, RZ ;  /* 0x000000202e2e7810 */ /* 0x000fe20007ffe0ff */
[----:B------:R-:W-:-:S03]  /*117e0*/  UIADD3 UR4, UR4, 0x40, URZ ;  /* 0x0000004004047890 */ /* 0x000fc6000fffe03f */
[C---:B------:R-:W-:Y:S02]  /*117f0*/  ISETP.GE.AND P2, PT, R46.reuse, UR5, PT ;  /* 0x000000052e007c0c */ /* 0x040fe4000bf46270 */
[----:B------:R-:W-:Y:S01]  /*11800*/  ISETP.LT.AND P3, PT, R46, R45, PT ;  /* 0x0000002d2e00720c */ /* 0x000fe20003f61270 */
[----:B0-----:R-:W-:-:S12]  /*11810*/  IMAD.WIDE R8, R43, 0x10, R8 ;  /* 0x000000102b087825 */ /* 0x001fd800078e0208 */
[----:B------:R-:W-:Y:S05]  /*11820*/  @!P2 BRA P3, `(.L_x_1931) ;  /* 0xffffffa800fca947 */ /* 0x000fea000183ffff */
.L_x_1918:
        /* <DEDUP_REMOVED lines=8> */
.L_x_1936:
[----:B------:R-:W-:Y:S01]  /*118b0*/  ISETP.NE.AND P2, PT, R46, R36, PT ;  /* 0x000000242e00720c */ /* 0x000fe20003f45270 */
[----:B------:R-:W0:-:S12]  /*118c0*/  LDC R43, c[0x0][0x23c] ;  /* 0x00008f00ff2b7b82 */ /* 0x000e180000000800 */
[----:B-----5:R-:W1:Y:S01]  /*118d0*/  @!P2 LDC.64 R4, c[0x0][0x248] ;  /* 0x00009200ff04ab82 */ /* 0x020e620000000a00 */
[----:B------:R-:W-:Y:S02]  /*118e0*/  @!P2 IADD3 R44, R44, 0x1, RZ ;  /* 0x000000012c2ca810 */ /* 0x000fe40007ffe0ff */
[----:B------:R-:W-:Y:S02]  /*118f0*/  @!P2 LEA R3, R46, 0x1, 0x1 ;  /* 0x000000012e03a811 */ /* 0x000fe400078e08ff */
[----:B------:R-:W-:Y:S01]  /*11900*/  @!P2 LEA R16, R44, R1, 0x3 ;  /* 0x000000012c10a211 */ /* 0x000fe200078e18ff */
[----:B0-----:R-:W-:Y:S02]  /*11910*/  IMAD.WIDE R6, R43, 0x4, R8 ;  /* 0x000000042b067825 */ /* 0x001fe400078e0208 */
[----:B------:R-:W5:Y:S04]  /*11920*/  LDG.E.128.CONSTANT R8, desc[UR6][R8.64] ;  /* 0x0000000608087981 */ /* 0x000f68000c1e9d00 */
[----:B------:R0:W5:Y:S01]  /*11930*/  LDG.E.128.CONSTANT R12, desc[UR6][R6.64] ;  /* 0x00000006060c7981 */ /* 0x000162000c1e9d00 */
[----:B-1----:R-:W-:-:S03]  /*11940*/  @!P2 IMAD.WIDE R4, R3, 0x2, R4 ;  /* 0x000000020304a825 */ /* 0x002fc600078e0204 */
[----:B------:R-:W2:Y:S04]  /*11950*/  @!P2 LDL.64 R2, [R16] ;  /* 0x000000001002a983 */ /* 0x000ea80000100a00 */
[----:B------:R-:W3:Y:S01]  /*11960*/  @!P2 LDG.E.U16.CONSTANT R5, desc[UR6][R4.64] ;  /* 0x000000060405a981 */ /* 0x000ee2000c1e9500 */
[----:B--2---:R-:W-:Y:S02]  /*11970*/  @!P2 PRMT R0, R2, 0x7610, R0 ;  /* 0x000076100200a816 */ /* 0x004fe40000000000 */
[----:B------:R-:W-:Y:S02]  /*11980*/  @!P2 PRMT R96, R3, 0x7610, R96 ;  /* 0x000076100360a816 */ /* 0x000fe40000000060 */
[----:B------:R-:W-:Y:S02]  /*11990*/  @!P2 PRMT R0, R0, 0x7610, R2 ;  /* 0x000076100000a816 */ /* 0x000fe40000000002 */
[----:B------:R-:W-:Y:S01]  /*119a0*/  @!P2 PRMT R96, R96, 0x7610, R3 ;  /* 0x000076106060a816 */ /* 0x000fe20000000003 */
[----:B------:R-:W-:Y:S01]  /*119b0*/  IMAD.WIDE R2, R43, 0x4, R6 ;  /* 0x000000042b027825 */ /* 0x000fe200078e0206 */
[----:B---3--:R-:W-:Y:S01]  /*119c0*/  @!P2 IADD3 R36, R5, R46, RZ ;  /* 0x0000002e0524a210 */ /* 0x008fe20007ffe0ff */
[----:B0-----:R-:W-:Y:S06]  /*119d0*/  @!P1 BRA `(.L_x_1933) ;  /* 0x0000001c00449947 */ /* 0x001fec0003800000 */
[----:B------:R-:W2:Y:S01]  /*119e0*/  LDG.E.128.CONSTANT R4, desc[UR6][R2.64] ;  /* 0x0000000602047981 */ /* 0x000ea2000c1e9d00 */
[--C-:B-----5:R-:W-:Y:S02]  /*119f0*/  SHF.R.U32.HI R22, RZ, 0xe, R12.reuse ;  /* 0x0000000eff167819 */ /* 0x120fe4000001160c */
[C---:B------:R-:W-:Y:S02]  /*11a00*/  LOP3.LUT R18, R12.reuse, 0x380038, RZ, 0xc0, !PT ;  /* 0x003800380c127812 */ /* 0x040fe400078ec0ff */
[----:B------:R-:W-:Y:S02]  /*11a10*/  SHF.R.U32.HI R55, RZ, 0x6, R12 ;  /* 0x00000006ff377819 */ /* 0x000fe4000001160c */
[----:B------:R-:W-:Y:S02]  /*11a20*/  LOP3.LUT R67, R12, 0x70007, RZ, 0xc0, !PT ;  /* 0x000700070c437812 */ /* 0x000fe400078ec0ff */
[----:B------:R-:W-:Y:S02]  /*11a30*/  SHF.R.U32.HI R21, RZ, 0xf, R10 ;  /* 0x0000000fff157819 */ /* 0x000fe4000001160a */
[----:B------:R-:W-:-:S02]  /*11a40*/  SHF.R.U32.HI R12, RZ, 0xe, R13 ;  /* 0x0000000eff0c7819 */ /* 0x000fc4000001160d */
[C---:B------:R-:W-:Y:S02]  /*11a50*/  LOP3.LUT R23, R13.reuse, 0x380038, RZ, 0xc0, !PT ;  /* 0x003800380d177812 */ /* 0x040fe400078ec0ff */
[----:B------:R-:W-:Y:S02]  /*11a60*/  SHF.R.U32.HI R53, RZ, 0x6, R13 ;  /* 0x00000006ff357819 */ /* 0x000fe4000001160d */
[----:B------:R-:W-:Y:S01]  /*11a70*/  LOP3.LUT R65, R13, 0x70007, RZ, 0xc0, !PT ;  /* 0x000700070d417812 */ /* 0x000fe200078ec0ff */
[----:B------:R-:W-:Y:S01]  /*11a80*/  HFMA2.MMA R13, -RZ, RZ, 0, 0.015625 ;  /* 0x00002400ff0d7435 */ /* 0x000fe200000001ff */
[----:B------:R-:W-:Y:S02]  /*11a90*/  SHF.R.U32.HI R19, RZ, 0xf, R9 ;  /* 0x0000000fff137819 */ /* 0x000fe40000011609 */
        /* <DEDUP_REMOVED lines=10> */
[----:B------:R-:W-:Y:S02]  /*11b40*/  SHF.R.U32.HI R27, RZ, 0xf, R11 ;  /* 0x0000000fff1b7819 */ /* 0x000fe4000001160b */
[----:B------:R-:W-:Y:S02]  /*11b50*/  SHF.R.U32.HI R26, RZ, 0xe, R14 ;  /* 0x0000000eff1a7819 */ /* 0x000fe4000001160e */
[----:B------:R-:W-:Y:S02]  /*11b60*/  LOP3.LUT R21, R21, 0x10001, RZ, 0xc0, !PT ;  /* 0x0001000115157812 */ /* 0x000fe400078ec0ff */
        /* <DEDUP_REMOVED lines=10> */
[----:B------:R-:W-:Y:S02]  /*11c10*/  LOP3.LUT R70, R21, 0x20002, R26, 0xf8, !PT ;  /* 0x0002000215467812 */ /* 0x000fe400078ef81a */
[----:B------:R-:W-:Y:S02]  /*11c20*/  LOP3.LUT R31, R15, 0x380038, RZ, 0xc0, !PT ;  /* 0x003800380f1f7812 */ /* 0x000fe400078ec0ff */
[----:B------:R-:W-:-:S02]  /*11c30*/  LOP3.LUT R68, R19, 0x20002, R12, 0xf8, !PT ;  /* 0x0002000213447812 */ /* 0x000fc400078ef80c */
[----:B------:R-:W-:Y:S02]  /*11c40*/  LOP3.LUT R32, R11, 0x20002, R22, 0xf8, !PT ;  /* 0x000200020b207812 */ /* 0x000fe400078ef816 */
[----:B------:R-:W-:Y:S02]  /*11c50*/  PRMT R16, R13, 0x7610, R16 ;  /* 0x000076100d107816 */ /* 0x000fe40000000010 */
[----:B------:R-:W-:Y:S02]  /*11c60*/  PRMT R11, R49, 0x9910, RZ ;  /* 0x00009910310b7816 */ /* 0x000fe400000000ff */
[----:B------:R-:W-:Y:S02]  /*11c70*/  LOP3.LUT R72, R27, 0x20002, R14, 0xf8, !PT ;  /* 0x000200021b487812 */ /* 0x000fe400078ef80e */
[----:B------:R-:W-:Y:S02]  /*11c80*/  LOP3.LUT R83, R20, 0x64006400, RZ, 0xfc, !PT ;  /* 0x6400640014537812 */ /* 0x000fe400078efcff */
[----:B------:R-:W-:-:S02]  /*11c90*/  LOP3.LUT R77, R31, 0x64006400, RZ, 0xfc, !PT ;  /* 0x640064001f4d7812 */ /* 0x000fc400078efcff */
[----:B------:R-:W-:Y:S02]  /*11ca0*/  LOP3.LUT R85, R29, 0x64006400, RZ, 0xfc, !PT ;  /* 0x640064001d557812 */ /* 0x000fe400078efcff */
[----:B------:R-:W-:Y:S02]  /*11cb0*/  LOP3.LUT R20, R55, 0x380038, RZ, 0xc0, !PT ;  /* 0x0038003837147812 */ /* 0x000fe400078ec0ff */
[----:B------:R-:W-:Y:S02]  /*11cc0*/  LOP3.LUT R31, R10, 0x380038, RZ, 0xc0, !PT ;  /* 0x003800380a1f7812 */ /* 0x000fe400078ec0ff */
[----:B------:R-:W-:Y:S02]  /*11cd0*/  ISETP.NE.AND P2, PT, R11, RZ, PT ;  /* 0x000000ff0b00720c */ /* 0x000fe40003f45270 */
[----:B------:R-:W-:Y:S02]  /*11ce0*/  LOP3.LUT R29, R54, 0x380038, RZ, 0xc0, !PT ;  /* 0x00380038361d7812 */ /* 0x000fe400078ec0ff */
[----:B------:R-:W-:-:S02]  /*11cf0*/  SHF.R.U32.HI R61, RZ, 0x6, R15 ;  /* 0x00000006ff3d7819 */ /* 0x000fc4000001160f */
[----:B------:R-:W-:Y:S02]  /*11d00*/  LOP3.LUT R66, R15, 0x70007, RZ, 0xc0, !PT ;  /* 0x000700070f427812 */ /* 0x000fe400078ec0ff */
[----:B------:R-:W-:Y:S02]  /*11d10*/  MOV R24, 0x3000 ;  /* 0x0000300000187802 */ /* 0x000fe40000000f00 */
        /* <DEDUP_REMOVED lines=25> */
[----:B------:R-:W-:Y:S01]  /*11eb0*/  LOP3.LUT R65, R65, 0x64006400, RZ, 0xfc, !PT ;  /* 0x6400640041417812 */ /* 0x000fe200078efcff */
[----:B------:R-:W-:Y:S01]  /*11ec0*/  HADD2 R90, R57, -1028, -1028 ;  /* 0xe404e404395a7430 */ /* 0x000fe20000000000 */
[----:B------:R-:W-:Y:S01]  /*11ed0*/  LOP3.LUT R64, R64, 0x64006400, RZ, 0xfc, !PT ;  /* 0x6400640040407812 */ /* 0x000fe200078efcff */
[----:B------:R-:W-:Y:S01]  /*11ee0*/  HADD2 R88, R62, -1028, -1028 ;  /* 0xe404e4043e587430 */ /* 0x000fe20000000000 */
[----:B------:R-:W-:-:S02]  /*11ef0*/  LOP3.LUT R59, R59, 0x64006400, RZ, 0xfc, !PT ;  /* 0x640064003b3b7812 */ /* 0x000fc400078efcff */
[----:B------:R-:W-:Y:S02]  /*11f00*/  LOP3.LUT R66, R66, 0x64006400, RZ, 0xfc, !PT ;  /* 0x6400640042427812 */ /* 0x000fe400078efcff */
[----:B------:R-:W-:Y:S02]  /*11f10*/  ISETP.GE.AND P3, PT, R47, 0x2, PT ;  /* 0x000000022f00780c */ /* 0x000fe40003f66270 */
[--C-:B--2---:R-:W-:Y:S02]  /*11f20*/  SHF.R.U32.HI R21, RZ, 0xd, R5.reuse ;  /* 0x0000000dff157819 */ /* 0x104fe40000011605 */
        /* <DEDUP_REMOVED lines=8> */
[----:B------:R-:W-:-:S02]  /*11fb0*/  LOP3.LUT R6, R68, 0x40004, R21, 0xf8, !PT ;  /* 0x0004000444067812 */ /* 0x000fc400078ef815 */
[--C-:B------:R-:W-:Y:S02]  /*11fc0*/  SHF.R.U32.HI R19, RZ, 0xd, R4.reuse ;  /* 0x0000000dff137819 */ /* 0x100fe40000011604 */
[----:B------:R-:W-:Y:S02]  /*11fd0*/  LOP3.LUT R21, R18, 0x64006400, RZ, 0xfc, !PT ;  /* 0x6400640012157812 */ /* 0x000fe400078efcff */
[----:B------:R-:W-:Y:S02]  /*11fe0*/  LOP3.LUT R22, R4, 0x380038, RZ, 0xc0, !PT ;  /* 0x0038003804167812 */ /* 0x000fe400078ec0ff */
[----:B------:R-:W-:Y:S01]  /*11ff0*/  LOP3.LUT R18, R52, 0x380038, RZ, 0xc0, !PT ;  /* 0x0038003834127812 */ /* 0x000fe200078ec0ff */
[----:B------:R-:W-:Y:S01]  /*12000*/  HFMA2 R80, R21, R24.H0_H0, -132, -132 ;  /* 0xd820d82015507431 */ /* 0x000fe20000040018 */
[----:B------:R-:W-:Y:S02]  /*12010*/  SHF.R.U32.HI R11, RZ, 0x6, R4 ;  /* 0x00000006ff0b7819 */ /* 0x000fe40000011604 */
[----:B------:R-:W-:-:S02]  /*12020*/  LOP3.LUT R34, R7, 0x380038, RZ, 0xc0, !PT ;  /* 0x0038003807227812 */ /* 0x000fc400078ec0ff */
[----:B------:R-:W-:Y:S02]  /*12030*/  SHF.R.U32.HI R14, RZ, 0x6, R7 ;  /* 0x00000006ff0e7819 */ /* 0x000fe40000011607 */
[----:B------:R-:W-:Y:S02]  /*12040*/  LOP3.LUT R63, R7, 0x70007, RZ, 0xc0, !PT ;  /* 0x00070007073f7812 */ /* 0x000fe400078ec0ff */
[----:B------:R-:W-:Y:S02]  /*12050*/  LOP3.LUT R15, R4, 0x70007, RZ, 0xc0, !PT ;  /* 0x00070007040f7812 */ /* 0x000fe400078ec0ff */
[----:B------:R-:W-:Y:S02]  /*12060*/  LOP3.LUT R7, R72, 0x40004, R27, 0xf8, !PT ;  /* 0x0004000448077812 */ /* 0x000fe400078ef81b */
[----:B------:R-:W-:Y:S02]  /*12070*/  LOP3.LUT R4, R32, 0x40004, R19, 0xf8, !PT ;  /* 0x0004000420047812 */ /* 0x000fe400078ef813 */
        /* <DEDUP_REMOVED lines=39> */
[----:B------:R-:W-:Y:S02]  /*122f0*/  LOP3.LUT R5, R70, 0x40004, R5, 0xf8, !PT ;  /* 0x0004000446057812 */ /* 0x000fe400078ef805 */
        /* <DEDUP_REMOVED lines=118> */
[-C--:B------:R-:W-:Y:S02]  /*12a60*/  HFMA2.MMA R4, R81, R7.reuse, R12 ;  /* 0x0000000751047235 */ /* 0x080fe4000000000c */
[----:B------:R-:W1:Y:S01]  /*12a70*/  LDS.128 R12, [UR4+0x30] ;  /* 0x00003004ff0c7984 */ /* 0x000e620008000c00 */
[----:B------:R-:W-:Y:S01]  /*12a80*/  HFMA2.MMA R97, R53, R7, R97 ;  /* 0x0000000735617235 */ /* 0x000fe20000000061 */
[----:B------:R-:W-:-:S04]  /*12a90*/  HFMA2 R7, R54, R7, R6 ;  /* 0x0000000736077231 */ /* 0x000fc80000000006 */
        /* <DEDUP_REMOVED lines=40> */
.L_x_1934:
        /* <DEDUP_REMOVED lines=80> */
.L_x_1935:
        /* <DEDUP_REMOVED lines=77> */
.L_x_1933:
[----:B------:R-:W-:Y:S01]  /*136f0*/  IADD3 R46, R46, 0x20, RZ ;  /* 0x000000202e2e7810 */ /* 0x000fe20007ffe0ff */
[----:B------:R-:W-:Y:S01]  /*13700*/  UIADD3 UR4, UR4, 0x40, URZ ;  /* 0x0000004004047890 */ /* 0x000fe2000fffe03f */
[----:B-----5:R-:W-:Y:S02]  /*13710*/  IMAD.WIDE R8, R43, 0x4, R2 ;  /* 0x000000042b087825 */ /* 0x020fe400078e0202 */
[C---:B------:R-:W-:Y:S02]  /*13720*/  ISETP.GE.AND P2, PT, R46.reuse, UR5, PT ;  /* 0x000000052e007c0c */ /* 0x040fe4000bf46270 */
[----:B------:R-:W-:-:S13]  /*13730*/  ISETP.LT.AND P3, PT, R46, R45, PT ;  /* 0x0000002d2e00720c */ /* 0x000fda0003f61270 */
[----:B------:R-:W-:Y:S05]  /*13740*/  @!P2 BRA P3, `(.L_x_1936) ;  /* 0xffffffe00058a947 */ /* 0x000fea000183ffff */
.L_x_1932:
        /* <DEDUP_REMOVED lines=11> */
.L_x_1941:
[----:B------:R-:W-:-:S13]  /*13800*/  ISETP.NE.AND P2, PT, R46, R36, PT ;  /* 0x000000242e00720c */ /* 0x000fda0003f45270 */
[----:B-----5:R-:W0:Y:S01]  /*13810*/  @!P2 LDC.64 R4, c[0x0][0x248] ;  /* 0x00009200ff04ab82 */ /* 0x020e220000000a00 */
        /* <DEDUP_REMOVED lines=34> */
[----:B------:R-:W-:Y:S02]  /*13a40*/  LOP3.LUT R11, R5, 0x64006400, RZ, 0xfc, !PT ;  /* 0x64006400050b7812 */ /* 0x000fe400078efcff */
[----:B------:R-:W-:Y:S02]  /*13a50*/  SHF.R.U32.HI R58, RZ, 0x8, R7 ;  /* 0x00000008ff3a7819 */ /* 0x000fe40000011607 */
[----:B------:R-:W-:Y:S01]  /*13a60*/  LOP3.LUT R5, R15, 0xc000c, RZ, 0xc0, !PT ;  /* 0x000c000c0f057812 */ /* 0x000fe200078ec0ff */
[----:B------:R-:W-:Y:S01]  /*13a70*/  HFMA2 R11, R11, R12.H1_H1, -258, -258 ;  /* 0xdc08dc080b0b7431 */ /* 0x000fe2000006000c */
[----:B------:R-:W-:Y:S02]  /*13a80*/  LOP3.LUT R16, R6, 0x64006400, RZ, 0xfc, !PT ;  /* 0x6400640006107812 */ /* 0x000fe400078efcff */
[----:B------:R-:W-:-:S02]  /*13a90*/  LOP3.LUT R6, R54, 0xc000c, RZ, 0xc0, !PT ;  /* 0x000c000c36067812 */ /* 0x000fc400078ec0ff */
[C---:B------:R-:W-:Y:S01]  /*13aa0*/  LOP3.LUT R24, R7.reuse, 0x300030, RZ, 0xc0, !PT ;  /* 0x0030003007187812 */ /* 0x040fe200078ec0ff */
[----:B------:R-:W-:Y:S01]  /*13ab0*/  HFMA2 R16, R16, R12.H1_H1, -258, -258 ;  /* 0xdc08dc0810107431 */ /* 0x000fe2000006000c */
[C---:B------:R-:W-:Y:S02]  /*13ac0*/  LOP3.LUT R32, R7.reuse, 0xc000c0, RZ, 0xc0, !PT ;  /* 0x00c000c007207812 */ /* 0x040fe400078ec0ff */
        /* <DEDUP_REMOVED lines=122> */
.L_x_1939:
        /* <DEDUP_REMOVED lines=46> */
.L_x_1940:
        /* <DEDUP_REMOVED lines=44> */
.L_x_1938:
[----:B------:R-:W-:Y:S01]  /*14810*/  IADD3 R46, R46, 0x10, RZ ;  /* 0x000000102e2e7810 */ /* 0x000fe20007ffe0ff */
[----:B------:R-:W-:Y:S01]  /*14820*/  UIADD3 UR4, UR4, 0x20, URZ ;  /* 0x0000002004047890 */ /* 0x000fe2000fffe03f */
[----:B------:R-:W-:Y:S02]  /*14830*/  IADD3 R8, P3, R8, R3, RZ ;  /* 0x0000000308087210 */ /* 0x000fe40007f7e0ff */
[C---:B------:R-:W-:Y:S02]  /*14840*/  ISETP.GE.AND P2, PT, R46.reuse, UR5, PT ;  /* 0x000000052e007c0c */ /* 0x040fe4000bf46270 */
[----:B------:R-:W-:Y:S02]  /*14850*/  ISETP.LT.AND P4, PT, R46, R45, PT ;  /* 0x0000002d2e00720c */ /* 0x000fe40003f81270 */
[----:B------:R-:W-:-:S11]  /*14860*/  IADD3.X R9, R9, R43, RZ, P3, !PT ;  /* 0x0000002b09097210 */ /* 0x000fd60001ffe4ff */
[----:B------:R-:W-:Y:S05]  /*14870*/  @!P2 BRA P4, `(.L_x_1941) ;  /* 0xffffffec00e0a947 */ /* 0x000fea000203ffff */
.L_x_1937:
[----:B------:R-:W-:Y:S05]  /*14880*/  @!P1 EXIT ;  /* 0x000000000000994d */ /* 0x000fea0003800000 */
[----:B------:R-:W0:Y:S01]  /*14890*/  S2R R0, SR_CTAID.X ;  /* 0x0000000000007919 */ /* 0x000e220000002500 */
[----:B------:R-:W1:Y:S01]  /*148a0*/  S2UR UR4, SR_CTAID.Y ;  /* 0x00000000000479c3 */ /* 0x000e620000002600 */
[----:B------:R-:W-:Y:S01]  /*148b0*/  HMUL2 R13, R42, R49.H0_H0 ;  /* 0x200000312a0d7232 */ /* 0x000fe20000000000 */
[----:B------:R-:W0:Y:S06]  /*148c0*/  S2R R3, SR_TID.X ;  /* 0x0000000000037919 */ /* 0x000e2c0000002100 */
[----:B------:R-:W2:Y:S08]  /*148d0*/  LDC R8, c[0x0][0x23c] ;  /* 0x00008f00ff087b82 */ /* 0x000eb00000000800 */
[----:B-----5:R-:W3:Y:S01]  /*148e0*/  LDC.64 R6, c[0x0][0x230] ;  /* 0x00008c00ff067b82 */ /* 0x020ee20000000a00 */
[----:B-1----:R-:W-:Y:S01]  /*148f0*/  UIMAD UR4, UR4, 0x3, URZ ;  /* 0x00000003040478a4 */ /* 0x002fe2000f8e023f */
        /* <DEDUP_REMOVED lines=12> */
.L_x_1945:
[----:B------:R-:W0:Y:S02]  /*149c0*/  LDS R10, [R4] ;  /* 0x00000000040a7984 */ /* 0x000e240000000800 */
[----:B0-----:R-:W-:-:S06]  /*149d0*/  HADD2 R11, R10, R13 ;  /* 0x0000000d0a0b7230 */ /* 0x001fcc0000000000 */
[----:B------:R-:W0:Y:S02]  /*149e0*/  ATOMS.CAST.SPIN R11, [R4], R10, R11 ;  /* 0x0000000a040b738d */ /* 0x000e24000180000b */
[----:B0-----:R-:W-:-:S13]  /*149f0*/  ISETP.EQ.U32.AND P0, PT, R11, 0x1, PT ;  /* 0x000000010b00780c */ /* 0x001fda0003f02070 */
[----:B------:R-:W-:Y:S05]  /*14a00*/  @!P0 BRA `(.L_x_1945) ;  /* 0xfffffffc00ec8947 */ /* 0x000fea000383ffff */
[----:B------:R-:W-:Y:S05]  /*14a10*/  BRA `(.L_x_1943) ;  /* 0x00000000000c7947 */ /* 0x000fea0003800000 */
.L_x_1944:
[----:B------:R-:W2:Y:S02]  /*14a20*/  LD.E R0, desc[UR6][R2.64] ;  /* 0x0000000602007980 */ /* 0x000ea4000c101900 */
[----:B--2---:R-:W-:-:S05]  /*14a30*/  IADD3 R5, R13, R0, RZ ;  /* 0x000000000d057210 */ /* 0x004fca0007ffe0ff */
[----:B------:R0:W-:Y:S02]  /*14a40*/  ST.E desc[UR6][R2.64], R5 ;  /* 0x0000000502007985 */ /* 0x0001e4000c101906 */
.L_x_1943:
[----:B------:R-:W-:Y:S05]  /*14a50*/  BSYNC B0 ;  /* 0x0000000000007941 */ /* 0x000fea0003800000 */
.L_x_1942:
[----:B------:R1:W-:Y:S01]  /*14a60*/  ATOM.E.ADD.F16x2.RN.STRONG.GPU P0, RZ, desc[UR6][R2.64+0x4], R41 ;  /* 0x0000042902ff79a2 */ /* 0x0003e2000810e1c6 */
[----:B------:R-:W-:Y:S04]  /*14a70*/  BSSY B0, `(.L_x_1946) ;  /* 0x000000e000007945 */ /* 0x000fe80003800000 */
[----:B-1----:R-:W-:Y:S05]  /*14a80*/  @P0 BRA `(.L_x_1947) ;  /* 0x0000000000300947 */ /* 0x002fea0003800000 */
[----:B------:R-:W1:Y:S02]  /*14a90*/  QSPC.E.S P0, RZ, [R2+0x4] ;  /* 0x0000040002ff73aa */ /* 0x000e640000000500 */
[----:B-1----:R-:W-:Y:S05]  /*14aa0*/  @!P0 BRA `(.L_x_1948) ;  /* 0x00000000001c8947 */ /* 0x002fea0003800000 */
[----:B0-----:R-:W-:-:S07]  /*14ab0*/  MOV R2, R2 ;  /* 0x0000000200027202 */ /* 0x001fce0000000f00 */
.L_x_1949:
[----:B------:R-:W0:Y:S02]  /*14ac0*/  LDS R4, [R2+0x4] ;  /* 0x0000040002047984 */ /* 0x000e240000000800 */
[----:B0-----:R-:W-:-:S10]  /*14ad0*/  HFMA2.MMA R5, R4, 1, 1, R41 ;  /* 0x3c003c0004057835 */ /* 0x001fd40000000029 */
[----:B------:R-:W0:Y:S02]  /*14ae0*/  ATOMS.CAST.SPIN R5, [R2+0x4], R4, R5 ;  /* 0x000004040205738d */ /* 0x000e240001800005 */
[----:B0-----:R-:W-:-:S13]  /*14af0*/  ISETP.EQ.U32.AND P0, PT, R5, 0x1, PT ;  /* 0x000000010500780c */ /* 0x001fda0003f02070 */
[----:B------:R-:W-:Y:S05]  /*14b00*/  @!P0 BRA `(.L_x_1949) ;  /* 0xfffffffc00ec8947 */ /* 0x000fea000383ffff */
[----:B------:R-:W-:Y:S05]  /*14b10*/  BRA `(.L_x_1947) ;  /* 0x00000000000c7947 */ /* 0x000fea0003800000 */
.L_x_1948:
[----:B------:R-:W0:Y:S02]  /*14b20*/  LD.E R0, desc[UR6][R2.64+0x4] ;  /* 0x0000040602007980 */ /* 0x000e24000c101900 */
[----:B0-----:R-:W-:-:S05]  /*14b30*/  IADD3 R5, R41, R0, RZ ;  /* 0x0000000029057210 */ /* 0x001fca0007ffe0ff */
[----:B------:R1:W-:Y:S02]  /*14b40*/  ST.E desc[UR6][R2.64+0x4], R5 ;  /* 0x0000040502007985 */ /* 0x0003e4000c101906 */
.L_x_1947:
[----:B------:R-:W-:Y:S05]  /*14b50*/  BSYNC B0 ;  /* 0x0000000000007941 */ /* 0x000fea0003800000 */
.L_x_1946:
[----:B------:R-:W-:-:S13]  /*14b60*/  ISETP.GE.AND P0, PT, R47, 0x2, PT ;  /* 0x000000022f00780c */ /* 0x000fda0003f06270 */
[----:B------:R-:W-:Y:S05]  /*14b70*/  @!P0 EXIT ;  /* 0x000000000000894d */ /* 0x000fea0003800000 */
[----:B------:R-:W-:Y:S01]  /*14b80*/  IADD3 R9, R9, R8, RZ ;  /* 0x0000000809097210 */ /* 0x000fe20007ffe0ff */
[----:B------:R-:W-:-:S04]  /*14b90*/  HMUL2 R13, R40, R48.H0_H0 ;  /* 0x20000030280d7232 */ /* 0x000fc80000000000 */
[----:B01----:R-:W-:-:S05]  /*14ba0*/  IMAD.WIDE R2, R9, 0x2, R6 ;  /* 0x0000000209027825 */ /* 0x003fca00078e0206 */
        /* <DEDUP_REMOVED lines=8> */
.L_x_1953:
[----:B------:R-:W0:Y:S02]  /*14c30*/  LDS R10, [R4] ;  /* 0x00000000040a7984 */ /* 0x000e240000000800 */
[----:B0-----:R-:W-:-:S06]  /*14c40*/  HADD2 R11, R10, R13 ;  /* 0x0000000d0a0b7230 */ /* 0x001fcc0000000000 */
[----:B------:R-:W0:Y:S02]  /*14c50*/  ATOMS.CAST.SPIN R11, [R4], R10, R11 ;  /* 0x0000000a040b738d */ /* 0x000e24000180000b */
[----:B0-----:R-:W-:-:S13]  /*14c60*/  ISETP.EQ.U32.AND P0, PT, R11, 0x1, PT ;  /* 0x000000010b00780c */ /* 0x001fda0003f02070 */
[----:B------:R-:W-:Y:S05]  /*14c70*/  @!P0 BRA `(.L_x_1953) ;  /* 0xfffffffc00ec8947 */ /* 0x000fea000383ffff */
[----:B------:R-:W-:Y:S05]  /*14c80*/  BRA `(.L_x_1951) ;  /* 0x00000000000c7947 */ /* 0x000fea0003800000 */
.L_x_1952:
[----:B------:R-:W2:Y:S02]  /*14c90*/  LD.E R0, desc[UR6][R2.64] ;  /* 0x0000000602007980 */ /* 0x000ea4000c101900 */
[----:B--2---:R-:W-:-:S05]  /*14ca0*/  IADD3 R5, R13, R0, RZ ;  /* 0x000000000d057210 */ /* 0x004fca0007ffe0ff */
[----:B------:R0:W-:Y:S02]  /*14cb0*/  ST.E desc[UR6][R2.64], R5 ;  /* 0x0000000502007985 */ /* 0x0001e4000c101906 */
.L_x_1951:
[----:B------:R-:W-:Y:S05]  /*14cc0*/  BSYNC B0 ;  /* 0x0000000000007941 */ /* 0x000fea0003800000 */
.L_x_1950:
[----:B------:R1:W-:Y:S01]  /*14cd0*/  ATOM.E.ADD.F16x2.RN.STRONG.GPU P0, RZ, desc[UR6][R2.64+0x4], R39 ;  /* 0x0000042702ff79a2 */ /* 0x0003e2000810e1c6 */
[----:B------:R-:W-:Y:S04]  /*14ce0*/  BSSY B0, `(.L_x_1954) ;  /* 0x000000e000007945 */ /* 0x000fe80003800000 */
[----:B-1----:R-:W-:Y:S05]  /*14cf0*/  @P0 BRA `(.L_x_1955) ;  /* 0x0000000000300947 */ /* 0x002fea0003800000 */
[----:B------:R-:W1:Y:S02]  /*14d00*/  QSPC.E.S P0, RZ, [R2+0x4] ;  /* 0x0000040002ff73aa */ /* 0x000e640000000500 */
[----:B-1----:R-:W-:Y:S05]  /*14d10*/  @!P0 BRA `(.L_x_1956) ;  /* 0x00000000001c8947 */ /* 0x002fea0003800000 */
[----:B0-----:R-:W-:-:S07]  /*14d20*/  MOV R2, R2 ;  /* 0x0000000200027202 */ /* 0x001fce0000000f00 */
.L_x_1957:
[----:B------:R-:W0:Y:S02]  /*14d30*/  LDS R4, [R2+0x4] ;  /* 0x0000040002047984 */ /* 0x000e240000000800 */
[----:B0-----:R-:W-:-:S10]  /*14d40*/  HFMA2.MMA R5, R4, 1, 1, R39 ;  /* 0x3c003c0004057835 */ /* 0x001fd40000000027 */
[----:B------:R-:W0:Y:S02]  /*14d50*/  ATOMS.CAST.SPIN R5, [R2+0x4], R4, R5 ;  /* 0x000004040205738d */ /* 0x000e240001800005 */
[----:B0-----:R-:W-:-:S13]  /*14d60*/  ISETP.EQ.U32.AND P0, PT, R5, 0x1, PT ;  /* 0x000000010500780c */ /* 0x001fda0003f02070 */
[----:B------:R-:W-:Y:S05]  /*14d70*/  @!P0 BRA `(.L_x_1957) ;  /* 0xfffffffc00ec8947 */ /* 0x000fea000383ffff */
[----:B------:R-:W-:Y:S05]  /*14d80*/  BRA `(.L_x_1955) ;  /* 0x00000000000c7947 */ /* 0x000fea0003800000 */
.L_x_1956:
[----:B------:R-:W0:Y:S02]  /*14d90*/  LD.E R0, desc[UR6][R2.64+0x4] ;  /* 0x0000040602007980 */ /* 0x000e24000c101900 */
[----:B0-----:R-:W-:-:S05]  /*14da0*/  IADD3 R5, R39, R0, RZ ;  /* 0x0000000027057210 */ /* 0x001fca0007ffe0ff */
[----:B------:R1:W-:Y:S02]  /*14db0*/  ST.E desc[UR6][R2.64+0x4], R5 ;  /* 0x0000040502007985 */ /* 0x0003e4000c101906 */
.L_x_1955:
[----:B------:R-:W-:Y:S05]  /*14dc0*/  BSYNC B0 ;  /* 0x0000000000007941 */ /* 0x000fea0003800000 */
.L_x_1954:
[----:B------:R-:W-:-:S13]  /*14dd0*/  ISETP.NE.AND P0, PT, R47, 0x2, PT ;  /* 0x000000022f00780c */ /* 0x000fda0003f05270 */
[----:B------:R-:W-:Y:S05]  /*14de0*/  @!P0 EXIT ;  /* 0x000000000000894d */ /* 0x000fea0003800000 */
[----:B01----:R-:W-:Y:S01]  /*14df0*/  IADD3 R3, R9, R8, RZ ;  /* 0x0000000809037210 */ /* 0x003fe20007ffe0ff */
        /* <DEDUP_REMOVED lines=10> */
.L_x_1961:
[----:B------:R-:W0:Y:S02]  /*14ea0*/  LDS R6, [R4] ;  /* 0x0000000004067984 */ /* 0x000e240000000800 */
[----:B0-----:R-:W-:-:S06]  /*14eb0*/  HADD2 R7, R6, R9 ;  /* 0x0000000906077230 */ /* 0x001fcc0000000000 */
[----:B------:R-:W0:Y:S02]  /*14ec0*/  ATOMS.CAST.SPIN R7, [R4], R6, R7 ;  /* 0x000000060407738d */ /* 0x000e240001800007 */
[----:B0-----:R-:W-:-:S13]  /*14ed0*/  ISETP.EQ.U32.AND P0, PT, R7, 0x1, PT ;  /* 0x000000010700780c */ /* 0x001fda0003f02070 */
[----:B------:R-:W-:Y:S05]  /*14ee0*/  @!P0 BRA `(.L_x_1961) ;  /* 0xfffffffc00ec8947 */ /* 0x000fea000383ffff */
[----:B------:R-:W-:Y:S05]  /*14ef0*/  BRA `(.L_x_1959) ;  /* 0x00000000000c7947 */ /* 0x000fea0003800000 */
.L_x_1960:
[----:B------:R-:W2:Y:S02]  /*14f00*/  LD.E R0, desc[UR6][R2.64] ;  /* 0x0000000602007980 */ /* 0x000ea4000c101900 */
[----:B--2---:R-:W-:-:S05]  /*14f10*/  IADD3 R5, R9, R0, RZ ;  /* 0x0000000009057210 */ /* 0x004fca0007ffe0ff */
[----:B------:R0:W-:Y:S02]  /*14f20*/  ST.E desc[UR6][R2.64], R5 ;  /* 0x0000000502007985 */ /* 0x0001e4000c101906 */
.L_x_1959:
[----:B------:R-:W-:Y:S05]  /*14f30*/  BSYNC B0 ;  /* 0x0000000000007941 */ /* 0x000fea0003800000 */
.L_x_1958:
[----:B------:R1:W-:Y:S02]  /*14f40*/  ATOM.E.ADD.F16x2.RN.STRONG.GPU P0, RZ, desc[UR6][R2.64+0x4], R37 ;  /* 0x0000042502ff79a2 */ /* 0x0003e4000810e1c6 */
[----:B-1----:R-:W-:Y:S05]  /*14f50*/  @P0 EXIT ;  /* 0x000000000000094d */ /* 0x002fea0003800000 */
[----:B------:R-:W1:Y:S02]  /*14f60*/  QSPC.E.S P0, RZ, [R2+0x4] ;  /* 0x0000040002ff73aa */ /* 0x000e640000000500 */
[----:B-1----:R-:W-:Y:S05]  /*14f70*/  @!P0 BRA `(.L_x_1962) ;  /* 0x00000000001c8947 */ /* 0x002fea0003800000 */
[----:B0-----:R-:W-:-:S07]  /*14f80*/  MOV R2, R2 ;  /* 0x0000000200027202 */ /* 0x001fce0000000f00 */
.L_x_1963:
[----:B------:R-:W0:Y:S02]  /*14f90*/  LDS R4, [R2+0x4] ;  /* 0x0000040002047984 */ /* 0x000e240000000800 */
[----:B0-----:R-:W-:-:S10]  /*14fa0*/  HFMA2.MMA R5, R4, 1, 1, R37 ;  /* 0x3c003c0004057835 */ /* 0x001fd40000000025 */
[----:B------:R-:W0:Y:S02]  /*14fb0*/  ATOMS.CAST.SPIN R5, [R2+0x4], R4, R5 ;  /* 0x000004040205738d */ /* 0x000e240001800005 */
[----:B0-----:R-:W-:-:S13]  /*14fc0*/  ISETP.EQ.U32.AND P0, PT, R5, 0x1, PT ;  /* 0x000000010500780c */ /* 0x001fda0003f02070 */
[----:B------:R-:W-:Y:S05]  /*14fd0*/  @!P0 BRA `(.L_x_1963) ;  /* 0xfffffffc00ec8947 */ /* 0x000fea000383ffff */
[----:B------:R-:W-:Y:S05]  /*14fe0*/  EXIT ;  /* 0x000000000000794d */ /* 0x000fea0003800000 */
.L_x_1962:
[----:B------:R-:W0:Y:S02]  /*14ff0*/  LD.E R0, desc[UR6][R2.64+0x4] ;  /* 0x0000040602007980 */ /* 0x000e24000c101900 */
[----:B0-----:R-:W-:-:S05]  /*15000*/  IADD3 R5, R37, R0, RZ ;  /* 0x0000000025057210 */ /* 0x001fca0007ffe0ff */
[----:B------:R-:W-:Y:S01]  /*15010*/  ST.E desc[UR6][R2.64+0x4], R5 ;  /* 0x0000040502007985 */ /* 0x000fe2000c101906 */
[----:B------:R-:W-:Y:S05]  /*15020*/  EXIT ;  /* 0x000000000000794d */ /* 0x000fea0003800000 */
.L_x_1964:
        /* <DEDUP_REMOVED lines=13> */
.L_x_5206:


//--------------------- .text._Z23gemm_half_q_half_kernelILi3ELi160ELb1ELb1ELi64EEvPK6__halfPKjS4_S2_PS0_iiiiPKtS7_iiiiiibS2_i --------------------------
	.section	.text._Z23gemm_half_q_half_kernelILi3ELi160ELb1ELb1ELi64EEvPK6__halfPKjS4_S2_PS0_iiiiPKtS7_iiiiiibS2_i,"ax",@progbits
	.align	128
        .global         _Z23gemm_half_q_half_kernelILi3ELi160ELb1ELb1ELi64EEvPK6__halfPKjS4_S2_PS0_iiiiPKtS7_iiiiiibS2_i
        .type           _Z23gemm_half_q_half_kernelILi3ELi160ELb1ELb1ELi64EEvPK6__halfPKjS4_S2_PS0_iiiiPKtS7_iiiiiibS2_i,@function
        .size           _Z23gemm_half_q_half_kernelILi3ELi160ELb1ELb1ELi64EEvPK6__halfPKjS4_S2_PS0_iiiiPKtS7_iiiiiibS2_i,(.L_x_5207 - _Z23gemm_half_q_half_kernelILi3ELi160ELb1ELb1ELi64EEvPK6__halfPKjS4_S2_PS0_iiiiPKtS7_iiiiiibS2_i)
        .other          _Z23gemm_half_q_half_kernelILi3ELi160ELb1ELb1ELi64EEvPK6__halfPKjS4_S2_PS0_iiiiPKtS7_iiiiiibS2_i,@"STO_CUDA_ENTRY STV_DEFAULT"
_Z23gemm_half_q_half_kernelILi3ELi160ELb1ELb1ELi64EEvPK6__halfPKjS4_S2_PS0_iiiiPKtS7_iiiiiibS2_i:
.text._Z23gemm_half_q_half_kernelILi3ELi160ELb1ELb1ELi64EEvPK6__halfPKjS4_S2_PS0_iiiiPKtS7_iiiiiibS2_i:
        /* <DEDUP_REMOVED lines=37> */
.L_x_1965:
        /* <DEDUP_REMOVED lines=29> */
.L_x_1970:
        /* <DEDUP_REMOVED lines=37> */
.L_x_1969:
        /* <DEDUP_REMOVED lines=24> */
.L_x_1971:
[----:B------:R-:W-:-:S13]  /*07f0*/  ISETP.LT.OR P0, PT, R7, R56, P0 ;  /* 0x000000380700720c */ /* 0x000fda0000701670 */
[----:B------:R-:W-:Y:S05]  /*0800*/  @!P0 BRA `(.L_x_1967) ;  /* 0x0000000400808947 */ /* 0x000fea0003800000 */
[----:B------:R-:W-:Y:S01]  /*0810*/  IMAD R6, R2, 0x3, R7 ;  /* 0x0000000302067824 */ /* 0x000fe200078e0207 */
[----:B------:R-:W-:-:S03]  /*0820*/  ULDC.64 UR4, c[0x0][0x210] ;  /* 0x0000840000047ab9 */ /* 0x000fc60000000a00 */
        /* <DEDUP_REMOVED lines=10> */
.L_x_1968:
        /* <DEDUP_REMOVED lines=10> */
.L_x_1973:
[----:B------:R-:W-:-:S04]  /*0970*/  IMAD R8, R2, 0x3, R7 ;  /* 0x0000000302087824 */ /* 0x000fc800078e0207 */
[CC--:B------:R-:W-:Y:S01]  /*0980*/  IMAD R10, R8.reuse, R5.reuse, RZ ;  /* 0x00000005080a7224 */ /* 0x0c0fe200078e02ff */
[C---:B0-----:R-:W-:Y:S02]  /*0990*/  IADD3 R14, R8.reuse, 0x1, RZ ;  /* 0x00000001080e7810 */ /* 0x041fe40007ffe0ff */
[C---:B------:R-:W-:Y:S02]  /*09a0*/  IADD3 R16, R8.reuse, 0x2, RZ ;  /* 0x0000000208107810 */ /* 0x040fe40007ffe0ff */
[----:B------:R-:W-:Y:S01]  /*09b0*/  IADD3 R18, R8, 0x3, RZ ;  /* 0x0000000308127810 */ /* 0x000fe20007ffe0ff */
[-C--:B------:R-:W-:Y:S01]  /*09c0*/  IMAD R8, R14, R5.reuse, RZ ;  /* 0x000000050e087224 */ /* 0x080fe200078e02ff */
        /* <DEDUP_REMOVED lines=31> */
.L_x_1972:
[----:B------:R-:W-:-:S04]  /*0bc0*/  IADD3 R8, R56, -R7, RZ ;  /* 0x8000000738087210 */ /* 0x000fc80007ffe0ff */
[----:B------:R-:W-:-:S13]  /*0bd0*/  ISETP.GT.AND P2, PT, R8, 0x1, PT ;  /* 0x000000010800780c */ /* 0x000fda0003f44270 */
[----:B------:R-:W-:Y:S05]  /*0be0*/  @!P2 BRA `(.L_x_1974) ;  /* 0x000000000054a947 */ /* 0x000fea0003800000 */
[----:B------:R-:W-:Y:S01]  /*0bf0*/  IMAD R8, R2, 0x3, R7 ;  /* 0x0000000302087824 */ /* 0x000fe200078e0207 */
[----:B------:R-:W-:-:S04]  /*0c00*/  ULDC.64 UR4, c[0x0][0x210] ;  /* 0x0000840000047ab9 */ /* 0x000fc80000000a00 */
[C---:B------:R-:W-:Y:S01]  /*0c10*/  IADD3 R10, R8.reuse, 0x1, RZ ;  /* 0x00000001080a7810 */ /* 0x040fe20007ffe0ff */
[----:B------:R-:W-:-:S04]  /*0c20*/  IMAD R8, R8, R5, RZ ;  /* 0x0000000508087224 */ /* 0x000fc800078e02ff */
[----:B------:R-:W-:Y:S01]  /*0c30*/  IMAD R10, R10, R5, RZ ;  /* 0x000000050a0a7224 */ /* 0x000fe200078e02ff */
[----:B------:R-:W-:-:S04]  /*0c40*/  IADD3 R15, P0, R4, R8, RZ ;  /* 0x00000008040f7210 */ /* 0x000fc80007f1e0ff */
[----:B0-----:R-:W-:Y:S02]  /*0c50*/  IADD3 R13, P2, R4, R10, RZ ;  /* 0x0000000a040d7210 */ /* 0x001fe40007f5e0ff */
        /* <DEDUP_REMOVED lines=14> */
.L_x_1974:
[----:B------:R-:W-:-:S13]  /*0d40*/  ISETP.LT.OR P0, PT, R7, R56, P0 ;  /* 0x000000380700720c */ /* 0x000fda0000701670 */
[----:B------:R-:W-:Y:S05]  /*0d50*/  @!P0 BRA `(.L_x_1967) ;  /* 0x00000000002c8947 */ /* 0x000fea0003800000 */
[----:B------:R-:W-:Y:S01]  /*0d60*/  IMAD R8, R2, 0x3, R7 ;  /* 0x0000000302087824 */ /* 0x000fe200078e0207 */
[----:B------:R-:W-:-:S03]  /*0d70*/  ULDC.64 UR4, c[0x0][0x210] ;  /* 0x0000840000047ab9 */ /* 0x000fc60000000a00 */
        /* <DEDUP_REMOVED lines=9> */
.L_x_1967:
[----:B------:R-:W-:Y:S05]  /*0e10*/  BSYNC B0 ;  /* 0x0000000000007941 */ /* 0x000fea0003800000 */
.L_x_1966:
        /* <DEDUP_REMOVED lines=17> */
.L_x_1977:
[----:B--2---:R-:W-:Y:S01]  /*0f30*/  IMAD R4, R2, 0x3, R3 ;  /* 0x0000000302047824 */ /* 0x004fe200078e0203 */
[----:B------:R-:W-:-:S03]  /*0f40*/  IADD3 R3, R3, 0x4, RZ ;  /* 0x0000000403037810 */ /* 0x000fc60007ffe0ff */
[CCC-:B------:R-:W-:Y:S01]  /*0f50*/  IMAD R5, R4.reuse, R57.reuse, R12.reuse ;  /* 0x0000003904057224 */ /* 0x1c0fe200078e020c */
[C---:B------:R-:W-:Y:S02]  /*0f60*/  IADD3 R6, R4.reuse, 0x1, RZ ;  /* 0x0000000104067810 */ /* 0x040fe40007ffe0ff */
[C---:B------:R-:W-:Y:S02]  /*0f70*/  IADD3 R8, R4.reuse, 0x2, RZ ;  /* 0x0000000204087810 */ /* 0x040fe40007ffe0ff */
[----:B------:R-:W-:Y:S01]  /*0f80*/  IADD3 R10, R4, 0x3, RZ ;  /* 0x00000003040a7810 */ /* 0x000fe20007ffe0ff */
[-CC-:B------:R-:W-:Y:S01]  /*0f90*/  IMAD R7, R6, R57.reuse, R12.reuse ;  /* 0x0000003906077224 */ /* 0x180fe200078e020c */
        /* <DEDUP_REMOVED lines=12> */
.L_x_1976:
[----:B--2---:R-:W-:-:S04]  /*1060*/  IADD3 R4, R56, -R3, RZ ;  /* 0x8000000338047210 */ /* 0x004fc80007ffe0ff */
[----:B------:R-:W-:-:S13]  /*1070*/  ISETP.GT.AND P2, PT, R4, 0x1, PT ;  /* 0x000000010400780c */ /* 0x000fda0003f44270 */
[----:B------:R-:W-:Y:S05]  /*1080*/  @!P2 BRA `(.L_x_1978) ;  /* 0x00000000002ca947 */ /* 0x000fea0003800000 */
[----:B------:R-:W2:Y:S01]  /*1090*/  LDC.64 R6, c[0x0][0x230] ;  /* 0x00008c00ff067b82 */ /* 0x000ea20000000a00 */
[----:B------:R-:W-:Y:S01]  /*10a0*/  IMAD R4, R2, 0x3, R3 ;  /* 0x0000000302047824 */ /* 0x000fe200078e0203 */
[----:B------:R-:W-:Y:S02]  /*10b0*/  PLOP3.LUT P0, PT, PT, PT, PT, 0x8, 0x0 ;  /* 0x000000000000781c */ /* 0x000fe40003f0e170 */
[----:B------:R-:W-:Y:S01]  /*10c0*/  IADD3 R3, R3, 0x2, RZ ;  /* 0x0000000203037810 */ /* 0x000fe20007ffe0ff */
[C---:B------:R-:W-:Y:S01]  /*10d0*/  IMAD R5, R4.reuse, R57, R12 ;  /* 0x0000003904057224 */ /* 0x040fe200078e020c */
[----:B01----:R-:W-:-:S05]  /*10e0*/  IADD3 R8, R4, 0x1, RZ ;  /* 0x0000000104087810 */ /* 0x003fca0007ffe0ff */
[----:B------:R-:W-:Y:S02]  /*10f0*/  IMAD R9, R8, R57, R12 ;  /* 0x0000003908097224 */ /* 0x000fe400078e020c */
[----:B--2---:R-:W-:-:S04]  /*1100*/  IMAD.WIDE R4, R5, 0x2, R6 ;  /* 0x0000000205047825 */ /* 0x004fc800078e0206 */
[----:B------:R-:W-:Y:S01]  /*1110*/  IMAD.WIDE R6, R9, 0x2, R6 ;  /* 0x0000000209067825 */ /* 0x000fe200078e0206 */
[----:B------:R2:W-:Y:S04]  /*1120*/  STG.E.64 desc[UR6][R4.64], RZ ;  /* 0x000000ff04007986 */ /* 0x0005e8000c101b06 */
[----:B------:R2:W-:Y:S02]  /*1130*/  STG.E.64 desc[UR6][R6.64], RZ ;  /* 0x000000ff06007986 */ /* 0x0005e4000c101b06 */
.L_x_1978:
[----:B------:R-:W-:-:S13]  /*1140*/  ISETP.LT.OR P0, PT, R3, R56, P0 ;  /* 0x000000380300720c */ /* 0x000fda0000701670 */
[----:B--2---:R-:W2:Y:S01]  /*1150*/  @P0 LDC.64 R4, c[0x0][0x230] ;  /* 0x00008c00ff040b82 */ /* 0x004ea20000000a00 */
[----:B------:R-:W-:-:S04]  /*1160*/  @P0 IMAD R2, R2, 0x3, R3 ;  /* 0x0000000302020824 */ /* 0x000fc800078e0203 */
[----:B------:R-:W-:-:S04]  /*1170*/  @P0 IMAD R3, R2, R57, R12 ;  /* 0x0000003902030224 */ /* 0x000fc800078e020c */
[----:B--2---:R-:W-:-:S05]  /*1180*/  @P0 IMAD.WIDE R2, R3, 0x2, R4 ;  /* 0x0000000203020825 */ /* 0x004fca00078e0204 */
[----:B------:R2:W-:Y:S02]  /*1190*/  @P0 STG.E.64 desc[UR6][R2.64], RZ ;  /* 0x000000ff02000986 */ /* 0x0005e4000c101b06 */
.L_x_1975:
[----:B--2---:R-:W2:Y:S01]  /*11a0*/  LDC.64 R2, c[0x0][0x248] ;  /* 0x00009200ff027b82 */ /* 0x004ea20000000a00 */
[----:B------:R-:W-:-:S05]  /*11b0*/  SHF.L.U32 R5, R0, 0x7, RZ ;  /* 0x0000000700057819 */ /* 0x000fca00000006ff */
[----:B--2---:R-:W-:-:S05]  /*11c0*/  IMAD.WIDE R4, R5, 0x2, R2 ;  /* 0x0000000205047825 */ /* 0x004fca00078e0202 */
[----:B01----:R0:W5:Y:S01]  /*11d0*/  LDG.E.U16.CONSTANT R13, desc[UR6][R4.64+0x2] ;  /* 0x00000206040d7981 */ /* 0x003162000c1e9500 */
        /* <DEDUP_REMOVED lines=11> */
.L_x_1980:
        /* <DEDUP_REMOVED lines=44> */
.L_x_1979:
[----:B0-----:R0:W5:Y:S01]  /*1550*/  LDL.64 R6, [R1] ;  /* 0x0000000001067983 */ /* 0x0011620000100a00 */
        /* <DEDUP_REMOVED lines=9> */
[C---:B------:R-:W-:Y:S02]  /*15f0*/  ISETP.GT.AND P6, PT, R54.reuse, UR5, PT ;  /* 0x0000000536007c0c */ /* 0x040fe4000bfc4270 */
        /* <DEDUP_REMOVED lines=13> */
.L_x_1981:
        /* <DEDUP_REMOVED lines=8> */
.L_x_1982:
        /* <DEDUP_REMOVED lines=10> */
.L_x_1983:
        /* <DEDUP_REMOVED lines=8> */
.L_x_1984:
        /* <DEDUP_REMOVED lines=10> */
.L_x_1985:
        /* <DEDUP_REMOVED lines=8> */
[----:B-----5:R-:W-:-:S02]  /*1990*/  PRMT R2, R6, 0x7610, R6 ;  /* 0x0000761006027816 */ /* 0x020fc40000000006 */
        /* <DEDUP_REMOVED lines=25> */
[----:B------:R-:W-:-:S07]  /*1b30*/  PRMT R9, R9, 0x5410, RZ ;  /* 0x0000541009097816 */ /* 0x000fce00000000ff */
.L_x_1999:
        /* <DEDUP_REMOVED lines=38> */
[C---:B------:R-:W-:Y:S01]  /*1da0*/  LOP3.LUT R21, R18.reuse, 0xff, RZ, 0xc0, !PT ;  /* 0x000000ff12157812 */ /* 0x040fe200078ec0ff */
        /* <DEDUP_REMOVED lines=12> */
[----:B------:R-:W-:Y:S02]  /*1e70*/  SHF.R.U32.HI R13, RZ, 0x10, R13 ;  /* 0x00000010ff0d7819 */ /* 0x000fe4000001160d */
[----:B------:R-:W-:Y:S02]  /*1e80*/  LOP3.LUT R43, R41, 0xff, RZ, 0xc0, !PT ;  /* 0x000000ff292b7812 */ /* 0x000fe400078ec0ff */
[----:B------:R-:W-:Y:S01]  /*1e90*/  LOP3.LUT R13, R13, 0xff, RZ, 0xc0, !PT ;  /* 0x000000ff0d0d7812 */ /* 0x000fe200078ec0ff */
[----:B------:R2:W0:Y:S01]  /*1ea0*/  I2F.F16 R41, R12 ;  /* 0x0000000c00297306 */ /* 0x0004220000200c00 */
[----:B------:R-:W-:Y:S02]  /*1eb0*/  IADD3 R44, R43, -0x80, RZ ;  /* 0xffffff802b2c7810 */ /* 0x000fe40007ffe0ff */
[----:B------:R-:W-:Y:S02]  /*1ec0*/  SHF.R.U32.HI R43, RZ, 0x8, R14 ;  /* 0x00000008ff2b7819 */ /* 0x000fe4000001160e */
[----:B------:R-:W-:-:S02]  /*1ed0*/  IADD3 R13, R13, -0x80, RZ ;  /* 0xffffff800d0d7810 */ /* 0x000fc40007ffe0ff */
[----:B-----5:R-:W-:Y:S01]  /*1ee0*/  LOP3.LUT R45, R43, 0xff, RZ, 0xc0, !PT ;  /* 0x000000ff2b2d7812 */ /* 0x020fe200078ec0ff */
[----:B------:R-:W0:Y:S01]  /*1ef0*/  I2F.F16 R34, R34 ;  /* 0x0000002200227306 */ /* 0x000e220000200c00 */
[----:B--2---:R-:W-:Y:S02]  /*1f00*/  SHF.R.U32.HI R12, RZ, 0x8, R15 ;  /* 0x00000008ff0c7819 */ /* 0x004fe4000001160f */
[----:B------:R-:W-:Y:S02]  /*1f10*/  SHF.R.U32.HI R14, RZ, 0x10, R14 ;  /* 0x00000010ff0e7819 */ /* 0x000fe4000001160e */
[----:B------:R-:W-:Y:S02]  /*1f20*/  LOP3.LUT R12, R12, 0xff, RZ, 0xc0, !PT ;  /* 0x000000ff0c0c7812 */ /* 0x000fe400078ec0ff */
[----:B------:R-:W-:Y:S01]  /*1f30*/  LOP3.LUT R14, R14, 0xff, RZ, 0xc0, !PT ;  /* 0x000000ff0e0e7812 */ /* 0x000fe200078ec0ff */
[----:B------:R2:W0:Y:S01]  /*1f40*/  I2F.F16 R43, R13 ;  /* 0x0000000d002b7306 */ /* 0x0004220000200c00 */
[----:B------:R-:W-:-:S02]  /*1f50*/  IADD3 R48, R12, -0x80, RZ ;  /* 0xffffff800c307810 */ /* 0x000fc40007ffe0ff */
[----:B------:R-:W-:Y:S02]  /*1f60*/  SHF.R.U32.HI R12, RZ, 0x8, R16 ;  /* 0x00000008ff0c7819 */ /* 0x000fe40000011610 */
[----:B------:R-:W-:Y:S02]  /*1f70*/  IADD3 R14, R14, -0x80, RZ ;  /* 0xffffff800e0e7810 */ /* 0x000fe40007ffe0ff */
[----:B------:R-:W-:Y:S01]  /*1f80*/  LOP3.LUT R12, R12, 0xff, RZ, 0xc0, !PT ;  /* 0x000000ff0c0c7812 */ /* 0x000fe200078ec0ff */
[----:B------:R-:W0:Y:S01]  /*1f90*/  I2F.F16 R30, R30 ;  /* 0x0000001e001e7306 */ /* 0x000e220000200c00 */
[----:B--2---:R-:W-:Y:S02]  /*1fa0*/  SHF.R.U32.HI R13, RZ, 0x8, R17 ;  /* 0x00000008ff0d7819 */ /* 0x004fe40000011611 */
[----:B------:R-:W-:Y:S02]  /*1fb0*/  IADD3 R12, R12, -0x80, RZ ;  /* 0xffffff800c0c7810 */ /* 0x000fe40007ffe0ff */
[----:B------:R-:W-:-:S02]  /*1fc0*/  LOP3.LUT R13, R13, 0xff, RZ, 0xc0, !PT ;  /* 0x000000ff0d0d7812 */ /* 0x000fc400078ec0ff */
[----:B------:R-:W-:Y:S01]  /*1fd0*/  IADD3 R46, R45, -0x80, RZ ;  /* 0xffffff802d2e7810 */ /* 0x000fe20007ffe0ff */
[----:B------:R2:W0:Y:S01]  /*1fe0*/  I2F.F16 R50, R12 ;  /* 0x0000000c00327306 */ /* 0x0004220000200c00 */
[----:B------:R-:W-:Y:S02]  /*1ff0*/  IADD3 R13, R13, -0x80, RZ ;  /* 0xffffff800d0d7810 */ /* 0x000fe40007ffe0ff */
[----:B------:R-:W-:Y:S02]  /*2000*/  LEA.HI R37, R15, 0xffffff80, RZ, 0x8 ;  /* 0xffffff800f257811 */ /* 0x000fe400078f40ff */
[----:B------:R-:W-:Y:S02]  /*2010*/  LEA.HI R36, R16, 0xffffff80, RZ, 0x8 ;  /* 0xffffff8010247811 */ /* 0x000fe400078f40ff */
[----:B------:R-:W-:Y:S01]  /*2020*/  LEA.HI R35, R17, 0xffffff80, RZ, 0x8 ;  /* 0xffffff8011237811 */ /* 0x000fe200078f40ff */
[----:B------:R5:W0:Y:S01]  /*2030*/  I2F.F16 R45, R14 ;  /* 0x0000000e002d7306 */ /* 0x000a220000200c00 */
[----:B------:R-:W-:-:S02]  /*2040*/  LEA.HI R33, R19, 0xffffff80, RZ, 0x8 ;  /* 0xffffff8013217811 */ /* 0x000fc400078f40ff */
[----:B--2---:R-:W-:Y:S02]  /*2050*/  SHF.R.U32.HI R12, RZ, 0x8, R19 ;  /* 0x00000008ff0c7819 */ /* 0x004fe40000011613 */
[----:B------:R-:W-:Y:S02]  /*2060*/  SHF.R.U32.HI R15, RZ, 0x10, R15 ;  /* 0x00000010ff0f7819 */ /* 0x000fe4000001160f */
[----:B------:R-:W-:Y:S01]  /*2070*/  SHF.R.U32.HI R16, RZ, 0x10, R16 ;  /* 0x00000010ff107819 */ /* 0x000fe20000011610 */
[----:B------:R2:W0:Y:S01]  /*2080*/  I2F.F16 R57, R13 ;  /* 0x0000000d00397306 */ /* 0x0004220000200c00 */
[--C-:B-----5:R-:W-:Y:S02]  /*2090*/  SHF.R.U32.HI R14, RZ, 0x8, R18.reuse ;  /* 0x00000008ff0e7819 */ /* 0x120fe40000011612 */
[----:B------:R-:W-:Y:S02]  /*20a0*/  SHF.R.U32.HI R18, RZ, 0x10, R18 ;  /* 0x00000010ff127819 */ /* 0x000fe40000011612 */
[----:B------:R-:W-:-:S02]  /*20b0*/  SHF.R.U32.HI R17, RZ, 0x10, R17 ;  /* 0x00000010ff117819 */ /* 0x000fc40000011611 */
[----:B------:R-:W-:Y:S01]  /*20c0*/  SHF.R.U32.HI R19, RZ, 0x10, R19 ;  /* 0x00000010ff137819 */ /* 0x000fe20000011613 */
[----:B------:R-:W0:Y:S01]  /*20d0*/  I2F.F16 R37, R37 ;  /* 0x0000002500257306 */ /* 0x000e220000200c00 */
[----:B--2---:R-:W-:Y:S02]  /*20e0*/  PRMT R13, R11, 0x9910, RZ ;  /* 0x000099100b0d7816 */ /* 0x004fe400000000ff */
[----:B------:R-:W-:Y:S02]  /*20f0*/  LOP3.LUT R18, R18, 0xff, RZ, 0xc0, !PT ;  /* 0x000000ff12127812 */ /* 0x000fe400078ec0ff */
[----:B------:R-:W-:Y:S02]  /*2100*/  ISETP.NE.AND P0, PT, R13, RZ, PT ;  /* 0x000000ff0d00720c */ /* 0x000fe40003f05270 */
[----:B------:R-:W-:Y:S01]  /*2110*/  LOP3.LUT R15, R15, 0xff, RZ, 0xc0, !PT ;  /* 0x000000ff0f0f7812 */ /* 0x000fe200078ec0ff */
[----:B------:R-:W2:Y:S01]  /*2120*/  I2F.F16 R36, R36 ;  /* 0x0000002400247306 */ /* 0x000ea20000200c00 */
[----:B------:R-:W-:-:S02]  /*2130*/  LOP3.LUT R16, R16, 0xff, RZ, 0xc0, !PT ;  /* 0x000000ff10107812 */ /* 0x000fc400078ec0ff */
[----:B------:R-:W-:Y:S02]  /*2140*/  LOP3.LUT R17, R17, 0xff, RZ, 0xc0, !PT ;  /* 0x000000ff11117812 */ /* 0x000fe400078ec0ff */
[----:B------:R-:W-:Y:S02]  /*2150*/  LOP3.LUT R14, R14, 0xff, RZ, 0xc0, !PT ;  /* 0x000000ff0e0e7812 */ /* 0x000fe400078ec0ff */
[----:B------:R-:W-:Y:S01]  /*2160*/  LOP3.LUT R12, R12, 0xff, RZ, 0xc0, !PT ;  /* 0x000000ff0c0c7812 */ /* 0x000fe200078ec0ff */
[----:B------:R-:W0:Y:S01]  /*2170*/  I2F.F16 R35, R35 ;  /* 0x0000002300237306 */ /* 0x000e220000200c00 */
[----:B------:R-:W-:Y:S02]  /*2180*/  LOP3.LUT R13, R19, 0xff, RZ, 0xc0, !PT ;  /* 0x000000ff130d7812 */ /* 0x000fe400078ec0ff */
        /* <DEDUP_REMOVED lines=33> */
[----:B------:R-:W-:-:S03]  /*23a0*/  FFMA.FTZ R65, R12, R65, RZ ;  /* 0x000000410c417223 */ /* 0x000fc600000100ff */
[----:B------:R-:W-:Y:S01]  /*23b0*/  FFMA.FTZ R61, R61, R14, R60 ;  /* 0x0000000e3d3d7223 */ /* 0x000fe2000001003c */
[----:B------:R-:W-:-:S05]  /*23c0*/  HADD2.F32 R60, -RZ, R15.H0_H0 ;  /* 0x2000000fff3c7230 */ /* 0x000fca0000004100 */
[----:B------:R-:W-:Y:S01]  /*23d0*/  FFMA.FTZ R13, R62, R60, R61 ;  /* 0x0000003c3e0d7223 */ /* 0x000fe2000001003d */
[----:B------:R-:W-:Y:S02]  /*23e0*/  HADD2.F32 R61, -RZ, R15.H1_H1 ;  /* 0x3000000fff3d7230 */ /* 0x000fe40000004100 */
[----:B------:R-:W-:Y:S02]  /*23f0*/  HADD2.F32 R62, -RZ, R40.H0_H0 ;  /* 0x20000028ff3e7230 */ /* 0x000fe40000004100 */
[----:B-1----:R-:W-:-:S03]  /*2400*/  HADD2.F32 R15, -RZ, R16.H0_H0 ;  /* 0x20000010ff0f7230 */ /* 0x002fc60000004100 */
[----:B------:R-:W-:Y:S01]  /*2410*/  FFMA.FTZ R62, R62, R61, R13 ;  /* 0x0000003d3e3e7223 */ /* 0x000fe2000001000d */
[----:B------:R-:W-:-:S05]  /*2420*/  HADD2.F32 R13, -RZ, R28.H0_H0 ;  /* 0x2000001cff0d7230 */ /* 0x000fca0000004100 */
[----:B------:R-:W-:Y:S01]  /*2430*/  FFMA.FTZ R64, R13, R15, R62 ;  /* 0x0000000f0d407223 */ /* 0x000fe2000001003e */
[----:B------:R-:W-:Y:S02]  /*2440*/  HADD2.F32 R62, -RZ, R16.H1_H1 ;  /* 0x30000010ff3e7230 */ /* 0x000fe40000004100 */
        /* <DEDUP_REMOVED lines=9> */
[----:B------:R-:W-:Y:S01]  /*24e0*/  FMUL.FTZ R63, R13, R64 ;  /* 0x000000400d3f7220 */ /* 0x000fe20000410000 */
[----:B------:R-:W-:Y:S02]  /*24f0*/  HADD2.F32 R13, -RZ, R44.H0_H0 ;  /* 0x2000002cff0d7230 */ /* 0x000fe40000004100 */
[----:B------:R-:W-:Y:S02]  /*2500*/  HADD2.F32 R64, -RZ, R43.H0_H0 ;  /* 0x2000002bff407230 */ /* 0x000fe40000004100 */
[----:B------:R-:W-:Y:S01]  /*2510*/  F2FP.F16.F32.PACK_AB R63, RZ, R63 ;  /* 0x0000003fff3f723e */ /* 0x000fe200000000ff */
[----:B------:R-:W-:-:S04]  /*2520*/  FFMA.FTZ R13, R14, R13, R65 ;  /* 0x0000000d0e0d7223 */ /* 0x000fc80000010041 */
[----:B------:R-:W-:Y:S01]  /*2530*/  FFMA.FTZ R66, R60, R64, R13 ;  /* 0x000000403c427223 */ /* 0x000fe2000001000d */
[----:B------:R-:W-:Y:S02]  /*2540*/  HADD2.F32 R64, -RZ, R39.H0_H0 ;  /* 0x20000027ff407230 */ /* 0x000fe40000004100 */
[----:B------:R-:W-:-:S03]  /*2550*/  HADD2.F32 R13, -RZ, R27.H0_H0 ;  /* 0x2000001bff0d7230 */ /* 0x000fc60000004100 */
[----:B------:R-:W-:-:S04]  /*2560*/  FFMA.FTZ R64, R61, R64, R66 ;  /* 0x000000403d407223 */ /* 0x000fc80000010042 */
[----:B------:R-:W-:Y:S01]  /*2570*/  FFMA.FTZ R65, R15, R13, R64 ;  /* 0x0000000d0f417223 */ /* 0x000fe20000010040 */
[----:B------:R-:W-:Y:S02]  /*2580*/  HADD2.F32 R13, -RZ, R57.H0_H0 ;  /* 0x20000039ff0d7230 */ /* 0x000fe40000004100 */
[----:B------:R-:W-:-:S03]  /*2590*/  HADD2.F32 R64, -RZ, R51.H0_H0 ;  /* 0x20000033ff407230 */ /* 0x000fc60000004100 */
[----:B------:R-:W-:Y:S01]  /*25a0*/  FFMA.FTZ R13, R62, R13, R65 ;  /* 0x0000000d3e0d7223 */ /* 0x000fe20000010041 */
[----:B------:R-:W-:-:S03]  /*25b0*/  HADD2.F32 R65, -RZ, R30.H0_H0 ;  /* 0x2000001eff417230 */ /* 0x000fc60000004100 */
[----:B------:R-:W-:Y:S01]  /*25c0*/  FFMA.FTZ R66, R16, R64, R13 ;  /* 0x0000004010427223 */ /* 0x000fe2000001000d */
[----:B------:R-:W-:Y:S02]  /*25d0*/  HADD2.F32 R64, -RZ, R35.H0_H0 ;  /* 0x20000023ff407230 */ /* 0x000fe40000004100 */
[----:B------:R-:W-:Y:S01]  /*25e0*/  FFMA.FTZ R65, R12, R65, RZ ;  /* 0x000000410c417223 */ /* 0x000fe200000100ff */
[----:B------:R-:W-:Y:S02]  /*25f0*/  HADD2.F32 R13, -RZ, R2.H1_H1 ;  /* 0x30000002ff0d7230 */ /* 0x000fe40000004100 */
[----:B------:R-:W-:-:S04]  /*2600*/  FFMA.FTZ R64, R17, R64, R66 ;  /* 0x0000004011407223 */ /* 0x000fc80000010042 */
[----:B------:R-:W-:Y:S01]  /*2610*/  FMUL.FTZ R64, R64, R13 ;  /* 0x0000000d40407220 */ /* 0x000fe20000410000 */
[----:B------:R-:W-:-:S04]  /*2620*/  HADD2.F32 R13, -RZ, R29.H0_H0 ;  /* 0x2000001dff0d7230 */ /* 0x000fc80000004100 */
[----:B------:R-:W-:Y:S01]  /*2630*/  F2FP.F16.F32.PACK_AB R64, RZ, R64 ;  /* 0x00000040ff40723e */ /* 0x000fe200000000ff */
[----:B------:R-:W-:Y:S01]  /*2640*/  FFMA.FTZ R13, R12, R13, RZ ;  /* 0x0000000d0c0d7223 */ /* 0x000fe200000100ff */
[----:B------:R-:W-:Y:S02]  /*2650*/  HADD2.F32 R12, -RZ, R46.H0_H0 ;  /* 0x2000002eff0c7230 */ /* 0x000fe40000004100 */
[----:B------:R-:W-:-:S03]  /*2660*/  PRMT R63, R63, 0x5410, R64 ;  /* 0x000054103f3f7816 */ /* 0x000fc60000000040 */
[----:B------:R-:W-:Y:S01]  /*2670*/  FFMA.FTZ R65, R14, R12, R65 ;  /* 0x0000000c0e417223 */ /* 0x000fe20000010041 */
[----:B------:R-:W-:Y:S02]  /*2680*/  HADD2.F32 R12, -RZ, R48.H0_H0 ;  /* 0x20000030ff0c7230 */ /* 0x000fe40000004100 */
[----:B------:R-:W-:-:S03]  /*2690*/  HFMA2.MMA R4, R63, 1, 1, R4 ;  /* 0x3c003c003f047835 */ /* 0x000fc60000000004 */
[----:B------:R-:W-:Y:S01]  /*26a0*/  FFMA.FTZ R13, R14, R12, R13 ;  /* 0x0000000c0e0d7223 */ /* 0x000fe2000001000d */
[----:B------:R-:W-:Y:S02]  /*26b0*/  HADD2.F32 R12, -RZ, R45.H0_H0 ;  /* 0x2000002dff0c7230 */ /* 0x000fe40000004100 */
[----:B------:R-:W-:-:S03]  /*26c0*/  HADD2.F32 R14, -RZ, R47.H0_H0 ;  /* 0x2000002fff0e7230 */ /* 0x000fc60000004100 */
[C---:B------:R-:W-:Y:S02]  /*26d0*/  FFMA.FTZ R12, R60.reuse, R12, R65 ;  /* 0x0000000c3c0c7223 */ /* 0x040fe40000010041 */
[----:B------:R-:W-:Y:S01]  /*26e0*/  FFMA.FTZ R65, R60, R14, R13 ;  /* 0x0000000e3c417223 */ /* 0x000fe2000001000d */
[----:B------:R-:W-:Y:S02]  /*26f0*/  HADD2.F32 R13, -RZ, R38.H0_H0 ;  /* 0x20000026ff0d7230 */ /* 0x000fe40000004100 */
        /* <DEDUP_REMOVED lines=17> */
[--C-:B------:R-:W-:Y:S02]  /*2810*/  HADD2.F32 R13, -RZ, R0.reuse.H0_H0 ;  /* 0x20000000ff0d7230 */ /* 0x100fe40000004100 */
[C---:B------:R-:W-:Y:S01]  /*2820*/  FFMA.FTZ R12, R17.reuse, R12, R14 ;  /* 0x0000000c110c7223 */ /* 0x040fe2000001000e */
[----:B------:R-:W-:Y:S02]  /*2830*/  HADD2.F32 R14, -RZ, R0.H1_H1 ;  /* 0x30000000ff0e7230 */ /* 0x000fe40000004100 */
[----:B------:R-:W-:Y:S01]  /*2840*/  FFMA.FTZ R15, R17, R16, R15 ;  /* 0x00000010110f7223 */ /* 0x000fe2000001000f */
[----:B------:R-:W-:-:S03]  /*2850*/  FMUL.FTZ R12, R12, R13 ;  /* 0x0000000d0c0c7220 */ /* 0x000fc60000410000 */
[----:B------:R-:W-:Y:S02]  /*2860*/  FMUL.FTZ R14, R15, R14 ;  /* 0x0000000e0f0e7220 */ /* 0x000fe40000410000 */
[----:B------:R-:W-:-:S03]  /*2870*/  F2FP.F16.F32.PACK_AB R12, RZ, R12 ;  /* 0x0000000cff0c723e */ /* 0x000fc600000000ff */
[----:B------:R-:W-:-:S04]  /*2880*/  F2FP.F16.F32.PACK_AB R14, RZ, R14 ;  /* 0x0000000eff0e723e */ /* 0x000fc800000000ff */
[----:B------:R-:W-:-:S05]  /*2890*/  PRMT R12, R12, 0x5410, R14 ;  /* 0x000054100c0c7816 */ /* 0x000fca000000000e */
[----:B------:R-:W-:-:S07]  /*28a0*/  HADD2 R5, R12, R5 ;  /* 0x000000050c057230 */ /* 0x000fce0000000000 */
.L_x_1988:
        /* <DEDUP_REMOVED lines=9> */
[----:B------:R-:W-:Y:S01]  /*2940*/  HADD2.F32 R65, -RZ, R2.H1_H1 ;  /* 0x30000002ff417230 */ /* 0x000fe20000004100 */
[----:B------:R-:W1:Y:S01]  /*2950*/  LDS.64 R14, [UR4+0x88] ;  /* 0x00008804ff0e7984 */ /* 0x000e620008000a00 */
[--C-:B0-----:R-:W-:Y:S02]  /*2960*/  HADD2.F32 R17, -RZ, R12.reuse.H0_H0 ;  /* 0x2000000cff117230 */ /* 0x101fe40000004100 */
[----:B------:R-:W-:Y:S02]  /*2970*/  HADD2.F32 R60, -RZ, R12.H1_H1 ;  /* 0x3000000cff3c7230 */ /* 0x000fe40000004100 */
[----:B------:R-:W-:Y:S02]  /*2980*/  HADD2.F32 R12, -RZ, R42.H0_H0 ;  /* 0x2000002aff0c7230 */ /* 0x000fe40000004100 */
[----:B------:R-:W-:Y:S01]  /*2990*/  FFMA.FTZ R61, R16, R17, RZ ;  /* 0x00000011103d7223 */ /* 0x000fe200000100ff */
[----:B------:R-:W-:-:S02]  /*29a0*/  HADD2.F32 R16, -RZ, R13.H0_H0 ;  /* 0x2000000dff107230 */ /* 0x000fc40000004100 */
[----:B------:R-:W-:Y:S02]  /*29b0*/  HADD2.F32 R62, -RZ, R13.H1_H1 ;  /* 0x3000000dff3e7230 */ /* 0x000fe40000004100 */
        /* <DEDUP_REMOVED lines=17> */
[----:B------:R-:W-:Y:S02]  /*2ad0*/  HADD2.F32 R13, -RZ, R2.H0_H0 ;  /* 0x20000002ff0d7230 */ /* 0x000fe40000004100 */
        /* <DEDUP_REMOVED lines=19> */
[----:B------:R-:W-:Y:S01]  /*2c10*/  FMUL.FTZ R65, R65, R12 ;  /* 0x0000000c41417220 */ /* 0x000fe20000410000 */
[----:B------:R-:W-:Y:S02]  /*2c20*/  HADD2.F32 R12, -RZ, R30.H0_H0 ;  /* 0x2000001eff0c7230 */ /* 0x000fe40000004100 */
[----:B------:R-:W-:Y:S02]  /*2c30*/  FFMA.FTZ R13, R13, R17, RZ ;  /* 0x000000110d0d7223 */ /* 0x000fe400000100ff */
[----:B------:R-:W-:Y:S01]  /*2c40*/  F2FP.F16.F32.PACK_AB R65, RZ, R65 ;  /* 0x00000041ff41723e */ /* 0x000fe200000000ff */
[----:B------:R-:W-:Y:S01]  /*2c50*/  FFMA.FTZ R67, R12, R17, RZ ;  /* 0x000000110c437223 */ /* 0x000fe200000100ff */
[----:B------:R-:W-:Y:S02]  /*2c60*/  HADD2.F32 R12, -RZ, R46.H0_H0 ;  /* 0x2000002eff0c7230 */ /* 0x000fe40000004100 */
[----:B------:R-:W-:Y:S01]  /*2c70*/  HADD2.F32 R17, -RZ, R21.H0_H0 ;  /* 0x20000015ff117230 */ /* 0x000fe20000004100 */
[----:B------:R-:W-:-:S02]  /*2c80*/  PRMT R64, R64, 0x5410, R65 ;  /* 0x0000541040407816 */ /* 0x000fc40000000041 */
[----:B------:R-:W-:Y:S01]  /*2c90*/  FFMA.FTZ R67, R12, R60, R67 ;  /* 0x0000003c0c437223 */ /* 0x000fe20000010043 */
[----:B------:R-:W-:-:S03]  /*2ca0*/  HADD2.F32 R12, -RZ, R48.H0_H0 ;  /* 0x20000030ff0c7230 */ /* 0x000fc60000004100 */
[----:B------:R-:W-:Y:S02]  /*2cb0*/  HFMA2.MMA R6, R64, 1, 1, R6 ;  /* 0x3c003c0040067835 */ /* 0x000fe40000000006 */
[----:B------:R-:W-:Y:S01]  /*2cc0*/  FFMA.FTZ R13, R12, R60, R13 ;  /* 0x0000003c0c0d7223 */ /* 0x000fe2000001000d */
[----:B------:R-:W-:Y:S02]  /*2cd0*/  HADD2.F32 R12, -RZ, R45.H0_H0 ;  /* 0x2000002dff0c7230 */ /* 0x000fe40000004100 */
[----:B------:R-:W-:-:S03]  /*2ce0*/  HADD2.F32 R60, -RZ, R47.H0_H0 ;  /* 0x2000002fff3c7230 */ /* 0x000fc60000004100 */
[-C--:B------:R-:W-:Y:S01]  /*2cf0*/  FFMA.FTZ R67, R12, R16.reuse, R67 ;  /* 0x000000100c437223 */ /* 0x080fe20000010043 */
[----:B------:R-:W-:Y:S02]  /*2d00*/  HADD2.F32 R12, -RZ, R38.H0_H0 ;  /* 0x20000026ff0c7230 */ /* 0x000fe40000004100 */
[----:B------:R-:W-:Y:S01]  /*2d10*/  FFMA.FTZ R13, R60, R16, R13 ;  /* 0x000000103c0d7223 */ /* 0x000fe2000001000d */
[----:B------:R-:W-:Y:S02]  /*2d20*/  HADD2.F32 R16, -RZ, R37.H0_H0 ;  /* 0x20000025ff107230 */ /* 0x000fe40000004100 */
[----:B------:R-:W-:-:S03]  /*2d30*/  FFMA.FTZ R12, R12, R62, R67 ;  /* 0x0000003e0c0c7223 */ /* 0x000fc60000010043 */
        /* <DEDUP_REMOVED lines=22> */
[----:B------:R-:W-:-:S05]  /*2ea0*/  PRMT R12, R12, 0x5410, R14 ;  /* 0x000054100c0c7816 */ /* 0x000fca000000000e */
[----:B------:R-:W-:-:S07]  /*2eb0*/  HADD2 R7, R12, R7 ;  /* 0x000000070c077230 */ /* 0x000fce0000000000 */
.L_x_1989:
        /* <DEDUP_REMOVED lines=26> */
[----:B------:R-:W-:Y:S01]  /*3060*/  FFMA.FTZ R16, R29, R16, RZ ;  /* 0x000000101d107223 */ /* 0x000fe200000100ff */
        /* <DEDUP_REMOVED lines=8> */
[----:B------:R-:W-:Y:S02]  /*30f0*/  HADD2.F32 R13, -RZ, R13.H1_H1 ;  /* 0x3000000dff0d7230 */ /* 0x000fe40000004100 */
[-C--:B------:R-:W-:Y:S01]  /*3100*/  FFMA.FTZ R16, R32, R12.reuse, R61 ;  /* 0x0000000c20107223 */ /* 0x080fe2000001003d */
        /* <DEDUP_REMOVED lines=9> */
[----:B-1----:R-:W-:Y:S02]  /*31a0*/  HADD2.F32 R13, -RZ, R14.H0_H0 ;  /* 0x2000000eff0d7230 */ /* 0x002fe40000004100 */
[----:B------:R-:W-:-:S02]  /*31b0*/  HADD2.F32 R29, -RZ, R26.H0_H0 ;  /* 0x2000001aff1d7230 */ /* 0x000fc40000004100 */
        /* <DEDUP_REMOVED lines=43> */
.L_x_1987:
[----:B0-----:R-:W0:Y:S02]  /*3470*/  LDC R57, c[0x0][0x23c] ;  /* 0x00008f00ff397b82 */ /* 0x001e240000000800 */
[----:B0-----:R-:W-:-:S05]  /*3480*/  IMAD.WIDE R24, R57, 0x8, R24 ;  /* 0x0000000839187825 */ /* 0x001fca00078e0218 */
[----:B------:R0:W5:Y:S01]  /*3490*/  LDG.E.128.CONSTANT R12, desc[UR6][R24.64] ;  /* 0x00000006180c7981 */ /* 0x000162000c1e9d00 */
[----:B------:R-:W-:Y:S01]  /*34a0*/  IMAD.WIDE R22, R57, 0x8, R22 ;  /* 0x0000000839167825 */ /* 0x000fe200078e0216 */
[----:B------:R-:W-:Y:S06]  /*34b0*/  @!P1 BRA `(.L_x_1990) ;  /* 0x00000018000c9947 */ /* 0x000fec0003800000 */
[----:B------:R-:W2:Y:S01]  /*34c0*/  LDG.E.128.CONSTANT R16, desc[UR6][R22.64] ;  /* 0x0000000616107981 */ /* 0x000ea2000c1e9d00 */
[C---:B-----5:R-:W-:Y:S02]  /*34d0*/  LOP3.LUT R21, R12.reuse, 0xff, RZ, 0xc0, !PT ;  /* 0x000000ff0c157812 */ /* 0x060fe400078ec0ff */
        /* <DEDUP_REMOVED lines=113> */
[----:B------:R-:W-:Y:S02]  /*3bf0*/  HADD2.F32 R61, -RZ, R12.H1_H1 ;  /* 0x3000000cff3d7230 */ /* 0x000fe40000004100 */
[----:B------:R-:W-:-:S02]  /*3c00*/  HADD2.F32 R12, -RZ, R38.H0_H0 ;  /* 0x20000026ff0c7230 */ /* 0x000fc40000004100 */
[----:B------:R-:W-:Y:S01]  /*3c10*/  FFMA.FTZ R63, R60, R59, RZ ;  /* 0x0000003b3c3f7223 */ /* 0x000fe200000100ff */
[--C-:B------:R-:W-:Y:S02]  /*3c20*/  HADD2.F32 R60, -RZ, R13.reuse.H0_H0 ;  /* 0x2000000dff3c7230 */ /* 0x100fe40000004100 */
[----:B------:R-:W-:Y:S01]  /*3c30*/  FFMA.FTZ R66, R59, R64, RZ ;  /* 0x000000403b427223 */ /* 0x000fe200000100ff */
[----:B------:R-:W-:Y:S02]  /*3c40*/  HADD2.F32 R62, -RZ, R13.H1_H1 ;  /* 0x3000000dff3e7230 */ /* 0x000fe40000004100 */
[----:B------:R-:W-:Y:S01]  /*3c50*/  FFMA.FTZ R63, R12, R61, R63 ;  /* 0x0000003d0c3f7223 */ /* 0x000fe2000001003f */
[----:B------:R-:W-:Y:S02]  /*3c60*/  HADD2.F32 R12, -RZ, R37.H0_H0 ;  /* 0x20000025ff0c7230 */ /* 0x000fe40000004100 */
[----:B------:R-:W-:Y:S02]  /*3c70*/  HADD2.F32 R13, -RZ, R36.H0_H0 ;  /* 0x20000024ff0d7230 */ /* 0x000fe40000004100 */
[----:B------:R-:W-:-:S02]  /*3c80*/  HADD2.F32 R64, -RZ, R40.H0_H0 ;  /* 0x20000028ff407230 */ /* 0x000fc40000004100 */
[----:B------:R-:W-:Y:S01]  /*3c90*/  FFMA.FTZ R12, R12, R60, R63 ;  /* 0x0000003c0c0c7223 */ /* 0x000fe2000001003f */
[----:B------:R-:W-:-:S03]  /*3ca0*/  HADD2.F32 R63, -RZ, R46.H0_H0 ;  /* 0x2000002eff3f7230 */ /* 0x000fc60000004100 */
[----:B------:R-:W-:Y:S01]  /*3cb0*/  FFMA.FTZ R12, R13, R62, R12 ;  /* 0x0000003e0d0c7223 */ /* 0x000fe2000001000c */
[--C-:B-1----:R-:W-:Y:S02]  /*3cc0*/  HADD2.F32 R13, -RZ, R14.reuse.H0_H0 ;  /* 0x2000000eff0d7230 */ /* 0x102fe40000004100 */
[----:B------:R-:W-:-:S03]  /*3cd0*/  HADD2.F32 R14, -RZ, R14.H1_H1 ;  /* 0x3000000eff0e7230 */ /* 0x000fc60000004100 */
        /* <DEDUP_REMOVED lines=23> */
[----:B------:R-:W-:-:S03]  /*3e50*/  HADD2.F32 R65, -RZ, R2.H1_H1 ;  /* 0x30000002ff417230 */ /* 0x000fc60000004100 */
[----:B------:R-:W-:-:S04]  /*3e60*/  FFMA.FTZ R64, R15, R64, R66 ;  /* 0x000000400f407223 */ /* 0x000fc80000010042 */
[----:B------:R-:W-:-:S05]  /*3e70*/  FMUL.FTZ R64, R65, R64 ;  /* 0x0000004041407220 */ /* 0x000fca0000410000 */
[----:B------:R-:W-:-:S04]  /*3e80*/  F2FP.F16.F32.PACK_AB R64, RZ, R64 ;  /* 0x00000040ff40723e */ /* 0x000fc800000000ff */
[----:B------:R-:W-:Y:S01]  /*3e90*/  PRMT R12, R12, 0x5410, R64 ;  /* 0x000054100c0c7816 */ /* 0x000fe20000000040 */
[----:B------:R-:W-:-:S05]  /*3ea0*/  HADD2.F32 R64, -RZ, R30.H0_H0 ;  /* 0x2000001eff407230 */ /* 0x000fca0000004100 */
[----:B------:R-:W-:Y:S01]  /*3eb0*/  HFMA2.MMA R4, R12, 1, 1, R4 ;  /* 0x3c003c000c047835 */ /* 0x000fe20000000004 */
[----:B------:R-:W-:Y:S02]  /*3ec0*/  HADD2.F32 R12, -RZ, R29.H0_H0 ;  /* 0x2000001dff0c7230 */ /* 0x000fe40000004100 */
[----:B------:R-:W-:-:S03]  /*3ed0*/  FFMA.FTZ R64, R59, R64, RZ ;  /* 0x000000403b407223 */ /* 0x000fc600000100ff */
[----:B------:R-:W-:Y:S01]  /*3ee0*/  FFMA.FTZ R65, R59, R12, RZ ;  /* 0x0000000c3b417223 */ /* 0x000fe200000100ff */
[----:B------:R-:W-:-:S05]  /*3ef0*/  HADD2.F32 R12, -RZ, R42.H0_H0 ;  /* 0x2000002aff0c7230 */ /* 0x000fca0000004100 */
[----:B------:R-:W-:Y:S01]  /*3f00*/  FFMA.FTZ R59, R61, R12, R64 ;  /* 0x0000000c3d3b7223 */ /* 0x000fe20000010040 */
[----:B------:R-:W-:Y:S02]  /*3f10*/  HADD2.F32 R12, -RZ, R48.H0_H0 ;  /* 0x20000030ff0c7230 */ /* 0x000fe40000004100 */
[----:B------:R-:W-:-:S03]  /*3f20*/  HADD2.F32 R64, -RZ, R47.H0_H0 ;  /* 0x2000002fff407230 */ /* 0x000fc60000004100 */
[----:B------:R-:W-:Y:S01]  /*3f30*/  FFMA.FTZ R65, R61, R12, R65 ;  /* 0x0000000c3d417223 */ /* 0x000fe20000010041 */
[----:B------:R-:W-:-:S03]  /*3f40*/  HADD2.F32 R12, -RZ, R41.H0_H0 ;  /* 0x20000029ff0c7230 */ /* 0x000fc60000004100 */
[C---:B------:R-:W-:Y:S01]  /*3f50*/  FFMA.FTZ R64, R60.reuse, R64, R65 ;  /* 0x000000403c407223 */ /* 0x040fe20000010041 */
[----:B------:R-:W-:Y:S02]  /*3f60*/  HADD2.F32 R65, -RZ, R33.H0_H0 ;  /* 0x20000021ff417230 */ /* 0x000fe40000004100 */
[----:B------:R-:W-:Y:S01]  /*3f70*/  FFMA.FTZ R61, R60, R12, R59 ;  /* 0x0000000c3c3d7223 */ /* 0x000fe2000001003b */
[----:B------:R-:W-:Y:S02]  /*3f80*/  HADD2.F32 R59, -RZ, R34.H0_H0 ;  /* 0x20000022ff3b7230 */ /* 0x000fe40000004100 */
[----:B------:R-:W-:Y:S02]  /*3f90*/  HADD2.F32 R60, -RZ, R21.H0_H0 ;  /* 0x20000015ff3c7230 */ /* 0x000fe40000004100 */
[C---:B------:R-:W-:Y:S01]  /*3fa0*/  FFMA.FTZ R64, R62.reuse, R65, R64 ;  /* 0x000000413e407223 */ /* 0x040fe20000010040 */
[----:B------:R-:W-:Y:S01]  /*3fb0*/  FFMA.FTZ R12, R62, R59, R61 ;  /* 0x0000003b3e0c7223 */ /* 0x000fe2000001003d */
[----:B------:R-:W-:-:S02]  /*3fc0*/  HADD2.F32 R59, -RZ, R44.H0_H0 ;  /* 0x2000002cff3b7230 */ /* 0x000fc40000004100 */
[----:B------:R-:W-:-:S03]  /*3fd0*/  HADD2.F32 R61, -RZ, R43.H0_H0 ;  /* 0x2000002bff3d7230 */ /* 0x000fc60000004100 */
[C---:B------:R-:W-:Y:S02]  /*3fe0*/  FFMA.FTZ R59, R13.reuse, R59, R12 ;  /* 0x0000003b0d3b7223 */ /* 0x040fe4000001000c */
[----:B------:R-:W-:Y:S01]  /*3ff0*/  FFMA.FTZ R64, R13, R61, R64 ;  /* 0x0000003d0d407223 */ /* 0x000fe20000010040 */
[----:B------:R-:W-:Y:S02]  /*4000*/  HADD2.F32 R13, -RZ, R51.H0_H0 ;  /* 0x20000033ff0d7230 */ /* 0x000fe40000004100 */
        /* <DEDUP_REMOVED lines=10> */
[----:B------:R-:W-:Y:S02]  /*40b0*/  HADD2.F32 R14, -RZ, R0.H1_H1 ;  /* 0x30000000ff0e7230 */ /* 0x000fe40000004100 */
[----:B------:R-:W-:Y:S01]  /*40c0*/  FFMA.FTZ R59, R15, R60, R59 ;  /* 0x0000003c0f3b7223 */ /* 0x000fe2000001003b */
[----:B------:R-:W-:-:S03]  /*40d0*/  FMUL.FTZ R12, R13, R12 ;  /* 0x0000000c0d0c7220 */ /* 0x000fc60000410000 */
[----:B------:R-:W-:Y:S02]  /*40e0*/  FMUL.FTZ R59, R14, R59 ;  /* 0x0000003b0e3b7220 */ /* 0x000fe40000410000 */
[----:B------:R-:W-:-:S03]  /*40f0*/  F2FP.F16.F32.PACK_AB R12, RZ, R12 ;  /* 0x0000000cff0c723e */ /* 0x000fc600000000ff */
[----:B------:R-:W-:-:S04]  /*4100*/  F2FP.F16.F32.PACK_AB R59, RZ, R59 ;  /* 0x0000003bff3b723e */ /* 0x000fc800000000ff */
[----:B------:R-:W-:-:S06]  /*4110*/  PRMT R12, R12, 0x5410, R59 ;  /* 0x000054100c0c7816 */ /* 0x000fcc000000003b */
[----:B------:R-:W-:-:S11]  /*4120*/  HFMA2.MMA R5, R12, 1, 1, R5 ;  /* 0x3c003c000c057835 */ /* 0x000fd60000000005 */
.L_x_1991:
        /* <DEDUP_REMOVED lines=12> */
[--C-:B0-----:R-:W-:Y:S02]  /*41f0*/  HADD2.F32 R60, -RZ, R12.reuse.H0_H0 ;  /* 0x2000000cff3c7230 */ /* 0x101fe40000004100 */
[----:B------:R-:W-:Y:S02]  /*4200*/  HADD2.F32 R61, -RZ, R12.H1_H1 ;  /* 0x3000000cff3d7230 */ /* 0x000fe40000004100 */
[----:B-1----:R-:W-:-:S02]  /*4210*/  HADD2.F32 R62, -RZ, R14.H0_H0 ;  /* 0x2000000eff3e7230 */ /* 0x002fc40000004100 */
[----:B------:R-:W-:Y:S01]  /*4220*/  FFMA.FTZ R12, R59, R60, RZ ;  /* 0x0000003c3b0c7223 */ /* 0x000fe200000100ff */
[----:B------:R-:W-:Y:S02]  /*4230*/  HADD2.F32 R59, -RZ, R38.H0_H0 ;  /* 0x20000026ff3b7230 */ /* 0x000fe40000004100 */
[----:B------:R-:W-:Y:S02]  /*4240*/  HADD2.F32 R64, -RZ, R14.H1_H1 ;  /* 0x3000000eff407230 */ /* 0x000fe40000004100 */
[----:B------:R-:W-:Y:S02]  /*4250*/  HADD2.F32 R14, -RZ, R15.H0_H0 ;  /* 0x2000000fff0e7230 */ /* 0x000fe40000004100 */
[----:B------:R-:W-:Y:S01]  /*4260*/  FFMA.FTZ R12, R59, R61, R12 ;  /* 0x0000003d3b0c7223 */ /* 0x000fe2000001000c */
[----:B------:R-:W-:Y:S02]  /*4270*/  HADD2.F32 R59, -RZ, R13.H0_H0 ;  /* 0x2000000dff3b7230 */ /* 0x000fe40000004100 */
[----:B------:R-:W-:-:S03]  /*4280*/  HADD2.F32 R15, -RZ, R15.H1_H1 ;  /* 0x3000000fff0f7230 */ /* 0x000fc60000004100 */
[----:B------:R-:W-:Y:S01]  /*4290*/  FFMA.FTZ R12, R63, R59, R12 ;  /* 0x0000003b3f0c7223 */ /* 0x000fe2000001000c */
[----:B------:R-:W-:Y:S02]  /*42a0*/  HADD2.F32 R63, -RZ, R13.H1_H1 ;  /* 0x3000000dff3f7230 */ /* 0x000fe40000004100 */
        /* <DEDUP_REMOVED lines=73> */
.L_x_1992:
        /* <DEDUP_REMOVED lines=20> */
[----:B------:R-:W-:-:S02]  /*4880*/  HADD2.F32 R59, -RZ, R12.H1_H1 ;  /* 0x3000000cff3b7230 */ /* 0x000fc40000004100 */
[----:B------:R-:W-:Y:S02]  /*4890*/  HADD2.F32 R12, -RZ, R13.H0_H0 ;  /* 0x2000000dff0c7230 */ /* 0x000fe40000004100 */
[-C--:B------:R-:W-:Y:S01]  /*48a0*/  FFMA.FTZ R31, R31, R60.reuse, RZ ;  /* 0x0000003c1f1f7223 */ /* 0x080fe200000100ff */
[-C--:B------:R-:W-:Y:S01]  /*48b0*/  FFMA.FTZ R61, R32, R60.reuse, RZ ;  /* 0x0000003c203d7223 */ /* 0x080fe200000100ff */
[-C--:B------:R-:W-:Y:S01]  /*48c0*/  FFMA.FTZ R32, R29, R60.reuse, RZ ;  /* 0x0000003c1d207223 */ /* 0x080fe200000100ff */
[----:B------:R-:W-:Y:S02]  /*48d0*/  HADD2.F32 R29, -RZ, R42.H0_H0 ;  /* 0x2000002aff1d7230 */ /* 0x000fe40000004100 */
[----:B------:R-:W-:Y:S01]  /*48e0*/  FFMA.FTZ R30, R30, R60, RZ ;  /* 0x0000003c1e1e7223 */ /* 0x000fe200000100ff */
[-C--:B------:R-:W-:Y:S01]  /*48f0*/  FFMA.FTZ R31, R40, R59.reuse, R31 ;  /* 0x0000003b281f7223 */ /* 0x080fe2000001001f */
[----:B------:R-:W-:Y:S02]  /*4900*/  HADD2.F32 R40, -RZ, R39.H0_H0 ;  /* 0x20000027ff287230 */ /* 0x000fe40000004100 */
[----:B------:R-:W-:Y:S01]  /*4910*/  FFMA.FTZ R61, R38, R59, R61 ;  /* 0x0000003b263d7223 */ /* 0x000fe2000001003d */
[----:B------:R-:W-:-:S02]  /*4920*/  HADD2.F32 R38, -RZ, R37.H0_H0 ;  /* 0x20000025ff267230 */ /* 0x000fc40000004100 */
[-C--:B------:R-:W-:Y:S01]  /*4930*/  FFMA.FTZ R29, R29, R59.reuse, R30 ;  /* 0x0000003b1d1d7223 */ /* 0x080fe2000001001e */
[----:B------:R-:W-:Y:S02]  /*4940*/  HADD2.F32 R42, -RZ, R41.H0_H0 ;  /* 0x20000029ff2a7230 */ /* 0x000fe40000004100 */
[----:B------:R-:W-:Y:S01]  /*4950*/  FFMA.FTZ R59, R63, R59, R32 ;  /* 0x0000003b3f3b7223 */ /* 0x000fe20000010020 */
[-C--:B------:R-:W-:Y:S01]  /*4960*/  FFMA.FTZ R32, R40, R12.reuse, R31 ;  /* 0x0000000c28207223 */ /* 0x080fe2000001001f */
[----:B------:R-:W-:Y:S02]  /*4970*/  HADD2.F32 R40, -RZ, R47.H0_H0 ;  /* 0x2000002fff287230 */ /* 0x000fe40000004100 */
[-C--:B------:R-:W-:Y:S01]  /*4980*/  FFMA.FTZ R30, R38, R12.reuse, R61 ;  /* 0x0000000c261e7223 */ /* 0x080fe2000001003d */
[----:B------:R-:W-:Y:S01]  /*4990*/  FFMA.FTZ R38, R42, R12, R29 ;  /* 0x0000000c2a267223 */ /* 0x000fe2000001001d */
[----:B------:R-:W-:Y:S02]  /*49a0*/  HADD2.F32 R13, -RZ, R13.H1_H1 ;  /* 0x3000000dff0d7230 */ /* 0x000fe40000004100 */
        /* <DEDUP_REMOVED lines=11> */
[----:B------:R-:W-:Y:S02]  /*4a60*/  HADD2.F32 R33, -RZ, R44.H0_H0 ;  /* 0x2000002cff217230 */ /* 0x000fe40000004100 */
[-C--:B------:R-:W-:Y:S01]  /*4a70*/  FFMA.FTZ R29, R29, R13.reuse, R30 ;  /* 0x0000000d1d1d7223 */ /* 0x080fe2000001001e */
[----:B------:R-:W-:Y:S02]  /*4a80*/  HADD2.F32 R14, -RZ, R14.H1_H1 ;  /* 0x3000000eff0e7230 */ /* 0x000fe40000004100 */
        /* <DEDUP_REMOVED lines=38> */
.L_x_1990:
[----:B0-----:R-:W-:-:S05]  /*4cf0*/  IMAD.WIDE R24, R57, 0x8, R24 ;  /* 0x0000000839187825 */ /* 0x001fca00078e0218 */
[----:B-----5:R0:W5:Y:S01]  /*4d00*/  LDG.E.128.CONSTANT R12, desc[UR6][R24.64] ;  /* 0x00000006180c7981 */ /* 0x020162000c1e9d00 */
        /* <DEDUP_REMOVED lines=201> */
.L_x_1994:
        /* <DEDUP_REMOVED lines=97> */
.L_x_1995:
        /* <DEDUP_REMOVED lines=91> */
.L_x_1993:
        /* <DEDUP_REMOVED lines=203> */
.L_x_1997:
        /* <DEDUP_REMOVED lines=97> */
.L_x_1998:
        /* <DEDUP_REMOVED lines=91> */
.L_x_1996:
        /* <DEDUP_REMOVED lines=12> */
.L_x_1986:
        /* <DEDUP_REMOVED lines=10> */
.L_x_2007:
[----:B------:R-:W-:-:S13]  /*7f30*/  ISETP.NE.AND P2, PT, R54, R3, PT ;  /* 0x000000033600720c */ /* 0x000fda0003f45270 */
[----:B------:R-:W1:Y:S01]  /*7f40*/  @!P2 LDC.64 R16, c[0x0][0x248] ;  /* 0x00009200ff10ab82 */ /* 0x000e620000000a00 */
[----:B------:R-:W-:Y:S02]  /*7f50*/  @!P2 IADD3 R10, R10, 0x1, RZ ;  /* 0x000000010a0aa810 */ /* 0x000fe40007ffe0ff */
[----:B-----5:R-:W-:Y:S02]  /*7f60*/  @!P2 LEA R13, R54, 0x1, 0x1 ;  /* 0x00000001360da811 */ /* 0x020fe400078e08ff */
[----:B------:R-:W-:Y:S02]  /*7f70*/  @!P2 LEA R18, R10, R1, 0x3 ;  /* 0x000000010a12a211 */ /* 0x000fe400078e18ff */
[----:B------:R-:W-:-:S04]  /*7f80*/  MOV R61, R25 ;  /* 0x00000019003d7202 */ /* 0x000fc80000000f00 */
[----:B------:R-:W2:Y:S01]  /*7f90*/  @!P2 LDL.64 R18, [R18] ;  /* 0x000000001212a983 */ /* 0x000ea20000100a00 */
[----:B-1----:R-:W-:-:S03]  /*7fa0*/  @!P2 IMAD.WIDE R16, R13, 0x2, R16 ;  /* 0x000000020d10a825 */ /* 0x002fc600078e0210 */
[----:B------:R1:W5:Y:S04]  /*7fb0*/  LDG.E.128.CONSTANT R12, desc[UR6][R60.64] ;  /* 0x000000063c0c7981 */ /* 0x000368000c1e9d00 */
[----:B------:R-:W3:Y:S01]  /*7fc0*/  @!P2 LDG.E.U16.CONSTANT R17, desc[UR6][R16.64] ;  /* 0x000000061011a981 */ /* 0x000ee2000c1e9500 */
[----:B0-----:R-:W-:Y:S02]  /*7fd0*/  MOV R57, R58 ;  /* 0x0000003a00397202 */ /* 0x001fe40000000f00 */
[----:B--2---:R-:W-:Y:S02]  /*7fe0*/  @!P2 PRMT R2, R18, 0x7610, R2 ;  /* 0x000076101202a816 */ /* 0x004fe40000000002 */
[----:B------:R-:W-:Y:S02]  /*7ff0*/  @!P2 PRMT R0, R19, 0x7610, R0 ;  /* 0x000076101300a816 */ /* 0x000fe40000000000 */
[----:B------:R-:W-:-:S02]  /*8000*/  @!P2 PRMT R2, R2, 0x7610, R18 ;  /* 0x000076100202a816 */ /* 0x000fc40000000012 */
[----:B------:R-:W-:Y:S02]  /*8010*/  @!P2 PRMT R0, R0, 0x7610, R19 ;  /* 0x000076100000a816 */ /* 0x000fe40000000013 */
[----:B---3--:R-:W-:Y:S01]  /*8020*/  @!P2 IADD3 R3, R17, R54, RZ ;  /* 0x000000361103a210 */ /* 0x008fe20007ffe0ff */
[----:B-1----:R-:W-:Y:S06]  /*8030*/  @!P1 BRA `(.L_x_2001) ;  /* 0x0000001000449947 */ /* 0x002fec0003800000 */
[----:B------:R-:W-:-:S04]  /*8040*/  IMAD.WIDE R20, R57, 0x4, R60 ;  /* 0x0000000439147825 */ /* 0x000fc800078e023c */
[----:B------:R-:W-:Y:S02]  /*8050*/  IMAD.WIDE R16, R57, 0x4, R20 ;  /* 0x0000000439107825 */ /* 0x000fe400078e0214 */
[----:B------:R-:W2:Y:S04]  /*8060*/  LDG.E.128.CONSTANT R20, desc[UR6][R20.64] ;  /* 0x0000000614147981 */ /* 0x000ea8000c1e9d00 */
[----:B------:R-:W3:Y:S01]  /*8070*/  LDG.E.128.CONSTANT R16, desc[UR6][R16.64] ;  /* 0x0000000610107981 */ /* 0x000ee2000c1e9d00 */
[----:B-----5:R-:W-:Y:S02]  /*8080*/  SHF.R.U32.HI R28, RZ, 0xc, R12 ;  /* 0x0000000cff1c7819 */ /* 0x020fe4000001160c */
[----:B------:R-:W-:Y:S02]  /*8090*/  SHF.R.U32.HI R31, RZ, 0xc, R14 ;  /* 0x0000000cff1f7819 */ /* 0x000fe4000001160e */
[----:B------:R-:W-:-:S02]  /*80a0*/  SHF.R.U32.HI R37, RZ, 0xc, R15 ;  /* 0x0000000cff257819 */ /* 0x000fc4000001160f */
[----:B------:R-:W-:Y:S02]  /*80b0*/  LOP3.LUT R28, R28, 0xf000f, RZ, 0xc0, !PT ;  /* 0x000f000f1c1c7812 */ /* 0x000fe400078ec0ff */
[----:B------:R-:W-:Y:S02]  /*80c0*/  LOP3.LUT R36, R31, 0xf000f, RZ, 0xc0, !PT ;  /* 0x000f000f1f247812 */ /* 0x000fe400078ec0ff */
[----:B------:R-:W-:Y:S02]  /*80d0*/  LOP3.LUT R38, R37, 0xf000f, RZ, 0xc0, !PT ;  /* 0x000f000f25267812 */ /* 0x000fe400078ec0ff */
[----:B------:R-:W-:Y:S02]  /*80e0*/  PRMT R30, R11, 0x9910, RZ ;  /* 0x000099100b1e7816 */ /* 0x000fe400000000ff */
[----:B------:R-:W-:Y:S02]  /*80f0*/  SHF.R.U32.HI R29, RZ, 0xc, R13 ;  /* 0x0000000cff1d7819 */ /* 0x000fe4000001160d */
[----:B------:R-:W-:-:S02]  /*8100*/  ISETP.NE.AND P2, PT, R30, RZ, PT ;  /* 0x000000ff1e00720c */ /* 0x000fc40003f45270 */
        /* <DEDUP_REMOVED lines=12> */
[----:B------:R-:W-:Y:S02]  /*81d0*/  ISETP.GE.AND P3, PT, R56, 0x2, PT ;  /* 0x000000023800780c */ /* 0x000fe40003f66270 */
[----:B---3--:R-:W-:Y:S02]  /*81e0*/  SHF.R.U32.HI R41, RZ, 0x8, R16 ;  /* 0x00000008ff297819 */ /* 0x008fe40000011610 */
[----:B------:R-:W-:Y:S02]  /*81f0*/  SHF.R.U32.HI R45, RZ, 0x8, R18 ;  /* 0x00000008ff2d7819 */ /* 0x000fe40000011612 */
[----:B------:R-:W-:Y:S02]  /*8200*/  SHF.R.U32.HI R47, RZ, 0x8, R19 ;  /* 0x00000008ff2f7819 */ /* 0x000fe40000011613 */
[----:B------:R-:W-:Y:S02]  /*8210*/  LOP3.LUT R41, R28, 0x300030, R41, 0xf8, !PT ;  /* 0x003000301c297812 */ /* 0x000fe400078ef829 */
[----:B------:R-:W-:-:S02]  /*8220*/  LOP3.LUT R45, R36, 0x300030, R45, 0xf8, !PT ;  /* 0x00300030242d7812 */ /* 0x000fc400078ef82d */
[----:B------:R-:W-:Y:S02]  /*8230*/  LOP3.LUT R47, R38, 0x300030, R47, 0xf8, !PT ;  /* 0x00300030262f7812 */ /* 0x000fe400078ef82f */
[--C-:B--2---:R-:W-:Y:S02]  /*8240*/  SHF.R.U32.HI R37, RZ, 0xc, R20.reuse ;  /* 0x0000000cff257819 */ /* 0x104fe40000011614 */
[----:B------:R-:W-:Y:S02]  /*8250*/  LOP3.LUT R28, R20, 0x3f003f, RZ, 0xc0, !PT ;  /* 0x003f003f141c7812 */ /* 0x000fe400078ec0ff */
        /* <DEDUP_REMOVED lines=21> */
[----:B------:R-:W-:Y:S02]  /*83b0*/  SHF.R.U32.HI R17, RZ, 0x6, R17 ;  /* 0x00000006ff117819 */ /* 0x000fe40000011611 */
[----:B------:R-:W-:Y:S02]  /*83c0*/  SHF.R.U32.HI R18, RZ, 0x6, R18 ;  /* 0x00000006ff127819 */ /* 0x000fe40000011612 */
[----:B------:R-:W-:Y:S02]  /*83d0*/  SHF.R.U32.HI R19, RZ, 0x6, R19 ;  /* 0x00000006ff137819 */ /* 0x000fe40000011613 */
[----:B------:R-:W-:Y:S02]  /*83e0*/  SHF.R.U32.HI R21, RZ, 0x6, R21 ;  /* 0x00000006ff157819 */ /* 0x000fe40000011615 */
[----:B------:R-:W-:Y:S02]  /*83f0*/  SHF.R.U32.HI R22, RZ, 0x6, R22 ;  /* 0x00000006ff167819 */ /* 0x000fe40000011616 */
[----:B------:R-:W-:-:S02]  /*8400*/  SHF.R.U32.HI R23, RZ, 0x6, R23 ;  /* 0x00000006ff177819 */ /* 0x000fc40000011617 */
        /* <DEDUP_REMOVED lines=79> */
[----:B------:R-:W0:Y:S04]  /*8900*/  LDS.128 R16, [UR4] ;  /* 0x00000004ff107984 */ /* 0x000e280008000c00 */
[----:B------:R-:W1:Y:S01]  /*8910*/  LDS.128 R20, [UR4+0x10] ;  /* 0x00001004ff147984 */ /* 0x000e620008000c00 */
[----:B0-----:R-:W-:Y:S01]  /*8920*/  HFMA2.MMA R62, R12, R16, RZ ;  /* 0x000000100c3e7235 */ /* 0x001fe200000000ff */
[----:B------:R-:W-:-:S04]  /*8930*/  HFMA2 R63, R13, R16, RZ.H0_H0 ;  /* 0x000000100d3f7231 */ /* 0x000fc800000400ff */
[----:B------:R-:W-:-:S05]  /*8940*/  HFMA2 R63, R25, R17, R63 ;  /* 0x00000011193f7231 */ /* 0x000fca000000003f */
[----:B------:R-:W-:Y:S01]  /*8950*/  HFMA2 R62, R24, R17, R62 ;  /* 0x00000011183e7231 */ /* 0x000fe2000000003e */
[----:B------:R-:W-:-:S05]  /*8960*/  HFMA2.MMA R63, R29, R18, R63 ;  /* 0x000000121d3f7235 */ /* 0x000fca000000003f */
[----:B------:R-:W-:-:S05]  /*8970*/  HFMA2.MMA R62, R28, R18, R62 ;  /* 0x000000121c3e7235 */ /* 0x000fca000000003e */
[----:B------:R-:W-:-:S05]  /*8980*/  HFMA2 R63, R37, R19, R63 ;  /* 0x00000013253f7231 */ /* 0x000fca000000003f */
[----:B------:R-:W-:Y:S01]  /*8990*/  HFMA2 R62, R36, R19, R62 ;  /* 0x00000013243e7231 */ /* 0x000fe2000000003e */
[----:B-1----:R-:W-:-:S05]  /*89a0*/  HFMA2.MMA R63, R33, R20, R63 ;  /* 0x00000014213f7235 */ /* 0x002fca000000003f */
[----:B------:R-:W-:-:S05]  /*89b0*/  HFMA2.MMA R62, R32, R20, R62 ;  /* 0x00000014203e7235 */ /* 0x000fca000000003e */
[----:B------:R-:W-:-:S05]  /*89c0*/  HFMA2 R63, R42, R21, R63 ;  /* 0x000000152a3f7231 */ /* 0x000fca000000003f */
[----:B------:R-:W-:Y:S01]  /*89d0*/  HFMA2 R62, R40, R21, R62 ;  /* 0x00000015283e7231 */ /* 0x000fe2000000003e */
[----:B------:R-:W-:-:S05]  /*89e0*/  HFMA2.MMA R63, R43, R22, R63 ;  /* 0x000000162b3f7235 */ /* 0x000fca000000003f */
[----:B------:R-:W-:-:S05]  /*89f0*/  HFMA2.MMA R62, R41, R22, R62 ;  /* 0x00000016293e7235 */ /* 0x000fca000000003e */
[----:B------:R-:W-:-:S03]  /*8a00*/  HFMA2 R63, R49, R23, R63 ;  /* 0x00000017313f7231 */ /* 0x000fc6000000003f */
[----:B------:R-:W-:Y:S01]  /*8a10*/  HFMA2.MMA R62, R48, R23, R62 ;  /* 0x00000017303e7235 */ /* 0x000fe2000000003e */
[----:B------:R-:W-:-:S09]  /*8a20*/  HADD2 R63, R63.H0_H0, R63.H1_H1 ;  /* 0x3000003f3f3f7230 */ /* 0x000fd20000000800 */
        /* <DEDUP_REMOVED lines=23> */
.L_x_2002:
[----:B------:R-:W-:Y:S05]  /*8ba0*/  @!P3 BRA `(.L_x_2001) ;  /* 0x000000040068b947 */ /* 0x000fea0003800000 */
[----:B------:R-:W-:-:S04]  /*8bb0*/  PRMT R16, R52, 0x9910, RZ ;  /* 0x0000991034107816 */ /* 0x000fc800000000ff */
[----:B------:R-:W-:-:S13]  /*8bc0*/  ISETP.NE.AND P2, PT, R16, RZ, PT ;  /* 0x000000ff1000720c */ /* 0x000fda0003f45270 */
[----:B------:R-:W-:Y:S05]  /*8bd0*/  @!P2 BRA `(.L_x_2003) ;  /* 0x0000000000a8a947 */ /* 0x000fea0003800000 */
[----:B------:R-:W0:Y:S04]  /*8be0*/  LDS.128 R16, [UR4+0x80] ;  /* 0x00008004ff107984 */ /* 0x000e280008000c00 */
        /* <DEDUP_REMOVED lines=41> */
.L_x_2003:
[----:B------:R-:W-:Y:S05]  /*8e80*/  @P0 BRA `(.L_x_2001) ;  /* 0x0000000000b00947 */ /* 0x000fea0003800000 */
[----:B------:R-:W0:Y:S01]  /*8e90*/  LDS.128 R16, [UR4+0x100] ;  /* 0x00010004ff107984 */ /* 0x000e220008000c00 */
[----:B------:R-:W-:Y:S02]  /*8ea0*/  MOV R65, R14 ;  /* 0x0000000e00417202 */ /* 0x000fe40000000f00 */
[----:B------:R-:W-:Y:S01]  /*8eb0*/  MOV R63, R13 ;  /* 0x0000000d003f7202 */ /* 0x000fe20000000f00 */
[----:B------:R-:W1:Y:S01]  /*8ec0*/  LDS.128 R20, [UR4+0x110] ;  /* 0x00011004ff147984 */ /* 0x000e620008000c00 */
[----:B0-----:R-:W-:-:S03]  /*8ed0*/  HFMA2.MMA R13, R12, R16, RZ ;  /* 0x000000100c0d7235 */ /* 0x001fc600000000ff */
        /* <DEDUP_REMOVED lines=39> */
.L_x_2001:
        /* <DEDUP_REMOVED lines=16> */
[----:B------:R-:W-:Y:S02]  /*9250*/  LOP3.LUT R12, R29, 0xf000f, RZ, 0xc0, !PT ;  /* 0x000f000f1d0c7812 */ /* 0x000fe400078ec0ff */
[--C-:B------:R-:W-:Y:S02]  /*9260*/  SHF.R.U32.HI R30, RZ, 0xc, R13.reuse ;  /* 0x0000000cff1e7819 */ /* 0x100fe4000001160d */
[----:B----4-:R-:W-:Y:S02]  /*9270*/  SHF.R.U32.HI R41, RZ, 0x8, R16 ;  /* 0x00000008ff297819 */ /* 0x010fe40000011610 */
        /* <DEDUP_REMOVED lines=11> */
[----:B------:R-:W-:Y:S02]  /*9330*/  LOP3.LUT R32, R16, 0x3f003f, RZ, 0xc0, !PT ;  /* 0x003f003f10207812 */ /* 0x000fe400078ec0ff */
[----:B------:R-:W-:Y:S02]  /*9340*/  SHF.R.U32.HI R40, RZ, 0x6, R16 ;  /* 0x00000006ff287819 */ /* 0x000fe40000011610 */
[--C-:B------:R-:W-:Y:S02]  /*9350*/  SHF.R.U32.HI R43, RZ, 0x8, R17.reuse ;  /* 0x00000008ff2b7819 */ /* 0x100fe40000011611 */
[----:B------:R-:W-:-:S02]  /*9360*/  SHF.R.U32.HI R49, RZ, 0xa, R17 ;  /* 0x0000000aff317819 */ /* 0x000fc40000011611 */
[----:B------:R-:W-:Y:S02]  /*9370*/  LOP3.LUT R33, R17, 0x3f003f, RZ, 0xc0, !PT ;  /* 0x003f003f11217812 */ /* 0x000fe400078ec0ff */
[----:B------:R-:W-:Y:S02]  /*9380*/  SHF.R.U32.HI R42, RZ, 0x6, R17 ;  /* 0x00000006ff2a7819 */ /* 0x000fe40000011611 */
[----:B---3--:R-:W-:Y:S02]  /*9390*/  SHF.R.U32.HI R12, RZ, 0xc, R20 ;  /* 0x0000000cff0c7819 */ /* 0x008fe40000011614 */
[----:B------:R-:W-:Y:S02]  /*93a0*/  LOP3.LUT R16, R13, 0xf000f, RZ, 0xc0, !PT ;  /* 0x000f000f0d107812 */ /* 0x000fe400078ec0ff */
[----:B------:R-:W-:Y:S02]  /*93b0*/  LOP3.LUT R47, R18, 0x300030, R47, 0xf8, !PT ;  /* 0x00300030122f7812 */ /* 0x000fe400078ef82f */
        /* <DEDUP_REMOVED lines=22> */
[----:B------:R-:W-:Y:S02]  /*9520*/  LOP3.LUT R49, R12, 0x300030, R49, 0xf8, !PT ;  /* 0x003000300c317812 */ /* 0x000fe400078ef831 */
[----:B------:R-:W-:Y:S02]  /*9530*/  LOP3.LUT R43, R30, 0x300030, R43, 0xf8, !PT ;  /* 0x003000301e2b7812 */ /* 0x000fe400078ef82b */
        /* <DEDUP_REMOVED lines=124> */
.L_x_2005:
        /* <DEDUP_REMOVED lines=46> */
.L_x_2006:
        /* <DEDUP_REMOVED lines=45> */
.L_x_2004:
        /* <DEDUP_REMOVED lines=8> */
.L_x_2000:
[----:B------:R-:W-:Y:S05]  /*a330*/  @!P1 EXIT ;  /* 0x000000000000994d */ /* 0x000fea0003800000 */
[----:B------:R-:W0:Y:S01]  /*a340*/  S2R R0, SR_CTAID.X ;  /* 0x0000000000007919 */ /* 0x000e220000002500 */
[----:B------:R-:W1:Y:S01]  /*a350*/  S2UR UR4, SR_CTAID.Y ;  /* 0x00000000000479c3 */ /* 0x000e620000002600 */
[----:B-----5:R-:W-:Y:S01]  /*a360*/  HMUL2 R15, R4, R11.H0_H0 ;  /* 0x2000000b040f7232 */ /* 0x020fe20000000000 */
[----:B------:R-:W0:Y:S06]  /*a370*/  S2R R13, SR_TID.X ;  /* 0x00000000000d7919 */ /* 0x000e2c0000002100 */
[----:B------:R-:W2:Y:S01]  /*a380*/  LDC.64 R2, c[0x0][0x230] ;  /* 0x00008c00ff027b82 */ /* 0x000ea20000000a00 */
[----:B-1----:R-:W-:Y:S01]  /*a390*/  UIMAD UR4, UR4, 0x3, URZ ;  /* 0x00000003040478a4 */ /* 0x002fe2000f8e023f */
        /* <DEDUP_REMOVED lines=12> */
.L_x_2011:
[----:B------:R-:W0:Y:S02]  /*a460*/  LDS R4, [R0] ;  /* 0x0000000000047984 */ /* 0x000e240000000800 */
[----:B0-----:R-:W-:-:S06]  /*a470*/  HADD2 R5, R4, R15 ;  /* 0x0000000f04057230 */ /* 0x001fcc0000000000 */
[----:B------:R-:W0:Y:S02]  /*a480*/  ATOMS.CAST.SPIN R5, [R0], R4, R5 ;  /* 0x000000040005738d */ /* 0x000e240001800005 */
[----:B0-----:R-:W-:-:S13]  /*a490*/  ISETP.EQ.U32.AND P0, PT, R5, 0x1, PT ;  /* 0x000000010500780c */ /* 0x001fda0003f02070 */
[----:B------:R-:W-:Y:S05]  /*a4a0*/  @!P0 BRA `(.L_x_2011) ;  /* 0xfffffffc00ec8947 */ /* 0x000fea000383ffff */
[----:B------:R-:W-:Y:S05]  /*a4b0*/  BRA `(.L_x_2009) ;  /* 0x00000000000c7947 */ /* 0x000fea0003800000 */
.L_x_2010:
[----:B------:R-:W2:Y:S02]  /*a4c0*/  LD.E R0, desc[UR6][R12.64] ;  /* 0x000000060c007980 */ /* 0x000ea4000c101900 */
[----:B--2---:R-:W-:-:S05]  /*a4d0*/  IADD3 R5, R15, R0, RZ ;  /* 0x000000000f057210 */ /* 0x004fca0007ffe0ff */
[----:B------:R0:W-:Y:S02]  /*a4e0*/  ST.E desc[UR6][R12.64], R5 ;  /* 0x000000050c007985 */ /* 0x0001e4000c101906 */
.L_x_2009:
[----:B------:R-:W-:Y:S05]  /*a4f0*/  BSYNC B0 ;  /* 0x0000000000007941 */ /* 0x000fea0003800000 */
.L_x_2008:
[----:B------:R1:W-:Y:S01]  /*a500*/  ATOM.E.ADD.F16x2.RN.STRONG.GPU P0, RZ, desc[UR6][R12.64+0x4], R11 ;  /* 0x0000040b0cff79a2 */ /* 0x0003e2000810e1c6 */
[----:B------:R-:W-:Y:S04]  /*a510*/  BSSY B0, `(.L_x_2012) ;  /* 0x000000f000007945 */ /* 0x000fe80003800000 */
[----:B-1----:R-:W-:Y:S05]  /*a520*/  @P0 BRA `(.L_x_2013) ;  /* 0x0000000000340947 */ /* 0x002fea0003800000 */
[----:B------:R-:W1:Y:S02]  /*a530*/  QSPC.E.S P0, RZ, [R12+0x4] ;  /* 0x000004000cff73aa */ /* 0x000e640000000500 */
[----:B-1----:R-:W-:Y:S05]  /*a540*/  @!P0 BRA `(.L_x_2014) ;  /* 0x0000000000208947 */ /* 0x002fea0003800000 */
[----:B------:R-:W-:-:S04]  /*a550*/  MOV R4, R12 ;  /* 0x0000000c00047202 */ /* 0x000fc80000000f00 */
[----:B------:R-:W-:-:S07]  /*a560*/  MOV R0, R4 ;  /* 0x0000000400007202 */ /* 0x000fce0000000f00 */
.L_x_2015:
[----:B------:R-:W0:Y:S02]  /*a570*/  LDS R4, [R0+0x4] ;  /* 0x0000040000047984 */ /* 0x000e240000000800 */
[----:B0-----:R-:W-:-:S10]  /*a580*/  HFMA2.MMA R5, R4, 1, 1, R11 ;  /* 0x3c003c0004057835 */ /* 0x001fd4000000000b */
[----:B------:R-:W0:Y:S02]  /*a590*/  ATOMS.CAST.SPIN R5, [R0+0x4], R4, R5 ;  /* 0x000004040005738d */ /* 0x000e240001800005 */
[----:B0-----:R-:W-:-:S13]  /*a5a0*/  ISETP.EQ.U32.AND P0, PT, R5, 0x1, PT ;  /* 0x000000010500780c */ /* 0x001fda0003f02070 */
[----:B------:R-:W-:Y:S05]  /*a5b0*/  @!P0 BRA `(.L_x_2015) ;  /* 0xfffffffc00ec8947 */ /* 0x000fea000383ffff */
[----:B------:R-:W-:Y:S05]  /*a5c0*/  BRA `(.L_x_2013) ;  /* 0x00000000000c7947 */ /* 0x000fea0003800000 */
.L_x_2014:
[----:B------:R-:W0:Y:S02]  /*a5d0*/  LD.E R0, desc[UR6][R12.64+0x4] ;  /* 0x000004060c007980 */ /* 0x000e24000c101900 */
[----:B0-----:R-:W-:-:S05]  /*a5e0*/  IADD3 R5, R11, R0, RZ ;  /* 0x000000000b057210 */ /* 0x001fca0007ffe0ff */
[----:B------:R1:W-:Y:S02]  /*a5f0*/  ST.E desc[UR6][R12.64+0x4], R5 ;  /* 0x000004050c007985 */ /* 0x0003e4000c101906 */
.L_x_2013:
[----:B------:R-:W-:Y:S05]  /*a600*/  BSYNC B0 ;  /* 0x0000000000007941 */ /* 0x000fea0003800000 */
.L_x_2012:
[----:B------:R-:W-:-:S13]  /*a610*/  ISETP.GE.AND P0, PT, R56, 0x2, PT ;  /* 0x000000023800780c */ /* 0x000fda0003f06270 */
        /* <DEDUP_REMOVED lines=12> */
.L_x_2019:
[----:B------:R-:W0:Y:S02]  /*a6e0*/  LDS R4, [R0] ;  /* 0x0000000000047984 */ /* 0x000e240000000800 */
[----:B0-----:R-:W-:-:S06]  /*a6f0*/  HADD2 R5, R4, R13 ;  /* 0x0000000d04057230 */ /* 0x001fcc0000000000 */
[----:B------:R-:W0:Y:S02]  /*a700*/  ATOMS.CAST.SPIN R5, [R0], R4, R5 ;  /* 0x000000040005738d */ /* 0x000e240001800005 */
[----:B0-----:R-:W-:-:S13]  /*a710*/  ISETP.EQ.U32.AND P0, PT, R5, 0x1, PT ;  /* 0x000000010500780c */ /* 0x001fda0003f02070 */
[----:B------:R-:W-:Y:S05]  /*a720*/  @!P0 BRA `(.L_x_2019) ;  /* 0xfffffffc00ec8947 */ /* 0x000fea000383ffff */
[----:B------:R-:W-:Y:S05]  /*a730*/  BRA `(.L_x_2017) ;  /* 0x00000000000c7947 */ /* 0x000fea0003800000 */
.L_x_2018:
[----:B------:R-:W2:Y:S02]  /*a740*/  LD.E R0, desc[UR6][R10.64] ;  /* 0x000000060a007980 */ /* 0x000ea4000c101900 */
[----:B--2---:R-:W-:-:S05]  /*a750*/  IADD3 R5, R13, R0, RZ ;  /* 0x000000000d057210 */ /* 0x004fca0007ffe0ff */
[----:B------:R0:W-:Y:S02]  /*a760*/  ST.E desc[UR6][R10.64], R5 ;  /* 0x000000050a007985 */ /* 0x0001e4000c101906 */
.L_x_2017:
[----:B------:R-:W-:Y:S05]  /*a770*/  BSYNC B0 ;  /* 0x0000000000007941 */ /* 0x000fea0003800000 */
.L_x_2016:
[----:B------:R1:W-:Y:S01]  /*a780*/  ATOM.E.ADD.F16x2.RN.STRONG.GPU P0, RZ, desc[UR6][R10.64+0x4], R7 ;  /* 0x000004070aff79a2 */ /* 0x0003e2000810e1c6 */
[----:B------:R-:W-:Y:S04]  /*a790*/  BSSY B0, `(.L_x_2020) ;  /* 0x000000f000007945 */ /* 0x000fe80003800000 */
[----:B-1----:R-:W-:Y:S05]  /*a7a0*/  @P0 BRA `(.L_x_2021) ;  /* 0x0000000000340947 */ /* 0x002fea0003800000 */
[----:B------:R-:W1:Y:S02]  /*a7b0*/  QSPC.E.S P0, RZ, [R10+0x4] ;  /* 0x000004000aff73aa */ /* 0x000e640000000500 */
[----:B-1----:R-:W-:Y:S05]  /*a7c0*/  @!P0 BRA `(.L_x_2022) ;  /* 0x0000000000208947 */ /* 0x002fea0003800000 */
[----:B------:R-:W-:-:S04]  /*a7d0*/  MOV R4, R10 ;  /* 0x0000000a00047202 */ /* 0x000fc80000000f00 */
[----:B------:R-:W-:-:S07]  /*a7e0*/  MOV R0, R4 ;  /* 0x0000000400007202 */ /* 0x000fce0000000f00 */
.L_x_2023:
[----:B------:R-:W0:Y:S02]  /*a7f0*/  LDS R4, [R0+0x4] ;  /* 0x0000040000047984 */ /* 0x000e240000000800 */
[----:B0-----:R-:W-:-:S10]  /*a800*/  HFMA2.MMA R5, R4, 1, 1, R7 ;  /* 0x3c003c0004057835 */ /* 0x001fd40000000007 */
[----:B------:R-:W0:Y:S02]  /*a810*/  ATOMS.CAST.SPIN R5, [R0+0x4], R4, R5 ;  /* 0x000004040005738d */ /* 0x000e240001800005 */
[----:B0-----:R-:W-:-:S13]  /*a820*/  ISETP.EQ.U32.AND P0, PT, R5, 0x1, PT ;  /* 0x000000010500780c */ /* 0x001fda0003f02070 */
[----:B------:R-:W-:Y:S05]  /*a830*/  @!P0 BRA `(.L_x_2023) ;  /* 0xfffffffc00ec8947 */ /* 0x000fea000383ffff */
[----:B------:R-:W-:Y:S05]  /*a840*/  BRA `(.L_x_2021) ;  /* 0x00000000000c7947 */ /* 0x000fea0003800000 */
.L_x_2022:
[----:B------:R-:W0:Y:S02]  /*a850*/  LD.E R0, desc[UR6][R10.64+0x4] ;  /* 0x000004060a007980 */ /* 0x000e24000c101900 */
[----:B0-----:R-:W-:-:S05]  /*a860*/  IADD3 R5, R7, R0, RZ ;  /* 0x0000000007057210 */ /* 0x001fca0007ffe0ff */
[----:B------:R1:W-:Y:S02]  /*a870*/  ST.E desc[UR6][R10.64+0x4], R5 ;  /* 0x000004050a007985 */ /* 0x0003e4000c101906 */
.L_x_2021:
[----:B------:R-:W-:Y:S05]  /*a880*/  BSYNC B0 ;  /* 0x0000000000007941 */ /* 0x000fea0003800000 */
.L_x_2020:
        /* <DEDUP_REMOVED lines=13> */
.L_x_2027:
[----:B------:R-:W0:Y:S02]  /*a960*/  LDS R2, [R0] ;  /* 0x0000000000027984 */ /* 0x000e240000000800 */
[----:B0-----:R-:W-:-:S06]  /*a970*/  HADD2 R3, R2, R7 ;  /* 0x0000000702037230 */ /* 0x001fcc0000000000 */
[----:B------:R-:W0:Y:S02]  /*a980*/  ATOMS.CAST.SPIN R3, [R0], R2, R3 ;  /* 0x000000020003738d */ /* 0x000e240001800003 */
[----:B0-----:R-:W-:-:S13]  /*a990*/  ISETP.EQ.U32.AND P0, PT, R3, 0x1, PT ;  /* 0x000000010300780c */ /* 0x001fda0003f02070 */
[----:B------:R-:W-:Y:S05]  /*a9a0*/  @!P0 BRA `(.L_x_2027) ;  /* 0xfffffffc00ec8947 */ /* 0x000fea000383ffff */
[----:B------:R-:W-:Y:S05]  /*a9b0*/  BRA `(.L_x_2025) ;  /* 0x00000000000c7947 */ /* 0x000fea0003800000 */
.L_x_2026:
[----:B------:R-:W2:Y:S02]  /*a9c0*/  LD.E R0, desc[UR6][R4.64] ;  /* 0x0000000604007980 */ /* 0x000ea4000c101900 */
[----:B--2---:R-:W-:-:S05]  /*a9d0*/  IADD3 R3, R7, R0, RZ ;  /* 0x0000000007037210 */ /* 0x004fca0007ffe0ff */
[----:B------:R0:W-:Y:S02]  /*a9e0*/  ST.E desc[UR6][R4.64], R3 ;  /* 0x0000000304007985 */ /* 0x0001e4000c101906 */
.L_x_2025:
[----:B------:R-:W-:Y:S05]  /*a9f0*/  BSYNC B0 ;  /* 0x0000000000007941 */ /* 0x000fea0003800000 */
.L_x_2024:
[----:B------:R1:W-:Y:S02]  /*aa00*/  ATOM.E.ADD.F16x2.RN.STRONG.GPU P0, RZ, desc[UR6][R4.64+0x4], R9 ;  /* 0x0000040904ff79a2 */ /* 0x0003e4000810e1c6 */
[----:B-1----:R-:W-:Y:S05]  /*aa10*/  @P0 EXIT ;  /* 0x000000000000094d */ /* 0x002fea0003800000 */
[----:B------:R-:W1:Y:S02]  /*aa20*/  QSPC.E.S P0, RZ, [R4+0x4] ;  /* 0x0000040004ff73aa */ /* 0x000e640000000500 */
[----:B-1----:R-:W-:Y:S05]  /*aa30*/  @!P0 BRA `(.L_x_2028) ;  /* 0x0000000000208947 */ /* 0x002fea0003800000 */
[----:B------:R-:W-:-:S04]  /*aa40*/  MOV R2, R4 ;  /* 0x0000000400027202 */ /* 0x000fc80000000f00 */
[----:B------:R-:W-:-:S07]  /*aa50*/  MOV R0, R2 ;  /* 0x0000000200007202 */ /* 0x000fce0000000f00 */
.L_x_2029:
[----:B------:R-:W0:Y:S02]  /*aa60*/  LDS R2, [R0+0x4] ;  /* 0x0000040000027984 */ /* 0x000e240000000800 */
[----:B0-----:R-:W-:-:S10]  /*aa70*/  HFMA2.MMA R3, R2, 1, 1, R9 ;  /* 0x3c003c0002037835 */ /* 0x001fd40000000009 */
[----:B------:R-:W0:Y:S02]  /*aa80*/  ATOMS.CAST.SPIN R3, [R0+0x4], R2, R3 ;  /* 0x000004020003738d */ /* 0x000e240001800003 */
[----:B0-----:R-:W-:-:S13]  /*aa90*/  ISETP.EQ.U32.AND P0, PT, R3, 0x1, PT ;  /* 0x000000010300780c */ /* 0x001fda0003f02070 */
[----:B------:R-:W-:Y:S05]  /*aaa0*/  @!P0 BRA `(.L_x_2029) ;  /* 0xfffffffc00ec8947 */ /* 0x000fea000383ffff */
[----:B------:R-:W-:Y:S05]  /*aab0*/  EXIT ;  /* 0x000000000000794d */ /* 0x000fea0003800000 */
.L_x_2028:
[----:B------:R-:W0:Y:S02]  /*aac0*/  LD.E R0, desc[UR6][R4.64+0x4] ;  /* 0x0000040604007980 */ /* 0x000e24000c101900 */
[----:B0-----:R-:W-:-:S05]  /*aad0*/  IADD3 R3, R9, R0, RZ ;  /* 0x0000000009037210 */ /* 0x001fca0007ffe0ff */
[----:B------:R-:W-:Y:S01]  /*aae0*/  ST.E desc[UR6][R4.64+0x4], R3 ;  /* 0x0000040304007985 */ /* 0x000fe2000c101906 */
[----:B------:R-:W-:Y:S05]  /*aaf0*/  EXIT ;  /* 0x000000000000794d */ /* 0x000fea0003800000 */
.L_x_2030:
        /* <DEDUP_REMOVED lines=16> */
.L_x_5207:


//--------------------- .text._Z23gemm_half_q_half_kernelILi3ELi40ELb1ELb1ELi64EEvPK6__halfPKjS4_S2_PS0_iiiiPKtS7_iiiiiibS2_i --------------------------
	.section	.text._Z23gemm_half_q_half_kernelILi3ELi40ELb1ELb1ELi64EEvPK6__halfPKjS4_S2_PS0_iiiiPKtS7_iiiiiibS2_i,"ax",@progbits
	.align	128
        .global         _Z23gemm_half_q_half_kernelILi3ELi40ELb1ELb1ELi64EEvPK6__halfPKjS4_S2_PS0_iiiiPKtS7_iiiiiibS2_i
        .type           _Z23gemm_half_q_half_kernelILi3ELi40ELb1ELb1ELi64EEvPK6__halfPKjS4_S2_PS0_iiiiPKtS7_iiiiiibS2_i,@function
        .size           _Z23gemm_half_q_half_kernelILi3ELi40ELb1ELb1ELi64EEvPK6__halfPKjS4_S2_PS0_iiiiPKtS7_iiiiiibS2_i,(.L_x_5208 - _Z23gemm_half_q_half_kernelILi3ELi40ELb1ELb1ELi64EEvPK6__halfPKjS4_S2_PS0_iiiiPKtS7_iiiiiibS2_i)
        .other          _Z23gemm_half_q_half_kernelILi3ELi40ELb1ELb1ELi64EEvPK6__halfPKjS4_S2_PS0_iiiiPKtS7_iiiiiibS2_i,@"STO_CUDA_ENTRY STV_DEFAULT"
_Z23gemm_half_q_half_kernelILi3ELi40ELb1ELb1ELi64EEvPK6__halfPKjS4_S2_PS0_iiiiPKtS7_iiiiiibS2_i:
.text._Z23gemm_half_q_half_kernelILi3ELi40ELb1ELb1ELi64EEvPK6__halfPKjS4_S2_PS0_iiiiPKtS7_iiiiiibS2_i:
[----:B------:R-:W0:Y:S01]  /*0000*/  LDC R1, c[0x0][0x28] ;  /* 0x00000a00ff017b82 */ /* 0x000e220000000800 */
[----:B------:R-:W1:Y:S07]  /*0010*/  S2R R4, SR_CTAID.Y ;  /* 0x0000000000047919 */ /* 0x000e6e0000002600 */
[----:B------:R-:W1:Y:S01]  /*0020*/  LDC R7, c[0x0][0x238] ;  /* 0x00008e00ff077b82 */ /* 0x000e620000000800 */
[----:B------:R-:W-:Y:S01]  /*0030*/  ULDC.64 UR6, c[0x0][0x208] ;  /* 0x0000820000067ab9 */ /* 0x000fe20000000a00 */
[----:B0-----:R-:W-:Y:S01]  /*0040*/  IADD3 R1, R1, -0x10, RZ ;  /* 0xfffffff001017810 */ /* 0x001fe20007ffe0ff */
[----:B------:R-:W0:Y:S01]  /*0050*/  S2R R13, SR_CTAID.X ;  /* 0x00000000000d7919 */ /* 0x000e220000002500 */
[----:B------:R-:W-:-:S02]  /*0060*/  PRMT R53, RZ, 0x7610, R53 ;  /* 0x00007610ff357816 */ /* 0x000fc40000000035 */
[----:B------:R-:W-:Y:S01]  /*0070*/  PRMT R52, RZ, 0x7610, R52 ;  /* 0x00007610ff347816 */ /* 0x000fe20000000034 */
[----:B------:R-:W2:Y:S01]  /*0080*/  S2R R3, SR_TID.X ;  /* 0x0000000000037919 */ /* 0x000ea20000002100 */
        /* <DEDUP_REMOVED lines=28> */
.L_x_2031:
[----:B------:R-:W-:Y:S02]  /*0250*/  PRMT R2, R2, 0x9910, RZ ;  /* 0x0000991002027816 */ /* 0x000fe400000000ff */
[----:B----4-:R-:W-:Y:S02]  /*0260*/  SHF.L.U32 R54, R0, 0x6, RZ ;  /* 0x0000000600367819 */ /* 0x010fe400000006ff */
[----:B------:R-:W-:Y:S02]  /*0270*/  ISETP.NE.AND P0, PT, R2, RZ, PT ;  /* 0x000000ff0200720c */ /* 0x000fe40003f05270 */
[----:B---3--:R-:W-:-:S11]  /*0280*/  VIADDMNMX R55, R54, 0x40, R5, PT ;  /* 0x0000004036377846 */ /* 0x008fd60003800105 */
[----:B------:R-:W-:Y:S05]  /*0290*/  @!P0 EXIT ;  /* 0x000000000000894d */ /* 0x000fea0003800000 */
[----:B--2---:R-:W-:Y:S01]  /*02a0*/  IADD3 R8, R54, R3, RZ ;  /* 0x0000000336087210 */ /* 0x004fe20007ffe0ff */
[----:B------:R-:W-:Y:S01]  /*02b0*/  BSSY B0, `(.L_x_2032) ;  /* 0x000006d000007945 */ /* 0x000fe20003800000 */
[----:B0-----:R-:W-:Y:S02]  /*02c0*/  SHF.L.U32 R6, R13, 0x8, RZ ;  /* 0x000000080d067819 */ /* 0x001fe400000006ff */
[----:B------:R-:W-:Y:S02]  /*02d0*/  ISETP.GE.OR P0, PT, R8, R55, !P1 ;  /* 0x000000370800720c */ /* 0x000fe40004f06670 */
[----:B------:R-:W-:-:S11]  /*02e0*/  LEA R2, R3, R6, 0x2 ;  /* 0x0000000603027211 */ /* 0x000fd600078e10ff */
[----:B------:R-:W-:Y:S05]  /*02f0*/  @P0 BRA `(.L_x_2033) ;  /* 0x0000000400a00947 */ /* 0x000fea0003800000 */
[----:B------:R-:W-:Y:S01]  /*0300*/  ULDC.64 UR4, c[0x0][0x250] ;  /* 0x0000940000047ab9 */ /* 0x000fe20000000a00 */
[----:B------:R-:W-:Y:S02]  /*0310*/  SHF.R.S32.HI R9, RZ, 0x1f, R8 ;  /* 0x0000001fff097819 */ /* 0x000fe40000011408 */
[----:B------:R-:W-:-:S04]  /*0320*/  ISETP.NE.U32.AND P0, PT, RZ, UR4, PT ;  /* 0x00000004ff007c0c */ /* 0x000fc8000bf05070 */
[----:B------:R-:W-:-:S13]  /*0330*/  ISETP.NE.AND.EX P0, PT, RZ, UR5, PT, P0 ;  /* 0x00000005ff007c0c */ /* 0x000fda000bf05300 */
[----:B------:R-:W-:Y:S05]  /*0340*/  @!P0 BRA `(.L_x_2034) ;  /* 0x0000000000d08947 */ /* 0x000fea0003800000 */
[----:B------:R-:W-:Y:S01]  /*0350*/  LEA R14, P0, R8, UR4, 0x1 ;  /* 0x00000004080e7c11 */ /* 0x000fe2000f8008ff */
[----:B------:R-:W-:Y:S01]  /*0360*/  IMAD R7, R4, R5, RZ ;  /* 0x0000000504077224 */ /* 0x000fe200078e02ff */
[----:B------:R-:W-:Y:S02]  /*0370*/  ULDC.64 UR8, c[0x0][0x210] ;  /* 0x0000840000087ab9 */ /* 0x000fe40000000a00 */
[----:B------:R-:W-:-:S05]  /*0380*/  LEA.HI.X R15, R8, UR5, R9, 0x1, P0 ;  /* 0x00000005080f7c11 */ /* 0x000fca00080f0c09 */
[----:B------:R-:W2:Y:S01]  /*0390*/  LDG.E.U16.CONSTANT R14, desc[UR6][R14.64] ;  /* 0x000000060e0e7981 */ /* 0x000ea2000c1e9500 */
[----:B------:R-:W0:Y:S01]  /*03a0*/  S2UR UR5, SR_CgaCtaId ;  /* 0x00000000000579c3 */ /* 0x000e220000008800 */
[----:B------:R-:W-:Y:S01]  /*03b0*/  LEA R7, R7, R7, 0x1 ;  /* 0x0000000707077211 */ /* 0x000fe200078e08ff */
[----:B------:R-:W-:Y:S01]  /*03c0*/  UMOV UR4, 0x400 ;  /* 0x0000040000047882 */ /* 0x000fe20000000000 */
[----:B------:R-:W-:Y:S01]  /*03d0*/  ISETP.GT.AND P2, PT, R56, 0x3, PT ;  /* 0x000000033800780c */ /* 0x000fe20003f44270 */
[----:B------:R-:W-:Y:S01]  /*03e0*/  HFMA2.MMA R13, -RZ, RZ, 0, 0 ;  /* 0x00000000ff0d7435 */ /* 0x000fe200000001ff */
[----:B0-----:R-:W-:Y:S01]  /*03f0*/  ULEA UR4, UR5, UR4, 0x18 ;  /* 0x0000000405047291 */ /* 0x001fe2000f8ec03f */
[----:B--2---:R-:W-:-:S04]  /*0400*/  IADD3 R9, P0, R14, R7, RZ ;  /* 0x000000070e097210 */ /* 0x004fc80007f1e0ff */
[----:B------:R-:W-:Y:S02]  /*0410*/  LEA.HI.X.SX32 R10, R7, RZ, 0x1, P0 ;  /* 0x000000ff070a7211 */ /* 0x000fe400000f0eff */
[----:B------:R-:W-:Y:S02]  /*0420*/  LEA R8, P0, R9, UR8, 0x1 ;  /* 0x0000000809087c11 */ /* 0x000fe4000f8008ff */
[----:B------:R-:W-:Y:S02]  /*0430*/  LEA R7, R3, UR4, 0x1 ;  /* 0x0000000403077c11 */ /* 0x000fe4000f8e08ff */
[----:B------:R-:W-:Y:S02]  /*0440*/  LEA.HI.X R9, R9, UR9, R10, 0x1, P0 ;  /* 0x0000000909097c11 */ /* 0x000fe400080f0c0a */
[----:B------:R-:W-:Y:S01]  /*0450*/  PLOP3.LUT P0, PT, PT, PT, PT, 0x80, 0x0 ;  /* 0x000000000000781c */ /* 0x000fe20003f0f070 */
[----:B------:R-:W-:-:S12]  /*0460*/  @!P2 BRA `(.L_x_2035) ;  /* 0x000000000048a947 */ /* 0x000fd80003800000 */
[----:B------:R-:W-:Y:S02]  /*0470*/  PLOP3.LUT P0, PT, PT, PT, PT, 0x8, 0x0 ;  /* 0x000000000000781c */ /* 0x000fe40003f0e170 */
[----:B------:R-:W-:-:S11]  /*0480*/  IADD3 R22, R56, -0x3, RZ ;  /* 0xfffffffd38167810 */ /* 0x000fd60007ffe0ff */
.L_x_2036:
        /* <DEDUP_REMOVED lines=16> */
.L_x_2035:
        /* <DEDUP_REMOVED lines=16> */
.L_x_2034:
[----:B------:R-:W0:Y:S01]  /*0690*/  S2UR UR5, SR_CgaCtaId ;  /* 0x00000000000579c3 */ /* 0x000e220000008800 */
[----:B------:R-:W-:Y:S01]  /*06a0*/  IMAD R7, R4, R5, RZ ;  /* 0x0000000504077224 */ /* 0x000fe200078e02ff */
[----:B------:R-:W-:Y:S01]  /*06b0*/  ISETP.GT.AND P2, PT, R56, 0x3, PT ;  /* 0x000000033800780c */ /* 0x000fe20003f44270 */
[----:B------:R-:W-:Y:S01]  /*06c0*/  UMOV UR4, 0x400 ;  /* 0x0000040000047882 */ /* 0x000fe20000000000 */
[----:B------:R-:W-:Y:S01]  /*06d0*/  ULDC.64 UR8, c[0x0][0x210] ;  /* 0x0000840000087ab9 */ /* 0x000fe20000000a00 */
[----:B------:R-:W-:Y:S01]  /*06e0*/  HFMA2.MMA R13, -RZ, RZ, 0, 0 ;  /* 0x00000000ff0d7435 */ /* 0x000fe200000001ff */
[----:B------:R-:W-:-:S04]  /*06f0*/  LEA R10, R7, R7, 0x1 ;  /* 0x00000007070a7211 */ /* 0x000fc800078e08ff */
        /* <DEDUP_REMOVED lines=10> */
.L_x_2038:
        /* <DEDUP_REMOVED lines=16> */
.L_x_2037:
        /* <DEDUP_REMOVED lines=14> */
.L_x_2033:
[----:B------:R-:W-:Y:S05]  /*0980*/  BSYNC B0 ;  /* 0x0000000000007941 */ /* 0x000fea0003800000 */
.L_x_2032:
[----:B------:R-:W2:Y:S02]  /*0990*/  LDC R57, c[0x0][0x23c] ;  /* 0x00008f00ff397b82 */ /* 0x000ea40000000800 */
[----:B--2---:R-:W-:-:S13]  /*09a0*/  ISETP.GE.AND P0, PT, R2, R57, PT ;  /* 0x000000390200720c */ /* 0x004fda0003f06270 */
[----:B------:R-:W-:Y:S05]  /*09b0*/  @P0 EXIT ;  /* 0x000000000000094d */ /* 0x000fea0003800000 */
[----:B------:R-:W2:Y:S02]  /*09c0*/  LDC.U8 R5, c[0x0][0x270] ;  /* 0x00009c00ff057b82 */ /* 0x000ea40000000000 */
[----:B--2---:R-:W-:-:S04]  /*09d0*/  PRMT R5, R5, 0x8880, RZ ;  /* 0x0000888005057816 */ /* 0x004fc800000000ff */
[----:B------:R-:W-:-:S04]  /*09e0*/  ISETP.NE.AND P0, PT, R5, RZ, PT ;  /* 0x000000ff0500720c */ /* 0x000fc80003f05270 */
[----:B------:R-:W-:-:S04]  /*09f0*/  ISETP.NE.OR P0, PT, R0, RZ, !P0 ;  /* 0x000000ff0000720c */ /* 0x000fc80004705670 */
[----:B------:R-:W-:-:S13]  /*0a00*/  ISETP.LT.OR P0, PT, R12, 0x1, P0 ;  /* 0x000000010c00780c */ /* 0x000fda0000701670 */
[----:B------:R-:W-:Y:S05]  /*0a10*/  @P0 BRA `(.L_x_2039) ;  /* 0x0000000000800947 */ /* 0x000fea0003800000 */
[----:B-1----:R-:W1:Y:S01]  /*0a20*/  LDC.64 R8, c[0x0][0x230] ;  /* 0x00008c00ff087b82 */ /* 0x002e620000000a00 */
[----:B------:R-:W-:Y:S01]  /*0a30*/  IMAD R5, R4, R57, RZ ;  /* 0x0000003904057224 */ /* 0x000fe200078e02ff */
[----:B------:R-:W-:Y:S02]  /*0a40*/  ISETP.GT.AND P2, PT, R56, 0x3, PT ;  /* 0x000000033800780c */ /* 0x000fe40003f44270 */
[----:B------:R-:W-:Y:S01]  /*0a50*/  PLOP3.LUT P0, PT, PT, PT, PT, 0x80, 0x0 ;  /* 0x000000000000781c */ /* 0x000fe20003f0f070 */
[----:B------:R-:W-:-:S05]  /*0a60*/  IMAD R6, R5, 0x3, R6 ;  /* 0x0000000305067824 */ /* 0x000fca00078e0206 */
[----:B------:R-:W-:-:S05]  /*0a70*/  LEA R3, R3, R6, 0x2 ;  /* 0x0000000603037211 */ /* 0x000fca00078e10ff */
[----:B-1----:R-:W-:Y:S01]  /*0a80*/  IMAD.WIDE R4, R3, 0x2, R8 ;  /* 0x0000000203047825 */ /* 0x002fe200078e0208 */
[----:B------:R-:W-:Y:S01]  /*0a90*/  HFMA2.MMA R3, -RZ, RZ, 0, 0 ;  /* 0x00000000ff037435 */ /* 0x000fe200000001ff */
[----:B------:R-:W-:Y:S10]  /*0aa0*/  @!P2 BRA `(.L_x_2040) ;  /* 0x000000000034a947 */ /* 0x000ff40003800000 */
[----:B------:R-:W-:Y:S02]  /*0ab0*/  PLOP3.LUT P0, PT, PT, PT, PT, 0x8, 0x0 ;  /* 0x000000000000781c */ /* 0x000fe40003f0e170 */
[----:B0-----:R-:W-:-:S11]  /*0ac0*/  IADD3 R10, R56, -0x3, RZ ;  /* 0xfffffffd380a7810 */ /* 0x001fd60007ffe0ff */
.L_x_2041:
        /* <DEDUP_REMOVED lines=11> */
.L_x_2040:
[----:B-1----:R-:W-:-:S04]  /*0b80*/  IADD3 R6, R56, -R3, RZ ;  /* 0x8000000338067210 */ /* 0x002fc80007ffe0ff */
[----:B------:R-:W-:-:S13]  /*0b90*/  ISETP.GT.AND P2, PT, R6, 0x1, PT ;  /* 0x000000010600780c */ /* 0x000fda0003f44270 */
[----:B------:R-:W-:Y:S01]  /*0ba0*/  @P2 PLOP3.LUT P0, PT, PT, PT, PT, 0x8, 0x0 ;  /* 0x000000000000281c */ /* 0x000fe20003f0e170 */
[----:B0-----:R-:W-:Y:S01]  /*0bb0*/  @P2 IMAD.WIDE R6, R57, 0x2, R4 ;  /* 0x0000000239062825 */ /* 0x001fe200078e0204 */
[----:B------:R-:W-:Y:S01]  /*0bc0*/  @P2 IADD3 R3, R3, 0x2, RZ ;  /* 0x0000000203032810 */ /* 0x000fe20007ffe0ff */
[----:B------:R0:W-:Y:S03]  /*0bd0*/  @P2 STG.E.64 desc[UR6][R4.64], RZ ;  /* 0x000000ff04002986 */ /* 0x0001e6000c101b06 */
[----:B------:R-:W-:Y:S01]  /*0be0*/  ISETP.LT.OR P0, PT, R3, R56, P0 ;  /* 0x000000380300720c */ /* 0x000fe20000701670 */
[----:B------:R2:W-:Y:S01]  /*0bf0*/  @P2 STG.E.64 desc[UR6][R6.64], RZ ;  /* 0x000000ff06002986 */ /* 0x0005e2000c101b06 */
[----:B0-----:R-:W-:-:S11]  /*0c00*/  @P2 IMAD.WIDE R4, R57, 0x2, R6 ;  /* 0x0000000239042825 */ /* 0x001fd600078e0206 */
[----:B------:R2:W-:Y:S02]  /*0c10*/  @P0 STG.E.64 desc[UR6][R4.64], RZ ;  /* 0x000000ff04000986 */ /* 0x0005e4000c101b06 */
.L_x_2039:
[----:B--2---:R-:W2:Y:S01]  /*0c20*/  LDC.64 R4, c[0x0][0x248] ;  /* 0x00009200ff047b82 */ /* 0x004ea20000000a00 */
[----:B01----:R-:W-:-:S05]  /*0c30*/  SHF.L.U32 R7, R0, 0x7, RZ ;  /* 0x0000000700077819 */ /* 0x003fca00000006ff */
[----:B--2---:R-:W-:-:S05]  /*0c40*/  IMAD.WIDE R6, R7, 0x2, R4 ;  /* 0x0000000207067825 */ /* 0x004fca00078e0204 */
        /* <DEDUP_REMOVED lines=12> */
.L_x_2043:
        /* <DEDUP_REMOVED lines=44> */
.L_x_2042:
        /* <DEDUP_REMOVED lines=26> */
.L_x_2044:
        /* <DEDUP_REMOVED lines=8> */
.L_x_2045:
        /* <DEDUP_REMOVED lines=8> */
.L_x_2046:
        /* <DEDUP_REMOVED lines=8> */
.L_x_2047:
        /* <DEDUP_REMOVED lines=10> */
.L_x_2048:
        /* <DEDUP_REMOVED lines=14> */
[----:B-----5:R-:W-:Y:S02]  /*1470*/  IADD3 R3, R54, R13, RZ ;  /* 0x0000000d36037210 */ /* 0x020fe40007ffe0ff */
[----:B------:R-:W-:-:S02]  /*1480*/  LEA.HI.X.SX32 R5, R5, R0, 0x1, P2 ;  /* 0x0000000005057211 */ /* 0x000fc400010f0eff */
[C---:B------:R-:W-:Y:S01]  /*1490*/  LEA R58, P2, R2.reuse, UR8, 0x2 ;  /* 0x00000008023a7c11 */ /* 0x040fe2000f8410ff */
[----:B0-----:R-:W-:Y:S01]  /*14a0*/  ULEA UR4, UR5, UR4, 0x18 ;  /* 0x0000000405047291 */ /* 0x001fe2000f8ec03f */
[----:B------:R-:W-:Y:S02]  /*14b0*/  PRMT R0, R7, 0x7610, R7 ;  /* 0x0000761007007816 */ /* 0x000fe40000000007 */
[----:B------:R-:W-:Y:S02]  /*14c0*/  LEA.HI.X R59, R2, UR9, R5, 0x2, P2 ;  /* 0x00000009023b7c11 */ /* 0x000fe400090f1405 */
[----:B------:R-:W-:Y:S02]  /*14d0*/  PRMT R2, R6, 0x7610, R6 ;  /* 0x0000761006027816 */ /* 0x000fe40000000006 */
[----:B------:R-:W-:Y:S02]  /*14e0*/  PRMT R7, RZ, 0x5410, RZ ;  /* 0x00005410ff077816 */ /* 0x000fe400000000ff */
[----:B------:R-:W-:-:S02]  /*14f0*/  PRMT R6, RZ, 0x5410, RZ ;  /* 0x00005410ff067816 */ /* 0x000fc400000000ff */
[----:B------:R-:W-:Y:S01]  /*1500*/  PRMT R5, RZ, 0x5410, RZ ;  /* 0x00005410ff057816 */ /* 0x000fe200000000ff */
[----:B------:R-:W-:Y:S06]  /*1510*/  @P0 BRA `(.L_x_2049) ;  /* 0x0000002000f40947 */ /* 0x000fec0003800000 */
[----:B------:R-:W0:Y:S01]  /*1520*/  LDC R57, c[0x0][0x23c] ;  /* 0x00008f00ff397b82 */ /* 0x000e220000000800 */
[----:B------:R-:W-:Y:S01]  /*1530*/  PRMT R10, R53, 0x9910, RZ ;  /* 0x00009910350a7816 */ /* 0x000fe200000000ff */
[----:B------:R-:W-:Y:S01]  /*1540*/  ULDC UR5, c[0x0][0x25c] ;  /* 0x0000970000057ab9 */ /* 0x000fe20000000800 */
[----:B------:R-:W-:Y:S02]  /*1550*/  PRMT R9, R9, 0x5410, RZ ;  /* 0x0000541009097816 */ /* 0x000fe400000000ff */
[----:B------:R-:W-:Y:S02]  /*1560*/  ISETP.NE.AND P0, PT, R10, RZ, PT ;  /* 0x000000ff0a00720c */ /* 0x000fe40003f05270 */
[----:B------:R-:W-:Y:S02]  /*1570*/  MOV R10, RZ ;  /* 0x000000ff000a7202 */ /* 0x000fe40000000f00 */
[----:B------:R-:W-:-:S13]  /*1580*/  ISETP.LT.OR P0, PT, R12, 0x3, !P0 ;  /* 0x000000030c00780c */ /* 0x000fda0004701670 */
.L_x_2056:
[----:B------:R-:W-:-:S13]  /*1590*/  ISETP.NE.AND P2, PT, R54, R3, PT ;  /* 0x000000033600720c */ /* 0x000fda0003f45270 */
[----:B------:R-:W1:Y:S01]  /*15a0*/  @!P2 LDC.64 R16, c[0x0][0x248] ;  /* 0x00009200ff10ab82 */ /* 0x000e620000000a00 */
[----:B------:R-:W-:Y:S02]  /*15b0*/  @!P2 IADD3 R10, R10, 0x1, RZ ;  /* 0x000000010a0aa810 */ /* 0x000fe40007ffe0ff */
[----:B-----5:R-:W-:Y:S02]  /*15c0*/  @!P2 SHF.L.U32 R13, R54, 0x1, RZ ;  /* 0x00000001360da819 */ /* 0x020fe400000006ff */
        /* <DEDUP_REMOVED lines=15> */
[----:B-----5:R-:W-:Y:S02]  /*16c0*/  SHF.R.U32.HI R29, RZ, 0xc, R14 ;  /* 0x0000000cff1d7819 */ /* 0x020fe4000001160e */
[----:B------:R-:W-:Y:S02]  /*16d0*/  SHF.R.U32.HI R37, RZ, 0xc, R15 ;  /* 0x0000000cff257819 */ /* 0x000fe4000001160f */
[----:B------:R-:W-:-:S02]  /*16e0*/  LOP3.LUT R36, R29, 0xf000f, RZ, 0xc0, !PT ;  /* 0x000f000f1d247812 */ /* 0x000fc400078ec0ff */
[----:B------:R-:W-:Y:S02]  /*16f0*/  PRMT R28, R11, 0x9910, RZ ;  /* 0x000099100b1c7816 */ /* 0x000fe400000000ff */
[----:B------:R-:W-:Y:S02]  /*1700*/  LOP3.LUT R38, R37, 0xf000f, RZ, 0xc0, !PT ;  /* 0x000f000f25267812 */ /* 0x000fe400078ec0ff */
[--C-:B------:R-:W-:Y:S02]  /*1710*/  SHF.R.U32.HI R26, RZ, 0xc, R12.reuse ;  /* 0x0000000cff1a7819 */ /* 0x100fe4000001160c */
[----:B------:R-:W-:Y:S02]  /*1720*/  SHF.R.U32.HI R27, RZ, 0xc, R13 ;  /* 0x0000000cff1b7819 */ /* 0x000fe4000001160d */
[----:B------:R-:W-:Y:S02]  /*1730*/  LOP3.LUT R24, R12, 0x3f003f, RZ, 0xc0, !PT ;  /* 0x003f003f0c187812 */ /* 0x000fe400078ec0ff */
[----:B------:R-:W-:-:S02]  /*1740*/  SHF.R.U32.HI R25, RZ, 0x6, R12 ;  /* 0x00000006ff197819 */ /* 0x000fc4000001160c */
[----:B------:R-:W-:Y:S02]  /*1750*/  ISETP.NE.AND P2, PT, R28, RZ, PT ;  /* 0x000000ff1c00720c */ /* 0x000fe40003f45270 */
[----:B------:R-:W-:Y:S02]  /*1760*/  LOP3.LUT R12, R13, 0x3f003f, RZ, 0xc0, !PT ;  /* 0x003f003f0d0c7812 */ /* 0x000fe400078ec0ff */
[----:B------:R-:W-:Y:S02]  /*1770*/  LOP3.LUT R26, R26, 0xf000f, RZ, 0xc0, !PT ;  /* 0x000f000f1a1a7812 */ /* 0x000fe400078ec0ff */
[----:B------:R-:W-:Y:S02]  /*1780*/  LOP3.LUT R28, R27, 0xf000f, RZ, 0xc0, !PT ;  /* 0x000f000f1b1c7812 */ /* 0x000fe400078ec0ff */
        /* <DEDUP_REMOVED lines=11> */
[----:B------:R-:W-:Y:S02]  /*1840*/  LOP3.LUT R45, R36, 0x300030, R45, 0xf8, !PT ;  /* 0x00300030242d7812 */ /* 0x000fe400078ef82d */
[----:B--2---:R-:W-:Y:S02]  /*1850*/  SHF.R.U32.HI R36, RZ, 0xc, R20 ;  /* 0x0000000cff247819 */ /* 0x004fe40000011614 */
[----:B------:R-:W-:-:S02]  /*1860*/  LOP3.LUT R47, R38, 0x300030, R47, 0xf8, !PT ;  /* 0x00300030262f7812 */ /* 0x000fc400078ef82f */
[--C-:B------:R-:W-:Y:S02]  /*1870*/  SHF.R.U32.HI R41, RZ, 0x8, R16.reuse ;  /* 0x00000008ff297819 */ /* 0x100fe40000011610 */
[----:B------:R-:W-:Y:S02]  /*1880*/  SHF.R.U32.HI R48, RZ, 0xa, R16 ;  /* 0x0000000aff307819 */ /* 0x000fe40000011610 */
[----:B------:R-:W-:Y:S02]  /*1890*/  SHF.R.U32.HI R43, RZ, 0x8, R17 ;  /* 0x00000008ff2b7819 */ /* 0x000fe40000011611 */
[----:B------:R-:W-:Y:S02]  /*18a0*/  SHF.R.U32.HI R38, RZ, 0xc, R21 ;  /* 0x0000000cff267819 */ /* 0x000fe40000011615 */
[----:B------:R-:W-:Y:S02]  /*18b0*/  SHF.R.U32.HI R39, RZ, 0xc, R22 ;  /* 0x0000000cff277819 */ /* 0x000fe40000011616 */
[----:B------:R-:W-:-:S02]  /*18c0*/  LOP3.LUT R37, R36, 0xf000f, RZ, 0xc0, !PT ;  /* 0x000f000f24257812 */ /* 0x000fc400078ec0ff */
[----:B------:R-:W-:Y:S02]  /*18d0*/  SHF.R.U32.HI R40, RZ, 0xc, R23 ;  /* 0x0000000cff287819 */ /* 0x000fe40000011617 */
[----:B------:R-:W-:Y:S02]  /*18e0*/  SHF.R.U32.HI R49, RZ, 0xa, R17 ;  /* 0x0000000aff317819 */ /* 0x000fe40000011611 */
[----:B------:R-:W-:Y:S02]  /*18f0*/  SHF.R.U32.HI R50, RZ, 0xa, R18 ;  /* 0x0000000aff327819 */ /* 0x000fe40000011612 */
[----:B------:R-:W-:Y:S02]  /*1900*/  LOP3.LUT R41, R26, 0x300030, R41, 0xf8, !PT ;  /* 0x003000301a297812 */ /* 0x000fe400078ef829 */
[----:B------:R-:W-:Y:S02]  /*1910*/  LOP3.LUT R43, R28, 0x300030, R43, 0xf8, !PT ;  /* 0x003000301c2b7812 */ /* 0x000fe400078ef82b */
[----:B------:R-:W-:-:S02]  /*1920*/  LOP3.LUT R38, R38, 0xf000f, RZ, 0xc0, !PT ;  /* 0x000f000f26267812 */ /* 0x000fc400078ec0ff */
[----:B------:R-:W-:Y:S02]  /*1930*/  LOP3.LUT R39, R39, 0xf000f, RZ, 0xc0, !PT ;  /* 0x000f000f27277812 */ /* 0x000fe400078ec0ff */
[----:B------:R-:W-:Y:S02]  /*1940*/  LOP3.LUT R48, R37, 0x300030, R48, 0xf8, !PT ;  /* 0x0030003025307812 */ /* 0x000fe400078ef830 */
        /* <DEDUP_REMOVED lines=9> */
[----:B------:R-:W-:-:S02]  /*19e0*/  SHF.R.U32.HI R51, RZ, 0xa, R19 ;  /* 0x0000000aff337819 */ /* 0x000fc40000011613 */
[----:B------:R-:W-:Y:S02]  /*19f0*/  LOP3.LUT R35, R19, 0x3f003f, RZ, 0xc0, !PT ;  /* 0x003f003f13237812 */ /* 0x000fe400078ec0ff */
[----:B------:R-:W-:Y:S02]  /*1a00*/  LOP3.LUT R21, R22, 0x3f003f, RZ, 0xc0, !PT ;  /* 0x003f003f16157812 */ /* 0x000fe400078ec0ff */
[----:B------:R-:W-:Y:S02]  /*1a10*/  LOP3.LUT R20, R23, 0x3f003f, RZ, 0xc0, !PT ;  /* 0x003f003f17147812 */ /* 0x000fe400078ec0ff */
[----:B------:R-:W-:Y:S02]  /*1a20*/  SHF.R.U32.HI R16, RZ, 0x6, R16 ;  /* 0x00000006ff107819 */ /* 0x000fe40000011610 */
[----:B------:R-:W-:Y:S02]  /*1a30*/  SHF.R.U32.HI R17, RZ, 0x6, R17 ;  /* 0x00000006ff117819 */ /* 0x000fe40000011611 */
[----:B------:R-:W-:-:S02]  /*1a40*/  SHF.R.U32.HI R18, RZ, 0x6, R18 ;  /* 0x00000006ff127819 */ /* 0x000fc40000011612 */
[----:B------:R-:W-:Y:S02]  /*1a50*/  SHF.R.U32.HI R19, RZ, 0x6, R19 ;  /* 0x00000006ff137819 */ /* 0x000fe40000011613 */
[----:B------:R-:W-:Y:S02]  /*1a60*/  SHF.R.U32.HI R22, RZ, 0x6, R22 ;  /* 0x00000006ff167819 */ /* 0x000fe40000011616 */
[----:B------:R-:W-:Y:S02]  /*1a70*/  SHF.R.U32.HI R23, RZ, 0x6, R23 ;  /* 0x00000006ff177819 */ /* 0x000fe40000011617 */
[----:B------:R-:W-:Y:S02]  /*1a80*/  LOP3.LUT R40, R40, 0xf000f, RZ, 0xc0, !PT ;  /* 0x000f000f28287812 */ /* 0x000fe400078ec0ff */
[----:B------:R-:W-:Y:S02]  /*1a90*/  LOP3.LUT R49, R38, 0x300030, R49, 0xf8, !PT ;  /* 0x0030003026317812 */ /* 0x000fe400078ef831 */
[----:B------:R-:W-:-:S02]  /*1aa0*/  LOP3.LUT R50, R39, 0x300030, R50, 0xf8, !PT ;  /* 0x0030003027327812 */ /* 0x000fc400078ef832 */
[----:B------:R-:W-:Y:S01]  /*1ab0*/  LOP3.LUT R24, R25, 0x3f003f, RZ, 0xc0, !PT ;  /* 0x003f003f19187812 */ /* 0x000fe200078ec0ff */
[----:B------:R-:W-:Y:S01]  /*1ac0*/  HADD2 R12, R36, -1056, -1056 ;  /* 0xe420e420240c7430 */ /* 0x000fe20000000000 */
[----:B------:R-:W-:Y:S02]  /*1ad0*/  LOP3.LUT R38, R30, 0x64006400, RZ, 0xfc, !PT ;  /* 0x640064001e267812 */ /* 0x000fe400078efcff */
[----:B------:R-:W-:Y:S02]  /*1ae0*/  LOP3.LUT R39, R31, 0x64006400, RZ, 0xfc, !PT ;  /* 0x640064001f277812 */ /* 0x000fe400078efcff */
[----:B------:R-:W-:Y:S01]  /*1af0*/  LOP3.LUT R25, R13, 0x64006400, RZ, 0xfc, !PT ;  /* 0x640064000d197812 */ /* 0x000fe200078efcff */
[----:B------:R-:W-:Y:S01]  /*1b00*/  HADD2 R13, R37, -1056, -1056 ;  /* 0xe420e420250d7430 */ /* 0x000fe20000000000 */
        /* <DEDUP_REMOVED lines=109> */
.L_x_2051:
        /* <DEDUP_REMOVED lines=46> */
.L_x_2052:
        /* <DEDUP_REMOVED lines=43> */
.L_x_2050:
        /* <DEDUP_REMOVED lines=14> */
[--C-:B----4-:R-:W-:Y:S02]  /*2850*/  SHF.R.U32.HI R41, RZ, 0x8, R16.reuse ;  /* 0x00000008ff297819 */ /* 0x110fe40000011610 */
        /* <DEDUP_REMOVED lines=11> */
[----:B------:R-:W-:Y:S02]  /*2910*/  LOP3.LUT R41, R28, 0x300030, R41, 0xf8, !PT ;  /* 0x003000301c297812 */ /* 0x000fe400078ef829 */
[----:B------:R-:W-:Y:S02]  /*2920*/  LOP3.LUT R43, R16, 0x300030, R43, 0xf8, !PT ;  /* 0x00300030102b7812 */ /* 0x000fe400078ef82b */
[----:B------:R-:W-:Y:S02]  /*2930*/  SHF.R.U32.HI R30, RZ, 0xc, R14 ;  /* 0x0000000cff1e7819 */ /* 0x000fe4000001160e */
[--C-:B------:R-:W-:Y:S02]  /*2940*/  SHF.R.U32.HI R51, RZ, 0xa, R19.reuse ;  /* 0x0000000aff337819 */ /* 0x100fe40000011613 */
[----:B------:R-:W-:Y:S02]  /*2950*/  LOP3.LUT R35, R19, 0x3f003f, RZ, 0xc0, !PT ;  /* 0x003f003f13237812 */ /* 0x000fe400078ec0ff */
[----:B------:R-:W-:-:S02]  /*2960*/  SHF.R.U32.HI R46, RZ, 0x6, R19 ;  /* 0x00000006ff2e7819 */ /* 0x000fc40000011613 */
[----:B------:R-:W-:Y:S02]  /*2970*/  LOP3.LUT R47, R18, 0x300030, R47, 0xf8, !PT ;  /* 0x00300030122f7812 */ /* 0x000fe400078ef82f */
[--C-:B---3--:R-:W-:Y:S02]  /*2980*/  SHF.R.U32.HI R16, RZ, 0xc, R20.reuse ;  /* 0x0000000cff107819 */ /* 0x108fe40000011614 */
        /* <DEDUP_REMOVED lines=151> */
.L_x_2054:
        /* <DEDUP_REMOVED lines=46> */
.L_x_2055:
        /* <DEDUP_REMOVED lines=43> */
.L_x_2053:
[----:B------:R-:W-:Y:S01]  /*3890*/  IADD3 R54, R54, 0x20, RZ ;  /* 0x0000002036367810 */ /* 0x000fe20007ffe0ff */
[----:B------:R-:W-:Y:S01]  /*38a0*/  UIADD3 UR4, UR4, 0x40, URZ ;  /* 0x0000004004047890 */ /* 0x000fe2000fffe03f */
[----:B0-----:R-:W-:Y:S02]  /*38b0*/  IMAD.WIDE R58, R57, 0x18, R58 ;  /* 0x00000018393a7825 */ /* 0x001fe400078e023a */
[C---:B------:R-:W-:Y:S02]  /*38c0*/  ISETP.GE.AND P2, PT, R54.reuse, UR5, PT ;  /* 0x0000000536007c0c */ /* 0x040fe4000bf46270 */
[----:B------:R-:W-:-:S13]  /*38d0*/  ISETP.LT.AND P3, PT, R54, R55, PT ;  /* 0x000000373600720c */ /* 0x000fda0003f61270 */
[----:B------:R-:W-:Y:S05]  /*38e0*/  @!P2 BRA P3, `(.L_x_2056) ;  /* 0xffffffdc0028a947 */ /* 0x000fea000183ffff */
.L_x_2049:
[----:B------:R-:W-:Y:S01]  /*38f0*/  ISETP.GE.AND P0, PT, R54, R55, PT ;  /* 0x000000373600720c */ /* 0x000fe20003f06270 */
[----:B------:R-:W-:-:S03]  /*3900*/  ULDC UR5, c[0x0][0x264] ;  /* 0x0000990000057ab9 */ /* 0x000fc60000000800 */
[----:B------:R-:W-:-:S13]  /*3910*/  ISETP.GE.OR P0, PT, R54, UR5, P0 ;  /* 0x0000000536007c0c */ /* 0x000fda0008706670 */
[----:B------:R-:W-:Y:S05]  /*3920*/  @P0 BRA `(.L_x_2057) ;  /* 0x0000005400200947 */ /* 0x000fea0003800000 */
[----:B-----5:R-:W0:Y:S01]  /*3930*/  S2R R12, SR_CTAID.Y ;  /* 0x00000000000c7919 */ /* 0x020e220000002600 */
[----:B------:R-:W0:Y:S01]  /*3940*/  LDC R13, c[0x0][0x238] ;  /* 0x00008e00ff0d7b82 */ /* 0x000e220000000800 */
[----:B------:R-:W-:Y:S01]  /*3950*/  PRMT R14, R53, 0x9910, RZ ;  /* 0x00009910350e7816 */ /* 0x000fe200000000ff */
[----:B------:R-:W-:-:S03]  /*3960*/  ULDC UR5, c[0x0][0x264] ;  /* 0x0000990000057ab9 */ /* 0x000fc60000000800 */
[----:B------:R-:W-:Y:S01]  /*3970*/  ISETP.NE.AND P0, PT, R14, RZ, PT ;  /* 0x000000ff0e00720c */ /* 0x000fe20003f05270 */
[----:B0-----:R-:W-:-:S05]  /*3980*/  IMAD R12, R12, -0x3, R13 ;  /* 0xfffffffd0c0c7824 */ /* 0x001fca00078e020d */
[----:B------:R-:W-:-:S13]  /*3990*/  ISETP.LT.OR P0, PT, R12, 0x3, !P0 ;  /* 0x000000030c00780c */ /* 0x000fda0004701670 */
.L_x_2070:
        /* <DEDUP_REMOVED lines=77> */
[----:B------:R-:W-:Y:S02]  /*3e70*/  HADD2.F32 R39, -RZ, R22.H1_H1 ;  /* 0x30000016ff277230 */ /* 0x000fe40000004100 */
[----:B------:R-:W-:Y:S02]  /*3e80*/  HADD2.F32 R37, -RZ, R35.H1_H1 ;  /* 0x30000023ff257230 */ /* 0x000fe40000004100 */
[----:B------:R-:W-:-:S02]  /*3e90*/  HADD2.F32 R45, -RZ, R26.H1_H1 ;  /* 0x3000001aff2d7230 */ /* 0x000fc40000004100 */
[--C-:B0-----:R-:W-:Y:S02]  /*3ea0*/  HADD2.F32 R13, -RZ, R14.reuse.H0_H0 ;  /* 0x2000000eff0d7230 */ /* 0x101fe40000004100 */
[----:B------:R-:W-:Y:S02]  /*3eb0*/  HADD2.F32 R38, -RZ, R14.H1_H1 ;  /* 0x3000000eff267230 */ /* 0x000fe40000004100 */
[--C-:B------:R-:W-:Y:S02]  /*3ec0*/  HADD2.F32 R14, -RZ, R24.reuse.H0_H0 ;  /* 0x20000018ff0e7230 */ /* 0x100fe40000004100 */
[C---:B------:R-:W-:Y:S01]  /*3ed0*/  FFMA.FTZ R41, R13.reuse, R40, RZ ;  /* 0x000000280d297223 */ /* 0x040fe200000100ff */
[----:B------:R-:W-:Y:S01]  /*3ee0*/  FFMA.FTZ R12, R12, R13, RZ ;  /* 0x0000000d0c0c7223 */ /* 0x000fe200000100ff */
[C---:B------:R-:W-:Y:S01]  /*3ef0*/  FFMA.FTZ R16, R13.reuse, R16, RZ ;  /* 0x000000100d107223 */ /* 0x040fe200000100ff */
[----:B------:R-:W-:Y:S02]  /*3f00*/  HADD2.F32 R36, -RZ, R15.H0_H0 ;  /* 0x2000000fff247230 */ /* 0x000fe40000004100 */
[----:B------:R-:W-:Y:S01]  /*3f10*/  FFMA.FTZ R43, R13, R14, RZ ;  /* 0x0000000e0d2b7223 */ /* 0x000fe200000100ff */
        /* <DEDUP_REMOVED lines=24> */
[----:B-1----:R-:W-:Y:S02]  /*40a0*/  HADD2.F32 R15, -RZ, R18.H0_H0 ;  /* 0x20000012ff0f7230 */ /* 0x002fe40000004100 */
[----:B------:R-:W-:Y:S02]  /*40b0*/  HADD2.F32 R39, -RZ, R32.H0_H0 ;  /* 0x20000020ff277230 */ /* 0x000fe40000004100 */
[----:B------:R-:W-:-:S02]  /*40c0*/  HADD2.F32 R41, -RZ, R34.H0_H0 ;  /* 0x20000022ff297230 */ /* 0x000fc40000004100 */
[----:B------:R-:W-:Y:S01]  /*40d0*/  FFMA.FTZ R14, R14, R15, R37 ;  /* 0x0000000f0e0e7223 */ /* 0x000fe20000010025 */
[C---:B------:R-:W-:Y:S01]  /*40e0*/  FFMA.FTZ R37, R15.reuse, R36, R16 ;  /* 0x000000240f257223 */ /* 0x040fe20000010010 */
[C---:B------:R-:W-:Y:S01]  /*40f0*/  FFMA.FTZ R38, R15.reuse, R39, R38 ;  /* 0x000000270f267223 */ /* 0x040fe20000010026 */
[----:B------:R-:W-:Y:S02]  /*4100*/  HADD2.F32 R18, -RZ, R18.H1_H1 ;  /* 0x30000012ff127230 */ /* 0x000fe40000004100 */
[----:B------:R-:W-:Y:S01]  /*4110*/  FFMA.FTZ R40, R15, R41, R40 ;  /* 0x000000290f287223 */ /* 0x000fe20000010028 */
[----:B------:R-:W-:Y:S02]  /*4120*/  HADD2.F32 R15, -RZ, R30.H1_H1 ;  /* 0x3000001eff0f7230 */ /* 0x000fe40000004100 */
[----:B------:R-:W-:Y:S02]  /*4130*/  HADD2.F32 R13, -RZ, R28.H1_H1 ;  /* 0x3000001cff0d7230 */ /* 0x000fe40000004100 */
[----:B------:R-:W-:-:S02]  /*4140*/  HADD2.F32 R39, -RZ, R32.H1_H1 ;  /* 0x30000020ff277230 */ /* 0x000fc40000004100 */
        /* <DEDUP_REMOVED lines=39> */
.L_x_2059:
        /* <DEDUP_REMOVED lines=19> */
[----:B------:R-:W-:-:S02]  /*44f0*/  HADD2.F32 R13, -RZ, R22.H0_H0 ;  /* 0x20000016ff0d7230 */ /* 0x000fc40000004100 */
[-C--:B------:R-:W-:Y:S01]  /*4500*/  FFMA.FTZ R15, R44, R38.reuse, R15 ;  /* 0x000000262c0f7223 */ /* 0x080fe2000001000f */
[----:B------:R-:W-:Y:S02]  /*4510*/  HADD2.F32 R12, -RZ, R21.H0_H0 ;  /* 0x20000015ff0c7230 */ /* 0x000fe40000004100 */
[----:B------:R-:W-:Y:S01]  /*4520*/  FFMA.FTZ R39, R40, R38, R39 ;  /* 0x0000002628277223 */ /* 0x000fe20000010027 */
[----:B------:R-:W-:Y:S02]  /*4530*/  HADD2.F32 R40, -RZ, R24.H1_H1 ;  /* 0x30000018ff287230 */ /* 0x000fe40000004100 */
[----:B------:R-:W-:Y:S01]  /*4540*/  FFMA.FTZ R13, R13, R37, RZ ;  /* 0x000000250d0d7223 */ /* 0x000fe200000100ff */
        /* <DEDUP_REMOVED lines=69> */
.L_x_2061:
        /* <DEDUP_REMOVED lines=10> */
[----:B------:R-:W-:Y:S02]  /*4a40*/  HADD2.F32 R37, -RZ, R12.H0_H0 ;  /* 0x2000000cff257230 */ /* 0x000fe40000004100 */
[----:B------:R-:W-:Y:S02]  /*4a50*/  HADD2.F32 R13, -RZ, R22.H0_H0 ;  /* 0x20000016ff0d7230 */ /* 0x000fe40000004100 */
[----:B------:R-:W-:Y:S02]  /*4a60*/  HADD2.F32 R38, -RZ, R12.H1_H1 ;  /* 0x3000000cff267230 */ /* 0x000fe40000004100 */
[-C--:B------:R-:W-:Y:S01]  /*4a70*/  FFMA.FTZ R39, R14, R37.reuse, RZ ;  /* 0x000000250e277223 */ /* 0x080fe200000100ff */
[----:B------:R-:W-:Y:S02]  /*4a80*/  HADD2.F32 R12, -RZ, R35.H0_H0 ;  /* 0x20000023ff0c7230 */ /* 0x000fe40000004100 */
[----:B------:R-:W-:Y:S01]  /*4a90*/  FFMA.FTZ R13, R13, R37, RZ ;  /* 0x000000250d0d7223 */ /* 0x000fe200000100ff */
[----:B------:R-:W-:-:S02]  /*4aa0*/  HADD2.F32 R22, -RZ, R22.H1_H1 ;  /* 0x30000016ff167230 */ /* 0x000fc40000004100 */
[-C--:B------:R-:W-:Y:S01]  /*4ab0*/  FFMA.FTZ R15, R15, R37.reuse, RZ ;  /* 0x000000250f0f7223 */ /* 0x080fe200000100ff */
[----:B------:R-:W-:Y:S02]  /*4ac0*/  HADD2.F32 R14, -RZ, R23.H0_H0 ;  /* 0x20000017ff0e7230 */ /* 0x000fe40000004100 */
        /* <DEDUP_REMOVED lines=72> */
.L_x_2060:
        /* <DEDUP_REMOVED lines=146> */
.L_x_2062:
        /* <DEDUP_REMOVED lines=94> */
.L_x_2064:
        /* <DEDUP_REMOVED lines=91> */
.L_x_2063:
        /* <DEDUP_REMOVED lines=145> */
.L_x_2065:
        /* <DEDUP_REMOVED lines=94> */
.L_x_2067:
        /* <DEDUP_REMOVED lines=91> */
.L_x_2066:
[----:B------:R-:W-:-:S06]  /*78a0*/  IMAD.WIDE R12, R21, 0x4, R18 ;  /* 0x00000004150c7825 */ /* 0x000fcc00078e0212 */
[----:B------:R-:W2:Y:S02]  /*78b0*/  LDG.E.128.CONSTANT R12, desc[UR6][R12.64] ;  /* 0x000000060c0c7981 */ /* 0x000ea4000c1e9d00 */
[C---:B--2---:R-:W-:Y:S02]  /*78c0*/  LOP3.LUT R16, R12.reuse, 0xf000f, RZ, 0xc0, !PT ;  /* 0x000f000f0c107812 */ /* 0x044fe400078ec0ff */
        /* <DEDUP_REMOVED lines=11> */
[----:B------:R-:W-:Y:S01]  /*7980*/  LOP3.LUT R12, R19, 0xf000f0, RZ, 0xc0, !PT ;  /* 0x00f000f0130c7812 */ /* 0x000fe200078ec0ff */
[----:B------:R-:W-:Y:S01]  /*7990*/  HFMA2 R23, R24, R17.H0_H0, -72, -72 ;  /* 0xd480d48018177431 */ /* 0x000fe20000040011 */
[----:B------:R-:W-:Y:S02]  /*79a0*/  LOP3.LUT R15, R31, 0xf000f0, RZ, 0xc0, !PT ;  /* 0x00f000f01f0f7812 */ /* 0x000fe400078ec0ff */
[C---:B------:R-:W-:Y:S02]  /*79b0*/  LOP3.LUT R30, R14.reuse, 0xf000f, RZ, 0xc0, !PT ;  /* 0x000f000f0e1e7812 */ /* 0x040fe400078ec0ff */
        /* <DEDUP_REMOVED lines=37> */
[----:B------:R-:W0:Y:S01]  /*7c10*/  LDS.64 R14, [UR4+0x30] ;  /* 0x00003004ff0e7984 */ /* 0x000e220008000a00 */
[----:B------:R-:W-:Y:S02]  /*7c20*/  HADD2.F32 R12, -RZ, R35.H0_H0 ;  /* 0x20000023ff0c7230 */ /* 0x000fe40000004100 */
[--C-:B------:R-:W-:Y:S01]  /*7c30*/  HADD2.F32 R38, -RZ, R34.reuse.H0_H0 ;  /* 0x20000022ff267230 */ /* 0x100fe20000004100 */
        /* <DEDUP_REMOVED lines=87> */
.L_x_2068:
        /* <DEDUP_REMOVED lines=94> */
.L_x_2069:
        /* <DEDUP_REMOVED lines=44> */
[----:B------:R-:W-:Y:S02]  /*8a50*/  HADD2.F32 R20, -RZ, R29.H1_H1 ;  /* 0x3000001dff147230 */ /* 0x000fe40000004100 */
[----:B------:R-:W-:Y:S01]  /*8a60*/  FFMA.FTZ R13, R18, R12, R13 ;  /* 0x0000000c120d7223 */ /* 0x000fe2000001000d */
[----:B------:R-:W-:Y:S02]  /*8a70*/  HADD2.F32 R28, -RZ, R31.H0_H0 ;  /* 0x2000001fff1c7230 */ /* 0x000fe40000004100 */
        /* <DEDUP_REMOVED lines=17> */
[----:B------:R-:W-:-:S02]  /*8b90*/  HADD2.F32 R13, -RZ, R24.H1_H1 ;  /* 0x30000018ff0d7230 */ /* 0x000fc40000004100 */
[----:B------:R-:W-:Y:S02]  /*8ba0*/  HADD2.F32 R15, -RZ, R26.H1_H1 ;  /* 0x3000001aff0f7230 */ /* 0x000fe40000004100 */
[-C--:B------:R-:W-:Y:S01]  /*8bb0*/  FFMA.FTZ R18, R18, R14.reuse, R33 ;  /* 0x0000000e12127223 */ /* 0x080fe20000010021 */
[----:B------:R-:W-:Y:S02]  /*8bc0*/  HADD2.F32 R20, -RZ, R27.H0_H0 ;  /* 0x2000001bff147230 */ /* 0x000fe40000004100 */
[-C--:B------:R-:W-:Y:S01]  /*8bd0*/  FFMA.FTZ R12, R13, R17.reuse, R12 ;  /* 0x000000110d0c7223 */ /* 0x080fe2000001000c */
[----:B------:R-:W-:Y:S02]  /*8be0*/  HADD2.F32 R25, -RZ, R25.H1_H1 ;  /* 0x30000019ff197230 */ /* 0x000fe40000004100 */
[----:B------:R-:W-:Y:S01]  /*8bf0*/  FFMA.FTZ R18, R15, R17, R18 ;  /* 0x000000110f127223 */ /* 0x000fe20000010012 */
        /* <DEDUP_REMOVED lines=20> */
.L_x_2058:
[----:B------:R-:W0:Y:S01]  /*8d40*/  LDC R57, c[0x0][0x23c] ;  /* 0x00008f00ff397b82 */ /* 0x000e220000000800 */
[----:B------:R-:W-:Y:S01]  /*8d50*/  IADD3 R54, R54, 0x20, RZ ;  /* 0x0000002036367810 */ /* 0x000fe20007ffe0ff */
[----:B------:R-:W-:-:S03]  /*8d60*/  UIADD3 UR4, UR4, 0x40, URZ ;  /* 0x0000004004047890 */ /* 0x000fc6000fffe03f */
[C---:B------:R-:W-:Y:S02]  /*8d70*/  ISETP.GE.AND P2, PT, R54.reuse, UR5, PT ;  /* 0x0000000536007c0c */ /* 0x040fe4000bf46270 */
[----:B------:R-:W-:Y:S01]  /*8d80*/  ISETP.LT.AND P3, PT, R54, R55, PT ;  /* 0x000000373600720c */ /* 0x000fe20003f61270 */
[----:B0-----:R-:W-:-:S12]  /*8d90*/  IMAD.WIDE R58, R57, 0x10, R58 ;  /* 0x00000010393a7825 */ /* 0x001fd800078e023a */
[----:B------:R-:W-:Y:S05]  /*8da0*/  @!P2 BRA P3, `(.L_x_2070) ;  /* 0xffffffa800fca947 */ /* 0x000fea000183ffff */
.L_x_2057:
        /* <DEDUP_REMOVED lines=19> */
.L_x_2074:
[----:B------:R-:W0:Y:S02]  /*8ee0*/  LDS R4, [R0] ;  /* 0x0000000000047984 */ /* 0x000e240000000800 */
[----:B0-----:R-:W-:-:S10]  /*8ef0*/  HFMA2.MMA R5, R4, 1, 1, R15 ;  /* 0x3c003c0004057835 */ /* 0x001fd4000000000f */
[----:B------:R-:W0:Y:S02]  /*8f00*/  ATOMS.CAST.SPIN R5, [R0], R4, R5 ;  /* 0x000000040005738d */ /* 0x000e240001800005 */
[----:B0-----:R-:W-:-:S13]  /*8f10*/  ISETP.EQ.U32.AND P0, PT, R5, 0x1, PT ;  /* 0x000000010500780c */ /* 0x001fda0003f02070 */
[----:B------:R-:W-:Y:S05]  /*8f20*/  @!P0 BRA `(.L_x_2074) ;  /* 0xfffffffc00ec8947 */ /* 0x000fea000383ffff */
[----:B------:R-:W-:Y:S05]  /*8f30*/  BRA `(.L_x_2072) ;  /* 0x00000000000c7947 */ /* 0x000fea0003800000 */
.L_x_2073:
[----:B------:R-:W2:Y:S02]  /*8f40*/  LD.E R0, desc[UR6][R12.64] ;  /* 0x000000060c007980 */ /* 0x000ea4000c101900 */
[----:B--2---:R-:W-:-:S05]  /*8f50*/  IADD3 R5, R15, R0, RZ ;  /* 0x000000000f057210 */ /* 0x004fca0007ffe0ff */
[----:B------:R0:W-:Y:S02]  /*8f60*/  ST.E desc[UR6][R12.64], R5 ;  /* 0x000000050c007985 */ /* 0x0001e4000c101906 */
.L_x_2072:
[----:B------:R-:W-:Y:S05]  /*8f70*/  BSYNC B0 ;  /* 0x0000000000007941 */ /* 0x000fea0003800000 */
.L_x_2071:
[----:B------:R1:W-:Y:S01]  /*8f80*/  ATOM.E.ADD.F16x2.RN.STRONG.GPU P0, RZ, desc[UR6][R12.64+0x4], R11 ;  /* 0x0000040b0cff79a2 */ /* 0x0003e2000810e1c6 */
[----:B------:R-:W-:Y:S04]  /*8f90*/  BSSY B0, `(.L_x_2075) ;  /* 0x000000f000007945 */ /* 0x000fe80003800000 */
[----:B-1----:R-:W-:Y:S05]  /*8fa0*/  @P0 BRA `(.L_x_2076) ;  /* 0x0000000000340947 */ /* 0x002fea0003800000 */
[----:B------:R-:W1:Y:S02]  /*8fb0*/  QSPC.E.S P0, RZ, [R12+0x4] ;  /* 0x000004000cff73aa */ /* 0x000e640000000500 */
[----:B-1----:R-:W-:Y:S05]  /*8fc0*/  @!P0 BRA `(.L_x_2077) ;  /* 0x0000000000208947 */ /* 0x002fea0003800000 */
[----:B------:R-:W-:-:S04]  /*8fd0*/  MOV R4, R12 ;  /* 0x0000000c00047202 */ /* 0x000fc80000000f00 */
[----:B------:R-:W-:-:S07]  /*8fe0*/  MOV R0, R4 ;  /* 0x0000000400007202 */ /* 0x000fce0000000f00 */
.L_x_2078:
[----:B------:R-:W0:Y:S02]  /*8ff0*/  LDS R4, [R0+0x4] ;  /* 0x0000040000047984 */ /* 0x000e240000000800 */
[----:B0-----:R-:W-:-:S06]  /*9000*/  HADD2 R5, R4, R11 ;  /* 0x0000000b04057230 */ /* 0x001fcc0000000000 */
[----:B------:R-:W0:Y:S02]  /*9010*/  ATOMS.CAST.SPIN R5, [R0+0x4], R4, R5 ;  /* 0x000004040005738d */ /* 0x000e240001800005 */
[----:B0-----:R-:W-:-:S13]  /*9020*/  ISETP.EQ.U32.AND P0, PT, R5, 0x1, PT ;  /* 0x000000010500780c */ /* 0x001fda0003f02070 */
[----:B------:R-:W-:Y:S05]  /*9030*/  @!P0 BRA `(.L_x_2078) ;  /* 0xfffffffc00ec8947 */ /* 0x000fea000383ffff */
[----:B------:R-:W-:Y:S05]  /*9040*/  BRA `(.L_x_2076) ;  /* 0x00000000000c7947 */ /* 0x000fea0003800000 */
.L_x_2077:
[----:B------:R-:W0:Y:S02]  /*9050*/  LD.E R0, desc[UR6][R12.64+0x4] ;  /* 0x000004060c007980 */ /* 0x000e24000c101900 */
[----:B0-----:R-:W-:-:S05]  /*9060*/  IADD3 R5, R11, R0, RZ ;  /* 0x000000000b057210 */ /* 0x001fca0007ffe0ff */
[----:B------:R1:W-:Y:S02]  /*9070*/  ST.E desc[UR6][R12.64+0x4], R5 ;  /* 0x000004050c007985 */ /* 0x0003e4000c101906 */
.L_x_2076:
[----:B------:R-:W-:Y:S05]  /*9080*/  BSYNC B0 ;  /* 0x0000000000007941 */ /* 0x000fea0003800000 */
.L_x_2075:
        /* <DEDUP_REMOVED lines=13> */
.L_x_2082:
[----:B------:R-:W0:Y:S02]  /*9160*/  LDS R4, [R0] ;  /* 0x0000000000047984 */ /* 0x000e240000000800 */
[----:B0-----:R-:W-:-:S10]  /*9170*/  HFMA2.MMA R5, R4, 1, 1, R13 ;  /* 0x3c003c0004057835 */ /* 0x001fd4000000000d */
[----:B------:R-:W0:Y:S02]  /*9180*/  ATOMS.CAST.SPIN R5, [R0], R4, R5 ;  /* 0x000000040005738d */ /* 0x000e240001800005 */
[----:B0-----:R-:W-:-:S13]  /*9190*/  ISETP.EQ.U32.AND P0, PT, R5, 0x1, PT ;  /* 0x000000010500780c */ /* 0x001fda0003f02070 */
[----:B------:R-:W-:Y:S05]  /*91a0*/  @!P0 BRA `(.L_x_2082) ;  /* 0xfffffffc00ec8947 */ /* 0x000fea000383ffff */
[----:B------:R-:W-:Y:S05]  /*91b0*/  BRA `(.L_x_2080) ;  /* 0x00000000000c7947 */ /* 0x000fea0003800000 */
.L_x_2081:
[----:B------:R-:W2:Y:S02]  /*91c0*/  LD.E R0, desc[UR6][R10.64] ;  /* 0x000000060a007980 */ /* 0x000ea4000c101900 */
[----:B--2---:R-:W-:-:S05]  /*91d0*/  IADD3 R5, R13, R0, RZ ;  /* 0x000000000d057210 */ /* 0x004fca0007ffe0ff */
[----:B------:R0:W-:Y:S02]  /*91e0*/  ST.E desc[UR6][R10.64], R5 ;  /* 0x000000050a007985 */ /* 0x0001e4000c101906 */
.L_x_2080:
[----:B------:R-:W-:Y:S05]  /*91f0*/  BSYNC B0 ;  /* 0x0000000000007941 */ /* 0x000fea0003800000 */
.L_x_2079:
[----:B------:R1:W-:Y:S01]  /*9200*/  ATOM.E.ADD.F16x2.RN.STRONG.GPU P0, RZ, desc[UR6][R10.64+0x4], R7 ;  /* 0x000004070aff79a2 */ /* 0x0003e2000810e1c6 */
[----:B------:R-:W-:Y:S04]  /*9210*/  BSSY B0, `(.L_x_2083) ;  /* 0x000000f000007945 */ /* 0x000fe80003800000 */
[----:B-1----:R-:W-:Y:S05]  /*9220*/  @P0 BRA `(.L_x_2084) ;  /* 0x0000000000340947 */ /* 0x002fea0003800000 */
[----:B------:R-:W1:Y:S02]  /*9230*/  QSPC.E.S P0, RZ, [R10+0x4] ;  /* 0x000004000aff73aa */ /* 0x000e640000000500 */
[----:B-1----:R-:W-:Y:S05]  /*9240*/  @!P0 BRA `(.L_x_2085) ;  /* 0x0000000000208947 */ /* 0x002fea0003800000 */
[----:B------:R-:W-:-:S04]  /*9250*/  MOV R4, R10 ;  /* 0x0000000a00047202 */ /* 0x000fc80000000f00 */
[----:B------:R-:W-:-:S07]  /*9260*/  MOV R0, R4 ;  /* 0x0000000400007202 */ /* 0x000fce0000000f00 */
.L_x_2086:
[----:B------:R-:W0:Y:S02]  /*9270*/  LDS R4, [R0+0x4] ;  /* 0x0000040000047984 */ /* 0x000e240000000800 */
[----:B0-----:R-:W-:-:S06]  /*9280*/  HADD2 R5, R4, R7 ;  /* 0x0000000704057230 */ /* 0x001fcc0000000000 */
[----:B------:R-:W0:Y:S02]  /*9290*/  ATOMS.CAST.SPIN R5, [R0+0x4], R4, R5 ;  /* 0x000004040005738d */ /* 0x000e240001800005 */
[----:B0-----:R-:W-:-:S13]  /*92a0*/  ISETP.EQ.U32.AND P0, PT, R5, 0x1, PT ;  /* 0x000000010500780c */ /* 0x001fda0003f02070 */
[----:B------:R-:W-:Y:S05]  /*92b0*/  @!P0 BRA `(.L_x_2086) ;  /* 0xfffffffc00ec8947 */ /* 0x000fea000383ffff */
[----:B------:R-:W-:Y:S05]  /*92c0*/  BRA `(.L_x_2084) ;  /* 0x00000000000c7947 */ /* 0x000fea0003800000 */
.L_x_2085:
[----:B------:R-:W0:Y:S02]  /*92d0*/  LD.E R0, desc[UR6][R10.64+0x4] ;  /* 0x000004060a007980 */ /* 0x000e24000c101900 */
[----:B0-----:R-:W-:-:S05]  /*92e0*/  IADD3 R5, R7, R0, RZ ;  /* 0x0000000007057210 */ /* 0x001fca0007ffe0ff */
[----:B------:R1:W-:Y:S02]  /*92f0*/  ST.E desc[UR6][R10.64+0x4], R5 ;  /* 0x000004050a007985 */ /* 0x0003e4000c101906 */
.L_x_2084:
[----:B------:R-:W-:Y:S05]  /*9300*/  BSYNC B0 ;  /* 0x0000000000007941 */ /* 0x000fea0003800000 */
.L_x_2083:
        /* <DEDUP_REMOVED lines=13> */
.L_x_2090:
[----:B------:R-:W0:Y:S02]  /*93e0*/  LDS R2, [R0] ;  /* 0x0000000000027984 */ /* 0x000e240000000800 */
[----:B0-----:R-:W-:-:S10]  /*93f0*/  HFMA2.MMA R3, R2, 1, 1, R7 ;  /* 0x3c003c0002037835 */ /* 0x001fd40000000007 */
[----:B------:R-:W0:Y:S02]  /*9400*/  ATOMS.CAST.SPIN R3, [R0], R2, R3 ;  /* 0x000000020003738d */ /* 0x000e240001800003 */
[----:B0-----:R-:W-:-:S13]  /*9410*/  ISETP.EQ.U32.AND P0, PT, R3, 0x1, PT ;  /* 0x000000010300780c */ /* 0x001fda0003f02070 */
[----:B------:R-:W-:Y:S05]  /*9420*/  @!P0 BRA `(.L_x_2090) ;  /* 0xfffffffc00ec8947 */ /* 0x000fea000383ffff */
[----:B------:R-:W-:Y:S05]  /*9430*/  BRA `(.L_x_2088) ;  /* 0x00000000000c7947 */ /* 0x000fea0003800000 */
.L_x_2089:
[----:B------:R-:W2:Y:S02]  /*9440*/  LD.E R0, desc[UR6][R4.64] ;  /* 0x0000000604007980 */ /* 0x000ea4000c101900 */
[----:B--2---:R-:W-:-:S05]  /*9450*/  IADD3 R3, R7, R0, RZ ;  /* 0x0000000007037210 */ /* 0x004fca0007ffe0ff */
[----:B------:R0:W-:Y:S02]  /*9460*/  ST.E desc[UR6][R4.64], R3 ;  /* 0x0000000304007985 */ /* 0x0001e4000c101906 */
.L_x_2088:
[----:B------:R-:W-:Y:S05]  /*9470*/  BSYNC B0 ;  /* 0x0000000000007941 */ /* 0x000fea0003800000 */
.L_x_2087:
[----:B------:R1:W-:Y:S02]  /*9480*/  ATOM.E.ADD.F16x2.RN.STRONG.GPU P0, RZ, desc[UR6][R4.64+0x4], R9 ;  /* 0x0000040904ff79a2 */ /* 0x0003e4000810e1c6 */
[----:B-1----:R-:W-:Y:S05]  /*9490*/  @P0 EXIT ;  /* 0x000000000000094d */ /* 0x002fea0003800000 */
[----:B------:R-:W1:Y:S02]  /*94a0*/  QSPC.E.S P0, RZ, [R4+0x4] ;  /* 0x0000040004ff73aa */ /* 0x000e640000000500 */
[----:B-1----:R-:W-:Y:S05]  /*94b0*/  @!P0 BRA `(.L_x_2091) ;  /* 0x0000000000208947 */ /* 0x002fea0003800000 */
[----:B------:R-:W-:-:S04]  /*94c0*/  MOV R2, R4 ;  /* 0x0000000400027202 */ /* 0x000fc80000000f00 */
[----:B------:R-:W-:-:S07]  /*94d0*/  MOV R0, R2 ;  /* 0x0000000200007202 */ /* 0x000fce0000000f00 */
.L_x_2092:
[----:B------:R-:W0:Y:S02]  /*94e0*/  LDS R2, [R0+0x4] ;  /* 0x0000040000027984 */ /* 0x000e240000000800 */
[----:B0-----:R-:W-:-:S06]  /*94f0*/  HADD2 R3, R2, R9 ;  /* 0x0000000902037230 */ /* 0x001fcc0000000000 */
[----:B------:R-:W0:Y:S02]  /*9500*/  ATOMS.CAST.SPIN R3, [R0+0x4], R2, R3 ;  /* 0x000004020003738d */ /* 0x000e240001800003 */
[----:B0-----:R-:W-:-:S13]  /*9510*/  ISETP.EQ.U32.AND P0, PT, R3, 0x1, PT ;  /* 0x000000010300780c */ /* 0x001fda0003f02070 */
[----:B------:R-:W-:Y:S05]  /*9520*/  @!P0 BRA `(.L_x_2092) ;  /* 0xfffffffc00ec8947 */ /* 0x000fea000383ffff */
[----:B------:R-:W-:Y:S05]  /*9530*/  EXIT ;  /* 0x000000000000794d */ /* 0x000fea0003800000 */
.L_x_2091:
[----:B------:R-:W0:Y:S02]  /*9540*/  LD.E R0, desc[UR6][R4.64+0x4] ;  /* 0x0000040604007980 */ /* 0x000e24000c101900 */
[----:B0-----:R-:W-:-:S05]  /*9550*/  IADD3 R3, R9, R0, RZ ;  /* 0x0000000009037210 */ /* 0x001fca0007ffe0ff */
[----:B------:R-:W-:Y:S01]  /*9560*/  ST.E desc[UR6][R4.64+0x4], R3 ;  /* 0x0000040304007985 */ /* 0x000fe2000c101906 */
[----:B------:R-:W-:Y:S05]  /*9570*/  EXIT ;  /* 0x000000000000794d */ /* 0x000fea0003800000 */
.L_x_2093:
        /* <DEDUP_REMOVED lines=16> */
.L_x_5208:


//--------------------- .text._Z23gemm_half_q_half_kernelILi3ELi10ELb1ELb1ELi64EEvPK6__halfPKjS4_S2_PS0_iiiiPKtS7_iiiiiibS2_i --------------------------
	.section	.text._Z23gemm_half_q_half_kernelILi3ELi10ELb1ELb1ELi64EEvPK6__halfPKjS4_S2_PS0_iiiiPKtS7_iiiiiibS2_i,"ax",@progbits
	.align	128
        .global         _Z23gemm_half_q_half_kernelILi3ELi10ELb1ELb1ELi64EEvPK6__halfPKjS4_S2_PS0_iiiiPKtS7_iiiiiibS2_i
        .type           _Z23gemm_half_q_half_kernelILi3ELi10ELb1ELb1ELi64EEvPK6__halfPKjS4_S2_PS0_iiiiPKtS7_iiiiiibS2_i,@function
        .size           _Z23gemm_half_q_half_kernelILi3ELi10ELb1ELb1ELi64EEvPK6__halfPKjS4_S2_PS0_iiiiPKtS7_iiiiiibS2_i,(.L_x_5209 - _Z23gemm_half_q_half_kernelILi3ELi10ELb1ELb1ELi64EEvPK6__halfPKjS4_S2_PS0_iiiiPKtS7_iiiiiibS2_i)
        .other          _Z23gemm_half_q_half_kernelILi3ELi10ELb1ELb1ELi64EEvPK6__halfPKjS4_S2_PS0_iiiiPKtS7_iiiiiibS2_i,@"STO_CUDA_ENTRY STV_DEFAULT"
_Z23gemm_half_q_half_kernelILi3ELi10ELb1ELb1ELi64EEvPK6__halfPKjS4_S2_PS0_iiiiPKtS7_iiiiiibS2_i:
.text._Z23gemm_half_q_half_kernelILi3ELi10ELb1ELb1ELi64EEvPK6__halfPKjS4_S2_PS0_iiiiPKtS7_iiiiiibS2_i:
        /* <DEDUP_REMOVED lines=12> */
[--C-:B-1----:R-:W-:Y:S01]  /*00c0*/  IMAD R12, R6, -0x3, R7.reuse ;  /* 0xfffffffd060c7824 */ /* 0x102fe200078e0207 */
[----:B------:R-:W-:-:S04]  /*00d0*/  PRMT R7, RZ, 0x7610, R7 ;  /* 0x00007610ff077816 */ /* 0x000fc80000000007 */
        /* <DEDUP_REMOVED lines=23> */
.L_x_2094:
        /* <DEDUP_REMOVED lines=25> */
[----:B0-----:R-:W-:Y:S01]  /*03e0*/  ULEA UR4, UR5, UR4, 0x18 ;  /* 0x0000000405047291 */ /* 0x001fe2000f8ec03f */
[----:B--2---:R-:W-:-:S04]  /*03f0*/  IADD3 R9, P0, R14, R7, RZ ;  /* 0x000000070e097210 */ /* 0x004fc80007f1e0ff */
[----:B------:R-:W-:Y:S02]  /*0400*/  LEA.HI.X.SX32 R16, R7, RZ, 0x1, P0 ;  /* 0x000000ff07107211 */ /* 0x000fe400000f0eff */
[----:B------:R-:W-:Y:S02]  /*0410*/  LEA R10, P0, R9, UR8, 0x1 ;  /* 0x00000008090a7c11 */ /* 0x000fe4000f8008ff */
[----:B------:R-:W-:Y:S02]  /*0420*/  LEA R7, R3, UR4, 0x1 ;  /* 0x0000000403077c11 */ /* 0x000fe4000f8e08ff */
[----:B------:R-:W-:Y:S01]  /*0430*/  LEA.HI.X R11, R9, UR9, R16, 0x1, P0 ;  /* 0x00000009090b7c11 */ /* 0x000fe200080f0c10 */
[----:B------:R-:W-:Y:S01]  /*0440*/  HFMA2.MMA R9, -RZ, RZ, 0, 0 ;  /* 0x00000000ff097435 */ /* 0x000fe200000001ff */
[----:B------:R-:W-:Y:S01]  /*0450*/  PLOP3.LUT P0, PT, PT, PT, PT, 0x80, 0x0 ;  /* 0x000000000000781c */ /* 0x000fe20003f0f070 */
[----:B------:R-:W-:-:S12]  /*0460*/  @!P2 BRA `(.L_x_2098) ;  /* 0x000000000048a947 */ /* 0x000fd80003800000 */
[----:B------:R-:W-:Y:S02]  /*0470*/  PLOP3.LUT P0, PT, PT, PT, PT, 0x8, 0x0 ;  /* 0x000000000000781c */ /* 0x000fe40003f0e170 */
[----:B------:R-:W-:-:S11]  /*0480*/  IADD3 R24, R58, -0x3, RZ ;  /* 0xfffffffd3a187810 */ /* 0x000fd60007ffe0ff */
.L_x_2099:
        /* <DEDUP_REMOVED lines=16> */
.L_x_2098:
        /* <DEDUP_REMOVED lines=16> */
.L_x_2097:
[----:B------:R-:W0:Y:S01]  /*0690*/  S2UR UR5, SR_CgaCtaId ;  /* 0x00000000000579c3 */ /* 0x000e220000008800 */
[----:B------:R-:W-:Y:S01]  /*06a0*/  IMAD R7, R6, R5, RZ ;  /* 0x0000000506077224 */ /* 0x000fe200078e02ff */
[----:B------:R-:W-:Y:S01]  /*06b0*/  ISETP.GT.AND P2, PT, R58, 0x3, PT ;  /* 0x000000033a00780c */ /* 0x000fe20003f44270 */
[----:B------:R-:W-:Y:S01]  /*06c0*/  UMOV UR4, 0x400 ;  /* 0x0000040000047882 */ /* 0x000fe20000000000 */
[----:B------:R-:W-:Y:S02]  /*06d0*/  ULDC.64 UR8, c[0x0][0x210] ;  /* 0x0000840000087ab9 */ /* 0x000fe40000000a00 */
[----:B------:R-:W-:-:S04]  /*06e0*/  LEA R14, R7, R7, 0x1 ;  /* 0x00000007070e7211 */ /* 0x000fc800078e08ff */
[----:B------:R-:W-:-:S04]  /*06f0*/  IADD3 R7, P0, R10, R14, RZ ;  /* 0x0000000e0a077210 */ /* 0x000fc80007f1e0ff */
[----:B------:R-:W-:Y:S01]  /*0700*/  LEA.HI.X.SX32 R14, R14, R9, 0x1, P0 ;  /* 0x000000090e0e7211 */ /* 0x000fe200000f0eff */
[----:B------:R-:W-:Y:S01]  /*0710*/  HFMA2.MMA R9, -RZ, RZ, 0, 0 ;  /* 0x00000000ff097435 */ /* 0x000fe200000001ff */
        /* <DEDUP_REMOVED lines=8> */
.L_x_2101:
        /* <DEDUP_REMOVED lines=16> */
.L_x_2100:
        /* <DEDUP_REMOVED lines=14> */
.L_x_2096:
[----:B------:R-:W-:Y:S05]  /*0980*/  BSYNC B0 ;  /* 0x0000000000007941 */ /* 0x000fea0003800000 */
.L_x_2095:
        /* <DEDUP_REMOVED lines=9> */
[----:B-1----:R-:W0:Y:S01]  /*0a20*/  LDC.64 R10, c[0x0][0x230] ;  /* 0x00008c00ff0a7b82 */ /* 0x002e220000000a00 */
[----:B------:R-:W-:Y:S01]  /*0a30*/  SHF.L.U32 R8, R8, 0x8, RZ ;  /* 0x0000000808087819 */ /* 0x000fe200000006ff */
[----:B------:R-:W-:Y:S01]  /*0a40*/  IMAD R5, R6, R15, RZ ;  /* 0x0000000f06057224 */ /* 0x000fe200078e02ff */
[----:B------:R-:W-:Y:S02]  /*0a50*/  ISETP.GT.AND P2, PT, R58, 0x3, PT ;  /* 0x000000033a00780c */ /* 0x000fe40003f44270 */
[----:B------:R-:W-:Y:S01]  /*0a60*/  PLOP3.LUT P0, PT, PT, PT, PT, 0x80, 0x0 ;  /* 0x000000000000781c */ /* 0x000fe20003f0f070 */
[----:B------:R-:W-:-:S05]  /*0a70*/  IMAD R8, R5, 0x3, R8 ;  /* 0x0000000305087824 */ /* 0x000fca00078e0208 */
[----:B------:R-:W-:-:S05]  /*0a80*/  LEA R3, R3, R8, 0x2 ;  /* 0x0000000803037211 */ /* 0x000fca00078e10ff */
[----:B0-----:R-:W-:Y:S01]  /*0a90*/  IMAD.WIDE R6, R3, 0x2, R10 ;  /* 0x0000000203067825 */ /* 0x001fe200078e020a */
[----:B------:R-:W-:Y:S01]  /*0aa0*/  HFMA2.MMA R3, -RZ, RZ, 0, 0 ;  /* 0x00000000ff037435 */ /* 0x000fe200000001ff */
[----:B------:R-:W-:Y:S10]  /*0ab0*/  @!P2 BRA `(.L_x_2103) ;  /* 0x000000000034a947 */ /* 0x000ff40003800000 */
[----:B------:R-:W-:Y:S02]  /*0ac0*/  PLOP3.LUT P0, PT, PT, PT, PT, 0x8, 0x0 ;  /* 0x000000000000781c */ /* 0x000fe40003f0e170 */
[----:B------:R-:W-:-:S11]  /*0ad0*/  IADD3 R14, R58, -0x3, RZ ;  /* 0xfffffffd3a0e7810 */ /* 0x000fd60007ffe0ff */
.L_x_2104:
        /* <DEDUP_REMOVED lines=11> */
.L_x_2103:
        /* <DEDUP_REMOVED lines=10> */
.L_x_2102:
[----:B012---:R-:W0:Y:S01]  /*0c30*/  LDC.64 R6, c[0x0][0x248] ;  /* 0x00009200ff067b82 */ /* 0x007e220000000a00 */
[----:B------:R-:W-:-:S05]  /*0c40*/  SHF.L.U32 R3, R2, 0x7, RZ ;  /* 0x0000000702037819 */ /* 0x000fca00000006ff */
        /* <DEDUP_REMOVED lines=13> */
.L_x_2106:
        /* <DEDUP_REMOVED lines=44> */
.L_x_2105:
        /* <DEDUP_REMOVED lines=24> */
.L_x_2107:
        /* <DEDUP_REMOVED lines=8> */
.L_x_2108:
        /* <DEDUP_REMOVED lines=12> */
.L_x_2109:
        /* <DEDUP_REMOVED lines=8> */
.L_x_2110:
        /* <DEDUP_REMOVED lines=8> */
.L_x_2111:
        /* <DEDUP_REMOVED lines=20> */
[----:B------:R-:W-:Y:S02]  /*14e0*/  MOV R4, RZ ;  /* 0x000000ff00047202 */ /* 0x000fe40000000f00 */
[----:B------:R-:W-:Y:S02]  /*14f0*/  PRMT R9, RZ, 0x5410, RZ ;  /* 0x00005410ff097816 */ /* 0x000fe400000000ff */
[----:B------:R-:W-:-:S02]  /*1500*/  PRMT R10, RZ, 0x5410, RZ ;  /* 0x00005410ff0a7816 */ /* 0x000fc400000000ff */
[----:B------:R-:W-:Y:S01]  /*1510*/  IADD3 R11, R56, R11, RZ ;  /* 0x0000000b380b7210 */ /* 0x000fe20007ffe0ff */
[----:B------:R-:W-:Y:S06]  /*1520*/  @P0 BRA `(.L_x_2112) ;  /* 0x0000005400240947 */ /* 0x000fec0003800000 */
[----:B------:R-:W-:Y:S01]  /*1530*/  PRMT R4, R54, 0x9910, RZ ;  /* 0x0000991036047816 */ /* 0x000fe200000000ff */
[----:B------:R-:W-:Y:S01]  /*1540*/  ULDC UR5, c[0x0][0x264] ;  /* 0x0000990000057ab9 */ /* 0x000fe20000000800 */
[----:B------:R-:W-:Y:S02]  /*1550*/  PRMT R5, RZ, 0x7610, R5 ;  /* 0x00007610ff057816 */ /* 0x000fe40000000005 */
[----:B------:R-:W-:Y:S01]  /*1560*/  ISETP.NE.AND P0, PT, R4, RZ, PT ;  /* 0x000000ff0400720c */ /* 0x000fe20003f05270 */
[----:B------:R-:W-:-:S03]  /*1570*/  HFMA2.MMA R4, -RZ, RZ, 0, 0 ;  /* 0x00000000ff047435 */ /* 0x000fc600000001ff */
[----:B------:R-:W-:-:S13]  /*1580*/  ISETP.LT.OR P0, PT, R12, 0x3, !P0 ;  /* 0x000000030c00780c */ /* 0x000fda0004701670 */
.L_x_2125:
        /* <DEDUP_REMOVED lines=8> */
[----:B------:R-:W-:Y:S02]  /*1610*/  MOV R16, R2 ;  /* 0x0000000200107202 */ /* 0x000fe40000000f00 */
[----:B------:R-:W-:Y:S02]  /*1620*/  MOV R17, R3 ;  /* 0x0000000300117202 */ /* 0x000fe40000000f00 */
[----:B--2---:R-:W-:Y:S02]  /*1630*/  @!P2 PRMT R59, R14, 0x7610, R59 ;  /* 0x000076100e3ba816 */ /* 0x004fe4000000003b */
[----:B------:R-:W-:-:S02]  /*1640*/  @!P2 PRMT R60, R15, 0x7610, R60 ;  /* 0x000076100f3ca816 */ /* 0x000fc4000000003c */
[----:B---3--:R-:W-:Y:S02]  /*1650*/  @!P2 IADD3 R11, R13, R56, RZ ;  /* 0x000000380d0ba210 */ /* 0x008fe40007ffe0ff */
[----:B------:R-:W-:Y:S02]  /*1660*/  @!P2 PRMT R59, R59, 0x7610, R14 ;  /* 0x000076103b3ba816 */ /* 0x000fe4000000000e */
        /* <DEDUP_REMOVED lines=9> */
[----:B------:R-:W-:Y:S02]  /*1700*/  LOP3.LUT R20, R13, 0xf000f0, RZ, 0xc0, !PT ;  /* 0x00f000f00d147812 */ /* 0x000fe400078ec0ff */
[----:B------:R-:W-:Y:S02]  /*1710*/  SHF.R.U32.HI R12, RZ, 0x8, R12 ;  /* 0x00000008ff0c7819 */ /* 0x000fe4000001160c */
[----:B------:R-:W-:Y:S02]  /*1720*/  SHF.R.U32.HI R22, RZ, 0x8, R13 ;  /* 0x00000008ff167819 */ /* 0x000fe4000001160d */
[----:B------:R-:W-:Y:S02]  /*1730*/  SHF.R.U32.HI R26, RZ, 0x8, R14 ;  /* 0x00000008ff1a7819 */ /* 0x000fe4000001160e */
[C---:B------:R-:W-:Y:S02]  /*1740*/  LOP3.LUT R23, R14.reuse, 0xf000f, RZ, 0xc0, !PT ;  /* 0x000f000f0e177812 */ /* 0x040fe400078ec0ff */
[----:B------:R-:W-:-:S02]  /*1750*/  LOP3.LUT R24, R14, 0xf000f0, RZ, 0xc0, !PT ;  /* 0x00f000f00e187812 */ /* 0x000fc400078ec0ff */
[C---:B------:R-:W-:Y:S02]  /*1760*/  LOP3.LUT R28, R15.reuse, 0xf000f, RZ, 0xc0, !PT ;  /* 0x000f000f0f1c7812 */ /* 0x040fe400078ec0ff */
        /* <DEDUP_REMOVED lines=36> */
[-C--:B------:R-:W-:Y:S02]  /*19b0*/  HFMA2 R24, R21, R18.reuse.H0_H0, -72, -72 ;  /* 0xd480d48015187431 */ /* 0x080fe40000040012 */
[----:B------:R-:W-:Y:S02]  /*19c0*/  HADD2 R29, R13, -1032, -1032 ;  /* 0xe408e4080d1d7430 */ /* 0x000fe40000000000 */
[----:B------:R-:W-:Y:S02]  /*19d0*/  HFMA2 R30, R15, R18.H0_H0, -72, -72 ;  /* 0xd480d4800f1e7431 */ /* 0x000fe40000040012 */
[----:B------:R-:W-:Y:S02]  /*19e0*/  HADD2 R31, R14, -1032, -1032 ;  /* 0xe408e4080e1f7430 */ /* 0x000fe40000000000 */
[----:B------:R-:W-:Y:S02]  /*19f0*/  HADD2 R33, R20, -1032, -1032 ;  /* 0xe408e40814217430 */ /* 0x000fe40000000000 */
[----:B------:R-:W-:-:S02]  /*1a00*/  HADD2 R35, R12, -1032, -1032 ;  /* 0xe408e4080c237430 */ /* 0x000fc40000000000 */
[----:B------:R-:W-:Y:S01]  /*1a10*/  HFMA2 R19, R37, R18.H0_H0, -72, -72 ;  /* 0xd480d48025137431 */ /* 0x000fe20000040012 */
[----:B------:R-:W-:Y:S06]  /*1a20*/  @!P3 BRA `(.L_x_2114) ;  /* 0x000000040068b947 */ /* 0x000fec0003800000 */
[----:B------:R-:W0:Y:S01]  /*1a30*/  LDS.64 R12, [UR4] ;  /* 0x00000004ff0c7984 */ /* 0x000e220008000a00 */
[--C-:B------:R-:W-:Y:S02]  /*1a40*/  HADD2.F32 R2, -RZ, R36.reuse.H0_H0 ;  /* 0x20000024ff027230 */ /* 0x100fe40000004100 */
[----:B------:R-:W-:Y:S01]  /*1a50*/  HADD2.F32 R40, -RZ, R23.H0_H0 ;  /* 0x20000017ff287230 */ /* 0x000fe20000004100 */
        /* <DEDUP_REMOVED lines=87> */
.L_x_2114:
        /* <DEDUP_REMOVED lines=94> */
.L_x_2116:
        /* <DEDUP_REMOVED lines=44> */
[----:B------:R-:W-:Y:S02]  /*2870*/  HADD2.F32 R14, -RZ, R14.H1_H1 ;  /* 0x3000000eff0e7230 */ /* 0x000fe40000004100 */
[-C--:B------:R-:W-:Y:S01]  /*2880*/  FFMA.FTZ R13, R24, R2.reuse, R13 ;  /* 0x00000002180d7223 */ /* 0x080fe2000001000d */
[----:B------:R-:W-:Y:S02]  /*2890*/  HADD2.F32 R22, -RZ, R29.H1_H1 ;  /* 0x3000001dff167230 */ /* 0x000fe40000004100 */
[----:B------:R-:W-:Y:S01]  /*28a0*/  FFMA.FTZ R23, R26, R2, R23 ;  /* 0x000000021a177223 */ /* 0x000fe20000010017 */
[----:B------:R-:W-:Y:S02]  /*28b0*/  HADD2.F32 R28, -RZ, R35.H0_H0 ;  /* 0x20000023ff1c7230 */ /* 0x000fe40000004100 */
        /* <DEDUP_REMOVED lines=42> */
.L_x_2115:
        /* <DEDUP_REMOVED lines=146> */
.L_x_2117:
        /* <DEDUP_REMOVED lines=94> */
.L_x_2119:
        /* <DEDUP_REMOVED lines=23> */
[----:B------:R-:W-:Y:S02]  /*3bd0*/  HADD2.F32 R13, -RZ, R27.H0_H0 ;  /* 0x2000001bff0d7230 */ /* 0x000fe40000004100 */
[----:B------:R-:W-:Y:S01]  /*3be0*/  FFMA.FTZ R26, R43, R41, R26 ;  /* 0x000000292b1a7223 */ /* 0x000fe2000001001a */
[----:B------:R-:W-:-:S02]  /*3bf0*/  HADD2.F32 R43, -RZ, R29.H0_H0 ;  /* 0x2000001dff2b7230 */ /* 0x000fc40000004100 */
[-C--:B------:R-:W-:Y:S01]  /*3c00*/  FFMA.FTZ R12, R39, R41.reuse, R12 ;  /* 0x00000029270c7223 */ /* 0x080fe2000001000c */
[----:B------:R-:W-:Y:S01]  /*3c10*/  FFMA.FTZ R40, R45, R41, R40 ;  /* 0x000000292d287223 */ /* 0x000fe20000010028 */
        /* <DEDUP_REMOVED lines=63> */
.L_x_2118:
        /* <DEDUP_REMOVED lines=145> */
.L_x_2120:
        /* <DEDUP_REMOVED lines=94> */
.L_x_2122:
        /* <DEDUP_REMOVED lines=91> */
.L_x_2121:
[----:B------:R-:W-:-:S06]  /*54b0*/  IMAD.WIDE R12, R19, 0x4, R20 ;  /* 0x00000004130c7825 */ /* 0x000fcc00078e0214 */
[----:B------:R-:W2:Y:S02]  /*54c0*/  LDG.E.128.CONSTANT R12, desc[UR6][R12.64] ;  /* 0x000000060c0c7981 */ /* 0x000ea4000c1e9d00 */
[----:B--2---:R-:W-:Y:S02]  /*54d0*/  LOP3.LUT R20, R13, 0xf000f0, RZ, 0xc0, !PT ;  /* 0x00f000f00d147812 */ /* 0x004fe400078ec0ff */
[----:B------:R-:W-:Y:S02]  /*54e0*/  LOP3.LUT R22, R14, 0xf000f0, RZ, 0xc0, !PT ;  /* 0x00f000f00e167812 */ /* 0x000fe400078ec0ff */
[----:B------:R-:W-:Y:S02]  /*54f0*/  SHF.R.U32.HI R31, RZ, 0x8, R14 ;  /* 0x00000008ff1f7819 */ /* 0x000fe4000001160e */
        /* <DEDUP_REMOVED lines=9> */
[-C--:B------:R-:W-:Y:S01]  /*5590*/  HFMA2 R21, R21, R18.reuse.H0_H0, -72, -72 ;  /* 0xd480d48015157431 */ /* 0x080fe20000040012 */
[----:B------:R-:W-:Y:S02]  /*55a0*/  LOP3.LUT R22, R34, 0xf000f0, RZ, 0xc0, !PT ;  /* 0x00f000f022167812 */ /* 0x000fe400078ec0ff */
[----:B------:R-:W-:Y:S02]  /*55b0*/  SHF.R.U32.HI R29, RZ, 0x8, R13 ;  /* 0x00000008ff1d7819 */ /* 0x000fe4000001160d */
        /* <DEDUP_REMOVED lines=128> */
.L_x_2123:
        /* <DEDUP_REMOVED lines=94> */
.L_x_2124:
        /* <DEDUP_REMOVED lines=91> */
.L_x_2113:
[----:B------:R-:W0:Y:S01]  /*6950*/  LDC R15, c[0x0][0x23c] ;  /* 0x00008f00ff0f7b82 */ /* 0x000e220000000800 */
[----:B------:R-:W-:Y:S01]  /*6960*/  IADD3 R56, R56, 0x20, RZ ;  /* 0x0000002038387810 */ /* 0x000fe20007ffe0ff */
[----:B------:R-:W-:-:S03]  /*6970*/  UIADD3 UR4, UR4, 0x40, URZ ;  /* 0x0000004004047890 */ /* 0x000fc6000fffe03f */
[C---:B------:R-:W-:Y:S02]  /*6980*/  ISETP.GE.AND P2, PT, R56.reuse, UR5, PT ;  /* 0x0000000538007c0c */ /* 0x040fe4000bf46270 */
[----:B------:R-:W-:Y:S01]  /*6990*/  ISETP.LT.AND P3, PT, R56, R57, PT ;  /* 0x000000393800720c */ /* 0x000fe20003f61270 */
[----:B0-----:R-:W-:-:S12]  /*69a0*/  IMAD.WIDE R2, R15, 0x10, R16 ;  /* 0x000000100f027825 */ /* 0x001fd800078e0210 */
[----:B------:R-:W-:Y:S05]  /*69b0*/  @!P2 BRA P3, `(.L_x_2125) ;  /* 0xffffffa800f4a947 */ /* 0x000fea000183ffff */
.L_x_2112:
[----:B------:R-:W-:Y:S01]  /*69c0*/  ISETP.GE.AND P0, PT, R56, R57, PT ;  /* 0x000000393800720c */ /* 0x000fe20003f06270 */
[----:B------:R-:W-:-:S03]  /*69d0*/  ULDC UR5, c[0x0][0x26c] ;  /* 0x00009b0000057ab9 */ /* 0x000fc60000000800 */
[----:B------:R-:W-:-:S13]  /*69e0*/  ISETP.GE.OR P0, PT, R56, UR5, P0 ;  /* 0x0000000538007c0c */ /* 0x000fda0008706670 */
[----:B------:R-:W-:Y:S05]  /*69f0*/  @P0 BRA `(.L_x_2126) ;  /* 0x0000001000380947 */ /* 0x000fea0003800000 */
[----:B------:R-:W0:Y:S01]  /*6a00*/  S2R R12, SR_CTAID.Y ;  /* 0x00000000000c7919 */ /* 0x000e220000002600 */
[----:B------:R-:W0:Y:S01]  /*6a10*/  LDC R13, c[0x0][0x238] ;  /* 0x00008e00ff0d7b82 */ /* 0x000e220000000800 */
[----:B------:R-:W-:Y:S01]  /*6a20*/  PRMT R14, R54, 0x9910, RZ ;  /* 0x00009910360e7816 */ /* 0x000fe200000000ff */
[----:B------:R-:W-:-:S03]  /*6a30*/  ULDC UR5, c[0x0][0x26c] ;  /* 0x00009b0000057ab9 */ /* 0x000fc60000000800 */
[----:B------:R-:W-:Y:S01]  /*6a40*/  ISETP.NE.AND P0, PT, R14, RZ, PT ;  /* 0x000000ff0e00720c */ /* 0x000fe20003f05270 */
[----:B0-----:R-:W-:Y:S01]  /*6a50*/  IMAD R12, R12, -0x3, R13 ;  /* 0xfffffffd0c0c7824 */ /* 0x001fe200078e020d */
[----:B------:R-:W-:-:S04]  /*6a60*/  SHF.L.U32 R13, R15, 0x2, RZ ;  /* 0x000000020f0d7819 */ /* 0x000fc800000006ff */
[----:B------:R-:W-:Y:S02]  /*6a70*/  ISETP.LT.OR P0, PT, R12, 0x3, !P0 ;  /* 0x000000030c00780c */ /* 0x000fe40004701670 */
[----:B------:R-:W-:-:S04]  /*6a80*/  SHF.R.S32.HI R12, RZ, 0x1f, R15 ;  /* 0x0000001fff0c7819 */ /* 0x000fc8000001140f */
[----:B------:R-:W-:-:S07]  /*6a90*/  SHF.L.U64.HI R12, R15, 0x2, R12 ;  /* 0x000000020f0c7819 */ /* 0x000fce000001020c */
.L_x_2130:
        /* <DEDUP_REMOVED lines=27> */
[----:B------:R-:W-:-:S02]  /*6c50*/  LOP3.LUT R25, R18, 0xc000c, RZ, 0xc0, !PT ;  /* 0x000c000c12197812 */ /* 0x000fc400078ec0ff */
[----:B------:R-:W-:Y:S02]  /*6c60*/  SHF.R.U32.HI R16, RZ, 0x8, R17 ;  /* 0x00000008ff107819 */ /* 0x000fe40000011611 */
[----:B------:R-:W-:Y:S02]  /*6c70*/  SHF.R.U32.HI R22, RZ, 0x8, R18 ;  /* 0x00000008ff167819 */ /* 0x000fe40000011612 */
[C---:B------:R-:W-:Y:S02]  /*6c80*/  LOP3.LUT R32, R18.reuse, 0x300030, RZ, 0xc0, !PT ;  /* 0x0030003012207812 */ /* 0x040fe400078ec0ff */
[C---:B------:R-:W-:Y:S02]  /*6c90*/  LOP3.LUT R40, R18.reuse, 0xc000c0, RZ, 0xc0, !PT ;  /* 0x00c000c012287812 */ /* 0x040fe400078ec0ff */
        /* <DEDUP_REMOVED lines=132> */
.L_x_2128:
        /* <DEDUP_REMOVED lines=46> */
.L_x_2129:
        /* <DEDUP_REMOVED lines=27> */
[----:B------:R-:W-:-:S02]  /*7970*/  HFMA2.MMA R46, R50, R20, R46 ;  /* 0x00000014322e7235 */ /* 0x000fc4000000002e */
[----:B------:R-:W-:Y:S01]  /*7980*/  HFMA2.MMA R48, R52, R20, R48 ;  /* 0x0000001434307235 */ /* 0x000fe20000000030 */
[----:B------:R-:W-:-:S05]  /*7990*/  HADD2 R24, R16.H0_H0, R16.H1_H1 ;  /* 0x3000001010187230 */ /* 0x000fca0000000800 */
[-C--:B------:R-:W-:Y:S02]  /*79a0*/  HFMA2.MMA R46, R26, R21.reuse, R46 ;  /* 0x000000151a2e7235 */ /* 0x080fe4000000002e */
[----:B------:R-:W-:-:S06]  /*79b0*/  HFMA2.MMA R48, R28, R21, R48 ;  /* 0x000000151c307235 */ /* 0x000fcc0000000030 */
[-C--:B------:R-:W-:Y:S02]  /*79c0*/  HFMA2.MMA R46, R34, R22.reuse, R46 ;  /* 0x00000016222e7235 */ /* 0x080fe4000000002e */
[----:B------:R-:W-:-:S06]  /*79d0*/  HFMA2.MMA R48, R36, R22, R48 ;  /* 0x0000001624307235 */ /* 0x000fcc0000000030 */
[-C--:B------:R-:W-:Y:S02]  /*79e0*/  HFMA2.MMA R46, R42, R23.reuse, R46 ;  /* 0x000000172a2e7235 */ /* 0x080fe4000000002e */
[----:B------:R-:W-:Y:S01]  /*79f0*/  HFMA2.MMA R48, R44, R23, R48 ;  /* 0x000000172c307235 */ /* 0x000fe20000000030 */
[----:B------:R-:W-:-:S07]  /*7a00*/  HADD2 R23, R47.H0_H0, R47.H1_H1 ;  /* 0x3000002f2f177230 */ /* 0x000fce0000000800 */
[----:B------:R-:W-:Y:S02]  /*7a10*/  HADD2 R46, R46.H0_H0, R46.H1_H1 ;  /* 0x3000002e2e2e7230 */ /* 0x000fe40000000800 */
[----:B------:R-:W-:-:S03]  /*7a20*/  HADD2 R48, R48.H0_H0, R48.H1_H1 ;  /* 0x3000003030307230 */ /* 0x000fc60000000800 */
[----:B------:R-:W-:Y:S02]  /*7a30*/  PRMT R46, R46, 0x5410, R23 ;  /* 0x000054102e2e7816 */ /* 0x000fe40000000017 */
[----:B------:R-:W-:-:S04]  /*7a40*/  PRMT R48, R48, 0x5410, R24 ;  /* 0x0000541030307816 */ /* 0x000fc80000000018 */
[----:B------:R-:W-:Y:S01]  /*7a50*/  HFMA2.MMA R9, R46, R59, R9 ;  /* 0x0000003b2e097235 */ /* 0x000fe20000000009 */
[----:B------:R-:W-:-:S10]  /*7a60*/  HFMA2 R10, R48, R60, R10 ;  /* 0x0000003c300a7231 */ /* 0x000fd4000000000a */
.L_x_2127:
[----:B------:R-:W-:Y:S01]  /*7a70*/  IADD3 R56, R56, 0x10, RZ ;  /* 0x0000001038387810 */ /* 0x000fe20007ffe0ff */
[----:B------:R-:W-:Y:S01]  /*7a80*/  UIADD3 UR4, UR4, 0x20, URZ ;  /* 0x0000002004047890 */ /* 0x000fe2000fffe03f */
[----:B------:R-:W-:Y:S02]  /*7a90*/  IADD3 R2, P3, R2, R13, RZ ;  /* 0x0000000d02027210 */ /* 0x000fe40007f7e0ff */
[C---:B------:R-:W-:Y:S02]  /*7aa0*/  ISETP.GE.AND P2, PT, R56.reuse, UR5, PT ;  /* 0x0000000538007c0c */ /* 0x040fe4000bf46270 */
[----:B------:R-:W-:Y:S02]  /*7ab0*/  ISETP.LT.AND P4, PT, R56, R57, PT ;  /* 0x000000393800720c */ /* 0x000fe40003f81270 */
[----:B------:R-:W-:-:S11]  /*7ac0*/  IADD3.X R3, R3, R12, RZ, P3, !PT ;  /* 0x0000000c03037210 */ /* 0x000fd60001ffe4ff */
[----:B------:R-:W-:Y:S05]  /*7ad0*/  @!P2 BRA P4, `(.L_x_2130) ;  /* 0xffffffec00f0a947 */ /* 0x000fea000203ffff */
.L_x_2126:
[----:B------:R-:W-:Y:S05]  /*7ae0*/  @!P1 EXIT ;  /* 0x000000000000994d */ /* 0x000fea0003800000 */
[----:B------:R-:W0:Y:S01]  /*7af0*/  S2R R4, SR_CTAID.X ;  /* 0x0000000000047919 */ /* 0x000e220000002500 */
[----:B------:R-:W1:Y:S01]  /*7b00*/  S2UR UR4, SR_CTAID.Y ;  /* 0x00000000000479c3 */ /* 0x000e620000002600 */
[----:B------:R-:W-:Y:S01]  /*7b10*/  HMUL2 R17, R5, R55.H0_H0 ;  /* 0x2000003705117232 */ /* 0x000fe20000000000 */
[----:B------:R-:W0:Y:S06]  /*7b20*/  S2R R11, SR_TID.X ;  /* 0x00000000000b7919 */ /* 0x000e2c0000002100 */
[----:B------:R-:W2:Y:S08]  /*7b30*/  LDC R16, c[0x0][0x23c] ;  /* 0x00008f00ff107b82 */ /* 0x000eb00000000800 */
[----:B------:R-:W3:Y:S01]  /*7b40*/  LDC.64 R2, c[0x0][0x230] ;  /* 0x00008c00ff027b82 */ /* 0x000ee20000000a00 */
        /* <DEDUP_REMOVED lines=13> */
.L_x_2134:
[----:B------:R-:W0:Y:S02]  /*7c20*/  LDS R14, [R12] ;  /* 0x000000000c0e7984 */ /* 0x000e240000000800 */
[----:B0-----:R-:W-:-:S06]  /*7c30*/  HADD2 R15, R14, R17 ;  /* 0x000000110e0f7230 */ /* 0x001fcc0000000000 */
[----:B------:R-:W0:Y:S02]  /*7c40*/  ATOMS.CAST.SPIN R15, [R12], R14, R15 ;  /* 0x0000000e0c0f738d */ /* 0x000e24000180000f */
[----:B0-----:R-:W-:-:S13]  /*7c50*/  ISETP.EQ.U32.AND P0, PT, R15, 0x1, PT ;  /* 0x000000010f00780c */ /* 0x001fda0003f02070 */
[----:B------:R-:W-:Y:S05]  /*7c60*/  @!P0 BRA `(.L_x_2134) ;  /* 0xfffffffc00ec8947 */ /* 0x000fea000383ffff */
[----:B------:R-:W-:Y:S05]  /*7c70*/  BRA `(.L_x_2132) ;  /* 0x00000000000c7947 */ /* 0x000fea0003800000 */
.L_x_2133:
[----:B------:R-:W2:Y:S02]  /*7c80*/  LD.E R6, desc[UR6][R4.64] ;  /* 0x0000000604067980 */ /* 0x000ea4000c101900 */
[----:B--2---:R-:W-:-:S05]  /*7c90*/  IADD3 R13, R17, R6, RZ ;  /* 0x00000006110d7210 */ /* 0x004fca0007ffe0ff */
[----:B------:R0:W-:Y:S02]  /*7ca0*/  ST.E desc[UR6][R4.64], R13 ;  /* 0x0000000d04007985 */ /* 0x0001e4000c101906 */
.L_x_2132:
[----:B------:R-:W-:Y:S05]  /*7cb0*/  BSYNC B0 ;  /* 0x0000000000007941 */ /* 0x000fea0003800000 */
.L_x_2131:
[----:B------:R1:W-:Y:S01]  /*7cc0*/  ATOM.E.ADD.F16x2.RN.STRONG.GPU P0, RZ, desc[UR6][R4.64+0x4], R55 ;  /* 0x0000043704ff79a2 */ /* 0x0003e2000810e1c6 */
[----:B------:R-:W-:Y:S04]  /*7cd0*/  BSSY B0, `(.L_x_2135) ;  /* 0x000000e000007945 */ /* 0x000fe80003800000 */
[----:B-1----:R-:W-:Y:S05]  /*7ce0*/  @P0 BRA `(.L_x_2136) ;  /* 0x0000000000300947 */ /* 0x002fea0003800000 */
[----:B------:R-:W1:Y:S02]  /*7cf0*/  QSPC.E.S P0, RZ, [R4+0x4] ;  /* 0x0000040004ff73aa */ /* 0x000e640000000500 */
[----:B-1----:R-:W-:Y:S05]  /*7d00*/  @!P0 BRA `(.L_x_2137) ;  /* 0x00000000001c8947 */ /* 0x002fea0003800000 */
[----:B0-----:R-:W-:-:S07]  /*7d10*/  MOV R4, R4 ;  /* 0x0000000400047202 */ /* 0x001fce0000000f00 */
.L_x_2138:
[----:B------:R-:W0:Y:S02]  /*7d20*/  LDS R12, [R4+0x4] ;  /* 0x00000400040c7984 */ /* 0x000e240000000800 */
[----:B0-----:R-:W-:-:S10]  /*7d30*/  HFMA2.MMA R13, R12, 1, 1, R55 ;  /* 0x3c003c000c0d7835 */ /* 0x001fd40000000037 */
[----:B------:R-:W0:Y:S02]  /*7d40*/  ATOMS.CAST.SPIN R13, [R4+0x4], R12, R13 ;  /* 0x0000040c040d738d */ /* 0x000e24000180000d */
[----:B0-----:R-:W-:-:S13]  /*7d50*/  ISETP.EQ.U32.AND P0, PT, R13, 0x1, PT ;  /* 0x000000010d00780c */ /* 0x001fda0003f02070 */
[----:B------:R-:W-:Y:S05]  /*7d60*/  @!P0 BRA `(.L_x_2138) ;  /* 0xfffffffc00ec8947 */ /* 0x000fea000383ffff */
[----:B------:R-:W-:Y:S05]  /*7d70*/  BRA `(.L_x_2136) ;  /* 0x00000000000c7947 */ /* 0x000fea0003800000 */
.L_x_2137:
[----:B------:R-:W0:Y:S02]  /*7d80*/  LD.E R6, desc[UR6][R4.64+0x4] ;  /* 0x0000040604067980 */ /* 0x000e24000c101900 */
[----:B0-----:R-:W-:-:S05]  /*7d90*/  IADD3 R13, R55, R6, RZ ;  /* 0x00000006370d7210 */ /* 0x001fca0007ffe0ff */
[----:B------:R1:W-:Y:S02]  /*7da0*/  ST.E desc[UR6][R4.64+0x4], R13 ;  /* 0x0000040d04007985 */ /* 0x0003e4000c101906 */
.L_x_2136:
[----:B------:R-:W-:Y:S05]  /*7db0*/  BSYNC B0 ;  /* 0x0000000000007941 */ /* 0x000fea0003800000 */
.L_x_2135:
        /* <DEDUP_REMOVED lines=13> */
.L_x_2142:
[----:B------:R-:W0:Y:S02]  /*7e90*/  LDS R12, [R6] ;  /* 0x00000000060c7984 */ /* 0x000e240000000800 */
[----:B0-----:R-:W-:-:S06]  /*7ea0*/  HADD2 R13, R12, R15 ;  /* 0x0000000f0c0d7230 */ /* 0x001fcc0000000000 */
[----:B------:R-:W0:Y:S02]  /*7eb0*/  ATOMS.CAST.SPIN R13, [R6], R12, R13 ;  /* 0x0000000c060d738d */ /* 0x000e24000180000d */
[----:B0-----:R-:W-:-:S13]  /*7ec0*/  ISETP.EQ.U32.AND P0, PT, R13, 0x1, PT ;  /* 0x000000010d00780c */ /* 0x001fda0003f02070 */
[----:B------:R-:W-:Y:S05]  /*7ed0*/  @!P0 BRA `(.L_x_2142) ;  /* 0xfffffffc00ec8947 */ /* 0x000fea000383ffff */
[----:B------:R-:W-:Y:S05]  /*7ee0*/  BRA `(.L_x_2140) ;  /* 0x00000000000c7947 */ /* 0x000fea0003800000 */
.L_x_2141:
[----:B------:R-:W2:Y:S02]  /*7ef0*/  LD.E R0, desc[UR6][R4.64] ;  /* 0x0000000604007980 */ /* 0x000ea4000c101900 */
[----:B--2---:R-:W-:-:S05]  /*7f00*/  IADD3 R7, R15, R0, RZ ;  /* 0x000000000f077210 */ /* 0x004fca0007ffe0ff */
[----:B------:R0:W-:Y:S02]  /*7f10*/  ST.E desc[UR6][R4.64], R7 ;  /* 0x0000000704007985 */ /* 0x0001e4000c101906 */
.L_x_2140:
[----:B------:R-:W-:Y:S05]  /*7f20*/  BSYNC B0 ;  /* 0x0000000000007941 */ /* 0x000fea0003800000 */
.L_x_2139:
[----:B------:R1:W-:Y:S01]  /*7f30*/  ATOM.E.ADD.F16x2.RN.STRONG.GPU P0, RZ, desc[UR6][R4.64+0x4], R17 ;  /* 0x0000041104ff79a2 */ /* 0x0003e2000810e1c6 */
[----:B------:R-:W-:Y:S04]  /*7f40*/  BSSY B0, `(.L_x_2143) ;  /* 0x000000e000007945 */ /* 0x000fe80003800000 */
[----:B-1----:R-:W-:Y:S05]  /*7f50*/  @P0 BRA `(.L_x_2144) ;  /* 0x0000000000300947 */ /* 0x002fea0003800000 */
[----:B------:R-:W1:Y:S02]  /*7f60*/  QSPC.E.S P0, RZ, [R4+0x4] ;  /* 0x0000040004ff73aa */ /* 0x000e640000000500 */
[----:B-1----:R-:W-:Y:S05]  /*7f70*/  @!P0 BRA `(.L_x_2145) ;  /* 0x00000000001c8947 */ /* 0x002fea0003800000 */
[----:B0-----:R-:W-:-:S07]  /*7f80*/  MOV R4, R4 ;  /* 0x0000000400047202 */ /* 0x001fce0000000f00 */
.L_x_2146:
[----:B------:R-:W0:Y:S02]  /*7f90*/  LDS R6, [R4+0x4] ;  /* 0x0000040004067984 */ /* 0x000e240000000800 */
[----:B0-----:R-:W-:-:S10]  /*7fa0*/  HFMA2.MMA R7, R6, 1, 1, R17 ;  /* 0x3c003c0006077835 */ /* 0x001fd40000000011 */
[----:B------:R-:W0:Y:S02]  /*7fb0*/  ATOMS.CAST.SPIN R7, [R4+0x4], R6, R7 ;  /* 0x000004060407738d */ /* 0x000e240001800007 */
[----:B0-----:R-:W-:-:S13]  /*7fc0*/  ISETP.EQ.U32.AND P0, PT, R7, 0x1, PT ;  /* 0x000000010700780c */ /* 0x001fda0003f02070 */
[----:B------:R-:W-:Y:S05]  /*7fd0*/  @!P0 BRA `(.L_x_2146) ;  /* 0xfffffffc00ec8947 */ /* 0x000fea000383ffff */
[----:B------:R-:W-:Y:S05]  /*7fe0*/  BRA `(.L_x_2144) ;  /* 0x00000000000c7947 */ /* 0x000fea0003800000 */
.L_x_2145:
[----:B------:R-:W0:Y:S02]  /*7ff0*/  LD.E R0, desc[UR6][R4.64+0x4] ;  /* 0x0000040604007980 */ /* 0x000e24000c101900 */
[----:B0-----:R-:W-:-:S05]  /*8000*/  IADD3 R7, R17, R0, RZ ;  /* 0x0000000011077210 */ /* 0x001fca0007ffe0ff */
[----:B------:R1:W-:Y:S02]  /*8010*/  ST.E desc[UR6][R4.64+0x4], R7 ;  /* 0x0000040704007985 */ /* 0x0003e4000c101906 */
.L_x_2144:
[----:B------:R-:W-:Y:S05]  /*8020*/  BSYNC B0 ;  /* 0x0000000000007941 */ /* 0x000fea0003800000 */
.L_x_2143:
[----:B------:R-:W-:-:S13]  /*8030*/  ISETP.NE.AND P0, PT, R58, 0x2, PT ;  /* 0x000000023a00780c */ /* 0x000fda0003f05270 */
[----:B------:R-:W-:Y:S05]  /*8040*/  @!P0 EXIT ;  /* 0x000000000000894d */ /* 0x000fea0003800000 */
[----:B------:R-:W-:Y:S01]  /*8050*/  IADD3 R11, R11, R16, RZ ;  /* 0x000000100b0b7210 */ /* 0x000fe20007ffe0ff */
[----:B------:R-:W-:-:S04]  /*8060*/  HMUL2 R9, R9, R54.H0_H0 ;  /* 0x2000003609097232 */ /* 0x000fc80000000000 */
[----:B------:R-:W-:-:S05]  /*8070*/  IMAD.WIDE R2, R11, 0x2, R2 ;  /* 0x000000020b027825 */ /* 0x000fca00078e0202 */
[----:B------:R2:W-:Y:S01]  /*8080*/  ATOM.E.ADD.F16x2.RN.STRONG.GPU P0, RZ, desc[UR6][R2.64], R9 ;  /* 0x0000000902ff79a2 */ /* 0x0005e2000810e1c6 */
[----:B------:R-:W-:Y:S01]  /*8090*/  BSSY B0, `(.L_x_2147) ;  /* 0x0000010000007945 */ /* 0x000fe20003800000 */
[----:B------:R-:W-:-:S03]  /*80a0*/  HMUL2 R11, R10, R54.H0_H0 ;  /* 0x200000360a0b7232 */ /* 0x000fc60000000000 */
[----:B--2---:R-:W-:Y:S05]  /*80b0*/  @P0 BRA `(.L_x_2148) ;  /* 0x0000000000340947 */ /* 0x004fea0003800000 */
[----:B------:R-:W2:Y:S02]  /*80c0*/  QSPC.E.S P0, RZ, [R2] ;  /* 0x0000000002ff73aa */ /* 0x000ea40000000500 */
[----:B--2---:R-:W-:Y:S05]  /*80d0*/  @!P0 BRA `(.L_x_2149) ;  /* 0x0000000000208947 */ /* 0x004fea0003800000 */
[----:B01----:R-:W-:-:S04]  /*80e0*/  MOV R4, R2 ;  /* 0x0000000200047202 */ /* 0x003fc80000000f00 */
[----:B------:R-:W-:-:S07]  /*80f0*/  MOV R4, R4 ;  /* 0x0000000400047202 */ /* 0x000fce0000000f00 */
.L_x_2150:
[----:B------:R-:W0:Y:S02]  /*8100*/  LDS R6, [R4] ;  /* 0x0000000004067984 */ /* 0x000e240000000800 */
[----:B0-----:R-:W-:-:S06]  /*8110*/  HADD2 R7, R6, R9 ;  /* 0x0000000906077230 */ /* 0x001fcc0000000000 */
[----:B------:R-:W0:Y:S02]  /*8120*/  ATOMS.CAST.SPIN R7, [R4], R6, R7 ;  /* 0x000000060407738d */ /* 0x000e240001800007 */
[----:B0-----:R-:W-:-:S13]  /*8130*/  ISETP.EQ.U32.AND P0, PT, R7, 0x1, PT ;  /* 0x000000010700780c */ /* 0x001fda0003f02070 */
[----:B------:R-:W-:Y:S05]  /*8140*/  @!P0 BRA `(.L_x_2150) ;  /* 0xfffffffc00ec8947 */ /* 0x000fea000383ffff */
[----:B------:R-:W-:Y:S05]  /*8150*/  BRA `(.L_x_2148) ;  /* 0x00000000000c7947 */ /* 0x000fea0003800000 */
.L_x_2149:
[----:B------:R-:W0:Y:S02]  /*8160*/  LD.E R0, desc[UR6][R2.64] ;  /* 0x0000000602007980 */ /* 0x000e24000c101900 */
[----:B01----:R-:W-:-:S05]  /*8170*/  IADD3 R5, R9, R0, RZ ;  /* 0x0000000009057210 */ /* 0x003fca0007ffe0ff */
[----:B------:R2:W-:Y:S02]  /*8180*/  ST.E desc[UR6][R2.64], R5 ;  /* 0x0000000502007985 */ /* 0x0005e4000c101906 */
.L_x_2148:
[----:B------:R-:W-:Y:S05]  /*8190*/  BSYNC B0 ;  /* 0x0000000000007941 */ /* 0x000fea0003800000 */
.L_x_2147:
[----:B------:R3:W-:Y:S02]  /*81a0*/  ATOM.E.ADD.F16x2.RN.STRONG.GPU P0, RZ, desc[UR6][R2.64+0x4], R11 ;  /* 0x0000040b02ff79a2 */ /* 0x0007e4000810e1c6 */
[----:B---3--:R-:W-:Y:S05]  /*81b0*/  @P0 EXIT ;  /* 0x000000000000094d */ /* 0x008fea0003800000 */
[----:B------:R-:W3:Y:S02]  /*81c0*/  QSPC.E.S P0, RZ, [R2+0x4] ;  /* 0x0000040002ff73aa */ /* 0x000ee40000000500 */
[----:B---3--:R-:W-:Y:S05]  /*81d0*/  @!P0 BRA `(.L_x_2151) ;  /* 0x00000000001c8947 */ /* 0x008fea0003800000 */
[----:B--2---:R-:W-:-:S07]  /*81e0*/  MOV R2, R2 ;  /* 0x0000000200027202 */ /* 0x004fce0000000f00 */
.L_x_2152:
[----:B01----:R-:W0:Y:S02]  /*81f0*/  LDS R4, [R2+0x4] ;  /* 0x0000040002047984 */ /* 0x003e240000000800 */
[----:B0-----:R-:W-:-:S10]  /*8200*/  HFMA2.MMA R5, R4, 1, 1, R11 ;  /* 0x3c003c0004057835 */ /* 0x001fd4000000000b */
[----:B------:R-:W0:Y:S02]  /*8210*/  ATOMS.CAST.SPIN R5, [R2+0x4], R4, R5 ;  /* 0x000004040205738d */ /* 0x000e240001800005 */
[----:B0-----:R-:W-:-:S13]  /*8220*/  ISETP.EQ.U32.AND P0, PT, R5, 0x1, PT ;  /* 0x000000010500780c */ /* 0x001fda0003f02070 */
[----:B------:R-:W-:Y:S05]  /*8230*/  @!P0 BRA `(.L_x_2152) ;  /* 0xfffffffc00ec8947 */ /* 0x000fea000383ffff */
[----:B------:R-:W-:Y:S05]  /*8240*/  EXIT ;  /* 0x000000000000794d */ /* 0x000fea0003800000 */
.L_x_2151:
[----:B------:R-:W0:Y:S02]  /*8250*/  LD.E R0, desc[UR6][R2.64+0x4] ;  /* 0x0000040602007980 */ /* 0x000e24000c101900 */
[----:B012---:R-:W-:-:S05]  /*8260*/  IADD3 R5, R11, R0, RZ ;  /* 0x000000000b057210 */ /* 0x007fca0007ffe0ff */
[----:B------:R-:W-:Y:S01]  /*8270*/  ST.E desc[UR6][R2.64+0x4], R5 ;  /* 0x0000040502007985 */ /* 0x000fe2000c101906 */
[----:B------:R-:W-:Y:S05]  /*8280*/  EXIT ;  /* 0x000000000000794d */ /* 0x000fea0003800000 */
.L_x_2153:
        /* <DEDUP_REMOVED lines=15> */
.L_x_5209:


//--------------------- .text._Z23gemm_half_q_half_kernelILi3ELi172ELb1ELb1ELi64EEvPK6__halfPKjS4_S2_PS0_iiiiPKtS7_iiiiiibS2_i --------------------------
	.section	.text._Z23gemm_half_q_half_kernelILi3ELi172ELb1ELb1ELi64EEvPK6__halfPKjS4_S2_PS0_iiiiPKtS7_iiiiiibS2_i,"ax",@progbits
	.align	128
        .global         _Z23gemm_half_q_half_kernelILi3ELi172ELb1ELb1ELi64EEvPK6__halfPKjS4_S2_PS0_iiiiPKtS7_iiiiiibS2_i
        .type           _Z23gemm_half_q_half_kernelILi3ELi172ELb1ELb1ELi64EEvPK6__halfPKjS4_S2_PS0_iiiiPKtS7_iiiiiibS2_i,@function
        .size           _Z23gemm_half_q_half_kernelILi3ELi172ELb1ELb1ELi64EEvPK6__halfPKjS4_S2_PS0_iiiiPKtS7_iiiiiibS2_i,(.L_x_5210 - _Z23gemm_half_q_half_kernelILi3ELi172ELb1ELb1ELi64EEvPK6__halfPKjS4_S2_PS0_iiiiPKtS7_iiiiiibS2_i)
        .other          _Z23gemm_half_q_half_kernelILi3ELi172ELb1ELb1ELi64EEvPK6__halfPKjS4_S2_PS0_iiiiPKtS7_iiiiiibS2_i,@"STO_CUDA_ENTRY STV_DEFAULT"
_Z23gemm_half_q_half_kernelILi3ELi172ELb1ELb1ELi64EEvPK6__halfPKjS4_S2_PS0_iiiiPKtS7_iiiiiibS2_i:
.text._Z23gemm_half_q_half_kernelILi3ELi172ELb1ELb1ELi64EEvPK6__halfPKjS4_S2_PS0_iiiiPKtS7_iiiiiibS2_i:
        /* <DEDUP_REMOVED lines=37> */
.L_x_2154:
        /* <DEDUP_REMOVED lines=29> */
.L_x_2159:
        /* <DEDUP_REMOVED lines=37> */
.L_x_2158:
        /* <DEDUP_REMOVED lines=24> */
.L_x_2160:
        /* <DEDUP_REMOVED lines=14> */
.L_x_2157:
        /* <DEDUP_REMOVED lines=10> */
.L_x_2162:
        /* <DEDUP_REMOVED lines=37> */
.L_x_2161:
        /* <DEDUP_REMOVED lines=24> */
.L_x_2163:
        /* <DEDUP_REMOVED lines=13> */
.L_x_2156:
[----:B------:R-:W-:Y:S05]  /*0e10*/  BSYNC B0 ;  /* 0x0000000000007941 */ /* 0x000fea0003800000 */
.L_x_2155:
        /* <DEDUP_REMOVED lines=17> */
.L_x_2166:
[----:B--2---:R-:W-:Y:S01]  /*0f30*/  IMAD R4, R0, 0x3, R3 ;  /* 0x0000000300047824 */ /* 0x004fe200078e0203 */
[----:B------:R-:W-:-:S03]  /*0f40*/  IADD3 R3, R3, 0x4, RZ ;  /* 0x0000000403037810 */ /* 0x000fc60007ffe0ff */
[CCC-:B------:R-:W-:Y:S01]  /*0f50*/  IMAD R5, R4.reuse, R45.reuse, R2.reuse ;  /* 0x0000002d04057224 */ /* 0x1c0fe200078e0202 */
[C---:B------:R-:W-:Y:S02]  /*0f60*/  IADD3 R6, R4.reuse, 0x1, RZ ;  /* 0x0000000104067810 */ /* 0x040fe40007ffe0ff */
[C---:B-1----:R-:W-:Y:S02]  /*0f70*/  IADD3 R8, R4.reuse, 0x2, RZ ;  /* 0x0000000204087810 */ /* 0x042fe40007ffe0ff */
        /* <DEDUP_REMOVED lines=14> */
.L_x_2165:
[----:B--2---:R-:W-:-:S04]  /*1060*/  IADD3 R4, R47, -R3, RZ ;  /* 0x800000032f047210 */ /* 0x004fc80007ffe0ff */
[----:B------:R-:W-:-:S13]  /*1070*/  ISETP.GT.AND P2, PT, R4, 0x1, PT ;  /* 0x000000010400780c */ /* 0x000fda0003f44270 */
[----:B------:R-:W-:Y:S05]  /*1080*/  @!P2 BRA `(.L_x_2167) ;  /* 0x00000000002ca947 */ /* 0x000fea0003800000 */
[----:B01----:R-:W0:Y:S01]  /*1090*/  LDC.64 R8, c[0x0][0x230] ;  /* 0x00008c00ff087b82 */ /* 0x003e220000000a00 */
[----:B------:R-:W-:Y:S01]  /*10a0*/  IMAD R4, R0, 0x3, R3 ;  /* 0x0000000300047824 */ /* 0x000fe200078e0203 */
[----:B------:R-:W-:Y:S02]  /*10b0*/  PLOP3.LUT P0, PT, PT, PT, PT, 0x8, 0x0 ;  /* 0x000000000000781c */ /* 0x000fe40003f0e170 */
[----:B------:R-:W-:Y:S01]  /*10c0*/  IADD3 R3, R3, 0x2, RZ ;  /* 0x0000000203037810 */ /* 0x000fe20007ffe0ff */
[C---:B------:R-:W-:Y:S01]  /*10d0*/  IMAD R5, R4.reuse, R45, R2 ;  /* 0x0000002d04057224 */ /* 0x040fe200078e0202 */
[----:B------:R-:W-:-:S05]  /*10e0*/  IADD3 R6, R4, 0x1, RZ ;  /* 0x0000000104067810 */ /* 0x000fca0007ffe0ff */
[----:B------:R-:W-:Y:S02]  /*10f0*/  IMAD R11, R6, R45, R2 ;  /* 0x0000002d060b7224 */ /* 0x000fe400078e0202 */
[----:B0-----:R-:W-:-:S04]  /*1100*/  IMAD.WIDE R4, R5, 0x2, R8 ;  /* 0x0000000205047825 */ /* 0x001fc800078e0208 */
[----:B------:R-:W-:Y:S01]  /*1110*/  IMAD.WIDE R8, R11, 0x2, R8 ;  /* 0x000000020b087825 */ /* 0x000fe200078e0208 */
[----:B------:R2:W-:Y:S04]  /*1120*/  STG.E.64 desc[UR6][R4.64], RZ ;  /* 0x000000ff04007986 */ /* 0x0005e8000c101b06 */
[----:B------:R2:W-:Y:S02]  /*1130*/  STG.E.64 desc[UR6][R8.64], RZ ;  /* 0x000000ff08007986 */ /* 0x0005e4000c101b06 */
.L_x_2167:
[----:B------:R-:W-:-:S13]  /*1140*/  ISETP.LT.OR P0, PT, R3, R47, P0 ;  /* 0x0000002f0300720c */ /* 0x000fda0000701670 */
[----:B--2---:R-:W2:Y:S01]  /*1150*/  @P0 LDC.64 R4, c[0x0][0x230] ;  /* 0x00008c00ff040b82 */ /* 0x004ea20000000a00 */
[----:B------:R-:W-:-:S04]  /*1160*/  @P0 IMAD R0, R0, 0x3, R3 ;  /* 0x0000000300000824 */ /* 0x000fc800078e0203 */
[----:B------:R-:W-:-:S04]  /*1170*/  @P0 IMAD R3, R0, R45, R2 ;  /* 0x0000002d00030224 */ /* 0x000fc800078e0202 */
[----:B--2---:R-:W-:-:S05]  /*1180*/  @P0 IMAD.WIDE R4, R3, 0x2, R4 ;  /* 0x0000000203040825 */ /* 0x004fca00078e0204 */
[----:B------:R2:W-:Y:S02]  /*1190*/  @P0 STG.E.64 desc[UR6][R4.64], RZ ;  /* 0x000000ff04000986 */ /* 0x0005e4000c101b06 */
.L_x_2164:
        /* <DEDUP_REMOVED lines=15> */
.L_x_2169:
        /* <DEDUP_REMOVED lines=44> */
.L_x_2168:
        /* <DEDUP_REMOVED lines=24> */
.L_x_2170:
        /* <DEDUP_REMOVED lines=8> */
.L_x_2171:
        /* <DEDUP_REMOVED lines=10> */
.L_x_2172:
        /* <DEDUP_REMOVED lines=8> */
.L_x_2173:
        /* <DEDUP_REMOVED lines=10> */
.L_x_2174:
        /* <DEDUP_REMOVED lines=35> */
.L_x_2188:
        /* <DEDUP_REMOVED lines=13> */
[----:B-----5:R-:W-:Y:S06]  /*1c10*/  @!P1 BRA `(.L_x_2176) ;  /* 0x0000001800109947 */ /* 0x020fec0003800000 */
[----:B------:R-:W2:Y:S04]  /*1c20*/  LDG.E.128.CONSTANT R12, desc[UR6][R8.64] ;  /* 0x00000006080c7981 */ /* 0x000ea8000c1e9d00 */
[----:B------:R-:W3:Y:S01]  /*1c30*/  LDG.E.128.CONSTANT R20, desc[UR6][R18.64] ;  /* 0x0000000612147981 */ /* 0x000ee2000c1e9d00 */
[----:B------:R-:W-:Y:S02]  /*1c40*/  ISETP.GE.AND P2, PT, R47, 0x2, PT ;  /* 0x000000022f00780c */ /* 0x000fe40003f46270 */
[----:B--2---:R-:W-:Y:S02]  /*1c50*/  LOP3.LUT R2, R12, 0xff, RZ, 0xc0, !PT ;  /* 0x000000ff0c027812 */ /* 0x004fe400078ec0ff */
[----:B------:R-:W-:Y:S02]  /*1c60*/  LOP3.LUT R3, R13, 0xff, RZ, 0xc0, !PT ;  /* 0x000000ff0d037812 */ /* 0x000fe400078ec0ff */
[----:B------:R-:W-:-:S02]  /*1c70*/  IADD3 R2, R2, -0x80, RZ ;  /* 0xffffff8002027810 */ /* 0x000fc40007ffe0ff */
[----:B------:R-:W-:Y:S02]  /*1c80*/  IADD3 R31, R3, -0x80, RZ ;  /* 0xffffff80031f7810 */ /* 0x000fe40007ffe0ff */
[----:B------:R3:W0:Y:S01]  /*1c90*/  I2F.F16 R30, R2 ;  /* 0x00000002001e7306 */ /* 0x0006220000200c00 */
[----:B------:R-:W-:Y:S02]  /*1ca0*/  LOP3.LUT R3, R14, 0xff, RZ, 0xc0, !PT ;  /* 0x000000ff0e037812 */ /* 0x000fe400078ec0ff */
[----:B------:R-:W-:Y:S02]  /*1cb0*/  LEA.HI R11, R12, 0xffffff80, RZ, 0x8 ;  /* 0xffffff800c0b7811 */ /* 0x000fe400078f40ff */
[----:B------:R-:W-:Y:S02]  /*1cc0*/  IADD3 R32, R3, -0x80, RZ ;  /* 0xffffff8003207810 */ /* 0x000fe40007ffe0ff */
[----:B------:R-:W-:Y:S01]  /*1cd0*/  LOP3.LUT R3, R15, 0xff, RZ, 0xc0, !PT ;  /* 0x000000ff0f037812 */ /* 0x000fe200078ec0ff */
[----:B------:R-:W1:Y:S01]  /*1ce0*/  I2F.F16 R31, R31 ;  /* 0x0000001f001f7306 */ /* 0x000e620000200c00 */
[----:B---3--:R-:W-:-:S02]  /*1cf0*/  LOP3.LUT R2, R21, 0xff, RZ, 0xc0, !PT ;  /* 0x000000ff15027812 */ /* 0x008fc400078ec0ff */
[----:B------:R-:W-:Y:S02]  /*1d00*/  IADD3 R33, R3, -0x80, RZ ;  /* 0xffffff8003217810 */ /* 0x000fe40007ffe0ff */
[----:B------:R-:W-:Y:S02]  /*1d10*/  IADD3 R35, R2, -0x80, RZ ;  /* 0xffffff8002237810 */ /* 0x000fe40007ffe0ff */
[----:B------:R-:W-:Y:S01]  /*1d20*/  LOP3.LUT R2, R22, 0xff, RZ, 0xc0, !PT ;  /* 0x000000ff16027812 */ /* 0x000fe200078ec0ff */
[----:B------:R-:W2:Y:S01]  /*1d30*/  I2F.F16 R11, R11 ;  /* 0x0000000b000b7306 */ /* 0x000ea20000200c00 */
[----:B------:R-:W-:Y:S02]  /*1d40*/  LOP3.LUT R3, R20, 0xff, RZ, 0xc0, !PT ;  /* 0x000000ff14037812 */ /* 0x000fe400078ec0ff */
[----:B------:R-:W-:Y:S02]  /*1d50*/  IADD3 R36, R2, -0x80, RZ ;  /* 0xffffff8002247810 */ /* 0x000fe40007ffe0ff */
[----:B------:R-:W-:-:S02]  /*1d60*/  SHF.R.U32.HI R2, RZ, 0x8, R12 ;  /* 0x00000008ff027819 */ /* 0x000fc4000001160c */
[----:B------:R-:W-:Y:S01]  /*1d70*/  LOP3.LUT R4, R23, 0xff, RZ, 0xc0, !PT ;  /* 0x000000ff17047812 */ /* 0x000fe200078ec0ff */
[----:B------:R-:W3:Y:S01]  /*1d80*/  I2F.F16 R32, R32 ;  /* 0x0000002000207306 */ /* 0x000ee20000200c00 */
[----:B------:R-:W-:Y:S02]  /*1d90*/  LOP3.LUT R2, R2, 0xff, RZ, 0xc0, !PT ;  /* 0x000000ff02027812 */ /* 0x000fe400078ec0ff */
[----:B------:R-:W-:Y:S02]  /*1da0*/  IADD3 R3, R3, -0x80, RZ ;  /* 0xffffff8003037810 */ /* 0x000fe40007ffe0ff */
[----:B------:R-:W-:Y:S02]  /*1db0*/  SHF.R.U32.HI R12, RZ, 0x10, R12 ;  /* 0x00000010ff0c7819 */ /* 0x000fe4000001160c */
[----:B------:R-:W-:Y:S01]  /*1dc0*/  IADD3 R2, R2, -0x80, RZ ;  /* 0xffffff8002027810 */ /* 0x000fe20007ffe0ff */
[----:B------:R4:W0:Y:S01]  /*1dd0*/  I2F.F16 R34, R3 ;  /* 0x0000000300227306 */ /* 0x0008220000200c00 */
[----:B------:R-:W-:-:S02]  /*1de0*/  IADD3 R45, R4, -0x80, RZ ;  /* 0xffffff80042d7810 */ /* 0x000fc40007ffe0ff */
[--C-:B------:R-:W-:Y:S02]  /*1df0*/  SHF.R.U32.HI R4, RZ, 0x8, R13.reuse ;  /* 0x00000008ff047819 */ /* 0x100fe4000001160d */
[----:B------:R-:W-:Y:S02]  /*1e00*/  LEA.HI R17, R13, 0xffffff80, RZ, 0x8 ;  /* 0xffffff800d117811 */ /* 0x000fe400078f40ff */
[----:B------:R-:W-:Y:S01]  /*1e10*/  LOP3.LUT R4, R4, 0xff, RZ, 0xc0, !PT ;  /* 0x000000ff04047812 */ /* 0x000fe200078ec0ff */
[----:B------:R-:W0:Y:S01]  /*1e20*/  I2F.F16 R33, R33 ;  /* 0x0000002100217306 */ /* 0x000e220000200c00 */
[----:B----4-:R-:W-:Y:S02]  /*1e30*/  LOP3.LUT R3, R12, 0xff, RZ, 0xc0, !PT ;  /* 0x000000ff0c037812 */ /* 0x010fe400078ec0ff */
[----:B------:R-:W-:Y:S02]  /*1e40*/  SHF.R.U32.HI R13, RZ, 0x10, R13 ;  /* 0x00000010ff0d7819 */ /* 0x000fe4000001160d */
[----:B------:R-:W-:-:S02]  /*1e50*/  IADD3 R4, R4, -0x80, RZ ;  /* 0xffffff8004047810 */ /* 0x000fc40007ffe0ff */
[----:B------:R-:W-:Y:S01]  /*1e60*/  LOP3.LUT R5, R13, 0xff, RZ, 0xc0, !PT ;  /* 0x000000ff0d057812 */ /* 0x000fe200078ec0ff */
[----:B------:R4:W0:Y:S01]  /*1e70*/  I2F.F16 R12, R2 ;  /* 0x00000002000c7306 */ /* 0x0008220000200c00 */
[----:B------:R-:W-:Y:S02]  /*1e80*/  LEA.HI R26, R20, 0xffffff80, RZ, 0x8 ;  /* 0xffffff80141a7811 */ /* 0x000fe400078f40ff */
[----:B------:R-:W-:Y:S02]  /*1e90*/  IADD3 R3, R3, -0x80, RZ ;  /* 0xffffff8003037810 */ /* 0x000fe40007ffe0ff */
[----:B------:R-:W-:Y:S02]  /*1ea0*/  SHF.R.U32.HI R6, RZ, 0x8, R14 ;  /* 0x00000008ff067819 */ /* 0x000fe4000001160e */
[----:B------:R-:W-:Y:S01]  /*1eb0*/  LEA.HI R27, R21, 0xffffff80, RZ, 0x8 ;  /* 0xffffff80151b7811 */ /* 0x000fe200078f40ff */
[----:B------:R5:W0:Y:S01]  /*1ec0*/  I2F.F16 R13, R4 ;  /* 0x00000004000d7306 */ /* 0x000a220000200c00 */
[----:B----4-:R-:W-:-:S02]  /*1ed0*/  SHF.R.U32.HI R2, RZ, 0x8, R15 ;  /* 0x00000008ff027819 */ /* 0x010fc4000001160f */
[----:B------:R-:W-:Y:S02]  /*1ee0*/  LOP3.LUT R6, R6, 0xff, RZ, 0xc0, !PT ;  /* 0x000000ff06067812 */ /* 0x000fe400078ec0ff */
[----:B------:R-:W-:Y:S02]  /*1ef0*/  LOP3.LUT R2, R2, 0xff, RZ, 0xc0, !PT ;  /* 0x000000ff02027812 */ /* 0x000fe400078ec0ff */
[----:B------:R-:W-:Y:S01]  /*1f00*/  IADD3 R5, R5, -0x80, RZ ;  /* 0xffffff8005057810 */ /* 0x000fe20007ffe0ff */
[----:B------:R4:W0:Y:S01]  /*1f10*/  I2F.F16 R52, R3 ;  /* 0x0000000300347306 */ /* 0x0008220000200c00 */
[----:B------:R-:W-:Y:S02]  /*1f20*/  IADD3 R56, R2, -0x80, RZ ;  /* 0xffffff8002387810 */ /* 0x000fe40007ffe0ff */
[--C-:B------:R-:W-:Y:S02]  /*1f30*/  SHF.R.U32.HI R2, RZ, 0x8, R20.reuse ;  /* 0x00000008ff027819 */ /* 0x100fe40000011614 */
[----:B------:R-:W-:-:S02]  /*1f40*/  SHF.R.U32.HI R20, RZ, 0x10, R20 ;  /* 0x00000010ff147819 */ /* 0x000fc40000011614 */
[--C-:B-----5:R-:W-:Y:S01]  /*1f50*/  SHF.R.U32.HI R4, RZ, 0x8, R21.reuse ;  /* 0x00000008ff047819 */ /* 0x120fe20000011615 */
[----:B------:R5:W0:Y:S01]  /*1f60*/  I2F.F16 R53, R5 ;  /* 0x0000000500357306 */ /* 0x000a220000200c00 */
[----:B----4-:R-:W-:Y:S02]  /*1f70*/  LOP3.LUT R3, R20, 0xff, RZ, 0xc0, !PT ;  /* 0x000000ff14037812 */ /* 0x010fe400078ec0ff */
[----:B------:R-:W-:Y:S02]  /*1f80*/  LOP3.LUT R4, R4, 0xff, RZ, 0xc0, !PT ;  /* 0x000000ff04047812 */ /* 0x000fe400078ec0ff */
[----:B------:R-:W-:Y:S02]  /*1f90*/  SHF.R.U32.HI R21, RZ, 0x10, R21 ;  /* 0x00000010ff157819 */ /* 0x000fe40000011615 */
[----:B------:R-:W-:Y:S01]  /*1fa0*/  IADD3 R6, R6, -0x80, RZ ;  /* 0xffffff8006067810 */ /* 0x000fe20007ffe0ff */
[----:B------:R-:W4:Y:S01]  /*1fb0*/  I2F.F16 R17, R17 ;  /* 0x0000001100117306 */ /* 0x000f220000200c00 */
[----:B------:R-:W-:-:S02]  /*1fc0*/  IADD3 R3, R3, -0x80, RZ ;  /* 0xffffff8003037810 */ /* 0x000fc40007ffe0ff */
[----:B------:R-:W-:Y:S02]  /*1fd0*/  IADD3 R4, R4, -0x80, RZ ;  /* 0xffffff8004047810 */ /* 0x000fe40007ffe0ff */
[----:B------:R-:W-:Y:S02]  /*1fe0*/  LOP3.LUT R2, R2, 0xff, RZ, 0xc0, !PT ;  /* 0x000000ff02027812 */ /* 0x000fe400078ec0ff */
[----:B-----5:R-:W-:Y:S01]  /*1ff0*/  LOP3.LUT R5, R21, 0xff, RZ, 0xc0, !PT ;  /* 0x000000ff15057812 */ /* 0x020fe200078ec0ff */
[----:B------:R5:W0:Y:S01]  /*2000*/  I2F.F16 R54, R6 ;  /* 0x0000000600367306 */ /* 0x000a220000200c00 */
[----:B------:R-:W-:Y:S02]  /*2010*/  LEA.HI R24, R14, 0xffffff80, RZ, 0x8 ;  /* 0xffffff800e187811 */ /* 0x000fe400078f40ff */
[----:B------:R-:W-:Y:S02]  /*2020*/  LEA.HI R25, R15, 0xffffff80, RZ, 0x8 ;  /* 0xffffff800f197811 */ /* 0x000fe400078f40ff */
[----:B------:R-:W-:-:S02]  /*2030*/  LEA.HI R28, R22, 0xffffff80, RZ, 0x8 ;  /* 0xffffff80161c7811 */ /* 0x000fc400078f40ff */
[----:B------:R-:W-:Y:S01]  /*2040*/  LEA.HI R29, R23, 0xffffff80, RZ, 0x8 ;  /* 0xffffff80171d7811 */ /* 0x000fe200078f40ff */
[----:B------:R1:W0:Y:S01]  /*2050*/  I2F.F16 R58, R3 ;  /* 0x00000003003a7306 */ /* 0x0002220000200c00 */
[----:B------:R-:W-:Y:S02]  /*2060*/  IADD3 R2, R2, -0x80, RZ ;  /* 0xffffff8002027810 */ /* 0x000fe40007ffe0ff */
[----:B-----5:R-:W-:Y:S02]  /*2070*/  SHF.R.U32.HI R6, RZ, 0x8, R22 ;  /* 0x00000008ff067819 */ /* 0x020fe40000011616 */
[----:B------:R-:W-:Y:S02]  /*2080*/  SHF.R.U32.HI R14, RZ, 0x10, R14 ;  /* 0x00000010ff0e7819 */ /* 0x000fe4000001160e */
[----:B------:R-:W-:Y:S01]  /*2090*/  SHF.R.U32.HI R15, RZ, 0x10, R15 ;  /* 0x00000010ff0f7819 */ /* 0x000fe2000001160f */
[----:B------:R5:W0:Y:S01]  /*20a0*/  I2F.F16 R21, R4 ;  /* 0x0000000400157306 */ /* 0x000a220000200c00 */
[----:B-1----:R-:W-:-:S02]  /*20b0*/  SHF.R.U32.HI R3, RZ, 0x8, R23 ;  /* 0x00000008ff037819 */ /* 0x002fc40000011617 */
[----:B------:R-:W-:Y:S02]  /*20c0*/  SHF.R.U32.HI R22, RZ, 0x10, R22 ;  /* 0x00000010ff167819 */ /* 0x000fe40000011616 */
[----:B------:R-:W-:Y:S02]  /*20d0*/  SHF.R.U32.HI R23, RZ, 0x10, R23 ;  /* 0x00000010ff177819 */ /* 0x000fe40000011617 */
[----:B------:R-:W-:Y:S01]  /*20e0*/  LOP3.LUT R14, R14, 0xff, RZ, 0xc0, !PT ;  /* 0x000000ff0e0e7812 */ /* 0x000fe200078ec0ff */
[----:B------:R1:W0:Y:S01]  /*20f0*/  I2F.F16 R20, R2 ;  /* 0x0000000200147306 */ /* 0x0002220000200c00 */
[----:B-----5:R-:W-:Y:S02]  /*2100*/  PRMT R4, R50, 0x9910, RZ ;  /* 0x0000991032047816 */ /* 0x020fe400000000ff */
[----:B------:R-:W-:Y:S02]  /*2110*/  LOP3.LUT R15, R15, 0xff, RZ, 0xc0, !PT ;  /* 0x000000ff0f0f7812 */ /* 0x000fe400078ec0ff */
[----:B------:R-:W-:-:S02]  /*2120*/  ISETP.NE.AND P0, PT, R4, RZ, PT ;  /* 0x000000ff0400720c */ /* 0x000fc40003f05270 */
[----:B------:R-:W-:Y:S01]  /*2130*/  LOP3.LUT R6, R6, 0xff, RZ, 0xc0, !PT ;  /* 0x000000ff06067812 */ /* 0x000fe200078ec0ff */
[----:B------:R-:W0:Y:S01]  /*2140*/  I2F.F16 R24, R24 ;  /* 0x0000001800187306 */ /* 0x000e220000200c00 */
[----:B-1----:R-:W-:Y:S02]  /*2150*/  LOP3.LUT R2, R22, 0xff, RZ, 0xc0, !PT ;  /* 0x000000ff16027812 */ /* 0x002fe400078ec0ff */
[----:B------:R-:W-:Y:S02]  /*2160*/  LOP3.LUT R3, R3, 0xff, RZ, 0xc0, !PT ;  /* 0x000000ff03037812 */ /* 0x000fe400078ec0ff */
[----:B------:R-:W-:Y:S02]  /*2170*/  LOP3.LUT R4, R23, 0xff, RZ, 0xc0, !PT ;  /* 0x000000ff17047812 */ /* 0x000fe400078ec0ff */
[----:B------:R-:W-:Y:S01]  /*2180*/  IADD3 R14, R14, -0x80, RZ ;  /* 0xffffff800e0e7810 */ /* 0x000fe20007ffe0ff */
[----:B------:R-:W1:Y:S01]  /*2190*/  I2F.F16 R25, R25 ;  /* 0x0000001900197306 */ /* 0x000e620000200c00 */
        /* <DEDUP_REMOVED lines=94> */
[----:B------:R-:W-:Y:S02]  /*2780*/  HADD2.F32 R3, -RZ, R16.H0_H0 ;  /* 0x20000010ff037230 */ /* 0x000fe40000004100 */
[----:B------:R-:W-:Y:S01]  /*2790*/  FFMA.FTZ R4, R15, R4, R62 ;  /* 0x000000040f047223 */ /* 0x000fe2000001003e */
[----:B------:R-:W-:-:S02]  /*27a0*/  HADD2.F32 R5, -RZ, R0.H1_H1 ;  /* 0x30000000ff057230 */ /* 0x000fc40000004100 */
[----:B------:R-:W-:Y:S01]  /*27b0*/  FFMA.FTZ R6, R15, R6, R64 ;  /* 0x000000060f067223 */ /* 0x000fe20000010040 */
[----:B------:R-:W-:Y:S02]  /*27c0*/  HADD2.F32 R63, -RZ, R0.H0_H0 ;  /* 0x20000000ff3f7230 */ /* 0x000fe40000004100 */
        /* <DEDUP_REMOVED lines=13> */
.L_x_2177:
        /* <DEDUP_REMOVED lines=97> */
.L_x_2178:
        /* <DEDUP_REMOVED lines=24> */
[-C--:B------:R-:W-:Y:S01]  /*3030*/  FFMA.FTZ R31, R4, R6.reuse, RZ ;  /* 0x00000006041f7223 */ /* 0x080fe200000100ff */
[----:B------:R-:W-:Y:S02]  /*3040*/  HADD2.F32 R30, -RZ, R13.H0_H0 ;  /* 0x2000000dff1e7230 */ /* 0x000fe40000004100 */
[-C--:B------:R-:W-:Y:S01]  /*3050*/  FFMA.FTZ R13, R2, R6.reuse, RZ ;  /* 0x00000006020d7223 */ /* 0x080fe200000100ff */
[----:B------:R-:W-:Y:S02]  /*3060*/  HADD2.F32 R4, -RZ, R53.H0_H0 ;  /* 0x20000035ff047230 */ /* 0x000fe40000004100 */
[----:B------:R-:W-:Y:S01]  /*3070*/  FFMA.FTZ R3, R3, R6, RZ ;  /* 0x0000000603037223 */ /* 0x000fe200000100ff */
[----:B------:R-:W-:-:S02]  /*3080*/  HADD2.F32 R2, -RZ, R52.H0_H0 ;  /* 0x20000034ff027230 */ /* 0x000fc40000004100 */
[-C--:B------:R-:W-:Y:S01]  /*3090*/  FFMA.FTZ R13, R12, R62.reuse, R13 ;  /* 0x0000003e0c0d7223 */ /* 0x080fe2000001000d */
[----:B------:R-:W-:Y:S02]  /*30a0*/  HADD2.F32 R12, -RZ, R55.H0_H0 ;  /* 0x20000037ff0c7230 */ /* 0x000fe40000004100 */
[-C--:B------:R-:W-:Y:S01]  /*30b0*/  FFMA.FTZ R3, R30, R62.reuse, R3 ;  /* 0x0000003e1e037223 */ /* 0x080fe20000010003 */
[----:B------:R-:W-:Y:S01]  /*30c0*/  FFMA.FTZ R31, R54, R62, R31 ;  /* 0x0000003e361f7223 */ /* 0x000fe2000001001f */
        /* <DEDUP_REMOVED lines=28> */
[----:B------:R-:W-:Y:S01]  /*3290*/  FFMA.FTZ R3, R20, R14, R3 ;  /* 0x0000000e14037223 */ /* 0x000fe20000010003 */
[----:B------:R-:W-:Y:S02]  /*32a0*/  HADD2.F32 R12, -RZ, R60.H0_H0 ;  /* 0x2000003cff0c7230 */ /* 0x000fe40000004100 */
[----:B------:R-:W-:Y:S01]  /*32b0*/  FFMA.FTZ R2, R2, R4, R5 ;  /* 0x0000000402027223 */ /* 0x000fe20000010005 */
[----:B------:R-:W-:Y:S02]  /*32c0*/  HADD2.F32 R15, -RZ, R15.H1_H1 ;  /* 0x3000000fff0f7230 */ /* 0x000fe40000004100 */
        /* <DEDUP_REMOVED lines=25> */
.L_x_2176:
        /* <DEDUP_REMOVED lines=9> */
[----:B------:R-:W-:Y:S02]  /*34f0*/  LOP3.LUT R4, R14, 0xff, RZ, 0xc0, !PT ;  /* 0x000000ff0e047812 */ /* 0x000fe400078ec0ff */
[----:B------:R1:W3:Y:S01]  /*3500*/  I2F.F16 R26, R2 ;  /* 0x00000002001a7306 */ /* 0x0002e20000200c00 */
[----:B------:R-:W-:-:S02]  /*3510*/  LEA.HI R11, R12, 0xffffff80, RZ, 0x8 ;  /* 0xffffff800c0b7811 */ /* 0x000fc400078f40ff */
[----:B------:R-:W-:Y:S02]  /*3520*/  IADD3 R3, R3, -0x80, RZ ;  /* 0xffffff8003037810 */ /* 0x000fe40007ffe0ff */
[----:B------:R-:W-:Y:S02]  /*3530*/  IADD3 R4, R4, -0x80, RZ ;  /* 0xffffff8004047810 */ /* 0x000fe40007ffe0ff */
[----:B------:R-:W-:Y:S01]  /*3540*/  LOP3.LUT R5, R15, 0xff, RZ, 0xc0, !PT ;  /* 0x000000ff0f057812 */ /* 0x000fe200078ec0ff */
[----:B------:R4:W0:Y:S01]  /*3550*/  I2F.F16 R27, R3 ;  /* 0x00000003001b7306 */ /* 0x0008220000200c00 */
[--C-:B-1----:R-:W-:Y:S02]  /*3560*/  SHF.R.U32.HI R2, RZ, 0x8, R12.reuse ;  /* 0x00000008ff027819 */ /* 0x102fe4000001160c */
[----:B------:R-:W-:Y:S02]  /*3570*/  SHF.R.U32.HI R12, RZ, 0x10, R12 ;  /* 0x00000010ff0c7819 */ /* 0x000fe4000001160c */
[----:B------:R-:W-:-:S02]  /*3580*/  LOP3.LUT R2, R2, 0xff, RZ, 0xc0, !PT ;  /* 0x000000ff02027812 */ /* 0x000fc400078ec0ff */
[----:B------:R-:W-:Y:S01]  /*3590*/  LEA.HI R17, R13, 0xffffff80, RZ, 0x8 ;  /* 0xffffff800d117811 */ /* 0x000fe200078f40ff */
[----:B------:R1:W0:Y:S01]  /*35a0*/  I2F.F16 R30, R4 ;  /* 0x00000004001e7306 */ /* 0x0002220000200c00 */
[----:B----4-:R-:W-:Y:S02]  /*35b0*/  LOP3.LUT R3, R12, 0xff, RZ, 0xc0, !PT ;  /* 0x000000ff0c037812 */ /* 0x010fe400078ec0ff */
[----:B------:R-:W-:Y:S02]  /*35c0*/  IADD3 R2, R2, -0x80, RZ ;  /* 0xffffff8002027810 */ /* 0x000fe40007ffe0ff */
[----:B------:R-:W-:Y:S02]  /*35d0*/  IADD3 R3, R3, -0x80, RZ ;  /* 0xffffff8003037810 */ /* 0x000fe40007ffe0ff */
[----:B------:R-:W-:Y:S01]  /*35e0*/  IADD3 R5, R5, -0x80, RZ ;  /* 0xffffff8005057810 */ /* 0x000fe20007ffe0ff */
[----:B------:R4:W0:Y:S01]  /*35f0*/  I2F.F16 R12, R2 ;  /* 0x00000002000c7306 */ /* 0x0008220000200c00 */
[----:B-1----:R-:W-:-:S02]  /*3600*/  SHF.R.U32.HI R4, RZ, 0x8, R13 ;  /* 0x00000008ff047819 */ /* 0x002fc4000001160d */
[----:B------:R-:W-:Y:S02]  /*3610*/  SHF.R.U32.HI R13, RZ, 0x10, R13 ;  /* 0x00000010ff0d7819 */ /* 0x000fe4000001160d */
[----:B------:R-:W-:Y:S02]  /*3620*/  LOP3.LUT R4, R4, 0xff, RZ, 0xc0, !PT ;  /* 0x000000ff04047812 */ /* 0x000fe400078ec0ff */
[----:B------:R-:W-:Y:S01]  /*3630*/  SHF.R.U32.HI R6, RZ, 0x8, R14 ;  /* 0x00000008ff067819 */ /* 0x000fe2000001160e */
[----:B------:R-:W1:Y:S01]  /*3640*/  I2F.F16 R34, R3 ;  /* 0x0000000300227306 */ /* 0x000e620000200c00 */
[----:B------:R-:W-:Y:S02]  /*3650*/  IADD3 R4, R4, -0x80, RZ ;  /* 0xffffff8004047810 */ /* 0x000fe40007ffe0ff */
[----:B----4-:R-:W-:Y:S02]  /*3660*/  SHF.R.U32.HI R2, RZ, 0x8, R15 ;  /* 0x00000008ff027819 */ /* 0x010fe4000001160f */
[----:B------:R-:W-:-:S02]  /*3670*/  LOP3.LUT R6, R6, 0xff, RZ, 0xc0, !PT ;  /* 0x000000ff06067812 */ /* 0x000fc400078ec0ff */
[----:B------:R-:W-:Y:S01]  /*3680*/  LOP3.LUT R2, R2, 0xff, RZ, 0xc0, !PT ;  /* 0x000000ff02027812 */ /* 0x000fe200078ec0ff */
[----:B------:R4:W0:Y:S01]  /*3690*/  I2F.F16 R28, R5 ;  /* 0x00000005001c7306 */ /* 0x0008220000200c00 */
[----:B------:R-:W-:Y:S02]  /*36a0*/  IADD3 R6, R6, -0x80, RZ ;  /* 0xffffff8006067810 */ /* 0x000fe40007ffe0ff */
[----:B------:R-:W-:Y:S02]  /*36b0*/  IADD3 R53, R2, -0x80, RZ ;  /* 0xffffff8002357810 */ /* 0x000fe40007ffe0ff */
[----:B------:R-:W-:Y:S02]  /*36c0*/  LEA.HI R24, R14, 0xffffff80, RZ, 0x8 ;  /* 0xffffff800e187811 */ /* 0x000fe400078f40ff */
[----:B------:R-:W-:Y:S01]  /*36d0*/  LEA.HI R25, R15, 0xffffff80, RZ, 0x8 ;  /* 0xffffff800f197811 */ /* 0x000fe200078f40ff */
[----:B------:R-:W0:Y:S01]  /*36e0*/  I2F.F16 R36, R6 ;  /* 0x0000000600247306 */ /* 0x000e220000200c00 */
[----:B----4-:R-:W-:-:S02]  /*36f0*/  LOP3.LUT R5, R13, 0xff, RZ, 0xc0, !PT ;  /* 0x000000ff0d057812 */ /* 0x010fc400078ec0ff */
[----:B------:R-:W-:Y:S02]  /*3700*/  SHF.R.U32.HI R14, RZ, 0x10, R14 ;  /* 0x00000010ff0e7819 */ /* 0x000fe4000001160e */
[----:B------:R-:W-:Y:S02]  /*3710*/  IADD3 R5, R5, -0x80, RZ ;  /* 0xffffff8005057810 */ /* 0x000fe40007ffe0ff */
[----:B------:R-:W-:Y:S01]  /*3720*/  SHF.R.U32.HI R15, RZ, 0x10, R15 ;  /* 0x00000010ff0f7819 */ /* 0x000fe2000001160f */
[----:B------:R4:W0:Y:S01]  /*3730*/  I2F.F16 R13, R4 ;  /* 0x00000004000d7306 */ /* 0x0008220000200c00 */
[----:B------:R-:W-:Y:S02]  /*3740*/  LOP3.LUT R14, R14, 0xff, RZ, 0xc0, !PT ;  /* 0x000000ff0e0e7812 */ /* 0x000fe400078ec0ff */
[----:B------:R-:W-:Y:S02]  /*3750*/  LOP3.LUT R15, R15, 0xff, RZ, 0xc0, !PT ;  /* 0x000000ff0f0f7812 */ /* 0x000fe400078ec0ff */
        /* <DEDUP_REMOVED lines=12> */
[----:B----4-:R-:W-:Y:S02]  /*3820*/  LOP3.LUT R4, R23, 0xff, RZ, 0xc0, !PT ;  /* 0x000000ff17047812 */ /* 0x010fe400078ec0ff */
        /* <DEDUP_REMOVED lines=9> */
[----:B------:R-:W4:Y:S01]  /*38c0*/  I2F.F16 R57, R57 ;  /* 0x0000003900397306 */ /* 0x000f220000200c00 */
        /* <DEDUP_REMOVED lines=10> */
[----:B---3--:R-:W-:-:S02]  /*3970*/  LOP3.LUT R2, R20, 0xff, RZ, 0xc0, !PT ;  /* 0x000000ff14027812 */ /* 0x008fc400078ec0ff */
        /* <DEDUP_REMOVED lines=9> */
[--C-:B---3--:R-:W-:Y:S02]  /*3a10*/  SHF.R.U32.HI R3, RZ, 0x8, R23.reuse ;  /* 0x00000008ff037819 */ /* 0x108fe40000011617 */
        /* <DEDUP_REMOVED lines=9> */
[----:B---3--:R-:W-:Y:S02]  /*3ab0*/  LOP3.LUT R2, R22, 0xff, RZ, 0xc0, !PT ;  /* 0x000000ff16027812 */ /* 0x008fe400078ec0ff */
[----:B------:R-:W-:Y:S02]  /*3ac0*/  IADD3 R3, R3, -0x80, RZ ;  /* 0xffffff8003037810 */ /* 0x000fe40007ffe0ff */
[----:B------:R-:W-:-:S02]  /*3ad0*/  IADD3 R2, R2, -0x80, RZ ;  /* 0xffffff8002027810 */ /* 0x000fc40007ffe0ff */
[----:B------:R-:W-:Y:S01]  /*3ae0*/  IADD3 R4, R4, -0x80, RZ ;  /* 0xffffff8004047810 */ /* 0x000fe20007ffe0ff */
[----:B------:R-:W3:Y:S08]  /*3af0*/  I2F.F16 R32, R32 ;  /* 0x0000002000207306 */ /* 0x000ef00000200c00 */
        /* <DEDUP_REMOVED lines=98> */
.L_x_2180:
        /* <DEDUP_REMOVED lines=81> */
[--C-:B------:R-:W-:Y:S02]  /*4630*/  HADD2.F32 R5, -RZ, R0.reuse.H1_H1 ;  /* 0x30000000ff057230 */ /* 0x100fe40000004100 */
        /* <DEDUP_REMOVED lines=15> */
.L_x_2181:
        /* <DEDUP_REMOVED lines=21> */
[----:B------:R-:W-:Y:S02]  /*4880*/  HADD2.F32 R3, -RZ, R27.H0_H0 ;  /* 0x2000001bff037230 */ /* 0x000fe40000004100 */
[----:B------:R-:W-:Y:S02]  /*4890*/  HADD2.F32 R63, -RZ, R2.H1_H1 ;  /* 0x30000002ff3f7230 */ /* 0x000fe40000004100 */
[-C--:B------:R-:W-:Y:S01]  /*48a0*/  FFMA.FTZ R4, R4, R6.reuse, RZ ;  /* 0x0000000604047223 */ /* 0x080fe200000100ff */
[----:B------:R-:W-:Y:S02]  /*48b0*/  HADD2.F32 R2, -RZ, R26.H0_H0 ;  /* 0x2000001aff027230 */ /* 0x000fe40000004100 */
[----:B------:R-:W-:Y:S01]  /*48c0*/  FFMA.FTZ R12, R3, R6, RZ ;  /* 0x00000006030c7223 */ /* 0x000fe200000100ff */
[----:B------:R-:W-:Y:S02]  /*48d0*/  HADD2.F32 R27, -RZ, R52.H0_H0 ;  /* 0x20000034ff1b7230 */ /* 0x000fe40000004100 */
[----:B------:R-:W-:-:S02]  /*48e0*/  HADD2.F32 R3, -RZ, R34.H0_H0 ;  /* 0x20000022ff037230 */ /* 0x000fc40000004100 */
[-C--:B------:R-:W-:Y:S01]  /*48f0*/  FFMA.FTZ R12, R13, R63.reuse, R12 ;  /* 0x0000003f0d0c7223 */ /* 0x080fe2000001000c */
[----:B------:R-:W-:Y:S02]  /*4900*/  HADD2.F32 R13, -RZ, R36.H0_H0 ;  /* 0x20000024ff0d7230 */ /* 0x000fe40000004100 */
[-C--:B------:R-:W-:Y:S01]  /*4910*/  FFMA.FTZ R2, R2, R6.reuse, RZ ;  /* 0x0000000602027223 */ /* 0x080fe200000100ff */
[----:B------:R-:W-:Y:S01]  /*4920*/  FFMA.FTZ R6, R5, R6, RZ ;  /* 0x0000000605067223 */ /* 0x000fe200000100ff */
[----:B------:R-:W-:Y:S02]  /*4930*/  HADD2.F32 R5, -RZ, R35.H0_H0 ;  /* 0x20000023ff057230 */ /* 0x000fe40000004100 */
[-C--:B------:R-:W-:Y:S01]  /*4940*/  FFMA.FTZ R4, R13, R63.reuse, R4 ;  /* 0x0000003f0d047223 */ /* 0x080fe20000010004 */
[-C--:B------:R-:W-:Y:S01]  /*4950*/  FFMA.FTZ R2, R67, R63.reuse, R2 ;  /* 0x0000003f43027223 */ /* 0x080fe20000010002 */
[----:B------:R-:W-:Y:S01]  /*4960*/  FFMA.FTZ R6, R53, R63, R6 ;  /* 0x0000003f35067223 */ /* 0x000fe20000010006 */
[-C--:B------:R-:W-:Y:S01]  /*4970*/  FFMA.FTZ R5, R5, R65.reuse, R12 ;  /* 0x0000004105057223 */ /* 0x080fe2000001000c */
        /* <DEDUP_REMOVED lines=9> */
[----:B-1----:R-:W-:-:S02]  /*4a10*/  HADD2.F32 R2, -RZ, R14.H0_H0 ;  /* 0x2000000eff027230 */ /* 0x002fc40000004100 */
        /* <DEDUP_REMOVED lines=22> */
[-C--:B------:R-:W-:Y:S01]  /*4b80*/  FFMA.FTZ R6, R60, R4.reuse, R5 ;  /* 0x000000043c067223 */ /* 0x080fe20000010005 */
[----:B------:R-:W-:Y:S01]  /*4b90*/  FFMA.FTZ R4, R62, R4, R65 ;  /* 0x000000043e047223 */ /* 0x000fe20000010041 */
[----:B------:R-:W-:Y:S02]  /*4ba0*/  HADD2.F32 R5, -RZ, R0.H1_H1 ;  /* 0x30000000ff057230 */ /* 0x000fe40000004100 */
[----:B------:R-:W-:Y:S01]  /*4bb0*/  FFMA.FTZ R12, R3, R15, R12 ;  /* 0x0000000f030c7223 */ /* 0x000fe2000001000c */
[----:B------:R-:W-:-:S02]  /*4bc0*/  HADD2.F32 R3, -RZ, R16.H0_H0 ;  /* 0x20000010ff037230 */ /* 0x000fc40000004100 */
[-C--:B------:R-:W-:Y:S01]  /*4bd0*/  FFMA.FTZ R2, R29, R15.reuse, R2 ;  /* 0x0000000f1d027223 */ /* 0x080fe20000010002 */
[-C--:B------:R-:W-:Y:S01]  /*4be0*/  FFMA.FTZ R6, R31, R15.reuse, R6 ;  /* 0x0000000f1f067223 */ /* 0x080fe20000010006 */
[----:B------:R-:W-:Y:S02]  /*4bf0*/  HADD2.F32 R11, -RZ, R0.H0_H0 ;  /* 0x20000000ff0b7230 */ /* 0x000fe40000004100 */
        /* <DEDUP_REMOVED lines=14> */
.L_x_2179:
        /* <DEDUP_REMOVED lines=203> */
.L_x_2183:
        /* <DEDUP_REMOVED lines=97> */
.L_x_2184:
        /* <DEDUP_REMOVED lines=91> */
.L_x_2182:
        /* <DEDUP_REMOVED lines=203> */
.L_x_2186:
        /* <DEDUP_REMOVED lines=97> */
.L_x_2187:
        /* <DEDUP_REMOVED lines=91> */
.L_x_2185:
        /* <DEDUP_REMOVED lines=9> */
.L_x_2175:
        /* <DEDUP_REMOVED lines=10> */
.L_x_2196:
        /* <DEDUP_REMOVED lines=24> */
[----:B------:R-:W-:Y:S02]  /*8070*/  LOP3.LUT R11, R13, 0x3f003f, RZ, 0xc0, !PT ;  /* 0x003f003f0d0b7812 */ /* 0x000fe400078ec0ff */
[----:B------:R-:W-:Y:S02]  /*8080*/  SHF.R.U32.HI R17, RZ, 0x6, R13 ;  /* 0x00000006ff117819 */ /* 0x000fe4000001160d */
[----:B------:R-:W-:Y:S02]  /*8090*/  ISETP.NE.AND P2, PT, R5, RZ, PT ;  /* 0x000000ff0500720c */ /* 0x000fe40003f45270 */
[----:B------:R-:W-:Y:S02]  /*80a0*/  LOP3.LUT R4, R4, 0xf000f, RZ, 0xc0, !PT ;  /* 0x000f000f04047812 */ /* 0x000fe400078ec0ff */
[----:B------:R-:W-:-:S02]  /*80b0*/  LOP3.LUT R18, R18, 0xf000f, RZ, 0xc0, !PT ;  /* 0x000f000f12127812 */ /* 0x000fc400078ec0ff */
[----:B------:R-:W-:Y:S02]  /*80c0*/  LOP3.LUT R34, R19, 0xf000f, RZ, 0xc0, !PT ;  /* 0x000f000f13227812 */ /* 0x000fe400078ec0ff */
        /* <DEDUP_REMOVED lines=17> */
[----:B------:R-:W-:-:S02]  /*81e0*/  HADD2 R3, R3, -1056, -1056 ;  /* 0xe420e42003037430 */ /* 0x000fc40000000000 */
        /* <DEDUP_REMOVED lines=11> */
[----:B------:R-:W-:Y:S02]  /*82a0*/  LOP3.LUT R22, R18, 0x300030, R13, 0xf8, !PT ;  /* 0x0030003012167812 */ /* 0x000fe400078ef80d */
[----:B------:R-:W-:-:S02]  /*82b0*/  LOP3.LUT R52, R34, 0x300030, R21, 0xf8, !PT ;  /* 0x0030003022347812 */ /* 0x000fc400078ef815 */
[----:B--2---:R-:W-:Y:S02]  /*82c0*/  SHF.R.U32.HI R4, RZ, 0xc, R24 ;  /* 0x0000000cff047819 */ /* 0x004fe40000011618 */
        /* <DEDUP_REMOVED lines=13> */
[----:B------:R-:W-:Y:S02]  /*83a0*/  LOP3.LUT R61, R33, 0x300030, R54, 0xf8, !PT ;  /* 0x00300030213d7812 */ /* 0x000fe400078ef836 */
[----:B------:R-:W-:Y:S02]  /*83b0*/  LOP3.LUT R25, R25, 0xf000f, RZ, 0xc0, !PT ;  /* 0x000f000f19197812 */ /* 0x000fe400078ec0ff */
[----:B------:R-:W-:Y:S02]  /*83c0*/  SHF.R.U32.HI R6, RZ, 0xa, R20 ;  /* 0x0000000aff067819 */ /* 0x000fe40000011614 */
[----:B------:R-:W-:-:S02]  /*83d0*/  LOP3.LUT R14, R20, 0x3f003f, RZ, 0xc0, !PT ;  /* 0x003f003f140e7812 */ /* 0x000fc400078ec0ff */
[----:B------:R-:W-:Y:S02]  /*83e0*/  LOP3.LUT R33, R26, 0x3f003f, RZ, 0xc0, !PT ;  /* 0x003f003f1a217812 */ /* 0x000fe400078ec0ff */
[----:B------:R-:W-:Y:S02]  /*83f0*/  SHF.R.U32.HI R34, RZ, 0x6, R26 ;  /* 0x00000006ff227819 */ /* 0x000fe4000001161a */
[----:B------:R-:W-:Y:S02]  /*8400*/  SHF.R.U32.HI R58, RZ, 0x6, R27 ;  /* 0x00000006ff3a7819 */ /* 0x000fe4000001161b */
[----:B------:R-:W-:Y:S02]  /*8410*/  SHF.R.U32.HI R20, RZ, 0x6, R20 ;  /* 0x00000006ff147819 */ /* 0x000fe40000011614 */
[----:B------:R-:W-:Y:S02]  /*8420*/  LOP3.LUT R26, R23, 0xf000f, RZ, 0xc0, !PT ;  /* 0x000f000f171a7812 */ /* 0x000fe400078ec0ff */
[----:B------:R-:W-:-:S02]  /*8430*/  LOP3.LUT R23, R4, 0x300030, R29, 0xf8, !PT ;  /* 0x0030003004177812 */ /* 0x000fc400078ef81d */
[----:B------:R-:W-:Y:S02]  /*8440*/  LOP3.LUT R13, R13, 0x64006400, RZ, 0xfc, !PT ;  /* 0x640064000d0d7812 */ /* 0x000fe400078efcff */
[----:B------:R-:W-:Y:S02]  /*8450*/  LOP3.LUT R24, R24, 0x3f003f, RZ, 0xc0, !PT ;  /* 0x003f003f18187812 */ /* 0x000fe400078ec0ff */
[----:B------:R-:W-:Y:S02]  /*8460*/  LOP3.LUT R62, R25, 0x300030, R62, 0xf8, !PT ;  /* 0x00300030193e7812 */ /* 0x000fe400078ef83e */
[----:B------:R-:W-:Y:S02]  /*8470*/  LOP3.LUT R4, R11, 0x64006400, RZ, 0xfc, !PT ;  /* 0x640064000b047812 */ /* 0x000fe400078efcff */
[----:B------:R-:W-:Y:S02]  /*8480*/  LOP3.LUT R57, R27, 0x3f003f, RZ, 0xc0, !PT ;  /* 0x003f003f1b397812 */ /* 0x000fe400078ec0ff */
[----:B------:R-:W-:-:S02]  /*8490*/  LOP3.LUT R11, R12, 0x64006400, RZ, 0xfc, !PT ;  /* 0x640064000c0b7812 */ /* 0x000fc400078efcff */
[----:B------:R-:W-:Y:S01]  /*84a0*/  LOP3.LUT R25, R18, 0x64006400, RZ, 0xfc, !PT ;  /* 0x6400640012197812 */ /* 0x000fe200078efcff */
[----:B------:R-:W-:Y:S01]  /*84b0*/  HADD2 R18, R32, -1056, -1056 ;  /* 0xe420e42020127430 */ /* 0x000fe20000000000 */
        /* <DEDUP_REMOVED lines=74> */
[----:B------:R-:W-:Y:S01]  /*8960*/  HFMA2 R12, R27, R14, R12 ;  /* 0x0000000e1b0c7231 */ /* 0x000fe2000000000c */
[----:B------:R-:W-:Y:S01]  /*8970*/  PRMT R13, R16, 0x7610, R0 ;  /* 0x00007610100d7816 */ /* 0x000fe20000000000 */
        /* <DEDUP_REMOVED lines=29> */
[----:B------:R-:W-:-:S05]  /*8b50*/  PRMT R13, R0, 0x7610, R16 ;  /* 0x00007610000d7816 */ /* 0x000fca0000000010 */
[----:B------:R-:W-:-:S07]  /*8b60*/  HFMA2 R42, R66, R13, R42 ;  /* 0x0000000d422a7231 */ /* 0x000fce000000002a */
.L_x_2191:
        /* <DEDUP_REMOVED lines=48> */
.L_x_2192:
        /* <DEDUP_REMOVED lines=41> */
[----:B------:R-:W-:Y:S02]  /*9100*/  PRMT R4, R16, 0x7610, R0 ;  /* 0x0000761010047816 */ /* 0x000fe40000000000 */
[----:B------:R-:W-:-:S04]  /*9110*/  PRMT R5, R5, 0x5410, R12 ;  /* 0x0000541005057816 */ /* 0x000fc8000000000c */
[----:B------:R-:W-:Y:S01]  /*9120*/  HFMA2.MMA R39, R11, R4, R39 ;  /* 0x000000040b277235 */ /* 0x000fe20000000027 */
[----:B------:R-:W-:-:S05]  /*9130*/  PRMT R4, R0, 0x7610, R16 ;  /* 0x0000761000047816 */ /* 0x000fca0000000010 */
[----:B------:R-:W-:-:S07]  /*9140*/  HFMA2 R38, R5, R4, R38 ;  /* 0x0000000405267231 */ /* 0x000fce0000000026 */
.L_x_2190:
        /* <DEDUP_REMOVED lines=17> */
[--C-:B------:R-:W-:Y:S02]  /*9260*/  SHF.R.U32.HI R14, RZ, 0xc, R15.reuse ;  /* 0x0000000cff0e7819 */ /* 0x100fe4000001160f */
[----:B------:R-:W-:Y:S02]  /*9270*/  LOP3.LUT R55, R15, 0x3f003f, RZ, 0xc0, !PT ;  /* 0x003f003f0f377812 */ /* 0x000fe400078ec0ff */
[----:B------:R-:W-:Y:S02]  /*9280*/  SHF.R.U32.HI R56, RZ, 0x6, R15 ;  /* 0x00000006ff387819 */ /* 0x000fe4000001160f */
[----:B------:R-:W-:Y:S02]  /*9290*/  LOP3.LUT R5, R6, 0xf000f, RZ, 0xc0, !PT ;  /* 0x000f000f06057812 */ /* 0x000fe400078ec0ff */
[----:B----4-:R-:W-:-:S02]  /*92a0*/  SHF.R.U32.HI R15, RZ, 0x8, R21 ;  /* 0x00000008ff0f7819 */ /* 0x010fc40000011615 */
[--C-:B------:R-:W-:Y:S02]  /*92b0*/  SHF.R.U32.HI R29, RZ, 0xa, R21.reuse ;  /* 0x0000000aff1d7819 */ /* 0x100fe40000011615 */
[----:B------:R-:W-:Y:S02]  /*92c0*/  LOP3.LUT R28, R21, 0x3f003f, RZ, 0xc0, !PT ;  /* 0x003f003f151c7812 */ /* 0x000fe400078ec0ff */
[----:B------:R-:W-:Y:S02]  /*92d0*/  SHF.R.U32.HI R30, RZ, 0x6, R21 ;  /* 0x00000006ff1e7819 */ /* 0x000fe40000011615 */
[----:B------:R-:W-:Y:S02]  /*92e0*/  LOP3.LUT R6, R19, 0xf000f, RZ, 0xc0, !PT ;  /* 0x000f000f13067812 */ /* 0x000fe400078ec0ff */
[----:B------:R-:W-:Y:S02]  /*92f0*/  SHF.R.U32.HI R21, RZ, 0x8, R22 ;  /* 0x00000008ff157819 */ /* 0x000fe40000011616 */
[----:B------:R-:W-:-:S02]  /*9300*/  SHF.R.U32.HI R54, RZ, 0x8, R23 ;  /* 0x00000008ff367819 */ /* 0x000fc40000011617 */
[----:B------:R-:W-:Y:S02]  /*9310*/  LOP3.LUT R34, R33, 0xf000f, RZ, 0xc0, !PT ;  /* 0x000f000f21227812 */ /* 0x000fe400078ec0ff */
[----:B------:R-:W-:Y:S02]  /*9320*/  LOP3.LUT R19, R14, 0xf000f, RZ, 0xc0, !PT ;  /* 0x000f000f0e137812 */ /* 0x000fe400078ec0ff */
[--C-:B------:R-:W-:Y:S02]  /*9330*/  SHF.R.U32.HI R53, RZ, 0xa, R22.reuse ;  /* 0x0000000aff357819 */ /* 0x100fe40000011616 */
[----:B------:R-:W-:Y:S02]  /*9340*/  LOP3.LUT R35, R22, 0x3f003f, RZ, 0xc0, !PT ;  /* 0x003f003f16237812 */ /* 0x000fe400078ec0ff */
[----:B------:R-:W-:Y:S02]  /*9350*/  SHF.R.U32.HI R36, RZ, 0x6, R22 ;  /* 0x00000006ff247819 */ /* 0x000fe40000011616 */
[----:B------:R-:W-:-:S02]  /*9360*/  LOP3.LUT R22, R6, 0x300030, R15, 0xf8, !PT ;  /* 0x0030003006167812 */ /* 0x000fc400078ef80f */
[----:B------:R-:W-:Y:S02]  /*9370*/  LOP3.LUT R3, R12, 0x3f003f, RZ, 0xc0, !PT ;  /* 0x003f003f0c037812 */ /* 0x000fe400078ec0ff */
[----:B------:R-:W-:Y:S02]  /*9380*/  SHF.R.U32.HI R4, RZ, 0x8, R20 ;  /* 0x00000008ff047819 */ /* 0x000fe40000011614 */
[----:B------:R-:W-:Y:S02]  /*9390*/  LOP3.LUT R52, R34, 0x300030, R21, 0xf8, !PT ;  /* 0x0030003022347812 */ /* 0x000fe400078ef815 */
[----:B------:R-:W-:Y:S02]  /*93a0*/  LOP3.LUT R61, R19, 0x300030, R54, 0xf8, !PT ;  /* 0x00300030133d7812 */ /* 0x000fe400078ef836 */
[----:B---3--:R-:W-:Y:S02]  /*93b0*/  SHF.R.U32.HI R6, RZ, 0xc, R24 ;  /* 0x0000000cff067819 */ /* 0x008fe40000011618 */
[----:B------:R-:W-:-:S02]  /*93c0*/  SHF.R.U32.HI R12, RZ, 0x6, R12 ;  /* 0x00000006ff0c7819 */ /* 0x000fc4000001160c */
[--C-:B------:R-:W-:Y:S02]  /*93d0*/  SHF.R.U32.HI R62, RZ, 0xa, R23.reuse ;  /* 0x0000000aff3e7819 */ /* 0x100fe40000011617 */
[----:B------:R-:W-:Y:S02]  /*93e0*/  LOP3.LUT R59, R23, 0x3f003f, RZ, 0xc0, !PT ;  /* 0x003f003f173b7812 */ /* 0x000fe400078ec0ff */
[----:B------:R-:W-:Y:S02]  /*93f0*/  SHF.R.U32.HI R60, RZ, 0x6, R23 ;  /* 0x00000006ff3c7819 */ /* 0x000fe40000011617 */
[--C-:B------:R-:W-:Y:S02]  /*9400*/  SHF.R.U32.HI R15, RZ, 0xc, R25.reuse ;  /* 0x0000000cff0f7819 */ /* 0x100fe40000011619 */
[----:B------:R-:W-:Y:S02]  /*9410*/  LOP3.LUT R19, R25, 0x3f003f, RZ, 0xc0, !PT ;  /* 0x003f003f19137812 */ /* 0x000fe400078ec0ff */
[----:B------:R-:W-:-:S02]  /*9420*/  SHF.R.U32.HI R21, RZ, 0x6, R25 ;  /* 0x00000006ff157819 */ /* 0x000fc40000011619 */
[----:B------:R-:W-:Y:S02]  /*9430*/  SHF.R.U32.HI R23, RZ, 0xc, R26 ;  /* 0x0000000cff177819 */ /* 0x000fe4000001161a */
[----:B------:R-:W-:Y:S02]  /*9440*/  SHF.R.U32.HI R25, RZ, 0xc, R27 ;  /* 0x0000000cff197819 */ /* 0x000fe4000001161b */
[----:B------:R-:W-:Y:S02]  /*9450*/  LOP3.LUT R17, R13, 0x3f003f, RZ, 0xc0, !PT ;  /* 0x003f003f0d117812 */ /* 0x000fe400078ec0ff */
[----:B------:R-:W-:Y:S02]  /*9460*/  SHF.R.U32.HI R18, RZ, 0x6, R13 ;  /* 0x00000006ff127819 */ /* 0x000fe4000001160d */
[----:B------:R-:W-:Y:S02]  /*9470*/  SHF.R.U32.HI R11, RZ, 0xa, R20 ;  /* 0x0000000aff0b7819 */ /* 0x000fe40000011614 */
[----:B------:R-:W-:-:S02]  /*9480*/  LOP3.LUT R14, R5, 0x300030, R4, 0xf8, !PT ;  /* 0x00300030050e7812 */ /* 0x000fc400078ef804 */
        /* <DEDUP_REMOVED lines=137> */
.L_x_2194:
        /* <DEDUP_REMOVED lines=48> */
.L_x_2195:
        /* <DEDUP_REMOVED lines=45> */
.L_x_2193:
        /* <DEDUP_REMOVED lines=8> */
.L_x_2189:
        /* <DEDUP_REMOVED lines=11> */
.L_x_2210:
        /* <DEDUP_REMOVED lines=41> */
[C---:B------:R-:W-:Y:S02]  /*a6b0*/  LOP3.LUT R20, R24.reuse, 0xf000f, RZ, 0xc0, !PT ;  /* 0x000f000f18147812 */ /* 0x040fe400078ec0ff */
        /* <DEDUP_REMOVED lines=25> */
[-C--:B------:R-:W-:Y:S02]  /*a850*/  HFMA2 R24, R5, R10.reuse.H0_H0, -72, -72 ;  /* 0xd480d48005187431 */ /* 0x080fe4000004000a */
[----:B------:R-:W-:Y:S02]  /*a860*/  HADD2 R25, R6, -1032, -1032 ;  /* 0xe408e40806197430 */ /* 0x000fe40000000000 */
        /* <DEDUP_REMOVED lines=93> */
.L_x_2199:
        /* <DEDUP_REMOVED lines=94> */
.L_x_2201:
        /* <DEDUP_REMOVED lines=10> */
[----:B------:R-:W-:Y:S02]  /*b4c0*/  HADD2.F32 R3, -RZ, R15.H0_H0 ;  /* 0x2000000fff037230 */ /* 0x000fe40000004100 */
[----:B------:R-:W-:Y:S02]  /*b4d0*/  HADD2.F32 R31, -RZ, R2.H1_H1 ;  /* 0x30000002ff1f7230 */ /* 0x000fe40000004100 */
[-C--:B------:R-:W-:Y:S01]  /*b4e0*/  FFMA.FTZ R4, R4, R6.reuse, RZ ;  /* 0x0000000604047223 */ /* 0x080fe200000100ff */
[----:B------:R-:W-:Y:S02]  /*b4f0*/  HADD2.F32 R2, -RZ, R17.H0_H0 ;  /* 0x20000011ff027230 */ /* 0x000fe40000004100 */
[----:B------:R-:W-:Y:S01]  /*b500*/  FFMA.FTZ R34, R3, R6, RZ ;  /* 0x0000000603227223 */ /* 0x000fe200000100ff */
[----:B------:R-:W-:-:S02]  /*b510*/  HADD2.F32 R15, -RZ, R15.H1_H1 ;  /* 0x3000000fff0f7230 */ /* 0x000fc40000004100 */
[-C--:B------:R-:W-:Y:S01]  /*b520*/  FFMA.FTZ R4, R19, R31.reuse, R4 ;  /* 0x0000001f13047223 */ /* 0x080fe20000010004 */
        /* <DEDUP_REMOVED lines=74> */
.L_x_2200:
[----:B------:R-:W0:Y:S02]  /*b9d0*/  LDC R15, c[0x0][0x23c] ;  /* 0x00008f00ff0f7b82 */ /* 0x000e240000000800 */
[----:B0-----:R-:W-:-:S05]  /*b9e0*/  IMAD.WIDE R12, R15, 0x4, R8 ;  /* 0x000000040f0c7825 */ /* 0x001fca00078e0208 */
[----:B------:R-:W2:Y:S02]  /*b9f0*/  LDG.E.128.CONSTANT R20, desc[UR6][R12.64] ;  /* 0x000000060c147981 */ /* 0x000ea4000c1e9d00 */
[C---:B--2---:R-:W-:Y:S02]  /*ba00*/  LOP3.LUT R2, R20.reuse, 0xf000f, RZ, 0xc0, !PT ;  /* 0x000f000f14027812 */ /* 0x044fe400078ec0ff */
[----:B------:R-:W-:Y:S02]  /*ba10*/  LOP3.LUT R3, R20, 0xf000f0, RZ, 0xc0, !PT ;  /* 0x00f000f014037812 */ /* 0x000fe400078ec0ff */
[----:B------:R-:W-:Y:S02]  /*ba20*/  LOP3.LUT R6, R21, 0xf000f0, RZ, 0xc0, !PT ;  /* 0x00f000f015067812 */ /* 0x000fe400078ec0ff */
[C---:B------:R-:W-:Y:S02]  /*ba30*/  LOP3.LUT R17, R22.reuse, 0xf000f, RZ, 0xc0, !PT ;  /* 0x000f000f16117812 */ /* 0x040fe400078ec0ff */
        /* <DEDUP_REMOVED lines=139> */
.L_x_2202:
        /* <DEDUP_REMOVED lines=94> */
.L_x_2204:
        /* <DEDUP_REMOVED lines=91> */
.L_x_2203:
[----:B------:R-:W-:-:S05]  /*ce80*/  IMAD.WIDE R12, R15, 0x4, R12 ;  /* 0x000000040f0c7825 */ /* 0x000fca00078e020c */
        /* <DEDUP_REMOVED lines=144> */
.L_x_2205:
        /* <DEDUP_REMOVED lines=94> */
.L_x_2207:
        /* <DEDUP_REMOVED lines=91> */
.L_x_2206:
        /* <DEDUP_REMOVED lines=11> */
[C---:B------:R-:W-:Y:S02]  /*e3d0*/  LOP3.LUT R23, R14.reuse, 0xf000f, RZ, 0xc0, !PT ;  /* 0x000f000f0e177812 */ /* 0x040fe400078ec0ff */
        /* <DEDUP_REMOVED lines=133> */
.L_x_2208:
        /* <DEDUP_REMOVED lines=94> */
.L_x_2209:
[----:B------:R-:W-:Y:S05]  /*f210*/  @P0 BRA `(.L_x_2198) ;  /* 0x0000000400680947 */ /* 0x000fea0003800000 */
[----:B------:R-:W0:Y:S01]  /*f220*/  LDS.64 R2, [UR4+0x130] ;  /* 0x00013004ff027984 */ /* 0x000e220008000a00 */
[----:B------:R-:W-:Y:S02]  /*f230*/  HADD2.F32 R4, -RZ, R23.H0_H0 ;  /* 0x20000017ff047230 */ /* 0x000fe40000004100 */
[----:B------:R-:W-:Y:S01]  /*f240*/  HADD2.F32 R5, -RZ, R25.H0_H0 ;  /* 0x20000019ff057230 */ /* 0x000fe20000004100 */
[----:B------:R-:W1:Y:S01]  /*f250*/  LDS.64 R12, [UR4+0x138] ;  /* 0x00013804ff0c7984 */ /* 0x000e620008000a00 */
[--C-:B0-----:R-:W-:Y:S02]  /*f260*/  HADD2.F32 R6, -RZ, R2.reuse.H0_H0 ;  /* 0x20000002ff067230 */ /* 0x101fe40000004100 */
[----:B------:R-:W-:Y:S02]  /*f270*/  HADD2.F32 R30, -RZ, R2.H1_H1 ;  /* 0x30000002ff1e7230 */ /* 0x000fe40000004100 */
[--C-:B------:R-:W-:Y:S02]  /*f280*/  HADD2.F32 R32, -RZ, R3.reuse.H0_H0 ;  /* 0x20000003ff207230 */ /* 0x100fe40000004100 */
[----:B------:R-:W-:Y:S01]  /*f290*/  FFMA.FTZ R35, R4, R6, RZ ;  /* 0x0000000604237223 */ /* 0x000fe200000100ff */
[----:B------:R-:W-:-:S02]  /*f2a0*/  HADD2.F32 R33, -RZ, R3.H1_H1 ;  /* 0x30000003ff217230 */ /* 0x000fc40000004100 */
[-C--:B------:R-:W-:Y:S01]  /*f2b0*/  FFMA.FTZ R5, R5, R6.reuse, RZ ;  /* 0x0000000605057223 */ /* 0x080fe200000100ff */
[----:B------:R-:W-:Y:S02]  /*f2c0*/  HADD2.F32 R2, -RZ, R24.H0_H0 ;  /* 0x20000018ff027230 */ /* 0x000fe40000004100 */
[----:B------:R-:W-:Y:S02]  /*f2d0*/  HADD2.F32 R3, -RZ, R22.H0_H0 ;  /* 0x20000016ff037230 */ /* 0x000fe40000004100 */
[----:B------:R-:W-:Y:S02]  /*f2e0*/  HADD2.F32 R24, -RZ, R24.H1_H1 ;  /* 0x30000018ff187230 */ /* 0x000fe40000004100 */
[-C--:B------:R-:W-:Y:S01]  /*f2f0*/  FFMA.FTZ R31, R2, R6.reuse, RZ ;  /* 0x00000006021f7223 */ /* 0x080fe200000100ff */
[----:B------:R-:W-:Y:S02]  /*f300*/  HADD2.F32 R22, -RZ, R22.H1_H1 ;  /* 0x30000016ff167230 */ /* 0x000fe40000004100 */
[----:B------:R-:W-:Y:S01]  /*f310*/  FFMA.FTZ R3, R3, R6, RZ ;  /* 0x0000000603037223 */ /* 0x000fe200000100ff */
        /* <DEDUP_REMOVED lines=74> */
.L_x_2198:
[----:B------:R-:W0:Y:S01]  /*f7c0*/  LDC R45, c[0x0][0x23c] ;  /* 0x00008f00ff2d7b82 */ /* 0x000e220000000800 */
[----:B------:R-:W-:Y:S01]  /*f7d0*/  IADD3 R48, R48, 0x20, RZ ;  /* 0x0000002030307810 */ /* 0x000fe20007ffe0ff */
[----:B------:R-:W-:-:S03]  /*f7e0*/  UIADD3 UR4, UR4, 0x40, URZ ;  /* 0x0000004004047890 */ /* 0x000fc6000fffe03f */
[C---:B------:R-:W-:Y:S02]  /*f7f0*/  ISETP.GE.AND P2, PT, R48.reuse, UR5, PT ;  /* 0x0000000530007c0c */ /* 0x040fe4000bf46270 */
[----:B------:R-:W-:Y:S01]  /*f800*/  ISETP.LT.AND P3, PT, R48, R46, PT ;  /* 0x0000002e3000720c */ /* 0x000fe20003f61270 */
[----:B0-----:R-:W-:-:S12]  /*f810*/  IMAD.WIDE R8, R45, 0x10, R8 ;  /* 0x000000102d087825 */ /* 0x001fd800078e0208 */
[----:B------:R-:W-:Y:S05]  /*f820*/  @!P2 BRA P3, `(.L_x_2210) ;  /* 0xffffffa800fca947 */ /* 0x000fea000183ffff */
.L_x_2197:
        /* <DEDUP_REMOVED lines=8> */
.L_x_2215:
[----:B------:R-:W-:Y:S01]  /*f8b0*/  ISETP.NE.AND P2, PT, R48, R37, PT ;  /* 0x000000253000720c */ /* 0x000fe20003f45270 */
[----:B------:R-:W0:-:S12]  /*f8c0*/  LDC R45, c[0x0][0x23c] ;  /* 0x00008f00ff2d7b82 */ /* 0x000e180000000800 */
[----:B------:R-:W1:Y:S01]  /*f8d0*/  @!P2 LDC.64 R4, c[0x0][0x248] ;  /* 0x00009200ff04ab82 */ /* 0x000e620000000a00 */
[----:B------:R-:W-:Y:S02]  /*f8e0*/  @!P2 IADD3 R44, R44, 0x1, RZ ;  /* 0x000000012c2ca810 */ /* 0x000fe40007ffe0ff */
[----:B------:R-:W-:Y:S02]  /*f8f0*/  @!P2 LEA R3, R48, 0x1, 0x1 ;  /* 0x000000013003a811 */ /* 0x000fe400078e08ff */
[----:B------:R-:W-:Y:S01]  /*f900*/  @!P2 LEA R17, R44, R1, 0x3 ;  /* 0x000000012c11a211 */ /* 0x000fe200078e18ff */
[----:B0-----:R-:W-:Y:S02]  /*f910*/  IMAD.WIDE R6, R45, 0x4, R8 ;  /* 0x000000042d067825 */ /* 0x001fe400078e0208 */
[----:B-----5:R-:W5:Y:S04]  /*f920*/  LDG.E.128.CONSTANT R8, desc[UR6][R8.64] ;  /* 0x0000000608087981 */ /* 0x020f68000c1e9d00 */
        /* <DEDUP_REMOVED lines=41> */
[----:B------:R-:W-:Y:S02]  /*fbc0*/  LOP3.LUT R13, R17, 0x10001, RZ, 0xc0, !PT ;  /* 0x00010001110d7812 */ /* 0x000fe400078ec0ff */
[----:B------:R-:W-:-:S02]  /*fbd0*/  PRMT R17, R14, 0x7610, R17 ;  /* 0x000076100e117816 */ /* 0x000fc40000000011 */
[----:B------:R-:W-:Y:S02]  /*fbe0*/  LOP3.LUT R23, R13, 0x20002, R20, 0xf8, !PT ;  /* 0x000200020d177812 */ /* 0x000fe400078ef814 */
[----:B------:R-:W-:Y:S02]  /*fbf0*/  SHF.R.U32.HI R33, RZ, 0xe, R15 ;  /* 0x0000000eff217819 */ /* 0x000fe4000001160f */
[----:B------:R-:W-:Y:S02]  /*fc00*/  LOP3.LUT R21, R21, 0x10001, RZ, 0xc0, !PT ;  /* 0x0001000115157812 */ /* 0x000fe400078ec0ff */
[----:B------:R-:W-:Y:S02]  /*fc10*/  LOP3.LUT R13, R27, 0x10001, RZ, 0xc0, !PT ;  /* 0x000100011b0d7812 */ /* 0x000fe400078ec0ff */
[----:B------:R-:W-:Y:S02]  /*fc20*/  LOP3.LUT R14, R32, 0x10001, RZ, 0xc0, !PT ;  /* 0x00010001200e7812 */ /* 0x000fe400078ec0ff */
[----:B------:R-:W-:-:S02]  /*fc30*/  LOP3.LUT R27, R21, 0x20002, R26, 0xf8, !PT ;  /* 0x00020002151b7812 */ /* 0x000fc400078ef81a */
[----:B------:R-:W-:Y:S02]  /*fc40*/  LOP3.LUT R32, R13, 0x20002, R28, 0xf8, !PT ;  /* 0x000200020d207812 */ /* 0x000fe400078ef81c */
[----:B------:R-:W-:Y:S02]  /*fc50*/  LOP3.LUT R36, R14, 0x20002, R33, 0xf8, !PT ;  /* 0x000200020e247812 */ /* 0x000fe400078ef821 */
[C---:B------:R-:W-:Y:S02]  /*fc60*/  LOP3.LUT R34, R15.reuse, 0x380038, RZ, 0xc0, !PT ;  /* 0x003800380f227812 */ /* 0x040fe400078ec0ff */
[----:B------:R-:W-:Y:S02]  /*fc70*/  SHF.R.U32.HI R57, RZ, 0x6, R15 ;  /* 0x00000006ff397819 */ /* 0x000fe4000001160f */
[----:B------:R-:W-:Y:S02]  /*fc80*/  LOP3.LUT R65, R15, 0x70007, RZ, 0xc0, !PT ;  /* 0x000700070f417812 */ /* 0x000fe400078ec0ff */
[----:B------:R-:W-:-:S02]  /*fc90*/  PRMT R15, R50, 0x9910, RZ ;  /* 0x00009910320f7816 */ /* 0x000fc400000000ff */
[----:B------:R-:W-:Y:S02]  /*fca0*/  LOP3.LUT R80, R19, 0x64006400, RZ, 0xfc, !PT ;  /* 0x6400640013507812 */ /* 0x000fe400078efcff */
[----:B------:R-:W-:Y:S02]  /*fcb0*/  ISETP.NE.AND P2, PT, R15, RZ, PT ;  /* 0x000000ff0f00720c */ /* 0x000fe40003f45270 */
        /* <DEDUP_REMOVED lines=19> */
[----:B------:R-:W-:Y:S01]  /*fdf0*/  HFMA2 R76, R76, R25.H0_H0, -132, -132 ;  /* 0xd820d8204c4c7431 */ /* 0x000fe20000040019 */
[----:B------:R-:W-:Y:S02]  /*fe00*/  LOP3.LUT R94, R71, 0x64006400, RZ, 0xfc, !PT ;  /* 0x64006400475e7812 */ /* 0x000fe400078efcff */
        /* <DEDUP_REMOVED lines=9> */
[----:B------:R-:W-:Y:S02]  /*fea0*/  ISETP.GE.AND P3, PT, R47, 0x2, PT ;  /* 0x000000022f00780c */ /* 0x000fe40003f66270 */
[----:B--2---:R-:W-:-:S02]  /*feb0*/  SHF.R.U32.HI R26, RZ, 0xd, R5 ;  /* 0x0000000dff1a7819 */ /* 0x004fc40000011605 */
[C---:B------:R-:W-:Y:S02]  /*fec0*/  LOP3.LUT R28, R5.reuse, 0x380038, RZ, 0xc0, !PT ;  /* 0x00380038051c7812 */ /* 0x040fe400078ec0ff */
[----:B------:R-:W-:Y:S02]  /*fed0*/  SHF.R.U32.HI R14, RZ, 0x6, R5 ;  /* 0x00000006ff0e7819 */ /* 0x000fe40000011605 */
[----:B------:R-:W-:Y:S02]  /*fee0*/  LOP3.LUT R62, R5, 0x70007, RZ, 0xc0, !PT ;  /* 0x00070007053e7812 */ /* 0x000fe400078ec0ff */
[----:B------:R-:W-:Y:S02]  /*fef0*/  SHF.R.U32.HI R5, RZ, 0xd, R6 ;  /* 0x0000000dff057819 */ /* 0x000fe40000011606 */
[----:B------:R-:W-:Y:S02]  /*ff00*/  SHF.R.U32.HI R20, RZ, 0xd, R4 ;  /* 0x0000000dff147819 */ /* 0x000fe40000011604 */
[----:B------:R-:W-:-:S02]  /*ff10*/  LOP3.LUT R5, R32, 0x40004, R5, 0xf8, !PT ;  /* 0x0004000420057812 */ /* 0x000fc400078ef805 */
[C---:B------:R-:W-:Y:S02]  /*ff20*/  LOP3.LUT R21, R4.reuse, 0x380038, RZ, 0xc0, !PT ;  /* 0x0038003804157812 */ /* 0x040fe400078ec0ff */
[----:B------:R-:W-:Y:S02]  /*ff30*/  SHF.R.U32.HI R13, RZ, 0x6, R4 ;  /* 0x00000006ff0d7819 */ /* 0x000fe40000011604 */
[----:B------:R-:W-:Y:S02]  /*ff40*/  LOP3.LUT R61, R4, 0x70007, RZ, 0xc0, !PT ;  /* 0x00070007043d7812 */ /* 0x000fe400078ec0ff */
[----:B------:R-:W-:Y:S02]  /*ff50*/  LOP3.LUT R32, R10, 0x380038, RZ, 0xc0, !PT ;  /* 0x003800380a207812 */ /* 0x000fe400078ec0ff */
[----:B------:R-:W-:Y:S02]  /*ff60*/  LOP3.LUT R4, R23, 0x40004, R20, 0xf8, !PT ;  /* 0x0004000417047812 */ /* 0x000fe400078ef814 */
[----:B------:R-:W-:-:S02]  /*ff70*/  SHF.R.U32.HI R35, RZ, 0xd, R7 ;  /* 0x0000000dff237819 */ /* 0x000fc40000011607 */
[----:B------:R-:W-:Y:S02]  /*ff80*/  LOP3.LUT R23, R8, 0x380038, RZ, 0xc0, !PT ;  /* 0x0038003808177812 */ /* 0x000fe400078ec0ff */
[C---:B------:R-:W-:Y:S02]  /*ff90*/  LOP3.LUT R33, R6.reuse, 0x380038, RZ, 0xc0, !PT ;  /* 0x0038003806217812 */ /* 0x040fe400078ec0ff */
[----:B------:R-:W-:Y:S02]  /*ffa0*/  SHF.R.U32.HI R15, RZ, 0x6, R6 ;  /* 0x00000006ff0f7819 */ /* 0x000fe40000011606 */
[----:B------:R-:W-:Y:S02]  /*ffb0*/  LOP3.LUT R66, R6, 0x70007, RZ, 0xc0, !PT ;  /* 0x0007000706427812 */ /* 0x000fe400078ec0ff */
[----:B------:R-:W-:Y:S02]  /*ffc0*/  LOP3.LUT R6, R27, 0x40004, R26, 0xf8, !PT ;  /* 0x000400041b067812 */ /* 0x000fe400078ef81a */
[----:B------:R-:W-:-:S02]  /*ffd0*/  LOP3.LUT R72, R32, 0x64006400, RZ, 0xfc, !PT ;  /* 0x6400640020487812 */ /* 0x000fc400078efcff */
[C---:B------:R-:W-:Y:S02]  /*ffe0*/  LOP3.LUT R69, R7.reuse, 0x380038, RZ, 0xc0, !PT ;  /* 0x0038003807457812 */ /* 0x040fe400078ec0ff */
[----:B------:R-:W-:Y:S01]  /*fff0*/  SHF.R.U32.HI R59, RZ, 0x6, R7 ;  /* 0x00000006ff3b7819 */ /* 0x000fe20000011607 */
[-C--:B------:R-:W-:Y:S01]  /*10000*/  HFMA2 R75, R72, R25.reuse.H0_H0, -132, -132 ;  /* 0xd820d820484b7431 */ /* 0x080fe20000040019 */
[----:B------:R-:W-:Y:S02]  /*10010*/  LOP3.LUT R67, R7, 0x70007, RZ, 0xc0, !PT ;  /* 0x0007000707437812 */ /* 0x000fe400078ec0ff */
[----:B------:R-:W-:Y:S02]  /*10020*/  LOP3.LUT R26, R24, 0x64006400, RZ, 0xfc, !PT ;  /* 0x64006400181a7812 */ /* 0x000fe400078efcff */
[----:B------:R-:W-:Y:S02]  /*10030*/  LOP3.LUT R27, R11, 0x380038, RZ, 0xc0, !PT ;  /* 0x003800380b1b7812 */ /* 0x000fe400078ec0ff */
[----:B------:R-:W-:Y:S01]  /*10040*/  LOP3.LUT R32, R21, 0x64006400, RZ, 0xfc, !PT ;  /* 0x6400640015207812 */ /* 0x000fe200078efcff */
[----:B------:R-:W-:Y:S01]  /*10050*/  HFMA2 R79, R26, R25.H0_H0, -132, -132 ;  /* 0xd820d8201a4f7431 */ /* 0x000fe20000040019 */
[----:B------:R-:W-:-:S02]  /*10060*/  LOP3.LUT R7, R36, 0x40004, R35, 0xf8, !PT ;  /* 0x0004000424077812 */ /* 0x000fc400078ef823 */
        /* <DEDUP_REMOVED lines=177> */
[-C--:B------:R-:W-:Y:S01]  /*10b80*/  HFMA2.MMA R6, R32, R11.reuse, R5 ;  /* 0x0000000b20067235 */ /* 0x080fe20000000005 */
[----:B------:R-:W-:Y:S01]  /*10b90*/  PRMT R5, R0, 0x7610, R16 ;  /* 0x0000761000057816 */ /* 0x000fe20000000010 */
        /* <DEDUP_REMOVED lines=25> */
[----:B------:R-:W-:-:S10]  /*10d30*/  HFMA2 R42, R96, R5, R42 ;  /* 0x00000005602a7231 */ /* 0x000fd4000000002a */
.L_x_2213:
        /* <DEDUP_REMOVED lines=82> */
.L_x_2214:
        /* <DEDUP_REMOVED lines=79> */
.L_x_2212:
[----:B------:R-:W-:Y:S01]  /*11750*/  IADD3 R48, R48, 0x20, RZ ;  /* 0x0000002030307810 */ /* 0x000fe20007ffe0ff */
[----:B------:R-:W-:Y:S01]  /*11760*/  UIADD3 UR4, UR4, 0x40, URZ ;  /* 0x0000004004047890 */ /* 0x000fe2000fffe03f */
[----:B-----5:R-:W-:Y:S02]  /*11770*/  IMAD.WIDE R8, R45, 0x4, R2 ;  /* 0x000000042d087825 */ /* 0x020fe400078e0202 */
[C---:B------:R-:W-:Y:S02]  /*11780*/  ISETP.GE.AND P2, PT, R48.reuse, UR5, PT ;  /* 0x0000000530007c0c */ /* 0x040fe4000bf46270 */
[----:B------:R-:W-:-:S13]  /*11790*/  ISETP.LT.AND P3, PT, R48, R46, PT ;  /* 0x0000002e3000720c */ /* 0x000fda0003f61270 */
[----:B------:R-:W-:Y:S05]  /*117a0*/  @!P2 BRA P3, `(.L_x_2215) ;  /* 0xffffffe00040a947 */ /* 0x000fea000183ffff */
.L_x_2211:
[----:B------:R-:W-:Y:S05]  /*117b0*/  @!P1 EXIT ;  /* 0x000000000000994d */ /* 0x000fea0003800000 */
[----:B------:R-:W0:Y:S01]  /*117c0*/  S2R R0, SR_CTAID.X ;  /* 0x0000000000007919 */ /* 0x000e220000002500 */
[----:B------:R-:W1:Y:S01]  /*117d0*/  S2UR UR4, SR_CTAID.Y ;  /* 0x00000000000479c3 */ /* 0x000e620000002600 */
[----:B------:R-:W-:Y:S01]  /*117e0*/  HMUL2 R43, R43, R50.H0_H0 ;  /* 0x200000322b2b7232 */ /* 0x000fe20000000000 */
        /* <DEDUP_REMOVED lines=15> */
.L_x_2219:
[----:B------:R-:W0:Y:S02]  /*118e0*/  LDS R2, [R0] ;  /* 0x0000000000027984 */ /* 0x000e240000000800 */
[----:B0-----:R-:W-:-:S06]  /*118f0*/  HADD2 R3, R2, R43 ;  /* 0x0000002b02037230 */ /* 0x001fcc0000000000 */
[----:B------:R-:W0:Y:S02]  /*11900*/  ATOMS.CAST.SPIN R3, [R0], R2, R3 ;  /* 0x000000020003738d */ /* 0x000e240001800003 */
[----:B0-----:R-:W-:-:S13]  /*11910*/  ISETP.EQ.U32.AND P0, PT, R3, 0x1, PT ;  /* 0x000000010300780c */ /* 0x001fda0003f02070 */
[----:B------:R-:W-:Y:S05]  /*11920*/  @!P0 BRA `(.L_x_2219) ;  /* 0xfffffffc00ec8947 */ /* 0x000fea000383ffff */
[----:B------:R-:W-:Y:S05]  /*11930*/  BRA `(.L_x_2217) ;  /* 0x00000000000c7947 */ /* 0x000fea0003800000 */
.L_x_2218:
[----:B------:R-:W2:Y:S02]  /*11940*/  LD.E R0, desc[UR6][R4.64] ;  /* 0x0000000604007980 */ /* 0x000ea4000c101900 */
[----:B--2---:R-:W-:-:S05]  /*11950*/  IADD3 R3, R43, R0, RZ ;  /* 0x000000002b037210 */ /* 0x004fca0007ffe0ff */
[----:B------:R0:W-:Y:S02]  /*11960*/  ST.E desc[UR6][R4.64], R3 ;  /* 0x0000000304007985 */ /* 0x0001e4000c101906 */
.L_x_2217:
[----:B------:R-:W-:Y:S05]  /*11970*/  BSYNC B0 ;  /* 0x0000000000007941 */ /* 0x000fea0003800000 */
.L_x_2216:
[----:B------:R1:W-:Y:S01]  /*11980*/  ATOM.E.ADD.F16x2.RN.STRONG.GPU P0, RZ, desc[UR6][R4.64+0x4], R9 ;  /* 0x0000040904ff79a2 */ /* 0x0003e2000810e1c6 */
[----:B------:R-:W-:Y:S04]  /*11990*/  BSSY B0, `(.L_x_2220) ;  /* 0x000000f000007945 */ /* 0x000fe80003800000 */
[----:B-1----:R-:W-:Y:S05]  /*119a0*/  @P0 BRA `(.L_x_2221) ;  /* 0x0000000000340947 */ /* 0x002fea0003800000 */
[----:B------:R-:W1:Y:S02]  /*119b0*/  QSPC.E.S P0, RZ, [R4+0x4] ;  /* 0x0000040004ff73aa */ /* 0x000e640000000500 */
[----:B-1----:R-:W-:Y:S05]  /*119c0*/  @!P0 BRA `(.L_x_2222) ;  /* 0x0000000000208947 */ /* 0x002fea0003800000 */
[----:B------:R-:W-:-:S04]  /*119d0*/  MOV R2, R4 ;  /* 0x0000000400027202 */ /* 0x000fc80000000f00 */
[----:B------:R-:W-:-:S07]  /*119e0*/  MOV R0, R2 ;  /* 0x0000000200007202 */ /* 0x000fce0000000f00 */
.L_x_2223:
[----:B------:R-:W0:Y:S02]  /*119f0*/  LDS R2, [R0+0x4] ;  /* 0x0000040000027984 */ /* 0x000e240000000800 */
[----:B0-----:R-:W-:-:S10]  /*11a00*/  HFMA2.MMA R3, R2, 1, 1, R9 ;  /* 0x3c003c0002037835 */ /* 0x001fd40000000009 */
[----:B------:R-:W0:Y:S02]  /*11a10*/  ATOMS.CAST.SPIN R3, [R0+0x4], R2, R3 ;  /* 0x000004020003738d */ /* 0x000e240001800003 */
[----:B0-----:R-:W-:-:S13]  /*11a20*/  ISETP.EQ.U32.AND P0, PT, R3, 0x1, PT ;  /* 0x000000010300780c */ /* 0x001fda0003f02070 */
[----:B------:R-:W-:Y:S05]  /*11a30*/  @!P0 BRA `(.L_x_2223) ;  /* 0xfffffffc00ec8947 */ /* 0x000fea000383ffff */
[----:B------:R-:W-:Y:S05]  /*11a40*/  BRA `(.L_x_2221) ;  /* 0x00000000000c7947 */ /* 0x000fea0003800000 */
.L_x_2222:
[----:B------:R-:W0:Y:S02]  /*11a50*/  LD.E R0, desc[UR6][R4.64+0x4] ;  /* 0x0000040604007980 */ /* 0x000e24000c101900 */
[----:B0-----:R-:W-:-:S05]  /*11a60*/  IADD3 R3, R9, R0, RZ ;  /* 0x0000000009037210 */ /* 0x001fca0007ffe0ff */
[----:B------:R1:W-:Y:S02]  /*11a70*/  ST.E desc[UR6][R4.64+0x4], R3 ;  /* 0x0000040304007985 */ /* 0x0003e4000c101906 */
.L_x_2221:
[----:B------:R-:W-:Y:S05]  /*11a80*/  BSYNC B0 ;  /* 0x0000000000007941 */ /* 0x000fea0003800000 */
.L_x_2220:
        /* <DEDUP_REMOVED lines=13> */
.L_x_2227:
[----:B------:R-:W0:Y:S02]  /*11b60*/  LDS R2, [R0] ;  /* 0x0000000000027984 */ /* 0x000e240000000800 */
[----:B0-----:R-:W-:-:S06]  /*11b70*/  HADD2 R3, R2, R41 ;  /* 0x0000002902037230 */ /* 0x001fcc0000000000 */
[----:B------:R-:W0:Y:S02]  /*11b80*/  ATOMS.CAST.SPIN R3, [R0], R2, R3 ;  /* 0x000000020003738d */ /* 0x000e240001800003 */
[----:B0-----:R-:W-:-:S13]  /*11b90*/  ISETP.EQ.U32.AND P0, PT, R3, 0x1, PT ;  /* 0x000000010300780c */ /* 0x001fda0003f02070 */
[----:B------:R-:W-:Y:S05]  /*11ba0*/  @!P0 BRA `(.L_x_2227) ;  /* 0xfffffffc00ec8947 */ /* 0x000fea000383ffff */
[----:B------:R-:W-:Y:S05]  /*11bb0*/  BRA `(.L_x_2225) ;  /* 0x00000000000c7947 */ /* 0x000fea0003800000 */
.L_x_2226:
[----:B------:R-:W2:Y:S02]  /*11bc0*/  LD.E R0, desc[UR6][R4.64] ;  /* 0x0000000604007980 */ /* 0x000ea4000c101900 */
[----:B--2---:R-:W-:-:S05]  /*11bd0*/  IADD3 R3, R41, R0, RZ ;  /* 0x0000000029037210 */ /* 0x004fca0007ffe0ff */
[----:B------:R0:W-:Y:S02]  /*11be0*/  ST.E desc[UR6][R4.64], R3 ;  /* 0x0000000304007985 */ /* 0x0001e4000c101906 */
.L_x_2225:
[----:B------:R-:W-:Y:S05]  /*11bf0*/  BSYNC B0 ;  /* 0x0000000000007941 */ /* 0x000fea0003800000 */
.L_x_2224:
[----:B------:R1:W-:Y:S01]  /*11c00*/  ATOM.E.ADD.F16x2.RN.STRONG.GPU P0, RZ, desc[UR6][R4.64+0x4], R49 ;  /* 0x0000043104ff79a2 */ /* 0x0003e2000810e1c6 */
[----:B------:R-:W-:Y:S04]  /*11c10*/  BSSY B0, `(.L_x_2228) ;  /* 0x000000f000007945 */ /* 0x000fe80003800000 */
[----:B-1----:R-:W-:Y:S05]  /*11c20*/  @P0 BRA `(.L_x_2229) ;  /* 0x0000000000340947 */ /* 0x002fea0003800000 */
[----:B------:R-:W1:Y:S02]  /*11c30*/  QSPC.E.S P0, RZ, [R4+0x4] ;  /* 0x0000040004ff73aa */ /* 0x000e640000000500 */
[----:B-1----:R-:W-:Y:S05]  /*11c40*/  @!P0 BRA `(.L_x_2230) ;  /* 0x0000000000208947 */ /* 0x002fea0003800000 */
[----:B------:R-:W-:-:S04]  /*11c50*/  MOV R2, R4 ;  /* 0x0000000400027202 */ /* 0x000fc80000000f00 */
[----:B------:R-:W-:-:S07]  /*11c60*/  MOV R0, R2 ;  /* 0x0000000200007202 */ /* 0x000fce0000000f00 */
.L_x_2231:
[----:B------:R-:W0:Y:S02]  /*11c70*/  LDS R2, [R0+0x4] ;  /* 0x0000040000027984 */ /* 0x000e240000000800 */
[----:B0-----:R-:W-:-:S10]  /*11c80*/  HFMA2.MMA R3, R2, 1, 1, R49 ;  /* 0x3c003c0002037835 */ /* 0x001fd40000000031 */
[----:B------:R-:W0:Y:S02]  /*11c90*/  ATOMS.CAST.SPIN R3, [R0+0x4], R2, R3 ;  /* 0x000004020003738d */ /* 0x000e240001800003 */
[----:B0-----:R-:W-:-:S13]  /*11ca0*/  ISETP.EQ.U32.AND P0, PT, R3, 0x1, PT ;  /* 0x000000010300780c */ /* 0x001fda0003f02070 */
[----:B------:R-:W-:Y:S05]  /*11cb0*/  @!P0 BRA `(.L_x_2231) ;  /* 0xfffffffc00ec8947 */ /* 0x000fea000383ffff */
[----:B------:R-:W-:Y:S05]  /*11cc0*/  BRA `(.L_x_2229) ;  /* 0x00000000000c7947 */ /* 0x000fea0003800000 */
.L_x_2230:
[----:B------:R-:W0:Y:S02]  /*11cd0*/  LD.E R0, desc[UR6][R4.64+0x4] ;  /* 0x0000040604007980 */ /* 0x000e24000c101900 */
[----:B0-----:R-:W-:-:S05]  /*11ce0*/  IADD3 R3, R49, R0, RZ ;  /* 0x0000000031037210 */ /* 0x001fca0007ffe0ff */
[----:B------:R1:W-:Y:S02]  /*11cf0*/  ST.E desc[UR6][R4.64+0x4], R3 ;  /* 0x0000040304007985 */ /* 0x0003e4000c101906 */
.L_x_2229:
[----:B------:R-:W-:Y:S05]  /*11d00*/  BSYNC B0 ;  /* 0x0000000000007941 */ /* 0x000fea0003800000 */
.L_x_2228:
        /* <DEDUP_REMOVED lines=13> */
.L_x_2235:
[----:B------:R-:W0:Y:S02]  /*11de0*/  LDS R2, [R0] ;  /* 0x0000000000027984 */ /* 0x000e240000000800 */
[----:B0-----:R-:W-:-:S06]  /*11df0*/  HADD2 R3, R2, R39 ;  /* 0x0000002702037230 */ /* 0x001fcc0000000000 */
[----:B------:R-:W0:Y:S02]  /*11e00*/  ATOMS.CAST.SPIN R3, [R0], R2, R3 ;  /* 0x000000020003738d */ /* 0x000e240001800003 */
[----:B0-----:R-:W-:-:S13]  /*11e10*/  ISETP.EQ.U32.AND P0, PT, R3, 0x1, PT ;  /* 0x000000010300780c */ /* 0x001fda0003f02070 */
[----:B------:R-:W-:Y:S05]  /*11e20*/  @!P0 BRA `(.L_x_2235) ;  /* 0xfffffffc00ec8947 */ /* 0x000fea000383ffff */
[----:B------:R-:W-:Y:S05]  /*11e30*/  BRA `(.L_x_2233) ;  /* 0x00000000000c7947 */ /* 0x000fea0003800000 */
.L_x_2234:
[----:B------:R-:W2:Y:S02]  /*11e40*/  LD.E R0, desc[UR6][R4.64] ;  /* 0x0000000604007980 */ /* 0x000ea4000c101900 */
[----:B--2---:R-:W-:-:S05]  /*11e50*/  IADD3 R3, R39, R0, RZ ;  /* 0x0000000027037210 */ /* 0x004fca0007ffe0ff */
[----:B------:R0:W-:Y:S02]  /*11e60*/  ST.E desc[UR6][R4.64], R3 ;  /* 0x0000000304007985 */ /* 0x0001e4000c101906 */
.L_x_2233:
[----:B------:R-:W-:Y:S05]  /*11e70*/  BSYNC B0 ;  /* 0x0000000000007941 */ /* 0x000fea0003800000 */
.L_x_2232:
[----:B------:R1:W-:Y:S02]  /*11e80*/  ATOM.E.ADD.F16x2.RN.STRONG.GPU P0, RZ, desc[UR6][R4.64+0x4], R51 ;  /* 0x0000043304ff79a2 */ /* 0x0003e4000810e1c6 */
[----:B-1----:R-:W-:Y:S05]  /*11e90*/  @P0 EXIT ;  /* 0x000000000000094d */ /* 0x002fea0003800000 */
[----:B------:R-:W1:Y:S02]  /*11ea0*/  QSPC.E.S P0, RZ, [R4+0x4] ;  /* 0x0000040004ff73aa */ /* 0x000e640000000500 */
[----:B-1----:R-:W-:Y:S05]  /*11eb0*/  @!P0 BRA `(.L_x_2236) ;  /* 0x0000000000208947 */ /* 0x002fea0003800000 */
[----:B------:R-:W-:-:S04]  /*11ec0*/  MOV R2, R4 ;  /* 0x0000000400027202 */ /* 0x000fc80000000f00 */
[----:B------:R-:W-:-:S07]  /*11ed0*/  MOV R0, R2 ;  /* 0x0000000200007202 */ /* 0x000fce0000000f00 */
.L_x_2237:
[----:B------:R-:W0:Y:S02]  /*11ee0*/  LDS R2, [R0+0x4] ;  /* 0x0000040000027984 */ /* 0x000e240000000800 */
[----:B0-----:R-:W-:-:S10]  /*11ef0*/  HFMA2.MMA R3, R2, 1, 1, R51 ;  /* 0x3c003c0002037835 */ /* 0x001fd40000000033 */
[----:B------:R-:W0:Y:S02]  /*11f00*/  ATOMS.CAST.SPIN R3, [R0+0x4], R2, R3 ;  /* 0x000004020003738d */ /* 0x000e240001800003 */
[----:B0-----:R-:W-:-:S13]  /*11f10*/  ISETP.EQ.U32.AND P0, PT, R3, 0x1, PT ;  /* 0x000000010300780c */ /* 0x001fda0003f02070 */
[----:B------:R-:W-:Y:S05]  /*11f20*/  @!P0 BRA `(.L_x_2237) ;  /* 0xfffffffc00ec8947 */ /* 0x000fea000383ffff */
[----:B------:R-:W-:Y:S05]  /*11f30*/  EXIT ;  /* 0x000000000000794d */ /* 0x000fea0003800000 */
.L_x_2236:
[----:B------:R-:W0:Y:S02]  /*11f40*/  LD.E R0, desc[UR6][R4.64+0x4] ;  /* 0x0000040604007980 */ /* 0x000e24000c101900 */
[----:B0-----:R-:W-:-:S05]  /*11f50*/  IADD3 R3, R51, R0, RZ ;  /* 0x0000000033037210 */ /* 0x001fca0007ffe0ff */
[----:B------:R-:W-:Y:S01]  /*11f60*/  ST.E desc[UR6][R4.64+0x4], R3 ;  /* 0x0000040304007985 */ /* 0x000fe2000c101906 */
[----:B------:R-:W-:Y:S05]  /*11f70*/  EXIT ;  /* 0x000000000000794d */ /* 0x000fea0003800000 */
.L_x_2238:
        /* <DEDUP_REMOVED lines=16> */
.L_x_5210:


//--------------------- .text._Z23gemm_half_q_half_kernelILi3ELi176ELb1ELb1ELi64EEvPK6__halfPKjS4_S2_PS0_iiiiPKtS7_iiiiiibS2_i --------------------------
	.section	.text._Z23gemm_half_q_half_kernelILi3ELi176ELb1ELb1ELi64EEvPK6__halfPKjS4_S2_PS0_iiiiPKtS7_iiiiiibS2_i,"ax",@progbits
	.align	128
        .global         _Z23gemm_half_q_half_kernelILi3ELi176ELb1ELb1ELi64EEvPK6__halfPKjS4_S2_PS0_iiiiPKtS7_iiiiiibS2_i
        .type           _Z23gemm_half_q_half_kernelILi3ELi176ELb1ELb1ELi64EEvPK6__halfPKjS4_S2_PS0_iiiiPKtS7_iiiiiibS2_i,@function
        .size           _Z23gemm_half_q_half_kernelILi3ELi176ELb1ELb1ELi64EEvPK6__halfPKjS4_S2_PS0_iiiiPKtS7_iiiiiibS2_i,(.L_x_5211 - _Z23gemm_half_q_half_kernelILi3ELi176ELb1ELb1ELi64EEvPK6__halfPKjS4_S2_PS0_iiiiPKtS7_iiiiiibS2_i)
        .other          _Z23gemm_half_q_half_kernelILi3ELi176ELb1ELb1ELi64EEvPK6__halfPKjS4_S2_PS0_iiiiPKtS7_iiiiiibS2_i,@"STO_CUDA_ENTRY STV_DEFAULT"
_Z23gemm_half_q_half_kernelILi3ELi176ELb1ELb1ELi64EEvPK6__halfPKjS4_S2_PS0_iiiiPKtS7_iiiiiibS2_i:
.text._Z23gemm_half_q_half_kernelILi3ELi176ELb1ELb1ELi64EEvPK6__halfPKjS4_S2_PS0_iiiiPKtS7_iiiiiibS2_i:
        /* <DEDUP_REMOVED lines=37> */
.L_x_2239:
        /* <DEDUP_REMOVED lines=29> */
.L_x_2244:
[----:B0-----:R-:W-:-:S04]  /*0420*/  IMAD R5, R0, 0x3, R9 ;  /* 0x0000000300057824 */ /* 0x001fc800078e0209 */
[CC--:B------:R-:W-:Y:S01]  /*0430*/  IMAD R10, R5.reuse, R4.reuse, RZ ;  /* 0x00000004050a7224 */ /* 0x0c0fe200078e02ff */
[C---:B------:R-:W-:Y:S02]  /*0440*/  IADD3 R11, R5.reuse, 0x1, RZ ;  /* 0x00000001050b7810 */ /* 0x040fe40007ffe0ff */
        /* <DEDUP_REMOVED lines=34> */
.L_x_2243:
[----:B0-----:R-:W-:-:S04]  /*0670*/  IADD3 R5, R40, -R9, RZ ;  /* 0x8000000928057210 */ /* 0x001fc80007ffe0ff */
[----:B------:R-:W-:-:S13]  /*0680*/  ISETP.GT.AND P2, PT, R5, 0x1, PT ;  /* 0x000000010500780c */ /* 0x000fda0003f44270 */
[----:B------:R-:W-:Y:S05]  /*0690*/  @!P2 BRA `(.L_x_2245) ;  /* 0x000000000054a947 */ /* 0x000fea0003800000 */
[----:B------:R-:W-:Y:S01]  /*06a0*/  IMAD R5, R0, 0x3, R9 ;  /* 0x0000000300057824 */ /* 0x000fe200078e0209 */
[----:B------:R-:W-:-:S04]  /*06b0*/  ULDC.64 UR4, c[0x0][0x210] ;  /* 0x0000840000047ab9 */ /* 0x000fc80000000a00 */
        /* <DEDUP_REMOVED lines=19> */
.L_x_2245:
[----:B------:R-:W-:-:S13]  /*07f0*/  ISETP.LT.OR P0, PT, R9, R40, P0 ;  /* 0x000000280900720c */ /* 0x000fda0000701670 */
[----:B------:R-:W-:Y:S05]  /*0800*/  @!P0 BRA `(.L_x_2241) ;  /* 0x0000000400808947 */ /* 0x000fea0003800000 */
[----:B0-----:R-:W-:Y:S01]  /*0810*/  IMAD R5, R0, 0x3, R9 ;  /* 0x0000000300057824 */ /* 0x001fe200078e0209 */
[----:B------:R-:W-:-:S03]  /*0820*/  ULDC.64 UR4, c[0x0][0x210] ;  /* 0x0000840000047ab9 */ /* 0x000fc60000000a00 */
        /* <DEDUP_REMOVED lines=10> */
.L_x_2242:
        /* <DEDUP_REMOVED lines=10> */
.L_x_2247:
[----:B0-----:R-:W-:-:S04]  /*0970*/  IMAD R5, R0, 0x3, R3 ;  /* 0x0000000300057824 */ /* 0x001fc800078e0203 */
[CC--:B------:R-:W-:Y:S01]  /*0980*/  IMAD R9, R5.reuse, R4.reuse, RZ ;  /* 0x0000000405097224 */ /* 0x0c0fe200078e02ff */
        /* <DEDUP_REMOVED lines=35> */
.L_x_2246:
        /* <DEDUP_REMOVED lines=24> */
.L_x_2248:
[----:B------:R-:W-:-:S13]  /*0d40*/  ISETP.LT.OR P0, PT, R3, R40, P0 ;  /* 0x000000280300720c */ /* 0x000fda0000701670 */
[----:B------:R-:W-:Y:S05]  /*0d50*/  @!P0 BRA `(.L_x_2241) ;  /* 0x00000000002c8947 */ /* 0x000fea0003800000 */
[----:B0-----:R-:W-:Y:S01]  /*0d60*/  IMAD R5, R0, 0x3, R3 ;  /* 0x0000000300057824 */ /* 0x001fe200078e0203 */
        /* <DEDUP_REMOVED lines=10> */
.L_x_2241:
[----:B------:R-:W-:Y:S05]  /*0e10*/  BSYNC B0 ;  /* 0x0000000000007941 */ /* 0x000fea0003800000 */
.L_x_2240:
        /* <DEDUP_REMOVED lines=17> */
.L_x_2251:
[----:B----4-:R-:W-:Y:S01]  /*0f30*/  IMAD R2, R0, 0x3, R9 ;  /* 0x0000000300027824 */ /* 0x010fe200078e0209 */
[----:B------:R-:W-:-:S03]  /*0f40*/  IADD3 R9, R9, 0x4, RZ ;  /* 0x0000000409097810 */ /* 0x000fc60007ffe0ff */
[CCC-:B-12---:R-:W-:Y:S01]  /*0f50*/  IMAD R3, R2.reuse, R37.reuse, R6.reuse ;  /* 0x0000002502037224 */ /* 0x1c6fe200078e0206 */
[C---:B------:R-:W-:Y:S02]  /*0f60*/  IADD3 R4, R2.reuse, 0x1, RZ ;  /* 0x0000000102047810 */ /* 0x040fe40007ffe0ff */
[C---:B0-----:R-:W-:Y:S02]  /*0f70*/  IADD3 R10, R2.reuse, 0x2, RZ ;  /* 0x00000002020a7810 */ /* 0x041fe40007ffe0ff */
[----:B------:R-:W-:Y:S01]  /*0f80*/  IADD3 R12, R2, 0x3, RZ ;  /* 0x00000003020c7810 */ /* 0x000fe20007ffe0ff */
[-CC-:B------:R-:W-:Y:S01]  /*0f90*/  IMAD R5, R4, R37.reuse, R6.reuse ;  /* 0x0000002504057224 */ /* 0x180fe200078e0206 */
[----:B------:R-:W-:Y:S01]  /*0fa0*/  ISETP.GE.AND P2, PT, R9, R16, PT ;  /* 0x000000100900720c */ /* 0x000fe20003f46270 */
[-CC-:B------:R-:W-:Y:S02]  /*0fb0*/  IMAD R11, R10, R37.reuse, R6.reuse ;  /* 0x000000250a0b7224 */ /* 0x180fe400078e0206 */
[----:B------:R-:W-:-:S02]  /*0fc0*/  IMAD R13, R12, R37, R6 ;  /* 0x000000250c0d7224 */ /* 0x000fc400078e0206 */
        /* <DEDUP_REMOVED lines=9> */
.L_x_2250:
[----:B----4-:R-:W-:-:S04]  /*1060*/  IADD3 R2, R40, -R9, RZ ;  /* 0x8000000928027210 */ /* 0x010fc80007ffe0ff */
[----:B------:R-:W-:-:S13]  /*1070*/  ISETP.GT.AND P2, PT, R2, 0x1, PT ;  /* 0x000000010200780c */ /* 0x000fda0003f44270 */
[----:B------:R-:W-:Y:S05]  /*1080*/  @!P2 BRA `(.L_x_2252) ;  /* 0x00000000002ca947 */ /* 0x000fea0003800000 */
[----:B012---:R-:W0:Y:S01]  /*1090*/  LDC.64 R4, c[0x0][0x230] ;  /* 0x00008c00ff047b82 */ /* 0x007e220000000a00 */
        /* <DEDUP_REMOVED lines=10> */
.L_x_2252:
[----:B------:R-:W-:-:S13]  /*1140*/  ISETP.LT.OR P0, PT, R9, R40, P0 ;  /* 0x000000280900720c */ /* 0x000fda0000701670 */
[----:B-123--:R-:W1:Y:S01]  /*1150*/  @P0 LDC.64 R2, c[0x0][0x230] ;  /* 0x00008c00ff020b82 */ /* 0x00ee620000000a00 */
[----:B------:R-:W-:-:S04]  /*1160*/  @P0 IMAD R0, R0, 0x3, R9 ;  /* 0x0000000300000824 */ /* 0x000fc800078e0209 */
[----:B0-----:R-:W-:-:S04]  /*1170*/  @P0 IMAD R5, R0, R37, R6 ;  /* 0x0000002500050224 */ /* 0x001fc800078e0206 */
[----:B-1----:R-:W-:-:S05]  /*1180*/  @P0 IMAD.WIDE R2, R5, 0x2, R2 ;  /* 0x0000000205020825 */ /* 0x002fca00078e0202 */
[----:B------:R3:W-:Y:S02]  /*1190*/  @P0 STG.E.64 desc[UR6][R2.64], RZ ;  /* 0x000000ff02000986 */ /* 0x0007e4000c101b06 */
.L_x_2249:
[----:B------:R-:W4:Y:S01]  /*11a0*/  LDC.64 R14, c[0x0][0x248] ;  /* 0x00009200ff0e7b82 */ /* 0x000f220000000a00 */
[----:B-123--:R-:W-:-:S05]  /*11b0*/  SHF.L.U32 R3, R7, 0x7, RZ ;  /* 0x0000000707037819 */ /* 0x00efca00000006ff */
[----:B----4-:R-:W-:-:S05]  /*11c0*/  IMAD.WIDE R2, R3, 0x2, R14 ;  /* 0x0000000203027825 */ /* 0x010fca00078e020e */
[----:B0-----:R0:W5:Y:S01]  /*11d0*/  LDG.E.U16.CONSTANT R10, desc[UR6][R2.64+0x2] ;  /* 0x00000206020a7981 */ /* 0x001162000c1e9500 */
        /* <DEDUP_REMOVED lines=11> */
.L_x_2254:
        /* <DEDUP_REMOVED lines=44> */
.L_x_2253:
        /* <DEDUP_REMOVED lines=24> */
.L_x_2255:
        /* <DEDUP_REMOVED lines=8> */
.L_x_2256:
        /* <DEDUP_REMOVED lines=10> */
.L_x_2257:
        /* <DEDUP_REMOVED lines=8> */
.L_x_2258:
        /* <DEDUP_REMOVED lines=10> */
.L_x_2259:
[----:B------:R-:W-:Y:S01]  /*1910*/  LEA R3, R14, R3, 0x3 ;  /* 0x000000030e037211 */ /* 0x000fe200078e18ff */
[----:B------:R-:W0:Y:S01]  /*1920*/  S2UR UR5, SR_CgaCtaId ;  /* 0x00000000000579c3 */ /* 0x000e220000008800 */
[----:B------:R-:W-:Y:S01]  /*1930*/  ULDC.64 UR10, c[0x0][0x218] ;  /* 0x00008600000a7ab9 */ /* 0x000fe20000000a00 */
[----:B------:R-:W-:Y:S01]  /*1940*/  UMOV UR4, 0x400 ;  /* 0x0000040000047882 */ /* 0x000fe20000000000 */
[----:B------:R-:W-:Y:S02]  /*1950*/  IADD3 R0, R5, R3, R0 ;  /* 0x0000000305007210 */ /* 0x000fe40007ffe000 */
        /* <DEDUP_REMOVED lines=15> */
[----:B------:R-:W-:Y:S02]  /*1a50*/  ISETP.GE.AND P0, PT, R39, R38, PT ;  /* 0x000000262700720c */ /* 0x000fe40003f06270 */
[----:B------:R-:W-:-:S02]  /*1a60*/  PRMT R0, R13, 0x7610, R12 ;  /* 0x000076100d007816 */ /* 0x000fc4000000000c */
[C---:B------:R-:W-:Y:S02]  /*1a70*/  ISETP.GE.OR P0, PT, R39.reuse, UR8, P0 ;  /* 0x0000000827007c0c */ /* 0x040fe40008706670 */
[----:B------:R-:W-:Y:S02]  /*1a80*/  PRMT R31, RZ, 0x5410, RZ ;  /* 0x00005410ff1f7816 */ /* 0x000fe400000000ff */
[----:B------:R-:W-:Y:S02]  /*1a90*/  PRMT R30, RZ, 0x5410, RZ ;  /* 0x00005410ff1e7816 */ /* 0x000fe400000000ff */
[----:B------:R-:W-:-:S07]  /*1aa0*/  IADD3 R29, R39, R10, RZ ;  /* 0x0000000a271d7210 */ /* 0x000fce0007ffe0ff */
[----:B------:R-:W-:Y:S05]  /*1ab0*/  @P0 BRA `(.L_x_2260) ;  /* 0x0000006000e80947 */ /* 0x000fea0003800000 */
        /* <DEDUP_REMOVED lines=9> */
.L_x_2273:
        /* <DEDUP_REMOVED lines=214> */
.L_x_2262:
        /* <DEDUP_REMOVED lines=97> */
.L_x_2263:
        /* <DEDUP_REMOVED lines=91> */
.L_x_2261:
        /* <DEDUP_REMOVED lines=204> */
.L_x_2265:
        /* <DEDUP_REMOVED lines=97> */
.L_x_2266:
        /* <DEDUP_REMOVED lines=22> */
[----:B------:R-:W-:Y:S02]  /*48a0*/  HADD2.F32 R64, -RZ, R3.H1_H1 ;  /* 0x30000003ff407230 */ /* 0x000fe40000004100 */
[-C--:B------:R-:W-:Y:S01]  /*48b0*/  FFMA.FTZ R2, R2, R6.reuse, RZ ;  /* 0x0000000602027223 */ /* 0x080fe200000100ff */
[----:B------:R-:W-:Y:S02]  /*48c0*/  HADD2.F32 R3, -RZ, R27.H0_H0 ;  /* 0x2000001bff037230 */ /* 0x000fe40000004100 */
[-C--:B------:R-:W-:Y:S01]  /*48d0*/  FFMA.FTZ R4, R51, R63.reuse, R4 ;  /* 0x0000003f33047223 */ /* 0x080fe20000010004 */
[----:B------:R-:W-:Y:S02]  /*48e0*/  HADD2.F32 R27, -RZ, R54.H0_H0 ;  /* 0x20000036ff1b7230 */ /* 0x000fe40000004100 */
[----:B------:R-:W-:Y:S01]  /*48f0*/  FFMA.FTZ R2, R67, R63, R2 ;  /* 0x0000003f43027223 */ /* 0x000fe20000010002 */
[----:B------:R-:W-:Y:S01]  /*4900*/  FFMA.FTZ R12, R3, R6, RZ ;  /* 0x00000006030c7223 */ /* 0x000fe200000100ff */
[----:B------:R-:W-:-:S02]  /*4910*/  HADD2.F32 R3, -RZ, R49.H0_H0 ;  /* 0x20000031ff037230 */ /* 0x000fc40000004100 */
[----:B------:R-:W-:Y:S01]  /*4920*/  FFMA.FTZ R6, R5, R6, RZ ;  /* 0x0000000605067223 */ /* 0x000fe200000100ff */
[----:B------:R-:W-:Y:S02]  /*4930*/  HADD2.F32 R5, -RZ, R50.H0_H0 ;  /* 0x20000032ff057230 */ /* 0x000fe40000004100 */
[----:B------:R-:W-:Y:S01]  /*4940*/  FFMA.FTZ R12, R13, R63, R12 ;  /* 0x0000003f0d0c7223 */ /* 0x000fe2000001000c */
[----:B------:R-:W-:Y:S02]  /*4950*/  HADD2.F32 R13, -RZ, R52.H0_H0 ;  /* 0x20000034ff0d7230 */ /* 0x000fe40000004100 */
[----:B------:R-:W-:Y:S01]  /*4960*/  FFMA.FTZ R3, R3, R65, R2 ;  /* 0x0000004103037223 */ /* 0x000fe20000010002 */
[----:B------:R-:W-:Y:S01]  /*4970*/  FFMA.FTZ R6, R53, R63, R6 ;  /* 0x0000003f35067223 */ /* 0x000fe20000010006 */
[----:B------:R-:W-:Y:S02]  /*4980*/  HADD2.F32 R2, -RZ, R9.H0_H0 ;  /* 0x20000009ff027230 */ /* 0x000fe40000004100 */
[-C--:B------:R-:W-:Y:S01]  /*4990*/  FFMA.FTZ R5, R5, R65.reuse, R12 ;  /* 0x0000004105057223 */ /* 0x080fe2000001000c */
[----:B------:R-:W-:Y:S01]  /*49a0*/  FFMA.FTZ R13, R13, R65, R4 ;  /* 0x000000410d0d7223 */ /* 0x000fe20000010004 */
[----:B------:R-:W-:-:S02]  /*49b0*/  HADD2.F32 R12, -RZ, R25.H0_H0 ;  /* 0x20000019ff0c7230 */ /* 0x000fc40000004100 */
[----:B------:R-:W-:Y:S01]  /*49c0*/  FFMA.FTZ R65, R27, R65, R6 ;  /* 0x000000411b417223 */ /* 0x000fe20000010006 */
[----:B------:R-:W-:Y:S02]  /*49d0*/  HADD2.F32 R4, -RZ, R17.H0_H0 ;  /* 0x20000011ff047230 */ /* 0x000fe40000004100 */
[-C--:B------:R-:W-:Y:S01]  /*49e0*/  FFMA.FTZ R3, R2, R64.reuse, R3 ;  /* 0x0000004002037223 */ /* 0x080fe20000010003 */
[----:B-1----:R-:W-:Y:S02]  /*49f0*/  HADD2.F32 R2, -RZ, R14.H0_H0 ;  /* 0x2000000eff027230 */ /* 0x002fe40000004100 */
        /* <DEDUP_REMOVED lines=21> */
[----:B------:R-:W-:Y:S01]  /*4b50*/  FFMA.FTZ R13, R22, R14, R13 ;  /* 0x0000000e160d7223 */ /* 0x000fe2000001000d */
[----:B------:R-:W-:-:S02]  /*4b60*/  HADD2.F32 R3, -RZ, R44.H0_H0 ;  /* 0x2000002cff037230 */ /* 0x000fc40000004100 */
        /* <DEDUP_REMOVED lines=24> */
.L_x_2264:
        /* <DEDUP_REMOVED lines=203> */
.L_x_2268:
        /* <DEDUP_REMOVED lines=97> */
.L_x_2269:
        /* <DEDUP_REMOVED lines=91> */
.L_x_2267:
        /* <DEDUP_REMOVED lines=203> */
.L_x_2271:
        /* <DEDUP_REMOVED lines=97> */
.L_x_2272:
        /* <DEDUP_REMOVED lines=91> */
.L_x_2270:
        /* <DEDUP_REMOVED lines=9> */
.L_x_2260:
        /* <DEDUP_REMOVED lines=10> */
.L_x_2281:
        /* <DEDUP_REMOVED lines=27> */
[----:B------:R-:W-:Y:S02]  /*80b0*/  LOP3.LUT R11, R13, 0x3f003f, RZ, 0xc0, !PT ;  /* 0x003f003f0d0b7812 */ /* 0x000fe400078ec0ff */
[----:B------:R-:W-:Y:S02]  /*80c0*/  SHF.R.U32.HI R17, RZ, 0x6, R13 ;  /* 0x00000006ff117819 */ /* 0x000fe4000001160d */
[----:B------:R-:W-:Y:S02]  /*80d0*/  ISETP.NE.AND P2, PT, R9, RZ, PT ;  /* 0x000000ff0900720c */ /* 0x000fe40003f45270 */
[----:B------:R-:W-:-:S02]  /*80e0*/  LOP3.LUT R6, R6, 0xf000f, RZ, 0xc0, !PT ;  /* 0x000f000f06067812 */ /* 0x000fc400078ec0ff */
[----:B------:R-:W-:Y:S02]  /*80f0*/  LOP3.LUT R18, R18, 0xf000f, RZ, 0xc0, !PT ;  /* 0x000f000f12127812 */ /* 0x000fe400078ec0ff */
[----:B------:R-:W-:Y:S02]  /*8100*/  LOP3.LUT R48, R19, 0xf000f, RZ, 0xc0, !PT ;  /* 0x000f000f13307812 */ /* 0x000fe400078ec0ff */
        /* <DEDUP_REMOVED lines=18> */
[--C-:B---3--:R-:W-:Y:S02]  /*8230*/  SHF.R.U32.HI R13, RZ, 0x8, R21.reuse ;  /* 0x00000008ff0d7819 */ /* 0x108fe40000011615 */
[--C-:B------:R-:W-:Y:S02]  /*8240*/  SHF.R.U32.HI R44, RZ, 0xa, R21.reuse ;  /* 0x0000000aff2c7819 */ /* 0x100fe40000011615 */
[----:B------:R-:W-:Y:S02]  /*8250*/  LOP3.LUT R28, R21, 0x3f003f, RZ, 0xc0, !PT ;  /* 0x003f003f151c7812 */ /* 0x000fe400078ec0ff */
[----:B------:R-:W-:Y:S02]  /*8260*/  SHF.R.U32.HI R45, RZ, 0x6, R21 ;  /* 0x00000006ff2d7819 */ /* 0x000fe40000011615 */
[----:B------:R-:W-:Y:S02]  /*8270*/  SHF.R.U32.HI R9, RZ, 0x8, R20 ;  /* 0x00000008ff097819 */ /* 0x000fe40000011614 */
[----:B------:R-:W-:-:S02]  /*8280*/  SHF.R.U32.HI R21, RZ, 0x8, R22 ;  /* 0x00000008ff157819 */ /* 0x000fc40000011616 */
[----:B------:R-:W-:Y:S02]  /*8290*/  SHF.R.U32.HI R54, RZ, 0x8, R23 ;  /* 0x00000008ff367819 */ /* 0x000fe40000011617 */
[--C-:B------:R-:W-:Y:S02]  /*82a0*/  SHF.R.U32.HI R53, RZ, 0xa, R22.reuse ;  /* 0x0000000aff357819 */ /* 0x100fe40000011616 */
[----:B------:R-:W-:Y:S02]  /*82b0*/  LOP3.LUT R50, R22, 0x3f003f, RZ, 0xc0, !PT ;  /* 0x003f003f16327812 */ /* 0x000fe400078ec0ff */
[----:B------:R-:W-:Y:S02]  /*82c0*/  SHF.R.U32.HI R51, RZ, 0x6, R22 ;  /* 0x00000006ff337819 */ /* 0x000fe40000011616 */
[----:B------:R-:W-:Y:S02]  /*82d0*/  LOP3.LUT R15, R6, 0x300030, R9, 0xf8, !PT ;  /* 0x00300030060f7812 */ /* 0x000fe400078ef809 */
[----:B------:R-:W-:-:S02]  /*82e0*/  LOP3.LUT R22, R18, 0x300030, R13, 0xf8, !PT ;  /* 0x0030003012167812 */ /* 0x000fc400078ef80d */
[----:B------:R-:W-:Y:S02]  /*82f0*/  LOP3.LUT R52, R48, 0x300030, R21, 0xf8, !PT ;  /* 0x0030003030347812 */ /* 0x000fe400078ef815 */
[----:B------:R-:W-:Y:S02]  /*8300*/  LOP3.LUT R61, R49, 0x300030, R54, 0xf8, !PT ;  /* 0x00300030313d7812 */ /* 0x000fe400078ef836 */
[----:B--2---:R-:W-:Y:S02]  /*8310*/  SHF.R.U32.HI R6, RZ, 0xc, R24 ;  /* 0x0000000cff067819 */ /* 0x004fe40000011618 */
        /* <DEDUP_REMOVED lines=136> */
.L_x_2276:
        /* <DEDUP_REMOVED lines=48> */
.L_x_2277:
        /* <DEDUP_REMOVED lines=46> */
.L_x_2275:
        /* <DEDUP_REMOVED lines=20> */
[--C-:B----4-:R-:W-:Y:S02]  /*92c0*/  SHF.R.U32.HI R15, RZ, 0x8, R21.reuse ;  /* 0x00000008ff0f7819 */ /* 0x110fe40000011615 */
[----:B------:R-:W-:-:S02]  /*92d0*/  SHF.R.U32.HI R44, RZ, 0xa, R21 ;  /* 0x0000000aff2c7819 */ /* 0x000fc40000011615 */
[----:B------:R-:W-:Y:S02]  /*92e0*/  LOP3.LUT R28, R21, 0x3f003f, RZ, 0xc0, !PT ;  /* 0x003f003f151c7812 */ /* 0x000fe400078ec0ff */
[----:B------:R-:W-:Y:S02]  /*92f0*/  SHF.R.U32.HI R45, RZ, 0x6, R21 ;  /* 0x00000006ff2d7819 */ /* 0x000fe40000011615 */
[----:B------:R-:W-:Y:S02]  /*9300*/  LOP3.LUT R10, R10, 0xf000f, RZ, 0xc0, !PT ;  /* 0x000f000f0a0a7812 */ /* 0x000fe400078ec0ff */
[----:B------:R-:W-:Y:S02]  /*9310*/  SHF.R.U32.HI R9, RZ, 0x8, R20 ;  /* 0x00000008ff097819 */ /* 0x000fe40000011614 */
[----:B------:R-:W-:Y:S02]  /*9320*/  SHF.R.U32.HI R21, RZ, 0x8, R22 ;  /* 0x00000008ff157819 */ /* 0x000fe40000011616 */
[----:B------:R-:W-:-:S02]  /*9330*/  LOP3.LUT R6, R6, 0xf000f, RZ, 0xc0, !PT ;  /* 0x000f000f06067812 */ /* 0x000fc400078ec0ff */
[----:B------:R-:W-:Y:S02]  /*9340*/  LOP3.LUT R48, R19, 0xf000f, RZ, 0xc0, !PT ;  /* 0x000f000f13307812 */ /* 0x000fe400078ec0ff */
[--C-:B------:R-:W-:Y:S02]  /*9350*/  SHF.R.U32.HI R53, RZ, 0xa, R22.reuse ;  /* 0x0000000aff357819 */ /* 0x100fe40000011616 */
[----:B------:R-:W-:Y:S02]  /*9360*/  LOP3.LUT R50, R22, 0x3f003f, RZ, 0xc0, !PT ;  /* 0x003f003f16327812 */ /* 0x000fe400078ec0ff */
[----:B------:R-:W-:Y:S02]  /*9370*/  SHF.R.U32.HI R51, RZ, 0x6, R22 ;  /* 0x00000006ff337819 */ /* 0x000fe40000011616 */
[----:B------:R-:W-:Y:S02]  /*9380*/  LOP3.LUT R54, R14, 0xf000f, RZ, 0xc0, !PT ;  /* 0x000f000f0e367812 */ /* 0x000fe400078ec0ff */
[----:B------:R-:W-:-:S02]  /*9390*/  LOP3.LUT R22, R10, 0x300030, R15, 0xf8, !PT ;  /* 0x003000300a167812 */ /* 0x000fc400078ef80f */
[----:B------:R-:W-:Y:S02]  /*93a0*/  LOP3.LUT R5, R12, 0x3f003f, RZ, 0xc0, !PT ;  /* 0x003f003f0c057812 */ /* 0x000fe400078ec0ff */
[----:B------:R-:W-:Y:S02]  /*93b0*/  LOP3.LUT R14, R6, 0x300030, R9, 0xf8, !PT ;  /* 0x00300030060e7812 */ /* 0x000fe400078ef809 */
[----:B------:R-:W-:Y:S02]  /*93c0*/  LOP3.LUT R52, R48, 0x300030, R21, 0xf8, !PT ;  /* 0x0030003030347812 */ /* 0x000fe400078ef815 */
[----:B---3--:R-:W-:Y:S02]  /*93d0*/  SHF.R.U32.HI R10, RZ, 0xc, R24 ;  /* 0x0000000cff0a7819 */ /* 0x008fe40000011618 */
[----:B------:R-:W-:Y:S02]  /*93e0*/  SHF.R.U32.HI R12, RZ, 0x6, R12 ;  /* 0x00000006ff0c7819 */ /* 0x000fe4000001160c */
[----:B------:R-:W-:-:S02]  /*93f0*/  SHF.R.U32.HI R49, RZ, 0x8, R23 ;  /* 0x00000008ff317819 */ /* 0x000fc40000011617 */
[----:B------:R-:W-:Y:S02]  /*9400*/  LOP3.LUT R6, R24, 0x3f003f, RZ, 0xc0, !PT ;  /* 0x003f003f18067812 */ /* 0x000fe400078ec0ff */
[----:B------:R-:W-:Y:S02]  /*9410*/  SHF.R.U32.HI R9, RZ, 0x6, R24 ;  /* 0x00000006ff097819 */ /* 0x000fe40000011618 */
[--C-:B------:R-:W-:Y:S02]  /*9420*/  SHF.R.U32.HI R15, RZ, 0xc, R25.reuse ;  /* 0x0000000cff0f7819 */ /* 0x100fe40000011619 */
[----:B------:R-:W-:Y:S02]  /*9430*/  LOP3.LUT R19, R25, 0x3f003f, RZ, 0xc0, !PT ;  /* 0x003f003f19137812 */ /* 0x000fe400078ec0ff */
[----:B------:R-:W-:Y:S02]  /*9440*/  SHF.R.U32.HI R21, RZ, 0x6, R25 ;  /* 0x00000006ff157819 */ /* 0x000fe40000011619 */
[----:B------:R-:W-:-:S02]  /*9450*/  SHF.R.U32.HI R24, RZ, 0xc, R26 ;  /* 0x0000000cff187819 */ /* 0x000fc4000001161a */
[----:B------:R-:W-:Y:S02]  /*9460*/  SHF.R.U32.HI R25, RZ, 0xc, R27 ;  /* 0x0000000cff197819 */ /* 0x000fe4000001161b */
[----:B------:R-:W-:Y:S02]  /*9470*/  LOP3.LUT R17, R13, 0x3f003f, RZ, 0xc0, !PT ;  /* 0x003f003f0d117812 */ /* 0x000fe400078ec0ff */
[----:B------:R-:W-:Y:S02]  /*9480*/  SHF.R.U32.HI R18, RZ, 0x6, R13 ;  /* 0x00000006ff127819 */ /* 0x000fe4000001160d */
[----:B------:R-:W-:Y:S02]  /*9490*/  SHF.R.U32.HI R11, RZ, 0xa, R20 ;  /* 0x0000000aff0b7819 */ /* 0x000fe40000011614 */
[----:B------:R-:W-:Y:S02]  /*94a0*/  SHF.R.U32.HI R58, RZ, 0x6, R27 ;  /* 0x00000006ff3a7819 */ /* 0x000fe4000001161b */
[----:B------:R-:W-:-:S02]  /*94b0*/  LOP3.LUT R10, R10, 0xf000f, RZ, 0xc0, !PT ;  /* 0x000f000f0a0a7812 */ /* 0x000fc400078ec0ff */
        /* <DEDUP_REMOVED lines=8> */
[----:B------:R-:W-:Y:S02]  /*9540*/  SHF.R.U32.HI R49, RZ, 0x6, R26 ;  /* 0x00000006ff317819 */ /* 0x000fe4000001161a */
[----:B------:R-:W-:Y:S02]  /*9550*/  LOP3.LUT R23, R15, 0xf000f, RZ, 0xc0, !PT ;  /* 0x000f000f0f177812 */ /* 0x000fe400078ec0ff */
[----:B------:R-:W-:Y:S02]  /*9560*/  LOP3.LUT R24, R24, 0xf000f, RZ, 0xc0, !PT ;  /* 0x000f000f18187812 */ /* 0x000fe400078ec0ff */
[----:B------:R-:W-:-:S02]  /*9570*/  LOP3.LUT R25, R25, 0xf000f, RZ, 0xc0, !PT ;  /* 0x000f000f19197812 */ /* 0x000fc400078ec0ff */
[----:B------:R-:W-:Y:S02]  /*9580*/  LOP3.LUT R46, R46, 0x64006400, RZ, 0xfc, !PT ;  /* 0x640064002e2e7812 */ /* 0x000fe400078efcff */
        /* <DEDUP_REMOVED lines=124> */
.L_x_2279:
        /* <DEDUP_REMOVED lines=48> */
.L_x_2280:
        /* <DEDUP_REMOVED lines=45> */
.L_x_2278:
[----:B------:R-:W-:Y:S01]  /*a320*/  IADD3 R39, R39, 0x20, RZ ;  /* 0x0000002027277810 */ /* 0x000fe20007ffe0ff */
[----:B------:R-:W-:Y:S01]  /*a330*/  IMAD.WIDE.U32 R2, R37, 0x18, R2 ;  /* 0x0000001825027825 */ /* 0x000fe200078e0002 */
[----:B------:R-:W-:Y:S02]  /*a340*/  UIADD3 UR4, UR4, 0x40, URZ ;  /* 0x0000004004047890 */ /* 0x000fe4000fffe03f */
[----:B------:R-:W-:Y:S01]  /*a350*/  ISETP.GE.AND P2, PT, R39, UR5, PT ;  /* 0x0000000527007c0c */ /* 0x000fe2000bf46270 */
[----:B------:R-:W-:Y:S01]  /*a360*/  IMAD R19, R63, 0x18, RZ ;  /* 0x000000183f137824 */ /* 0x000fe200078e02ff */
[----:B------:R-:W-:Y:S02]  /*a370*/  ISETP.LT.AND P3, PT, R39, R38, PT ;  /* 0x000000262700720c */ /* 0x000fe40003f61270 */
[----:B------:R-:W-:Y:S02]  /*a380*/  MOV R18, R2 ;  /* 0x0000000200127202 */ /* 0x000fe40000000f00 */
[----:B------:R-:W-:-:S09]  /*a390*/  IADD3 R19, R3, R19, RZ ;  /* 0x0000001303137210 */ /* 0x000fd20007ffe0ff */
[----:B------:R-:W-:Y:S05]  /*a3a0*/  @!P2 BRA P3, `(.L_x_2281) ;  /* 0xffffffd800d4a947 */ /* 0x000fea000183ffff */
.L_x_2274:
        /* <DEDUP_REMOVED lines=11> */
.L_x_2286:
[----:B------:R-:W-:Y:S01]  /*a460*/  ISETP.NE.AND P2, PT, R39, R29, PT ;  /* 0x0000001d2700720c */ /* 0x000fe20003f45270 */
[----:B------:R-:W0:Y:S01]  /*a470*/  LDC R37, c[0x0][0x23c] ;  /* 0x00008f00ff257b82 */ /* 0x000e220000000800 */
[----:B-----5:R-:W-:Y:S02]  /*a480*/  MOV R24, R18 ;  /* 0x0000001200187202 */ /* 0x020fe40000000f00 */
        /* <DEDUP_REMOVED lines=11> */
[----:B------:R-:W-:Y:S02]  /*a540*/  IMAD.WIDE R4, R37, 0x4, R12 ;  /* 0x0000000425047825 */ /* 0x000fe400078e020c */
[----:B------:R-:W3:Y:S04]  /*a550*/  @!P2 LDG.E.U16.CONSTANT R2, desc[UR6][R2.64] ;  /* 0x000000060202a981 */ /* 0x000ee8000c1e9500 */
[----:B------:R-:W5:Y:S04]  /*a560*/  LDG.E.128.CONSTANT R12, desc[UR6][R12.64] ;  /* 0x000000060c0c7981 */ /* 0x000f68000c1e9d00 */
[----:B------:R0:W5:Y:S01]  /*a570*/  LDG.E.128.CONSTANT R8, desc[UR6][R4.64] ;  /* 0x0000000604087981 */ /* 0x000162000c1e9d00 */
[----:B--2---:R-:W-:-:S02]  /*a580*/  @!P2 PRMT R16, R6, 0x7610, R16 ;  /* 0x000076100610a816 */ /* 0x004fc40000000010 */
[----:B------:R-:W-:Y:S02]  /*a590*/  @!P2 PRMT R0, R0, 0x7610, R6 ;  /* 0x000076100000a816 */ /* 0x000fe40000000006 */
[----:B------:R-:W-:Y:S02]  /*a5a0*/  @!P2 PRMT R16, R16, 0x7610, R7 ;  /* 0x000076101010a816 */ /* 0x000fe40000000007 */
[----:B------:R-:W-:Y:S02]  /*a5b0*/  @!P2 PRMT R0, R7, 0x7610, R0 ;  /* 0x000076100700a816 */ /* 0x000fe40000000000 */
[----:B---3--:R-:W-:Y:S01]  /*a5c0*/  @!P2 IADD3 R29, R2, R39, RZ ;  /* 0x00000027021da210 */ /* 0x008fe20007ffe0ff */
[----:B------:R-:W-:Y:S01]  /*a5d0*/  IMAD.WIDE R2, R37, 0x4, R4 ;  /* 0x0000000425027825 */ /* 0x000fe200078e0204 */
[----:B0-----:R-:W-:Y:S06]  /*a5e0*/  @!P1 BRA `(.L_x_2283) ;  /* 0x0000001c00b89947 */ /* 0x001fec0003800000 */
[----:B------:R-:W2:Y:S01]  /*a5f0*/  LDG.E.128.CONSTANT R4, desc[UR6][R2.64] ;  /* 0x0000000602047981 */ /* 0x000ea2000c1e9d00 */
[----:B-----5:R-:W-:Y:S02]  /*a600*/  SHF.R.U32.HI R18, RZ, 0xf, R24 ;  /* 0x0000000fff127819 */ /* 0x020fe40000011618 */
        /* <DEDUP_REMOVED lines=34> */
[----:B------:R-:W-:Y:S01]  /*a830*/  SHF.R.U32.HI R54, RZ, 0xa, R15 ;  /* 0x0000000aff367819 */ /* 0x000fe2000001160f */
[----:B------:R-:W-:Y:S01]  /*a840*/  HFMA2.MMA R15, -RZ, RZ, 0, 0.03125 ;  /* 0x00002800ff0f7435 */ /* 0x000fe200000001ff */
[----:B------:R-:W-:-:S02]  /*a850*/  LOP3.LUT R82, R82, 0x10001, RZ, 0xc0, !PT ;  /* 0x0001000152527812 */ /* 0x000fc400078ec0ff */
[C---:B------:R-:W-:Y:S02]  /*a860*/  LOP3.LUT R75, R20.reuse, 0x3e003e0, RZ, 0xc0, !PT ;  /* 0x03e003e0144b7812 */ /* 0x040fe400078ec0ff */
[----:B------:R-:W-:Y:S02]  /*a870*/  LOP3.LUT R67, R20, 0x1f001f, RZ, 0xc0, !PT ;  /* 0x001f001f14437812 */ /* 0x000fe400078ec0ff */
[----:B------:R-:W-:Y:S02]  /*a880*/  SHF.R.U32.HI R68, RZ, 0xa, R20 ;  /* 0x0000000aff447819 */ /* 0x000fe40000011614 */
[----:B------:R-:W-:Y:S02]  /*a890*/  LOP3.LUT R8, R8, 0x20002, R53, 0xf8, !PT ;  /* 0x0002000208087812 */ /* 0x000fe400078ef835 */
        /* <DEDUP_REMOVED lines=20> */
[----:B------:R-:W-:Y:S02]  /*a9e0*/  LOP3.LUT R83, R82, 0x20002, R83, 0xf8, !PT ;  /* 0x0002000252537812 */ /* 0x000fe400078ef853 */
[--C-:B------:R-:W-:Y:S02]  /*a9f0*/  SHF.R.U32.HI R9, RZ, 0xc, R10.reuse ;  /* 0x0000000cff097819 */ /* 0x100fe4000001160a */
[C---:B------:R-:W-:Y:S02]  /*aa00*/  LOP3.LUT R27, R10.reuse, 0x3e003e0, RZ, 0xc0, !PT ;  /* 0x03e003e00a1b7812 */ /* 0x040fe400078ec0ff */
[----:B------:R-:W-:Y:S02]  /*aa10*/  LOP3.LUT R64, R10, 0x1f001f, RZ, 0xc0, !PT ;  /* 0x001f001f0a407812 */ /* 0x000fe400078ec0ff */
[----:B------:R-:W-:Y:S02]  /*aa20*/  SHF.R.U32.HI R65, RZ, 0xa, R10 ;  /* 0x0000000aff417819 */ /* 0x000fe4000001160a */
[----:B------:R-:W-:-:S02]  /*aa30*/  LOP3.LUT R89, R88, 0x20002, R89, 0xf8, !PT ;  /* 0x0002000258597812 */ /* 0x000fc400078ef859 */
[----:B------:R-:W-:Y:S02]  /*aa40*/  LOP3.LUT R8, R8, 0x40004, R81, 0xf8, !PT ;  /* 0x0004000408087812 */ /* 0x000fe400078ef851 */
[--C-:B------:R-:W-:Y:S02]  /*aa50*/  SHF.R.U32.HI R10, RZ, 0xc, R11.reuse ;  /* 0x0000000cff0a7819 */ /* 0x100fe4000001160b */
[C---:B------:R-:W-:Y:S02]  /*aa60*/  LOP3.LUT R74, R11.reuse, 0x3e003e0, RZ, 0xc0, !PT ;  /* 0x03e003e00b4a7812 */ /* 0x040fe400078ec0ff */
[----:B------:R-:W-:Y:S02]  /*aa70*/  LOP3.LUT R61, R11, 0x1f001f, RZ, 0xc0, !PT ;  /* 0x001f001f0b3d7812 */ /* 0x000fe400078ec0ff */
[----:B------:R-:W-:Y:S02]  /*aa80*/  SHF.R.U32.HI R62, RZ, 0xa, R11 ;  /* 0x0000000aff3e7819 */ /* 0x000fe4000001160b */
[----:B------:R-:W-:-:S02]  /*aa90*/  PRMT R11, R42, 0x9910, RZ ;  /* 0x000099102a0b7816 */ /* 0x000fc400000000ff */
[----:B------:R-:W-:Y:S02]  /*aaa0*/  LOP3.LUT R86, R85, 0x20002, R86, 0xf8, !PT ;  /* 0x0002000255567812 */ /* 0x000fe400078ef856 */
[----:B------:R-:W-:Y:S02]  /*aab0*/  LOP3.LUT R83, R83, 0x40004, R84, 0xf8, !PT ;  /* 0x0004000453537812 */ /* 0x000fe400078ef854 */
[----:B------:R-:W-:Y:S02]  /*aac0*/  LOP3.LUT R89, R89, 0x40004, R90, 0xf8, !PT ;  /* 0x0004000459597812 */ /* 0x000fe400078ef85a */
[----:B------:R-:W-:Y:S02]  /*aad0*/  LOP3.LUT R84, R8, 0x80008, R13, 0xf8, !PT ;  /* 0x0008000808547812 */ /* 0x000fe400078ef80d */
[----:B------:R-:W-:Y:S02]  /*aae0*/  PRMT R18, R15, 0x7610, R18 ;  /* 0x000076100f127816 */ /* 0x000fe40000000012 */
[----:B------:R-:W-:-:S02]  /*aaf0*/  LOP3.LUT R75, R75, 0x64006400, RZ, 0xfc, !PT ;  /* 0x640064004b4b7812 */ /* 0x000fc400078efcff */
[----:B------:R-:W-:Y:S02]  /*ab00*/  ISETP.NE.AND P2, PT, R11, RZ, PT ;  /* 0x000000ff0b00720c */ /* 0x000fe40003f45270 */
[----:B------:R-:W-:Y:S02]  /*ab10*/  LOP3.LUT R25, R25, 0x64006400, RZ, 0xfc, !PT ;  /* 0x6400640019197812 */ /* 0x000fe400078efcff */
[----:B------:R-:W-:Y:S02]  /*ab20*/  LOP3.LUT R86, R86, 0x40004, R87, 0xf8, !PT ;  /* 0x0004000456567812 */ /* 0x000fe400078ef857 */
[----:B------:R-:W-:Y:S02]  /*ab30*/  LOP3.LUT R95, R22, 0x64006400, RZ, 0xfc, !PT ;  /* 0x64006400165f7812 */ /* 0x000fe400078efcff */
[----:B------:R-:W-:Y:S02]  /*ab40*/  LOP3.LUT R88, R83, 0x80008, R14, 0xf8, !PT ;  /* 0x0008000853587812 */ /* 0x000fe400078ef80e */
[----:B------:R-:W-:-:S02]  /*ab50*/  LOP3.LUT R96, R89, 0x80008, R10, 0xf8, !PT ;  /* 0x0008000859607812 */ /* 0x000fc400078ef80a */
[----:B------:R-:W-:Y:S01]  /*ab60*/  LOP3.LUT R89, R77, 0x64006400, RZ, 0xfc, !PT ;  /* 0x640064004d597812 */ /* 0x000fe200078efcff */
[-C--:B------:R-:W-:Y:S01]  /*ab70*/  HFMA2 R77, R75, R18.reuse.H0_H0, -48, -48 ;  /* 0xd200d2004b4d7431 */ /* 0x080fe20000040012 */
[----:B------:R-:W-:Y:S01]  /*ab80*/  LOP3.LUT R91, R19, 0x64006400, RZ, 0xfc, !PT ;  /* 0x64006400135b7812 */ /* 0x000fe200078efcff */
[-C--:B------:R-:W-:Y:S01]  /*ab90*/  HFMA2 R75, R25, R18.reuse.H0_H0, -48, -48 ;  /* 0xd200d200194b7431 */ /* 0x080fe20000040012 */
[----:B------:R-:W-:Y:S01]  /*aba0*/  LOP3.LUT R93, R20, 0x64006400, RZ, 0xfc, !PT ;  /* 0x64006400145d7812 */ /* 0x000fe200078efcff */
[----:B------:R-:W-:Y:S01]  /*abb0*/  HFMA2 R25, R95, R18.H0_H0, -48, -48 ;  /* 0xd200d2005f197431 */ /* 0x000fe20000040012 */
[----:B------:R-:W-:Y:S02]  /*abc0*/  LOP3.LUT R92, R86, 0x80008, R9, 0xf8, !PT ;  /* 0x00080008565c7812 */ /* 0x000fe400078ef809 */
[----:B------:R-:W-:Y:S02]  /*abd0*/  LOP3.LUT R68, R68, 0x1f001f, RZ, 0xc0, !PT ;  /* 0x001f001f44447812 */ /* 0x000fe400078ec0ff */
        /* <DEDUP_REMOVED lines=41> */
[----:B------:R-:W-:-:S03]  /*ae70*/  ISETP.GE.AND P3, PT, R40, 0x2, PT ;  /* 0x000000022800780c */ /* 0x000fc60003f66270 */
[----:B------:R-:W-:Y:S01]  /*ae80*/  HADD2 R54, R54, -1040, -1040 ;  /* 0xe410e41036367430 */ /* 0x000fe20000000000 */
[--C-:B--2---:R-:W-:Y:S02]  /*ae90*/  SHF.R.U32.HI R81, RZ, 0xb, R4.reuse ;  /* 0x0000000bff517819 */ /* 0x104fe40000011604 */
[C---:B------:R-:W-:Y:S02]  /*aea0*/  LOP3.LUT R82, R4.reuse, 0x3e003e0, RZ, 0xc0, !PT ;  /* 0x03e003e004527812 */ /* 0x040fe400078ec0ff */
[----:B------:R-:W-:Y:S02]  /*aeb0*/  LOP3.LUT R11, R4, 0x1f001f, RZ, 0xc0, !PT ;  /* 0x001f001f040b7812 */ /* 0x000fe400078ec0ff */
[----:B------:R-:W-:Y:S02]  /*aec0*/  SHF.R.U32.HI R13, RZ, 0xa, R4 ;  /* 0x0000000aff0d7819 */ /* 0x000fe40000011604 */
[----:B------:R-:W-:Y:S01]  /*aed0*/  LOP3.LUT R4, R84, 0x100010, R81, 0xf8, !PT ;  /* 0x0010001054047812 */ /* 0x000fe200078ef851 */
[----:B------:R-:W-:Y:S01]  /*aee0*/  HFMA2 R84, R91, R18.H0_H0, -48, -48 ;  /* 0xd200d2005b547431 */ /* 0x000fe20000040012 */
[----:B------:R-:W-:-:S02]  /*aef0*/  SHF.R.U32.HI R83, RZ, 0xb, R5 ;  /* 0x0000000bff537819 */ /* 0x000fc40000011605 */
[----:B------:R-:W-:Y:S02]  /*af00*/  LOP3.LUT R81, R76, 0x64006400, RZ, 0xfc, !PT ;  /* 0x640064004c517812 */ /* 0x000fe400078efcff */
[----:B------:R-:W-:Y:S02]  /*af10*/  LOP3.LUT R90, R6, 0x3e003e0, RZ, 0xc0, !PT ;  /* 0x03e003e0065a7812 */ /* 0x000fe400078ec0ff */
[----:B------:R-:W-:Y:S01]  /*af20*/  SHF.R.U32.HI R87, RZ, 0xb, R7 ;  /* 0x0000000bff577819 */ /* 0x000fe20000011607 */
[----:B------:R-:W-:Y:S01]  /*af30*/  HFMA2 R76, R81, R18.H0_H0, -48, -48 ;  /* 0xd200d200514c7431 */ /* 0x000fe20000040012 */
[----:B------:R-:W-:Y:S02]  /*af40*/  LOP3.LUT R94, R7, 0x3e003e0, RZ, 0xc0, !PT ;  /* 0x03e003e0075e7812 */ /* 0x000fe400078ec0ff */
[C---:B------:R-:W-:Y:S02]  /*af50*/  LOP3.LUT R86, R5.reuse, 0x3e003e0, RZ, 0xc0, !PT ;  /* 0x03e003e005567812 */ /* 0x040fe400078ec0ff */
[----:B------:R-:W-:-:S02]  /*af60*/  LOP3.LUT R10, R5, 0x1f001f, RZ, 0xc0, !PT ;  /* 0x001f001f050a7812 */ /* 0x000fc400078ec0ff */
[----:B------:R-:W-:Y:S02]  /*af70*/  SHF.R.U32.HI R8, RZ, 0xa, R5 ;  /* 0x0000000aff087819 */ /* 0x000fe40000011605 */
[--C-:B------:R-:W-:Y:S02]  /*af80*/  SHF.R.U32.HI R85, RZ, 0xb, R6.reuse ;  /* 0x0000000bff557819 */ /* 0x100fe40000011606 */
[----:B------:R-:W-:Y:S02]  /*af90*/  SHF.R.U32.HI R14, RZ, 0xa, R6 ;  /* 0x0000000aff0e7819 */ /* 0x000fe40000011606 */
[----:B------:R-:W-:Y:S02]  /*afa0*/  SHF.R.U32.HI R53, RZ, 0xa, R7 ;  /* 0x0000000aff357819 */ /* 0x000fe40000011607 */
[----:B------:R-:W-:Y:S01]  /*afb0*/  LOP3.LUT R5, R88, 0x100010, R83, 0xf8, !PT ;  /* 0x0010001058057812 */ /* 0x000fe200078ef853 */
[----:B------:R-:W-:Y:S01]  /*afc0*/  HADD2 R88, R49, -1040, -1040 ;  /* 0xe410e41031587430 */ /* 0x000fe20000000000 */
[----:B------:R-:W-:-:S02]  /*afd0*/  LOP3.LUT R15, R7, 0x1f001f, RZ, 0xc0, !PT ;  /* 0x001f001f070f7812 */ /* 0x000fc400078ec0ff */
[----:B------:R-:W-:Y:S02]  /*afe0*/  LOP3.LUT R83, R80, 0x64006400, RZ, 0xfc, !PT ;  /* 0x6400640050537812 */ /* 0x000fe400078efcff */
[----:B------:R-:W-:Y:S02]  /*aff0*/  LOP3.LUT R99, R90, 0x64006400, RZ, 0xfc, !PT ;  /* 0x640064005a637812 */ /* 0x000fe400078efcff */
[----:B------:R-:W-:Y:S02]  /*b000*/  LOP3.LUT R9, R6, 0x1f001f, RZ, 0xc0, !PT ;  /* 0x001f001f06097812 */ /* 0x000fe400078ec0ff */
[----:B------:R-:W-:Y:S02]  /*b010*/  LOP3.LUT R7, R96, 0x100010, R87, 0xf8, !PT ;  /* 0x0010001060077812 */ /* 0x000fe400078ef857 */
[----:B------:R-:W-:Y:S02]  /*b020*/  LOP3.LUT R107, R94, 0x64006400, RZ, 0xfc, !PT ;  /* 0x640064005e6b7812 */ /* 0x000fe400078efcff */
[----:B------:R-:W-:-:S02]  /*b030*/  LOP3.LUT R80, R63, 0x1f001f, RZ, 0xc0, !PT ;  /* 0x001f001f3f507812 */ /* 0x000fc400078ec0ff */
[----:B------:R-:W-:Y:S02]  /*b040*/  LOP3.LUT R90, R44, 0x64006400, RZ, 0xfc, !PT ;  /* 0x640064002c5a7812 */ /* 0x000fe400078efcff */
[----:B------:R-:W-:Y:S02]  /*b050*/  LOP3.LUT R81, R58, 0x1f001f, RZ, 0xc0, !PT ;  /* 0x001f001f3a517812 */ /* 0x000fe400078ec0ff */
[----:B------:R-:W-:Y:S01]  /*b060*/  LOP3.LUT R91, R17, 0x64006400, RZ, 0xfc, !PT ;  /* 0x64006400115b7812 */ /* 0x000fe200078efcff */
[----:B------:R-:W-:Y:S01]  /*b070*/  HADD2 R90, R90, -1040, -1040 ;  /* 0xe410e4105a5a7430 */ /* 0x000fe20000000000 */
[----:B------:R-:W-:Y:S02]  /*b080*/  LOP3.LUT R6, R92, 0x100010, R85, 0xf8, !PT ;  /* 0x001000105c067812 */ /* 0x000fe400078ef855 */
        /* <DEDUP_REMOVED lines=163> */
.L_x_2284:
        /* <DEDUP_REMOVED lines=82> */
.L_x_2285:
        /* <DEDUP_REMOVED lines=79> */
.L_x_2283:
[----:B------:R-:W-:Y:S01]  /*c4d0*/  IADD3 R39, R39, 0x20, RZ ;  /* 0x0000002027277810 */ /* 0x000fe20007ffe0ff */
[----:B------:R-:W-:Y:S01]  /*c4e0*/  IMAD.WIDE R2, R37, 0x4, R2 ;  /* 0x0000000425027825 */ /* 0x000fe200078e0202 */
[----:B------:R-:W-:Y:S02]  /*c4f0*/  UIADD3 UR4, UR4, 0x40, URZ ;  /* 0x0000004004047890 */ /* 0x000fe4000fffe03f */
[C---:B------:R-:W-:Y:S02]  /*c500*/  ISETP.GE.AND P2, PT, R39.reuse, UR5, PT ;  /* 0x0000000527007c0c */ /* 0x040fe4000bf46270 */
[----:B------:R-:W-:Y:S02]  /*c510*/  ISETP.LT.AND P3, PT, R39, R38, PT ;  /* 0x000000262700720c */ /* 0x000fe40003f61270 */
[----:B------:R-:W-:Y:S02]  /*c520*/  MOV R18, R2 ;  /* 0x0000000200127202 */ /* 0x000fe40000000f00 */
[----:B------:R-:W-:-:S09]  /*c530*/  MOV R19, R3 ;  /* 0x0000000300137202 */ /* 0x000fd20000000f00 */
[----:B------:R-:W-:Y:S05]  /*c540*/  @!P2 BRA P3, `(.L_x_2286) ;  /* 0xffffffdc00c4a947 */ /* 0x000fea000183ffff */
.L_x_2282:
        /* <DEDUP_REMOVED lines=9> */
[----:B-----5:R-:W-:-:S04]  /*c5e0*/  IMAD R8, R37, UR4, R0 ;  /* 0x0000000425087c24 */ /* 0x020fc8000f8e0200 */
        /* <DEDUP_REMOVED lines=9> */
.L_x_2290:
[----:B------:R-:W0:Y:S02]  /*c680*/  LDS R2, [R0] ;  /* 0x0000000000027984 */ /* 0x000e240000000800 */
[----:B0-----:R-:W-:-:S06]  /*c690*/  HADD2 R3, R2, R35 ;  /* 0x0000002302037230 */ /* 0x001fcc0000000000 */
[----:B------:R-:W0:Y:S02]  /*c6a0*/  ATOMS.CAST.SPIN R3, [R0], R2, R3 ;  /* 0x000000020003738d */ /* 0x000e240001800003 */
[----:B0-----:R-:W-:-:S13]  /*c6b0*/  ISETP.EQ.U32.AND P0, PT, R3, 0x1, PT ;  /* 0x000000010300780c */ /* 0x001fda0003f02070 */
[----:B------:R-:W-:Y:S05]  /*c6c0*/  @!P0 BRA `(.L_x_2290) ;  /* 0xfffffffc00ec8947 */ /* 0x000fea000383ffff */
[----:B------:R-:W-:Y:S05]  /*c6d0*/  BRA `(.L_x_2288) ;  /* 0x00000000000c7947 */ /* 0x000fea0003800000 */
.L_x_2289:
[----:B------:R-:W2:Y:S02]  /*c6e0*/  LD.E R0, desc[UR6][R4.64] ;  /* 0x0000000604007980 */ /* 0x000ea4000c101900 */
[----:B--2---:R-:W-:-:S05]  /*c6f0*/  IADD3 R3, R35, R0, RZ ;  /* 0x0000000023037210 */ /* 0x004fca0007ffe0ff */
[----:B------:R0:W-:Y:S02]  /*c700*/  ST.E desc[UR6][R4.64], R3 ;  /* 0x0000000304007985 */ /* 0x0001e4000c101906 */
.L_x_2288:
[----:B------:R-:W-:Y:S05]  /*c710*/  BSYNC B0 ;  /* 0x0000000000007941 */ /* 0x000fea0003800000 */
.L_x_2287:
[----:B------:R1:W-:Y:S01]  /*c720*/  ATOM.E.ADD.F16x2.RN.STRONG.GPU P0, RZ, desc[UR6][R4.64+0x4], R9 ;  /* 0x0000040904ff79a2 */ /* 0x0003e2000810e1c6 */
[----:B------:R-:W-:Y:S04]  /*c730*/  BSSY B0, `(.L_x_2291) ;  /* 0x000000f000007945 */ /* 0x000fe80003800000 */
[----:B-1----:R-:W-:Y:S05]  /*c740*/  @P0 BRA `(.L_x_2292) ;  /* 0x0000000000340947 */ /* 0x002fea0003800000 */
[----:B------:R-:W1:Y:S02]  /*c750*/  QSPC.E.S P0, RZ, [R4+0x4] ;  /* 0x0000040004ff73aa */ /* 0x000e640000000500 */
[----:B-1----:R-:W-:Y:S05]  /*c760*/  @!P0 BRA `(.L_x_2293) ;  /* 0x0000000000208947 */ /* 0x002fea0003800000 */
[----:B------:R-:W-:-:S04]  /*c770*/  MOV R2, R4 ;  /* 0x0000000400027202 */ /* 0x000fc80000000f00 */
[----:B------:R-:W-:-:S07]  /*c780*/  MOV R0, R2 ;  /* 0x0000000200007202 */ /* 0x000fce0000000f00 */
.L_x_2294:
[----:B------:R-:W0:Y:S02]  /*c790*/  LDS R2, [R0+0x4] ;  /* 0x0000040000027984 */ /* 0x000e240000000800 */
[----:B0-----:R-:W-:-:S10]  /*c7a0*/  HFMA2.MMA R3, R2, 1, 1, R9 ;  /* 0x3c003c0002037835 */ /* 0x001fd40000000009 */
[----:B------:R-:W0:Y:S02]  /*c7b0*/  ATOMS.CAST.SPIN R3, [R0+0x4], R2, R3 ;  /* 0x000004020003738d */ /* 0x000e240001800003 */
[----:B0-----:R-:W-:-:S13]  /*c7c0*/  ISETP.EQ.U32.AND P0, PT, R3, 0x1, PT ;  /* 0x000000010300780c */ /* 0x001fda0003f02070 */
[----:B------:R-:W-:Y:S05]  /*c7d0*/  @!P0 BRA `(.L_x_2294) ;  /* 0xfffffffc00ec8947 */ /* 0x000fea000383ffff */
[----:B------:R-:W-:Y:S05]  /*c7e0*/  BRA `(.L_x_2292) ;  /* 0x00000000000c7947 */ /* 0x000fea0003800000 */
.L_x_2293:
[----:B------:R-:W0:Y:S02]  /*c7f0*/  LD.E R0, desc[UR6][R4.64+0x4] ;  /* 0x0000040604007980 */ /* 0x000e24000c101900 */
[----:B0-----:R-:W-:-:S05]  /*c800*/  IADD3 R3, R9, R0, RZ ;  /* 0x0000000009037210 */ /* 0x001fca0007ffe0ff */
[----:B------:R1:W-:Y:S02]  /*c810*/  ST.E desc[UR6][R4.64+0x4], R3 ;  /* 0x0000040304007985 */ /* 0x0003e4000c101906 */
.L_x_2292:
[----:B------:R-:W-:Y:S05]  /*c820*/  BSYNC B0 ;  /* 0x0000000000007941 */ /* 0x000fea0003800000 */
.L_x_2291:
        /* <DEDUP_REMOVED lines=13> */
.L_x_2298:
[----:B------:R-:W0:Y:S02]  /*c900*/  LDS R2, [R0] ;  /* 0x0000000000027984 */ /* 0x000e240000000800 */
[----:B0-----:R-:W-:-:S06]  /*c910*/  HADD2 R3, R2, R33 ;  /* 0x0000002102037230 */ /* 0x001fcc0000000000 */
[----:B------:R-:W0:Y:S02]  /*c920*/  ATOMS.CAST.SPIN R3, [R0], R2, R3 ;  /* 0x000000020003738d */ /* 0x000e240001800003 */
[----:B0-----:R-:W-:-:S13]  /*c930*/  ISETP.EQ.U32.AND P0, PT, R3, 0x1, PT ;  /* 0x000000010300780c */ /* 0x001fda0003f02070 */
[----:B------:R-:W-:Y:S05]  /*c940*/  @!P0 BRA `(.L_x_2298) ;  /* 0xfffffffc00ec8947 */ /* 0x000fea000383ffff */
[----:B------:R-:W-:Y:S05]  /*c950*/  BRA `(.L_x_2296) ;  /* 0x00000000000c7947 */ /* 0x000fea0003800000 */
.L_x_2297:
[----:B------:R-:W2:Y:S02]  /*c960*/  LD.E R0, desc[UR6][R4.64] ;  /* 0x0000000604007980 */ /* 0x000ea4000c101900 */
[----:B--2---:R-:W-:-:S05]  /*c970*/  IADD3 R3, R33, R0, RZ ;  /* 0x0000000021037210 */ /* 0x004fca0007ffe0ff */
[----:B------:R0:W-:Y:S02]  /*c980*/  ST.E desc[UR6][R4.64], R3 ;  /* 0x0000000304007985 */ /* 0x0001e4000c101906 */
.L_x_2296:
[----:B------:R-:W-:Y:S05]  /*c990*/  BSYNC B0 ;  /* 0x0000000000007941 */ /* 0x000fea0003800000 */
.L_x_2295:
[----:B------:R1:W-:Y:S01]  /*c9a0*/  ATOM.E.ADD.F16x2.RN.STRONG.GPU P0, RZ, desc[UR6][R4.64+0x4], R41 ;  /* 0x0000042904ff79a2 */ /* 0x0003e2000810e1c6 */
[----:B------:R-:W-:Y:S04]  /*c9b0*/  BSSY B0, `(.L_x_2299) ;  /* 0x000000f000007945 */ /* 0x000fe80003800000 */
[----:B-1----:R-:W-:Y:S05]  /*c9c0*/  @P0 BRA `(.L_x_2300) ;  /* 0x0000000000340947 */ /* 0x002fea0003800000 */
[----:B------:R-:W1:Y:S02]  /*c9d0*/  QSPC.E.S P0, RZ, [R4+0x4] ;  /* 0x0000040004ff73aa */ /* 0x000e640000000500 */
[----:B-1----:R-:W-:Y:S05]  /*c9e0*/  @!P0 BRA `(.L_x_2301) ;  /* 0x0000000000208947 */ /* 0x002fea0003800000 */
[----:B------:R-:W-:-:S04]  /*c9f0*/  MOV R2, R4 ;  /* 0x0000000400027202 */ /* 0x000fc80000000f00 */
[----:B------:R-:W-:-:S07]  /*ca00*/  MOV R0, R2 ;  /* 0x0000000200007202 */ /* 0x000fce0000000f00 */
.L_x_2302:
[----:B------:R-:W0:Y:S02]  /*ca10*/  LDS R2, [R0+0x4] ;  /* 0x0000040000027984 */ /* 0x000e240000000800 */
[----:B0-----:R-:W-:-:S10]  /*ca20*/  HFMA2.MMA R3, R2, 1, 1, R41 ;  /* 0x3c003c0002037835 */ /* 0x001fd40000000029 */
[----:B------:R-:W0:Y:S02]  /*ca30*/  ATOMS.CAST.SPIN R3, [R0+0x4], R2, R3 ;  /* 0x000004020003738d */ /* 0x000e240001800003 */
[----:B0-----:R-:W-:-:S13]  /*ca40*/  ISETP.EQ.U32.AND P0, PT, R3, 0x1, PT ;  /* 0x000000010300780c */ /* 0x001fda0003f02070 */
[----:B------:R-:W-:Y:S05]  /*ca50*/  @!P0 BRA `(.L_x_2302) ;  /* 0xfffffffc00ec8947 */ /* 0x000fea000383ffff */
[----:B------:R-:W-:Y:S05]  /*ca60*/  BRA `(.L_x_2300) ;  /* 0x00000000000c7947 */ /* 0x000fea0003800000 */
.L_x_2301:
[----:B------:R-:W0:Y:S02]  /*ca70*/  LD.E R0, desc[UR6][R4.64+0x4] ;  /* 0x0000040604007980 */ /* 0x000e24000c101900 */
[----:B0-----:R-:W-:-:S05]  /*ca80*/  IADD3 R3, R41, R0, RZ ;  /* 0x0000000029037210 */ /* 0x001fca0007ffe0ff */
[----:B------:R1:W-:Y:S02]  /*ca90*/  ST.E desc[UR6][R4.64+0x4], R3 ;  /* 0x0000040304007985 */ /* 0x0003e4000c101906 */
.L_x_2300:
[----:B------:R-:W-:Y:S05]  /*caa0*/  BSYNC B0 ;  /* 0x0000000000007941 */ /* 0x000fea0003800000 */
.L_x_2299:
        /* <DEDUP_REMOVED lines=13> */
.L_x_2306:
[----:B------:R-:W0:Y:S02]  /*cb80*/  LDS R2, [R0] ;  /* 0x0000000000027984 */ /* 0x000e240000000800 */
[----:B0-----:R-:W-:-:S06]  /*cb90*/  HADD2 R3, R2, R31 ;  /* 0x0000001f02037230 */ /* 0x001fcc0000000000 */
[----:B------:R-:W0:Y:S02]  /*cba0*/  ATOMS.CAST.SPIN R3, [R0], R2, R3 ;  /* 0x000000020003738d */ /* 0x000e240001800003 */
[----:B0-----:R-:W-:-:S13]  /*cbb0*/  ISETP.EQ.U32.AND P0, PT, R3, 0x1, PT ;  /* 0x000000010300780c */ /* 0x001fda0003f02070 */
[----:B------:R-:W-:Y:S05]  /*cbc0*/  @!P0 BRA `(.L_x_2306) ;  /* 0xfffffffc00ec8947 */ /* 0x000fea000383ffff */
[----:B------:R-:W-:Y:S05]  /*cbd0*/  BRA `(.L_x_2304) ;  /* 0x00000000000c7947 */ /* 0x000fea0003800000 */
.L_x_2305:
[----:B------:R-:W2:Y:S02]  /*cbe0*/  LD.E R0, desc[UR6][R4.64] ;  /* 0x0000000604007980 */ /* 0x000ea4000c101900 */
[----:B--2---:R-:W-:-:S05]  /*cbf0*/  IADD3 R3, R31, R0, RZ ;  /* 0x000000001f037210 */ /* 0x004fca0007ffe0ff */
[----:B------:R0:W-:Y:S02]  /*cc00*/  ST.E desc[UR6][R4.64], R3 ;  /* 0x0000000304007985 */ /* 0x0001e4000c101906 */
.L_x_2304:
[----:B------:R-:W-:Y:S05]  /*cc10*/  BSYNC B0 ;  /* 0x0000000000007941 */ /* 0x000fea0003800000 */
.L_x_2303:
[----:B------:R1:W-:Y:S02]  /*cc20*/  ATOM.E.ADD.F16x2.RN.STRONG.GPU P0, RZ, desc[UR6][R4.64+0x4], R43 ;  /* 0x0000042b04ff79a2 */ /* 0x0003e4000810e1c6 */
[----:B-1----:R-:W-:Y:S05]  /*cc30*/  @P0 EXIT ;  /* 0x000000000000094d */ /* 0x002fea0003800000 */
[----:B------:R-:W1:Y:S02]  /*cc40*/  QSPC.E.S P0, RZ, [R4+0x4] ;  /* 0x0000040004ff73aa */ /* 0x000e640000000500 */
[----:B-1----:R-:W-:Y:S05]  /*cc50*/  @!P0 BRA `(.L_x_2307) ;  /* 0x0000000000208947 */ /* 0x002fea0003800000 */
[----:B------:R-:W-:-:S04]  /*cc60*/  MOV R2, R4 ;  /* 0x0000000400027202 */ /* 0x000fc80000000f00 */
[----:B------:R-:W-:-:S07]  /*cc70*/  MOV R0, R2 ;  /* 0x0000000200007202 */ /* 0x000fce0000000f00 */
.L_x_2308:
[----:B------:R-:W0:Y:S02]  /*cc80*/  LDS R2, [R0+0x4] ;  /* 0x0000040000027984 */ /* 0x000e240000000800 */
[----:B0-----:R-:W-:-:S10]  /*cc90*/  HFMA2.MMA R3, R2, 1, 1, R43 ;  /* 0x3c003c0002037835 */ /* 0x001fd4000000002b */
[----:B------:R-:W0:Y:S02]  /*cca0*/  ATOMS.CAST.SPIN R3, [R0+0x4], R2, R3 ;  /* 0x000004020003738d */ /* 0x000e240001800003 */
[----:B0-----:R-:W-:-:S13]  /*ccb0*/  ISETP.EQ.U32.AND P0, PT, R3, 0x1, PT ;  /* 0x000000010300780c */ /* 0x001fda0003f02070 */
[----:B------:R-:W-:Y:S05]  /*ccc0*/  @!P0 BRA `(.L_x_2308) ;  /* 0xfffffffc00ec8947 */ /* 0x000fea000383ffff */
[----:B------:R-:W-:Y:S05]  /*ccd0*/  EXIT ;  /* 0x000000000000794d */ /* 0x000fea0003800000 */
.L_x_2307:
[----:B------:R-:W0:Y:S02]  /*cce0*/  LD.E R0, desc[UR6][R4.64+0x4] ;  /* 0x0000040604007980 */ /* 0x000e24000c101900 */
[----:B0-----:R-:W-:-:S05]  /*ccf0*/  IADD3 R3, R43, R0, RZ ;  /* 0x000000002b037210 */ /* 0x001fca0007ffe0ff */
[----:B------:R-:W-:Y:S01]  /*cd00*/  ST.E desc[UR6][R4.64+0x4], R3 ;  /* 0x0000040304007985 */ /* 0x000fe2000c101906 */
[----:B------:R-:W-:Y:S05]  /*cd10*/  EXIT ;  /* 0x000000000000794d */ /* 0x000fea0003800000 */
.L_x_2309:
        /* <DEDUP_REMOVED lines=14> */
.L_x_5211:


//--------------------- .text._Z23gemm_half_q_half_kernelILi3ELi152ELb1ELb1ELi64EEvPK6__halfPKjS4_S2_PS0_iiiiPKtS7_iiiiiibS2_i --------------------------
	.section	.text._Z23gemm_half_q_half_kernelILi3ELi152ELb1ELb1ELi64EEvPK6__halfPKjS4_S2_PS0_iiiiPKtS7_iiiiiibS2_i,"ax",@progbits
	.align	128
        .global         _Z23gemm_half_q_half_kernelILi3ELi152ELb1ELb1ELi64EEvPK6__halfPKjS4_S2_PS0_iiiiPKtS7_iiiiiibS2_i
        .type           _Z23gemm_half_q_half_kernelILi3ELi152ELb1ELb1ELi64EEvPK6__halfPKjS4_S2_PS0_iiiiPKtS7_iiiiiibS2_i,@function
        .size           _Z23gemm_half_q_half_kernelILi3ELi152ELb1ELb1ELi64EEvPK6__halfPKjS4_S2_PS0_iiiiPKtS7_iiiiiibS2_i,(.L_x_5212 - _Z23gemm_half_q_half_kernelILi3ELi152ELb1ELb1ELi64EEvPK6__halfPKjS4_S2_PS0_iiiiPKtS7_iiiiiibS2_i)
        .other          _Z23gemm_half_q_half_kernelILi3ELi152ELb1ELb1ELi64EEvPK6__halfPKjS4_S2_PS0_iiiiPKtS7_iiiiiibS2_i,@"STO_CUDA_ENTRY STV_DEFAULT"
_Z23gemm_half_q_half_kernelILi3ELi152ELb1ELb1ELi64EEvPK6__halfPKjS4_S2_PS0_iiiiPKtS7_iiiiiibS2_i:
.text._Z23gemm_half_q_half_kernelILi3ELi152ELb1ELb1ELi64EEvPK6__halfPKjS4_S2_PS0_iiiiPKtS7_iiiiiibS2_i:
        /* <DEDUP_REMOVED lines=37> */
.L_x_2310:
        /* <DEDUP_REMOVED lines=29> */
.L_x_2315:
        /* <DEDUP_REMOVED lines=37> */
.L_x_2314:
        /* <DEDUP_REMOVED lines=24> */
.L_x_2316:
        /* <DEDUP_REMOVED lines=14> */
.L_x_2313:
        /* <DEDUP_REMOVED lines=10> */
.L_x_2318:
        /* <DEDUP_REMOVED lines=37> */
.L_x_2317:
        /* <DEDUP_REMOVED lines=24> */
.L_x_2319:
        /* <DEDUP_REMOVED lines=13> */
.L_x_2312:
[----:B------:R-:W-:Y:S05]  /*0e10*/  BSYNC B0 ;  /* 0x0000000000007941 */ /* 0x000fea0003800000 */
.L_x_2311:
        /* <DEDUP_REMOVED lines=17> */
.L_x_2322:
[----:B--2---:R-:W-:Y:S01]  /*0f30*/  IMAD R4, R0, 0x3, R3 ;  /* 0x0000000300047824 */ /* 0x004fe200078e0203 */
[----:B------:R-:W-:-:S03]  /*0f40*/  IADD3 R3, R3, 0x4, RZ ;  /* 0x0000000403037810 */ /* 0x000fc60007ffe0ff */
[CCC-:B------:R-:W-:Y:S01]  /*0f50*/  IMAD R5, R4.reuse, R35.reuse, R2.reuse ;  /* 0x0000002304057224 */ /* 0x1c0fe200078e0202 */
[C---:B-1----:R-:W-:Y:S02]  /*0f60*/  IADD3 R6, R4.reuse, 0x1, RZ ;  /* 0x0000000104067810 */ /* 0x042fe40007ffe0ff */
        /* <DEDUP_REMOVED lines=15> */
.L_x_2321:
        /* <DEDUP_REMOVED lines=14> */
.L_x_2323:
[----:B------:R-:W-:-:S13]  /*1140*/  ISETP.LT.OR P0, PT, R3, R39, P0 ;  /* 0x000000270300720c */ /* 0x000fda0000701670 */
[----:B--2---:R-:W2:Y:S01]  /*1150*/  @P0 LDC.64 R4, c[0x0][0x230] ;  /* 0x00008c00ff040b82 */ /* 0x004ea20000000a00 */
[----:B------:R-:W-:-:S04]  /*1160*/  @P0 IMAD R0, R0, 0x3, R3 ;  /* 0x0000000300000824 */ /* 0x000fc800078e0203 */
[----:B------:R-:W-:-:S04]  /*1170*/  @P0 IMAD R3, R0, R35, R2 ;  /* 0x0000002300030224 */ /* 0x000fc800078e0202 */
[----:B--2---:R-:W-:-:S05]  /*1180*/  @P0 IMAD.WIDE R4, R3, 0x2, R4 ;  /* 0x0000000203040825 */ /* 0x004fca00078e0204 */
[----:B------:R2:W-:Y:S02]  /*1190*/  @P0 STG.E.64 desc[UR6][R4.64], RZ ;  /* 0x000000ff04000986 */ /* 0x0005e4000c101b06 */
.L_x_2320:
[----:B0-----:R-:W0:Y:S01]  /*11a0*/  LDC.64 R12, c[0x0][0x248] ;  /* 0x00009200ff0c7b82 */ /* 0x001e220000000a00 */
        /* <DEDUP_REMOVED lines=13> */
[----:B01----:R-:W-:-:S07]  /*1280*/  SHF.R.S32.HI R6, RZ, 0x3, R9 ;  /* 0x00000003ff067819 */ /* 0x003fce0000011409 */
.L_x_2325:
        /* <DEDUP_REMOVED lines=44> */
.L_x_2324:
        /* <DEDUP_REMOVED lines=11> */
[----:B-1----:R-:W-:Y:S01]  /*1600*/  LEA.HI R8, R9, R0, RZ, 0x5 ;  /* 0x0000000009087211 */ /* 0x002fe200078f28ff */
[----:B------:R-:W-:Y:S01]  /*1610*/  HFMA2.MMA R0, -RZ, RZ, 0, 0 ;  /* 0x00000000ff007435 */ /* 0x000fe200000001ff */
[----:B------:R-:W-:Y:S02]  /*1620*/  MOV R4, RZ ;  /* 0x000000ff00047202 */ /* 0x000fe40000000f00 */
[C---:B---3--:R-:W-:Y:S02]  /*1630*/  ISETP.GT.AND P2, PT, R38.reuse, R3, PT ;  /* 0x000000032600720c */ /* 0x048fe40003f44270 */
[----:B0-----:R-:W-:Y:S01]  /*1640*/  ISETP.GT.AND P4, PT, R38, R5, PT ;  /* 0x000000052600720c */ /* 0x001fe20003f84270 */
[----:B--2---:R-:W-:-:S12]  /*1650*/  @!P0 BRA `(.L_x_2326) ;  /* 0x00000000001c8947 */ /* 0x004fd80003800000 */
[----:B------:R-:W0:Y:S02]  /*1660*/  LDC R9, c[0x0][0x25c] ;  /* 0x00009700ff097b82 */ /* 0x000e240000000800 */
[----:B0-----:R-:W-:-:S04]  /*1670*/  VIMNMX R4, R38, R9, PT ;  /* 0x0000000926047248 */ /* 0x001fc80003fe0100 */
[----:B------:R-:W-:-:S04]  /*1680*/  IADD3 R4, R4, -UR8, RZ ;  /* 0x8000000804047c10 */ /* 0x000fc8000fffe0ff */
[----:B------:R-:W-:-:S04]  /*1690*/  SHF.R.S32.HI R9, RZ, 0x1f, R4 ;  /* 0x0000001fff097819 */ /* 0x000fc80000011404 */
[----:B------:R-:W-:-:S04]  /*16a0*/  LEA.HI R9, R9, R4, RZ, 0x5 ;  /* 0x0000000409097211 */ /* 0x000fc800078f28ff */
[----:B------:R-:W-:-:S05]  /*16b0*/  SHF.R.S32.HI R9, RZ, 0x5, R9 ;  /* 0x00000005ff097819 */ /* 0x000fca0000011409 */
[----:B------:R-:W-:-:S07]  /*16c0*/  IMAD R4, R9, 0x6, RZ ;  /* 0x0000000609047824 */ /* 0x000fce00078e02ff */
.L_x_2326:
        /* <DEDUP_REMOVED lines=8> */
.L_x_2327:
        /* <DEDUP_REMOVED lines=10> */
.L_x_2328:
        /* <DEDUP_REMOVED lines=8> */
.L_x_2329:
        /* <DEDUP_REMOVED lines=10> */
.L_x_2330:
[----:B------:R-:W-:Y:S01]  /*1910*/  LEA R4, R11, R4, 0x3 ;  /* 0x000000040b047211 */ /* 0x000fe200078e18ff */
[----:B------:R-:W0:Y:S01]  /*1920*/  S2UR UR5, SR_CgaCtaId ;  /* 0x00000000000579c3 */ /* 0x000e220000008800 */
[----:B------:R-:W-:Y:S01]  /*1930*/  ULDC.64 UR10, c[0x0][0x218] ;  /* 0x00008600000a7ab9 */ /* 0x000fe20000000a00 */
[----:B------:R-:W-:Y:S01]  /*1940*/  UMOV UR4, 0x400 ;  /* 0x0000040000047882 */ /* 0x000fe20000000000 */
[----:B------:R-:W-:Y:S02]  /*1950*/  IADD3 R0, R9, R4, R0 ;  /* 0x0000000409007210 */ /* 0x000fe40007ffe000 */
[----:B------:R-:W-:Y:S02]  /*1960*/  MOV R36, RZ ;  /* 0x000000ff00247202 */ /* 0x000fe40000000f00 */
[----:B------:R-:W-:Y:S02]  /*1970*/  IADD3 R0, R6, R0, R3 ;  /* 0x0000000006007210 */ /* 0x000fe40007ffe003 */
[----:B------:R-:W-:-:S02]  /*1980*/  SHF.R.S32.HI R3, RZ, 0x1f, R2 ;  /* 0x0000001fff037819 */ /* 0x000fc40000011402 */
        /* <DEDUP_REMOVED lines=13> */
[----:B-----5:R-:W-:-:S02]  /*1a60*/  PRMT R0, R96, 0x7610, R96 ;  /* 0x0000761060007816 */ /* 0x020fc40000000060 */
[C---:B------:R-:W-:Y:S02]  /*1a70*/  ISETP.GE.OR P0, PT, R38.reuse, UR8, P0 ;  /* 0x0000000826007c0c */ /* 0x040fe40008706670 */
[----:B------:R-:W-:Y:S02]  /*1a80*/  PRMT R29, RZ, 0x5410, RZ ;  /* 0x00005410ff1d7816 */ /* 0x000fe400000000ff */
[----:B------:R-:W-:-:S09]  /*1a90*/  IADD3 R28, R38, R7, RZ ;  /* 0x00000007261c7210 */ /* 0x000fd20007ffe0ff */
        /* <DEDUP_REMOVED lines=10> */
.L_x_2344:
        /* <DEDUP_REMOVED lines=214> */
.L_x_2333:
        /* <DEDUP_REMOVED lines=97> */
.L_x_2334:
        /* <DEDUP_REMOVED lines=43> */
[--C-:B-1----:R-:W-:Y:S02]  /*3160*/  HADD2.F32 R2, -RZ, R12.reuse.H0_H0 ;  /* 0x2000000cff027230 */ /* 0x102fe40000004100 */
        /* <DEDUP_REMOVED lines=20> */
[-C--:B------:R-:W-:Y:S01]  /*32b0*/  FFMA.FTZ R6, R58, R4.reuse, R5 ;  /* 0x000000043a067223 */ /* 0x080fe20000010005 */
[----:B------:R-:W-:Y:S01]  /*32c0*/  FFMA.FTZ R2, R2, R4, R3 ;  /* 0x0000000402027223 */ /* 0x000fe20000010003 */
[----:B------:R-:W-:Y:S02]  /*32d0*/  HADD2.F32 R13, -RZ, R13.H1_H1 ;  /* 0x3000000dff0d7230 */ /* 0x000fe40000004100 */
[----:B------:R-:W-:-:S02]  /*32e0*/  HADD2.F32 R3, -RZ, R20.H0_H0 ;  /* 0x20000014ff037230 */ /* 0x000fc40000004100 */
[-C--:B------:R-:W-:Y:S01]  /*32f0*/  FFMA.FTZ R12, R12, R4.reuse, R7 ;  /* 0x000000040c0c7223 */ /* 0x080fe20000010007 */
[----:B------:R-:W-:Y:S02]  /*3300*/  HADD2.F32 R5, -RZ, R22.H0_H0 ;  /* 0x20000016ff057230 */ /* 0x000fe40000004100 */
[----:B------:R-:W-:Y:S01]  /*3310*/  FFMA.FTZ R4, R60, R4, R63 ;  /* 0x000000043c047223 */ /* 0x000fe2000001003f */
        /* <DEDUP_REMOVED lines=20> */
.L_x_2332:
        /* <DEDUP_REMOVED lines=204> */
.L_x_2336:
        /* <DEDUP_REMOVED lines=97> */
.L_x_2337:
        /* <DEDUP_REMOVED lines=18> */
[----:B------:R-:W-:Y:S02]  /*4850*/  HADD2.F32 R62, -RZ, R2.H1_H1 ;  /* 0x30000002ff3e7230 */ /* 0x000fe40000004100 */
[----:B------:R-:W-:Y:S02]  /*4860*/  HADD2.F32 R3, -RZ, R21.H0_H0 ;  /* 0x20000015ff037230 */ /* 0x000fe40000004100 */
[----:B------:R-:W-:Y:S01]  /*4870*/  FFMA.FTZ R5, R5, R6, RZ ;  /* 0x0000000605057223 */ /* 0x000fe200000100ff */
[----:B------:R-:W-:-:S02]  /*4880*/  HADD2.F32 R2, -RZ, R20.H0_H0 ;  /* 0x20000014ff027230 */ /* 0x000fc40000004100 */
[----:B------:R-:W-:Y:S02]  /*4890*/  HADD2.F32 R20, -RZ, R45.H0_H0 ;  /* 0x2000002dff147230 */ /* 0x000fe40000004100 */
[-C--:B------:R-:W-:Y:S01]  /*48a0*/  FFMA.FTZ R3, R3, R6.reuse, RZ ;  /* 0x0000000603037223 */ /* 0x080fe200000100ff */
        /* <DEDUP_REMOVED lines=36> */
[-C--:B------:R-:W-:Y:S01]  /*4af0*/  FFMA.FTZ R17, R10, R8.reuse, R17 ;  /* 0x000000080a117223 */ /* 0x080fe20000010011 */
[----:B------:R-:W-:Y:S01]  /*4b00*/  FFMA.FTZ R3, R16, R8, R3 ;  /* 0x0000000810037223 */ /* 0x000fe20000010003 */
        /* <DEDUP_REMOVED lines=29> */
.L_x_2335:
        /* <DEDUP_REMOVED lines=203> */
.L_x_2339:
        /* <DEDUP_REMOVED lines=97> */
.L_x_2340:
        /* <DEDUP_REMOVED lines=91> */
.L_x_2338:
        /* <DEDUP_REMOVED lines=203> */
.L_x_2342:
        /* <DEDUP_REMOVED lines=97> */
.L_x_2343:
        /* <DEDUP_REMOVED lines=91> */
.L_x_2341:
[----:B0-----:R-:W-:Y:S01]  /*7dc0*/  LEA R2, R44, 0x40, 0x6 ;  /* 0x000000402c027811 */ /* 0x001fe200078e30ff */
[C---:B------:R-:W-:Y:S01]  /*7dd0*/  IMAD.WIDE R12, R35.reuse, 0x8, R12 ;  /* 0x00000008230c7825 */ /* 0x040fe200078e020c */
[----:B------:R-:W-:Y:S01]  /*7de0*/  IADD3 R38, R38, 0x20, RZ ;  /* 0x0000002026267810 */ /* 0x000fe20007ffe0ff */
[----:B------:R-:W-:Y:S01]  /*7df0*/  UIADD3 UR4, UR4, 0x40, URZ ;  /* 0x0000004004047890 */ /* 0x000fe2000fffe03f */
[----:B------:R-:W-:Y:S01]  /*7e00*/  VIMNMX R3, R2, UR8, PT ;  /* 0x0000000802037c48 */ /* 0x000fe2000bfe0100 */
[----:B------:R-:W-:Y:S01]  /*7e10*/  IMAD.WIDE R8, R35, 0x8, R14 ;  /* 0x0000000823087825 */ /* 0x000fe200078e020e */
[C---:B------:R-:W-:Y:S02]  /*7e20*/  ISETP.GE.AND P0, PT, R38.reuse, UR5, PT ;  /* 0x0000000526007c0c */ /* 0x040fe4000bf06270 */
[----:B------:R-:W-:Y:S02]  /*7e30*/  ISETP.LT.AND P2, PT, R38, R3, PT ;  /* 0x000000032600720c */ /* 0x000fe40003f41270 */
[----:B------:R-:W-:-:S02]  /*7e40*/  MOV R10, R12 ;  /* 0x0000000c000a7202 */ /* 0x000fc40000000f00 */
[----:B------:R-:W-:-:S09]  /*7e50*/  MOV R11, R13 ;  /* 0x0000000d000b7202 */ /* 0x000fd20000000f00 */
[----:B------:R-:W-:Y:S05]  /*7e60*/  @!P0 BRA P2, `(.L_x_2344) ;  /* 0xffffff9c00348947 */ /* 0x000fea000103ffff */
.L_x_2331:
        /* <DEDUP_REMOVED lines=8> */
.L_x_2349:
        /* <DEDUP_REMOVED lines=25> */
[----:B------:R-:W-:Y:S02]  /*8080*/  SHF.R.U32.HI R82, RZ, 0xf, R9 ;  /* 0x0000000fff527819 */ /* 0x000fe40000011609 */
[----:B------:R-:W-:Y:S02]  /*8090*/  SHF.R.U32.HI R85, RZ, 0xf, R10 ;  /* 0x0000000fff557819 */ /* 0x000fe4000001160a */
[----:B------:R-:W-:Y:S02]  /*80a0*/  SHF.R.U32.HI R88, RZ, 0xf, R11 ;  /* 0x0000000fff587819 */ /* 0x000fe4000001160b */
[----:B------:R-:W-:Y:S02]  /*80b0*/  SHF.R.U32.HI R53, RZ, 0xe, R20 ;  /* 0x0000000eff357819 */ /* 0x000fe40000011614 */
[----:B------:R-:W-:-:S02]  /*80c0*/  LOP3.LUT R75, R20, 0x3e003e0, RZ, 0xc0, !PT ;  /* 0x03e003e0144b7812 */ /* 0x000fc400078ec0ff */
[----:B------:R-:W-:Y:S02]  /*80d0*/  LOP3.LUT R64, R20, 0x1f001f, RZ, 0xc0, !PT ;  /* 0x001f001f14407812 */ /* 0x000fe400078ec0ff */
[----:B------:R-:W-:Y:S02]  /*80e0*/  SHF.R.U32.HI R66, RZ, 0xa, R20 ;  /* 0x0000000aff427819 */ /* 0x000fe40000011614 */
[----:B------:R-:W-:Y:S02]  /*80f0*/  SHF.R.U32.HI R83, RZ, 0xe, R21 ;  /* 0x0000000eff537819 */ /* 0x000fe40000011615 */
[----:B------:R-:W-:Y:S02]  /*8100*/  SHF.R.U32.HI R86, RZ, 0xe, R22 ;  /* 0x0000000eff567819 */ /* 0x000fe40000011616 */
[C---:B------:R-:W-:Y:S02]  /*8110*/  LOP3.LUT R20, R22.reuse, 0x3e003e0, RZ, 0xc0, !PT ;  /* 0x03e003e016147812 */ /* 0x040fe400078ec0ff */
[----:B------:R-:W-:-:S02]  /*8120*/  LOP3.LUT R50, R22, 0x1f001f, RZ, 0xc0, !PT ;  /* 0x001f001f16327812 */ /* 0x000fc400078ec0ff */
[----:B------:R-:W-:Y:S02]  /*8130*/  SHF.R.U32.HI R48, RZ, 0xa, R22 ;  /* 0x0000000aff307819 */ /* 0x000fe40000011616 */
[----:B------:R-:W-:Y:S02]  /*8140*/  LOP3.LUT R52, R52, 0x10001, RZ, 0xc0, !PT ;  /* 0x0001000134347812 */ /* 0x000fe400078ec0ff */
        /* <DEDUP_REMOVED lines=33> */
[----:B------:R-:W-:-:S02]  /*8360*/  LOP3.LUT R53, R52, 0x20002, R53, 0xf8, !PT ;  /* 0x0002000234357812 */ /* 0x000fc400078ef835 */
[----:B------:R-:W-:Y:S02]  /*8370*/  LOP3.LUT R83, R82, 0x20002, R83, 0xf8, !PT ;  /* 0x0002000252537812 */ /* 0x000fe400078ef853 */
[----:B------:R-:W-:Y:S02]  /*8380*/  PRMT R15, R41, 0x9910, RZ ;  /* 0x00009910290f7816 */ /* 0x000fe400000000ff */
[----:B------:R-:W-:Y:S02]  /*8390*/  LOP3.LUT R86, R85, 0x20002, R86, 0xf8, !PT ;  /* 0x0002000255567812 */ /* 0x000fe400078ef856 */
[----:B------:R-:W-:Y:S02]  /*83a0*/  LOP3.LUT R89, R88, 0x20002, R89, 0xf8, !PT ;  /* 0x0002000258597812 */ /* 0x000fe400078ef859 */
[----:B------:R-:W-:Y:S02]  /*83b0*/  LOP3.LUT R54, R53, 0x40004, R54, 0xf8, !PT ;  /* 0x0004000435367812 */ /* 0x000fe400078ef836 */
[----:B------:R-:W-:-:S02]  /*83c0*/  LOP3.LUT R83, R83, 0x40004, R84, 0xf8, !PT ;  /* 0x0004000453537812 */ /* 0x000fc400078ef854 */
[----:B------:R-:W-:Y:S02]  /*83d0*/  ISETP.NE.AND P2, PT, R15, RZ, PT ;  /* 0x000000ff0f00720c */ /* 0x000fe40003f45270 */
[C---:B------:R-:W-:Y:S02]  /*83e0*/  LOP3.LUT R74, R21.reuse, 0x3e003e0, RZ, 0xc0, !PT ;  /* 0x03e003e0154a7812 */ /* 0x040fe400078ec0ff */
[----:B------:R-:W-:Y:S02]  /*83f0*/  LOP3.LUT R58, R21, 0x1f001f, RZ, 0xc0, !PT ;  /* 0x001f001f153a7812 */ /* 0x000fe400078ec0ff */
[----:B------:R-:W-:Y:S02]  /*8400*/  SHF.R.U32.HI R62, RZ, 0xa, R21 ;  /* 0x0000000aff3e7819 */ /* 0x000fe40000011615 */
[----:B------:R-:W-:Y:S02]  /*8410*/  LOP3.LUT R86, R86, 0x40004, R87, 0xf8, !PT ;  /* 0x0004000456567812 */ /* 0x000fe400078ef857 */
        /* <DEDUP_REMOVED lines=9> */
[----:B------:R-:W-:Y:S02]  /*84b0*/  LOP3.LUT R27, R8, 0x3e003e0, RZ, 0xc0, !PT ;  /* 0x03e003e0081b7812 */ /* 0x000fe400078ec0ff */
[----:B------:R-:W-:Y:S02]  /*84c0*/  MOV R17, 0x2800 ;  /* 0x0000280000117802 */ /* 0x000fe40000000f00 */
[----:B------:R-:W-:Y:S02]  /*84d0*/  LOP3.LUT R94, R20, 0x64006400, RZ, 0xfc, !PT ;  /* 0x64006400145e7812 */ /* 0x000fe400078efcff */
[----:B------:R-:W-:-:S02]  /*84e0*/  LOP3.LUT R25, R11, 0x3e003e0, RZ, 0xc0, !PT ;  /* 0x03e003e00b197812 */ /* 0x000fc400078ec0ff */
[----:B------:R-:W-:Y:S02]  /*84f0*/  LOP3.LUT R93, R86, 0x80008, R13, 0xf8, !PT ;  /* 0x00080008565d7812 */ /* 0x000fe400078ef80d */
[----:B------:R-:W-:Y:S02]  /*8500*/  LOP3.LUT R99, R15, 0x80008, R14, 0xf8, !PT ;  /* 0x000800080f637812 */ /* 0x000fe400078ef80e */
[----:B------:R-:W-:Y:S02]  /*8510*/  LOP3.LUT R92, R78, 0x64006400, RZ, 0xfc, !PT ;  /* 0x640064004e5c7812 */ /* 0x000fe400078efcff */
[----:B------:R-:W-:Y:S02]  /*8520*/  LOP3.LUT R60, R8, 0x1f001f, RZ, 0xc0, !PT ;  /* 0x001f001f083c7812 */ /* 0x000fe400078ec0ff */
[----:B------:R-:W-:Y:S02]  /*8530*/  SHF.R.U32.HI R59, RZ, 0xa, R8 ;  /* 0x0000000aff3b7819 */ /* 0x000fe40000011608 */
[----:B------:R-:W-:-:S02]  /*8540*/  SHF.R.U32.HI R49, RZ, 0xa, R9 ;  /* 0x0000000aff317819 */ /* 0x000fc40000011609 */
[C---:B------:R-:W-:Y:S02]  /*8550*/  LOP3.LUT R26, R9.reuse, 0x3e003e0, RZ, 0xc0, !PT ;  /* 0x03e003e0091a7812 */ /* 0x040fe400078ec0ff */
[----:B------:R-:W-:Y:S02]  /*8560*/  LOP3.LUT R47, R9, 0x1f001f, RZ, 0xc0, !PT ;  /* 0x001f001f092f7812 */ /* 0x000fe400078ec0ff */
        /* <DEDUP_REMOVED lines=9> */
[----:B------:R-:W-:Y:S02]  /*8600*/  SHF.R.U32.HI R11, RZ, 0xa, R11 ;  /* 0x0000000aff0b7819 */ /* 0x000fe4000001160b */
[----:B------:R-:W-:-:S02]  /*8610*/  LOP3.LUT R63, R63, 0x1f001f, RZ, 0xc0, !PT ;  /* 0x001f001f3f3f7812 */ /* 0x000fc400078ec0ff */
[----:B------:R-:W-:Y:S02]  /*8620*/  LOP3.LUT R92, R8, 0x64006400, RZ, 0xfc, !PT ;  /* 0x64006400085c7812 */ /* 0x000fe400078efcff */
[----:B------:R-:W-:Y:S02]  /*8630*/  LOP3.LUT R64, R64, 0x64006400, RZ, 0xfc, !PT ;  /* 0x6400640040407812 */ /* 0x000fe400078efcff */
[----:B------:R-:W-:Y:S01]  /*8640*/  LOP3.LUT R65, R65, 0x64006400, RZ, 0xfc, !PT ;  /* 0x6400640041417812 */ /* 0x000fe200078efcff */
        /* <DEDUP_REMOVED lines=43> */
[--C-:B------:R-:W-:Y:S02]  /*8900*/  SHF.R.U32.HI R88, RZ, 0xb, R7.reuse ;  /* 0x0000000bff587819 */ /* 0x100fe40000011607 */
[----:B------:R-:W-:Y:S02]  /*8910*/  LOP3.LUT R91, R6, 0x3e003e0, RZ, 0xc0, !PT ;  /* 0x03e003e0065b7812 */ /* 0x000fe400078ec0ff */
[----:B------:R-:W-:Y:S01]  /*8920*/  LOP3.LUT R4, R85, 0x100010, R82, 0xf8, !PT ;  /* 0x0010001055047812 */ /* 0x000fe200078ef852 */
[-C--:B------:R-:W-:Y:S01]  /*8930*/  HFMA2 R85, R24, R17.reuse.H0_H0, -48, -48 ;  /* 0xd200d20018557431 */ /* 0x080fe20000040011 */
[----:B------:R-:W-:Y:S01]  /*8940*/  LOP3.LUT R5, R89, 0x100010, R84, 0xf8, !PT ;  /* 0x0010001059057812 */ /* 0x000fe200078ef854 */
[-C--:B------:R-:W-:Y:S01]  /*8950*/  HFMA2 R24, R22, R17.reuse.H0_H0, -48, -48 ;  /* 0xd200d20016187431 */ /* 0x080fe20000040011 */
[----:B------:R-:W-:Y:S01]  /*8960*/  LOP3.LUT R82, R27, 0x64006400, RZ, 0xfc, !PT ;  /* 0x640064001b527812 */ /* 0x000fe200078efcff */
[----:B------:R-:W-:Y:S01]  /*8970*/  HADD2 R89, R47, -1040, -1040 ;  /* 0xe410e4102f597430 */ /* 0x000fe20000000000 */
[----:B------:R-:W-:Y:S01]  /*8980*/  LOP3.LUT R84, R75, 0x64006400, RZ, 0xfc, !PT ;  /* 0x640064004b547812 */ /* 0x000fe200078efcff */
[-C--:B------:R-:W-:Y:S01]  /*8990*/  HFMA2 R75, R94, R17.reuse.H0_H0, -48, -48 ;  /* 0xd200d2005e4b7431 */ /* 0x080fe20000040011 */
[C---:B------:R-:W-:Y:S01]  /*89a0*/  LOP3.LUT R95, R7.reuse, 0x3e003e0, RZ, 0xc0, !PT ;  /* 0x03e003e0075f7812 */ /* 0x040fe200078ec0ff */
[-C--:B------:R-:W-:Y:S01]  /*89b0*/  HFMA2 R22, R104, R17.reuse.H0_H0, -48, -48 ;  /* 0xd200d20068167431 */ /* 0x080fe20000040011 */
[----:B------:R-:W-:Y:S01]  /*89c0*/  LOP3.LUT R54, R7, 0x1f001f, RZ, 0xc0, !PT ;  /* 0x001f001f07367812 */ /* 0x000fe200078ec0ff */
[-C--:B------:R-:W-:Y:S01]  /*89d0*/  HFMA2 R78, R84, R17.reuse.H0_H0, -48, -48 ;  /* 0xd200d200544e7431 */ /* 0x080fe20000040011 */
[----:B------:R-:W-:Y:S01]  /*89e0*/  SHF.R.U32.HI R55, RZ, 0xa, R7 ;  /* 0x0000000aff377819 */ /* 0x000fe20000011607 */
[-C--:B------:R-:W-:Y:S01]  /*89f0*/  HFMA2 R84, R26, R17.reuse.H0_H0, -48, -48 ;  /* 0xd200d2001a547431 */ /* 0x080fe20000040011 */
[----:B------:R-:W-:Y:S01]  /*8a00*/  SHF.R.U32.HI R53, RZ, 0xa, R6 ;  /* 0x0000000aff357819 */ /* 0x000fe20000011606 */
[----:B------:R-:W-:Y:S01]  /*8a10*/  HFMA2 R26, R90, R17.H0_H0, -48, -48 ;  /* 0xd200d2005a1a7431 */ /* 0x000fe20000040011 */
[----:B------:R-:W-:Y:S01]  /*8a20*/  LOP3.LUT R7, R99, 0x100010, R88, 0xf8, !PT ;  /* 0x0010001063077812 */ /* 0x000fe200078ef858 */
[----:B------:R-:W-:Y:S01]  /*8a30*/  HADD2 R90, R58, -1040, -1040 ;  /* 0xe410e4103a5a7430 */ /* 0x000fe20000000000 */
[----:B------:R-:W-:-:S02]  /*8a40*/  LOP3.LUT R94, R49, 0x1f001f, RZ, 0xc0, !PT ;  /* 0x001f001f315e7812 */ /* 0x000fc400078ec0ff */
[----:B------:R-:W-:Y:S02]  /*8a50*/  SHF.R.U32.HI R86, RZ, 0xb, R6 ;  /* 0x0000000bff567819 */ /* 0x000fe40000011606 */
        /* <DEDUP_REMOVED lines=170> */
.L_x_2347:
        /* <DEDUP_REMOVED lines=80> */
.L_x_2348:
        /* <DEDUP_REMOVED lines=77> */
.L_x_2346:
[----:B------:R-:W-:Y:S01]  /*9ed0*/  IADD3 R38, R38, 0x20, RZ ;  /* 0x0000002026267810 */ /* 0x000fe20007ffe0ff */
[----:B------:R-:W-:Y:S01]  /*9ee0*/  UIADD3 UR4, UR4, 0x40, URZ ;  /* 0x0000004004047890 */ /* 0x000fe2000fffe03f */
[----:B-----5:R-:W-:Y:S02]  /*9ef0*/  IMAD.WIDE R8, R35, 0x4, R2 ;  /* 0x0000000423087825 */ /* 0x020fe400078e0202 */
[C---:B------:R-:W-:Y:S02]  /*9f00*/  ISETP.GE.AND P2, PT, R38.reuse, UR5, PT ;  /* 0x0000000526007c0c */ /* 0x040fe4000bf46270 */
[----:B------:R-:W-:-:S13]  /*9f10*/  ISETP.LT.AND P3, PT, R38, R37, PT ;  /* 0x000000252600720c */ /* 0x000fda0003f61270 */
[----:B------:R-:W-:Y:S05]  /*9f20*/  @!P2 BRA P3, `(.L_x_2349) ;  /* 0xffffffdc00f0a947 */ /* 0x000fea000183ffff */
.L_x_2345:
        /* <DEDUP_REMOVED lines=11> */
.L_x_2363:
        /* <DEDUP_REMOVED lines=136> */
[----:B------:R-:W-:Y:S02]  /*a860*/  HADD2.F32 R2, -RZ, R21.H1_H1 ;  /* 0x30000015ff027230 */ /* 0x000fe40000004100 */
        /* <DEDUP_REMOVED lines=25> */
.L_x_2352:
        /* <DEDUP_REMOVED lines=94> */
.L_x_2354:
[----:B------:R-:W-:Y:S05]  /*afe0*/  @P0 BRA `(.L_x_2353) ;  /* 0x0000000400680947 */ /* 0x000fea0003800000 */
[----:B------:R-:W0:Y:S01]  /*aff0*/  LDS.64 R2, [UR4+0x100] ;  /* 0x00010004ff027984 */ /* 0x000e220008000a00 */
[----:B------:R-:W-:Y:S02]  /*b000*/  HADD2.F32 R45, -RZ, R14.H1_H1 ;  /* 0x3000000eff2d7230 */ /* 0x000fe40000004100 */
[----:B------:R-:W-:Y:S01]  /*b010*/  HADD2.F32 R4, -RZ, R16.H0_H0 ;  /* 0x20000010ff047230 */ /* 0x000fe20000004100 */
[----:B------:R-:W1:Y:S01]  /*b020*/  LDS.64 R10, [UR4+0x108] ;  /* 0x00010804ff0a7984 */ /* 0x000e620008000a00 */
[--C-:B------:R-:W-:Y:S02]  /*b030*/  HADD2.F32 R5, -RZ, R18.reuse.H0_H0 ;  /* 0x20000012ff057230 */ /* 0x100fe40000004100 */
[----:B------:R-:W-:Y:S02]  /*b040*/  HADD2.F32 R47, -RZ, R18.H1_H1 ;  /* 0x30000012ff2f7230 */ /* 0x000fe40000004100 */
[--C-:B0-----:R-:W-:Y:S02]  /*b050*/  HADD2.F32 R43, -RZ, R3.reuse.H0_H0 ;  /* 0x20000003ff2b7230 */ /* 0x101fe40000004100 */
[----:B------:R-:W-:-:S02]  /*b060*/  HADD2.F32 R44, -RZ, R3.H1_H1 ;  /* 0x30000003ff2c7230 */ /* 0x000fc40000004100 */
[--C-:B------:R-:W-:Y:S02]  /*b070*/  HADD2.F32 R6, -RZ, R2.reuse.H0_H0 ;  /* 0x20000002ff067230 */ /* 0x100fe40000004100 */
[--C-:B------:R-:W-:Y:S02]  /*b080*/  HADD2.F32 R3, -RZ, R13.reuse.H0_H0 ;  /* 0x2000000dff037230 */ /* 0x100fe40000004100 */
[----:B------:R-:W-:Y:S02]  /*b090*/  HADD2.F32 R35, -RZ, R2.H1_H1 ;  /* 0x30000002ff237230 */ /* 0x000fe40000004100 */
[-C--:B------:R-:W-:Y:S01]  /*b0a0*/  FFMA.FTZ R4, R4, R6.reuse, RZ ;  /* 0x0000000604047223 */ /* 0x080fe200000100ff */
[----:B------:R-:W-:Y:S02]  /*b0b0*/  HADD2.F32 R2, -RZ, R14.H0_H0 ;  /* 0x2000000eff027230 */ /* 0x000fe40000004100 */
[----:B------:R-:W-:Y:S01]  /*b0c0*/  FFMA.FTZ R14, R3, R6, RZ ;  /* 0x00000006030e7223 */ /* 0x000fe200000100ff */
[----:B------:R-:W-:-:S02]  /*b0d0*/  HADD2.F32 R13, -RZ, R13.H1_H1 ;  /* 0x3000000dff0d7230 */ /* 0x000fc40000004100 */
[----:B------:R-:W-:Y:S02]  /*b0e0*/  HADD2.F32 R3, -RZ, R12.H0_H0 ;  /* 0x2000000cff037230 */ /* 0x000fe40000004100 */
[-C--:B------:R-:W-:Y:S01]  /*b0f0*/  FFMA.FTZ R2, R2, R6.reuse, RZ ;  /* 0x0000000602027223 */ /* 0x080fe200000100ff */
[----:B------:R-:W-:Y:S01]  /*b100*/  FFMA.FTZ R6, R5, R6, RZ ;  /* 0x0000000605067223 */ /* 0x000fe200000100ff */
        /* <DEDUP_REMOVED lines=72> */
.L_x_2353:
        /* <DEDUP_REMOVED lines=49> */
[----:B------:R-:W-:Y:S02]  /*b8a0*/  HADD2 R23, R3, -1032, -1032 ;  /* 0xe408e40803177430 */ /* 0x000fe40000000000 */
[----:B------:R-:W-:Y:S02]  /*b8b0*/  HADD2 R25, R5, -1032, -1032 ;  /* 0xe408e40805197430 */ /* 0x000fe40000000000 */
[----:B------:R-:W-:-:S02]  /*b8c0*/  HFMA2 R26, R26, R7.H0_H0, -72, -72 ;  /* 0xd480d4801a1a7431 */ /* 0x000fc40000040007 */
[----:B------:R-:W-:Y:S02]  /*b8d0*/  HADD2 R27, R27, -1032, -1032 ;  /* 0xe408e4081b1b7430 */ /* 0x000fe40000000000 */
        /* <DEDUP_REMOVED lines=93> */
.L_x_2355:
        /* <DEDUP_REMOVED lines=94> */
.L_x_2357:
        /* <DEDUP_REMOVED lines=29> */
[-C--:B------:R-:W-:Y:S01]  /*c660*/  FFMA.FTZ R5, R5, R47.reuse, R16 ;  /* 0x0000002f05057223 */ /* 0x080fe20000010010 */
[-C--:B------:R-:W-:Y:S01]  /*c670*/  FFMA.FTZ R15, R15, R47.reuse, R4 ;  /* 0x0000002f0f0f7223 */ /* 0x080fe20000010004 */
[----:B------:R-:W-:Y:S02]  /*c680*/  HADD2.F32 R18, -RZ, R18.H1_H1 ;  /* 0x30000012ff127230 */ /* 0x000fe40000004100 */
[----:B------:R-:W-:Y:S01]  /*c690*/  FFMA.FTZ R47, R19, R47, R6 ;  /* 0x0000002f132f7223 */ /* 0x000fe20000010006 */
[----:B------:R-:W-:Y:S02]  /*c6a0*/  HADD2.F32 R20, -RZ, R20.H1_H1 ;  /* 0x30000014ff147230 */ /* 0x000fe40000004100 */
[----:B------:R-:W-:Y:S01]  /*c6b0*/  FFMA.FTZ R3, R14, R46, R3 ;  /* 0x0000002e0e037223 */ /* 0x000fe20000010003 */
[----:B------:R-:W-:-:S02]  /*c6c0*/  HADD2.F32 R22, -RZ, R22.H1_H1 ;  /* 0x30000016ff167230 */ /* 0x000fc40000004100 */
[-C--:B------:R-:W-:Y:S01]  /*c6d0*/  FFMA.FTZ R5, R18, R46.reuse, R5 ;  /* 0x0000002e12057223 */ /* 0x080fe20000010005 */
[--C-:B-1----:R-:W-:Y:S02]  /*c6e0*/  HADD2.F32 R2, -RZ, R12.reuse.H0_H0 ;  /* 0x2000000cff027230 */ /* 0x102fe40000004100 */
[-C--:B------:R-:W-:Y:S01]  /*c6f0*/  FFMA.FTZ R15, R20, R46.reuse, R15 ;  /* 0x0000002e140f7223 */ /* 0x080fe2000001000f */
[----:B------:R-:W-:Y:S02]  /*c700*/  HADD2.F32 R6, -RZ, R23.H0_H0 ;  /* 0x20000017ff067230 */ /* 0x000fe40000004100 */
[----:B------:R-:W-:Y:S01]  /*c710*/  FFMA.FTZ R47, R22, R46, R47 ;  /* 0x0000002e162f7223 */ /* 0x000fe2000001002f */
[----:B------:R-:W-:Y:S02]  /*c720*/  HADD2.F32 R16, -RZ, R25.H0_H0 ;  /* 0x20000019ff107230 */ /* 0x000fe40000004100 */
        /* <DEDUP_REMOVED lines=14> */
[----:B------:R-:W-:Y:S02]  /*c810*/  HADD2.F32 R2, -RZ, R24.H0_H0 ;  /* 0x20000018ff027230 */ /* 0x000fe40000004100 */
[-C--:B------:R-:W-:Y:S01]  /*c820*/  FFMA.FTZ R15, R16, R12.reuse, R15 ;  /* 0x0000000c100f7223 */ /* 0x080fe2000001000f */
[----:B------:R-:W-:Y:S02]  /*c830*/  HADD2.F32 R14, -RZ, R26.H0_H0 ;  /* 0x2000001aff0e7230 */ /* 0x000fe40000004100 */
[----:B------:R-:W-:Y:S01]  /*c840*/  FFMA.FTZ R47, R18, R12, R47 ;  /* 0x0000000c122f7223 */ /* 0x000fe2000001002f */
[----:B------:R-:W-:Y:S02]  /*c850*/  HADD2.F32 R13, -RZ, R13.H1_H1 ;  /* 0x3000000dff0d7230 */ /* 0x000fe40000004100 */
[----:B------:R-:W-:Y:S01]  /*c860*/  FFMA.FTZ R2, R2, R4, R3 ;  /* 0x0000000402027223 */ /* 0x000fe20000010003 */
[----:B------:R-:W-:-:S02]  /*c870*/  HADD2.F32 R12, -RZ, R35.H0_H0 ;  /* 0x20000023ff0c7230 */ /* 0x000fc40000004100 */
[-C--:B------:R-:W-:Y:S01]  /*c880*/  FFMA.FTZ R6, R14, R4.reuse, R5 ;  /* 0x000000040e067223 */ /* 0x080fe20000010005 */
[----:B------:R-:W-:Y:S02]  /*c890*/  HADD2.F32 R3, -RZ, R24.H1_H1 ;  /* 0x30000018ff037230 */ /* 0x000fe40000004100 */
[----:B------:R-:W-:Y:S02]  /*c8a0*/  HADD2.F32 R5, -RZ, R26.H1_H1 ;  /* 0x3000001aff057230 */ /* 0x000fe40000004100 */
[----:B------:R-:W-:Y:S01]  /*c8b0*/  FFMA.FTZ R12, R12, R4, R15 ;  /* 0x000000040c0c7223 */ /* 0x000fe2000001000f */
        /* <DEDUP_REMOVED lines=24> */
.L_x_2356:
        /* <DEDUP_REMOVED lines=145> */
.L_x_2358:
        /* <DEDUP_REMOVED lines=94> */
.L_x_2360:
        /* <DEDUP_REMOVED lines=91> */
.L_x_2359:
        /* <DEDUP_REMOVED lines=145> */
.L_x_2361:
[----:B------:R-:W-:Y:S05]  /*e7f0*/  @!P3 BRA `(.L_x_2351) ;  /* 0x0000000800e0b947 */ /* 0x000fea0003800000 */
[----:B------:R-:W-:-:S04]  /*e800*/  PRMT R2, R40, 0x9910, RZ ;  /* 0x0000991028027816 */ /* 0x000fc800000000ff */
[----:B------:R-:W-:-:S13]  /*e810*/  ISETP.NE.AND P2, PT, R2, RZ, PT ;  /* 0x000000ff0200720c */ /* 0x000fda0003f45270 */
[----:B------:R-:W-:Y:S05]  /*e820*/  @!P2 BRA `(.L_x_2362) ;  /* 0x000000040068a947 */ /* 0x000fea0003800000 */
[----:B------:R-:W0:Y:S01]  /*e830*/  LDS.64 R2, [UR4+0xb0] ;  /* 0x0000b004ff027984 */ /* 0x000e220008000a00 */
[----:B------:R-:W-:Y:S02]  /*e840*/  HADD2.F32 R4, -RZ, R20.H0_H0 ;  /* 0x20000014ff047230 */ /* 0x000fe40000004100 */
[----:B------:R-:W-:Y:S01]  /*e850*/  HADD2.F32 R45, -RZ, R21.H1_H1 ;  /* 0x30000015ff2d7230 */ /* 0x000fe20000004100 */
[----:B------:R-:W1:Y:S01]  /*e860*/  LDS.64 R10, [UR4+0xb8] ;  /* 0x0000b804ff0a7984 */ /* 0x000e620008000a00 */
[--C-:B------:R-:W-:Y:S02]  /*e870*/  HADD2.F32 R5, -RZ, R22.reuse.H0_H0 ;  /* 0x20000016ff057230 */ /* 0x100fe40000004100 */
[----:B------:R-:W-:Y:S02]  /*e880*/  HADD2.F32 R47, -RZ, R19.H1_H1 ;  /* 0x30000013ff2f7230 */ /* 0x000fe40000004100 */
[----:B------:R-:W-:Y:S02]  /*e890*/  HADD2.F32 R49, -RZ, R22.H1_H1 ;  /* 0x30000016ff317230 */ /* 0x000fe40000004100 */
        /* <DEDUP_REMOVED lines=17> */
[----:B------:R-:W-:Y:S01]  /*e9b0*/  FFMA.FTZ R4, R45, R27, R4 ;  /* 0x0000001b2d047223 */ /* 0x000fe20000010004 */
[-C--:B------:R-:W-:Y:S01]  /*e9c0*/  FFMA.FTZ R2, R3, R35.reuse, R2 ;  /* 0x0000002303027223 */ /* 0x080fe20000010002 */
        /* <DEDUP_REMOVED lines=64> */
.L_x_2362:
[----:B------:R-:W-:Y:S05]  /*edd0*/  @P0 BRA `(.L_x_2351) ;  /* 0x0000000400680947 */ /* 0x000fea0003800000 */
[----:B------:R-:W0:Y:S01]  /*ede0*/  LDS.64 R2, [UR4+0x130] ;  /* 0x00013004ff027984 */ /* 0x000e220008000a00 */
[----:B------:R-:W-:Y:S02]  /*edf0*/  HADD2.F32 R4, -RZ, R20.H0_H0 ;  /* 0x20000014ff047230 */ /* 0x000fe40000004100 */
[--C-:B------:R-:W-:Y:S01]  /*ee00*/  HADD2.F32 R5, -RZ, R22.reuse.H0_H0 ;  /* 0x20000016ff057230 */ /* 0x100fe20000004100 */
[----:B------:R-:W1:Y:S01]  /*ee10*/  LDS.64 R10, [UR4+0x138] ;  /* 0x00013804ff0a7984 */ /* 0x000e620008000a00 */
[----:B------:R-:W-:Y:S02]  /*ee20*/  HADD2.F32 R45, -RZ, R22.H1_H1 ;  /* 0x30000016ff2d7230 */ /* 0x000fe40000004100 */
[--C-:B0-----:R-:W-:Y:S02]  /*ee30*/  HADD2.F32 R35, -RZ, R3.reuse.H0_H0 ;  /* 0x20000003ff237230 */ /* 0x101fe40000004100 */
[----:B------:R-:W-:Y:S02]  /*ee40*/  HADD2.F32 R43, -RZ, R3.H1_H1 ;  /* 0x30000003ff2b7230 */ /* 0x000fe40000004100 */
[----:B------:R-:W-:-:S02]  /*ee50*/  HADD2.F32 R6, -RZ, R2.H0_H0 ;  /* 0x20000002ff067230 */ /* 0x000fc40000004100 */
[--C-:B------:R-:W-:Y:S02]  /*ee60*/  HADD2.F32 R3, -RZ, R19.reuse.H0_H0 ;  /* 0x20000013ff037230 */ /* 0x100fe40000004100 */
[----:B------:R-:W-:Y:S02]  /*ee70*/  HADD2.F32 R27, -RZ, R2.H1_H1 ;  /* 0x30000002ff1b7230 */ /* 0x000fe40000004100 */
[-C--:B------:R-:W-:Y:S01]  /*ee80*/  FFMA.FTZ R4, R4, R6.reuse, RZ ;  /* 0x0000000604047223 */ /* 0x080fe200000100ff */
[----:B------:R-:W-:Y:S02]  /*ee90*/  HADD2.F32 R19, -RZ, R19.H1_H1 ;  /* 0x30000013ff137230 */ /* 0x000fe40000004100 */
[----:B------:R-:W-:Y:S01]  /*eea0*/  FFMA.FTZ R44, R3, R6, RZ ;  /* 0x00000006032c7223 */ /* 0x000fe200000100ff */
[--C-:B------:R-:W-:Y:S02]  /*eeb0*/  HADD2.F32 R2, -RZ, R21.reuse.H0_H0 ;  /* 0x20000015ff027230 */ /* 0x100fe40000004100 */
[----:B------:R-:W-:-:S02]  /*eec0*/  HADD2.F32 R21, -RZ, R21.H1_H1 ;  /* 0x30000015ff157230 */ /* 0x000fc40000004100 */
[-C--:B------:R-:W-:Y:S01]  /*eed0*/  FFMA.FTZ R44, R19, R27.reuse, R44 ;  /* 0x0000001b132c7223 */ /* 0x080fe2000001002c */
[----:B------:R-:W-:Y:S02]  /*eee0*/  HADD2.F32 R19, -RZ, R20.H1_H1 ;  /* 0x30000014ff137230 */ /* 0x000fe40000004100 */
[-C--:B------:R-:W-:Y:S01]  /*eef0*/  FFMA.FTZ R2, R2, R6.reuse, RZ ;  /* 0x0000000602027223 */ /* 0x080fe200000100ff */
[----:B------:R-:W-:Y:S01]  /*ef00*/  FFMA.FTZ R6, R5, R6, RZ ;  /* 0x0000000605067223 */ /* 0x000fe200000100ff */
[----:B------:R-:W-:Y:S02]  /*ef10*/  HADD2.F32 R3, -RZ, R12.H0_H0 ;  /* 0x2000000cff037230 */ /* 0x000fe40000004100 */
[----:B------:R-:W-:Y:S02]  /*ef20*/  HADD2.F32 R5, -RZ, R13.H0_H0 ;  /* 0x2000000dff057230 */ /* 0x000fe40000004100 */
[-C--:B------:R-:W-:Y:S01]  /*ef30*/  FFMA.FTZ R2, R21, R27.reuse, R2 ;  /* 0x0000001b15027223 */ /* 0x080fe20000010002 */
        /* <DEDUP_REMOVED lines=68> */
.L_x_2351:
[----:B------:R-:W0:Y:S01]  /*f380*/  LDC R35, c[0x0][0x23c] ;  /* 0x00008f00ff237b82 */ /* 0x000e220000000800 */
[----:B------:R-:W-:Y:S01]  /*f390*/  IADD3 R38, R38, 0x20, RZ ;  /* 0x0000002026267810 */ /* 0x000fe20007ffe0ff */
[----:B------:R-:W-:-:S03]  /*f3a0*/  UIADD3 UR4, UR4, 0x40, URZ ;  /* 0x0000004004047890 */ /* 0x000fc6000fffe03f */
[C---:B------:R-:W-:Y:S02]  /*f3b0*/  ISETP.GE.AND P2, PT, R38.reuse, UR5, PT ;  /* 0x0000000526007c0c */ /* 0x040fe4000bf46270 */
[----:B------:R-:W-:Y:S01]  /*f3c0*/  ISETP.LT.AND P3, PT, R38, R37, PT ;  /* 0x000000252600720c */ /* 0x000fe20003f61270 */
[----:B0-----:R-:W-:-:S12]  /*f3d0*/  IMAD.WIDE R8, R35, 0x10, R8 ;  /* 0x0000001023087825 */ /* 0x001fd800078e0208 */
[----:B------:R-:W-:Y:S05]  /*f3e0*/  @!P2 BRA P3, `(.L_x_2363) ;  /* 0xffffffa800fca947 */ /* 0x000fea000183ffff */
.L_x_2350:
[----:B------:R-:W-:Y:S05]  /*f3f0*/  @!P1 EXIT ;  /* 0x000000000000994d */ /* 0x000fea0003800000 */
[----:B------:R-:W0:Y:S01]  /*f400*/  S2R R0, SR_CTAID.X ;  /* 0x0000000000007919 */ /* 0x000e220000002500 */
[----:B------:R-:W1:Y:S01]  /*f410*/  S2UR UR4, SR_CTAID.Y ;  /* 0x00000000000479c3 */ /* 0x000e620000002600 */
[----:B------:R-:W-:Y:S01]  /*f420*/  HMUL2 R9, R34, R41.H0_H0 ;  /* 0x2000002922097232 */ /* 0x000fe20000000000 */
[----:B------:R-:W0:Y:S06]  /*f430*/  S2R R3, SR_TID.X ;  /* 0x0000000000037919 */ /* 0x000e2c0000002100 */
[----:B-----5:R-:W2:Y:S01]  /*f440*/  LDC.64 R6, c[0x0][0x230] ;  /* 0x00008c00ff067b82 */ /* 0x020ea20000000a00 */
        /* <DEDUP_REMOVED lines=13> */
.L_x_2367:
[----:B------:R-:W0:Y:S02]  /*f520*/  LDS R2, [R0] ;  /* 0x0000000000027984 */ /* 0x000e240000000800 */
[----:B0-----:R-:W-:-:S10]  /*f530*/  HFMA2.MMA R3, R2, 1, 1, R9 ;  /* 0x3c003c0002037835 */ /* 0x001fd40000000009 */
[----:B------:R-:W0:Y:S02]  /*f540*/  ATOMS.CAST.SPIN R3, [R0], R2, R3 ;  /* 0x000000020003738d */ /* 0x000e240001800003 */
[----:B0-----:R-:W-:-:S13]  /*f550*/  ISETP.EQ.U32.AND P0, PT, R3, 0x1, PT ;  /* 0x000000010300780c */ /* 0x001fda0003f02070 */
[----:B------:R-:W-:Y:S05]  /*f560*/  @!P0 BRA `(.L_x_2367) ;  /* 0xfffffffc00ec8947 */ /* 0x000fea000383ffff */
[----:B------:R-:W-:Y:S05]  /*f570*/  BRA `(.L_x_2365) ;  /* 0x00000000000c7947 */ /* 0x000fea0003800000 */
.L_x_2366:
[----:B------:R-:W2:Y:S02]  /*f580*/  LD.E R0, desc[UR6][R4.64] ;  /* 0x0000000604007980 */ /* 0x000ea4000c101900 */
[----:B--2---:R-:W-:-:S05]  /*f590*/  IADD3 R3, R9, R0, RZ ;  /* 0x0000000009037210 */ /* 0x004fca0007ffe0ff */
[----:B------:R0:W-:Y:S02]  /*f5a0*/  ST.E desc[UR6][R4.64], R3 ;  /* 0x0000000304007985 */ /* 0x0001e4000c101906 */
.L_x_2365:
[----:B------:R-:W-:Y:S05]  /*f5b0*/  BSYNC B0 ;  /* 0x0000000000007941 */ /* 0x000fea0003800000 */
.L_x_2364:
[----:B------:R1:W-:Y:S01]  /*f5c0*/  ATOM.E.ADD.F16x2.RN.STRONG.GPU P0, RZ, desc[UR6][R4.64+0x4], R33 ;  /* 0x0000042104ff79a2 */ /* 0x0003e2000810e1c6 */
[----:B------:R-:W-:Y:S04]  /*f5d0*/  BSSY B0, `(.L_x_2368) ;  /* 0x000000f000007945 */ /* 0x000fe80003800000 */
[----:B-1----:R-:W-:Y:S05]  /*f5e0*/  @P0 BRA `(.L_x_2369) ;  /* 0x0000000000340947 */ /* 0x002fea0003800000 */
[----:B------:R-:W1:Y:S02]  /*f5f0*/  QSPC.E.S P0, RZ, [R4+0x4] ;  /* 0x0000040004ff73aa */ /* 0x000e640000000500 */
[----:B-1----:R-:W-:Y:S05]  /*f600*/  @!P0 BRA `(.L_x_2370) ;  /* 0x0000000000208947 */ /* 0x002fea0003800000 */
[----:B------:R-:W-:-:S04]  /*f610*/  MOV R2, R4 ;  /* 0x0000000400027202 */ /* 0x000fc80000000f00 */
[----:B------:R-:W-:-:S07]  /*f620*/  MOV R0, R2 ;  /* 0x0000000200007202 */ /* 0x000fce0000000f00 */
.L_x_2371:
[----:B------:R-:W0:Y:S02]  /*f630*/  LDS R2, [R0+0x4] ;  /* 0x0000040000027984 */ /* 0x000e240000000800 */
[----:B0-----:R-:W-:-:S06]  /*f640*/  HADD2 R3, R2, R33 ;  /* 0x0000002102037230 */ /* 0x001fcc0000000000 */
[----:B------:R-:W0:Y:S02]  /*f650*/  ATOMS.CAST.SPIN R3, [R0+0x4], R2, R3 ;  /* 0x000004020003738d */ /* 0x000e240001800003 */
[----:B0-----:R-:W-:-:S13]  /*f660*/  ISETP.EQ.U32.AND P0, PT, R3, 0x1, PT ;  /* 0x000000010300780c */ /* 0x001fda0003f02070 */
[----:B------:R-:W-:Y:S05]  /*f670*/  @!P0 BRA `(.L_x_2371) ;  /* 0xfffffffc00ec8947 */ /* 0x000fea000383ffff */
[----:B------:R-:W-:Y:S05]  /*f680*/  BRA `(.L_x_2369) ;  /* 0x00000000000c7947 */ /* 0x000fea0003800000 */
.L_x_2370:
[----:B------:R-:W0:Y:S02]  /*f690*/  LD.E R0, desc[UR6][R4.64+0x4] ;  /* 0x0000040604007980 */ /* 0x000e24000c101900 */
[----:B0-----:R-:W-:-:S05]  /*f6a0*/  IADD3 R3, R33, R0, RZ ;  /* 0x0000000021037210 */ /* 0x001fca0007ffe0ff */
[----:B------:R1:W-:Y:S02]  /*f6b0*/  ST.E desc[UR6][R4.64+0x4], R3 ;  /* 0x0000040304007985 */ /* 0x0003e4000c101906 */
.L_x_2369:
[----:B------:R-:W-:Y:S05]  /*f6c0*/  BSYNC B0 ;  /* 0x0000000000007941 */ /* 0x000fea0003800000 */
.L_x_2368:
        /* <DEDUP_REMOVED lines=13> */
.L_x_2375:
[----:B------:R-:W0:Y:S02]  /*f7a0*/  LDS R2, [R0] ;  /* 0x0000000000027984 */ /* 0x000e240000000800 */
[----:B0-----:R-:W-:-:S10]  /*f7b0*/  HFMA2.MMA R3, R2, 1, 1, R9 ;  /* 0x3c003c0002037835 */ /* 0x001fd40000000009 */
[----:B------:R-:W0:Y:S02]  /*f7c0*/  ATOMS.CAST.SPIN R3, [R0], R2, R3 ;  /* 0x000000020003738d */ /* 0x000e240001800003 */
[----:B0-----:R-:W-:-:S13]  /*f7d0*/  ISETP.EQ.U32.AND P0, PT, R3, 0x1, PT ;  /* 0x000000010300780c */ /* 0x001fda0003f02070 */
[----:B------:R-:W-:Y:S05]  /*f7e0*/  @!P0 BRA `(.L_x_2375) ;  /* 0xfffffffc00ec8947 */ /* 0x000fea000383ffff */
[----:B------:R-:W-:Y:S05]  /*f7f0*/  BRA `(.L_x_2373) ;  /* 0x00000000000c7947 */ /* 0x000fea0003800000 */
.L_x_2374:
[----:B------:R-:W2:Y:S02]  /*f800*/  LD.E R0, desc[UR6][R4.64] ;  /* 0x0000000604007980 */ /* 0x000ea4000c101900 */
[----:B--2---:R-:W-:-:S05]  /*f810*/  IADD3 R3, R9, R0, RZ ;  /* 0x0000000009037210 */ /* 0x004fca0007ffe0ff */
[----:B------:R0:W-:Y:S02]  /*f820*/  ST.E desc[UR6][R4.64], R3 ;  /* 0x0000000304007985 */ /* 0x0001e4000c101906 */
.L_x_2373:
[----:B------:R-:W-:Y:S05]  /*f830*/  BSYNC B0 ;  /* 0x0000000000007941 */ /* 0x000fea0003800000 */
.L_x_2372:
[----:B------:R1:W-:Y:S01]  /*f840*/  ATOM.E.ADD.F16x2.RN.STRONG.GPU P0, RZ, desc[UR6][R4.64+0x4], R31 ;  /* 0x0000041f04ff79a2 */ /* 0x0003e2000810e1c6 */
[----:B------:R-:W-:Y:S04]  /*f850*/  BSSY B0, `(.L_x_2376) ;  /* 0x000000f000007945 */ /* 0x000fe80003800000 */
[----:B-1----:R-:W-:Y:S05]  /*f860*/  @P0 BRA `(.L_x_2377) ;  /* 0x0000000000340947 */ /* 0x002fea0003800000 */
[----:B------:R-:W1:Y:S02]  /*f870*/  QSPC.E.S P0, RZ, [R4+0x4] ;  /* 0x0000040004ff73aa */ /* 0x000e640000000500 */
[----:B-1----:R-:W-:Y:S05]  /*f880*/  @!P0 BRA `(.L_x_2378) ;  /* 0x0000000000208947 */ /* 0x002fea0003800000 */
[----:B------:R-:W-:-:S04]  /*f890*/  MOV R2, R4 ;  /* 0x0000000400027202 */ /* 0x000fc80000000f00 */
[----:B------:R-:W-:-:S07]  /*f8a0*/  MOV R0, R2 ;  /* 0x0000000200007202 */ /* 0x000fce0000000f00 */
.L_x_2379:
[----:B------:R-:W0:Y:S02]  /*f8b0*/  LDS R2, [R0+0x4] ;  /* 0x0000040000027984 */ /* 0x000e240000000800 */
[----:B0-----:R-:W-:-:S06]  /*f8c0*/  HADD2 R3, R2, R31 ;  /* 0x0000001f02037230 */ /* 0x001fcc0000000000 */
[----:B------:R-:W0:Y:S02]  /*f8d0*/  ATOMS.CAST.SPIN R3, [R0+0x4], R2, R3 ;  /* 0x000004020003738d */ /* 0x000e240001800003 */
[----:B0-----:R-:W-:-:S13]  /*f8e0*/  ISETP.EQ.U32.AND P0, PT, R3, 0x1, PT ;  /* 0x000000010300780c */ /* 0x001fda0003f02070 */
[----:B------:R-:W-:Y:S05]  /*f8f0*/  @!P0 BRA `(.L_x_2379) ;  /* 0xfffffffc00ec8947 */ /* 0x000fea000383ffff */
[----:B------:R-:W-:Y:S05]  /*f900*/  BRA `(.L_x_2377) ;  /* 0x00000000000c7947 */ /* 0x000fea0003800000 */
.L_x_2378:
[----:B------:R-:W0:Y:S02]  /*f910*/  LD.E R0, desc[UR6][R4.64+0x4] ;  /* 0x0000040604007980 */ /* 0x000e24000c101900 */
[----:B0-----:R-:W-:-:S05]  /*f920*/  IADD3 R3, R31, R0, RZ ;  /* 0x000000001f037210 */ /* 0x001fca0007ffe0ff */
[----:B------:R1:W-:Y:S02]  /*f930*/  ST.E desc[UR6][R4.64+0x4], R3 ;  /* 0x0000040304007985 */ /* 0x0003e4000c101906 */
.L_x_2377:
[----:B------:R-:W-:Y:S05]  /*f940*/  BSYNC B0 ;  /* 0x0000000000007941 */ /* 0x000fea0003800000 */
.L_x_2376:
[----:B------:R-:W-:-:S13]  /*f950*/  ISETP.NE.AND P0, PT, R39, 0x2, PT ;  /* 0x000000022700780c */ /* 0x000fda0003f05270 */
[----:B------:R-:W-:Y:S05]  /*f960*/  @!P0 EXIT ;  /* 0x000000000000894d */ /* 0x000fea0003800000 */
[----:B01----:R-:W-:-:S05]  /*f970*/  IADD3 R5, R8, R35, RZ ;  /* 0x0000002308057210 */ /* 0x003fca0007ffe0ff */
[----:B------:R-:W-:-:S04]  /*f980*/  IMAD.WIDE R4, R5, 0x2, R6 ;  /* 0x0000000205047825 */ /* 0x000fc800078e0206 */
        /* <DEDUP_REMOVED lines=9> */
.L_x_2383:
[----:B------:R-:W0:Y:S02]  /*fa20*/  LDS R2, [R0] ;  /* 0x0000000000027984 */ /* 0x000e240000000800 */
[----:B0-----:R-:W-:-:S10]  /*fa30*/  HFMA2.MMA R3, R2, 1, 1, R7 ;  /* 0x3c003c0002037835 */ /* 0x001fd40000000007 */
[----:B------:R-:W0:Y:S02]  /*fa40*/  ATOMS.CAST.SPIN R3, [R0], R2, R3 ;  /* 0x000000020003738d */ /* 0x000e240001800003 */
[----:B0-----:R-:W-:-:S13]  /*fa50*/  ISETP.EQ.U32.AND P0, PT, R3, 0x1, PT ;  /* 0x000000010300780c */ /* 0x001fda0003f02070 */
[----:B------:R-:W-:Y:S05]  /*fa60*/  @!P0 BRA `(.L_x_2383) ;  /* 0xfffffffc00ec8947 */ /* 0x000fea000383ffff */
[----:B------:R-:W-:Y:S05]  /*fa70*/  BRA `(.L_x_2381) ;  /* 0x00000000000c7947 */ /* 0x000fea0003800000 */
.L_x_2382:
[----:B------:R-:W2:Y:S02]  /*fa80*/  LD.E R0, desc[UR6][R4.64] ;  /* 0x0000000604007980 */ /* 0x000ea4000c101900 */
[----:B--2---:R-:W-:-:S05]  /*fa90*/  IADD3 R3, R7, R0, RZ ;  /* 0x0000000007037210 */ /* 0x004fca0007ffe0ff */
[----:B------:R0:W-:Y:S02]  /*faa0*/  ST.E desc[UR6][R4.64], R3 ;  /* 0x0000000304007985 */ /* 0x0001e4000c101906 */
.L_x_2381:
[----:B------:R-:W-:Y:S05]  /*fab0*/  BSYNC B0 ;  /* 0x0000000000007941 */ /* 0x000fea0003800000 */
.L_x_2380:
[----:B------:R1:W-:Y:S02]  /*fac0*/  ATOM.E.ADD.F16x2.RN.STRONG.GPU P0, RZ, desc[UR6][R4.64+0x4], R29 ;  /* 0x0000041d04ff79a2 */ /* 0x0003e4000810e1c6 */
[----:B-1----:R-:W-:Y:S05]  /*fad0*/  @P0 EXIT ;  /* 0x000000000000094d */ /* 0x002fea0003800000 */
[----:B------:R-:W1:Y:S02]  /*fae0*/  QSPC.E.S P0, RZ, [R4+0x4] ;  /* 0x0000040004ff73aa */ /* 0x000e640000000500 */
[----:B-1----:R-:W-:Y:S05]  /*faf0*/  @!P0 BRA `(.L_x_2384) ;  /* 0x0000000000208947 */ /* 0x002fea0003800000 */
[----:B------:R-:W-:-:S04]  /*fb00*/  MOV R2, R4 ;  /* 0x0000000400027202 */ /* 0x000fc80000000f00 */
[----:B------:R-:W-:-:S07]  /*fb10*/  MOV R0, R2 ;  /* 0x0000000200007202 */ /* 0x000fce0000000f00 */
.L_x_2385:
[----:B------:R-:W0:Y:S02]  /*fb20*/  LDS R2, [R0+0x4] ;  /* 0x0000040000027984 */ /* 0x000e240000000800 */
[----:B0-----:R-:W-:-:S06]  /*fb30*/  HADD2 R3, R2, R29 ;  /* 0x0000001d02037230 */ /* 0x001fcc0000000000 */
[----:B------:R-:W0:Y:S02]  /*fb40*/  ATOMS.CAST.SPIN R3, [R0+0x4], R2, R3 ;  /* 0x000004020003738d */ /* 0x000e240001800003 */
[----:B0-----:R-:W-:-:S13]  /*fb50*/  ISETP.EQ.U32.AND P0, PT, R3, 0x1, PT ;  /* 0x000000010300780c */ /* 0x001fda0003f02070 */
[----:B------:R-:W-:Y:S05]  /*fb60*/  @!P0 BRA `(.L_x_2385) ;  /* 0xfffffffc00ec8947 */ /* 0x000fea000383ffff */
[----:B------:R-:W-:Y:S05]  /*fb70*/  EXIT ;  /* 0x000000000000794d */ /* 0x000fea0003800000 */
.L_x_2384:
[----:B------:R-:W0:Y:S02]  /*fb80*/  LD.E R0, desc[UR6][R4.64+0x4] ;  /* 0x0000040604007980 */ /* 0x000e24000c101900 */
[----:B0-----:R-:W-:-:S05]  /*fb90*/  IADD3 R3, R29, R0, RZ ;  /* 0x000000001d037210 */ /* 0x001fca0007ffe0ff */
[----:B------:R-:W-:Y:S01]  /*fba0*/  ST.E desc[UR6][R4.64+0x4], R3 ;  /* 0x0000040304007985 */ /* 0x000fe2000c101906 */
[----:B------:R-:W-:Y:S05]  /*fbb0*/  EXIT ;  /* 0x000000000000794d */ /* 0x000fea0003800000 */
.L_x_2386:
        /* <DEDUP_REMOVED lines=12> */
.L_x_5212:


//--------------------- .text._Z23gemm_half_q_half_kernelILi3ELi140ELb1ELb1ELi64EEvPK6__halfPKjS4_S2_PS0_iiiiPKtS7_iiiiiibS2_i --------------------------
	.section	.text._Z23gemm_half_q_half_kernelILi3ELi140ELb1ELb1ELi64EEvPK6__halfPKjS4_S2_PS0_iiiiPKtS7_iiiiiibS2_i,"ax",@progbits
	.align	128
        .global         _Z23gemm_half_q_half_kernelILi3ELi140ELb1ELb1ELi64EEvPK6__halfPKjS4_S2_PS0_iiiiPKtS7_iiiiiibS2_i
        .type           _Z23gemm_half_q_half_kernelILi3ELi140ELb1ELb1ELi64EEvPK6__halfPKjS4_S2_PS0_iiiiPKtS7_iiiiiibS2_i,@function
        .size           _Z23gemm_half_q_half_kernelILi3ELi140ELb1ELb1ELi64EEvPK6__halfPKjS4_S2_PS0_iiiiPKtS7_iiiiiibS2_i,(.L_x_5213 - _Z23gemm_half_q_half_kernelILi3ELi140ELb1ELb1ELi64EEvPK6__halfPKjS4_S2_PS0_iiiiPKtS7_iiiiiibS2_i)
        .other          _Z23gemm_half_q_half_kernelILi3ELi140ELb1ELb1ELi64EEvPK6__halfPKjS4_S2_PS0_iiiiPKtS7_iiiiiibS2_i,@"STO_CUDA_ENTRY STV_DEFAULT"
_Z23gemm_half_q_half_kernelILi3ELi140ELb1ELb1ELi64EEvPK6__halfPKjS4_S2_PS0_iiiiPKtS7_iiiiiibS2_i:
.text._Z23gemm_half_q_half_kernelILi3ELi140ELb1ELb1ELi64EEvPK6__halfPKjS4_S2_PS0_iiiiPKtS7_iiiiiibS2_i:
        /* <DEDUP_REMOVED lines=37> */
.L_x_2387:
        /* <DEDUP_REMOVED lines=29> */
.L_x_2392:
        /* <DEDUP_REMOVED lines=37> */
.L_x_2391:
        /* <DEDUP_REMOVED lines=24> */
.L_x_2393:
        /* <DEDUP_REMOVED lines=14> */
.L_x_2390:
        /* <DEDUP_REMOVED lines=10> */
.L_x_2395:
[----:B0-----:R-:W-:-:S04]  /*0970*/  IMAD R5, R0, 0x3, R3 ;  /* 0x0000000300057824 */ /* 0x001fc800078e0203 */
[CC--:B------:R-:W-:Y:S01]  /*0980*/  IMAD R8, R5.reuse, R4.reuse, RZ ;  /* 0x0000000405087224 */ /* 0x0c0fe200078e02ff */
[C---:B------:R-:W-:Y:S02]  /*0990*/  IADD3 R9, R5.reuse, 0x1, RZ ;  /* 0x0000000105097810 */ /* 0x040fe40007ffe0ff */
        /* <DEDUP_REMOVED lines=34> */
.L_x_2394:
        /* <DEDUP_REMOVED lines=11> */
[----:B------:R-:W-:Y:S02]  /*0c70*/  LEA R8, P0, R13, UR4, 0x1 ;  /* 0x000000040d087c11 */ /* 0x000fe4000f8008ff */
[----:B------:R-:W-:Y:S02]  /*0c80*/  LEA.HI.X.SX32 R14, R9, R26, 0x1, P2 ;  /* 0x0000001a090e7211 */ /* 0x000fe400010f0eff */
        /* <DEDUP_REMOVED lines=11> */
.L_x_2396:
        /* <DEDUP_REMOVED lines=13> */
.L_x_2389:
[----:B------:R-:W-:Y:S05]  /*0e10*/  BSYNC B0 ;  /* 0x0000000000007941 */ /* 0x000fea0003800000 */
.L_x_2388:
        /* <DEDUP_REMOVED lines=17> */
.L_x_2399:
        /* <DEDUP_REMOVED lines=19> */
.L_x_2398:
        /* <DEDUP_REMOVED lines=14> */
.L_x_2400:
[----:B------:R-:W-:-:S13]  /*1140*/  ISETP.LT.OR P0, PT, R11, R48, P0 ;  /* 0x000000300b00720c */ /* 0x000fda0000701670 */
[----:B-123--:R-:W1:Y:S01]  /*1150*/  @P0 LDC.64 R2, c[0x0][0x230] ;  /* 0x00008c00ff020b82 */ /* 0x00ee620000000a00 */
[----:B------:R-:W-:-:S04]  /*1160*/  @P0 IMAD R0, R0, 0x3, R11 ;  /* 0x0000000300000824 */ /* 0x000fc800078e020b */
[----:B0-----:R-:W-:-:S04]  /*1170*/  @P0 IMAD R5, R0, R45, R6 ;  /* 0x0000002d00050224 */ /* 0x001fc800078e0206 */
[----:B-1----:R-:W-:-:S05]  /*1180*/  @P0 IMAD.WIDE R2, R5, 0x2, R2 ;  /* 0x0000000205020825 */ /* 0x002fca00078e0202 */
[----:B------:R3:W-:Y:S02]  /*1190*/  @P0 STG.E.64 desc[UR6][R2.64], RZ ;  /* 0x000000ff02000986 */ /* 0x0007e4000c101b06 */
.L_x_2397:
        /* <DEDUP_REMOVED lines=15> */
.L_x_2402:
        /* <DEDUP_REMOVED lines=44> */
.L_x_2401:
        /* <DEDUP_REMOVED lines=24> */
.L_x_2403:
        /* <DEDUP_REMOVED lines=8> */
.L_x_2404:
        /* <DEDUP_REMOVED lines=10> */
.L_x_2405:
        /* <DEDUP_REMOVED lines=8> */
.L_x_2406:
        /* <DEDUP_REMOVED lines=10> */
.L_x_2407:
        /* <DEDUP_REMOVED lines=36> */
.L_x_2421:
        /* <DEDUP_REMOVED lines=214> */
.L_x_2410:
        /* <DEDUP_REMOVED lines=97> */
.L_x_2411:
        /* <DEDUP_REMOVED lines=91> */
.L_x_2409:
        /* <DEDUP_REMOVED lines=204> */
.L_x_2413:
        /* <DEDUP_REMOVED lines=97> */
.L_x_2414:
        /* <DEDUP_REMOVED lines=91> */
.L_x_2412:
        /* <DEDUP_REMOVED lines=203> */
.L_x_2416:
        /* <DEDUP_REMOVED lines=97> */
.L_x_2417:
        /* <DEDUP_REMOVED lines=91> */
.L_x_2415:
        /* <DEDUP_REMOVED lines=203> */
.L_x_2419:
        /* <DEDUP_REMOVED lines=97> */
.L_x_2420:
        /* <DEDUP_REMOVED lines=91> */
.L_x_2418:
        /* <DEDUP_REMOVED lines=9> */
.L_x_2408:
        /* <DEDUP_REMOVED lines=8> */
.L_x_2435:
        /* <DEDUP_REMOVED lines=29> */
[C---:B------:R-:W-:Y:S02]  /*80b0*/  LOP3.LUT R21, R15.reuse, 0xf000f, RZ, 0xc0, !PT ;  /* 0x000f000f0f157812 */ /* 0x040fe400078ec0ff */
[----:B------:R-:W-:Y:S02]  /*80c0*/  LOP3.LUT R22, R15, 0xf000f0, RZ, 0xc0, !PT ;  /* 0x00f000f00f167812 */ /* 0x000fe400078ec0ff */
[----:B------:R-:W-:Y:S02]  /*80d0*/  LOP3.LUT R14, R3, 0x64006400, RZ, 0xfc, !PT ;  /* 0x64006400030e7812 */ /* 0x000fe400078efcff */
[----:B------:R-:W-:-:S02]  /*80e0*/  LOP3.LUT R18, R5, 0x64006400, RZ, 0xfc, !PT ;  /* 0x6400640005127812 */ /* 0x000fc400078efcff */
[----:B------:R-:W-:Y:S01]  /*80f0*/  LOP3.LUT R20, R17, 0x64006400, RZ, 0xfc, !PT ;  /* 0x6400640011147812 */ /* 0x000fe200078efcff */
[-C--:B------:R-:W-:Y:S01]  /*8100*/  HFMA2 R14, R14, R11.reuse.H0_H0, -72, -72 ;  /* 0xd480d4800e0e7431 */ /* 0x080fe2000004000b */
[C---:B------:R-:W-:Y:S01]  /*8110*/  LOP3.LUT R3, R12.reuse, 0xf000f, RZ, 0xc0, !PT ;  /* 0x000f000f0c037812 */ /* 0x040fe200078ec0ff */
        /* <DEDUP_REMOVED lines=126> */
.L_x_2424:
        /* <DEDUP_REMOVED lines=94> */
.L_x_2426:
        /* <DEDUP_REMOVED lines=91> */
.L_x_2425:
[----:B------:R-:W0:Y:S02]  /*9490*/  LDC R15, c[0x0][0x23c] ;  /* 0x00008f00ff0f7b82 */ /* 0x000e240000000800 */
[----:B0-----:R-:W-:-:S05]  /*94a0*/  IMAD.WIDE R12, R15, 0x4, R8 ;  /* 0x000000040f0c7825 */ /* 0x001fca00078e0208 */
[----:B------:R-:W2:Y:S02]  /*94b0*/  LDG.E.128.CONSTANT R20, desc[UR6][R12.64] ;  /* 0x000000060c147981 */ /* 0x000ea4000c1e9d00 */
[----:B--2---:R-:W-:Y:S02]  /*94c0*/  LOP3.LUT R19, R22, 0xf000f0, RZ, 0xc0, !PT ;  /* 0x00f000f016137812 */ /* 0x004fe400078ec0ff */
[----:B------:R-:W-:Y:S02]  /*94d0*/  SHF.R.U32.HI R25, RZ, 0x8, R22 ;  /* 0x00000008ff197819 */ /* 0x000fe40000011616 */
[C---:B------:R-:W-:Y:S02]  /*94e0*/  LOP3.LUT R2, R20.reuse, 0xf000f, RZ, 0xc0, !PT ;  /* 0x000f000f14027812 */ /* 0x040fe400078ec0ff */
[----:B------:R-:W-:Y:S02]  /*94f0*/  LOP3.LUT R3, R20, 0xf000f0, RZ, 0xc0, !PT ;  /* 0x00f000f014037812 */ /* 0x000fe400078ec0ff */
[----:B------:R-:W-:-:S02]  /*9500*/  LOP3.LUT R4, R21, 0xf000f, RZ, 0xc0, !PT ;  /* 0x000f000f15047812 */ /* 0x000fc400078ec0ff */
[----:B------:R-:W-:Y:S02]  /*9510*/  LOP3.LUT R5, R21, 0xf000f0, RZ, 0xc0, !PT ;  /* 0x00f000f015057812 */ /* 0x000fe400078ec0ff */
[C---:B------:R-:W-:Y:S02]  /*9520*/  LOP3.LUT R26, R23.reuse, 0xf000f, RZ, 0xc0, !PT ;  /* 0x000f000f171a7812 */ /* 0x040fe400078ec0ff */
[----:B------:R-:W-:Y:S02]  /*9530*/  LOP3.LUT R27, R23, 0xf000f0, RZ, 0xc0, !PT ;  /* 0x00f000f0171b7812 */ /* 0x000fe400078ec0ff */
[----:B------:R-:W-:Y:S02]  /*9540*/  SHF.R.U32.HI R20, RZ, 0x8, R20 ;  /* 0x00000008ff147819 */ /* 0x000fe40000011614 */
[----:B------:R-:W-:Y:S02]  /*9550*/  SHF.R.U32.HI R21, RZ, 0x8, R21 ;  /* 0x00000008ff157819 */ /* 0x000fe40000011615 */
[----:B------:R-:W-:-:S02]  /*9560*/  SHF.R.U32.HI R23, RZ, 0x8, R23 ;  /* 0x00000008ff177819 */ /* 0x000fc40000011617 */
        /* <DEDUP_REMOVED lines=34> */
[----:B------:R-:W-:-:S02]  /*9790*/  HFMA2 R23, R24, R11.H0_H0, -72, -72 ;  /* 0xd480d48018177431 */ /* 0x000fc4000004000b */
[----:B------:R-:W-:Y:S02]  /*97a0*/  HADD2 R24, R26, -1032, -1032 ;  /* 0xe408e4081a187430 */ /* 0x000fe40000000000 */
[----:B------:R-:W-:Y:S02]  /*97b0*/  HADD2 R26, R3, -1032, -1032 ;  /* 0xe408e408031a7430 */ /* 0x000fe40000000000 */
        /* <DEDUP_REMOVED lines=95> */
.L_x_2427:
        /* <DEDUP_REMOVED lines=94> */
.L_x_2429:
        /* <DEDUP_REMOVED lines=91> */
.L_x_2428:
[----:B------:R-:W-:-:S05]  /*a940*/  IMAD.WIDE R12, R15, 0x4, R12 ;  /* 0x000000040f0c7825 */ /* 0x000fca00078e020c */
        /* <DEDUP_REMOVED lines=144> */
.L_x_2430:
        /* <DEDUP_REMOVED lines=94> */
.L_x_2432:
        /* <DEDUP_REMOVED lines=91> */
.L_x_2431:
[----:B------:R-:W-:-:S06]  /*bde0*/  IMAD.WIDE R12, R15, 0x4, R12 ;  /* 0x000000040f0c7825 */ /* 0x000fcc00078e020c */
[----:B------:R-:W2:Y:S02]  /*bdf0*/  LDG.E.128.CONSTANT R12, desc[UR6][R12.64] ;  /* 0x000000060c0c7981 */ /* 0x000ea4000c1e9d00 */
[----:B--2---:R-:W-:Y:S02]  /*be00*/  LOP3.LUT R3, R12, 0xf000f0, RZ, 0xc0, !PT ;  /* 0x00f000f00c037812 */ /* 0x004fe400078ec0ff */
[----:B------:R-:W-:Y:S02]  /*be10*/  SHF.R.U32.HI R4, RZ, 0x8, R12 ;  /* 0x00000008ff047819 */ /* 0x000fe4000001160c */
[----:B------:R-:W-:Y:S02]  /*be20*/  LOP3.LUT R17, R14, 0xf000f0, RZ, 0xc0, !PT ;  /* 0x00f000f00e117812 */ /* 0x000fe400078ec0ff */
[C---:B------:R-:W-:Y:S02]  /*be30*/  LOP3.LUT R5, R13.reuse, 0xf000f, RZ, 0xc0, !PT ;  /* 0x000f000f0d057812 */ /* 0x040fe400078ec0ff */
[----:B------:R-:W-:-:S02]  /*be40*/  LOP3.LUT R6, R13, 0xf000f0, RZ, 0xc0, !PT ;  /* 0x00f000f00d067812 */ /* 0x000fc400078ec0ff */
[----:B------:R-:W-:Y:S02]  /*be50*/  SHF.R.U32.HI R22, RZ, 0x8, R13 ;  /* 0x00000008ff167819 */ /* 0x000fe4000001160d */
[----:B------:R-:W-:Y:S02]  /*be60*/  LOP3.LUT R23, R14, 0xf000f, RZ, 0xc0, !PT ;  /* 0x000f000f0e177812 */ /* 0x000fe400078ec0ff */
[----:B------:R-:W-:Y:S02]  /*be70*/  SHF.R.U32.HI R24, RZ, 0x8, R14 ;  /* 0x00000008ff187819 */ /* 0x000fe4000001160e */
[----:B------:R-:W-:Y:S02]  /*be80*/  SHF.R.U32.HI R27, RZ, 0x8, R15 ;  /* 0x00000008ff1b7819 */ /* 0x000fe4000001160f */
        /* <DEDUP_REMOVED lines=134> */
.L_x_2433:
        /* <DEDUP_REMOVED lines=94> */
.L_x_2434:
        /* <DEDUP_REMOVED lines=91> */
.L_x_2423:
[----:B------:R-:W0:Y:S01]  /*d280*/  LDC R45, c[0x0][0x23c] ;  /* 0x00008f00ff2d7b82 */ /* 0x000e220000000800 */
[----:B------:R-:W-:Y:S01]  /*d290*/  IADD3 R47, R47, 0x20, RZ ;  /* 0x000000202f2f7810 */ /* 0x000fe20007ffe0ff */
[----:B------:R-:W-:-:S03]  /*d2a0*/  UIADD3 UR4, UR4, 0x40, URZ ;  /* 0x0000004004047890 */ /* 0x000fc6000fffe03f */
[C---:B------:R-:W-:Y:S02]  /*d2b0*/  ISETP.GE.AND P2, PT, R47.reuse, UR5, PT ;  /* 0x000000052f007c0c */ /* 0x040fe4000bf46270 */
[----:B------:R-:W-:Y:S01]  /*d2c0*/  ISETP.LT.AND P3, PT, R47, R46, PT ;  /* 0x0000002e2f00720c */ /* 0x000fe20003f61270 */
[----:B0-----:R-:W-:-:S12]  /*d2d0*/  IMAD.WIDE R8, R45, 0x10, R8 ;  /* 0x000000102d087825 */ /* 0x001fd800078e0208 */
[----:B------:R-:W-:Y:S05]  /*d2e0*/  @!P2 BRA P3, `(.L_x_2435) ;  /* 0xffffffa800fca947 */ /* 0x000fea000183ffff */
.L_x_2422:
        /* <DEDUP_REMOVED lines=11> */
.L_x_2440:
        /* <DEDUP_REMOVED lines=329> */
.L_x_2438:
        /* <DEDUP_REMOVED lines=82> */
.L_x_2439:
        /* <DEDUP_REMOVED lines=79> */
.L_x_2437:
[----:B------:R-:W-:Y:S01]  /*f240*/  IADD3 R47, R47, 0x20, RZ ;  /* 0x000000202f2f7810 */ /* 0x000fe20007ffe0ff */
[----:B------:R-:W-:Y:S01]  /*f250*/  UIADD3 UR4, UR4, 0x40, URZ ;  /* 0x0000004004047890 */ /* 0x000fe2000fffe03f */
[----:B-----5:R-:W-:Y:S02]  /*f260*/  IMAD.WIDE R8, R45, 0x4, R2 ;  /* 0x000000042d087825 */ /* 0x020fe400078e0202 */
[C---:B------:R-:W-:Y:S02]  /*f270*/  ISETP.GE.AND P2, PT, R47.reuse, UR5, PT ;  /* 0x000000052f007c0c */ /* 0x040fe4000bf46270 */
[----:B------:R-:W-:-:S13]  /*f280*/  ISETP.LT.AND P3, PT, R47, R46, PT ;  /* 0x0000002e2f00720c */ /* 0x000fda0003f61270 */
[----:B------:R-:W-:Y:S05]  /*f290*/  @!P2 BRA P3, `(.L_x_2440) ;  /* 0xffffffe00040a947 */ /* 0x000fea000183ffff */
.L_x_2436:
        /* <DEDUP_REMOVED lines=19> */
.L_x_2444:
[----:B------:R-:W0:Y:S02]  /*f3d0*/  LDS R2, [R0] ;  /* 0x0000000000027984 */ /* 0x000e240000000800 */
[----:B0-----:R-:W-:-:S06]  /*f3e0*/  HADD2 R3, R2, R43 ;  /* 0x0000002b02037230 */ /* 0x001fcc0000000000 */
[----:B------:R-:W0:Y:S02]  /*f3f0*/  ATOMS.CAST.SPIN R3, [R0], R2, R3 ;  /* 0x000000020003738d */ /* 0x000e240001800003 */
[----:B0-----:R-:W-:-:S13]  /*f400*/  ISETP.EQ.U32.AND P0, PT, R3, 0x1, PT ;  /* 0x000000010300780c */ /* 0x001fda0003f02070 */
[----:B------:R-:W-:Y:S05]  /*f410*/  @!P0 BRA `(.L_x_2444) ;  /* 0xfffffffc00ec8947 */ /* 0x000fea000383ffff */
[----:B------:R-:W-:Y:S05]  /*f420*/  BRA `(.L_x_2442) ;  /* 0x00000000000c7947 */ /* 0x000fea0003800000 */
.L_x_2443:
[----:B------:R-:W2:Y:S02]  /*f430*/  LD.E R0, desc[UR6][R4.64] ;  /* 0x0000000604007980 */ /* 0x000ea4000c101900 */
[----:B--2---:R-:W-:-:S05]  /*f440*/  IADD3 R3, R43, R0, RZ ;  /* 0x000000002b037210 */ /* 0x004fca0007ffe0ff */
[----:B------:R0:W-:Y:S02]  /*f450*/  ST.E desc[UR6][R4.64], R3 ;  /* 0x0000000304007985 */ /* 0x0001e4000c101906 */
.L_x_2442:
[----:B------:R-:W-:Y:S05]  /*f460*/  BSYNC B0 ;  /* 0x0000000000007941 */ /* 0x000fea0003800000 */
.L_x_2441:
[----:B------:R1:W-:Y:S01]  /*f470*/  ATOM.E.ADD.F16x2.RN.STRONG.GPU P0, RZ, desc[UR6][R4.64+0x4], R9 ;  /* 0x0000040904ff79a2 */ /* 0x0003e2000810e1c6 */
[----:B------:R-:W-:Y:S04]  /*f480*/  BSSY B0, `(.L_x_2445) ;  /* 0x000000f000007945 */ /* 0x000fe80003800000 */
[----:B-1----:R-:W-:Y:S05]  /*f490*/  @P0 BRA `(.L_x_2446) ;  /* 0x0000000000340947 */ /* 0x002fea0003800000 */
[----:B------:R-:W1:Y:S02]  /*f4a0*/  QSPC.E.S P0, RZ, [R4+0x4] ;  /* 0x0000040004ff73aa */ /* 0x000e640000000500 */
[----:B-1----:R-:W-:Y:S05]  /*f4b0*/  @!P0 BRA `(.L_x_2447) ;  /* 0x0000000000208947 */ /* 0x002fea0003800000 */
[----:B------:R-:W-:-:S04]  /*f4c0*/  MOV R2, R4 ;  /* 0x0000000400027202 */ /* 0x000fc80000000f00 */
[----:B------:R-:W-:-:S07]  /*f4d0*/  MOV R0, R2 ;  /* 0x0000000200007202 */ /* 0x000fce0000000f00 */
.L_x_2448:
[----:B------:R-:W0:Y:S02]  /*f4e0*/  LDS R2, [R0+0x4] ;  /* 0x0000040000027984 */ /* 0x000e240000000800 */
[----:B0-----:R-:W-:-:S10]  /*f4f0*/  HFMA2.MMA R3, R2, 1, 1, R9 ;  /* 0x3c003c0002037835 */ /* 0x001fd40000000009 */
[----:B------:R-:W0:Y:S02]  /*f500*/  ATOMS.CAST.SPIN R3, [R0+0x4], R2, R3 ;  /* 0x000004020003738d */ /* 0x000e240001800003 */
[----:B0-----:R-:W-:-:S13]  /*f510*/  ISETP.EQ.U32.AND P0, PT, R3, 0x1, PT ;  /* 0x000000010300780c */ /* 0x001fda0003f02070 */
[----:B------:R-:W-:Y:S05]  /*f520*/  @!P0 BRA `(.L_x_2448) ;  /* 0xfffffffc00ec8947 */ /* 0x000fea000383ffff */
[----:B------:R-:W-:Y:S05]  /*f530*/  BRA `(.L_x_2446) ;  /* 0x00000000000c7947 */ /* 0x000fea0003800000 */
.L_x_2447:
[----:B------:R-:W0:Y:S02]  /*f540*/  LD.E R0, desc[UR6][R4.64+0x4] ;  /* 0x0000040604007980 */ /* 0x000e24000c101900 */
[----:B0-----:R-:W-:-:S05]  /*f550*/  IADD3 R3, R9, R0, RZ ;  /* 0x0000000009037210 */ /* 0x001fca0007ffe0ff */
[----:B------:R1:W-:Y:S02]  /*f560*/  ST.E desc[UR6][R4.64+0x4], R3 ;  /* 0x0000040304007985 */ /* 0x0003e4000c101906 */
.L_x_2446:
[----:B------:R-:W-:Y:S05]  /*f570*/  BSYNC B0 ;  /* 0x0000000000007941 */ /* 0x000fea0003800000 */
.L_x_2445:
        /* <DEDUP_REMOVED lines=13> */
.L_x_2452:
[----:B------:R-:W0:Y:S02]  /*f650*/  LDS R2, [R0] ;  /* 0x0000000000027984 */ /* 0x000e240000000800 */
[----:B0-----:R-:W-:-:S06]  /*f660*/  HADD2 R3, R2, R41 ;  /* 0x0000002902037230 */ /* 0x001fcc0000000000 */
[----:B------:R-:W0:Y:S02]  /*f670*/  ATOMS.CAST.SPIN R3, [R0], R2, R3 ;  /* 0x000000020003738d */ /* 0x000e240001800003 */
[----:B0-----:R-:W-:-:S13]  /*f680*/  ISETP.EQ.U32.AND P0, PT, R3, 0x1, PT ;  /* 0x000000010300780c */ /* 0x001fda0003f02070 */
[----:B------:R-:W-:Y:S05]  /*f690*/  @!P0 BRA `(.L_x_2452) ;  /* 0xfffffffc00ec8947 */ /* 0x000fea000383ffff */
[----:B------:R-:W-:Y:S05]  /*f6a0*/  BRA `(.L_x_2450) ;  /* 0x00000000000c7947 */ /* 0x000fea0003800000 */
.L_x_2451:
[----:B------:R-:W2:Y:S02]  /*f6b0*/  LD.E R0, desc[UR6][R4.64] ;  /* 0x0000000604007980 */ /* 0x000ea4000c101900 */
[----:B--2---:R-:W-:-:S05]  /*f6c0*/  IADD3 R3, R41, R0, RZ ;  /* 0x0000000029037210 */ /* 0x004fca0007ffe0ff */
[----:B------:R0:W-:Y:S02]  /*f6d0*/  ST.E desc[UR6][R4.64], R3 ;  /* 0x0000000304007985 */ /* 0x0001e4000c101906 */
.L_x_2450:
[----:B------:R-:W-:Y:S05]  /*f6e0*/  BSYNC B0 ;  /* 0x0000000000007941 */ /* 0x000fea0003800000 */
.L_x_2449:
[----:B------:R1:W-:Y:S01]  /*f6f0*/  ATOM.E.ADD.F16x2.RN.STRONG.GPU P0, RZ, desc[UR6][R4.64+0x4], R49 ;  /* 0x0000043104ff79a2 */ /* 0x0003e2000810e1c6 */
[----:B------:R-:W-:Y:S04]  /*f700*/  BSSY B0, `(.L_x_2453) ;  /* 0x000000f000007945 */ /* 0x000fe80003800000 */
[----:B-1----:R-:W-:Y:S05]  /*f710*/  @P0 BRA `(.L_x_2454) ;  /* 0x0000000000340947 */ /* 0x002fea0003800000 */
[----:B------:R-:W1:Y:S02]  /*f720*/  QSPC.E.S P0, RZ, [R4+0x4] ;  /* 0x0000040004ff73aa */ /* 0x000e640000000500 */
[----:B-1----:R-:W-:Y:S05]  /*f730*/  @!P0 BRA `(.L_x_2455) ;  /* 0x0000000000208947 */ /* 0x002fea0003800000 */
[----:B------:R-:W-:-:S04]  /*f740*/  MOV R2, R4 ;  /* 0x0000000400027202 */ /* 0x000fc80000000f00 */
[----:B------:R-:W-:-:S07]  /*f750*/  MOV R0, R2 ;  /* 0x0000000200007202 */ /* 0x000fce0000000f00 */
.L_x_2456:
[----:B------:R-:W0:Y:S02]  /*f760*/  LDS R2, [R0+0x4] ;  /* 0x0000040000027984 */ /* 0x000e240000000800 */
[----:B0-----:R-:W-:-:S10]  /*f770*/  HFMA2.MMA R3, R2, 1, 1, R49 ;  /* 0x3c003c0002037835 */ /* 0x001fd40000000031 */
[----:B------:R-:W0:Y:S02]  /*f780*/  ATOMS.CAST.SPIN R3, [R0+0x4], R2, R3 ;  /* 0x000004020003738d */ /* 0x000e240001800003 */
[----:B0-----:R-:W-:-:S13]  /*f790*/  ISETP.EQ.U32.AND P0, PT, R3, 0x1, PT ;  /* 0x000000010300780c */ /* 0x001fda0003f02070 */
[----:B------:R-:W-:Y:S05]  /*f7a0*/  @!P0 BRA `(.L_x_2456) ;  /* 0xfffffffc00ec8947 */ /* 0x000fea000383ffff */
[----:B------:R-:W-:Y:S05]  /*f7b0*/  BRA `(.L_x_2454) ;  /* 0x00000000000c7947 */ /* 0x000fea0003800000 */
.L_x_2455:
[----:B------:R-:W0:Y:S02]  /*f7c0*/  LD.E R0, desc[UR6][R4.64+0x4] ;  /* 0x0000040604007980 */ /* 0x000e24000c101900 */
[----:B0-----:R-:W-:-:S05]  /*f7d0*/  IADD3 R3, R49, R0, RZ ;  /* 0x0000000031037210 */ /* 0x001fca0007ffe0ff */
[----:B------:R1:W-:Y:S02]  /*f7e0*/  ST.E desc[UR6][R4.64+0x4], R3 ;  /* 0x0000040304007985 */ /* 0x0003e4000c101906 */
.L_x_2454:
[----:B------:R-:W-:Y:S05]  /*f7f0*/  BSYNC B0 ;  /* 0x0000000000007941 */ /* 0x000fea0003800000 */
.L_x_2453:
        /* <DEDUP_REMOVED lines=13> */
.L_x_2460:
[----:B------:R-:W0:Y:S02]  /*f8d0*/  LDS R2, [R0] ;  /* 0x0000000000027984 */ /* 0x000e240000000800 */
[----:B0-----:R-:W-:-:S06]  /*f8e0*/  HADD2 R3, R2, R39 ;  /* 0x0000002702037230 */ /* 0x001fcc0000000000 */
[----:B------:R-:W0:Y:S02]  /*f8f0*/  ATOMS.CAST.SPIN R3, [R0], R2, R3 ;  /* 0x000000020003738d */ /* 0x000e240001800003 */
[----:B0-----:R-:W-:-:S13]  /*f900*/  ISETP.EQ.U32.AND P0, PT, R3, 0x1, PT ;  /* 0x000000010300780c */ /* 0x001fda0003f02070 */
[----:B------:R-:W-:Y:S05]  /*f910*/  @!P0 BRA `(.L_x_2460) ;  /* 0xfffffffc00ec8947 */ /* 0x000fea000383ffff */
[----:B------:R-:W-:Y:S05]  /*f920*/  BRA `(.L_x_2458) ;  /* 0x00000000000c7947 */ /* 0x000fea0003800000 */
.L_x_2459:
[----:B------:R-:W2:Y:S02]  /*f930*/  LD.E R0, desc[UR6][R4.64] ;  /* 0x0000000604007980 */ /* 0x000ea4000c101900 */
[----:B--2---:R-:W-:-:S05]  /*f940*/  IADD3 R3, R39, R0, RZ ;  /* 0x0000000027037210 */ /* 0x004fca0007ffe0ff */
[----:B------:R0:W-:Y:S02]  /*f950*/  ST.E desc[UR6][R4.64], R3 ;  /* 0x0000000304007985 */ /* 0x0001e4000c101906 */
.L_x_2458:
[----:B------:R-:W-:Y:S05]  /*f960*/  BSYNC B0 ;  /* 0x0000000000007941 */ /* 0x000fea0003800000 */
.L_x_2457:
[----:B------:R1:W-:Y:S02]  /*f970*/  ATOM.E.ADD.F16x2.RN.STRONG.GPU P0, RZ, desc[UR6][R4.64+0x4], R51 ;  /* 0x0000043304ff79a2 */ /* 0x0003e4000810e1c6 */
[----:B-1----:R-:W-:Y:S05]  /*f980*/  @P0 EXIT ;  /* 0x000000000000094d */ /* 0x002fea0003800000 */
[----:B------:R-:W1:Y:S02]  /*f990*/  QSPC.E.S P0, RZ, [R4+0x4] ;  /* 0x0000040004ff73aa */ /* 0x000e640000000500 */
[----:B-1----:R-:W-:Y:S05]  /*f9a0*/  @!P0 BRA `(.L_x_2461) ;  /* 0x0000000000208947 */ /* 0x002fea0003800000 */
[----:B------:R-:W-:-:S04]  /*f9b0*/  MOV R2, R4 ;  /* 0x0000000400027202 */ /* 0x000fc80000000f00 */
[----:B------:R-:W-:-:S07]  /*f9c0*/  MOV R0, R2 ;  /* 0x0000000200007202 */ /* 0x000fce0000000f00 */
.L_x_2462:
[----:B------:R-:W0:Y:S02]  /*f9d0*/  LDS R2, [R0+0x4] ;  /* 0x0000040000027984 */ /* 0x000e240000000800 */
[----:B0-----:R-:W-:-:S10]  /*f9e0*/  HFMA2.MMA R3, R2, 1, 1, R51 ;  /* 0x3c003c0002037835 */ /* 0x001fd40000000033 */
[----:B------:R-:W0:Y:S02]  /*f9f0*/  ATOMS.CAST.SPIN R3, [R0+0x4], R2, R3 ;  /* 0x000004020003738d */ /* 0x000e240001800003 */
[----:B0-----:R-:W-:-:S13]  /*fa00*/  ISETP.EQ.U32.AND P0, PT, R3, 0x1, PT ;  /* 0x000000010300780c */ /* 0x001fda0003f02070 */
[----:B------:R-:W-:Y:S05]  /*fa10*/  @!P0 BRA `(.L_x_2462) ;  /* 0xfffffffc00ec8947 */ /* 0x000fea000383ffff */
[----:B------:R-:W-:Y:S05]  /*fa20*/  EXIT ;  /* 0x000000000000794d */ /* 0x000fea0003800000 */
.L_x_2461:
[----:B------:R-:W0:Y:S02]  /*fa30*/  LD.E R0, desc[UR6][R4.64+0x4] ;  /* 0x0000040604007980 */ /* 0x000e24000c101900 */
[----:B0-----:R-:W-:-:S05]  /*fa40*/  IADD3 R3, R51, R0, RZ ;  /* 0x0000000033037210 */ /* 0x001fca0007ffe0ff */
[----:B------:R-:W-:Y:S01]  /*fa50*/  ST.E desc[UR6][R4.64+0x4], R3 ;  /* 0x0000040304007985 */ /* 0x000fe2000c101906 */
[----:B------:R-:W-:Y:S05]  /*fa60*/  EXIT ;  /* 0x000000000000794d */ /* 0x000fea0003800000 */
.L_x_2463:
        /* <DEDUP_REMOVED lines=9> */
.L_x_5213:


//--------------------- .text._Z23gemm_half_q_half_kernelILi3ELi20ELb1ELb1ELi64EEvPK6__halfPKjS4_S2_PS0_iiiiPKtS7_iiiiiibS2_i --------------------------
	.section	.text._Z23gemm_half_q_half_kernelILi3ELi20ELb1ELb1ELi64EEvPK6__halfPKjS4_S2_PS0_iiiiPKtS7_iiiiiibS2_i,"ax",@progbits
	.align	128
        .global         _Z23gemm_half_q_half_kernelILi3ELi20ELb1ELb1ELi64EEvPK6__halfPKjS4_S2_PS0_iiiiPKtS7_iiiiiibS2_i
        .type           _Z23gemm_half_q_half_kernelILi3ELi20ELb1ELb1ELi64EEvPK6__halfPKjS4_S2_PS0_iiiiPKtS7_iiiiiibS2_i,@function
        .size           _Z23gemm_half_q_half_kernelILi3ELi20ELb1ELb1ELi64EEvPK6__halfPKjS4_S2_PS0_iiiiPKtS7_iiiiiibS2_i,(.L_x_5214 - _Z23gemm_half_q_half_kernelILi3ELi20ELb1ELb1ELi64EEvPK6__halfPKjS4_S2_PS0_iiiiPKtS7_iiiiiibS2_i)
        .other          _Z23gemm_half_q_half_kernelILi3ELi20ELb1ELb1ELi64EEvPK6__halfPKjS4_S2_PS0_iiiiPKtS7_iiiiiibS2_i,@"STO_CUDA_ENTRY STV_DEFAULT"
_Z23gemm_half_q_half_kernelILi3ELi20ELb1ELb1ELi64EEvPK6__halfPKjS4_S2_PS0_iiiiPKtS7_iiiiiibS2_i:
.text._Z23gemm_half_q_half_kernelILi3ELi20ELb1ELb1ELi64EEvPK6__halfPKjS4_S2_PS0_iiiiPKtS7_iiiiiibS2_i:
        /* <DEDUP_REMOVED lines=37> */
.L_x_2464:
        /* <DEDUP_REMOVED lines=22> */
[----:B------:R-:W-:Y:S01]  /*03b0*/  IMAD R3, R3, 0x3, RZ ;  /* 0x0000000303037824 */ /* 0x000fe200078e02ff */
[----:B------:R-:W-:Y:S01]  /*03c0*/  ISETP.GT.AND P2, PT, R39, 0x3, PT ;  /* 0x000000032700780c */ /* 0x000fe20003f44270 */
[----:B------:R-:W-:Y:S01]  /*03d0*/  UMOV UR4, 0x400 ;  /* 0x0000040000047882 */ /* 0x000fe20000000000 */
        /* <DEDUP_REMOVED lines=11> */
.L_x_2469:
        /* <DEDUP_REMOVED lines=16> */
.L_x_2468:
[----:B------:R-:W-:-:S04]  /*0590*/  IADD3 R6, R39, -R12, RZ ;  /* 0x8000000c27067210 */ /* 0x000fc80007ffe0ff */
[----:B------:R-:W-:-:S13]  /*05a0*/  ISETP.GT.AND P2, PT, R6, 0x1, PT ;  /* 0x000000010600780c */ /* 0x000fda0003f44270 */
[C---:B------:R-:W-:Y:S01]  /*05b0*/  @P2 IMAD.WIDE R6, R17.reuse, 0x2, R4 ;  /* 0x0000000211062825 */ /* 0x040fe200078e0204 */
        /* <DEDUP_REMOVED lines=13> */
.L_x_2467:
[----:B------:R-:W0:Y:S01]  /*0690*/  S2UR UR5, SR_CgaCtaId ;  /* 0x00000000000579c3 */ /* 0x000e220000008800 */
[----:B------:R-:W-:Y:S01]  /*06a0*/  IMAD R3, R14, R17, RZ ;  /* 0x000000110e037224 */ /* 0x000fe200078e02ff */
[----:B------:R-:W-:Y:S01]  /*06b0*/  ISETP.GT.AND P2, PT, R39, 0x3, PT ;  /* 0x000000032700780c */ /* 0x000fe20003f44270 */
[----:B------:R-:W-:Y:S01]  /*06c0*/  UMOV UR4, 0x400 ;  /* 0x0000040000047882 */ /* 0x000fe20000000000 */
[----:B------:R-:W-:Y:S01]  /*06d0*/  ULDC.64 UR8, c[0x0][0x210] ;  /* 0x0000840000087ab9 */ /* 0x000fe20000000a00 */
[----:B------:R-:W-:Y:S01]  /*06e0*/  IMAD R6, R3, 0x3, RZ ;  /* 0x0000000303067824 */ /* 0x000fe200078e02ff */
[----:B------:R-:W-:-:S04]  /*06f0*/  HFMA2.MMA R12, -RZ, RZ, 0, 0 ;  /* 0x00000000ff0c7435 */ /* 0x000fc800000001ff */
        /* <DEDUP_REMOVED lines=10> */
.L_x_2471:
        /* <DEDUP_REMOVED lines=16> */
.L_x_2470:
[----:B------:R-:W-:-:S04]  /*08a0*/  IADD3 R6, R39, -R12, RZ ;  /* 0x8000000c27067210 */ /* 0x000fc80007ffe0ff */
[----:B------:R-:W-:-:S13]  /*08b0*/  ISETP.GT.AND P2, PT, R6, 0x1, PT ;  /* 0x000000010600780c */ /* 0x000fda0003f44270 */
[----:B------:R-:W-:Y:S01]  /*08c0*/  @P2 PLOP3.LUT P0, PT, PT, PT, PT, 0x8, 0x0 ;  /* 0x000000000000281c */ /* 0x000fe20003f0e170 */
[C---:B------:R-:W-:Y:S01]  /*08d0*/  @P2 IMAD.WIDE R6, R17.reuse, 0x2, R4 ;  /* 0x0000000211062825 */ /* 0x040fe200078e0204 */
        /* <DEDUP_REMOVED lines=10> */
.L_x_2466:
[----:B------:R-:W-:Y:S05]  /*0980*/  BSYNC B0 ;  /* 0x0000000000007941 */ /* 0x000fea0003800000 */
.L_x_2465:
[----:B------:R-:W2:Y:S02]  /*0990*/  LDC R35, c[0x0][0x23c] ;  /* 0x00008f00ff237b82 */ /* 0x000ea40000000800 */
[----:B--2---:R-:W-:-:S13]  /*09a0*/  ISETP.GE.AND P0, PT, R2, R35, PT ;  /* 0x000000230200720c */ /* 0x004fda0003f06270 */
        /* <DEDUP_REMOVED lines=10> */
[----:B------:R-:W-:-:S03]  /*0a50*/  PLOP3.LUT P0, PT, PT, PT, PT, 0x80, 0x0 ;  /* 0x000000000000781c */ /* 0x000fc60003f0f070 */
[----:B------:R-:W-:Y:S01]  /*0a60*/  IMAD R3, R3, 0x3, R0 ;  /* 0x0000000303037824 */ /* 0x000fe200078e0200 */
[----:B------:R-:W-:-:S04]  /*0a70*/  HFMA2.MMA R0, -RZ, RZ, 0, 0 ;  /* 0x00000000ff007435 */ /* 0x000fc800000001ff */
[----:B------:R-:W-:-:S05]  /*0a80*/  LEA R3, R13, R3, 0x2 ;  /* 0x000000030d037211 */ /* 0x000fca00078e10ff */
[----:B0-----:R-:W-:Y:S01]  /*0a90*/  IMAD.WIDE R4, R3, 0x2, R4 ;  /* 0x0000000203047825 */ /* 0x001fe200078e0204 */
[----:B------:R-:W-:Y:S06]  /*0aa0*/  @!P2 BRA `(.L_x_2473) ;  /* 0x000000000034a947 */ /* 0x000fec0003800000 */
[----:B------:R-:W-:Y:S02]  /*0ab0*/  PLOP3.LUT P0, PT, PT, PT, PT, 0x8, 0x0 ;  /* 0x000000000000781c */ /* 0x000fe40003f0e170 */
[----:B------:R-:W-:-:S11]  /*0ac0*/  IADD3 R3, R39, -0x3, RZ ;  /* 0xfffffffd27037810 */ /* 0x000fd60007ffe0ff */
.L_x_2474:
        /* <DEDUP_REMOVED lines=11> */
.L_x_2473:
[----:B------:R-:W-:-:S04]  /*0b80*/  IADD3 R3, R39, -R0, RZ ;  /* 0x8000000027037210 */ /* 0x000fc80007ffe0ff */
[----:B------:R-:W-:-:S13]  /*0b90*/  ISETP.GT.AND P2, PT, R3, 0x1, PT ;  /* 0x000000010300780c */ /* 0x000fda0003f44270 */
[----:B------:R-:W-:Y:S01]  /*0ba0*/  @P2 PLOP3.LUT P0, PT, PT, PT, PT, 0x8, 0x0 ;  /* 0x000000000000281c */ /* 0x000fe20003f0e170 */
[C---:B-1----:R-:W-:Y:S01]  /*0bb0*/  @P2 IMAD.WIDE R6, R35.reuse, 0x2, R4 ;  /* 0x0000000223062825 */ /* 0x042fe200078e0204 */
[----:B------:R-:W-:Y:S01]  /*0bc0*/  @P2 IADD3 R0, R0, 0x2, RZ ;  /* 0x0000000200002810 */ /* 0x000fe20007ffe0ff */
[----:B------:R0:W-:Y:S03]  /*0bd0*/  @P2 STG.E.64 desc[UR6][R4.64], RZ ;  /* 0x000000ff04002986 */ /* 0x0001e6000c101b06 */
[----:B------:R-:W-:Y:S01]  /*0be0*/  ISETP.LT.OR P0, PT, R0, R39, P0 ;  /* 0x000000270000720c */ /* 0x000fe20000701670 */
[----:B------:R1:W-:Y:S01]  /*0bf0*/  @P2 STG.E.64 desc[UR6][R6.64], RZ ;  /* 0x000000ff06002986 */ /* 0x0003e2000c101b06 */
[----:B0-----:R-:W-:-:S11]  /*0c00*/  @P2 IMAD.WIDE R4, R35, 0x2, R6 ;  /* 0x0000000223042825 */ /* 0x001fd600078e0206 */
[----:B------:R1:W-:Y:S02]  /*0c10*/  @P0 STG.E.64 desc[UR6][R4.64], RZ ;  /* 0x000000ff04000986 */ /* 0x0003e4000c101b06 */
.L_x_2472:
        /* <DEDUP_REMOVED lines=15> */
.L_x_2476:
        /* <DEDUP_REMOVED lines=44> */
.L_x_2475:
        /* <DEDUP_REMOVED lines=24> */
.L_x_2477:
[----:B------:R-:W-:Y:S05]  /*1150*/  @!P3 BRA `(.L_x_2478) ;  /* 0x00000000001cb947 */ /* 0x000fea0003800000 */
[----:B------:R-:W0:Y:S02]  /*1160*/  LDC R9, c[0x0][0x260] ;  /* 0x00009800ff097b82 */ /* 0x000e240000000800 */
[----:B0-----:R-:W-:-:S04]  /*1170*/  VIMNMX R0, R38, R9, PT ;  /* 0x0000000926007248 */ /* 0x001fc80003fe0100 */
[----:B------:R-:W-:-:S04]  /*1180*/  IADD3 R0, R0, -R3, RZ ;  /* 0x8000000300007210 */ /* 0x000fc80007ffe0ff */
[----:B------:R-:W-:-:S04]  /*1190*/  SHF.R.S32.HI R3, RZ, 0x1f, R0 ;  /* 0x0000001fff037819 */ /* 0x000fc80000011400 */
[----:B------:R-:W-:-:S04]  /*11a0*/  LEA.HI R3, R3, R0, RZ, 0x5 ;  /* 0x0000000003037211 */ /* 0x000fc800078f28ff */
[----:B------:R-:W-:-:S05]  /*11b0*/  SHF.R.S32.HI R3, RZ, 0x5, R3 ;  /* 0x00000005ff037819 */ /* 0x000fca0000011403 */
[----:B------:R-:W-:-:S07]  /*11c0*/  IMAD R0, R3, 0x5, RZ ;  /* 0x0000000503007824 */ /* 0x000fce00078e02ff */
.L_x_2478:
        /* <DEDUP_REMOVED lines=10> */
.L_x_2479:
        /* <DEDUP_REMOVED lines=8> */
.L_x_2480:
        /* <DEDUP_REMOVED lines=10> */
.L_x_2481:
[----:B------:R-:W-:Y:S01]  /*1390*/  LEA R4, R11, R4, 0x3 ;  /* 0x000000040b047211 */ /* 0x000fe200078e18ff */
[----:B------:R-:W0:Y:S01]  /*13a0*/  S2UR UR5, SR_CgaCtaId ;  /* 0x00000000000579c3 */ /* 0x000e220000008800 */
[----:B------:R-:W-:Y:S01]  /*13b0*/  ISETP.GE.OR P0, PT, R38, UR10, P0 ;  /* 0x0000000a26007c0c */ /* 0x000fe20008706670 */
        /* <DEDUP_REMOVED lines=13> */
[----:B------:R-:W-:Y:S01]  /*1490*/  LEA R20, P2, R2, UR8, 0x2 ;  /* 0x0000000802147c11 */ /* 0x000fe2000f8410ff */
[----:B0-----:R-:W-:Y:S01]  /*14a0*/  ULEA UR4, UR5, UR4, 0x18 ;  /* 0x0000000405047291 */ /* 0x001fe2000f8ec03f */
[----:B-----5:R-:W-:Y:S02]  /*14b0*/  PRMT R0, R96, 0x7610, R96 ;  /* 0x0000761060007816 */ /* 0x020fe40000000060 */
[----:B------:R-:W-:Y:S02]  /*14c0*/  LEA.HI.X R21, R2, UR9, R3, 0x2, P2 ;  /* 0x0000000902157c11 */ /* 0x000fe400090f1403 */
[----:B------:R-:W-:Y:S02]  /*14d0*/  PRMT R30, RZ, 0x5410, RZ ;  /* 0x00005410ff1e7816 */ /* 0x000fe400000000ff */
[----:B------:R-:W-:Y:S02]  /*14e0*/  PRMT R29, RZ, 0x5410, RZ ;  /* 0x00005410ff1d7816 */ /* 0x000fe400000000ff */
[----:B------:R-:W-:Y:S01]  /*14f0*/  IADD3 R28, R38, R7, RZ ;  /* 0x00000007261c7210 */ /* 0x000fe20007ffe0ff */
[----:B------:R-:W-:Y:S06]  /*1500*/  @P0 BRA `(.L_x_2482) ;  /* 0x0000002000340947 */ /* 0x000fec0003800000 */
[----:B------:R-:W-:Y:S01]  /*1510*/  MOV R36, RZ ;  /* 0x000000ff00247202 */ /* 0x000fe20000000f00 */
[----:B------:R-:W-:Y:S01]  /*1520*/  ULDC UR5, c[0x0][0x260] ;  /* 0x0000980000057ab9 */ /* 0x000fe20000000800 */
[----:B------:R-:W-:Y:S01]  /*1530*/  PRMT R34, RZ, 0x7610, R34 ;  /* 0x00007610ff227816 */ /* 0x000fe20000000022 */
[----:B------:R-:W-:-:S06]  /*1540*/  ULDC UR8, c[0x0][0x240] ;  /* 0x0000900000087ab9 */ /* 0x000fcc0000000800 */
.L_x_2486:
[----:B------:R-:W-:Y:S01]  /*1550*/  ISETP.NE.AND P0, PT, R38, R28, PT ;  /* 0x0000001c2600720c */ /* 0x000fe20003f05270 */
[----:B------:R-:W0:-:S12]  /*1560*/  LDC R35, c[0x0][0x23c] ;  /* 0x00008f00ff237b82 */ /* 0x000e180000000800 */
[----:B------:R-:W1:Y:S01]  /*1570*/  @!P0 LDC.64 R2, c[0x0][0x248] ;  /* 0x00009200ff028b82 */ /* 0x000e620000000a00 */
[----:B------:R-:W-:Y:S02]  /*1580*/  @!P0 IADD3 R36, R36, 0x1, RZ ;  /* 0x0000000124248810 */ /* 0x000fe40007ffe0ff */
[----:B------:R-:W-:Y:S02]  /*1590*/  @!P0 SHF.L.U32 R5, R38, 0x1, RZ ;  /* 0x0000000126058819 */ /* 0x000fe400000006ff */
        /* <DEDUP_REMOVED lines=37> */
[----:B------:R-:W-:Y:S02]  /*17f0*/  LOP3.LUT R55, R54, 0x20002, R55, 0xf8, !PT ;  /* 0x0002000236377812 */ /* 0x000fe400078ef837 */
[----:B------:R-:W-:Y:S02]  /*1800*/  LOP3.LUT R86, R86, 0x10001, RZ, 0xc0, !PT ;  /* 0x0001000156567812 */ /* 0x000fe400078ec0ff */
[----:B------:R-:W-:Y:S02]  /*1810*/  SHF.R.U32.HI R90, RZ, 0xe, R19 ;  /* 0x0000000eff5a7819 */ /* 0x000fe40000011613 */
[----:B------:R-:W-:Y:S02]  /*1820*/  SHF.R.U32.HI R8, RZ, 0xc, R9 ;  /* 0x0000000cff087819 */ /* 0x000fe40000011609 */
[C---:B------:R-:W-:Y:S02]  /*1830*/  LOP3.LUT R78, R9.reuse, 0x3e003e0, RZ, 0xc0, !PT ;  /* 0x03e003e0094e7812 */ /* 0x040fe400078ec0ff */
[----:B------:R-:W-:-:S02]  /*1840*/  LOP3.LUT R72, R9, 0x1f001f, RZ, 0xc0, !PT ;  /* 0x001f001f09487812 */ /* 0x000fc400078ec0ff */
[----:B------:R-:W-:Y:S02]  /*1850*/  SHF.R.U32.HI R73, RZ, 0xa, R9 ;  /* 0x0000000aff497819 */ /* 0x000fe40000011609 */
[----:B------:R-:W-:Y:S02]  /*1860*/  LOP3.LUT R89, R89, 0x10001, RZ, 0xc0, !PT ;  /* 0x0001000159597812 */ /* 0x000fe400078ec0ff */
[----:B------:R-:W-:Y:S02]  /*1870*/  PRMT R9, R41, 0x9910, RZ ;  /* 0x0000991029097816 */ /* 0x000fe400000000ff */
[C---:B------:R-:W-:Y:S02]  /*1880*/  LOP3.LUT R25, R20.reuse, 0x3e003e0, RZ, 0xc0, !PT ;  /* 0x03e003e014197812 */ /* 0x040fe400078ec0ff */
[----:B------:R-:W-:Y:S02]  /*1890*/  LOP3.LUT R60, R20, 0x1f001f, RZ, 0xc0, !PT ;  /* 0x001f001f143c7812 */ /* 0x000fe400078ec0ff */
[----:B------:R-:W-:-:S02]  /*18a0*/  SHF.R.U32.HI R59, RZ, 0xa, R20 ;  /* 0x0000000aff3b7819 */ /* 0x000fc40000011614 */
[----:B------:R-:W-:Y:S02]  /*18b0*/  LOP3.LUT R84, R83, 0x20002, R84, 0xf8, !PT ;  /* 0x0002000253547812 */ /* 0x000fe400078ef854 */
[C---:B------:R-:W-:Y:S02]  /*18c0*/  LOP3.LUT R24, R21.reuse, 0x3e003e0, RZ, 0xc0, !PT ;  /* 0x03e003e015187812 */ /* 0x040fe400078ec0ff */
[----:B------:R-:W-:Y:S02]  /*18d0*/  LOP3.LUT R50, R21, 0x1f001f, RZ, 0xc0, !PT ;  /* 0x001f001f15327812 */ /* 0x000fe400078ec0ff */
[----:B------:R-:W-:Y:S02]  /*18e0*/  SHF.R.U32.HI R52, RZ, 0xa, R21 ;  /* 0x0000000aff347819 */ /* 0x000fe40000011615 */
[C---:B------:R-:W-:Y:S02]  /*18f0*/  LOP3.LUT R20, R22.reuse, 0x3e003e0, RZ, 0xc0, !PT ;  /* 0x03e003e016147812 */ /* 0x040fe400078ec0ff */
[----:B------:R-:W-:-:S02]  /*1900*/  LOP3.LUT R47, R22, 0x1f001f, RZ, 0xc0, !PT ;  /* 0x001f001f162f7812 */ /* 0x000fc400078ec0ff */
[----:B------:R-:W-:Y:S02]  /*1910*/  SHF.R.U32.HI R48, RZ, 0xa, R22 ;  /* 0x0000000aff307819 */ /* 0x000fe40000011616 */
[----:B------:R-:W-:Y:S02]  /*1920*/  SHF.R.U32.HI R88, RZ, 0xd, R14 ;  /* 0x0000000dff587819 */ /* 0x000fe4000001160e */
[----:B------:R-:W-:Y:S02]  /*1930*/  LOP3.LUT R87, R86, 0x20002, R87, 0xf8, !PT ;  /* 0x0002000256577812 */ /* 0x000fe400078ef857 */
        /* <DEDUP_REMOVED lines=12> */
[C---:B------:R-:W-:Y:S02]  /*1a00*/  LOP3.LUT R23, R17.reuse, 0x3e003e0, RZ, 0xc0, !PT ;  /* 0x03e003e011177812 */ /* 0x040fe400078ec0ff */
[----:B------:R-:W-:Y:S02]  /*1a10*/  LOP3.LUT R58, R17, 0x1f001f, RZ, 0xc0, !PT ;  /* 0x001f001f113a7812 */ /* 0x000fe400078ec0ff */
[----:B------:R-:W-:Y:S01]  /*1a20*/  SHF.R.U32.HI R62, RZ, 0xa, R17 ;  /* 0x0000000aff3e7819 */ /* 0x000fe20000011611 */
[----:B------:R-:W-:Y:S01]  /*1a30*/  HFMA2.MMA R17, -RZ, RZ, 0, 0.03125 ;  /* 0x00002800ff117435 */ /* 0x000fe200000001ff */
[----:B------:R-:W-:-:S02]  /*1a40*/  LOP3.LUT R18, R19, 0x3e003e0, RZ, 0xc0, !PT ;  /* 0x03e003e013127812 */ /* 0x000fc400078ec0ff */
[----:B------:R-:W-:Y:S02]  /*1a50*/  LOP3.LUT R16, R19, 0x1f001f, RZ, 0xc0, !PT ;  /* 0x001f001f13107812 */ /* 0x000fe400078ec0ff */
[----:B------:R-:W-:Y:S02]  /*1a60*/  SHF.R.U32.HI R49, RZ, 0xa, R19 ;  /* 0x0000000aff317819 */ /* 0x000fe40000011613 */
[----:B------:R-:W-:Y:S02]  /*1a70*/  ISETP.NE.AND P0, PT, R9, RZ, PT ;  /* 0x000000ff0900720c */ /* 0x000fe40003f05270 */
[C---:B------:R-:W-:Y:S02]  /*1a80*/  LOP3.LUT R19, R14.reuse, 0x3e003e0, RZ, 0xc0, !PT ;  /* 0x03e003e00e137812 */ /* 0x040fe400078ec0ff */
[----:B------:R-:W-:Y:S02]  /*1a90*/  LOP3.LUT R61, R14, 0x1f001f, RZ, 0xc0, !PT ;  /* 0x001f001f0e3d7812 */ /* 0x000fe400078ec0ff */
[----:B------:R-:W-:-:S02]  /*1aa0*/  SHF.R.U32.HI R63, RZ, 0xa, R14 ;  /* 0x0000000aff3f7819 */ /* 0x000fc4000001160e */
[----:B------:R-:W-:Y:S02]  /*1ab0*/  LOP3.LUT R9, R84, 0x40004, R85, 0xf8, !PT ;  /* 0x0004000454097812 */ /* 0x000fe400078ef855 */
        /* <DEDUP_REMOVED lines=8> */
[----:B------:R-:W-:Y:S02]  /*1b40*/  LOP3.LUT R89, R9, 0x80008, R8, 0xf8, !PT ;  /* 0x0008000809597812 */ /* 0x000fe400078ef808 */
[----:B------:R-:W-:Y:S02]  /*1b50*/  LOP3.LUT R93, R87, 0x80008, R14, 0xf8, !PT ;  /* 0x00080008575d7812 */ /* 0x000fe400078ef80e */
[----:B------:R-:W-:-:S02]  /*1b60*/  LOP3.LUT R94, R20, 0x64006400, RZ, 0xfc, !PT ;  /* 0x64006400145e7812 */ /* 0x000fc400078efcff */
[----:B------:R-:W-:Y:S02]  /*1b70*/  LOP3.LUT R99, R91, 0x80008, R10, 0xf8, !PT ;  /* 0x000800085b637812 */ /* 0x000fe400078ef80a */
[----:B------:R-:W-:Y:S02]  /*1b80*/  LOP3.LUT R77, R12, 0x3e003e0, RZ, 0xc0, !PT ;  /* 0x03e003e00c4d7812 */ /* 0x000fe400078ec0ff */
[----:B------:R-:W-:Y:S02]  /*1b90*/  SHF.R.U32.HI R71, RZ, 0xa, R12 ;  /* 0x0000000aff477819 */ /* 0x000fe4000001160c */
[C---:B------:R-:W-:Y:S02]  /*1ba0*/  LOP3.LUT R76, R11.reuse, 0x3e003e0, RZ, 0xc0, !PT ;  /* 0x03e003e00b4c7812 */ /* 0x040fe400078ec0ff */
[----:B------:R-:W-:Y:S02]  /*1bb0*/  LOP3.LUT R56, R11, 0x1f001f, RZ, 0xc0, !PT ;  /* 0x001f001f0b387812 */ /* 0x000fe400078ec0ff */
[----:B------:R-:W-:-:S02]  /*1bc0*/  SHF.R.U32.HI R57, RZ, 0xa, R11 ;  /* 0x0000000aff397819 */ /* 0x000fc4000001160b */
[----:B------:R-:W-:Y:S02]  /*1bd0*/  LOP3.LUT R70, R12, 0x1f001f, RZ, 0xc0, !PT ;  /* 0x001f001f0c467812 */ /* 0x000fe400078ec0ff */
[C---:B------:R-:W-:Y:S02]  /*1be0*/  LOP3.LUT R26, R15.reuse, 0x3e003e0, RZ, 0xc0, !PT ;  /* 0x03e003e00f1a7812 */ /* 0x040fe400078ec0ff */
[----:B------:R-:W-:Y:S02]  /*1bf0*/  LOP3.LUT R12, R15, 0x1f001f, RZ, 0xc0, !PT ;  /* 0x001f001f0f0c7812 */ /* 0x000fe400078ec0ff */
        /* <DEDUP_REMOVED lines=39> */
[----:B------:R-:W-:Y:S02]  /*1e70*/  ISETP.GE.AND P2, PT, R39, 0x2, PT ;  /* 0x000000022700780c */ /* 0x000fe40003f46270 */
[----:B--2---:R-:W-:-:S02]  /*1e80*/  SHF.R.U32.HI R82, RZ, 0xb, R4 ;  /* 0x0000000bff527819 */ /* 0x004fc40000011604 */
[C---:B------:R-:W-:Y:S02]  /*1e90*/  LOP3.LUT R83, R4.reuse, 0x3e003e0, RZ, 0xc0, !PT ;  /* 0x03e003e004537812 */ /* 0x040fe400078ec0ff */
[----:B------:R-:W-:Y:S02]  /*1ea0*/  LOP3.LUT R8, R4, 0x1f001f, RZ, 0xc0, !PT ;  /* 0x001f001f04087812 */ /* 0x000fe400078ec0ff */
[----:B------:R-:W-:Y:S02]  /*1eb0*/  SHF.R.U32.HI R9, RZ, 0xa, R4 ;  /* 0x0000000aff097819 */ /* 0x000fe40000011604 */
[----:B------:R-:W-:Y:S02]  /*1ec0*/  SHF.R.U32.HI R86, RZ, 0xb, R6 ;  /* 0x0000000bff567819 */ /* 0x000fe40000011606 */
[----:B------:R-:W-:Y:S02]  /*1ed0*/  SHF.R.U32.HI R84, RZ, 0xb, R5 ;  /* 0x0000000bff547819 */ /* 0x000fe40000011605 */
[----:B------:R-:W-:-:S02]  /*1ee0*/  SHF.R.U32.HI R88, RZ, 0xb, R7 ;  /* 0x0000000bff587819 */ /* 0x000fc40000011607 */
[----:B------:R-:W-:Y:S01]  /*1ef0*/  LOP3.LUT R4, R85, 0x100010, R82, 0xf8, !PT ;  /* 0x0010001055047812 */ /* 0x000fe200078ef852 */
[-C--:B------:R-:W-:Y:S01]  /*1f00*/  HFMA2 R85, R94, R17.reuse.H0_H0, -48, -48 ;  /* 0xd200d2005e557431 */ /* 0x080fe20000040011 */
[----:B------:R-:W-:Y:S02]  /*1f10*/  LOP3.LUT R87, R5, 0x3e003e0, RZ, 0xc0, !PT ;  /* 0x03e003e005577812 */ /* 0x000fe400078ec0ff */
[----:B------:R-:W-:Y:S01]  /*1f20*/  LOP3.LUT R82, R25, 0x64006400, RZ, 0xfc, !PT ;  /* 0x6400640019527812 */ /* 0x000fe200078efcff */
[----:B------:R-:W-:Y:S01]  /*1f30*/  HFMA2 R25, R92, R17.H0_H0, -48, -48 ;  /* 0xd200d2005c197431 */ /* 0x000fe20000040011 */
[C---:B------:R-:W-:Y:S02]  /*1f40*/  LOP3.LUT R91, R6.reuse, 0x3e003e0, RZ, 0xc0, !PT ;  /* 0x03e003e0065b7812 */ /* 0x040fe400078ec0ff */
[----:B------:R-:W-:Y:S02]  /*1f50*/  LOP3.LUT R13, R6, 0x1f001f, RZ, 0xc0, !PT ;  /* 0x001f001f060d7812 */ /* 0x000fe400078ec0ff */
[----:B------:R-:W-:-:S02]  /*1f60*/  SHF.R.U32.HI R14, RZ, 0xa, R6 ;  /* 0x0000000aff0e7819 */ /* 0x000fc40000011606 */
[----:B------:R-:W-:Y:S02]  /*1f70*/  LOP3.LUT R10, R5, 0x1f001f, RZ, 0xc0, !PT ;  /* 0x001f001f050a7812 */ /* 0x000fe400078ec0ff */
[----:B------:R-:W-:Y:S02]  /*1f80*/  SHF.R.U32.HI R11, RZ, 0xa, R5 ;  /* 0x0000000aff0b7819 */ /* 0x000fe40000011605 */
[C---:B------:R-:W-:Y:S02]  /*1f90*/  LOP3.LUT R95, R7.reuse, 0x3e003e0, RZ, 0xc0, !PT ;  /* 0x03e003e0075f7812 */ /* 0x040fe400078ec0ff */
[----:B------:R-:W-:Y:S02]  /*1fa0*/  LOP3.LUT R54, R7, 0x1f001f, RZ, 0xc0, !PT ;  /* 0x001f001f07367812 */ /* 0x000fe400078ec0ff */
[----:B------:R-:W-:Y:S02]  /*1fb0*/  SHF.R.U32.HI R55, RZ, 0xa, R7 ;  /* 0x0000000aff377819 */ /* 0x000fe40000011607 */
[----:B------:R-:W-:-:S02]  /*1fc0*/  LOP3.LUT R6, R93, 0x100010, R86, 0xf8, !PT ;  /* 0x001000105d067812 */ /* 0x000fc400078ef856 */
[----:B------:R-:W-:Y:S01]  /*1fd0*/  LOP3.LUT R5, R89, 0x100010, R84, 0xf8, !PT ;  /* 0x0010001059057812 */ /* 0x000fe200078ef854 */
[----:B------:R-:W-:Y:S01]  /*1fe0*/  HADD2 R89, R50, -1040, -1040 ;  /* 0xe410e41032597430 */ /* 0x000fe20000000000 */
        /* <DEDUP_REMOVED lines=183> */
.L_x_2484:
        /* <DEDUP_REMOVED lines=83> */
.L_x_2485:
        /* <DEDUP_REMOVED lines=77> */
.L_x_2483:
        /* <DEDUP_REMOVED lines=8> */
.L_x_2482:
        /* <DEDUP_REMOVED lines=8> */
.L_x_2491:
        /* <DEDUP_REMOVED lines=22> */
[C---:B------:R-:W-:Y:S02]  /*37c0*/  LOP3.LUT R44, R14.reuse, 0x380038, RZ, 0xc0, !PT ;  /* 0x003800380e2c7812 */ /* 0x040fe400078ec0ff */
[----:B------:R-:W-:Y:S02]  /*37d0*/  SHF.R.U32.HI R16, RZ, 0x6, R14 ;  /* 0x00000006ff107819 */ /* 0x000fe4000001160e */
[----:B------:R-:W-:Y:S02]  /*37e0*/  LOP3.LUT R60, R14, 0x70007, RZ, 0xc0, !PT ;  /* 0x000700070e3c7812 */ /* 0x000fe400078ec0ff */
[----:B------:R-:W-:Y:S02]  /*37f0*/  SHF.R.U32.HI R14, RZ, 0xf, R15 ;  /* 0x0000000fff0e7819 */ /* 0x000fe4000001160f */
        /* <DEDUP_REMOVED lines=14> */
[C---:B------:R-:W-:Y:S02]  /*38e0*/  LOP3.LUT R2, R12.reuse, 0x380038, RZ, 0xc0, !PT ;  /* 0x003800380c027812 */ /* 0x040fe400078ec0ff */
[----:B------:R-:W-:Y:S02]  /*38f0*/  SHF.R.U32.HI R18, RZ, 0x6, R12 ;  /* 0x00000006ff127819 */ /* 0x000fe4000001160c */
[----:B------:R-:W-:Y:S02]  /*3900*/  LOP3.LUT R66, R12, 0x70007, RZ, 0xc0, !PT ;  /* 0x000700070c427812 */ /* 0x000fe400078ec0ff */
[----:B------:R-:W-:Y:S02]  /*3910*/  LOP3.LUT R48, R14, 0x20002, R9, 0xf8, !PT ;  /* 0x000200020e307812 */ /* 0x000fe400078ef809 */
        /* <DEDUP_REMOVED lines=8> */
[----:B------:R-:W-:Y:S02]  /*39a0*/  LOP3.LUT R21, R21, 0x10001, RZ, 0xc0, !PT ;  /* 0x0001000115157812 */ /* 0x000fe400078ec0ff */
[----:B------:R-:W-:Y:S02]  /*39b0*/  LOP3.LUT R25, R25, 0x10001, RZ, 0xc0, !PT ;  /* 0x0001000119197812 */ /* 0x000fe400078ec0ff */
[----:B------:R-:W-:Y:S02]  /*39c0*/  PRMT R10, R41, 0x9910, RZ ;  /* 0x00009910290a7816 */ /* 0x000fe400000000ff */
[----:B------:R-:W-:Y:S02]  /*39d0*/  LOP3.LUT R22, R22, 0x10001, RZ, 0xc0, !PT ;  /* 0x0001000116167812 */ /* 0x000fe400078ec0ff */
[----:B------:R-:W-:-:S02]  /*39e0*/  LOP3.LUT R50, R11, 0x380038, RZ, 0xc0, !PT ;  /* 0x003800380b327812 */ /* 0x000fc400078ec0ff */
[----:B------:R-:W-:Y:S02]  /*39f0*/  SHF.R.U32.HI R63, RZ, 0x6, R11 ;  /* 0x00000006ff3f7819 */ /* 0x000fe4000001160b */
[----:B------:R-:W-:Y:S02]  /*3a00*/  LOP3.LUT R70, R11, 0x70007, RZ, 0xc0, !PT ;  /* 0x000700070b467812 */ /* 0x000fe400078ec0ff */
[----:B------:R-:W-:Y:S02]  /*3a10*/  LOP3.LUT R53, R21, 0x20002, R12, 0xf8, !PT ;  /* 0x0002000215357812 */ /* 0x000fe400078ef80c */
[----:B------:R-:W-:Y:S02]  /*3a20*/  LOP3.LUT R46, R25, 0x20002, R8, 0xf8, !PT ;  /* 0x00020002192e7812 */ /* 0x000fe400078ef808 */
[----:B------:R-:W-:Y:S02]  /*3a30*/  LOP3.LUT R88, R27, 0x64006400, RZ, 0xfc, !PT ;  /* 0x640064001b587812 */ /* 0x000fe400078efcff */
[----:B------:R-:W-:-:S02]  /*3a40*/  LOP3.LUT R57, R22, 0x20002, R13, 0xf8, !PT ;  /* 0x0002000216397812 */ /* 0x000fc400078ef80d */
[----:B------:R-:W-:Y:S02]  /*3a50*/  ISETP.NE.AND P2, PT, R10, RZ, PT ;  /* 0x000000ff0a00720c */ /* 0x000fe40003f45270 */
        /* <DEDUP_REMOVED lines=30> */
[----:B------:R-:W-:-:S02]  /*3c40*/  ISETP.GE.AND P3, PT, R39, 0x2, PT ;  /* 0x000000022700780c */ /* 0x000fc40003f66270 */
[----:B--2---:R-:W-:Y:S02]  /*3c50*/  SHF.R.U32.HI R15, RZ, 0xd, R7 ;  /* 0x0000000dff0f7819 */ /* 0x004fe40000011607 */
[C---:B------:R-:W-:Y:S02]  /*3c60*/  LOP3.LUT R55, R7.reuse, 0x380038, RZ, 0xc0, !PT ;  /* 0x0038003807377812 */ /* 0x040fe400078ec0ff */
[----:B------:R-:W-:Y:S02]  /*3c70*/  LOP3.LUT R15, R48, 0x40004, R15, 0xf8, !PT ;  /* 0x00040004300f7812 */ /* 0x000fe400078ef80f */
[----:B------:R-:W-:Y:S02]  /*3c80*/  LOP3.LUT R48, R44, 0x64006400, RZ, 0xfc, !PT ;  /* 0x640064002c307812 */ /* 0x000fe400078efcff */
[----:B------:R-:W-:Y:S02]  /*3c90*/  SHF.R.U32.HI R11, RZ, 0x6, R7 ;  /* 0x00000006ff0b7819 */ /* 0x000fe40000011607 */
[----:B------:R-:W-:-:S02]  /*3ca0*/  LOP3.LUT R65, R7, 0x70007, RZ, 0xc0, !PT ;  /* 0x0007000707417812 */ /* 0x000fc400078ec0ff */
[----:B------:R-:W-:Y:S02]  /*3cb0*/  LOP3.LUT R44, R16, 0x380038, RZ, 0xc0, !PT ;  /* 0x00380038102c7812 */ /* 0x000fe400078ec0ff */
[--C-:B------:R-:W-:Y:S02]  /*3cc0*/  SHF.R.U32.HI R12, RZ, 0xd, R4.reuse ;  /* 0x0000000dff0c7819 */ /* 0x100fe40000011604 */
[C---:B------:R-:W-:Y:S02]  /*3cd0*/  LOP3.LUT R25, R4.reuse, 0x380038, RZ, 0xc0, !PT ;  /* 0x0038003804197812 */ /* 0x040fe400078ec0ff */
[----:B------:R-:W-:Y:S02]  /*3ce0*/  LOP3.LUT R7, R17, 0x380038, RZ, 0xc0, !PT ;  /* 0x0038003811077812 */ /* 0x000fe400078ec0ff */
[----:B------:R-:W-:Y:S02]  /*3cf0*/  SHF.R.U32.HI R8, RZ, 0x6, R4 ;  /* 0x00000006ff087819 */ /* 0x000fe40000011604 */
[----:B------:R-:W-:-:S02]  /*3d00*/  LOP3.LUT R21, R4, 0x70007, RZ, 0xc0, !PT ;  /* 0x0007000704157812 */ /* 0x000fc400078ec0ff */
[C---:B------:R-:W-:Y:S02]  /*3d10*/  LOP3.LUT R43, R5.reuse, 0x380038, RZ, 0xc0, !PT ;  /* 0x00380038052b7812 */ /* 0x040fe400078ec0ff */
[--C-:B------:R-:W-:Y:S02]  /*3d20*/  SHF.R.U32.HI R9, RZ, 0x6, R5.reuse ;  /* 0x00000006ff097819 */ /* 0x100fe40000011605 */
[--C-:B------:R-:W-:Y:S02]  /*3d30*/  SHF.R.U32.HI R13, RZ, 0xd, R6.reuse ;  /* 0x0000000dff0d7819 */ /* 0x100fe40000011606 */
[----:B------:R-:W-:Y:S02]  /*3d40*/  SHF.R.U32.HI R10, RZ, 0x6, R6 ;  /* 0x00000006ff0a7819 */ /* 0x000fe40000011606 */
[----:B------:R-:W-:Y:S02]  /*3d50*/  SHF.R.U32.HI R14, RZ, 0xd, R5 ;  /* 0x0000000dff0e7819 */ /* 0x000fe40000011605 */
[----:B------:R-:W-:-:S02]  /*3d60*/  LOP3.LUT R22, R5, 0x70007, RZ, 0xc0, !PT ;  /* 0x0007000705167812 */ /* 0x000fc400078ec0ff */
[----:B------:R-:W-:Y:S02]  /*3d70*/  LOP3.LUT R4, R3, 0x64006400, RZ, 0xfc, !PT ;  /* 0x6400640003047812 */ /* 0x000fe400078efcff */
[----:B------:R-:W-:Y:S02]  /*3d80*/  LOP3.LUT R5, R24, 0x380038, RZ, 0xc0, !PT ;  /* 0x0038003818057812 */ /* 0x000fe400078ec0ff */
[----:B------:R-:W-:Y:S01]  /*3d90*/  LOP3.LUT R58, R44, 0x64006400, RZ, 0xfc, !PT ;  /* 0x640064002c3a7812 */ /* 0x000fe200078efcff */
[-C--:B------:R-:W-:Y:S01]  /*3da0*/  HFMA2 R89, R4, R51.reuse.H0_H0, -132, -132 ;  /* 0xd820d82004597431 */ /* 0x080fe20000040033 */
[----:B------:R-:W-:Y:S01]  /*3db0*/  LOP3.LUT R12, R53, 0x40004, R12, 0xf8, !PT ;  /* 0x00040004350c7812 */ /* 0x000fe200078ef80c */
[-C--:B------:R-:W-:Y:S01]  /*3dc0*/  HFMA2 R4, R48, R51.reuse.H0_H0, -132, -132 ;  /* 0xd820d82030047431 */ /* 0x080fe20000040033 */
[----:B------:R-:W-:Y:S01]  /*3dd0*/  LOP3.LUT R50, R7, 0x64006400, RZ, 0xfc, !PT ;  /* 0x6400640007327812 */ /* 0x000fe200078efcff */
[----:B------:R-:W-:Y:S01]  /*3de0*/  HFMA2 R85, R58, R51.H0_H0, -132, -132 ;  /* 0xd820d8203a557431 */ /* 0x000fe20000040033 */
[----:B------:R-:W-:-:S02]  /*3df0*/  LOP3.LUT R44, R25, 0x64006400, RZ, 0xfc, !PT ;  /* 0x64006400192c7812 */ /* 0x000fc400078efcff */
[----:B------:R-:W-:Y:S02]  /*3e00*/  LOP3.LUT R47, R6, 0x380038, RZ, 0xc0, !PT ;  /* 0x00380038062f7812 */ /* 0x000fe400078ec0ff */
[----:B------:R-:W-:Y:S01]  /*3e10*/  LOP3.LUT R13, R46, 0x40004, R13, 0xf8, !PT ;  /* 0x000400042e0d7812 */ /* 0x000fe200078ef80d */
[----:B------:R-:W-:Y:S01]  /*3e20*/  HFMA2 R44, R44, R51.H0_H0, -132, -132 ;  /* 0xd820d8202c2c7431 */ /* 0x000fe20000040033 */
        /* <DEDUP_REMOVED lines=201> */
.L_x_2489:
        /* <DEDUP_REMOVED lines=80> */
.L_x_2490:
        /* <DEDUP_REMOVED lines=13> */
[----:B------:R-:W-:-:S04]  /*5090*/  HFMA2 R12, R92, R14, R12 ;  /* 0x0000000e5c0c7231 */ /* 0x000fc8000000000c */
[----:B------:R-:W-:Y:S01]  /*50a0*/  HFMA2 R12, R84, R15, R12 ;  /* 0x0000000f540c7231 */ /* 0x000fe2000000000c */
[-C--:B------:R-:W-:Y:S02]  /*50b0*/  HFMA2.MMA R2, R24, R14.reuse, R2 ;  /* 0x0000000e18027235 */ /* 0x080fe40000000002 */
[----:B------:R-:W-:Y:S01]  /*50c0*/  HFMA2.MMA R9, R91, R14, R9 ;  /* 0x0000000e5b097235 */ /* 0x000fe20000000009 */
[----:B-1----:R-:W-:-:S05]  /*50d0*/  HFMA2 R12, R80, R16, R12 ;  /* 0x00000010500c7231 */ /* 0x002fca000000000c */
[-C--:B------:R-:W-:Y:S01]  /*50e0*/  HFMA2.MMA R8, R6, R15.reuse, R2 ;  /* 0x0000000f06087235 */ /* 0x080fe20000000002 */
[----:B------:R-:W-:Y:S01]  /*50f0*/  MOV R2, R7 ;  /* 0x0000000700027202 */ /* 0x000fe20000000f00 */
[----:B------:R-:W-:Y:S01]  /*5100*/  HFMA2.MMA R9, R85, R15, R9 ;  /* 0x0000000f55097235 */ /* 0x000fe20000000009 */
[----:B------:R-:W0:Y:S03]  /*5110*/  LDS.128 R4, [UR4+0x120] ;  /* 0x00012004ff047984 */ /* 0x000e260008000c00 */
[----:B------:R-:W-:Y:S02]  /*5120*/  HFMA2 R3, R2, R15, R3 ;  /* 0x0000000f02037231 */ /* 0x000fe40000000003 */
[-C--:B------:R-:W-:Y:S02]  /*5130*/  HFMA2.MMA R8, R83, R16.reuse, R8 ;  /* 0x0000001053087235 */ /* 0x080fe40000000008 */
[----:B------:R-:W-:Y:S01]  /*5140*/  HFMA2.MMA R2, R81, R16, R9 ;  /* 0x0000001051027235 */ /* 0x000fe20000000009 */
[----:B------:R-:W-:-:S04]  /*5150*/  HFMA2 R3, R82, R16, R3 ;  /* 0x0000001052037231 */ /* 0x000fc80000000003 */
[-C--:B------:R-:W-:Y:S01]  /*5160*/  HFMA2 R3, R78, R17.reuse, R3 ;  /* 0x000000114e037231 */ /* 0x080fe20000000003 */
[-C--:B------:R-:W-:Y:S02]  /*5170*/  HFMA2.MMA R9, R79, R17.reuse, R8 ;  /* 0x000000114f097235 */ /* 0x080fe40000000008 */
[----:B------:R-:W-:Y:S01]  /*5180*/  HFMA2.MMA R2, R77, R17, R2 ;  /* 0x000000114d027235 */ /* 0x000fe20000000002 */
[----:B------:R-:W-:Y:S02]  /*5190*/  HFMA2 R17, R76, R17, R12 ;  /* 0x000000114c117231 */ /* 0x000fe4000000000c */
[-C--:B------:R-:W-:Y:S02]  /*51a0*/  HFMA2 R3, R88, R18.reuse, R3 ;  /* 0x0000001258037231 */ /* 0x080fe40000000003 */
[----:B------:R-:W-:Y:S01]  /*51b0*/  HFMA2 R17, R86, R18, R17 ;  /* 0x0000001256117231 */ /* 0x000fe20000000011 */
[-C--:B------:R-:W-:Y:S01]  /*51c0*/  HFMA2.MMA R9, R89, R18.reuse, R9 ;  /* 0x0000001259097235 */ /* 0x080fe20000000009 */
[-C--:B------:R-:W-:Y:S01]  /*51d0*/  HFMA2 R3, R60, R19.reuse, R3 ;  /* 0x000000133c037231 */ /* 0x080fe20000000003 */
[----:B------:R-:W-:Y:S01]  /*51e0*/  HFMA2.MMA R12, R87, R18, R2 ;  /* 0x00000012570c7235 */ /* 0x000fe20000000002 */
[----:B------:R-:W-:-:S05]  /*51f0*/  HFMA2 R17, R62, R19, R17 ;  /* 0x000000133e117231 */ /* 0x000fca0000000011 */
[-C--:B------:R-:W-:Y:S02]  /*5200*/  HFMA2.MMA R2, R75, R19.reuse, R9 ;  /* 0x000000134b027235 */ /* 0x080fe40000000009 */
        /* <DEDUP_REMOVED lines=18> */
[----:B-1----:R-:W-:-:S05]  /*5330*/  HFMA2 R12, R68, R8, R12 ;  /* 0x00000008440c7231 */ /* 0x002fca000000000c */
[-C--:B------:R-:W-:Y:S01]  /*5340*/  HFMA2.MMA R4, R67, R8.reuse, R4 ;  /* 0x0000000843047235 */ /* 0x080fe20000000004 */
[----:B------:R-:W-:Y:S01]  /*5350*/  HFMA2 R17, R70, R8, R17 ;  /* 0x0000000846117231 */ /* 0x000fe20000000011 */
[----:B------:R-:W-:Y:S01]  /*5360*/  HFMA2.MMA R13, R69, R8, R13 ;  /* 0x00000008450d7235 */ /* 0x000fe2000000000d */
[-C--:B------:R-:W-:Y:S02]  /*5370*/  HFMA2 R12, R49, R9.reuse, R12 ;  /* 0x00000009310c7231 */ /* 0x080fe4000000000c */
[----:B------:R-:W-:Y:S02]  /*5380*/  HFMA2 R17, R51, R9, R17 ;  /* 0x0000000933117231 */ /* 0x000fe40000000011 */
[-C--:B------:R-:W-:Y:S01]  /*5390*/  HFMA2 R12, R57, R10.reuse, R12 ;  /* 0x0000000a390c7231 */ /* 0x080fe2000000000c */
[-C--:B------:R-:W-:Y:S01]  /*53a0*/  HFMA2.MMA R5, R48, R9.reuse, R4 ;  /* 0x0000000930057235 */ /* 0x080fe20000000004 */
[----:B------:R-:W-:Y:S01]  /*53b0*/  HFMA2 R17, R59, R10, R17 ;  /* 0x0000000a3b117231 */ /* 0x000fe20000000011 */
[----:B------:R-:W-:Y:S01]  /*53c0*/  HFMA2.MMA R13, R50, R9, R13 ;  /* 0x00000009320d7235 */ /* 0x000fe2000000000d */
[----:B------:R-:W-:-:S02]  /*53d0*/  HFMA2 R12, R72, R11, R12 ;  /* 0x0000000b480c7231 */ /* 0x000fc4000000000c */
[----:B------:R-:W-:Y:S02]  /*53e0*/  HFMA2 R17, R74, R11, R17 ;  /* 0x0000000b4a117231 */ /* 0x000fe40000000011 */
[----:B------:R-:W-:Y:S01]  /*53f0*/  HADD2 R12, R12.H0_H0, R12.H1_H1 ;  /* 0x3000000c0c0c7230 */ /* 0x000fe20000000800 */
[-C--:B------:R-:W-:Y:S01]  /*5400*/  HFMA2.MMA R5, R56, R10.reuse, R5 ;  /* 0x0000000a38057235 */ /* 0x080fe20000000005 */
[----:B------:R-:W-:Y:S01]  /*5410*/  HADD2 R17, R17.H0_H0, R17.H1_H1 ;  /* 0x3000001111117230 */ /* 0x000fe20000000800 */
        /* <DEDUP_REMOVED lines=9> */
.L_x_2488:
[----:B------:R-:W-:Y:S01]  /*54b0*/  IADD3 R38, R38, 0x20, RZ ;  /* 0x0000002026267810 */ /* 0x000fe20007ffe0ff */
[----:B------:R-:W-:Y:S01]  /*54c0*/  UIADD3 UR4, UR4, 0x40, URZ ;  /* 0x0000004004047890 */ /* 0x000fe2000fffe03f */
[----:B------:R-:W-:Y:S02]  /*54d0*/  IMAD.WIDE R20, R35, 0x4, R94 ;  /* 0x0000000423147825 */ /* 0x000fe400078e025e */
[C---:B------:R-:W-:Y:S02]  /*54e0*/  ISETP.GE.AND P2, PT, R38.reuse, UR5, PT ;  /* 0x0000000526007c0c */ /* 0x040fe4000bf46270 */
[----:B------:R-:W-:-:S13]  /*54f0*/  ISETP.LT.AND P3, PT, R38, R37, PT ;  /* 0x000000252600720c */ /* 0x000fda0003f61270 */
[----:B------:R-:W-:Y:S05]  /*5500*/  @!P2 BRA P3, `(.L_x_2491) ;  /* 0xffffffe00054a947 */ /* 0x000fea000183ffff */
.L_x_2487:
        /* <DEDUP_REMOVED lines=19> */
.L_x_2495:
[----:B------:R-:W0:Y:S02]  /*5640*/  LDS R2, [R0] ;  /* 0x0000000000027984 */ /* 0x000e240000000800 */
[----:B0-----:R-:W-:-:S06]  /*5650*/  HADD2 R3, R2, R9 ;  /* 0x0000000902037230 */ /* 0x001fcc0000000000 */
[----:B------:R-:W0:Y:S02]  /*5660*/  ATOMS.CAST.SPIN R3, [R0], R2, R3 ;  /* 0x000000020003738d */ /* 0x000e240001800003 */
[----:B0-----:R-:W-:-:S13]  /*5670*/  ISETP.EQ.U32.AND P0, PT, R3, 0x1, PT ;  /* 0x000000010300780c */ /* 0x001fda0003f02070 */
[----:B------:R-:W-:Y:S05]  /*5680*/  @!P0 BRA `(.L_x_2495) ;  /* 0xfffffffc00ec8947 */ /* 0x000fea000383ffff */
[----:B------:R-:W-:Y:S05]  /*5690*/  BRA `(.L_x_2493) ;  /* 0x00000000000c7947 */ /* 0x000fea0003800000 */
.L_x_2494:
[----:B------:R-:W2:Y:S02]  /*56a0*/  LD.E R0, desc[UR6][R4.64] ;  /* 0x0000000604007980 */ /* 0x000ea4000c101900 */
[----:B--2---:R-:W-:-:S05]  /*56b0*/  IADD3 R3, R9, R0, RZ ;  /* 0x0000000009037210 */ /* 0x004fca0007ffe0ff */
[----:B------:R0:W-:Y:S02]  /*56c0*/  ST.E desc[UR6][R4.64], R3 ;  /* 0x0000000304007985 */ /* 0x0001e4000c101906 */
.L_x_2493:
[----:B------:R-:W-:Y:S05]  /*56d0*/  BSYNC B0 ;  /* 0x0000000000007941 */ /* 0x000fea0003800000 */
.L_x_2492:
[----:B------:R1:W-:Y:S01]  /*56e0*/  ATOM.E.ADD.F16x2.RN.STRONG.GPU P0, RZ, desc[UR6][R4.64+0x4], R33 ;  /* 0x0000042104ff79a2 */ /* 0x0003e2000810e1c6 */
[----:B------:R-:W-:Y:S04]  /*56f0*/  BSSY B0, `(.L_x_2496) ;  /* 0x000000f000007945 */ /* 0x000fe80003800000 */
[----:B-1----:R-:W-:Y:S05]  /*5700*/  @P0 BRA `(.L_x_2497) ;  /* 0x0000000000340947 */ /* 0x002fea0003800000 */
[----:B------:R-:W1:Y:S02]  /*5710*/  QSPC.E.S P0, RZ, [R4+0x4] ;  /* 0x0000040004ff73aa */ /* 0x000e640000000500 */
[----:B-1----:R-:W-:Y:S05]  /*5720*/  @!P0 BRA `(.L_x_2498) ;  /* 0x0000000000208947 */ /* 0x002fea0003800000 */
[----:B------:R-:W-:-:S04]  /*5730*/  MOV R2, R4 ;  /* 0x0000000400027202 */ /* 0x000fc80000000f00 */
[----:B------:R-:W-:-:S07]  /*5740*/  MOV R0, R2 ;  /* 0x0000000200007202 */ /* 0x000fce0000000f00 */
.L_x_2499:
[----:B------:R-:W0:Y:S02]  /*5750*/  LDS R2, [R0+0x4] ;  /* 0x0000040000027984 */ /* 0x000e240000000800 */
[----:B0-----:R-:W-:-:S10]  /*5760*/  HFMA2.MMA R3, R2, 1, 1, R33 ;  /* 0x3c003c0002037835 */ /* 0x001fd40000000021 */
[----:B------:R-:W0:Y:S02]  /*5770*/  ATOMS.CAST.SPIN R3, [R0+0x4], R2, R3 ;  /* 0x000004020003738d */ /* 0x000e240001800003 */
[----:B0-----:R-:W-:-:S13]  /*5780*/  ISETP.EQ.U32.AND P0, PT, R3, 0x1, PT ;  /* 0x000000010300780c */ /* 0x001fda0003f02070 */
[----:B------:R-:W-:Y:S05]  /*5790*/  @!P0 BRA `(.L_x_2499) ;  /* 0xfffffffc00ec8947 */ /* 0x000fea000383ffff */
[----:B------:R-:W-:Y:S05]  /*57a0*/  BRA `(.L_x_2497) ;  /* 0x00000000000c7947 */ /* 0x000fea0003800000 */
.L_x_2498:
[----:B------:R-:W0:Y:S02]  /*57b0*/  LD.E R0, desc[UR6][R4.64+0x4] ;  /* 0x0000040604007980 */ /* 0x000e24000c101900 */
[----:B0-----:R-:W-:-:S05]  /*57c0*/  IADD3 R3, R33, R0, RZ ;  /* 0x0000000021037210 */ /* 0x001fca0007ffe0ff */
[----:B------:R1:W-:Y:S02]  /*57d0*/  ST.E desc[UR6][R4.64+0x4], R3 ;  /* 0x0000040304007985 */ /* 0x0003e4000c101906 */
.L_x_2497:
[----:B------:R-:W-:Y:S05]  /*57e0*/  BSYNC B0 ;  /* 0x0000000000007941 */ /* 0x000fea0003800000 */
.L_x_2496:
        /* <DEDUP_REMOVED lines=13> */
.L_x_2503:
[----:B------:R-:W0:Y:S02]  /*58c0*/  LDS R2, [R0] ;  /* 0x0000000000027984 */ /* 0x000e240000000800 */
[----:B0-----:R-:W-:-:S06]  /*58d0*/  HADD2 R3, R2, R9 ;  /* 0x0000000902037230 */ /* 0x001fcc0000000000 */
[----:B------:R-:W0:Y:S02]  /*58e0*/  ATOMS.CAST.SPIN R3, [R0], R2, R3 ;  /* 0x000000020003738d */ /* 0x000e240001800003 */
[----:B0-----:R-:W-:-:S13]  /*58f0*/  ISETP.EQ.U32.AND P0, PT, R3, 0x1, PT ;  /* 0x000000010300780c */ /* 0x001fda0003f02070 */
[----:B------:R-:W-:Y:S05]  /*5900*/  @!P0 BRA `(.L_x_2503) ;  /* 0xfffffffc00ec8947 */ /* 0x000fea000383ffff */
[----:B------:R-:W-:Y:S05]  /*5910*/  BRA `(.L_x_2501) ;  /* 0x00000000000c7947 */ /* 0x000fea0003800000 */
.L_x_2502:
[----:B------:R-:W2:Y:S02]  /*5920*/  LD.E R0, desc[UR6][R4.64] ;  /* 0x0000000604007980 */ /* 0x000ea4000c101900 */
[----:B--2---:R-:W-:-:S05]  /*5930*/  IADD3 R3, R9, R0, RZ ;  /* 0x0000000009037210 */ /* 0x004fca0007ffe0ff */
[----:B------:R0:W-:Y:S02]  /*5940*/  ST.E desc[UR6][R4.64], R3 ;  /* 0x0000000304007985 */ /* 0x0001e4000c101906 */
.L_x_2501:
[----:B------:R-:W-:Y:S05]  /*5950*/  BSYNC B0 ;  /* 0x0000000000007941 */ /* 0x000fea0003800000 */
.L_x_2500:
[----:B------:R1:W-:Y:S01]  /*5960*/  ATOM.E.ADD.F16x2.RN.STRONG.GPU P0, RZ, desc[UR6][R4.64+0x4], R31 ;  /* 0x0000041f04ff79a2 */ /* 0x0003e2000810e1c6 */
[----:B------:R-:W-:Y:S04]  /*5970*/  BSSY B0, `(.L_x_2504) ;  /* 0x000000f000007945 */ /* 0x000fe80003800000 */
[----:B-1----:R-:W-:Y:S05]  /*5980*/  @P0 BRA `(.L_x_2505) ;  /* 0x0000000000340947 */ /* 0x002fea0003800000 */
[----:B------:R-:W1:Y:S02]  /*5990*/  QSPC.E.S P0, RZ, [R4+0x4] ;  /* 0x0000040004ff73aa */ /* 0x000e640000000500 */
[----:B-1----:R-:W-:Y:S05]  /*59a0*/  @!P0 BRA `(.L_x_2506) ;  /* 0x0000000000208947 */ /* 0x002fea0003800000 */
[----:B------:R-:W-:-:S04]  /*59b0*/  MOV R2, R4 ;  /* 0x0000000400027202 */ /* 0x000fc80000000f00 */
[----:B------:R-:W-:-:S07]  /*59c0*/  MOV R0, R2 ;  /* 0x0000000200007202 */ /* 0x000fce0000000f00 */
.L_x_2507:
[----:B------:R-:W0:Y:S02]  /*59d0*/  LDS R2, [R0+0x4] ;  /* 0x0000040000027984 */ /* 0x000e240000000800 */
[----:B0-----:R-:W-:-:S10]  /*59e0*/  HFMA2.MMA R3, R2, 1, 1, R31 ;  /* 0x3c003c0002037835 */ /* 0x001fd4000000001f */
[----:B------:R-:W0:Y:S02]  /*59f0*/  ATOMS.CAST.SPIN R3, [R0+0x4], R2, R3 ;  /* 0x000004020003738d */ /* 0x000e240001800003 */
[----:B0-----:R-:W-:-:S13]  /*5a00*/  ISETP.EQ.U32.AND P0, PT, R3, 0x1, PT ;  /* 0x000000010300780c */ /* 0x001fda0003f02070 */
[----:B------:R-:W-:Y:S05]  /*5a10*/  @!P0 BRA `(.L_x_2507) ;  /* 0xfffffffc00ec8947 */ /* 0x000fea000383ffff */
[----:B------:R-:W-:Y:S05]  /*5a20*/  BRA `(.L_x_2505) ;  /* 0x00000000000c7947 */ /* 0x000fea0003800000 */
.L_x_2506:
[----:B------:R-:W0:Y:S02]  /*5a30*/  LD.E R0, desc[UR6][R4.64+0x4] ;  /* 0x0000040604007980 */ /* 0x000e24000c101900 */
[----:B0-----:R-:W-:-:S05]  /*5a40*/  IADD3 R3, R31, R0, RZ ;  /* 0x000000001f037210 */ /* 0x001fca0007ffe0ff */
[----:B------:R1:W-:Y:S02]  /*5a50*/  ST.E desc[UR6][R4.64+0x4], R3 ;  /* 0x0000040304007985 */ /* 0x0003e4000c101906 */
.L_x_2505:
[----:B------:R-:W-:Y:S05]  /*5a60*/  BSYNC B0 ;  /* 0x0000000000007941 */ /* 0x000fea0003800000 */
.L_x_2504:
        /* <DEDUP_REMOVED lines=13> */
.L_x_2511:
[----:B------:R-:W0:Y:S02]  /*5b40*/  LDS R2, [R0] ;  /* 0x0000000000027984 */ /* 0x000e240000000800 */
[----:B0-----:R-:W-:-:S06]  /*5b50*/  HADD2 R3, R2, R7 ;  /* 0x0000000702037230 */ /* 0x001fcc0000000000 */
[----:B------:R-:W0:Y:S02]  /*5b60*/  ATOMS.CAST.SPIN R3, [R0], R2, R3 ;  /* 0x000000020003738d */ /* 0x000e240001800003 */
[----:B0-----:R-:W-:-:S13]  /*5b70*/  ISETP.EQ.U32.AND P0, PT, R3, 0x1, PT ;  /* 0x000000010300780c */ /* 0x001fda0003f02070 */
[----:B------:R-:W-:Y:S05]  /*5b80*/  @!P0 BRA `(.L_x_2511) ;  /* 0xfffffffc00ec8947 */ /* 0x000fea000383ffff */
[----:B------:R-:W-:Y:S05]  /*5b90*/  BRA `(.L_x_2509) ;  /* 0x00000000000c7947 */ /* 0x000fea0003800000 */
.L_x_2510:
[----:B------:R-:W2:Y:S02]  /*5ba0*/  LD.E R0, desc[UR6][R4.64] ;  /* 0x0000000604007980 */ /* 0x000ea4000c101900 */
[----:B--2---:R-:W-:-:S05]  /*5bb0*/  IADD3 R3, R7, R0, RZ ;  /* 0x0000000007037210 */ /* 0x004fca0007ffe0ff */
[----:B------:R0:W-:Y:S02]  /*5bc0*/  ST.E desc[UR6][R4.64], R3 ;  /* 0x0000000304007985 */ /* 0x0001e4000c101906 */
.L_x_2509:
[----:B------:R-:W-:Y:S05]  /*5bd0*/  BSYNC B0 ;  /* 0x0000000000007941 */ /* 0x000fea0003800000 */
.L_x_2508:
[----:B------:R1:W-:Y:S02]  /*5be0*/  ATOM.E.ADD.F16x2.RN.STRONG.GPU P0, RZ, desc[UR6][R4.64+0x4], R29 ;  /* 0x0000041d04ff79a2 */ /* 0x0003e4000810e1c6 */
[----:B-1----:R-:W-:Y:S05]  /*5bf0*/  @P0 EXIT ;  /* 0x000000000000094d */ /* 0x002fea0003800000 */
[----:B------:R-:W1:Y:S02]  /*5c00*/  QSPC.E.S P0, RZ, [R4+0x4] ;  /* 0x0000040004ff73aa */ /* 0x000e640000000500 */
[----:B-1----:R-:W-:Y:S05]  /*5c10*/  @!P0 BRA `(.L_x_2512) ;  /* 0x0000000000208947 */ /* 0x002fea0003800000 */
[----:B------:R-:W-:-:S04]  /*5c20*/  MOV R2, R4 ;  /* 0x0000000400027202 */ /* 0x000fc80000000f00 */
[----:B------:R-:W-:-:S07]  /*5c30*/  MOV R0, R2 ;  /* 0x0000000200007202 */ /* 0x000fce0000000f00 */
.L_x_2513:
[----:B------:R-:W0:Y:S02]  /*5c40*/  LDS R2, [R0+0x4] ;  /* 0x0000040000027984 */ /* 0x000e240000000800 */
[----:B0-----:R-:W-:-:S10]  /*5c50*/  HFMA2.MMA R3, R2, 1, 1, R29 ;  /* 0x3c003c0002037835 */ /* 0x001fd4000000001d */
[----:B------:R-:W0:Y:S02]  /*5c60*/  ATOMS.CAST.SPIN R3, [R0+0x4], R2, R3 ;  /* 0x000004020003738d */ /* 0x000e240001800003 */
[----:B0-----:R-:W-:-:S13]  /*5c70*/  ISETP.EQ.U32.AND P0, PT, R3, 0x1, PT ;  /* 0x000000010300780c */ /* 0x001fda0003f02070 */
[----:B------:R-:W-:Y:S05]  /*5c80*/  @!P0 BRA `(.L_x_2513) ;  /* 0xfffffffc00ec8947 */ /* 0x000fea000383ffff */
[----:B------:R-:W-:Y:S05]  /*5c90*/  EXIT ;  /* 0x000000000000794d */ /* 0x000fea0003800000 */
.L_x_2512:
[----:B------:R-:W0:Y:S02]  /*5ca0*/  LD.E R0, desc[UR6][R4.64+0x4] ;  /* 0x0000040604007980 */ /* 0x000e24000c101900 */
[----:B0-----:R-:W-:-:S05]  /*5cb0*/  IADD3 R3, R29, R0, RZ ;  /* 0x000000001d037210 */ /* 0x001fca0007ffe0ff */
[----:B------:R-:W-:Y:S01]  /*5cc0*/  ST.E desc[UR6][R4.64+0x4], R3 ;  /* 0x0000040304007985 */ /* 0x000fe2000c101906 */
[----:B------:R-:W-:Y:S05]  /*5cd0*/  EXIT ;  /* 0x000000000000794d */ /* 0x000fea0003800000 */
.L_x_2514:
        /* <DEDUP_REMOVED lines=10> */
.L_x_5214:


//--------------------- .text._Z23gemm_half_q_half_kernelILi3ELi38ELb1ELb1ELi64EEvPK6__halfPKjS4_S2_PS0_iiiiPKtS7_iiiiiibS2_i --------------------------
	.section	.text._Z23gemm_half_q_half_kernelILi3ELi38ELb1ELb1ELi64EEvPK6__halfPKjS4_S2_PS0_iiiiPKtS7_iiiiiibS2_i,"ax",@progbits
	.align	128
        .global         _Z23gemm_half_q_half_kernelILi3ELi38ELb1ELb1ELi64EEvPK6__halfPKjS4_S2_PS0_iiiiPKtS7_iiiiiibS2_i
        .type           _Z23gemm_half_q_half_kernelILi3ELi38ELb1ELb1ELi64EEvPK6__halfPKjS4_S2_PS0_iiiiPKtS7_iiiiiibS2_i,@function
        .size           _Z23gemm_half_q_half_kernelILi3ELi38ELb1ELb1ELi64EEvPK6__halfPKjS4_S2_PS0_iiiiPKtS7_iiiiiibS2_i,(.L_x_5215 - _Z23gemm_half_q_half_kernelILi3ELi38ELb1ELb1ELi64EEvPK6__halfPKjS4_S2_PS0_iiiiPKtS7_iiiiiibS2_i)
        .other          _Z23gemm_half_q_half_kernelILi3ELi38ELb1ELb1ELi64EEvPK6__halfPKjS4_S2_PS0_iiiiPKtS7_iiiiiibS2_i,@"STO_CUDA_ENTRY STV_DEFAULT"
_Z23gemm_half_q_half_kernelILi3ELi38ELb1ELb1ELi64EEvPK6__halfPKjS4_S2_PS0_iiiiPKtS7_iiiiiibS2_i:
.text._Z23gemm_half_q_half_kernelILi3ELi38ELb1ELb1ELi64EEvPK6__halfPKjS4_S2_PS0_iiiiPKtS7_iiiiiibS2_i:
        /* <DEDUP_REMOVED lines=37> */
.L_x_2515:
        /* <DEDUP_REMOVED lines=8> */
[----:B------:R-:W-:-:S03]  /*02d0*/  ISETP.GE.OR P0, PT, R22, R45, !P1 ;  /* 0x0000002d1600720c */ /* 0x000fc60004f06670 */
[----:B------:R-:W-:-:S10]  /*02e0*/  IMAD.SHL.U32 R6, R6, 0x4, RZ ;  /* 0x0000000406067824 */ /* 0x000fd400078e00ff */
        /* <DEDUP_REMOVED lines=19> */
.L_x_2520:
        /* <DEDUP_REMOVED lines=28> */
[----:B------:R-:W-:-:S05]  /*05e0*/  LEA R5, R7, R3, 0x7 ;  /* 0x0000000307057211 */ /* 0x000fca00078e38ff */
[----:B------:R-:W-:Y:S01]  /*05f0*/  IMAD R5, R2, 0x2, R5 ;  /* 0x0000000202057824 */ /* 0x000fe200078e0205 */
[----:B------:R-:W-:-:S04]  /*0600*/  IADD3 R7, R7, 0x4, RZ ;  /* 0x0000000407077810 */ /* 0x000fc80007ffe0ff */
[----:B------:R-:W-:Y:S01]  /*0610*/  ISETP.GE.AND P2, PT, R7, R16, PT ;  /* 0x000000100700720c */ /* 0x000fe20003f46270 */
[----:B--2---:R0:W-:Y:S04]  /*0620*/  STS.U16 [R5], R8 ;  /* 0x0000000805007388 */ /* 0x0041e80000000400 */
[----:B---3--:R0:W-:Y:S04]  /*0630*/  STS.U16 [R5+0x80], R10 ;  /* 0x0000800a05007388 */ /* 0x0081e80000000400 */
[----:B----4-:R0:W-:Y:S04]  /*0640*/  STS.U16 [R5+0x100], R12 ;  /* 0x0001000c05007388 */ /* 0x0101e80000000400 */
[----:B------:R0:W-:Y:S01]  /*0650*/  STS.U16 [R5+0x180], R14 ;  /* 0x0001800e05007388 */ /* 0x0001e20000000400 */
[----:B------:R-:W-:Y:S05]  /*0660*/  @!P2 BRA `(.L_x_2520) ;  /* 0xfffffffc006ca947 */ /* 0x000fea000383ffff */
.L_x_2519:
        /* <DEDUP_REMOVED lines=24> */
.L_x_2521:
        /* <DEDUP_REMOVED lines=10> */
[----:B------:R-:W-:-:S05]  /*0890*/  IMAD R3, R7, 0x80, R3 ;  /* 0x0000008007037824 */ /* 0x000fca00078e0203 */
[----:B------:R-:W-:-:S05]  /*08a0*/  LEA R3, R2, R3, 0x1 ;  /* 0x0000000302037211 */ /* 0x000fca00078e08ff */
[----:B--2---:R1:W-:Y:S01]  /*08b0*/  STS.U16 [R3], R4 ;  /* 0x0000000403007388 */ /* 0x0043e20000000400 */
[----:B------:R-:W-:Y:S05]  /*08c0*/  BRA `(.L_x_2517) ;  /* 0x0000000400507947 */ /* 0x000fea0003800000 */
.L_x_2518:
        /* <DEDUP_REMOVED lines=10> */
.L_x_2523:
        /* <DEDUP_REMOVED lines=28> */
[----:B------:R-:W-:-:S05]  /*0b30*/  IMAD R5, R3, 0x80, R26 ;  /* 0x0000008003057824 */ /* 0x000fca00078e021a */
        /* <DEDUP_REMOVED lines=8> */
.L_x_2522:
        /* <DEDUP_REMOVED lines=18> */
[C---:B------:R-:W-:Y:S01]  /*0ce0*/  LEA R5, R3.reuse, R26, 0x7 ;  /* 0x0000001a03057211 */ /* 0x040fe200078e38ff */
[----:B------:R-:W-:Y:S01]  /*0cf0*/  VIADD R3, R3, 0x2 ;  /* 0x0000000203037836 */ /* 0x000fe20000000000 */
[----:B------:R-:W-:Y:S02]  /*0d00*/  PLOP3.LUT P0, PT, PT, PT, PT, 0x8, 0x0 ;  /* 0x000000000000781c */ /* 0x000fe40003f0e170 */
[----:B------:R-:W-:-:S05]  /*0d10*/  LEA R5, R2, R5, 0x1 ;  /* 0x0000000502057211 */ /* 0x000fca00078e08ff */
[----:B--2---:R0:W-:Y:S04]  /*0d20*/  STS.U16 [R5], R8 ;  /* 0x0000000805007388 */ /* 0x0041e80000000400 */
[----:B---3--:R0:W-:Y:S02]  /*0d30*/  STS.U16 [R5+0x80], R10 ;  /* 0x0000800a05007388 */ /* 0x0081e40000000400 */
.L_x_2524:
        /* <DEDUP_REMOVED lines=13> */
.L_x_2517:
[----:B------:R-:W-:Y:S05]  /*0e10*/  BSYNC B0 ;  /* 0x0000000000007941 */ /* 0x000fea0003800000 */
.L_x_2516:
        /* <DEDUP_REMOVED lines=17> */
.L_x_2527:
[----:B----4-:R-:W-:Y:S01]  /*0f30*/  IMAD R2, R0, 0x3, R7 ;  /* 0x0000000300027824 */ /* 0x010fe200078e0207 */
[----:B------:R-:W-:-:S03]  /*0f40*/  IADD3 R7, R7, 0x4, RZ ;  /* 0x0000000407077810 */ /* 0x000fc60007ffe0ff */
[C---:B0-----:R-:W-:Y:S01]  /*0f50*/  VIADD R8, R2.reuse, 0x2 ;  /* 0x0000000202087836 */ /* 0x041fe20000000000 */
[C---:B-12---:R-:W-:Y:S01]  /*0f60*/  IADD3 R4, R2.reuse, 0x1, RZ ;  /* 0x0000000102047810 */ /* 0x046fe20007ffe0ff */
[CCC-:B------:R-:W-:Y:S01]  /*0f70*/  IMAD R3, R2.reuse, R43.reuse, R6.reuse ;  /* 0x0000002b02037224 */ /* 0x1c0fe200078e0206 */
[----:B------:R-:W-:Y:S01]  /*0f80*/  IADD3 R10, R2, 0x3, RZ ;  /* 0x00000003020a7810 */ /* 0x000fe20007ffe0ff */
[-CC-:B------:R-:W-:Y:S01]  /*0f90*/  IMAD R9, R8, R43.reuse, R6.reuse ;  /* 0x0000002b08097224 */ /* 0x180fe200078e0206 */
[----:B------:R-:W-:Y:S01]  /*0fa0*/  ISETP.GE.AND P2, PT, R7, R14, PT ;  /* 0x0000000e0700720c */ /* 0x000fe20003f46270 */
[-CC-:B------:R-:W-:Y:S02]  /*0fb0*/  IMAD R5, R4, R43.reuse, R6.reuse ;  /* 0x0000002b04057224 */ /* 0x180fe400078e0206 */
        /* <DEDUP_REMOVED lines=10> */
.L_x_2526:
        /* <DEDUP_REMOVED lines=14> */
.L_x_2528:
[----:B------:R-:W-:-:S13]  /*1140*/  ISETP.LT.OR P0, PT, R7, R46, P0 ;  /* 0x0000002e0700720c */ /* 0x000fda0000701670 */
[----:B-123--:R-:W1:Y:S01]  /*1150*/  @P0 LDC.64 R2, c[0x0][0x230] ;  /* 0x00008c00ff020b82 */ /* 0x00ee620000000a00 */
[----:B------:R-:W-:-:S04]  /*1160*/  @P0 IMAD R0, R0, 0x3, R7 ;  /* 0x0000000300000824 */ /* 0x000fc800078e0207 */
[----:B0-----:R-:W-:-:S04]  /*1170*/  @P0 IMAD R5, R0, R43, R6 ;  /* 0x0000002b00050224 */ /* 0x001fc800078e0206 */
[----:B-1----:R-:W-:-:S05]  /*1180*/  @P0 IMAD.WIDE R2, R5, 0x2, R2 ;  /* 0x0000000205020825 */ /* 0x002fca00078e0202 */
[----:B------:R3:W-:Y:S02]  /*1190*/  @P0 STG.E.64 desc[UR6][R2.64], RZ ;  /* 0x000000ff02000986 */ /* 0x0007e4000c101b06 */
.L_x_2525:
        /* <DEDUP_REMOVED lines=9> */
[----:B------:R-:W-:Y:S01]  /*1230*/  IMAD.SHL.U32 R4, R6, 0x4, RZ ;  /* 0x0000000406047824 */ /* 0x000fe200078e00ff */
[----:B------:R-:W-:Y:S01]  /*1240*/  HFMA2.MMA R13, -RZ, RZ, 0, 0 ;  /* 0x00000000ff0d7435 */ /* 0x000fe200000001ff */
[----:B------:R-:W-:Y:S02]  /*1250*/  MOV R14, R47 ;  /* 0x0000002f000e7202 */ /* 0x000fe40000000f00 */
[----:B------:R-:W-:Y:S02]  /*1260*/  LEA.HI R5, R5, R6, RZ, 0x3 ;  /* 0x0000000605057211 */ /* 0x000fe400078f18ff */
[----:B------:R-:W-:Y:S02]  /*1270*/  LOP3.LUT R7, R4, 0x10, RZ, 0xc0, !PT ;  /* 0x0000001004077812 */ /* 0x000fe400078ec0ff */
[----:B0-----:R-:W-:-:S07]  /*1280*/  SHF.R.S32.HI R12, RZ, 0x3, R5 ;  /* 0x00000003ff0c7819 */ /* 0x001fce0000011405 */
.L_x_2530:
        /* <DEDUP_REMOVED lines=22> */
[----:B------:R-:W-:Y:S01]  /*13f0*/  IADD3 R16, R16, 0x1, RZ ;  /* 0x0000000110107810 */ /* 0x000fe20007ffe0ff */
[----:B------:R-:W-:Y:S01]  /*1400*/  VIADD R15, R15, 0x1 ;  /* 0x000000010f0f7836 */ /* 0x000fe20000000000 */
[----:B------:R-:W-:Y:S02]  /*1410*/  IADD3 R17, R17, 0x1, RZ ;  /* 0x0000000111117810 */ /* 0x000fe40007ffe0ff */
[----:B------:R-:W-:Y:S01]  /*1420*/  IADD3 R2, R2, 0x1, RZ ;  /* 0x0000000102027810 */ /* 0x000fe20007ffe0ff */
[----:B------:R-:W-:Y:S02]  /*1430*/  IMAD R16, R16, R16, RZ ;  /* 0x0000001010107224 */ /* 0x000fe400078e02ff */
        /* <DEDUP_REMOVED lines=17> */
.L_x_2529:
[----:B------:R1:W5:Y:S01]  /*1550*/  LDL.64 R96, [R1] ;  /* 0x0000000001607983 */ /* 0x0003620000100a00 */
[----:B0-----:R-:W0:Y:S01]  /*1560*/  LDC R2, c[0x0][0x25c] ;  /* 0x00009700ff027b82 */ /* 0x001e220000000800 */
        /* <DEDUP_REMOVED lines=9> */
[----:B------:R-:W-:Y:S02]  /*1600*/  ISETP.GT.AND P6, PT, R47, UR8, PT ;  /* 0x000000082f007c0c */ /* 0x000fe4000bfc4270 */
[----:B------:R-:W-:Y:S01]  /*1610*/  LEA.HI R10, R3, R0, RZ, 0x5 ;  /* 0x00000000030a7211 */ /* 0x000fe200078f28ff */
[----:B------:R-:W-:Y:S01]  /*1620*/  HFMA2.MMA R0, -RZ, RZ, 0, 0 ;  /* 0x00000000ff007435 */ /* 0x000fe200000001ff */
[----:B------:R-:W-:Y:S02]  /*1630*/  MOV R7, RZ ;  /* 0x000000ff00077202 */ /* 0x000fe40000000f00 */
[----:B------:R-:W-:Y:S02]  /*1640*/  MOV R3, RZ ;  /* 0x000000ff00037202 */ /* 0x000fe40000000f00 */
[C---:B0-----:R-:W-:Y:S02]  /*1650*/  ISETP.GT.AND P3, PT, R47.reuse, R2, PT ;  /* 0x000000022f00720c */ /* 0x041fe40003f64270 */
[----:B--2---:R-:W-:Y:S01]  /*1660*/  ISETP.GT.AND P5, PT, R47, R4, PT ;  /* 0x000000042f00720c */ /* 0x004fe20003fa4270 */
[----:B-1----:R-:W-:-:S12]  /*1670*/  @!P2 BRA `(.L_x_2531) ;  /* 0x00000000001ca947 */ /* 0x002fd80003800000 */
[----:B------:R-:W0:Y:S02]  /*1680*/  LDC R8, c[0x0][0x25c] ;  /* 0x00009700ff087b82 */ /* 0x000e240000000800 */
[----:B0-----:R-:W-:-:S05]  /*1690*/  VIMNMX R3, R47, R8, PT ;  /* 0x000000082f037248 */ /* 0x001fca0003fe0100 */
[----:B------:R-:W-:-:S05]  /*16a0*/  VIADD R3, R3, -UR4 ;  /* 0x8000000403037c36 */ /* 0x000fca0008000000 */
[----:B------:R-:W-:-:S04]  /*16b0*/  SHF.R.S32.HI R8, RZ, 0x1f, R3 ;  /* 0x0000001fff087819 */ /* 0x000fc80000011403 */
[----:B------:R-:W-:-:S04]  /*16c0*/  LEA.HI R8, R8, R3, RZ, 0x5 ;  /* 0x0000000308087211 */ /* 0x000fc800078f28ff */
[----:B------:R-:W-:-:S05]  /*16d0*/  SHF.R.S32.HI R8, RZ, 0x5, R8 ;  /* 0x00000005ff087819 */ /* 0x000fca0000011408 */
[----:B------:R-:W-:-:S07]  /*16e0*/  IMAD R3, R8, 0x6, RZ ;  /* 0x0000000608037824 */ /* 0x000fce00078e02ff */
.L_x_2531:
        /* <DEDUP_REMOVED lines=8> */
.L_x_2532:
        /* <DEDUP_REMOVED lines=8> */
.L_x_2533:
        /* <DEDUP_REMOVED lines=8> */
.L_x_2534:
        /* <DEDUP_REMOVED lines=10> */
.L_x_2535:
[----:B------:R-:W-:Y:S01]  /*1910*/  IMAD R3, R10, 0x8, R3 ;  /* 0x000000080a037824 */ /* 0x000fe200078e0203 */
[----:B------:R-:W0:Y:S01]  /*1920*/  S2UR UR5, SR_CgaCtaId ;  /* 0x00000000000579c3 */ /* 0x000e220000008800 */
[----:B------:R-:W-:Y:S01]  /*1930*/  ISETP.GE.OR P0, PT, R47, R2, P0 ;  /* 0x000000022f00720c */ /* 0x000fe20000706670 */
[----:B------:R-:W-:Y:S01]  /*1940*/  ULDC.64 UR8, c[0x0][0x218] ;  /* 0x0000860000087ab9 */ /* 0x000fe20000000a00 */
[----:B------:R-:W-:Y:S01]  /*1950*/  UMOV UR4, 0x400 ;  /* 0x0000040000047882 */ /* 0x000fe20000000000 */
[----:B------:R-:W-:Y:S02]  /*1960*/  IADD3 R0, R9, R3, R0 ;  /* 0x0000000309007210 */ /* 0x000fe40007ffe000 */
        /* <DEDUP_REMOVED lines=23> */
.L_x_2543:
[----:B------:R-:W-:-:S13]  /*1ae0*/  ISETP.NE.AND P0, PT, R47, R36, PT ;  /* 0x000000242f00720c */ /* 0x000fda0003f05270 */
[----:B------:R-:W1:Y:S01]  /*1af0*/  @!P0 LDC.64 R2, c[0x0][0x248] ;  /* 0x00009200ff028b82 */ /* 0x000e620000000a00 */
[----:B------:R-:W-:Y:S02]  /*1b00*/  @!P0 IADD3 R44, R44, 0x1, RZ ;  /* 0x000000012c2c8810 */ /* 0x000fe40007ffe0ff */
[----:B------:R-:W-:Y:S02]  /*1b10*/  @!P0 SHF.L.U32 R5, R47, 0x1, RZ ;  /* 0x000000012f058819 */ /* 0x000fe400000006ff */
[----:B------:R-:W-:-:S06]  /*1b20*/  @!P0 LEA R8, R44, R1, 0x3 ;  /* 0x000000012c088211 */ /* 0x000fcc00078e18ff */
[----:B------:R-:W2:Y:S01]  /*1b30*/  @!P0 LDL.64 R8, [R8] ;  /* 0x0000000008088983 */ /* 0x000ea20000100a00 */
[----:B-1----:R-:W-:-:S05]  /*1b40*/  @!P0 IMAD.WIDE R2, R5, 0x2, R2 ;  /* 0x0000000205028825 */ /* 0x002fca00078e0202 */
[----:B------:R1:W3:Y:S02]  /*1b50*/  @!P0 LDG.E.U16.CONSTANT R10, desc[UR6][R2.64+0x2] ;  /* 0x00000206020a8981 */ /* 0x0002e4000c1e9500 */
[----:B-1----:R-:W-:Y:S01]  /*1b60*/  MOV R2, R12 ;  /* 0x0000000c00027202 */ /* 0x002fe20000000f00 */
[----:B------:R-:W-:-:S05]  /*1b70*/  IMAD.MOV.U32 R3, RZ, RZ, R13 ;  /* 0x000000ffff037224 */ /* 0x000fca00078e000d */
[----:B------:R1:W5:Y:S01]  /*1b80*/  LDG.E.128.CONSTANT R4, desc[UR6][R2.64] ;  /* 0x0000000602047981 */ /* 0x000362000c1e9d00 */
[----:B--2---:R-:W-:Y:S02]  /*1b90*/  @!P0 PRMT R0, R8, 0x7610, R0 ;  /* 0x0000761008008816 */ /* 0x004fe40000000000 */
[----:B------:R-:W-:Y:S02]  /*1ba0*/  @!P0 PRMT R97, R9, 0x7610, R97 ;  /* 0x0000761009618816 */ /* 0x000fe40000000061 */
[----:B------:R-:W-:Y:S02]  /*1bb0*/  @!P0 PRMT R0, R0, 0x7610, R8 ;  /* 0x0000761000008816 */ /* 0x000fe40000000008 */
[----:B------:R-:W-:Y:S02]  /*1bc0*/  @!P0 PRMT R97, R97, 0x7610, R9 ;  /* 0x0000761061618816 */ /* 0x000fe40000000009 */
[----:B---3--:R-:W-:Y:S01]  /*1bd0*/  @!P0 IADD3 R36, R10, R47, RZ ;  /* 0x0000002f0a248210 */ /* 0x008fe20007ffe0ff */
        /* <DEDUP_REMOVED lines=8> */
[----:B------:R-:W-:Y:S02]  /*1c60*/  SHF.R.U32.HI R17, RZ, 0xc, R4 ;  /* 0x0000000cff117819 */ /* 0x000fe40000011604 */
[----:B------:R-:W-:Y:S02]  /*1c70*/  PRMT R5, R49, 0x9910, RZ ;  /* 0x0000991031057816 */ /* 0x000fe400000000ff */
        /* <DEDUP_REMOVED lines=17> */
[----:B------:R-:W-:-:S02]  /*1d90*/  ISETP.GE.AND P2, PT, R46, 0x2, PT ;  /* 0x000000022e00780c */ /* 0x000fc40003f46270 */
[--C-:B---3--:R-:W-:Y:S02]  /*1da0*/  SHF.R.U32.HI R28, RZ, 0x8, R10.reuse ;  /* 0x00000008ff1c7819 */ /* 0x108fe4000001160a */
[--C-:B------:R-:W-:Y:S02]  /*1db0*/  SHF.R.U32.HI R34, RZ, 0xa, R10.reuse ;  /* 0x0000000aff227819 */ /* 0x100fe4000001160a */
[----:B------:R-:W-:Y:S02]  /*1dc0*/  LOP3.LUT R31, R10, 0x3f003f, RZ, 0xc0, !PT ;  /* 0x003f003f0a1f7812 */ /* 0x000fe400078ec0ff */
[----:B------:R-:W-:Y:S02]  /*1dd0*/  SHF.R.U32.HI R32, RZ, 0x6, R10 ;  /* 0x00000006ff207819 */ /* 0x000fe4000001160a */
[----:B------:R-:W-:Y:S02]  /*1de0*/  SHF.R.U32.HI R5, RZ, 0x8, R8 ;  /* 0x00000008ff057819 */ /* 0x000fe40000011608 */
[----:B------:R-:W-:-:S02]  /*1df0*/  SHF.R.U32.HI R7, RZ, 0x8, R9 ;  /* 0x00000008ff077819 */ /* 0x000fc40000011609 */
[--C-:B------:R-:W-:Y:S02]  /*1e00*/  SHF.R.U32.HI R10, RZ, 0x8, R11.reuse ;  /* 0x00000008ff0a7819 */ /* 0x100fe4000001160b */
[--C-:B------:R-:W-:Y:S02]  /*1e10*/  SHF.R.U32.HI R60, RZ, 0xa, R11.reuse ;  /* 0x0000000aff3c7819 */ /* 0x100fe4000001160b */
[----:B------:R-:W-:Y:S02]  /*1e20*/  LOP3.LUT R57, R11, 0x3f003f, RZ, 0xc0, !PT ;  /* 0x003f003f0b397812 */ /* 0x000fe400078ec0ff */
[----:B------:R-:W-:Y:S02]  /*1e30*/  SHF.R.U32.HI R58, RZ, 0x6, R11 ;  /* 0x00000006ff3a7819 */ /* 0x000fe4000001160b */
[----:B------:R-:W-:Y:S02]  /*1e40*/  SHF.R.U32.HI R24, RZ, 0xa, R9 ;  /* 0x0000000aff187819 */ /* 0x000fe40000011609 */
[----:B------:R-:W-:-:S02]  /*1e50*/  LOP3.LUT R23, R9, 0x3f003f, RZ, 0xc0, !PT ;  /* 0x003f003f09177812 */ /* 0x000fc400078ec0ff */
[----:B------:R-:W-:Y:S02]  /*1e60*/  SHF.R.U32.HI R26, RZ, 0x6, R9 ;  /* 0x00000006ff1a7819 */ /* 0x000fe40000011609 */
[----:B------:R-:W-:Y:S02]  /*1e70*/  LOP3.LUT R11, R27, 0xf000f, RZ, 0xc0, !PT ;  /* 0x000f000f1b0b7812 */ /* 0x000fe400078ec0ff */
[----:B------:R-:W-:Y:S02]  /*1e80*/  LOP3.LUT R9, R6, 0x300030, R5, 0xf8, !PT ;  /* 0x0030003006097812 */ /* 0x000fe400078ef805 */
[----:B------:R-:W-:Y:S02]  /*1e90*/  LOP3.LUT R27, R22, 0x300030, R7, 0xf8, !PT ;  /* 0x00300030161b7812 */ /* 0x000fe400078ef807 */
[----:B------:R-:W-:Y:S02]  /*1ea0*/  LOP3.LUT R59, R17, 0x300030, R10, 0xf8, !PT ;  /* 0x00300030113b7812 */ /* 0x000fe400078ef80a */
[----:B--2---:R-:W-:-:S02]  /*1eb0*/  SHF.R.U32.HI R7, RZ, 0xc, R12 ;  /* 0x0000000cff077819 */ /* 0x004fc4000001160c */
[----:B------:R-:W-:Y:S02]  /*1ec0*/  LOP3.LUT R5, R12, 0x3f003f, RZ, 0xc0, !PT ;  /* 0x003f003f0c057812 */ /* 0x000fe400078ec0ff */
[----:B------:R-:W-:Y:S02]  /*1ed0*/  SHF.R.U32.HI R6, RZ, 0x6, R12 ;  /* 0x00000006ff067819 */ /* 0x000fe4000001160c */
[--C-:B------:R-:W-:Y:S02]  /*1ee0*/  SHF.R.U32.HI R17, RZ, 0xc, R14.reuse ;  /* 0x0000000cff117819 */ /* 0x100fe4000001160e */
[----:B------:R-:W-:Y:S02]  /*1ef0*/  LOP3.LUT R22, R14, 0x3f003f, RZ, 0xc0, !PT ;  /* 0x003f003f0e167812 */ /* 0x000fe400078ec0ff */
[----:B------:R-:W-:Y:S02]  /*1f00*/  SHF.R.U32.HI R30, RZ, 0x6, R14 ;  /* 0x00000006ff1e7819 */ /* 0x000fe4000001160e */
[----:B------:R-:W-:-:S02]  /*1f10*/  SHF.R.U32.HI R12, RZ, 0xc, R13 ;  /* 0x0000000cff0c7819 */ /* 0x000fc4000001160d */
[----:B------:R-:W-:Y:S02]  /*1f20*/  SHF.R.U32.HI R14, RZ, 0xc, R15 ;  /* 0x0000000cff0e7819 */ /* 0x000fe4000001160f */
[----:B------:R-:W-:Y:S02]  /*1f30*/  LOP3.LUT R33, R11, 0x300030, R28, 0xf8, !PT ;  /* 0x003000300b217812 */ /* 0x000fe400078ef81c */
        /* <DEDUP_REMOVED lines=129> */
.L_x_2538:
        /* <DEDUP_REMOVED lines=49> */
.L_x_2539:
        /* <DEDUP_REMOVED lines=43> */
.L_x_2537:
        /* <DEDUP_REMOVED lines=17> */
[--C-:B------:R-:W-:Y:S02]  /*2e20*/  SHF.R.U32.HI R32, RZ, 0xc, R7.reuse ;  /* 0x0000000cff207819 */ /* 0x100fe40000011607 */
[----:B------:R-:W-:Y:S02]  /*2e30*/  LOP3.LUT R34, R7, 0x3f003f, RZ, 0xc0, !PT ;  /* 0x003f003f07227812 */ /* 0x000fe400078ec0ff */
[----:B------:R-:W-:-:S02]  /*2e40*/  SHF.R.U32.HI R35, RZ, 0x6, R7 ;  /* 0x00000006ff237819 */ /* 0x000fc40000011607 */
[----:B----4-:R-:W-:Y:S02]  /*2e50*/  SHF.R.U32.HI R5, RZ, 0x8, R8 ;  /* 0x00000008ff057819 */ /* 0x010fe40000011608 */
[----:B------:R-:W-:Y:S02]  /*2e60*/  SHF.R.U32.HI R7, RZ, 0x8, R9 ;  /* 0x00000008ff077819 */ /* 0x000fe40000011609 */
[----:B------:R-:W-:Y:S02]  /*2e70*/  LOP3.LUT R6, R19, 0xf000f, RZ, 0xc0, !PT ;  /* 0x000f000f13067812 */ /* 0x000fe400078ec0ff */
[----:B------:R-:W-:Y:S02]  /*2e80*/  LOP3.LUT R22, R22, 0xf000f, RZ, 0xc0, !PT ;  /* 0x000f000f16167812 */ /* 0x000fe400078ec0ff */
[--C-:B------:R-:W-:Y:S02]  /*2e90*/  SHF.R.U32.HI R29, RZ, 0x8, R10.reuse ;  /* 0x00000008ff1d7819 */ /* 0x100fe4000001160a */
[----:B------:R-:W-:-:S02]  /*2ea0*/  SHF.R.U32.HI R33, RZ, 0xa, R10 ;  /* 0x0000000aff217819 */ /* 0x000fc4000001160a */
[----:B------:R-:W-:Y:S02]  /*2eb0*/  LOP3.LUT R30, R10, 0x3f003f, RZ, 0xc0, !PT ;  /* 0x003f003f0a1e7812 */ /* 0x000fe400078ec0ff */
[----:B------:R-:W-:Y:S02]  /*2ec0*/  SHF.R.U32.HI R31, RZ, 0x6, R10 ;  /* 0x00000006ff1f7819 */ /* 0x000fe4000001160a */
[----:B------:R-:W-:Y:S02]  /*2ed0*/  LOP3.LUT R10, R27, 0xf000f, RZ, 0xc0, !PT ;  /* 0x000f000f1b0a7812 */ /* 0x000fe400078ec0ff */
[--C-:B------:R-:W-:Y:S02]  /*2ee0*/  SHF.R.U32.HI R24, RZ, 0xa, R9.reuse ;  /* 0x0000000aff187819 */ /* 0x100fe40000011609 */
[----:B------:R-:W-:Y:S02]  /*2ef0*/  LOP3.LUT R23, R9, 0x3f003f, RZ, 0xc0, !PT ;  /* 0x003f003f09177812 */ /* 0x000fe400078ec0ff */
[----:B------:R-:W-:-:S02]  /*2f00*/  SHF.R.U32.HI R26, RZ, 0x6, R9 ;  /* 0x00000006ff1a7819 */ /* 0x000fc40000011609 */
[----:B------:R-:W-:Y:S02]  /*2f10*/  LOP3.LUT R9, R6, 0x300030, R5, 0xf8, !PT ;  /* 0x0030003006097812 */ /* 0x000fe400078ef805 */
[----:B------:R-:W-:Y:S02]  /*2f20*/  LOP3.LUT R27, R22, 0x300030, R7, 0xf8, !PT ;  /* 0x00300030161b7812 */ /* 0x000fe400078ef807 */
[--C-:B------:R-:W-:Y:S02]  /*2f30*/  SHF.R.U32.HI R53, RZ, 0x8, R11.reuse ;  /* 0x00000008ff357819 */ /* 0x100fe4000001160b */
[--C-:B------:R-:W-:Y:S02]  /*2f40*/  SHF.R.U32.HI R56, RZ, 0xa, R11.reuse ;  /* 0x0000000aff387819 */ /* 0x100fe4000001160b */
[----:B------:R-:W-:Y:S02]  /*2f50*/  LOP3.LUT R55, R11, 0x3f003f, RZ, 0xc0, !PT ;  /* 0x003f003f0b377812 */ /* 0x000fe400078ec0ff */
[----:B------:R-:W-:-:S02]  /*2f60*/  SHF.R.U32.HI R57, RZ, 0x6, R11 ;  /* 0x00000006ff397819 */ /* 0x000fc4000001160b */
[----:B------:R-:W-:Y:S02]  /*2f70*/  LOP3.LUT R54, R32, 0xf000f, RZ, 0xc0, !PT ;  /* 0x000f000f20367812 */ /* 0x000fe400078ec0ff */
[--C-:B---3--:R-:W-:Y:S02]  /*2f80*/  SHF.R.U32.HI R7, RZ, 0xc, R12.reuse ;  /* 0x0000000cff077819 */ /* 0x108fe4000001160c */
[----:B------:R-:W-:Y:S02]  /*2f90*/  LOP3.LUT R5, R12, 0x3f003f, RZ, 0xc0, !PT ;  /* 0x003f003f0c057812 */ /* 0x000fe400078ec0ff */
[----:B------:R-:W-:Y:S02]  /*2fa0*/  SHF.R.U32.HI R6, RZ, 0x6, R12 ;  /* 0x00000006ff067819 */ /* 0x000fe4000001160c */
[----:B------:R-:W-:Y:S02]  /*2fb0*/  LOP3.LUT R32, R10, 0x300030, R29, 0xf8, !PT ;  /* 0x003000300a207812 */ /* 0x000fe400078ef81d */
[----:B------:R-:W-:-:S02]  /*2fc0*/  SHF.R.U32.HI R12, RZ, 0xc, R13 ;  /* 0x0000000cff0c7819 */ /* 0x000fc4000001160d */
[----:B------:R-:W-:Y:S02]  /*2fd0*/  LOP3.LUT R11, R13, 0x3f003f, RZ, 0xc0, !PT ;  /* 0x003f003f0d0b7812 */ /* 0x000fe400078ec0ff */
[----:B------:R-:W-:Y:S02]  /*2fe0*/  SHF.R.U32.HI R19, RZ, 0x6, R13 ;  /* 0x00000006ff137819 */ /* 0x000fe4000001160d */
[--C-:B------:R-:W-:Y:S02]  /*2ff0*/  SHF.R.U32.HI R13, RZ, 0xc, R14.reuse ;  /* 0x0000000cff0d7819 */ /* 0x100fe4000001160e */
        /* <DEDUP_REMOVED lines=15> */
[----:B------:R-:W-:Y:S02]  /*30f0*/  SHF.R.U32.HI R8, RZ, 0x6, R8 ;  /* 0x00000006ff087819 */ /* 0x000fe40000011608 */
        /* <DEDUP_REMOVED lines=122> */
.L_x_2541:
        /* <DEDUP_REMOVED lines=49> */
.L_x_2542:
        /* <DEDUP_REMOVED lines=43> */
.L_x_2540:
[----:B-----5:R-:W-:Y:S01]  /*3e60*/  LEA R4, R52, 0x40, 0x6 ;  /* 0x0000004034047811 */ /* 0x020fe200078e30ff */
[----:B------:R-:W-:Y:S01]  /*3e70*/  UIADD3 UR4, UR4, 0x40, URZ ;  /* 0x0000004004047890 */ /* 0x000fe2000fffe03f */
[----:B------:R-:W-:Y:S01]  /*3e80*/  IADD3 R47, R47, 0x20, RZ ;  /* 0x000000202f2f7810 */ /* 0x000fe20007ffe0ff */
[----:B0-----:R-:W-:Y:S01]  /*3e90*/  IMAD.WIDE R12, R43, 0x18, R2 ;  /* 0x000000182b0c7825 */ /* 0x001fe200078e0202 */
[----:B------:R-:W-:Y:S02]  /*3ea0*/  VIMNMX R4, R4, UR8, PT ;  /* 0x0000000804047c48 */ /* 0x000fe4000bfe0100 */
[C---:B------:R-:W-:Y:S02]  /*3eb0*/  ISETP.GE.AND P0, PT, R47.reuse, UR5, PT ;  /* 0x000000052f007c0c */ /* 0x040fe4000bf06270 */
[----:B------:R-:W-:-:S13]  /*3ec0*/  ISETP.LT.AND P2, PT, R47, R4, PT ;  /* 0x000000042f00720c */ /* 0x000fda0003f41270 */
[----:B------:R-:W-:Y:S05]  /*3ed0*/  @!P0 BRA P2, `(.L_x_2543) ;  /* 0xffffffdc00008947 */ /* 0x000fea000103ffff */
.L_x_2536:
        /* <DEDUP_REMOVED lines=8> */
.L_x_2548:
[----:B------:R-:W-:Y:S01]  /*3f60*/  ISETP.NE.AND P2, PT, R47, R36, PT ;  /* 0x000000242f00720c */ /* 0x000fe20003f45270 */
[----:B------:R-:W0:-:S12]  /*3f70*/  LDC R43, c[0x0][0x23c] ;  /* 0x00008f00ff2b7b82 */ /* 0x000e180000000800 */
[----:B------:R-:W1:Y:S01]  /*3f80*/  @!P2 LDC.64 R2, c[0x0][0x248] ;  /* 0x00009200ff02ab82 */ /* 0x000e620000000a00 */
[----:B------:R-:W-:Y:S02]  /*3f90*/  @!P2 IADD3 R44, R44, 0x1, RZ ;  /* 0x000000012c2ca810 */ /* 0x000fe40007ffe0ff */
[----:B------:R-:W-:Y:S02]  /*3fa0*/  @!P2 LEA R5, R47, 0x1, 0x1 ;  /* 0x000000012f05a811 */ /* 0x000fe400078e08ff */
[----:B------:R-:W-:-:S06]  /*3fb0*/  @!P2 LEA R6, R44, R1, 0x3 ;  /* 0x000000012c06a211 */ /* 0x000fcc00078e18ff */
[----:B------:R-:W2:Y:S01]  /*3fc0*/  @!P2 LDL.64 R6, [R6] ;  /* 0x000000000606a983 */ /* 0x000ea20000100a00 */
[----:B-1----:R-:W-:-:S04]  /*3fd0*/  @!P2 IMAD.WIDE R2, R5, 0x2, R2 ;  /* 0x000000020502a825 */ /* 0x002fc800078e0202 */
[----:B0-----:R-:W-:Y:S02]  /*3fe0*/  IMAD.WIDE R4, R43, 0x4, R12 ;  /* 0x000000042b047825 */ /* 0x001fe400078e020c */
        /* <DEDUP_REMOVED lines=11> */
[----:B------:R-:W-:Y:S01]  /*40a0*/  HFMA2.MMA R23, -RZ, RZ, 0, 0.015625 ;  /* 0x00002400ff177435 */ /* 0x000fe200000001ff */
[--C-:B-----5:R-:W-:Y:S02]  /*40b0*/  SHF.R.U32.HI R16, RZ, 0xf, R12.reuse ;  /* 0x0000000fff107819 */ /* 0x120fe4000001160c */
        /* <DEDUP_REMOVED lines=11> */
[--C-:B------:R-:W-:Y:S02]  /*4170*/  SHF.R.U32.HI R32, RZ, 0xf, R15.reuse ;  /* 0x0000000fff207819 */ /* 0x100fe4000001160f */
        /* <DEDUP_REMOVED lines=20> */
[----:B------:R-:W-:Y:S02]  /*42c0*/  PRMT R16, R23, 0x7610, R16 ;  /* 0x0000761017107816 */ /* 0x000fe40000000010 */
[----:B------:R-:W-:-:S02]  /*42d0*/  PRMT R11, R49, 0x9910, RZ ;  /* 0x00009910310b7816 */ /* 0x000fc400000000ff */
[----:B------:R-:W-:Y:S02]  /*42e0*/  LOP3.LUT R22, R22, 0x10001, RZ, 0xc0, !PT ;  /* 0x0001000116167812 */ /* 0x000fe400078ec0ff */
[----:B------:R-:W-:Y:S02]  /*42f0*/  LOP3.LUT R28, R28, 0x10001, RZ, 0xc0, !PT ;  /* 0x000100011c1c7812 */ /* 0x000fe400078ec0ff */
[----:B------:R-:W-:Y:S02]  /*4300*/  LOP3.LUT R23, R18, 0x20002, R21, 0xf8, !PT ;  /* 0x0002000212177812 */ /* 0x000fe400078ef815 */
[----:B------:R-:W-:Y:S02]  /*4310*/  LOP3.LUT R32, R32, 0x10001, RZ, 0xc0, !PT ;  /* 0x0001000120207812 */ /* 0x000fe400078ec0ff */
[----:B------:R-:W-:Y:S02]  /*4320*/  LOP3.LUT R27, R22, 0x20002, R27, 0xf8, !PT ;  /* 0x00020002161b7812 */ /* 0x000fe400078ef81b */
[----:B------:R-:W-:-:S02]  /*4330*/  LOP3.LUT R31, R28, 0x20002, R31, 0xf8, !PT ;  /* 0x000200021c1f7812 */ /* 0x000fc400078ef81f */
[----:B------:R-:W-:Y:S02]  /*4340*/  ISETP.NE.AND P2, PT, R11, RZ, PT ;  /* 0x000000ff0b00720c */ /* 0x000fe40003f45270 */
[----:B------:R-:W-:Y:S02]  /*4350*/  LOP3.LUT R72, R32, 0x20002, R33, 0xf8, !PT ;  /* 0x0002000220487812 */ /* 0x000fe400078ef821 */
        /* <DEDUP_REMOVED lines=41> */
[----:B------:R-:W-:Y:S02]  /*45f0*/  LOP3.LUT R23, R20, 0x64006400, RZ, 0xfc, !PT ;  /* 0x6400640014177812 */ /* 0x000fe400078efcff */
[----:B------:R-:W-:-:S02]  /*4600*/  LOP3.LUT R32, R6, 0x380038, RZ, 0xc0, !PT ;  /* 0x0038003806207812 */ /* 0x000fc400078ec0ff */
[----:B------:R-:W-:Y:S01]  /*4610*/  SHF.R.U32.HI R59, RZ, 0x6, R6 ;  /* 0x00000006ff3b7819 */ /* 0x000fe20000011606 */
[----:B------:R-:W-:Y:S01]  /*4620*/  HFMA2 R84, R23, R24.H0_H0, -132, -132 ;  /* 0xd820d82017547431 */ /* 0x000fe20000040018 */
[----:B------:R-:W-:Y:S02]  /*4630*/  LOP3.LUT R65, R6, 0x70007, RZ, 0xc0, !PT ;  /* 0x0007000706417812 */ /* 0x000fe400078ec0ff */
[----:B------:R-:W-:Y:S02]  /*4640*/  LOP3.LUT R20, R15, 0x380038, RZ, 0xc0, !PT ;  /* 0x003800380f147812 */ /* 0x000fe400078ec0ff */
[----:B------:R-:W-:Y:S02]  /*4650*/  SHF.R.U32.HI R33, RZ, 0xd, R7 ;  /* 0x0000000dff217819 */ /* 0x000fe40000011607 */
[----:B------:R-:W-:Y:S02]  /*4660*/  LOP3.LUT R6, R31, 0x40004, R22, 0xf8, !PT ;  /* 0x000400041f067812 */ /* 0x000fe400078ef816 */
[----:B------:R-:W-:-:S02]  /*4670*/  LOP3.LUT R18, R53, 0x380038, RZ, 0xc0, !PT ;  /* 0x0038003835127812 */ /* 0x000fc400078ec0ff */
[----:B------:R-:W-:Y:S02]  /*4680*/  LOP3.LUT R22, R12, 0x380038, RZ, 0xc0, !PT ;  /* 0x003800380c167812 */ /* 0x000fe400078ec0ff */
[C---:B------:R-:W-:Y:S02]  /*4690*/  LOP3.LUT R70, R7.reuse, 0x380038, RZ, 0xc0, !PT ;  /* 0x0038003807467812 */ /* 0x040fe400078ec0ff */
[----:B------:R-:W-:Y:S02]  /*46a0*/  SHF.R.U32.HI R60, RZ, 0x6, R7 ;  /* 0x00000006ff3c7819 */ /* 0x000fe40000011607 */
[----:B------:R-:W-:Y:S02]  /*46b0*/  LOP3.LUT R67, R7, 0x70007, RZ, 0xc0, !PT ;  /* 0x0007000707437812 */ /* 0x000fe400078ec0ff */
[----:B------:R-:W-:Y:S02]  /*46c0*/  LOP3.LUT R7, R27, 0x40004, R4, 0xf8, !PT ;  /* 0x000400041b077812 */ /* 0x000fe400078ef804 */
[----:B------:R-:W-:-:S02]  /*46d0*/  LOP3.LUT R35, R20, 0x64006400, RZ, 0xfc, !PT ;  /* 0x6400640014237812 */ /* 0x000fc400078efcff */
[----:B------:R-:W-:Y:S02]  /*46e0*/  LOP3.LUT R4, R72, 0x40004, R33, 0xf8, !PT ;  /* 0x0004000448047812 */ /* 0x000fe400078ef821 */
[----:B------:R-:W-:Y:S01]  /*46f0*/  LOP3.LUT R27, R25, 0x64006400, RZ, 0xfc, !PT ;  /* 0x64006400191b7812 */ /* 0x000fe200078efcff */
[-C--:B------:R-:W-:Y:S01]  /*4700*/  HFMA2 R35, R35, R24.reuse.H0_H0, -132, -132 ;  /* 0xd820d82023237431 */ /* 0x080fe20000040018 */
        /* <DEDUP_REMOVED lines=55> */
[-C--:B------:R-:W-:Y:S01]  /*4a80*/  HFMA2 R74, R21, R16.reuse.H0_H0, -20, -20 ;  /* 0xcd00cd00154a7431 */ /* 0x080fe20000040010 */
[C---:B------:R-:W-:Y:S01]  /*4a90*/  LOP3.LUT R82, R60.reuse, 0x70007, RZ, 0xc0, !PT ;  /* 0x000700073c527812 */ /* 0x040fe200078ec0ff */
        /* <DEDUP_REMOVED lines=147> */
.L_x_2546:
        /* <DEDUP_REMOVED lines=80> */
.L_x_2547:
        /* <DEDUP_REMOVED lines=77> */
.L_x_2545:
[----:B------:R-:W-:Y:S01]  /*5da0*/  VIADD R47, R47, 0x20 ;  /* 0x000000202f2f7836 */ /* 0x000fe20000000000 */
[----:B------:R-:W-:Y:S01]  /*5db0*/  UIADD3 UR4, UR4, 0x40, URZ ;  /* 0x0000004004047890 */ /* 0x000fe2000fffe03f */
[----:B-----5:R-:W-:-:S03]  /*5dc0*/  IMAD.WIDE R12, R43, 0x4, R2 ;  /* 0x000000042b0c7825 */ /* 0x020fc600078e0202 */
[C---:B------:R-:W-:Y:S02]  /*5dd0*/  ISETP.GE.AND P2, PT, R47.reuse, UR5, PT ;  /* 0x000000052f007c0c */ /* 0x040fe4000bf46270 */
[----:B------:R-:W-:-:S13]  /*5de0*/  ISETP.LT.AND P3, PT, R47, R45, PT ;  /* 0x0000002d2f00720c */ /* 0x000fda0003f61270 */
[----:B------:R-:W-:Y:S05]  /*5df0*/  @!P2 BRA P3, `(.L_x_2548) ;  /* 0xffffffe00058a947 */ /* 0x000fea000183ffff */
.L_x_2544:
        /* <DEDUP_REMOVED lines=14> */
.L_x_2553:
        /* <DEDUP_REMOVED lines=17> */
[----:B------:R-:W-:Y:S02]  /*5ff0*/  PRMT R9, R49, 0x9910, RZ ;  /* 0x0000991031097816 */ /* 0x000fe400000000ff */
[----:B------:R-:W-:Y:S02]  /*6000*/  MOV R8, 0x2400 ;  /* 0x0000240000087802 */ /* 0x000fe40000000f00 */
[----:B------:R-:W-:Y:S02]  /*6010*/  ISETP.NE.AND P2, PT, R9, RZ, PT ;  /* 0x000000ff0900720c */ /* 0x000fe40003f45270 */
        /* <DEDUP_REMOVED lines=8> */
[----:B------:R-:W-:Y:S02]  /*60a0*/  LOP3.LUT R16, R5, 0x64006400, RZ, 0xfc, !PT ;  /* 0x6400640005107812 */ /* 0x000fe400078efcff */
[----:B------:R-:W-:Y:S02]  /*60b0*/  LOP3.LUT R5, R52, 0xc000c, RZ, 0xc0, !PT ;  /* 0x000c000c34057812 */ /* 0x000fe400078ec0ff */
[----:B------:R-:W-:Y:S01]  /*60c0*/  SHF.R.U32.HI R56, RZ, 0x8, R6 ;  /* 0x00000008ff387819 */ /* 0x000fe20000011606 */
[----:B------:R-:W-:Y:S01]  /*60d0*/  HFMA2 R16, R16, R23.H0_H0, -258, -258 ;  /* 0xdc08dc0810107431 */ /* 0x000fe20000040017 */
[C---:B------:R-:W-:Y:S02]  /*60e0*/  LOP3.LUT R24, R6.reuse, 0x300030, RZ, 0xc0, !PT ;  /* 0x0030003006187812 */ /* 0x040fe400078ec0ff */
[C---:B------:R-:W-:Y:S02]  /*60f0*/  LOP3.LUT R32, R6.reuse, 0xc000c0, RZ, 0xc0, !PT ;  /* 0x00c000c006207812 */ /* 0x040fe400078ec0ff */
[----:B------:R-:W-:-:S02]  /*6100*/  LOP3.LUT R55, R6, 0x30003, RZ, 0xc0, !PT ;  /* 0x0003000306377812 */ /* 0x000fc400078ec0ff */
[----:B------:R-:W-:Y:S02]  /*6110*/  LOP3.LUT R6, R7, 0xc000c, RZ, 0xc0, !PT ;  /* 0x000c000c07067812 */ /* 0x000fe400078ec0ff */
[----:B------:R-:W-:Y:S02]  /*6120*/  LOP3.LUT R5, R5, 0x64006400, RZ, 0xfc, !PT ;  /* 0x6400640005057812 */ /* 0x000fe400078efcff */
[----:B------:R-:W-:Y:S02]  /*6130*/  LOP3.LUT R17, R6, 0x64006400, RZ, 0xfc, !PT ;  /* 0x6400640006117812 */ /* 0x000fe400078efcff */
[----:B------:R-:W-:Y:S01]  /*6140*/  SHF.R.U32.HI R58, RZ, 0x8, R7 ;  /* 0x00000008ff3a7819 */ /* 0x000fe20000011607 */
[-C--:B------:R-:W-:Y:S01]  /*6150*/  HFMA2 R18, R5, R23.reuse.H0_H0, -258, -258 ;  /* 0xdc08dc0805127431 */ /* 0x080fe20000040017 */
        /* <DEDUP_REMOVED lines=124> */
.L_x_2551:
        /* <DEDUP_REMOVED lines=46> */
.L_x_2552:
[----:B------:R-:W-:Y:S05]  /*6c00*/  @P0 BRA `(.L_x_2550) ;  /* 0x0000000000ac0947 */ /* 0x000fea0003800000 */
[----:B------:R-:W0:Y:S01]  /*6c10*/  LDS.128 R4, [UR4+0x100] ;  /* 0x00010004ff047984 */ /* 0x000e220008000c00 */
[----:B------:R-:W-:-:S03]  /*6c20*/  IMAD.MOV.U32 R61, RZ, RZ, R14 ;  /* 0x000000ffff3d7224 */ /* 0x000fc600078e000e */
        /* <DEDUP_REMOVED lines=41> */
.L_x_2550:
[----:B------:R-:W-:Y:S01]  /*6ec0*/  IADD3 R47, R47, 0x10, RZ ;  /* 0x000000102f2f7810 */ /* 0x000fe20007ffe0ff */
[----:B------:R-:W-:Y:S01]  /*6ed0*/  UIADD3 UR4, UR4, 0x20, URZ ;  /* 0x0000002004047890 */ /* 0x000fe2000fffe03f */
[----:B------:R-:W-:Y:S02]  /*6ee0*/  IADD3 R12, P3, R12, R3, RZ ;  /* 0x000000030c0c7210 */ /* 0x000fe40007f7e0ff */
[C---:B------:R-:W-:Y:S02]  /*6ef0*/  ISETP.GE.AND P2, PT, R47.reuse, UR5, PT ;  /* 0x000000052f007c0c */ /* 0x040fe4000bf46270 */
[----:B------:R-:W-:Y:S02]  /*6f00*/  ISETP.LT.AND P4, PT, R47, R45, PT ;  /* 0x0000002d2f00720c */ /* 0x000fe40003f81270 */
[----:B------:R-:W-:-:S11]  /*6f10*/  IADD3.X R13, R13, R2, RZ, P3, !PT ;  /* 0x000000020d0d7210 */ /* 0x000fd60001ffe4ff */
[----:B------:R-:W-:Y:S05]  /*6f20*/  @!P2 BRA P4, `(.L_x_2553) ;  /* 0xffffffec00eca947 */ /* 0x000fea000203ffff */
.L_x_2549:
        /* <DEDUP_REMOVED lines=20> */
.L_x_2557:
[----:B------:R-:W0:Y:S02]  /*7070*/  LDS R10, [R4] ;  /* 0x00000000040a7984 */ /* 0x000e240000000800 */
[----:B0-----:R-:W-:-:S06]  /*7080*/  HADD2 R11, R10, R13 ;  /* 0x0000000d0a0b7230 */ /* 0x001fcc0000000000 */
[----:B------:R-:W0:Y:S02]  /*7090*/  ATOMS.CAST.SPIN R11, [R4], R10, R11 ;  /* 0x0000000a040b738d */ /* 0x000e24000180000b */
[----:B0-----:R-:W-:-:S13]  /*70a0*/  ISETP.EQ.U32.AND P0, PT, R11, 0x1, PT ;  /* 0x000000010b00780c */ /* 0x001fda0003f02070 */
[----:B------:R-:W-:Y:S05]  /*70b0*/  @!P0 BRA `(.L_x_2557) ;  /* 0xfffffffc00ec8947 */ /* 0x000fea000383ffff */
[----:B------:R-:W-:Y:S05]  /*70c0*/  BRA `(.L_x_2555) ;  /* 0x00000000000c7947 */ /* 0x000fea0003800000 */
.L_x_2556:
[----:B------:R-:W2:Y:S02]  /*70d0*/  LD.E R0, desc[UR6][R2.64] ;  /* 0x0000000602007980 */ /* 0x000ea4000c101900 */
[----:B--2---:R-:W-:-:S05]  /*70e0*/  IADD3 R5, R13, R0, RZ ;  /* 0x000000000d057210 */ /* 0x004fca0007ffe0ff */
[----:B------:R0:W-:Y:S02]  /*70f0*/  ST.E desc[UR6][R2.64], R5 ;  /* 0x0000000502007985 */ /* 0x0001e4000c101906 */
.L_x_2555:
[----:B------:R-:W-:Y:S05]  /*7100*/  BSYNC B0 ;  /* 0x0000000000007941 */ /* 0x000fea0003800000 */
.L_x_2554:
[----:B------:R1:W-:Y:S01]  /*7110*/  ATOM.E.ADD.F16x2.RN.STRONG.GPU P0, RZ, desc[UR6][R2.64+0x4], R41 ;  /* 0x0000042902ff79a2 */ /* 0x0003e2000810e1c6 */
[----:B------:R-:W-:Y:S04]  /*7120*/  BSSY B0, `(.L_x_2558) ;  /* 0x000000e000007945 */ /* 0x000fe80003800000 */
[----:B-1----:R-:W-:Y:S05]  /*7130*/  @P0 BRA `(.L_x_2559) ;  /* 0x0000000000300947 */ /* 0x002fea0003800000 */
[----:B------:R-:W1:Y:S02]  /*7140*/  QSPC.E.S P0, RZ, [R2+0x4] ;  /* 0x0000040002ff73aa */ /* 0x000e640000000500 */
[----:B-1----:R-:W-:Y:S05]  /*7150*/  @!P0 BRA `(.L_x_2560) ;  /* 0x00000000001c8947 */ /* 0x002fea0003800000 */
[----:B0-----:R-:W-:-:S07]  /*7160*/  MOV R2, R2 ;  /* 0x0000000200027202 */ /* 0x001fce0000000f00 */
.L_x_2561:
[----:B------:R-:W0:Y:S02]  /*7170*/  LDS R4, [R2+0x4] ;  /* 0x0000040002047984 */ /* 0x000e240000000800 */
[----:B0-----:R-:W-:-:S10]  /*7180*/  HFMA2.MMA R5, R4, 1, 1, R41 ;  /* 0x3c003c0004057835 */ /* 0x001fd40000000029 */
[----:B------:R-:W0:Y:S02]  /*7190*/  ATOMS.CAST.SPIN R5, [R2+0x4], R4, R5 ;  /* 0x000004040205738d */ /* 0x000e240001800005 */
[----:B0-----:R-:W-:-:S13]  /*71a0*/  ISETP.EQ.U32.AND P0, PT, R5, 0x1, PT ;  /* 0x000000010500780c */ /* 0x001fda0003f02070 */
[----:B------:R-:W-:Y:S05]  /*71b0*/  @!P0 BRA `(.L_x_2561) ;  /* 0xfffffffc00ec8947 */ /* 0x000fea000383ffff */
[----:B------:R-:W-:Y:S05]  /*71c0*/  BRA `(.L_x_2559) ;  /* 0x00000000000c7947 */ /* 0x000fea0003800000 */
.L_x_2560:
[----:B------:R-:W0:Y:S02]  /*71d0*/  LD.E R0, desc[UR6][R2.64+0x4] ;  /* 0x0000040602007980 */ /* 0x000e24000c101900 */
[----:B0-----:R-:W-:-:S05]  /*71e0*/  IADD3 R5, R41, R0, RZ ;  /* 0x0000000029057210 */ /* 0x001fca0007ffe0ff */
[----:B------:R1:W-:Y:S02]  /*71f0*/  ST.E desc[UR6][R2.64+0x4], R5 ;  /* 0x0000040502007985 */ /* 0x0003e4000c101906 */
.L_x_2559:
[----:B------:R-:W-:Y:S05]  /*7200*/  BSYNC B0 ;  /* 0x0000000000007941 */ /* 0x000fea0003800000 */
.L_x_2558:
[----:B------:R-:W-:-:S13]  /*7210*/  ISETP.GE.AND P0, PT, R46, 0x2, PT ;  /* 0x000000022e00780c */ /* 0x000fda0003f06270 */
[----:B------:R-:W-:Y:S05]  /*7220*/  @!P0 EXIT ;  /* 0x000000000000894d */ /* 0x000fea0003800000 */
[----:B------:R-:W-:Y:S02]  /*7230*/  IMAD.IADD R9, R9, 0x1, R8 ;  /* 0x0000000109097824 */ /* 0x000fe400078e0208 */
[----:B------:R-:W-:Y:S02]  /*7240*/  HMUL2 R13, R40, R48.H0_H0 ;  /* 0x20000030280d7232 */ /* 0x000fe40000000000 */
        /* <DEDUP_REMOVED lines=9> */
.L_x_2565:
[----:B------:R-:W0:Y:S02]  /*72e0*/  LDS R10, [R4] ;  /* 0x00000000040a7984 */ /* 0x000e240000000800 */
[----:B0-----:R-:W-:-:S06]  /*72f0*/  HADD2 R11, R10, R13 ;  /* 0x0000000d0a0b7230 */ /* 0x001fcc0000000000 */
[----:B------:R-:W0:Y:S02]  /*7300*/  ATOMS.CAST.SPIN R11, [R4], R10, R11 ;  /* 0x0000000a040b738d */ /* 0x000e24000180000b */
[----:B0-----:R-:W-:-:S13]  /*7310*/  ISETP.EQ.U32.AND P0, PT, R11, 0x1, PT ;  /* 0x000000010b00780c */ /* 0x001fda0003f02070 */
[----:B------:R-:W-:Y:S05]  /*7320*/  @!P0 BRA `(.L_x_2565) ;  /* 0xfffffffc00ec8947 */ /* 0x000fea000383ffff */
[----:B------:R-:W-:Y:S05]  /*7330*/  BRA `(.L_x_2563) ;  /* 0x00000000000c7947 */ /* 0x000fea0003800000 */
.L_x_2564:
[----:B------:R-:W2:Y:S02]  /*7340*/  LD.E R0, desc[UR6][R2.64] ;  /* 0x0000000602007980 */ /* 0x000ea4000c101900 */
[----:B--2---:R-:W-:-:S05]  /*7350*/  IADD3 R5, R13, R0, RZ ;  /* 0x000000000d057210 */ /* 0x004fca0007ffe0ff */
[----:B------:R0:W-:Y:S02]  /*7360*/  ST.E desc[UR6][R2.64], R5 ;  /* 0x0000000502007985 */ /* 0x0001e4000c101906 */
.L_x_2563:
[----:B------:R-:W-:Y:S05]  /*7370*/  BSYNC B0 ;  /* 0x0000000000007941 */ /* 0x000fea0003800000 */
.L_x_2562:
[----:B------:R1:W-:Y:S01]  /*7380*/  ATOM.E.ADD.F16x2.RN.STRONG.GPU P0, RZ, desc[UR6][R2.64+0x4], R39 ;  /* 0x0000042702ff79a2 */ /* 0x0003e2000810e1c6 */
[----:B------:R-:W-:Y:S04]  /*7390*/  BSSY B0, `(.L_x_2566) ;  /* 0x000000e000007945 */ /* 0x000fe80003800000 */
[----:B-1----:R-:W-:Y:S05]  /*73a0*/  @P0 BRA `(.L_x_2567) ;  /* 0x0000000000300947 */ /* 0x002fea0003800000 */
[----:B------:R-:W1:Y:S02]  /*73b0*/  QSPC.E.S P0, RZ, [R2+0x4] ;  /* 0x0000040002ff73aa */ /* 0x000e640000000500 */
[----:B-1----:R-:W-:Y:S05]  /*73c0*/  @!P0 BRA `(.L_x_2568) ;  /* 0x00000000001c8947 */ /* 0x002fea0003800000 */
[----:B0-----:R-:W-:-:S07]  /*73d0*/  MOV R2, R2 ;  /* 0x0000000200027202 */ /* 0x001fce0000000f00 */
.L_x_2569:
[----:B------:R-:W0:Y:S02]  /*73e0*/  LDS R4, [R2+0x4] ;  /* 0x0000040002047984 */ /* 0x000e240000000800 */
[----:B0-----:R-:W-:-:S10]  /*73f0*/  HFMA2.MMA R5, R4, 1, 1, R39 ;  /* 0x3c003c0004057835 */ /* 0x001fd40000000027 */
[----:B------:R-:W0:Y:S02]  /*7400*/  ATOMS.CAST.SPIN R5, [R2+0x4], R4, R5 ;  /* 0x000004040205738d */ /* 0x000e240001800005 */
[----:B0-----:R-:W-:-:S13]  /*7410*/  ISETP.EQ.U32.AND P0, PT, R5, 0x1, PT ;  /* 0x000000010500780c */ /* 0x001fda0003f02070 */
[----:B------:R-:W-:Y:S05]  /*7420*/  @!P0 BRA `(.L_x_2569) ;  /* 0xfffffffc00ec8947 */ /* 0x000fea000383ffff */
[----:B------:R-:W-:Y:S05]  /*7430*/  BRA `(.L_x_2567) ;  /* 0x00000000000c7947 */ /* 0x000fea0003800000 */
.L_x_2568:
[----:B------:R-:W0:Y:S02]  /*7440*/  LD.E R0, desc[UR6][R2.64+0x4] ;  /* 0x0000040602007980 */ /* 0x000e24000c101900 */
[----:B0-----:R-:W-:-:S05]  /*7450*/  IADD3 R5, R39, R0, RZ ;  /* 0x0000000027057210 */ /* 0x001fca0007ffe0ff */
[----:B------:R1:W-:Y:S02]  /*7460*/  ST.E desc[UR6][R2.64+0x4], R5 ;  /* 0x0000040502007985 */ /* 0x0003e4000c101906 */
.L_x_2567:
[----:B------:R-:W-:Y:S05]  /*7470*/  BSYNC B0 ;  /* 0x0000000000007941 */ /* 0x000fea0003800000 */
.L_x_2566:
        /* <DEDUP_REMOVED lines=13> */
.L_x_2573:
[----:B------:R-:W0:Y:S02]  /*7550*/  LDS R6, [R4] ;  /* 0x0000000004067984 */ /* 0x000e240000000800 */
[----:B0-----:R-:W-:-:S06]  /*7560*/  HADD2 R7, R6, R9 ;  /* 0x0000000906077230 */ /* 0x001fcc0000000000 */
[----:B------:R-:W0:Y:S02]  /*7570*/  ATOMS.CAST.SPIN R7, [R4], R6, R7 ;  /* 0x000000060407738d */ /* 0x000e240001800007 */
[----:B0-----:R-:W-:-:S13]  /*7580*/  ISETP.EQ.U32.AND P0, PT, R7, 0x1, PT ;  /* 0x000000010700780c */ /* 0x001fda0003f02070 */
[----:B------:R-:W-:Y:S05]  /*7590*/  @!P0 BRA `(.L_x_2573) ;  /* 0xfffffffc00ec8947 */ /* 0x000fea000383ffff */
[----:B------:R-:W-:Y:S05]  /*75a0*/  BRA `(.L_x_2571) ;  /* 0x00000000000c7947 */ /* 0x000fea0003800000 */
.L_x_2572:
[----:B------:R-:W2:Y:S02]  /*75b0*/  LD.E R0, desc[UR6][R2.64] ;  /* 0x0000000602007980 */ /* 0x000ea4000c101900 */
[----:B--2---:R-:W-:-:S05]  /*75c0*/  IADD3 R5, R9, R0, RZ ;  /* 0x0000000009057210 */ /* 0x004fca0007ffe0ff */
[----:B------:R0:W-:Y:S02]  /*75d0*/  ST.E desc[UR6][R2.64], R5 ;  /* 0x0000000502007985 */ /* 0x0001e4000c101906 */
.L_x_2571:
[----:B------:R-:W-:Y:S05]  /*75e0*/  BSYNC B0 ;  /* 0x0000000000007941 */ /* 0x000fea0003800000 */
.L_x_2570:
[----:B------:R1:W-:Y:S02]  /*75f0*/  ATOM.E.ADD.F16x2.RN.STRONG.GPU P0, RZ, desc[UR6][R2.64+0x4], R37 ;  /* 0x0000042502ff79a2 */ /* 0x0003e4000810e1c6 */
[----:B-1----:R-:W-:Y:S05]  /*7600*/  @P0 EXIT ;  /* 0x000000000000094d */ /* 0x002fea0003800000 */
[----:B------:R-:W1:Y:S02]  /*7610*/  QSPC.E.S P0, RZ, [R2+0x4] ;  /* 0x0000040002ff73aa */ /* 0x000e640000000500 */
[----:B-1----:R-:W-:Y:S05]  /*7620*/  @!P0 BRA `(.L_x_2574) ;  /* 0x00000000001c8947 */ /* 0x002fea0003800000 */
[----:B0-----:R-:W-:-:S07]  /*7630*/  MOV R2, R2 ;  /* 0x0000000200027202 */ /* 0x001fce0000000f00 */
.L_x_2575:
[----:B------:R-:W0:Y:S02]  /*7640*/  LDS R4, [R2+0x4] ;  /* 0x0000040002047984 */ /* 0x000e240000000800 */
[----:B0-----:R-:W-:-:S10]  /*7650*/  HFMA2.MMA R5, R4, 1, 1, R37 ;  /* 0x3c003c0004057835 */ /* 0x001fd40000000025 */
[----:B------:R-:W0:Y:S02]  /*7660*/  ATOMS.CAST.SPIN R5, [R2+0x4], R4, R5 ;  /* 0x000004040205738d */ /* 0x000e240001800005 */
[----:B0-----:R-:W-:-:S13]  /*7670*/  ISETP.EQ.U32.AND P0, PT, R5, 0x1, PT ;  /* 0x000000010500780c */ /* 0x001fda0003f02070 */
[----:B------:R-:W-:Y:S05]  /*7680*/  @!P0 BRA `(.L_x_2575) ;  /* 0xfffffffc00ec8947 */ /* 0x000fea000383ffff */
[----:B------:R-:W-:Y:S05]  /*7690*/  EXIT ;  /* 0x000000000000794d */ /* 0x000fea0003800000 */
.L_x_2574:
[----:B------:R-:W0:Y:S02]  /*76a0*/  LD.E R0, desc[UR6][R2.64+0x4] ;  /* 0x0000040602007980 */ /* 0x000e24000c101900 */
[----:B0-----:R-:W-:-:S05]  /*76b0*/  IADD3 R5, R37, R0, RZ ;  /* 0x0000000025057210 */ /* 0x001fca0007ffe0ff */
[----:B------:R-:W-:Y:S01]  /*76c0*/  ST.E desc[UR6][R2.64+0x4], R5 ;  /* 0x0000040502007985 */ /* 0x000fe2000c101906 */
[----:B------:R-:W-:Y:S05]  /*76d0*/  EXIT ;  /* 0x000000000000794d */ /* 0x000fea0003800000 */
.L_x_2576:
        /* <DEDUP_REMOVED lines=10> */
.L_x_5215:


//--------------------- .text._Z23gemm_half_q_half_kernelILi3ELi128ELb1ELb1ELi64EEvPK6__halfPKjS4_S2_PS0_iiiiPKtS7_iiiiiibS2_i --------------------------
	.section	.text._Z23gemm_half_q_half_kernelILi3ELi128ELb1ELb1ELi64EEvPK6__halfPKjS4_S2_PS0_iiiiPKtS7_iiiiiibS2_i,"ax",@progbits
	.align	128
        .global         _Z23gemm_half_q_half_kernelILi3ELi128ELb1ELb1ELi64EEvPK6__halfPKjS4_S2_PS0_iiiiPKtS7_iiiiiibS2_i
        .type           _Z23gemm_half_q_half_kernelILi3ELi128ELb1ELb1ELi64EEvPK6__halfPKjS4_S2_PS0_iiiiPKtS7_iiiiiibS2_i,@function
        .size           _Z23gemm_half_q_half_kernelILi3ELi128ELb1ELb1ELi64EEvPK6__halfPKjS4_S2_PS0_iiiiPKtS7_iiiiiibS2_i,(.L_x_5216 - _Z23gemm_half_q_half_kernelILi3ELi128ELb1ELb1ELi64EEvPK6__halfPKjS4_S2_PS0_iiiiPKtS7_iiiiiibS2_i)
        .other          _Z23gemm_half_q_half_kernelILi3ELi128ELb1ELb1ELi64EEvPK6__halfPKjS4_S2_PS0_iiiiPKtS7_iiiiiibS2_i,@"STO_CUDA_ENTRY STV_DEFAULT"
_Z23gemm_half_q_half_kernelILi3ELi128ELb1ELb1ELi64EEvPK6__halfPKjS4_S2_PS0_iiiiPKtS7_iiiiiibS2_i:
.text._Z23gemm_half_q_half_kernelILi3ELi128ELb1ELb1ELi64EEvPK6__halfPKjS4_S2_PS0_iiiiPKtS7_iiiiiibS2_i:
        /* <DEDUP_REMOVED lines=20> */
[----:B------:R-:W-:Y:S02]  /*0140*/  PRMT R14, RZ, 0x7610, R14 ;  /* 0x00007610ff0e7816 */ /* 0x000fe4000000000e */
[----:B-----5:R-:W-:-:S09]  /*0150*/  PRMT R13, R16, 0x7610, R13 ;  /* 0x00007610100d7816 */ /* 0x020fd2000000000d */
[----:B------:R-:W-:Y:S05]  /*0160*/  @!P0 BRA `(.L_x_2577) ;  /* 0x0000000000408947 */ /* 0x000fea0003800000 */
[----:B------:R-:W1:Y:S01]  /*0170*/  LDC R9, c[0x0][0x280] ;  /* 0x0000a000ff097b82 */ /* 0x000e620000000800 */
[----:B------:R-:W-:-:S07]  /*0180*/  ISETP.NE.AND P0, PT, R17, 0x2, PT ;  /* 0x000000021100780c */ /* 0x000fce0003f05270 */
[----:B------:R-:W5:Y:S01]  /*0190*/  LDC.64 R12, c[0x0][0x278] ;  /* 0x00009e00ff0c7b82 */ /* 0x000f620000000a00 */
[----:B------:R-:W-:Y:S02]  /*01a0*/  PRMT R14, RZ, 0x7610, R14 ;  /* 0x00007610ff0e7816 */ /* 0x000fe4000000000e */
        /* <DEDUP_REMOVED lines=12> */
.L_x_2577:
        /* <DEDUP_REMOVED lines=36> */
.L_x_2582:
        /* <DEDUP_REMOVED lines=16> */
.L_x_2581:
        /* <DEDUP_REMOVED lines=16> */
.L_x_2580:
        /* <DEDUP_REMOVED lines=17> */
.L_x_2584:
        /* <DEDUP_REMOVED lines=16> */
.L_x_2583:
        /* <DEDUP_REMOVED lines=14> */
.L_x_2579:
[----:B------:R-:W-:Y:S05]  /*09a0*/  BSYNC B0 ;  /* 0x0000000000007941 */ /* 0x000fea0003800000 */
.L_x_2578:
[----:B------:R-:W-:Y:S02]  /*09b0*/  ULDC UR5, c[0x0][0x23c] ;  /* 0x00008f0000057ab9 */ /* 0x000fe40000000800 */
[----:B------:R-:W-:-:S13]  /*09c0*/  ISETP.GE.AND P0, PT, R9, UR5, PT ;  /* 0x0000000509007c0c */ /* 0x000fda000bf06270 */
        /* <DEDUP_REMOVED lines=8> */
[----:B------:R-:W-:Y:S01]  /*0a50*/  SHF.L.U32 R5, R5, 0x8, RZ ;  /* 0x0000000805057819 */ /* 0x000fe200000006ff */
[----:B------:R-:W-:Y:S01]  /*0a60*/  IMAD R4, R3, UR5, RZ ;  /* 0x0000000503047c24 */ /* 0x000fe2000f8e02ff */
[----:B------:R-:W-:Y:S01]  /*0a70*/  ISETP.GT.AND P2, PT, R17, 0x3, PT ;  /* 0x000000031100780c */ /* 0x000fe20003f44270 */
[----:B0-----:R-:W-:Y:S01]  /*0a80*/  HFMA2.MMA R6, -RZ, RZ, 0, 0 ;  /* 0x00000000ff067435 */ /* 0x001fe200000001ff */
[----:B------:R-:W-:Y:S01]  /*0a90*/  PLOP3.LUT P0, PT, PT, PT, PT, 0x80, 0x0 ;  /* 0x000000000000781c */ /* 0x000fe20003f0f070 */
[----:B------:R-:W-:-:S05]  /*0aa0*/  IMAD R5, R4, 0x3, R5 ;  /* 0x0000000304057824 */ /* 0x000fca00078e0205 */
[----:B------:R-:W-:-:S05]  /*0ab0*/  LEA R5, R2, R5, 0x2 ;  /* 0x0000000502057211 */ /* 0x000fca00078e10ff */
[----:B-1----:R-:W-:Y:S01]  /*0ac0*/  IMAD.WIDE R2, R5, 0x2, R10 ;  /* 0x0000000205027825 */ /* 0x002fe200078e020a */
[----:B------:R-:W-:Y:S06]  /*0ad0*/  @!P2 BRA `(.L_x_2586) ;  /* 0x000000000044a947 */ /* 0x000fec0003800000 */
[----:B------:R-:W-:Y:S02]  /*0ae0*/  PLOP3.LUT P0, PT, PT, PT, PT, 0x8, 0x0 ;  /* 0x000000000000781c */ /* 0x000fe40003f0e170 */
[----:B------:R-:W-:-:S11]  /*0af0*/  IADD3 R21, R17, -0x3, RZ ;  /* 0xfffffffd11157810 */ /* 0x000fd60007ffe0ff */
.L_x_2587:
[----:B-1----:R-:W-:Y:S01]  /*0b00*/  MOV R5, UR5 ;  /* 0x0000000500057c02 */ /* 0x002fe20008000f00 */
[----:B------:R0:W-:Y:S01]  /*0b10*/  STG.E.64 desc[UR8][R2.64], RZ ;  /* 0x000000ff02007986 */ /* 0x0001e2000c101b08 */
[----:B------:R-:W-:Y:S02]  /*0b20*/  MOV R11, UR5 ;  /* 0x00000005000b7c02 */ /* 0x000fe40008000f00 */
[----:B------:R-:W-:Y:S01]  /*0b30*/  MOV R13, UR5 ;  /* 0x00000005000d7c02 */ /* 0x000fe20008000f00 */
[----:B------:R-:W-:Y:S01]  /*0b40*/  IMAD.WIDE R4, R5, 0x2, R2 ;  /* 0x0000000205047825 */ /* 0x000fe200078e0202 */
[----:B------:R-:W-:Y:S02]  /*0b50*/  IADD3 R6, R6, 0x4, RZ ;  /* 0x0000000406067810 */ /* 0x000fe40007ffe0ff */
[----:B------:R-:W-:Y:S02]  /*0b60*/  MOV R23, UR5 ;  /* 0x0000000500177c02 */ /* 0x000fe40008000f00 */
        /* <DEDUP_REMOVED lines=8> */
.L_x_2586:
[----:B-1----:R-:W-:Y:S02]  /*0bf0*/  IADD3 R4, R17, -R6, RZ ;  /* 0x8000000611047210 */ /* 0x002fe40007ffe0ff */
[----:B------:R-:W-:Y:S02]  /*0c00*/  MOV R5, UR5 ;  /* 0x0000000500057c02 */ /* 0x000fe40008000f00 */
[----:B------:R-:W-:Y:S02]  /*0c10*/  ISETP.GT.AND P2, PT, R4, 0x1, PT ;  /* 0x000000010400780c */ /* 0x000fe40003f44270 */
[----:B------:R-:W-:-:S11]  /*0c20*/  MOV R11, UR5 ;  /* 0x00000005000b7c02 */ /* 0x000fd60008000f00 */
        /* <DEDUP_REMOVED lines=8> */
.L_x_2585:
[----:B--2---:R-:W2:Y:S08]  /*0cb0*/  LDC.64 R2, c[0x0][0x248] ;  /* 0x00009200ff027b82 */ /* 0x004eb00000000a00 */
[----:B------:R-:W-:Y:S01]  /*0cc0*/  BAR.SYNC.DEFER_BLOCKING 0x0 ;  /* 0x0000000000007b1d */ /* 0x000fe20000010000 */
[----:B------:R-:W-:Y:S02]  /*0cd0*/  ISETP.GE.AND P0, PT, R19, R18, PT ;  /* 0x000000121300720c */ /* 0x000fe40003f06270 */
[----:B-1----:R-:W-:-:S05]  /*0ce0*/  SHF.L.U32 R11, R0, 0x7, RZ ;  /* 0x00000007000b7819 */ /* 0x002fca00000006ff */
[----:B------:R-:W1:Y:S08]  /*0cf0*/  LDC R4, c[0x0][0x25c] ;  /* 0x00009700ff047b82 */ /* 0x000e700000000800 */
[----:B0-----:R-:W0:Y:S01]  /*0d00*/  LDC R6, c[0x0][0x264] ;  /* 0x00009900ff067b82 */ /* 0x001e220000000800 */
[----:B--2---:R-:W-:Y:S01]  /*0d10*/  IMAD.WIDE R10, R11, 0x2, R2 ;  /* 0x000000020b0a7825 */ /* 0x004fe200078e0202 */
[----:B------:R-:W-:Y:S06]  /*0d20*/  @P0 BRA `(.L_x_2588) ;  /* 0x0000000000d00947 */ /* 0x000fec0003800000 */
[----:B------:R2:W5:Y:S01]  /*0d30*/  LDG.E.U16.CONSTANT R0, desc[UR8][R10.64] ;  /* 0x000000080a007981 */ /* 0x000562000c1e9500 */
[----:B------:R-:W-:Y:S02]  /*0d40*/  SHF.R.S32.HI R8, RZ, 0x1f, R9 ;  /* 0x0000001fff087819 */ /* 0x000fe40000011409 */
[----:B------:R-:W-:Y:S02]  /*0d50*/  SHF.L.U32 R5, R9, 0x2, RZ ;  /* 0x0000000209057819 */ /* 0x000fe400000006ff */
[----:B------:R-:W-:Y:S02]  /*0d60*/  LEA.HI R8, R8, R9, RZ, 0x3 ;  /* 0x0000000908087211 */ /* 0x000fe400078f18ff */
[----:B------:R-:W-:Y:S02]  /*0d70*/  MOV R24, RZ ;  /* 0x000000ff00187202 */ /* 0x000fe40000000f00 */
[----:B------:R-:W-:Y:S02]  /*0d80*/  MOV R25, R19 ;  /* 0x0000001300197202 */ /* 0x000fe40000000f00 */
[----:B------:R-:W-:-:S02]  /*0d90*/  LOP3.LUT R5, R5, 0x10, RZ, 0xc0, !PT ;  /* 0x0000001005057812 */ /* 0x000fc400078ec0ff */
[----:B--2---:R-:W-:-:S07]  /*0da0*/  SHF.R.S32.HI R8, RZ, 0x3, R8 ;  /* 0x00000003ff087819 */ /* 0x004fce0000011408 */
.L_x_2589:
[----:B--2---:R-:W2:Y:S01]  /*0db0*/  LDC.64 R12, c[0x0][0x220] ;  /* 0x00008800ff0c7b82 */ /* 0x004ea20000000a00 */
[----:B-----5:R-:W-:-:S05]  /*0dc0*/  IADD3 R23, R0, R24, RZ ;  /* 0x0000001800177210 */ /* 0x020fca0007ffe0ff */
[----:B------:R-:W-:-:S05]  /*0dd0*/  IMAD R20, R23, UR5, RZ ;  /* 0x0000000517147c24 */ /* 0x000fca000f8e02ff */
[----:B------:R-:W-:-:S04]  /*0de0*/  SHF.R.S32.HI R21, RZ, 0x1f, R20 ;  /* 0x0000001fff157819 */ /* 0x000fc80000011414 */
[----:B------:R-:W-:-:S04]  /*0df0*/  LEA.HI R21, R21, R20, RZ, 0x3 ;  /* 0x0000001415157211 */ /* 0x000fc800078f18ff */
[----:B------:R-:W-:-:S05]  /*0e00*/  LEA.HI.SX32 R21, R21, R8, 0x1d ;  /* 0x0000000815157211 */ /* 0x000fca00078feaff */
[----:B--2---:R-:W-:Y:S02]  /*0e10*/  IMAD.WIDE R12, R21, 0x4, R12 ;  /* 0x00000004150c7825 */ /* 0x004fe400078e020c */
[----:B------:R-:W2:Y:S04]  /*0e20*/  LDC.64 R20, c[0x0][0x228] ;  /* 0x00008a00ff147b82 */ /* 0x000ea80000000a00 */
[----:B------:R-:W3:Y:S01]  /*0e30*/  LDG.E.CONSTANT R12, desc[UR8][R12.64] ;  /* 0x000000080c0c7981 */ /* 0x000ee2000c1e9900 */
[----:B--2---:R-:W-:Y:S01]  /*0e40*/  IMAD.WIDE R20, R23, 0x2, R20 ;  /* 0x0000000217147825 */ /* 0x004fe200078e0214 */
[----:B------:R-:W-:-:S05]  /*0e50*/  LEA R23, R25, 0x1, 0x1 ;  /* 0x0000000119177811 */ /* 0x000fca00078e08ff */
[----:B------:R2:W4:Y:S01]  /*0e60*/  LDG.E.U16.CONSTANT R20, desc[UR8][R20.64] ;  /* 0x0000000814147981 */ /* 0x000522000c1e9500 */
[----:B------:R-:W-:-:S06]  /*0e70*/  IMAD.WIDE R22, R23, 0x2, R2 ;  /* 0x0000000217167825 */ /* 0x000fcc00078e0202 */
[----:B------:R-:W4:Y:S01]  /*0e80*/  LDG.E.U16.CONSTANT R22, desc[UR8][R22.64] ;  /* 0x0000000816167981 */ /* 0x000f22000c1e9500 */
        /* <DEDUP_REMOVED lines=14> */
[----:B--2---:R-:W-:-:S02]  /*0f70*/  IMAD R21, R12, R12, RZ ;  /* 0x0000000c0c157224 */ /* 0x004fc400078e02ff */
[----:B------:R-:W-:Y:S01]  /*0f80*/  IMAD R26, R26, R26, RZ ;  /* 0x0000001a1a1a7224 */ /* 0x000fe200078e02ff */
[----:B------:R-:W-:Y:S01]  /*0f90*/  I2F.F16 R27, R27 ;  /* 0x0000001b001b7306 */ /* 0x000fe20000200c00 */
[----:B----4-:R-:W-:-:S04]  /*0fa0*/  IADD3 R25, R22, R25, RZ ;  /* 0x0000001916197210 */ /* 0x010fc80007ffe0ff */
[----:B------:R-:W-:-:S03]  /*0fb0*/  ISETP.GE.AND P2, PT, R25, R18, PT ;  /* 0x000000121900720c */ /* 0x000fc60003f46270 */
[----:B------:R-:W2:Y:S08]  /*0fc0*/  I2F.F16 R28, R28 ;  /* 0x0000001c001c7306 */ /* 0x000eb00000200c00 */
[----:B------:R-:W-:Y:S01]  /*0fd0*/  I2F.F16 R21, R21 ;  /* 0x0000001500157306 */ /* 0x000fe20000200c00 */
[----:B--2---:R-:W-:-:S07]  /*0fe0*/  PRMT R27, R27, 0x5410, R28 ;  /* 0x000054101b1b7816 */ /* 0x004fce000000001c */
[----:B------:R-:W2:Y:S01]  /*0ff0*/  I2F.F16 R26, R26 ;  /* 0x0000001a001a7306 */ /* 0x000ea20000200c00 */
[----:B------:R-:W-:Y:S01]  /*1000*/  HMUL2 R12, R27, R20.H0_H0 ;  /* 0x200000141b0c7232 */ /* 0x000fe20000000000 */
[----:B--2---:R-:W-:-:S05]  /*1010*/  PRMT R13, R26, 0x5410, R21 ;  /* 0x000054101a0d7816 */ /* 0x004fca0000000015 */
[----:B------:R-:W-:Y:S01]  /*1020*/  HMUL2 R13, R13, R20.H0_H0 ;  /* 0x200000140d0d7232 */ /* 0x000fe20000000000 */
[C---:B------:R-:W-:Y:S02]  /*1030*/  LEA R20, R24.reuse, R1, 0x3 ;  /* 0x0000000118147211 */ /* 0x040fe400078e18ff */
[----:B------:R-:W-:-:S03]  /*1040*/  IADD3 R24, R24, 0x1, RZ ;  /* 0x0000000118187810 */ /* 0x000fc60007ffe0ff */
[----:B------:R2:W-:Y:S01]  /*1050*/  STL.64 [R20], R12 ;  /* 0x0000000c14007387 */ /* 0x0005e20000100a00 */
[----:B------:R-:W-:Y:S05]  /*1060*/  @!P2 BRA `(.L_x_2589) ;  /* 0xfffffffc0050a947 */ /* 0x000fea000383ffff */
.L_x_2588:
        /* <DEDUP_REMOVED lines=10> */
[C---:B-1----:R-:W-:Y:S02]  /*1110*/  ISETP.GT.AND P3, PT, R19.reuse, R4, PT ;  /* 0x000000041300720c */ /* 0x042fe40003f64270 */
        /* <DEDUP_REMOVED lines=10> */
.L_x_2590:
        /* <DEDUP_REMOVED lines=8> */
.L_x_2591:
        /* <DEDUP_REMOVED lines=11> */
.L_x_2592:
        /* <DEDUP_REMOVED lines=8> */
.L_x_2593:
[----:B------:R-:W-:Y:S01]  /*1370*/  HFMA2.MMA R4, -RZ, RZ, 0, 0 ;  /* 0x00000000ff047435 */ /* 0x000fe200000001ff */
[----:B------:R-:W-:Y:S10]  /*1380*/  @!P6 BRA `(.L_x_2594) ;  /* 0x00000000001ce947 */ /* 0x000ff40003800000 */
[----:B------:R-:W0:Y:S02]  /*1390*/  LDC R4, c[0x0][0x26c] ;  /* 0x00009b00ff047b82 */ /* 0x000e240000000800 */
[----:B0-----:R-:W-:-:S04]  /*13a0*/  VIMNMX R4, R19, R4, PT ;  /* 0x0000000413047248 */ /* 0x001fc80003fe0100 */
[----:B------:R-:W-:-:S04]  /*13b0*/  IADD3 R4, R4, -UR7, RZ ;  /* 0x8000000704047c10 */ /* 0x000fc8000fffe0ff */
[----:B--2---:R-:W-:-:S04]  /*13c0*/  SHF.R.S32.HI R13, RZ, 0x1f, R4 ;  /* 0x0000001fff0d7819 */ /* 0x004fc80000011404 */
[----:B------:R-:W-:-:S04]  /*13d0*/  LEA.HI R13, R13, R4, RZ, 0x5 ;  /* 0x000000040d0d7211 */ /* 0x000fc800078f28ff */
[----:B------:R-:W-:-:S04]  /*13e0*/  SHF.R.S32.HI R13, RZ, 0x5, R13 ;  /* 0x00000005ff0d7819 */ /* 0x000fc8000001140d */
[----:B------:R-:W-:-:S07]  /*13f0*/  SHF.L.U32 R4, R13, 0x1, RZ ;  /* 0x000000010d047819 */ /* 0x000fce00000006ff */
.L_x_2594:
[----:B------:R-:W-:Y:S02]  /*1400*/  ISETP.GE.OR P0, PT, R19, UR4, P0 ;  /* 0x0000000413007c0c */ /* 0x000fe40008706670 */
[----:B------:R-:W-:Y:S02]  /*1410*/  LEA R2, R21, R2, 0x3 ;  /* 0x0000000215027211 */ /* 0x000fe400078e18ff */
[----:B--2---:R-:W-:Y:S02]  /*1420*/  PRMT R20, RZ, 0x5410, RZ ;  /* 0x00005410ff147816 */ /* 0x004fe400000000ff */
[----:B------:R-:W-:Y:S02]  /*1430*/  IADD3 R0, R5, R2, R0 ;  /* 0x0000000205007210 */ /* 0x000fe40007ffe000 */
[----:B------:R-:W-:Y:S02]  /*1440*/  PRMT R21, RZ, 0x5410, RZ ;  /* 0x00005410ff157816 */ /* 0x000fe400000000ff */
[----:B------:R-:W-:-:S02]  /*1450*/  IADD3 R0, R4, R0, R3 ;  /* 0x0000000004007210 */ /* 0x000fc40007ffe003 */
[----:B------:R-:W-:Y:S02]  /*1460*/  PRMT R22, RZ, 0x5410, RZ ;  /* 0x00005410ff167816 */ /* 0x000fe400000000ff */
[----:B------:R-:W-:Y:S02]  /*1470*/  PRMT R25, RZ, 0x5410, RZ ;  /* 0x00005410ff197816 */ /* 0x000fe400000000ff */
[----:B------:R-:W-:Y:S02]  /*1480*/  PRMT R23, RZ, 0x5410, RZ ;  /* 0x00005410ff177816 */ /* 0x000fe400000000ff */
[----:B------:R-:W-:Y:S01]  /*1490*/  PRMT R24, RZ, 0x5410, RZ ;  /* 0x00005410ff187816 */ /* 0x000fe200000000ff */
[----:B------:R-:W-:Y:S06]  /*14a0*/  @P0 BRA `(.L_x_2595) ;  /* 0x0000006400040947 */ /* 0x000fec0003800000 */
[----:B------:R-:W2:Y:S04]  /*14b0*/  LDG.E.U16.CONSTANT R2, desc[UR8][R10.64+0x2] ;  /* 0x000002080a027981 */ /* 0x000ea8000c1e9500 */
[----:B------:R0:W5:Y:S01]  /*14c0*/  LDL.64 R12, [R1] ;  /* 0x00000000010c7983 */ /* 0x0001620000100a00 */
[----:B------:R-:W1:Y:S01]  /*14d0*/  S2UR UR6, SR_CgaCtaId ;  /* 0x00000000000679c3 */ /* 0x000e620000008800 */
[----:B------:R-:W-:Y:S01]  /*14e0*/  IMAD R0, R0, UR5, RZ ;  /* 0x0000000500007c24 */ /* 0x000fe2000f8e02ff */
[----:B------:R-:W-:Y:S01]  /*14f0*/  USHF.R.S32.HI UR4, URZ, 0x1f, UR5 ;  /* 0x0000001f3f047899 */ /* 0x000fe20008011405 */
[----:B------:R-:W-:Y:S01]  /*1500*/  SHF.R.S32.HI R5, RZ, 0x1f, R9 ;  /* 0x0000001fff057819 */ /* 0x000fe20000011409 */
[----:B------:R-:W-:Y:S01]  /*1510*/  ULDC.64 UR10, c[0x0][0x218] ;  /* 0x00008600000a7ab9 */ /* 0x000fe20000000a00 */
[----:B------:R-:W-:-:S02]  /*1520*/  PRMT R3, R14, 0x9910, RZ ;  /* 0x000099100e037816 */ /* 0x000fc400000000ff */
[--C-:B------:R-:W-:Y:S02]  /*1530*/  SHF.R.S32.HI R4, RZ, 0x1f, R0.reuse ;  /* 0x0000001fff047819 */ /* 0x100fe40000011400 */
[C---:B------:R-:W-:Y:S01]  /*1540*/  IADD3 R6, P2, P3, R9.reuse, UR5, R0 ;  /* 0x0000000509067c10 */ /* 0x040fe2000fb5e000 */
[----:B------:R-:W-:Y:S01]  /*1550*/  ULDC UR5, c[0x0][0x23c] ;  /* 0x00008f0000057ab9 */ /* 0x000fe20000000800 */
[----:B------:R-:W-:Y:S02]  /*1560*/  IADD3 R0, P4, R9, R0, RZ ;  /* 0x0000000009007210 */ /* 0x000fe40007f9e0ff */
[----:B------:R-:W-:Y:S02]  /*1570*/  IADD3.X R29, R5, UR4, R4, P2, P3 ;  /* 0x00000004051d7c10 */ /* 0x000fe400097e6404 */
[----:B------:R-:W-:Y:S02]  /*1580*/  ISETP.NE.AND P0, PT, R3, RZ, PT ;  /* 0x000000ff0300720c */ /* 0x000fe40003f05270 */
[----:B------:R-:W-:-:S02]  /*1590*/  IADD3.X R5, R4, R5, RZ, P4, !PT ;  /* 0x0000000504057210 */ /* 0x000fc400027fe4ff */
[----:B------:R-:W-:Y:S02]  /*15a0*/  LEA R28, P2, R6, UR10, 0x2 ;  /* 0x0000000a061c7c11 */ /* 0x000fe4000f8410ff */
[----:B------:R-:W-:Y:S01]  /*15b0*/  LEA R30, P3, R0, UR10, 0x2 ;  /* 0x0000000a001e7c11 */ /* 0x000fe2000f8610ff */
[----:B------:R-:W-:Y:S01]  /*15c0*/  UMOV UR4, 0x400 ;  /* 0x0000040000047882 */ /* 0x000fe20000000000 */
[----:B------:R-:W-:Y:S02]  /*15d0*/  ISETP.LT.OR P0, PT, R7, 0x3, !P0 ;  /* 0x000000030700780c */ /* 0x000fe40004701670 */
[----:B------:R-:W-:Y:S02]  /*15e0*/  LEA.HI.X R29, R6, UR11, R29, 0x2, P2 ;  /* 0x0000000b061d7c11 */ /* 0x000fe400090f141d */
[----:B------:R-:W-:Y:S02]  /*15f0*/  LEA.HI.X R31, R0, UR11, R5, 0x2, P3 ;  /* 0x0000000b001f7c11 */ /* 0x000fe400098f1405 */
[----:B------:R-:W-:-:S02]  /*1600*/  MOV R26, RZ ;  /* 0x000000ff001a7202 */ /* 0x000fc40000000f00 */
[----:B------:R-:W-:Y:S01]  /*1610*/  PRMT R20, R20, 0x5410, RZ ;  /* 0x0000541014147816 */ /* 0x000fe200000000ff */
[----:B-1----:R-:W-:-:S03]  /*1620*/  ULEA UR4, UR6, UR4, 0x18 ;  /* 0x0000000406047291 */ /* 0x002fc6000f8ec03f */
[----:B------:R-:W-:Y:S01]  /*1630*/  ULDC UR6, c[0x0][0x258] ;  /* 0x0000960000067ab9 */ /* 0x000fe20000000800 */
[----:B0-2---:R-:W-:-:S08]  /*1640*/  IADD3 R2, R19, R2, RZ ;  /* 0x0000000213027210 */ /* 0x005fd00007ffe0ff */
.L_x_2608:
        /* <DEDUP_REMOVED lines=8> */
[----:B--2--5:R-:W-:Y:S02]  /*16d0*/  @!P2 PRMT R12, R6, 0x7610, R12 ;  /* 0x00007610060ca816 */ /* 0x024fe4000000000c */
        /* <DEDUP_REMOVED lines=14> */
[----:B------:R-:W-:Y:S02]  /*17c0*/  SHF.R.U32.HI R49, RZ, 0x8, R6 ;  /* 0x00000008ff317819 */ /* 0x000fe40000011606 */
        /* <DEDUP_REMOVED lines=11> */
[----:B------:R-:W-:Y:S01]  /*1880*/  IADD3 R3, R3, -0x80, RZ ;  /* 0xffffff8003037810 */ /* 0x000fe20007ffe0ff */
[----:B------:R-:W3:Y:S01]  /*1890*/  I2F.F16 R35, R35 ;  /* 0x0000002300237306 */ /* 0x000ee20000200c00 */
[----:B------:R-:W-:Y:S02]  /*18a0*/  LOP3.LUT R0, R0, 0xff, RZ, 0xc0, !PT ;  /* 0x000000ff00007812 */ /* 0x000fe400078ec0ff */
[----:B------:R-:W-:Y:S02]  /*18b0*/  LEA.HI R46, R4, 0xffffff80, RZ, 0x8 ;  /* 0xffffff80042e7811 */ /* 0x000fe400078f40ff */
[----:B------:R-:W-:Y:S02]  /*18c0*/  IADD3 R0, R0, -0x80, RZ ;  /* 0xffffff8000007810 */ /* 0x000fe40007ffe0ff */
[----:B------:R-:W-:Y:S01]  /*18d0*/  SHF.R.U32.HI R4, RZ, 0x10, R4 ;  /* 0x00000010ff047819 */ /* 0x000fe20000011604 */
[----:B------:R4:W0:Y:S01]  /*18e0*/  I2F.F16 R34, R3 ;  /* 0x0000000300227306 */ /* 0x0008220000200c00 */
[----:B------:R-:W-:-:S02]  /*18f0*/  LEA.HI R42, R8, 0xffffff80, RZ, 0x8 ;  /* 0xffffff80082a7811 */ /* 0x000fc400078f40ff */
[----:B------:R-:W-:Y:S02]  /*1900*/  LOP3.LUT R4, R4, 0xff, RZ, 0xc0, !PT ;  /* 0x000000ff04047812 */ /* 0x000fe400078ec0ff */
[----:B------:R-:W-:Y:S02]  /*1910*/  LEA.HI R41, R9, 0xffffff80, RZ, 0x8 ;  /* 0xffffff8009297811 */ /* 0x000fe400078f40ff */
[----:B------:R-:W-:Y:S01]  /*1920*/  IADD3 R4, R4, -0x80, RZ ;  /* 0xffffff8004047810 */ /* 0x000fe20007ffe0ff */
[----:B------:R5:W0:Y:S01]  /*1930*/  I2F.F16 R48, R0 ;  /* 0x0000000000307306 */ /* 0x000a220000200c00 */
[----:B----4-:R-:W-:Y:S02]  /*1940*/  SHF.R.U32.HI R3, RZ, 0x8, R5 ;  /* 0x00000008ff037819 */ /* 0x010fe40000011605 */
[----:B------:R-:W-:Y:S02]  /*1950*/  LEA.HI R40, R10, 0xffffff80, RZ, 0x8 ;  /* 0xffffff800a287811 */ /* 0x000fe400078f40ff */
[----:B------:R-:W-:-:S02]  /*1960*/  LOP3.LUT R3, R3, 0xff, RZ, 0xc0, !PT ;  /* 0x000000ff03037812 */ /* 0x000fc400078ec0ff */
[----:B------:R-:W-:Y:S01]  /*1970*/  LEA.HI R45, R5, 0xffffff80, RZ, 0x8 ;  /* 0xffffff80052d7811 */ /* 0x000fe200078f40ff */
[----:B------:R4:W0:Y:S01]  /*1980*/  I2F.F16 R47, R4 ;  /* 0x00000004002f7306 */ /* 0x0008220000200c00 */
[----:B-----5:R-:W-:Y:S02]  /*1990*/  LOP3.LUT R0, R49, 0xff, RZ, 0xc0, !PT ;  /* 0x000000ff31007812 */ /* 0x020fe400078ec0ff */
[----:B------:R-:W-:Y:S02]  /*19a0*/  IADD3 R3, R3, -0x80, RZ ;  /* 0xffffff8003037810 */ /* 0x000fe40007ffe0ff */
[----:B------:R-:W-:Y:S02]  /*19b0*/  IADD3 R52, R0, -0x80, RZ ;  /* 0xffffff8000347810 */ /* 0x000fe40007ffe0ff */
[----:B------:R-:W-:Y:S01]  /*19c0*/  SHF.R.U32.HI R0, RZ, 0x8, R7 ;  /* 0x00000008ff007819 */ /* 0x000fe20000011607 */
[----:B------:R5:W0:Y:S01]  /*19d0*/  I2F.F16 R50, R3 ;  /* 0x0000000300327306 */ /* 0x000a220000200c00 */
[----:B----4-:R-:W-:-:S02]  /*19e0*/  SHF.R.U32.HI R4, RZ, 0x8, R10 ;  /* 0x00000008ff047819 */ /* 0x010fc4000001160a */
[----:B------:R-:W-:Y:S02]  /*19f0*/  LOP3.LUT R0, R0, 0xff, RZ, 0xc0, !PT ;  /* 0x000000ff00007812 */ /* 0x000fe400078ec0ff */
[----:B------:R-:W-:Y:S02]  /*1a00*/  SHF.R.U32.HI R10, RZ, 0x10, R10 ;  /* 0x00000010ff0a7819 */ /* 0x000fe4000001160a */
[----:B------:R-:W-:Y:S01]  /*1a10*/  IADD3 R54, R0, -0x80, RZ ;  /* 0xffffff8000367810 */ /* 0x000fe20007ffe0ff */
[----:B------:R-:W4:Y:S01]  /*1a20*/  I2F.F16 R46, R46 ;  /* 0x0000002e002e7306 */ /* 0x000f220000200c00 */
[----:B------:R-:W-:Y:S02]  /*1a30*/  SHF.R.U32.HI R0, RZ, 0x8, R8 ;  /* 0x00000008ff007819 */ /* 0x000fe40000011608 */
[----:B-----5:R-:W-:Y:S02]  /*1a40*/  SHF.R.U32.HI R3, RZ, 0x8, R9 ;  /* 0x00000008ff037819 */ /* 0x020fe40000011609 */
[----:B------:R-:W-:-:S02]  /*1a50*/  LOP3.LUT R0, R0, 0xff, RZ, 0xc0, !PT ;  /* 0x000000ff00007812 */ /* 0x000fc400078ec0ff */
[----:B------:R-:W-:Y:S01]  /*1a60*/  LOP3.LUT R3, R3, 0xff, RZ, 0xc0, !PT ;  /* 0x000000ff03037812 */ /* 0x000fe200078ec0ff */
[----:B------:R-:W0:Y:S01]  /*1a70*/  I2F.F16 R45, R45 ;  /* 0x0000002d002d7306 */ /* 0x000e220000200c00 */
[----:B------:R-:W-:Y:S02]  /*1a80*/  IADD3 R0, R0, -0x80, RZ ;  /* 0xffffff8000007810 */ /* 0x000fe40007ffe0ff */
[----:B------:R-:W-:Y:S02]  /*1a90*/  IADD3 R3, R3, -0x80, RZ ;  /* 0xffffff8003037810 */ /* 0x000fe40007ffe0ff */
[----:B------:R-:W-:Y:S02]  /*1aa0*/  SHF.R.U32.HI R8, RZ, 0x10, R8 ;  /* 0x00000010ff087819 */ /* 0x000fe40000011608 */
[----:B------:R-:W-:Y:S01]  /*1ab0*/  SHF.R.U32.HI R9, RZ, 0x10, R9 ;  /* 0x00000010ff097819 */ /* 0x000fe20000011609 */
[----:B------:R5:W0:Y:S01]  /*1ac0*/  I2F.F16 R55, R0 ;  /* 0x0000000000377306 */ /* 0x000a220000200c00 */
[----:B------:R-:W-:-:S02]  /*1ad0*/  LEA.HI R44, R6, 0xffffff80, RZ, 0x8 ;  /* 0xffffff80062c7811 */ /* 0x000fc400078f40ff */
[----:B------:R-:W-:Y:S02]  /*1ae0*/  LEA.HI R43, R7, 0xffffff80, RZ, 0x8 ;  /* 0xffffff80072b7811 */ /* 0x000fe400078f40ff */
[C---:B------:R-:W-:Y:S02]  /*1af0*/  LEA.HI R39, R11.reuse, 0xffffff80, RZ, 0x8 ;  /* 0xffffff800b277811 */ /* 0x040fe400078f40ff */
[----:B------:R-:W-:Y:S01]  /*1b00*/  LOP3.LUT R27, R11, 0xff, RZ, 0xc0, !PT ;  /* 0x000000ff0b1b7812 */ /* 0x000fe200078ec0ff */
[----:B------:R1:W0:Y:S01]  /*1b10*/  I2F.F16 R56, R3 ;  /* 0x0000000300387306 */ /* 0x0002220000200c00 */
[----:B-----5:R-:W-:Y:S02]  /*1b20*/  SHF.R.U32.HI R0, RZ, 0x8, R11 ;  /* 0x00000008ff007819 */ /* 0x020fe4000001160b */
[----:B------:R-:W-:Y:S02]  /*1b30*/  SHF.R.U32.HI R5, RZ, 0x10, R5 ;  /* 0x00000010ff057819 */ /* 0x000fe40000011605 */
[----:B------:R-:W-:-:S02]  /*1b40*/  SHF.R.U32.HI R6, RZ, 0x10, R6 ;  /* 0x00000010ff067819 */ /* 0x000fc40000011606 */
[----:B------:R-:W-:Y:S01]  /*1b50*/  SHF.R.U32.HI R7, RZ, 0x10, R7 ;  /* 0x00000010ff077819 */ /* 0x000fe20000011607 */
[----:B------:R-:W0:Y:S01]  /*1b60*/  I2F.F16 R44, R44 ;  /* 0x0000002c002c7306 */ /* 0x000e220000200c00 */
[----:B-1----:R-:W-:Y:S02]  /*1b70*/  PRMT R3, R16, 0x9910, RZ ;  /* 0x0000991010037816 */ /* 0x002fe400000000ff */
[----:B------:R-:W-:Y:S02]  /*1b80*/  SHF.R.U32.HI R11, RZ, 0x10, R11 ;  /* 0x00000010ff0b7819 */ /* 0x000fe4000001160b */
[----:B------:R-:W-:Y:S02]  /*1b90*/  LOP3.LUT R8, R8, 0xff, RZ, 0xc0, !PT ;  /* 0x000000ff08087812 */ /* 0x000fe400078ec0ff */
[----:B------:R-:W-:Y:S01]  /*1ba0*/  LOP3.LUT R9, R9, 0xff, RZ, 0xc0, !PT ;  /* 0x000000ff09097812 */ /* 0x000fe200078ec0ff */
[----:B------:R-:W1:Y:S01]  /*1bb0*/  I2F.F16 R43, R43 ;  /* 0x0000002b002b7306 */ /* 0x000e620000200c00 */
[----:B------:R-:W-:-:S02]  /*1bc0*/  LOP3.LUT R10, R10, 0xff, RZ, 0xc0, !PT ;  /* 0x000000ff0a0a7812 */ /* 0x000fc400078ec0ff */
[----:B------:R-:W-:Y:S02]  /*1bd0*/  ISETP.NE.AND P2, PT, R3, RZ, PT ;  /* 0x000000ff0300720c */ /* 0x000fe40003f45270 */
[----:B------:R-:W-:Y:S02]  /*1be0*/  LOP3.LUT R5, R5, 0xff, RZ, 0xc0, !PT ;  /* 0x000000ff05057812 */ /* 0x000fe400078ec0ff */
[----:B------:R-:W-:Y:S01]  /*1bf0*/  LOP3.LUT R6, R6, 0xff, RZ, 0xc0, !PT ;  /* 0x000000ff06067812 */ /* 0x000fe200078ec0ff */
[----:B------:R-:W0:Y:S01]  /*1c00*/  I2F.F16 R42, R42 ;  /* 0x0000002a002a7306 */ /* 0x000e220000200c00 */
[----:B------:R-:W-:Y:S02]  /*1c10*/  LOP3.LUT R7, R7, 0xff, RZ, 0xc0, !PT ;  /* 0x000000ff07077812 */ /* 0x000fe400078ec0ff */
[----:B------:R-:W-:Y:S02]  /*1c20*/  LOP3.LUT R4, R4, 0xff, RZ, 0xc0, !PT ;  /* 0x000000ff04047812 */ /* 0x000fe400078ec0ff */
[----:B------:R-:W-:-:S02]  /*1c30*/  LOP3.LUT R0, R0, 0xff, RZ, 0xc0, !PT ;  /* 0x000000ff00007812 */ /* 0x000fc400078ec0ff */
[----:B------:R-:W-:Y:S01]  /*1c40*/  LOP3.LUT R3, R11, 0xff, RZ, 0xc0, !PT ;  /* 0x000000ff0b037812 */ /* 0x000fe200078ec0ff */
[----:B------:R-:W0:Y:S01]  /*1c50*/  I2F.F16 R41, R41 ;  /* 0x0000002900297306 */ /* 0x000e220000200c00 */
[----:B------:R-:W-:Y:S02]  /*1c60*/  IADD3 R27, R27, -0x80, RZ ;  /* 0xffffff801b1b7810 */ /* 0x000fe40007ffe0ff */
        /* <DEDUP_REMOVED lines=14> */
[----:B------:R0:W0:Y:S08]  /*1d50*/  I2F.F16 R49, R5 ;  /* 0x0000000500317306 */ /* 0x0000300000200c00 */
        /* <DEDUP_REMOVED lines=20> */
[C---:B------:R-:W-:Y:S01]  /*1ea0*/  FFMA.FTZ R61, R0.reuse, R59, RZ ;  /* 0x0000003b003d7223 */ /* 0x040fe200000100ff */
[----:B------:R-:W-:Y:S02]  /*1eb0*/  HADD2.F32 R3, -RZ, R48.H0_H0 ;  /* 0x20000030ff037230 */ /* 0x000fe40000004100 */
[----:B------:R-:W-:Y:S01]  /*1ec0*/  FFMA.FTZ R65, R0, R65, RZ ;  /* 0x0000004100417223 */ /* 0x000fe200000100ff */
[----:B------:R-:W-:Y:S02]  /*1ed0*/  HADD2.F32 R59, -RZ, R50.H0_H0 ;  /* 0x20000032ff3b7230 */ /* 0x000fe40000004100 */
[----:B------:R-:W-:Y:S01]  /*1ee0*/  FFMA.FTZ R60, R3, R4, R60 ;  /* 0x00000004033c7223 */ /* 0x000fe2000001003c */
[----:B------:R-:W-:Y:S02]  /*1ef0*/  HADD2.F32 R3, -RZ, R47.H0_H0 ;  /* 0x2000002fff037230 */ /* 0x000fe40000004100 */
[----:B------:R-:W-:Y:S01]  /*1f00*/  FFMA.FTZ R64, R4, R59, R61 ;  /* 0x0000003b04407223 */ /* 0x000fe2000001003d */
[----:B------:R-:W-:-:S02]  /*1f10*/  HADD2.F32 R59, -RZ, R5.H0_H0 ;  /* 0x20000005ff3b7230 */ /* 0x000fc40000004100 */
[----:B------:R-:W-:-:S03]  /*1f20*/  HADD2.F32 R61, -RZ, R49.H0_H0 ;  /* 0x20000031ff3d7230 */ /* 0x000fc60000004100 */
[----:B------:R-:W-:Y:S01]  /*1f30*/  FFMA.FTZ R62, R3, R59, R60 ;  /* 0x0000003b033e7223 */ /* 0x000fe2000001003c */
[----:B------:R-:W-:Y:S02]  /*1f40*/  HADD2.F32 R60, -RZ, R5.H1_H1 ;  /* 0x30000005ff3c7230 */ /* 0x000fe40000004100 */
[----:B------:R-:W-:Y:S01]  /*1f50*/  FFMA.FTZ R61, R59, R61, R64 ;  /* 0x0000003d3b3d7223 */ /* 0x000fe20000010040 */
[----:B------:R-:W-:Y:S02]  /*1f60*/  HADD2.F32 R3, -RZ, R46.H0_H0 ;  /* 0x2000002eff037230 */ /* 0x000fe40000004100 */
[----:B------:R-:W-:-:S03]  /*1f70*/  HADD2.F32 R5, -RZ, R45.H0_H0 ;  /* 0x2000002dff057230 */ /* 0x000fc60000004100 */
[----:B------:R-:W-:Y:S01]  /*1f80*/  FFMA.FTZ R62, R3, R60, R62 ;  /* 0x0000003c033e7223 */ /* 0x000fe2000001003e */
[----:B------:R-:W-:Y:S02]  /*1f90*/  HADD2.F32 R3, -RZ, R34.H0_H0 ;  /* 0x20000022ff037230 */ /* 0x000fe40000004100 */
[----:B------:R-:W-:Y:S01]  /*1fa0*/  FFMA.FTZ R64, R60, R5, R61 ;  /* 0x000000053c407223 */ /* 0x000fe2000001003d */
[--C-:B-1----:R-:W-:Y:S02]  /*1fb0*/  HADD2.F32 R5, -RZ, R6.reuse.H0_H0 ;  /* 0x20000006ff057230 */ /* 0x102fe40000004100 */
        /* <DEDUP_REMOVED lines=10> */
[----:B------:R-:W-:Y:S02]  /*2060*/  HADD2.F32 R63, -RZ, R9.H0_H0 ;  /* 0x20000009ff3f7230 */ /* 0x000fe40000004100 */
[----:B------:R-:W-:-:S02]  /*2070*/  HADD2.F32 R7, -RZ, R7.H1_H1 ;  /* 0x30000007ff077230 */ /* 0x000fc40000004100 */
[----:B------:R-:W-:Y:S01]  /*2080*/  FFMA.FTZ R62, R3, R61, R62 ;  /* 0x0000003d033e7223 */ /* 0x000fe2000001003e */
[----:B------:R-:W-:Y:S02]  /*2090*/  HADD2.F32 R3, -RZ, R42.H0_H0 ;  /* 0x2000002aff037230 */ /* 0x000fe40000004100 */
[----:B------:R-:W-:Y:S01]  /*20a0*/  FFMA.FTZ R66, R61, R63, R64 ;  /* 0x0000003f3d427223 */ /* 0x000fe20000010040 */
[----:B------:R-:W-:Y:S02]  /*20b0*/  HADD2.F32 R64, -RZ, R41.H0_H0 ;  /* 0x20000029ff407230 */ /* 0x000fe40000004100 */
[----:B------:R-:W-:Y:S01]  /*20c0*/  FFMA.FTZ R62, R3, R7, R62 ;  /* 0x00000007033e7223 */ /* 0x000fe2000001003e */
[--C-:B------:R-:W-:Y:S02]  /*20d0*/  HADD2.F32 R3, -RZ, R12.reuse.H0_H0 ;  /* 0x2000000cff037230 */ /* 0x100fe40000004100 */
[----:B------:R-:W-:Y:S01]  /*20e0*/  FFMA.FTZ R63, R7, R64, R66 ;  /* 0x00000040073f7223 */ /* 0x000fe20000010042 */
[----:B------:R-:W-:-:S02]  /*20f0*/  HADD2.F32 R64, -RZ, R12.H1_H1 ;  /* 0x3000000cff407230 */ /* 0x000fc40000004100 */
[----:B------:R-:W-:Y:S01]  /*2100*/  FMUL.FTZ R62, R62, R3 ;  /* 0x000000033e3e7220 */ /* 0x000fe20000410000 */
[----:B------:R-:W-:Y:S02]  /*2110*/  HADD2.F32 R3, -RZ, R35.H0_H0 ;  /* 0x20000023ff037230 */ /* 0x000fe40000004100 */
[----:B------:R-:W-:Y:S02]  /*2120*/  FMUL.FTZ R63, R63, R64 ;  /* 0x000000403f3f7220 */ /* 0x000fe40000410000 */
[----:B------:R-:W-:Y:S01]  /*2130*/  F2FP.F16.F32.PACK_AB R62, RZ, R62 ;  /* 0x0000003eff3e723e */ /* 0x000fe200000000ff */
[----:B------:R-:W-:Y:S01]  /*2140*/  FFMA.FTZ R64, R0, R3, RZ ;  /* 0x0000000300407223 */ /* 0x000fe200000100ff */
[----:B------:R-:W-:Y:S01]  /*2150*/  HADD2.F32 R3, -RZ, R52.H0_H0 ;  /* 0x20000034ff037230 */ /* 0x000fe20000004100 */
[----:B------:R-:W-:-:S04]  /*2160*/  F2FP.F16.F32.PACK_AB R63, RZ, R63 ;  /* 0x0000003fff3f723e */ /* 0x000fc800000000ff */
[----:B------:R-:W-:Y:S01]  /*2170*/  FFMA.FTZ R0, R4, R3, R65 ;  /* 0x0000000304007223 */ /* 0x000fe20000010041 */
[----:B------:R-:W-:Y:S01]  /*2180*/  HADD2.F32 R3, -RZ, R54.H0_H0 ;  /* 0x20000036ff037230 */ /* 0x000fe20000004100 */
[----:B------:R-:W-:-:S04]  /*2190*/  PRMT R62, R62, 0x5410, R63 ;  /* 0x000054103e3e7816 */ /* 0x000fc8000000003f */
[----:B------:R-:W-:Y:S01]  /*21a0*/  FFMA.FTZ R64, R4, R3, R64 ;  /* 0x0000000304407223 */ /* 0x000fe20000010040 */
[----:B------:R-:W-:Y:S01]  /*21b0*/  HADD2.F32 R3, -RZ, R51.H0_H0 ;  /* 0x20000033ff037230 */ /* 0x000fe20000004100 */
[----:B------:R-:W-:Y:S02]  /*21c0*/  HFMA2.MMA R24, R62, 1, 1, R24 ;  /* 0x3c003c003e187835 */ /* 0x000fe40000000018 */
        /* <DEDUP_REMOVED lines=30> */
.L_x_2597:
[----:B------:R-:W-:Y:S05]  /*23b0*/  @!P3 BRA `(.L_x_2596) ;  /* 0x0000000800e0b947 */ /* 0x000fea0003800000 */
[----:B0-----:R-:W-:-:S04]  /*23c0*/  PRMT R0, R15, 0x9910, RZ ;  /* 0x000099100f007816 */ /* 0x001fc800000000ff */
        /* <DEDUP_REMOVED lines=10> */
[----:B------:R-:W-:Y:S02]  /*2470*/  HADD2.F32 R66, -RZ, R12.H1_H1 ;  /* 0x3000000cff427230 */ /* 0x000fe40000004100 */
[--C-:B0-----:R-:W-:Y:S02]  /*2480*/  HADD2.F32 R59, -RZ, R4.reuse.H0_H0 ;  /* 0x20000004ff3b7230 */ /* 0x101fe40000004100 */
[----:B------:R-:W-:-:S03]  /*2490*/  HADD2.F32 R4, -RZ, R4.H1_H1 ;  /* 0x30000004ff047230 */ /* 0x000fc60000004100 */
[-C--:B------:R-:W-:Y:S01]  /*24a0*/  FFMA.FTZ R61, R0, R59.reuse, RZ ;  /* 0x0000003b003d7223 */ /* 0x080fe200000100ff */
[----:B------:R-:W-:Y:S02]  /*24b0*/  HADD2.F32 R0, -RZ, R48.H0_H0 ;  /* 0x20000030ff007230 */ /* 0x000fe40000004100 */
[----:B------:R-:W-:-:S03]  /*24c0*/  FFMA.FTZ R3, R3, R59, RZ ;  /* 0x0000003b03037223 */ /* 0x000fc600000100ff */
[-C--:B------:R-:W-:Y:S01]  /*24d0*/  FFMA.FTZ R61, R0, R4.reuse, R61 ;  /* 0x00000004003d7223 */ /* 0x080fe2000001003d */
[----:B------:R-:W-:Y:S01]  /*24e0*/  FFMA.FTZ R3, R60, R4, R3 ;  /* 0x000000043c037223 */ /* 0x000fe20000010003 */
[----:B------:R-:W-:Y:S02]  /*24f0*/  HADD2.F32 R0, -RZ, R47.H0_H0 ;  /* 0x2000002fff007230 */ /* 0x000fe40000004100 */
[----:B------:R-:W-:-:S05]  /*2500*/  HADD2.F32 R60, -RZ, R5.H0_H0 ;  /* 0x20000005ff3c7230 */ /* 0x000fca0000004100 */
[-C--:B------:R-:W-:Y:S01]  /*2510*/  FFMA.FTZ R0, R0, R60.reuse, R61 ;  /* 0x0000003c00007223 */ /* 0x080fe2000001003d */
[----:B------:R-:W-:Y:S02]  /*2520*/  HADD2.F32 R61, -RZ, R5.H1_H1 ;  /* 0x30000005ff3d7230 */ /* 0x000fe40000004100 */
[----:B------:R-:W-:Y:S01]  /*2530*/  FFMA.FTZ R62, R62, R60, R3 ;  /* 0x0000003c3e3e7223 */ /* 0x000fe20000010003 */
[----:B------:R-:W-:Y:S02]  /*2540*/  HADD2.F32 R5, -RZ, R45.H0_H0 ;  /* 0x2000002dff057230 */ /* 0x000fe40000004100 */
[----:B------:R-:W-:-:S03]  /*2550*/  HADD2.F32 R3, -RZ, R46.H0_H0 ;  /* 0x2000002eff037230 */ /* 0x000fc60000004100 */
[-C--:B------:R-:W-:Y:S01]  /*2560*/  FFMA.FTZ R62, R5, R61.reuse, R62 ;  /* 0x0000003d053e7223 */ /* 0x080fe2000001003e */
[----:B-1----:R-:W-:Y:S02]  /*2570*/  HADD2.F32 R5, -RZ, R6.H0_H0 ;  /* 0x20000006ff057230 */ /* 0x002fe40000004100 */
[----:B------:R-:W-:Y:S01]  /*2580*/  FFMA.FTZ R0, R3, R61, R0 ;  /* 0x0000003d03007223 */ /* 0x000fe20000010000 */
[----:B------:R-:W-:Y:S02]  /*2590*/  HADD2.F32 R3, -RZ, R34.H0_H0 ;  /* 0x20000022ff037230 */ /* 0x000fe40000004100 */
[-C--:B------:R-:W-:Y:S01]  /*25a0*/  FFMA.FTZ R63, R63, R5.reuse, R62 ;  /* 0x000000053f3f7223 */ /* 0x080fe2000001003e */
[----:B------:R-:W-:Y:S02]  /*25b0*/  HADD2.F32 R62, -RZ, R6.H1_H1 ;  /* 0x30000006ff3e7230 */ /* 0x000fe40000004100 */
[----:B------:R-:W-:Y:S01]  /*25c0*/  FFMA.FTZ R3, R3, R5, R0 ;  /* 0x0000000503037223 */ /* 0x000fe20000010000 */
[----:B------:R-:W-:-:S02]  /*25d0*/  HADD2.F32 R0, -RZ, R55.H0_H0 ;  /* 0x20000037ff007230 */ /* 0x000fc40000004100 */
[----:B------:R-:W-:-:S03]  /*25e0*/  HADD2.F32 R6, -RZ, R56.H0_H0 ;  /* 0x20000038ff067230 */ /* 0x000fc60000004100 */
[-C--:B------:R-:W-:Y:S01]  /*25f0*/  FFMA.FTZ R3, R0, R62.reuse, R3 ;  /* 0x0000003e00037223 */ /* 0x080fe20000010003 */
[----:B------:R-:W-:Y:S02]  /*2600*/  HADD2.F32 R0, -RZ, R8.H0_H0 ;  /* 0x20000008ff007230 */ /* 0x000fe40000004100 */
[----:B------:R-:W-:Y:S01]  /*2610*/  FFMA.FTZ R63, R6, R62, R63 ;  /* 0x0000003e063f7223 */ /* 0x000fe2000001003f */
[--C-:B------:R-:W-:Y:S02]  /*2620*/  HADD2.F32 R6, -RZ, R7.reuse.H0_H0 ;  /* 0x20000007ff067230 */ /* 0x100fe40000004100 */
[----:B------:R-:W-:-:S03]  /*2630*/  HADD2.F32 R7, -RZ, R7.H1_H1 ;  /* 0x30000007ff077230 */ /* 0x000fc60000004100 */
[-C--:B------:R-:W-:Y:S01]  /*2640*/  FFMA.FTZ R0, R0, R6.reuse, R3 ;  /* 0x0000000600007223 */ /* 0x080fe20000010003 */
[----:B------:R-:W-:Y:S02]  /*2650*/  HADD2.F32 R3, -RZ, R42.H0_H0 ;  /* 0x2000002aff037230 */ /* 0x000fe40000004100 */
[----:B------:R-:W-:Y:S01]  /*2660*/  FFMA.FTZ R64, R64, R6, R63 ;  /* 0x0000000640407223 */ /* 0x000fe2000001003f */
[----:B------:R-:W-:Y:S02]  /*2670*/  HADD2.F32 R63, -RZ, R41.H0_H0 ;  /* 0x20000029ff3f7230 */ /* 0x000fe40000004100 */
[-C--:B------:R-:W-:Y:S01]  /*2680*/  FFMA.FTZ R0, R3, R7.reuse, R0 ;  /* 0x0000000703007223 */ /* 0x080fe20000010000 */
[----:B------:R-:W-:Y:S02]  /*2690*/  HADD2.F32 R3, -RZ, R12.H0_H0 ;  /* 0x2000000cff037230 */ /* 0x000fe40000004100 */
[----:B------:R-:W-:-:S03]  /*26a0*/  FFMA.FTZ R63, R63, R7, R64 ;  /* 0x000000073f3f7223 */ /* 0x000fc60000010040 */
[----:B------:R-:W-:Y:S01]  /*26b0*/  FMUL.FTZ R64, R3, R0 ;  /* 0x0000000003407220 */ /* 0x000fe20000410000 */
[----:B------:R-:W-:Y:S02]  /*26c0*/  HADD2.F32 R0, -RZ, R36.H0_H0 ;  /* 0x20000024ff007230 */ /* 0x000fe40000004100 */
[----:B------:R-:W-:Y:S01]  /*26d0*/  FMUL.FTZ R63, R66, R63 ;  /* 0x0000003f423f7220 */ /* 0x000fe20000410000 */
[----:B------:R-:W-:Y:S01]  /*26e0*/  HADD2.F32 R3, -RZ, R35.H0_H0 ;  /* 0x20000023ff037230 */ /* 0x000fe20000004100 */
[----:B------:R-:W-:Y:S01]  /*26f0*/  F2FP.F16.F32.PACK_AB R64, RZ, R64 ;  /* 0x00000040ff40723e */ /* 0x000fe200000000ff */
[-C--:B------:R-:W-:Y:S01]  /*2700*/  FFMA.FTZ R65, R0, R59.reuse, RZ ;  /* 0x0000003b00417223 */ /* 0x080fe200000100ff */
[----:B------:R-:W-:Y:S02]  /*2710*/  HADD2.F32 R0, -RZ, R52.H0_H0 ;  /* 0x20000034ff007230 */ /* 0x000fe40000004100 */
[----:B------:R-:W-:Y:S01]  /*2720*/  FFMA.FTZ R59, R3, R59, RZ ;  /* 0x0000003b033b7223 */ /* 0x000fe200000100ff */
[----:B------:R-:W-:-:S02]  /*2730*/  F2FP.F16.F32.PACK_AB R63, RZ, R63 ;  /* 0x0000003fff3f723e */ /* 0x000fc400000000ff */
[----:B------:R-:W-:Y:S01]  /*2740*/  FFMA.FTZ R3, R0, R4, R65 ;  /* 0x0000000400037223 */ /* 0x000fe20000010041 */
[----:B------:R-:W-:Y:S01]  /*2750*/  HADD2.F32 R0, -RZ, R54.H0_H0 ;  /* 0x20000036ff007230 */ /* 0x000fe20000004100 */
[----:B------:R-:W-:-:S04]  /*2760*/  PRMT R64, R64, 0x5410, R63 ;  /* 0x0000541040407816 */ /* 0x000fc8000000003f */
[----:B------:R-:W-:Y:S01]  /*2770*/  FFMA.FTZ R59, R0, R4, R59 ;  /* 0x00000004003b7223 */ /* 0x000fe2000001003b */
[----:B------:R-:W-:Y:S01]  /*2780*/  HADD2.F32 R0, -RZ, R51.H0_H0 ;  /* 0x20000033ff007230 */ /* 0x000fe20000004100 */
[----:B------:R-:W-:Y:S01]  /*2790*/  HFMA2.MMA R25, R64, 1, 1, R25 ;  /* 0x3c003c0040197835 */ /* 0x000fe20000000019 */
[----:B------:R-:W-:-:S03]  /*27a0*/  HADD2.F32 R4, -RZ, R53.H0_H0 ;  /* 0x20000035ff047230 */ /* 0x000fc60000004100 */
        /* <DEDUP_REMOVED lines=21> */
[--C-:B------:R-:W-:Y:S02]  /*2900*/  HADD2.F32 R3, -RZ, R13.reuse.H0_H0 ;  /* 0x2000000dff037230 */ /* 0x100fe40000004100 */
[----:B------:R-:W-:Y:S01]  /*2910*/  FFMA.FTZ R6, R5, R7, R6 ;  /* 0x0000000705067223 */ /* 0x000fe20000010006 */
[----:B------:R-:W-:-:S02]  /*2920*/  HADD2.F32 R5, -RZ, R13.H1_H1 ;  /* 0x3000000dff057230 */ /* 0x000fc40000004100 */
[----:B------:R-:W-:-:S03]  /*2930*/  FMUL.FTZ R0, R3, R0 ;  /* 0x0000000003007220 */ /* 0x000fc60000410000 */
[----:B------:R-:W-:Y:S02]  /*2940*/  FMUL.FTZ R6, R5, R6 ;  /* 0x0000000605067220 */ /* 0x000fe40000410000 */
[----:B------:R-:W-:-:S03]  /*2950*/  F2FP.F16.F32.PACK_AB R0, RZ, R0 ;  /* 0x00000000ff00723e */ /* 0x000fc600000000ff */
[----:B------:R-:W-:-:S04]  /*2960*/  F2FP.F16.F32.PACK_AB R6, RZ, R6 ;  /* 0x00000006ff06723e */ /* 0x000fc800000000ff */
[----:B------:R-:W-:-:S05]  /*2970*/  PRMT R0, R0, 0x5410, R6 ;  /* 0x0000541000007816 */ /* 0x000fca0000000006 */
[----:B------:R-:W-:-:S07]  /*2980*/  HADD2 R22, R0, R22 ;  /* 0x0000001600167230 */ /* 0x000fce0000000000 */
.L_x_2598:
        /* <DEDUP_REMOVED lines=30> */
[-C--:B------:R-:W-:Y:S01]  /*2b70*/  FFMA.FTZ R61, R52, R4.reuse, R61 ;  /* 0x00000004343d7223 */ /* 0x080fe2000001003d */
[----:B------:R-:W-:Y:S01]  /*2b80*/  FFMA.FTZ R35, R54, R4, R35 ;  /* 0x0000000436237223 */ /* 0x000fe20000010023 */
[-C--:B------:R-:W-:Y:S01]  /*2b90*/  FFMA.FTZ R4, R36, R0.reuse, R59 ;  /* 0x0000000024047223 */ /* 0x080fe2000001003b */
[-C--:B------:R-:W-:Y:S01]  /*2ba0*/  FFMA.FTZ R36, R38, R0.reuse, R37 ;  /* 0x0000000026247223 */ /* 0x080fe20000010025 */
[-C--:B------:R-:W-:Y:S01]  /*2bb0*/  FFMA.FTZ R38, R48, R0.reuse, R61 ;  /* 0x0000000030267223 */ /* 0x080fe2000001003d */
[----:B------:R-:W-:Y:S02]  /*2bc0*/  HADD2.F32 R48, -RZ, R53.H0_H0 ;  /* 0x20000035ff307230 */ /* 0x000fe40000004100 */
[----:B------:R-:W-:Y:S02]  /*2bd0*/  HADD2.F32 R5, -RZ, R5.H1_H1 ;  /* 0x30000005ff057230 */ /* 0x000fe40000004100 */
[----:B------:R-:W-:Y:S02]  /*2be0*/  HADD2.F32 R3, -RZ, R46.H0_H0 ;  /* 0x2000002eff037230 */ /* 0x000fe40000004100 */
[----:B------:R-:W-:Y:S01]  /*2bf0*/  FFMA.FTZ R0, R48, R0, R35 ;  /* 0x0000000030007223 */ /* 0x000fe20000010023 */
[----:B------:R-:W-:-:S02]  /*2c00*/  HADD2.F32 R37, -RZ, R44.H0_H0 ;  /* 0x2000002cff257230 */ /* 0x000fc40000004100 */
[-C--:B------:R-:W-:Y:S01]  /*2c10*/  FFMA.FTZ R36, R45, R5.reuse, R36 ;  /* 0x000000052d247223 */ /* 0x080fe20000010024 */
[----:B------:R-:W-:Y:S02]  /*2c20*/  HADD2.F32 R35, -RZ, R32.H0_H0 ;  /* 0x20000020ff237230 */ /* 0x000fe40000004100 */
[-C--:B------:R-:W-:Y:S01]  /*2c30*/  FFMA.FTZ R4, R3, R5.reuse, R4 ;  /* 0x0000000503047223 */ /* 0x080fe20000010004 */
[-C--:B------:R-:W-:Y:S01]  /*2c40*/  FFMA.FTZ R44, R43, R5.reuse, R0 ;  /* 0x000000052b2c7223 */ /* 0x080fe20000010000 */
[----:B------:R-:W-:Y:S01]  /*2c50*/  FFMA.FTZ R38, R37, R5, R38 ;  /* 0x0000000525267223 */ /* 0x000fe20000010026 */
[----:B-1----:R-:W-:Y:S02]  /*2c60*/  HADD2.F32 R3, -RZ, R6.H0_H0 ;  /* 0x20000006ff037230 */ /* 0x002fe40000004100 */
[----:B------:R-:W-:Y:S02]  /*2c70*/  HADD2.F32 R5, -RZ, R34.H0_H0 ;  /* 0x20000022ff057230 */ /* 0x000fe40000004100 */
[----:B------:R-:W-:-:S02]  /*2c80*/  HADD2.F32 R6, -RZ, R6.H1_H1 ;  /* 0x30000006ff067230 */ /* 0x000fc40000004100 */
[----:B------:R-:W-:Y:S02]  /*2c90*/  HADD2.F32 R32, -RZ, R55.H0_H0 ;  /* 0x20000037ff207230 */ /* 0x000fe40000004100 */
        /* <DEDUP_REMOVED lines=19> */
[----:B------:R-:W-:Y:S02]  /*2dd0*/  HADD2.F32 R9, -RZ, R40.H0_H0 ;  /* 0x20000028ff097230 */ /* 0x000fe40000004100 */
[----:B------:R-:W-:Y:S01]  /*2de0*/  FFMA.FTZ R4, R5, R7, R4 ;  /* 0x0000000705047223 */ /* 0x000fe20000010004 */
[--C-:B------:R-:W-:Y:S02]  /*2df0*/  HADD2.F32 R5, -RZ, R12.reuse.H1_H1 ;  /* 0x3000000cff057230 */ /* 0x100fe40000004100 */
[-C--:B------:R-:W-:Y:S01]  /*2e00*/  FFMA.FTZ R8, R8, R0.reuse, R33 ;  /* 0x0000000008087223 */ /* 0x080fe20000010021 */
[----:B------:R-:W-:Y:S01]  /*2e10*/  FFMA.FTZ R0, R58, R0, R3 ;  /* 0x000000003a007223 */ /* 0x000fe20000010003 */
[----:B------:R-:W-:-:S02]  /*2e20*/  HADD2.F32 R3, -RZ, R12.H0_H0 ;  /* 0x2000000cff037230 */ /* 0x000fc40000004100 */
        /* <DEDUP_REMOVED lines=17> */
.L_x_2596:
[----:B0-----:R-:W-:-:S05]  /*2f40*/  MOV R3, UR5 ;  /* 0x0000000500037c02 */ /* 0x001fca0008000f00 */
[----:B------:R-:W-:-:S05]  /*2f50*/  IMAD.WIDE R30, R3, 0x8, R30 ;  /* 0x00000008031e7825 */ /* 0x000fca00078e021e */
        /* <DEDUP_REMOVED lines=9> */
[----:B------:R-:W-:-:S02]  /*2ff0*/  LOP3.LUT R3, R5, 0xff, RZ, 0xc0, !PT ;  /* 0x000000ff05037812 */ /* 0x000fc400078ec0ff */
[----:B------:R-:W-:Y:S02]  /*3000*/  LEA.HI R42, R4, 0xffffff80, RZ, 0x8 ;  /* 0xffffff80042a7811 */ /* 0x000fe400078f40ff */
[----:B------:R-:W-:Y:S02]  /*3010*/  IADD3 R3, R3, -0x80, RZ ;  /* 0xffffff8003037810 */ /* 0x000fe40007ffe0ff */
[----:B------:R-:W-:Y:S01]  /*3020*/  LOP3.LUT R32, R7, 0xff, RZ, 0xc0, !PT ;  /* 0x000000ff07207812 */ /* 0x000fe200078ec0ff */
[----:B------:R-:W4:Y:S01]  /*3030*/  I2F.F16 R36, R27 ;  /* 0x0000001b00247306 */ /* 0x000f220000200c00 */
[--C-:B-1----:R-:W-:Y:S02]  /*3040*/  SHF.R.U32.HI R0, RZ, 0x8, R4.reuse ;  /* 0x00000008ff007819 */ /* 0x102fe40000011604 */
[----:B------:R-:W-:Y:S02]  /*3050*/  SHF.R.U32.HI R4, RZ, 0x10, R4 ;  /* 0x00000010ff047819 */ /* 0x000fe40000011604 */
[----:B------:R-:W-:-:S02]  /*3060*/  LOP3.LUT R0, R0, 0xff, RZ, 0xc0, !PT ;  /* 0x000000ff00007812 */ /* 0x000fc400078ec0ff */
[----:B------:R-:W-:Y:S01]  /*3070*/  LOP3.LUT R4, R4, 0xff, RZ, 0xc0, !PT ;  /* 0x000000ff04047812 */ /* 0x000fe200078ec0ff */
[----:B------:R1:W0:Y:S01]  /*3080*/  I2F.F16 R37, R3 ;  /* 0x0000000300257306 */ /* 0x0002220000200c00 */
[----:B------:R-:W-:Y:S02]  /*3090*/  IADD3 R0, R0, -0x80, RZ ;  /* 0xffffff8000007810 */ /* 0x000fe40007ffe0ff */
[----:B------:R-:W-:Y:S02]  /*30a0*/  IADD3 R4, R4, -0x80, RZ ;  /* 0xffffff8004047810 */ /* 0x000fe40007ffe0ff */
[----:B------:R-:W-:Y:S02]  /*30b0*/  IADD3 R35, R32, -0x80, RZ ;  /* 0xffffff8020237810 */ /* 0x000fe40007ffe0ff */
[----:B------:R-:W-:Y:S01]  /*30c0*/  LEA.HI R41, R5, 0xffffff80, RZ, 0x8 ;  /* 0xffffff8005297811 */ /* 0x000fe200078f40ff */
[----:B------:R-:W0:Y:S01]  /*30d0*/  I2F.F16 R44, R0 ;  /* 0x00000000002c7306 */ /* 0x000e220000200c00 */
[----:B-1----:R-:W-:-:S02]  /*30e0*/  SHF.R.U32.HI R3, RZ, 0x8, R5 ;  /* 0x00000008ff037819 */ /* 0x002fc40000011605 */
[----:B------:R-:W-:Y:S02]  /*30f0*/  LEA.HI R40, R6, 0xffffff80, RZ, 0x8 ;  /* 0xffffff8006287811 */ /* 0x000fe400078f40ff */
[----:B------:R-:W-:Y:S02]  /*3100*/  LOP3.LUT R3, R3, 0xff, RZ, 0xc0, !PT ;  /* 0x000000ff03037812 */ /* 0x000fe400078ec0ff */
[----:B------:R-:W-:Y:S01]  /*3110*/  LEA.HI R39, R7, 0xffffff80, RZ, 0x8 ;  /* 0xffffff8007277811 */ /* 0x000fe200078f40ff */
[----:B------:R-:W1:Y:S01]  /*3120*/  I2F.F16 R43, R4 ;  /* 0x00000004002b7306 */ /* 0x000e620000200c00 */
[----:B------:R-:W-:Y:S02]  /*3130*/  IADD3 R3, R3, -0x80, RZ ;  /* 0xffffff8003037810 */ /* 0x000fe40007ffe0ff */
[----:B------:R-:W-:Y:S02]  /*3140*/  SHF.R.U32.HI R5, RZ, 0x10, R5 ;  /* 0x00000010ff057819 */ /* 0x000fe40000011605 */
[----:B------:R-:W-:-:S02]  /*3150*/  ISETP.GE.AND P3, PT, R17, 0x2, PT ;  /* 0x000000021100780c */ /* 0x000fc40003f66270 */
[----:B------:R-:W-:Y:S01]  /*3160*/  LOP3.LUT R5, R5, 0xff, RZ, 0xc0, !PT ;  /* 0x000000ff05057812 */ /* 0x000fe200078ec0ff */
[----:B------:R3:W0:Y:S03]  /*3170*/  I2F.F16 R46, R3 ;  /* 0x00000003002e7306 */ /* 0x0006260000200c00 */
[----:B------:R-:W-:-:S05]  /*3180*/  IADD3 R5, R5, -0x80, RZ ;  /* 0xffffff8005057810 */ /* 0x000fca0007ffe0ff */
[----:B------:R-:W0:Y:S08]  /*3190*/  I2F.F16 R42, R42 ;  /* 0x0000002a002a7306 */ /* 0x000e300000200c00 */
[----:B------:R-:W0:Y:S08]  /*31a0*/  I2F.F16 R41, R41 ;  /* 0x0000002900297306 */ /* 0x000e300000200c00 */
[----:B------:R-:W0:Y:S08]  /*31b0*/  I2F.F16 R40, R40 ;  /* 0x0000002800287306 */ /* 0x000e300000200c00 */
[----:B------:R-:W0:Y:S08]  /*31c0*/  I2F.F16 R39, R39 ;  /* 0x0000002700277306 */ /* 0x000e300000200c00 */
[----:B------:R-:W0:Y:S01]  /*31d0*/  I2F.F16 R35, R35 ;  /* 0x0000002300237306 */ /* 0x000e220000200c00 */
[----:B--2---:R-:W-:-:S02]  /*31e0*/  LEA.HI R45, R11, 0xffffff80, RZ, 0x8 ;  /* 0xffffff800b2d7811 */ /* 0x004fc400078f40ff */
[----:B---3--:R-:W-:-:S05]  /*31f0*/  LOP3.LUT R3, R9, 0xff, RZ, 0xc0, !PT ;  /* 0x000000ff09037812 */ /* 0x008fca00078ec0ff */
[----:B------:R2:W3:Y:S01]  /*3200*/  I2F.F16 R27, R45 ;  /* 0x0000002d001b7306 */ /* 0x0004e20000200c00 */
[----:B------:R-:W-:Y:S02]  /*3210*/  LOP3.LUT R4, R11, 0xff, RZ, 0xc0, !PT ;  /* 0x000000ff0b047812 */ /* 0x000fe400078ec0ff */
[----:B------:R-:W-:Y:S02]  /*3220*/  IADD3 R51, R3, -0x80, RZ ;  /* 0xffffff8003337810 */ /* 0x000fe40007ffe0ff */
[----:B------:R-:W-:Y:S02]  /*3230*/  LOP3.LUT R3, R10, 0xff, RZ, 0xc0, !PT ;  /* 0x000000ff0a037812 */ /* 0x000fe400078ec0ff */
[----:B------:R-:W-:Y:S02]  /*3240*/  IADD3 R4, R4, -0x80, RZ ;  /* 0xffffff8004047810 */ /* 0x000fe40007ffe0ff */
[----:B--2---:R-:W-:Y:S01]  /*3250*/  SHF.R.U32.HI R45, RZ, 0x8, R6 ;  /* 0x00000008ff2d7819 */ /* 0x004fe20000011606 */
[----:B------:R-:W2:Y:S01]  /*3260*/  I2F.F16 R51, R51 ;  /* 0x0000003300337306 */ /* 0x000ea20000200c00 */
[----:B------:R-:W-:-:S02]  /*3270*/  IADD3 R50, R3, -0x80, RZ ;  /* 0xffffff8003327810 */ /* 0x000fc40007ffe0ff */
[----:B------:R-:W-:Y:S02]  /*3280*/  LOP3.LUT R0, R45, 0xff, RZ, 0xc0, !PT ;  /* 0x000000ff2d007812 */ /* 0x000fe400078ec0ff */
[----:B------:R-:W-:Y:S02]  /*3290*/  SHF.R.U32.HI R3, RZ, 0x8, R8 ;  /* 0x00000008ff037819 */ /* 0x000fe40000011608 */
[----:B------:R-:W-:Y:S01]  /*32a0*/  IADD3 R48, R0, -0x80, RZ ;  /* 0xffffff8000307810 */ /* 0x000fe20007ffe0ff */
[----:B------:R4:W0:Y:S01]  /*32b0*/  I2F.F16 R49, R4 ;  /* 0x0000000400317306 */ /* 0x0008220000200c00 */
[----:B------:R-:W-:Y:S02]  /*32c0*/  SHF.R.U32.HI R0, RZ, 0x8, R7 ;  /* 0x00000008ff007819 */ /* 0x000fe40000011607 */
[----:B------:R-:W-:Y:S02]  /*32d0*/  LOP3.LUT R3, R3, 0xff, RZ, 0xc0, !PT ;  /* 0x000000ff03037812 */ /* 0x000fe400078ec0ff */
[----:B------:R-:W-:-:S02]  /*32e0*/  LOP3.LUT R0, R0, 0xff, RZ, 0xc0, !PT ;  /* 0x000000ff00007812 */ /* 0x000fc400078ec0ff */
[----:B------:R-:W-:Y:S01]  /*32f0*/  IADD3 R3, R3, -0x80, RZ ;  /* 0xffffff8003037810 */ /* 0x000fe20007ffe0ff */
[----:B------:R-:W0:Y:S01]  /*3300*/  I2F.F16 R45, R5 ;  /* 0x00000005002d7306 */ /* 0x000e220000200c00 */
[----:B------:R-:W-:Y:S02]  /*3310*/  IADD3 R54, R0, -0x80, RZ ;  /* 0xffffff8000367810 */ /* 0x000fe40007ffe0ff */
[C---:B------:R-:W-:Y:S02]  /*3320*/  LOP3.LUT R0, R8.reuse, 0xff, RZ, 0xc0, !PT ;  /* 0x000000ff08007812 */ /* 0x040fe400078ec0ff */
[----:B------:R-:W-:Y:S02]  /*3330*/  LEA.HI R34, R8, 0xffffff80, RZ, 0x8 ;  /* 0xffffff8008227811 */ /* 0x000fe400078f40ff */
[----:B------:R-:W-:Y:S01]  /*3340*/  IADD3 R0, R0, -0x80, RZ ;  /* 0xffffff8000007810 */ /* 0x000fe20007ffe0ff */
[----:B------:R1:W0:Y:S01]  /*3350*/  I2F.F16 R55, R3 ;  /* 0x0000000300377306 */ /* 0x0002220000200c00 */
[----:B------:R-:W-:-:S02]  /*3360*/  LEA.HI R33, R9, 0xffffff80, RZ, 0x8 ;  /* 0xffffff8009217811 */ /* 0x000fc400078f40ff */
[----:B------:R-:W-:Y:S02]  /*3370*/  LEA.HI R32, R10, 0xffffff80, RZ, 0x8 ;  /* 0xffffff800a207811 */ /* 0x000fe400078f40ff */
[----:B----4-:R-:W-:Y:S02]  /*3380*/  SHF.R.U32.HI R4, RZ, 0x8, R10 ;  /* 0x00000008ff047819 */ /* 0x010fe4000001160a */
[----:B------:R-:W-:Y:S01]  /*3390*/  SHF.R.U32.HI R8, RZ, 0x10, R8 ;  /* 0x00000010ff087819 */ /* 0x000fe20000011608 */
[----:B------:R4:W0:Y:S01]  /*33a0*/  I2F.F16 R52, R0 ;  /* 0x0000000000347306 */ /* 0x0008220000200c00 */
[----:B------:R-:W-:Y:S02]  /*33b0*/  SHF.R.U32.HI R10, RZ, 0x10, R10 ;  /* 0x00000010ff0a7819 */ /* 0x000fe4000001160a */
[----:B-1----:R-:W-:Y:S02]  /*33c0*/  SHF.R.U32.HI R3, RZ, 0x8, R11 ;  /* 0x00000008ff037819 */ /* 0x002fe4000001160b */
[----:B------:R-:W-:-:S02]  /*33d0*/  SHF.R.U32.HI R6, RZ, 0x10, R6 ;  /* 0x00000010ff067819 */ /* 0x000fc40000011606 */
[----:B------:R-:W-:Y:S01]  /*33e0*/  SHF.R.U32.HI R7, RZ, 0x10, R7 ;  /* 0x00000010ff077819 */ /* 0x000fe20000011607 */
[----:B------:R-:W1:Y:S01]  /*33f0*/  I2F.F16 R34, R34 ;  /* 0x0000002200227306 */ /* 0x000e620000200c00 */
[--C-:B----4-:R-:W-:Y:S02]  /*3400*/  SHF.R.U32.HI R0, RZ, 0x8, R9.reuse ;  /* 0x00000008ff007819 */ /* 0x110fe40000011609 */
[----:B------:R-:W-:Y:S02]  /*3410*/  SHF.R.U32.HI R9, RZ, 0x10, R9 ;  /* 0x00000010ff097819 */ /* 0x000fe40000011609 */
[----:B------:R-:W-:Y:S02]  /*3420*/  LOP3.LUT R0, R0, 0xff, RZ, 0xc0, !PT ;  /* 0x000000ff00007812 */ /* 0x000fe400078ec0ff */
[----:B------:R-:W-:Y:S01]  /*3430*/  SHF.R.U32.HI R11, RZ, 0x10, R11 ;  /* 0x00000010ff0b7819 */ /* 0x000fe2000001160b */
[----:B------:R-:W4:Y:S01]  /*3440*/  I2F.F16 R33, R33 ;  /* 0x0000002100217306 */ /* 0x000f220000200c00 */
[----:B------:R-:W-:-:S02]  /*3450*/  IADD3 R0, R0, -0x80, RZ ;  /* 0xffffff8000007810 */ /* 0x000fc40007ffe0ff */
[----:B------:R-:W-:Y:S02]  /*3460*/  LOP3.LUT R8, R8, 0xff, RZ, 0xc0, !PT ;  /* 0x000000ff08087812 */ /* 0x000fe400078ec0ff */
[----:B------:R-:W-:Y:S02]  /*3470*/  LOP3.LUT R9, R9, 0xff, RZ, 0xc0, !PT ;  /* 0x000000ff09097812 */ /* 0x000fe400078ec0ff */
[----:B------:R-:W-:Y:S01]  /*3480*/  LOP3.LUT R10, R10, 0xff, RZ, 0xc0, !PT ;  /* 0x000000ff0a0a7812 */ /* 0x000fe200078ec0ff */
[----:B------:R3:W0:Y:S01]  /*3490*/  I2F.F16 R56, R0 ;  /* 0x0000000000387306 */ /* 0x0006220000200c00 */
[----:B------:R-:W-:Y:S02]  /*34a0*/  LOP3.LUT R6, R6, 0xff, RZ, 0xc0, !PT ;  /* 0x000000ff06067812 */ /* 0x000fe400078ec0ff */
[----:B------:R-:W-:Y:S02]  /*34b0*/  LOP3.LUT R7, R7, 0xff, RZ, 0xc0, !PT ;  /* 0x000000ff07077812 */ /* 0x000fe400078ec0ff */
[----:B------:R-:W-:-:S02]  /*34c0*/  LOP3.LUT R4, R4, 0xff, RZ, 0xc0, !PT ;  /* 0x000000ff04047812 */ /* 0x000fc400078ec0ff */
[----:B------:R-:W-:Y:S01]  /*34d0*/  LOP3.LUT R3, R3, 0xff, RZ, 0xc0, !PT ;  /* 0x000000ff03037812 */ /* 0x000fe200078ec0ff */
[----:B------:R-:W0:Y:S01]  /*34e0*/  I2F.F16 R32, R32 ;  /* 0x0000002000207306 */ /* 0x000e220000200c00 */
[----:B---3--:R-:W-:Y:S02]  /*34f0*/  PRMT R0, R16, 0x9910, RZ ;  /* 0x0000991010007816 */ /* 0x008fe400000000ff */
[----:B------:R-:W-:Y:S02]  /*3500*/  IADD3 R8, R8, -0x80, RZ ;  /* 0xffffff8008087810 */ /* 0x000fe40007ffe0ff */
[----:B------:R-:W-:Y:S02]  /*3510*/  ISETP.NE.AND P2, PT, R0, RZ, PT ;  /* 0x000000ff0000720c */ /* 0x000fe40003f45270 */
[----:B------:R-:W-:Y:S01]  /*3520*/  LOP3.LUT R0, R11, 0xff, RZ, 0xc0, !PT ;  /* 0x000000ff0b007812 */ /* 0x000fe200078ec0ff */
[----:B------:R-:W3:Y:S01]  /*3530*/  I2F.F16 R48, R48 ;  /* 0x0000003000307306 */ /* 0x000ee20000200c00 */
[----:B------:R-:W-:-:S02]  /*3540*/  IADD3 R9, R9, -0x80, RZ ;  /* 0xffffff8009097810 */ /* 0x000fc40007ffe0ff */
[----:B------:R-:W-:Y:S02]  /*3550*/  IADD3 R10, R10, -0x80, RZ ;  /* 0xffffff800a0a7810 */ /* 0x000fe40007ffe0ff */
[----:B------:R-:W-:Y:S02]  /*3560*/  IADD3 R6, R6, -0x80, RZ ;  /* 0xffffff8006067810 */ /* 0x000fe40007ffe0ff */
[----:B------:R-:W-:Y:S01]  /*3570*/  IADD3 R7, R7, -0x80, RZ ;  /* 0xffffff8007077810 */ /* 0x000fe20007ffe0ff */
[----:B------:R-:W0:Y:S01]  /*3580*/  I2F.F16 R54, R54 ;  /* 0x0000003600367306 */ /* 0x000e220000200c00 */
[----:B------:R-:W-:Y:S02]  /*3590*/  IADD3 R4, R4, -0x80, RZ ;  /* 0xffffff8004047810 */ /* 0x000fe40007ffe0ff */
[----:B------:R-:W-:Y:S02]  /*35a0*/  IADD3 R3, R3, -0x80, RZ ;  /* 0xffffff8003037810 */ /* 0x000fe40007ffe0ff */
[----:B------:R-:W-:-:S03]  /*35b0*/  IADD3 R0, R0, -0x80, RZ ;  /* 0xffffff8000007810 */ /* 0x000fc60007ffe0ff */
[----:B------:R0:W0:Y:S08]  /*35c0*/  I2F.F16 R47, R6 ;  /* 0x00000006002f7306 */ /* 0x0000300000200c00 */
[----:B------:R0:W0:Y:S08]  /*35d0*/  I2F.F16 R53, R7 ;  /* 0x0000000700357306 */ /* 0x0000300000200c00 */
        /* <DEDUP_REMOVED lines=12> */
[----:B------:R-:W-:Y:S02]  /*36a0*/  HADD2.F32 R65, -RZ, R12.H1_H1 ;  /* 0x3000000cff417230 */ /* 0x000fe40000004100 */
[----:B------:R-:W-:Y:S02]  /*36b0*/  HADD2.F32 R67, -RZ, R53.H0_H0 ;  /* 0x20000035ff437230 */ /* 0x000fe40000004100 */
[--C-:B0-----:R-:W-:Y:S02]  /*36c0*/  HADD2.F32 R0, -RZ, R4.reuse.H0_H0 ;  /* 0x20000004ff007230 */ /* 0x101fe40000004100 */
[----:B------:R-:W-:-:S03]  /*36d0*/  HADD2.F32 R4, -RZ, R4.H1_H1 ;  /* 0x30000004ff047230 */ /* 0x000fc60000004100 */
[----:B------:R-:W-:Y:S01]  /*36e0*/  FFMA.FTZ R60, R3, R0, RZ ;  /* 0x00000000033c7223 */ /* 0x000fe200000100ff */
[----:B------:R-:W-:Y:S01]  /*36f0*/  FFMA.FTZ R61, R0, R59, RZ ;  /* 0x0000003b003d7223 */ /* 0x000fe200000100ff */
[----:B------:R-:W-:Y:S02]  /*3700*/  HADD2.F32 R3, -RZ, R44.H0_H0 ;  /* 0x2000002cff037230 */ /* 0x000fe40000004100 */
[----:B------:R-:W-:-:S03]  /*3710*/  HADD2.F32 R59, -RZ, R46.H0_H0 ;  /* 0x2000002eff3b7230 */ /* 0x000fc60000004100 */
[----:B------:R-:W-:Y:S01]  /*3720*/  FFMA.FTZ R60, R3, R4, R60 ;  /* 0x00000004033c7223 */ /* 0x000fe2000001003c */
[----:B------:R-:W-:Y:S02]  /*3730*/  HADD2.F32 R3, -RZ, R43.H0_H0 ;  /* 0x2000002bff037230 */ /* 0x000fe40000004100 */
[----:B------:R-:W-:Y:S01]  /*3740*/  FFMA.FTZ R64, R4, R59, R61 ;  /* 0x0000003b04407223 */ /* 0x000fe2000001003d */
[----:B------:R-:W-:Y:S02]  /*3750*/  HADD2.F32 R59, -RZ, R5.H0_H0 ;  /* 0x20000005ff3b7230 */ /* 0x000fe40000004100 */
        /* <DEDUP_REMOVED lines=26> */
[----:B------:R-:W-:-:S03]  /*3900*/  FFMA.FTZ R3, R3, R7, R62 ;  /* 0x0000000703037223 */ /* 0x000fc6000001003e */
[----:B------:R-:W-:Y:S01]  /*3910*/  FFMA.FTZ R62, R7, R64, R66 ;  /* 0x00000040073e7223 */ /* 0x000fe20000010042 */
[----:B------:R-:W-:-:S03]  /*3920*/  HADD2.F32 R64, -RZ, R12.H0_H0 ;  /* 0x2000000cff407230 */ /* 0x000fc60000004100 */
[----:B------:R-:W-:Y:S01]  /*3930*/  FMUL.FTZ R62, R65, R62 ;  /* 0x0000003e413e7220 */ /* 0x000fe20000410000 */
[----:B------:R-:W-:Y:S02]  /*3940*/  HADD2.F32 R65, -RZ, R36.H0_H0 ;  /* 0x20000024ff417230 */ /* 0x000fe40000004100 */
[----:B------:R-:W-:Y:S01]  /*3950*/  FMUL.FTZ R63, R64, R3 ;  /* 0x00000003403f7220 */ /* 0x000fe20000410000 */
[----:B------:R-:W-:Y:S01]  /*3960*/  HADD2.F32 R3, -RZ, R35.H0_H0 ;  /* 0x20000023ff037230 */ /* 0x000fe20000004100 */
[----:B------:R-:W-:Y:S01]  /*3970*/  F2FP.F16.F32.PACK_AB R62, RZ, R62 ;  /* 0x0000003eff3e723e */ /* 0x000fe200000000ff */
[C---:B------:R-:W-:Y:S02]  /*3980*/  FFMA.FTZ R65, R0.reuse, R65, RZ ;  /* 0x0000004100417223 */ /* 0x040fe400000100ff */
[----:B------:R-:W-:Y:S01]  /*3990*/  F2FP.F16.F32.PACK_AB R63, RZ, R63 ;  /* 0x0000003fff3f723e */ /* 0x000fe200000000ff */
[----:B------:R-:W-:Y:S01]  /*39a0*/  FFMA.FTZ R64, R0, R3, RZ ;  /* 0x0000000300407223 */ /* 0x000fe200000100ff */
[----:B------:R-:W-:-:S02]  /*39b0*/  HADD2.F32 R3, -RZ, R48.H0_H0 ;  /* 0x20000030ff037230 */ /* 0x000fc40000004100 */
[----:B------:R-:W-:-:S03]  /*39c0*/  PRMT R63, R63, 0x5410, R62 ;  /* 0x000054103f3f7816 */ /* 0x000fc6000000003e */
[----:B------:R-:W-:Y:S01]  /*39d0*/  FFMA.FTZ R0, R4, R3, R65 ;  /* 0x0000000304007223 */ /* 0x000fe20000010041 */
[----:B------:R-:W-:Y:S02]  /*39e0*/  HADD2.F32 R3, -RZ, R54.H0_H0 ;  /* 0x20000036ff037230 */ /* 0x000fe40000004100 */
[----:B------:R-:W-:-:S03]  /*39f0*/  HFMA2.MMA R24, R63, 1, 1, R24 ;  /* 0x3c003c003f187835 */ /* 0x000fc60000000018 */
[----:B------:R-:W-:Y:S01]  /*3a00*/  FFMA.FTZ R64, R4, R3, R64 ;  /* 0x0000000304407223 */ /* 0x000fe20000010040 */
        /* <DEDUP_REMOVED lines=31> */
.L_x_2600:
        /* <DEDUP_REMOVED lines=94> */
.L_x_2601:
        /* <DEDUP_REMOVED lines=91> */
.L_x_2599:
[----:B0-----:R-:W-:-:S05]  /*4790*/  MOV R3, UR5 ;  /* 0x0000000500037c02 */ /* 0x001fca0008000f00 */
[----:B------:R-:W-:-:S05]  /*47a0*/  IMAD.WIDE R30, R3, 0x8, R30 ;  /* 0x00000008031e7825 */ /* 0x000fca00078e021e */
        /* <DEDUP_REMOVED lines=202> */
.L_x_2603:
        /* <DEDUP_REMOVED lines=94> */
.L_x_2604:
        /* <DEDUP_REMOVED lines=91> */
.L_x_2602:
        /* <DEDUP_REMOVED lines=204> */
.L_x_2606:
        /* <DEDUP_REMOVED lines=94> */
.L_x_2607:
        /* <DEDUP_REMOVED lines=91> */
.L_x_2605:
[----:B------:R-:W-:Y:S01]  /*7830*/  IADD3 R19, R19, 0x20, RZ ;  /* 0x0000002013137810 */ /* 0x000fe20007ffe0ff */
[----:B------:R-:W-:Y:S01]  /*7840*/  UIADD3 UR4, UR4, 0x40, URZ ;  /* 0x0000004004047890 */ /* 0x000fe2000fffe03f */
[----:B0-----:R-:W-:Y:S02]  /*7850*/  MOV R3, UR5 ;  /* 0x0000000500037c02 */ /* 0x001fe40008000f00 */
[C---:B------:R-:W-:Y:S02]  /*7860*/  ISETP.GE.AND P2, PT, R19.reuse, UR6, PT ;  /* 0x0000000613007c0c */ /* 0x040fe4000bf46270 */
[----:B------:R-:W-:Y:S01]  /*7870*/  ISETP.LT.AND P3, PT, R19, R18, PT ;  /* 0x000000121300720c */ /* 0x000fe20003f61270 */
[----:B------:R-:W-:Y:S01]  /*7880*/  IMAD.WIDE R28, R3, 0x8, R28 ;  /* 0x00000008031c7825 */ /* 0x000fe200078e021c */
[----:B-----5:R-:W-:-:S05]  /*7890*/  MOV R5, UR5 ;  /* 0x0000000500057c02 */ /* 0x020fca0008000f00 */
[----:B------:R-:W-:-:S06]  /*78a0*/  IMAD.WIDE R30, R5, 0x8, R30 ;  /* 0x00000008051e7825 */ /* 0x000fcc00078e021e */
[----:B------:R-:W-:Y:S05]  /*78b0*/  @!P2 BRA P3, `(.L_x_2608) ;  /* 0xffffff9c0064a947 */ /* 0x000fea000183ffff */
.L_x_2595:
[----:B------:R-:W-:Y:S05]  /*78c0*/  @!P1 EXIT ;  /* 0x000000000000994d */ /* 0x000fea0003800000 */
[----:B------:R-:W0:Y:S01]  /*78d0*/  S2R R0, SR_CTAID.X ;  /* 0x0000000000007919 */ /* 0x000e220000002500 */
[----:B------:R-:W1:Y:S01]  /*78e0*/  S2UR UR4, SR_CTAID.Y ;  /* 0x00000000000479c3 */ /* 0x000e620000002600 */
[----:B------:R-:W-:Y:S01]  /*78f0*/  HMUL2 R9, R24, R16.H0_H0 ;  /* 0x2000001018097232 */ /* 0x000fe20000000000 */
[----:B------:R-:W0:Y:S06]  /*7900*/  S2R R5, SR_TID.X ;  /* 0x0000000000057919 */ /* 0x000e2c0000002100 */
[----:B------:R-:W2:Y:S01]  /*7910*/  LDC.64 R2, c[0x0][0x230] ;  /* 0x00008c00ff027b82 */ /* 0x000ea20000000a00 */
[----:B-1----:R-:W-:-:S06]  /*7920*/  UIMAD UR4, UR4, 0x3, URZ ;  /* 0x00000003040478a4 */ /* 0x002fcc000f8e023f */
[----:B------:R-:W-:Y:S02]  /*7930*/  MOV R11, UR4 ;  /* 0x00000004000b7c02 */ /* 0x000fe40008000f00 */
        /* <DEDUP_REMOVED lines=12> */
.L_x_2612:
[----:B------:R-:W0:Y:S02]  /*7a00*/  LDS R4, [R0] ;  /* 0x0000000000047984 */ /* 0x000e240000000800 */
[----:B0-----:R-:W-:-:S10]  /*7a10*/  HFMA2.MMA R5, R4, 1, 1, R9 ;  /* 0x3c003c0004057835 */ /* 0x001fd40000000009 */
[----:B------:R-:W0:Y:S02]  /*7a20*/  ATOMS.CAST.SPIN R5, [R0], R4, R5 ;  /* 0x000000040005738d */ /* 0x000e240001800005 */
[----:B0-----:R-:W-:-:S13]  /*7a30*/  ISETP.EQ.U32.AND P0, PT, R5, 0x1, PT ;  /* 0x000000010500780c */ /* 0x001fda0003f02070 */
[----:B------:R-:W-:Y:S05]  /*7a40*/  @!P0 BRA `(.L_x_2612) ;  /* 0xfffffffc00ec8947 */ /* 0x000fea000383ffff */
[----:B------:R-:W-:Y:S05]  /*7a50*/  BRA `(.L_x_2610) ;  /* 0x00000000000c7947 */ /* 0x000fea0003800000 */
.L_x_2611:
[----:B------:R-:W2:Y:S02]  /*7a60*/  LD.E R0, desc[UR8][R6.64] ;  /* 0x0000000806007980 */ /* 0x000ea4000c101900 */
[----:B--2---:R-:W-:-:S05]  /*7a70*/  IADD3 R5, R9, R0, RZ ;  /* 0x0000000009057210 */ /* 0x004fca0007ffe0ff */
[----:B------:R0:W-:Y:S02]  /*7a80*/  ST.E desc[UR8][R6.64], R5 ;  /* 0x0000000506007985 */ /* 0x0001e4000c101908 */
.L_x_2610:
[----:B------:R-:W-:Y:S05]  /*7a90*/  BSYNC B0 ;  /* 0x0000000000007941 */ /* 0x000fea0003800000 */
.L_x_2609:
[----:B------:R1:W-:Y:S01]  /*7aa0*/  ATOM.E.ADD.F16x2.RN.STRONG.GPU P0, RZ, desc[UR8][R6.64+0x4], R23 ;  /* 0x0000041706ff79a2 */ /* 0x0003e2000810e1c8 */
[----:B------:R-:W-:Y:S04]  /*7ab0*/  BSSY B0, `(.L_x_2613) ;  /* 0x000000f000007945 */ /* 0x000fe80003800000 */
[----:B-1----:R-:W-:Y:S05]  /*7ac0*/  @P0 BRA `(.L_x_2614) ;  /* 0x0000000000340947 */ /* 0x002fea0003800000 */
[----:B------:R-:W1:Y:S02]  /*7ad0*/  QSPC.E.S P0, RZ, [R6+0x4] ;  /* 0x0000040006ff73aa */ /* 0x000e640000000500 */
[----:B-1----:R-:W-:Y:S05]  /*7ae0*/  @!P0 BRA `(.L_x_2615) ;  /* 0x0000000000208947 */ /* 0x002fea0003800000 */
[----:B------:R-:W-:-:S04]  /*7af0*/  MOV R4, R6 ;  /* 0x0000000600047202 */ /* 0x000fc80000000f00 */
[----:B------:R-:W-:-:S07]  /*7b00*/  MOV R0, R4 ;  /* 0x0000000400007202 */ /* 0x000fce0000000f00 */
.L_x_2616:
[----:B------:R-:W0:Y:S02]  /*7b10*/  LDS R4, [R0+0x4] ;  /* 0x0000040000047984 */ /* 0x000e240000000800 */
[----:B0-----:R-:W-:-:S06]  /*7b20*/  HADD2 R5, R4, R23 ;  /* 0x0000001704057230 */ /* 0x001fcc0000000000 */
[----:B------:R-:W0:Y:S02]  /*7b30*/  ATOMS.CAST.SPIN R5, [R0+0x4], R4, R5 ;  /* 0x000004040005738d */ /* 0x000e240001800005 */
[----:B0-----:R-:W-:-:S13]  /*7b40*/  ISETP.EQ.U32.AND P0, PT, R5, 0x1, PT ;  /* 0x000000010500780c */ /* 0x001fda0003f02070 */
[----:B------:R-:W-:Y:S05]  /*7b50*/  @!P0 BRA `(.L_x_2616) ;  /* 0xfffffffc00ec8947 */ /* 0x000fea000383ffff */
[----:B------:R-:W-:Y:S05]  /*7b60*/  BRA `(.L_x_2614) ;  /* 0x00000000000c7947 */ /* 0x000fea0003800000 */
.L_x_2615:
[----:B------:R-:W0:Y:S02]  /*7b70*/  LD.E R0, desc[UR8][R6.64+0x4] ;  /* 0x0000040806007980 */ /* 0x000e24000c101900 */
[----:B0-----:R-:W-:-:S05]  /*7b80*/  IADD3 R5, R23, R0, RZ ;  /* 0x0000000017057210 */ /* 0x001fca0007ffe0ff */
[----:B------:R1:W-:Y:S02]  /*7b90*/  ST.E desc[UR8][R6.64+0x4], R5 ;  /* 0x0000040506007985 */ /* 0x0003e4000c101908 */
.L_x_2614:
[----:B------:R-:W-:Y:S05]  /*7ba0*/  BSYNC B0 ;  /* 0x0000000000007941 */ /* 0x000fea0003800000 */
.L_x_2613:
[----:B------:R-:W-:-:S13]  /*7bb0*/  ISETP.GE.AND P0, PT, R17, 0x2, PT ;  /* 0x000000021100780c */ /* 0x000fda0003f06270 */
[----:B------:R-:W-:Y:S05]  /*7bc0*/  @!P0 EXIT ;  /* 0x000000000000894d */ /* 0x000fea0003800000 */
[----:B------:R-:W-:Y:S01]  /*7bd0*/  IADD3 R11, R11, UR5, RZ ;  /* 0x000000050b0b7c10 */ /* 0x000fe2000fffe0ff */
        /* <DEDUP_REMOVED lines=10> */
.L_x_2620:
[----:B------:R-:W0:Y:S02]  /*7c80*/  LDS R4, [R0] ;  /* 0x0000000000047984 */ /* 0x000e240000000800 */
[----:B0-----:R-:W-:-:S10]  /*7c90*/  HFMA2.MMA R5, R4, 1, 1, R25 ;  /* 0x3c003c0004057835 */ /* 0x001fd40000000019 */
[----:B------:R-:W0:Y:S02]  /*7ca0*/  ATOMS.CAST.SPIN R5, [R0], R4, R5 ;  /* 0x000000040005738d */ /* 0x000e240001800005 */
[----:B0-----:R-:W-:-:S13]  /*7cb0*/  ISETP.EQ.U32.AND P0, PT, R5, 0x1, PT ;  /* 0x000000010500780c */ /* 0x001fda0003f02070 */
[----:B------:R-:W-:Y:S05]  /*7cc0*/  @!P0 BRA `(.L_x_2620) ;  /* 0xfffffffc00ec8947 */ /* 0x000fea000383ffff */
[----:B------:R-:W-:Y:S05]  /*7cd0*/  BRA `(.L_x_2618) ;  /* 0x00000000000c7947 */ /* 0x000fea0003800000 */
.L_x_2619:
[----:B------:R-:W2:Y:S02]  /*7ce0*/  LD.E R0, desc[UR8][R6.64] ;  /* 0x0000000806007980 */ /* 0x000ea4000c101900 */
[----:B--2---:R-:W-:-:S05]  /*7cf0*/  IADD3 R5, R25, R0, RZ ;  /* 0x0000000019057210 */ /* 0x004fca0007ffe0ff */
[----:B------:R0:W-:Y:S02]  /*7d00*/  ST.E desc[UR8][R6.64], R5 ;  /* 0x0000000506007985 */ /* 0x0001e4000c101908 */
.L_x_2618:
[----:B------:R-:W-:Y:S05]  /*7d10*/  BSYNC B0 ;  /* 0x0000000000007941 */ /* 0x000fea0003800000 */
.L_x_2617:
[----:B------:R1:W-:Y:S01]  /*7d20*/  ATOM.E.ADD.F16x2.RN.STRONG.GPU P0, RZ, desc[UR8][R6.64+0x4], R15 ;  /* 0x0000040f06ff79a2 */ /* 0x0003e2000810e1c8 */
[----:B------:R-:W-:Y:S04]  /*7d30*/  BSSY B0, `(.L_x_2621) ;  /* 0x000000f000007945 */ /* 0x000fe80003800000 */
[----:B-1----:R-:W-:Y:S05]  /*7d40*/  @P0 BRA `(.L_x_2622) ;  /* 0x0000000000340947 */ /* 0x002fea0003800000 */
[----:B------:R-:W1:Y:S02]  /*7d50*/  QSPC.E.S P0, RZ, [R6+0x4] ;  /* 0x0000040006ff73aa */ /* 0x000e640000000500 */
[----:B-1----:R-:W-:Y:S05]  /*7d60*/  @!P0 BRA `(.L_x_2623) ;  /* 0x0000000000208947 */ /* 0x002fea0003800000 */
[----:B------:R-:W-:-:S04]  /*7d70*/  MOV R4, R6 ;  /* 0x0000000600047202 */ /* 0x000fc80000000f00 */
[----:B------:R-:W-:-:S07]  /*7d80*/  MOV R0, R4 ;  /* 0x0000000400007202 */ /* 0x000fce0000000f00 */
.L_x_2624:
[----:B------:R-:W0:Y:S02]  /*7d90*/  LDS R4, [R0+0x4] ;  /* 0x0000040000047984 */ /* 0x000e240000000800 */
[----:B0-----:R-:W-:-:S06]  /*7da0*/  HADD2 R5, R4, R15 ;  /* 0x0000000f04057230 */ /* 0x001fcc0000000000 */
[----:B------:R-:W0:Y:S02]  /*7db0*/  ATOMS.CAST.SPIN R5, [R0+0x4], R4, R5 ;  /* 0x000004040005738d */ /* 0x000e240001800005 */
[----:B0-----:R-:W-:-:S13]  /*7dc0*/  ISETP.EQ.U32.AND P0, PT, R5, 0x1, PT ;  /* 0x000000010500780c */ /* 0x001fda0003f02070 */
[----:B------:R-:W-:Y:S05]  /*7dd0*/  @!P0 BRA `(.L_x_2624) ;  /* 0xfffffffc00ec8947 */ /* 0x000fea000383ffff */
[----:B------:R-:W-:Y:S05]  /*7de0*/  BRA `(.L_x_2622) ;  /* 0x00000000000c7947 */ /* 0x000fea0003800000 */
.L_x_2623:
[----:B------:R-:W0:Y:S02]  /*7df0*/  LD.E R0, desc[UR8][R6.64+0x4] ;  /* 0x0000040806007980 */ /* 0x000e24000c101900 */
[----:B0-----:R-:W-:-:S05]  /*7e00*/  IADD3 R5, R15, R0, RZ ;  /* 0x000000000f057210 */ /* 0x001fca0007ffe0ff */
[----:B------:R1:W-:Y:S02]  /*7e10*/  ST.E desc[UR8][R6.64+0x4], R5 ;  /* 0x0000040506007985 */ /* 0x0003e4000c101908 */
.L_x_2622:
[----:B------:R-:W-:Y:S05]  /*7e20*/  BSYNC B0 ;  /* 0x0000000000007941 */ /* 0x000fea0003800000 */
.L_x_2621:
[----:B------:R-:W-:-:S13]  /*7e30*/  ISETP.NE.AND P0, PT, R17, 0x2, PT ;  /* 0x000000021100780c */ /* 0x000fda0003f05270 */
[----:B------:R-:W-:Y:S05]  /*7e40*/  @!P0 EXIT ;  /* 0x000000000000894d */ /* 0x000fea0003800000 */
[----:B01----:R-:W-:Y:S01]  /*7e50*/  IADD3 R5, R11, UR5, RZ ;  /* 0x000000050b057c10 */ /* 0x003fe2000fffe0ff */
        /* <DEDUP_REMOVED lines=10> */
.L_x_2628:
[----:B------:R-:W0:Y:S02]  /*7f00*/  LDS R2, [R0] ;  /* 0x0000000000027984 */ /* 0x000e240000000800 */
[----:B0-----:R-:W-:-:S10]  /*7f10*/  HFMA2.MMA R3, R2, 1, 1, R21 ;  /* 0x3c003c0002037835 */ /* 0x001fd40000000015 */
[----:B------:R-:W0:Y:S02]  /*7f20*/  ATOMS.CAST.SPIN R3, [R0], R2, R3 ;  /* 0x000000020003738d */ /* 0x000e240001800003 */
[----:B0-----:R-:W-:-:S13]  /*7f30*/  ISETP.EQ.U32.AND P0, PT, R3, 0x1, PT ;  /* 0x000000010300780c */ /* 0x001fda0003f02070 */
[----:B------:R-:W-:Y:S05]  /*7f40*/  @!P0 BRA `(.L_x_2628) ;  /* 0xfffffffc00ec8947 */ /* 0x000fea000383ffff */
[----:B------:R-:W-:Y:S05]  /*7f50*/  BRA `(.L_x_2626) ;  /* 0x00000000000c7947 */ /* 0x000fea0003800000 */
.L_x_2627:
[----:B------:R-:W2:Y:S02]  /*7f60*/  LD.E R0, desc[UR8][R4.64] ;  /* 0x0000000804007980 */ /* 0x000ea4000c101900 */
[----:B--2---:R-:W-:-:S05]  /*7f70*/  IADD3 R3, R21, R0, RZ ;  /* 0x0000000015037210 */ /* 0x004fca0007ffe0ff */
[----:B------:R0:W-:Y:S02]  /*7f80*/  ST.E desc[UR8][R4.64], R3 ;  /* 0x0000000304007985 */ /* 0x0001e4000c101908 */
.L_x_2626:
[----:B------:R-:W-:Y:S05]  /*7f90*/  BSYNC B0 ;  /* 0x0000000000007941 */ /* 0x000fea0003800000 */
.L_x_2625:
[----:B------:R1:W-:Y:S02]  /*7fa0*/  ATOM.E.ADD.F16x2.RN.STRONG.GPU P0, RZ, desc[UR8][R4.64+0x4], R7 ;  /* 0x0000040704ff79a2 */ /* 0x0003e4000810e1c8 */
[----:B-1----:R-:W-:Y:S05]  /*7fb0*/  @P0 EXIT ;  /* 0x000000000000094d */ /* 0x002fea0003800000 */
[----:B------:R-:W1:Y:S02]  /*7fc0*/  QSPC.E.S P0, RZ, [R4+0x4] ;  /* 0x0000040004ff73aa */ /* 0x000e640000000500 */
[----:B-1----:R-:W-:Y:S05]  /*7fd0*/  @!P0 BRA `(.L_x_2629) ;  /* 0x0000000000208947 */ /* 0x002fea0003800000 */
[----:B------:R-:W-:-:S04]  /*7fe0*/  MOV R2, R4 ;  /* 0x0000000400027202 */ /* 0x000fc80000000f00 */
[----:B------:R-:W-:-:S07]  /*7ff0*/  MOV R0, R2 ;  /* 0x0000000200007202 */ /* 0x000fce0000000f00 */
.L_x_2630:
[----:B------:R-:W0:Y:S02]  /*8000*/  LDS R2, [R0+0x4] ;  /* 0x0000040000027984 */ /* 0x000e240000000800 */
[----:B0-----:R-:W-:-:S06]  /*8010*/  HADD2 R3, R2, R7 ;  /* 0x0000000702037230 */ /* 0x001fcc0000000000 */
[----:B------:R-:W0:Y:S02]  /*8020*/  ATOMS.CAST.SPIN R3, [R0+0x4], R2, R3 ;  /* 0x000004020003738d */ /* 0x000e240001800003 */
[----:B0-----:R-:W-:-:S13]  /*8030*/  ISETP.EQ.U32.AND P0, PT, R3, 0x1, PT ;  /* 0x000000010300780c */ /* 0x001fda0003f02070 */
[----:B------:R-:W-:Y:S05]  /*8040*/  @!P0 BRA `(.L_x_2630) ;  /* 0xfffffffc00ec8947 */ /* 0x000fea000383ffff */
[----:B------:R-:W-:Y:S05]  /*8050*/  EXIT ;  /* 0x000000000000794d */ /* 0x000fea0003800000 */
.L_x_2629:
[----:B------:R-:W0:Y:S02]  /*8060*/  LD.E R0, desc[UR8][R4.64+0x4] ;  /* 0x0000040804007980 */ /* 0x000e24000c101900 */
[----:B0-----:R-:W-:-:S05]  /*8070*/  IADD3 R3, R7, R0, RZ ;  /* 0x0000000007037210 */ /* 0x001fca0007ffe0ff */
[----:B------:R-:W-:Y:S01]  /*8080*/  ST.E desc[UR8][R4.64+0x4], R3 ;  /* 0x0000040304007985 */ /* 0x000fe2000c101908 */
[----:B------:R-:W-:Y:S05]  /*8090*/  EXIT ;  /* 0x000000000000794d */ /* 0x000fea0003800000 */
.L_x_2631:
        /* <DEDUP_REMOVED lines=14> */
.L_x_5216:


//--------------------- .text._Z23gemm_half_q_half_kernelILi3ELi190ELb1ELb1ELi32EEvPK6__halfPKjS4_S2_PS0_iiiiPKtS7_iiiiiibS2_i --------------------------
	.section	.text._Z23gemm_half_q_half_kernelILi3ELi190ELb1ELb1ELi32EEvPK6__halfPKjS4_S2_PS0_iiiiPKtS7_iiiiiibS2_i,"ax",@progbits
	.align	128
        .global         _Z23gemm_half_q_half_kernelILi3ELi190ELb1ELb1ELi32EEvPK6__halfPKjS4_S2_PS0_iiiiPKtS7_iiiiiibS2_i
        .type           _Z23gemm_half_q_half_kernelILi3ELi190ELb1ELb1ELi32EEvPK6__halfPKjS4_S2_PS0_iiiiPKtS7_iiiiiibS2_i,@function
        .size           _Z23gemm_half_q_half_kernelILi3ELi190ELb1ELb1ELi32EEvPK6__halfPKjS4_S2_PS0_iiiiPKtS7_iiiiiibS2_i,(.L_x_5217 - _Z23gemm_half_q_half_kernelILi3ELi190ELb1ELb1ELi32EEvPK6__halfPKjS4_S2_PS0_iiiiPKtS7_iiiiiibS2_i)
        .other          _Z23gemm_half_q_half_kernelILi3ELi190ELb1ELb1ELi32EEvPK6__halfPKjS4_S2_PS0_iiiiPKtS7_iiiiiibS2_i,@"STO_CUDA_ENTRY STV_DEFAULT"
_Z23gemm_half_q_half_kernelILi3ELi190ELb1ELb1ELi32EEvPK6__halfPKjS4_S2_PS0_iiiiPKtS7_iiiiiibS2_i:
.text._Z23gemm_half_q_half_kernelILi3ELi190ELb1ELb1ELi32EEvPK6__halfPKjS4_S2_PS0_iiiiPKtS7_iiiiiibS2_i:
        /* <DEDUP_REMOVED lines=8> */
[----:B------:R-:W2:Y:S01]  /*0080*/  S2R R4, SR_CTAID.X ;  /* 0x0000000000047919 */ /* 0x000ea20000002500 */
[----:B------:R-:W3:Y:S01]  /*0090*/  LDC R15, c[0x0][0x240] ;  /* 0x00009000ff0f7b82 */ /* 0x000ee20000000800 */
[----:B------:R-:W-:Y:S01]  /*00a0*/  PRMT R19, RZ, 0x7610, R19 ;  /* 0x00007610ff137816 */ /* 0x000fe20000000013 */
[----:B------:R-:W4:Y:S01]  /*00b0*/  S2R R2, SR_CTAID.Z ;  /* 0x0000000000027919 */ /* 0x000f220000002700 */
[----:B0-----:R-:W-:-:S05]  /*00c0*/  IMAD R5, R3, -0x3, R0 ;  /* 0xfffffffd03057824 */ /* 0x001fca00078e0200 */
[C---:B------:R-:W-:Y:S02]  /*00d0*/  ISETP.GE.AND P1, PT, R5.reuse, 0x1, PT ;  /* 0x000000010500780c */ /* 0x040fe40003f26270 */
[----:B------:R-:W-:-:S11]  /*00e0*/  VIMNMX R11, R5, 0x3, PT ;  /* 0x00000003050b7848 */ /* 0x000fd60003fe0100 */
[----:B-1234-:R-:W-:Y:S05]  /*00f0*/  @!P1 BRA `(.L_x_2632) ;  /* 0x0000000000509947 */ /* 0x01efea0003800000 */
[----:B------:R-:W0:Y:S02]  /*0100*/  LDC.64 R12, c[0x0][0x278] ;  /* 0x00009e00ff0c7b82 */ /* 0x000e240000000a00 */
[----:B0-----:R-:W2:Y:S01]  /*0110*/  LDG.E.U16 R9, desc[UR6][R12.64] ;  /* 0x000000060c097981 */ /* 0x001ea2000c1e1500 */
[----:B------:R-:W-:Y:S02]  /*0120*/  ISETP.GE.AND P0, PT, R11, 0x2, PT ;  /* 0x000000020b00780c */ /* 0x000fe40003f06270 */
[----:B--2---:R-:W-:-:S11]  /*0130*/  PRMT R19, R9, 0x7610, R19 ;  /* 0x0000761009137816 */ /* 0x004fd60000000013 */
[----:B------:R-:W-:Y:S05]  /*0140*/  @!P0 BRA `(.L_x_2632) ;  /* 0x00000000003c8947 */ /* 0x000fea0003800000 */
[----:B------:R-:W0:Y:S01]  /*0150*/  LDC R13, c[0x0][0x280] ;  /* 0x0000a000ff0d7b82 */ /* 0x000e220000000800 */
[----:B------:R-:W-:-:S07]  /*0160*/  ISETP.NE.AND P0, PT, R11, 0x2, PT ;  /* 0x000000020b00780c */ /* 0x000fce0003f05270 */
[----:B------:R-:W1:Y:S01]  /*0170*/  LDC.64 R18, c[0x0][0x278] ;  /* 0x00009e00ff127b82 */ /* 0x000e620000000a00 */
[----:B0-----:R-:W-:Y:S02]  /*0180*/  SHF.R.S32.HI R0, RZ, 0x1f, R13 ;  /* 0x0000001fff007819 */ /* 0x001fe4000001140d */
[C---:B------:R-:W-:Y:S02]  /*0190*/  SHF.L.U32 R17, R13.reuse, 0x1, RZ ;  /* 0x000000010d117819 */ /* 0x040fe400000006ff */
[----:B------:R-:W-:Y:S02]  /*01a0*/  SHF.L.U64.HI R0, R13, 0x1, R0 ;  /* 0x000000010d007819 */ /* 0x000fe40000010200 */
[----:B-1----:R-:W-:-:S04]  /*01b0*/  IADD3 R12, P2, R17, R18, RZ ;  /* 0x00000012110c7210 */ /* 0x002fc80007f5e0ff */
[----:B------:R-:W-:Y:S02]  /*01c0*/  IADD3.X R13, R0, R19, RZ, P2, !PT ;  /* 0x00000013000d7210 */ /* 0x000fe400017fe4ff */
[----:B------:R-:W-:-:S03]  /*01d0*/  @P0 IADD3 R16, P2, R12, R17, RZ ;  /* 0x000000110c100210 */ /* 0x000fc60007f5e0ff */
[----:B------:R-:W2:Y:S01]  /*01e0*/  LDG.E.U16 R10, desc[UR6][R12.64] ;  /* 0x000000060c0a7981 */ /* 0x000ea2000c1e1500 */
[----:B------:R-:W-:-:S05]  /*01f0*/  @P0 IADD3.X R17, R13, R0, RZ, P2, !PT ;  /* 0x000000000d110210 */ /* 0x000fca00017fe4ff */
[----:B------:R-:W3:Y:S01]  /*0200*/  @P0 LDG.E.U16 R8, desc[UR6][R16.64] ;  /* 0x0000000610080981 */ /* 0x000ee2000c1e1500 */
[----:B--2---:R-:W-:-:S04]  /*0210*/  LOP3.LUT R19, R10, R9, RZ, 0xfc, !PT ;  /* 0x000000090a137212 */ /* 0x004fc800078efcff */
[----:B---3--:R-:W-:-:S04]  /*0220*/  @P0 LOP3.LUT R0, R8, R19, RZ, 0xfc, !PT ;  /* 0x0000001308000212 */ /* 0x008fc800078efcff */
[----:B------:R-:W-:-:S07]  /*0230*/  @P0 PRMT R19, R0, 0x7610, R19 ;  /* 0x0000761000130816 */ /* 0x000fce0000000013 */
.L_x_2632:
[----:B------:R-:W-:Y:S02]  /*0240*/  PRMT R0, R19, 0x9910, RZ ;  /* 0x0000991013007816 */ /* 0x000fe400000000ff */
[----:B------:R-:W-:Y:S02]  /*0250*/  SHF.L.U32 R12, R2, 0x5, RZ ;  /* 0x00000005020c7819 */ /* 0x000fe400000006ff */
[----:B------:R-:W-:Y:S02]  /*0260*/  ISETP.NE.AND P0, PT, R0, RZ, PT ;  /* 0x000000ff0000720c */ /* 0x000fe40003f05270 */
[----:B------:R-:W-:-:S11]  /*0270*/  VIADDMNMX R13, R12, 0x20, R15, PT ;  /* 0x000000200c0d7846 */ /* 0x000fd6000380010f */
[----:B------:R-:W-:Y:S05]  /*0280*/  @!P0 EXIT ;  /* 0x000000000000894d */ /* 0x000fea0003800000 */
[-C--:B------:R-:W-:Y:S01]  /*0290*/  IADD3 R27, R12, R7.reuse, RZ ;  /* 0x000000070c1b7210 */ /* 0x080fe20007ffe0ff */
[----:B------:R-:W-:Y:S01]  /*02a0*/  BSSY B0, `(.L_x_2633) ;  /* 0x00000b6000007945 */ /* 0x000fe20003800000 */
[----:B------:R-:W-:Y:S02]  /*02b0*/  LEA R0, R4, R7, 0x5 ;  /* 0x0000000704007211 */ /* 0x000fe400078e28ff */
        /* <DEDUP_REMOVED lines=21> */
.L_x_2637:
        /* <DEDUP_REMOVED lines=37> */
.L_x_2636:
        /* <DEDUP_REMOVED lines=24> */
.L_x_2638:
        /* <DEDUP_REMOVED lines=14> */
.L_x_2635:
        /* <DEDUP_REMOVED lines=10> */
.L_x_2640:
        /* <DEDUP_REMOVED lines=37> */
.L_x_2639:
        /* <DEDUP_REMOVED lines=24> */
.L_x_2641:
        /* <DEDUP_REMOVED lines=13> */
.L_x_2634:
[----:B------:R-:W-:Y:S05]  /*0e00*/  BSYNC B0 ;  /* 0x0000000000007941 */ /* 0x000fea0003800000 */
.L_x_2633:
        /* <DEDUP_REMOVED lines=17> */
.L_x_2644:
        /* <DEDUP_REMOVED lines=19> */
.L_x_2643:
[----:B----4-:R-:W-:-:S04]  /*1050*/  IADD3 R6, R11, -R4, RZ ;  /* 0x800000040b067210 */ /* 0x010fc80007ffe0ff */
[----:B------:R-:W-:-:S13]  /*1060*/  ISETP.GT.AND P2, PT, R6, 0x1, PT ;  /* 0x000000010600780c */ /* 0x000fda0003f44270 */
[----:B------:R-:W-:Y:S05]  /*1070*/  @!P2 BRA `(.L_x_2645) ;  /* 0x00000000002ca947 */ /* 0x000fea0003800000 */
[----:B--23--:R-:W2:Y:S01]  /*1080*/  LDC.64 R14, c[0x0][0x230] ;  /* 0x00008c00ff0e7b82 */ /* 0x00cea20000000a00 */
        /* <DEDUP_REMOVED lines=10> */
.L_x_2645:
[----:B------:R-:W-:-:S13]  /*1130*/  ISETP.LT.OR P0, PT, R4, R11, P0 ;  /* 0x0000000b0400720c */ /* 0x000fda0000701670 */
[----:B--234-:R-:W2:Y:S01]  /*1140*/  @P0 LDC.64 R6, c[0x0][0x230] ;  /* 0x00008c00ff060b82 */ /* 0x01cea20000000a00 */
[----:B------:R-:W-:-:S04]  /*1150*/  @P0 IMAD R3, R3, 0x3, R4 ;  /* 0x0000000303030824 */ /* 0x000fc800078e0204 */
[----:B------:R-:W-:-:S04]  /*1160*/  @P0 IMAD R3, R3, R37, R0 ;  /* 0x0000002503030224 */ /* 0x000fc800078e0200 */
[----:B--2---:R-:W-:-:S05]  /*1170*/  @P0 IMAD.WIDE R6, R3, 0x2, R6 ;  /* 0x0000000203060825 */ /* 0x004fca00078e0206 */
[----:B------:R4:W-:Y:S02]  /*1180*/  @P0 STG.E.64 desc[UR6][R6.64], RZ ;  /* 0x000000ff06000986 */ /* 0x0009e4000c101b06 */
.L_x_2642:
[----:B------:R-:W0:Y:S08]  /*1190*/  LDC R31, c[0x0][0x25c] ;  /* 0x00009700ff1f7b82 */ /* 0x000e300000000800 */
[----:B------:R-:W-:Y:S01]  /*11a0*/  BAR.SYNC.DEFER_BLOCKING 0x0 ;  /* 0x0000000000007b1d */ /* 0x000fe20000010000 */
[----:B------:R-:W-:-:S07]  /*11b0*/  ISETP.GE.AND P0, PT, R12, R13, PT ;  /* 0x0000000d0c00720c */ /* 0x000fce0003f06270 */
[----:B------:R-:W0:Y:S06]  /*11c0*/  LDC R33, c[0x0][0x264] ;  /* 0x00009900ff217b82 */ /* 0x000e2c0000000800 */
[----:B------:R-:W-:Y:S05]  /*11d0*/  @P0 BRA `(.L_x_2646) ;  /* 0x0000000000d40947 */ /* 0x000fea0003800000 */
[----:B01----:R-:W0:Y:S01]  /*11e0*/  LDC.64 R18, c[0x0][0x248] ;  /* 0x00009200ff127b82 */ /* 0x003e220000000a00 */
[----:B------:R-:W-:-:S07]  /*11f0*/  SHF.L.U32 R3, R2, 0x6, RZ ;  /* 0x0000000602037819 */ /* 0x000fce00000006ff */
[----:B------:R-:W1:Y:S08]  /*1200*/  LDC.64 R20, c[0x0][0x220] ;  /* 0x00008800ff147b82 */ /* 0x000e700000000a00 */
[----:B------:R-:W1:Y:S01]  /*1210*/  LDC.64 R22, c[0x0][0x228] ;  /* 0x00008a00ff167b82 */ /* 0x000e620000000a00 */
[----:B0-----:R-:W-:-:S05]  /*1220*/  IMAD.WIDE R2, R3, 0x2, R18 ;  /* 0x0000000203027825 */ /* 0x001fca00078e0212 */
        /* <DEDUP_REMOVED lines=8> */
.L_x_2647:
[----:B-----5:R-:W-:-:S05]  /*12b0*/  IADD3 R6, R4, UR4, RZ ;  /* 0x0000000404067c10 */ /* 0x020fca000fffe0ff */
[----:B------:R-:W-:-:S05]  /*12c0*/  IMAD R2, R6, R37, RZ ;  /* 0x0000002506027224 */ /* 0x000fca00078e02ff */
        /* <DEDUP_REMOVED lines=38> */
.L_x_2646:
        /* <DEDUP_REMOVED lines=8> */
[----:B----4-:R-:W-:Y:S02]  /*15b0*/  LEA.HI R6, R3, R2, RZ, 0x5 ;  /* 0x0000000203067211 */ /* 0x010fe400078f28ff */
[----:B------:R-:W-:Y:S02]  /*15c0*/  CS2R R2, SRZ ;  /* 0x0000000000027805 */ /* 0x000fe4000001ff00 */
[C---:B0-----:R-:W-:Y:S02]  /*15d0*/  ISETP.GT.AND P3, PT, R12.reuse, R31, PT ;  /* 0x0000001f0c00720c */ /* 0x041fe40003f64270 */
[----:B------:R-:W-:Y:S01]  /*15e0*/  ISETP.GT.AND P5, PT, R12, R33, PT ;  /* 0x000000210c00720c */ /* 0x000fe20003fa4270 */
[----:B------:R-:W-:-:S12]  /*15f0*/  @!P2 BRA `(.L_x_2648) ;  /* 0x00000000001ca947 */ /* 0x000fd80003800000 */
[----:B------:R-:W0:Y:S02]  /*1600*/  LDC R3, c[0x0][0x25c] ;  /* 0x00009700ff037b82 */ /* 0x000e240000000800 */
[----:B0-----:R-:W-:-:S04]  /*1610*/  VIMNMX R3, R12, R3, PT ;  /* 0x000000030c037248 */ /* 0x001fc80003fe0100 */
[----:B------:R-:W-:-:S04]  /*1620*/  IADD3 R3, R3, -UR8, RZ ;  /* 0x8000000803037c10 */ /* 0x000fc8000fffe0ff */
[----:B------:R-:W-:-:S04]  /*1630*/  SHF.R.S32.HI R4, RZ, 0x1f, R3 ;  /* 0x0000001fff047819 */ /* 0x000fc80000011403 */
[----:B------:R-:W-:-:S04]  /*1640*/  LEA.HI R4, R4, R3, RZ, 0x5 ;  /* 0x0000000304047211 */ /* 0x000fc800078f28ff */
[----:B------:R-:W-:-:S05]  /*1650*/  SHF.R.S32.HI R4, RZ, 0x5, R4 ;  /* 0x00000005ff047819 */ /* 0x000fca0000011404 */
[----:B------:R-:W-:-:S07]  /*1660*/  IMAD R3, R4, 0x6, RZ ;  /* 0x0000000604037824 */ /* 0x000fce00078e02ff */
.L_x_2648:
[----:B------:R-:W-:Y:S05]  /*1670*/  @!P3 BRA `(.L_x_2649) ;  /* 0x00000000001cb947 */ /* 0x000fea0003800000 */
[----:B--23--:R-:W0:Y:S02]  /*1680*/  LDC R7, c[0x0][0x260] ;  /* 0x00009800ff077b82 */ /* 0x00ce240000000800 */
[----:B0-----:R-:W-:-:S04]  /*1690*/  VIMNMX R2, R12, R7, PT ;  /* 0x000000070c027248 */ /* 0x001fc80003fe0100 */
[----:B------:R-:W-:-:S04]  /*16a0*/  IADD3 R2, R2, -R31, RZ ;  /* 0x8000001f02027210 */ /* 0x000fc80007ffe0ff */
[----:B------:R-:W-:-:S04]  /*16b0*/  SHF.R.S32.HI R7, RZ, 0x1f, R2 ;  /* 0x0000001fff077819 */ /* 0x000fc80000011402 */
[----:B------:R-:W-:-:S04]  /*16c0*/  LEA.HI R7, R7, R2, RZ, 0x5 ;  /* 0x0000000207077211 */ /* 0x000fc800078f28ff */
[----:B------:R-:W-:-:S04]  /*16d0*/  SHF.R.S32.HI R7, RZ, 0x5, R7 ;  /* 0x00000005ff077819 */ /* 0x000fc80000011407 */
[----:B------:R-:W-:-:S07]  /*16e0*/  LEA R2, R7, R7, 0x2 ;  /* 0x0000000707027211 */ /* 0x000fce00078e10ff */
.L_x_2649:
[----:B------:R-:W-:Y:S01]  /*16f0*/  HFMA2.MMA R4, -RZ, RZ, 0, 0 ;  /* 0x00000000ff047435 */ /* 0x000fe200000001ff */
[----:B-1----:R-:W-:Y:S02]  /*1700*/  SHF.R.S32.HI R18, RZ, 0x5, R6 ;  /* 0x00000005ff127819 */ /* 0x002fe40000011406 */
[----:B--23--:R-:W-:Y:S01]  /*1710*/  MOV R7, RZ ;  /* 0x000000ff00077202 */ /* 0x00cfe20000000f00 */
        /* <DEDUP_REMOVED lines=8> */
.L_x_2650:
        /* <DEDUP_REMOVED lines=8> */
.L_x_2651:
        /* <DEDUP_REMOVED lines=9> */
.L_x_2652:
        /* <DEDUP_REMOVED lines=20> */
[----:B------:R-:W-:Y:S01]  /*19f0*/  LEA.HI.X R7, R3, UR11, R4, 0x2, P2 ;  /* 0x0000000b03077c11 */ /* 0x000fe200090f1404 */
[----:B------:R-:W-:Y:S08]  /*1a00*/  @P0 BRA `(.L_x_2653) ;  /* 0x0000005c00f40947 */ /* 0x000ff00003800000 */
        /* <DEDUP_REMOVED lines=11> */
.L_x_2666:
[----:B-----5:R-:W-:Y:S05]  /*1ac0*/  @!P1 BRA `(.L_x_2654) ;  /* 0x0000001400e09947 */ /* 0x020fea0003800000 */
[----:B------:R-:W2:Y:S04]  /*1ad0*/  LDG.E.128.CONSTANT R24, desc[UR6][R6.64] ;  /* 0x0000000606187981 */ /* 0x000ea8000c1e9d00 */
[----:B-----5:R-:W3:Y:S01]  /*1ae0*/  LDG.E.128.CONSTANT R28, desc[UR6][R38.64] ;  /* 0x00000006261c7981 */ /* 0x020ee2000c1e9d00 */
        /* <DEDUP_REMOVED lines=22> */
[----:B------:R-:W-:Y:S02]  /*1c50*/  SHF.R.U32.HI R24, RZ, 0x10, R24 ;  /* 0x00000010ff187819 */ /* 0x000fe40000011618 */
[----:B------:R-:W-:Y:S02]  /*1c60*/  IADD3 R0, R0, -0x80, RZ ;  /* 0xffffff8000007810 */ /* 0x000fe40007ffe0ff */
[----:B------:R-:W-:Y:S01]  /*1c70*/  SHF.R.U32.HI R55, RZ, 0x8, R26 ;  /* 0x00000008ff377819 */ /* 0x000fe2000001161a */
[----:B------:R4:W0:Y:S01]  /*1c80*/  I2F.F16 R50, R2 ;  /* 0x0000000200327306 */ /* 0x0008220000200c00 */
[----:B------:R-:W-:-:S02]  /*1c90*/  LOP3.LUT R3, R31, 0xff, RZ, 0xc0, !PT ;  /* 0x000000ff1f037812 */ /* 0x000fc400078ec0ff */
[----:B------:R-:W-:Y:S02]  /*1ca0*/  LEA.HI R37, R25, 0xffffff80, RZ, 0x8 ;  /* 0xffffff8019257811 */ /* 0x000fe400078f40ff */
[----:B------:R-:W-:Y:S02]  /*1cb0*/  IADD3 R53, R3, -0x80, RZ ;  /* 0xffffff8003357810 */ /* 0x000fe40007ffe0ff */
[--C-:B------:R-:W-:Y:S01]  /*1cc0*/  SHF.R.U32.HI R3, RZ, 0x8, R25.reuse ;  /* 0x00000008ff037819 */ /* 0x100fe20000011619 */
[----:B------:R-:W0:Y:S01]  /*1cd0*/  I2F.F16 R49, R49 ;  /* 0x0000003100317306 */ /* 0x000e220000200c00 */
[----:B----4-:R-:W-:Y:S02]  /*1ce0*/  LOP3.LUT R2, R24, 0xff, RZ, 0xc0, !PT ;  /* 0x000000ff18027812 */ /* 0x010fe400078ec0ff */
[----:B------:R-:W-:Y:S02]  /*1cf0*/  LOP3.LUT R3, R3, 0xff, RZ, 0xc0, !PT ;  /* 0x000000ff03037812 */ /* 0x000fe400078ec0ff */
[----:B------:R-:W-:-:S02]  /*1d00*/  SHF.R.U32.HI R25, RZ, 0x10, R25 ;  /* 0x00000010ff197819 */ /* 0x000fc40000011619 */
[----:B------:R-:W-:Y:S01]  /*1d10*/  IADD3 R3, R3, -0x80, RZ ;  /* 0xffffff8003037810 */ /* 0x000fe20007ffe0ff */
[----:B------:R4:W0:Y:S01]  /*1d20*/  I2F.F16 R24, R0 ;  /* 0x0000000000187306 */ /* 0x0008220000200c00 */
[----:B------:R-:W-:Y:S02]  /*1d30*/  LOP3.LUT R4, R25, 0xff, RZ, 0xc0, !PT ;  /* 0x000000ff19047812 */ /* 0x000fe400078ec0ff */
[----:B------:R-:W-:Y:S02]  /*1d40*/  LEA.HI R40, R26, 0xffffff80, RZ, 0x8 ;  /* 0xffffff801a287811 */ /* 0x000fe400078f40ff */
[----:B------:R-:W-:Y:S02]  /*1d50*/  LEA.HI R42, R28, 0xffffff80, RZ, 0x8 ;  /* 0xffffff801c2a7811 */ /* 0x000fe400078f40ff */
[----:B------:R-:W-:Y:S01]  /*1d60*/  IADD3 R2, R2, -0x80, RZ ;  /* 0xffffff8002027810 */ /* 0x000fe20007ffe0ff */
[----:B------:R1:W0:Y:S01]  /*1d70*/  I2F.F16 R25, R3 ;  /* 0x0000000300197306 */ /* 0x0002220000200c00 */
[----:B----4-:R-:W-:-:S02]  /*1d80*/  LOP3.LUT R0, R55, 0xff, RZ, 0xc0, !PT ;  /* 0x000000ff37007812 */ /* 0x010fc400078ec0ff */
[----:B------:R-:W-:Y:S02]  /*1d90*/  SHF.R.U32.HI R26, RZ, 0x10, R26 ;  /* 0x00000010ff1a7819 */ /* 0x000fe4000001161a */
[----:B------:R-:W-:Y:S02]  /*1da0*/  IADD3 R56, R0, -0x80, RZ ;  /* 0xffffff8000387810 */ /* 0x000fe40007ffe0ff */
[----:B------:R-:W-:Y:S01]  /*1db0*/  SHF.R.U32.HI R0, RZ, 0x8, R27 ;  /* 0x00000008ff007819 */ /* 0x000fe2000001161b */
[----:B------:R4:W0:Y:S01]  /*1dc0*/  I2F.F16 R54, R2 ;  /* 0x0000000200367306 */ /* 0x0008220000200c00 */
[----:B-1----:R-:W-:Y:S02]  /*1dd0*/  SHF.R.U32.HI R3, RZ, 0x8, R29 ;  /* 0x00000008ff037819 */ /* 0x002fe4000001161d */
[----:B------:R-:W-:Y:S02]  /*1de0*/  LOP3.LUT R0, R0, 0xff, RZ, 0xc0, !PT ;  /* 0x000000ff00007812 */ /* 0x000fe400078ec0ff */
[----:B------:R-:W-:-:S02]  /*1df0*/  LOP3.LUT R26, R26, 0xff, RZ, 0xc0, !PT ;  /* 0x000000ff1a1a7812 */ /* 0x000fc400078ec0ff */
[----:B------:R-:W-:Y:S01]  /*1e00*/  IADD3 R58, R0, -0x80, RZ ;  /* 0xffffff80003a7810 */ /* 0x000fe20007ffe0ff */
[----:B------:R-:W1:Y:S01]  /*1e10*/  I2F.F16 R37, R37 ;  /* 0x0000002500257306 */ /* 0x000e620000200c00 */
[--C-:B------:R-:W-:Y:S02]  /*1e20*/  SHF.R.U32.HI R0, RZ, 0x8, R28.reuse ;  /* 0x00000008ff007819 */ /* 0x100fe4000001161c */
[----:B------:R-:W-:Y:S02]  /*1e30*/  SHF.R.U32.HI R28, RZ, 0x10, R28 ;  /* 0x00000010ff1c7819 */ /* 0x000fe4000001161c */
[----:B------:R-:W-:Y:S02]  /*1e40*/  LOP3.LUT R3, R3, 0xff, RZ, 0xc0, !PT ;  /* 0x000000ff03037812 */ /* 0x000fe400078ec0ff */
[----:B----4-:R-:W-:Y:S01]  /*1e50*/  LOP3.LUT R2, R28, 0xff, RZ, 0xc0, !PT ;  /* 0x000000ff1c027812 */ /* 0x010fe200078ec0ff */
[----:B------:R-:W4:Y:S01]  /*1e60*/  I2F.F16 R40, R40 ;  /* 0x0000002800287306 */ /* 0x000f220000200c00 */
[----:B------:R-:W-:-:S02]  /*1e70*/  LEA.HI R43, R29, 0xffffff80, RZ, 0x8 ;  /* 0xffffff801d2b7811 */ /* 0x000fc400078f40ff */
[----:B------:R-:W-:Y:S02]  /*1e80*/  IADD3 R4, R4, -0x80, RZ ;  /* 0xffffff8004047810 */ /* 0x000fe40007ffe0ff */
[----:B------:R-:W-:Y:S02]  /*1e90*/  SHF.R.U32.HI R29, RZ, 0x10, R29 ;  /* 0x00000010ff1d7819 */ /* 0x000fe4000001161d */
[----:B------:R-:W-:Y:S01]  /*1ea0*/  IADD3 R26, R26, -0x80, RZ ;  /* 0xffffff801a1a7810 */ /* 0x000fe20007ffe0ff */
[----:B------:R2:W0:Y:S01]  /*1eb0*/  I2F.F16 R55, R4 ;  /* 0x0000000400377306 */ /* 0x0004220000200c00 */
[----:B------:R-:W-:Y:S02]  /*1ec0*/  IADD3 R2, R2, -0x80, RZ ;  /* 0xffffff8002027810 */ /* 0x000fe40007ffe0ff */
[----:B------:R-:W-:Y:S02]  /*1ed0*/  IADD3 R3, R3, -0x80, RZ ;  /* 0xffffff8003037810 */ /* 0x000fe40007ffe0ff */
[----:B------:R-:W-:-:S02]  /*1ee0*/  LOP3.LUT R0, R0, 0xff, RZ, 0xc0, !PT ;  /* 0x000000ff00007812 */ /* 0x000fc400078ec0ff */
[----:B------:R-:W-:Y:S01]  /*1ef0*/  LEA.HI R41, R27, 0xffffff80, RZ, 0x8 ;  /* 0xffffff801b297811 */ /* 0x000fe200078f40ff */
[----:B------:R3:W0:Y:S01]  /*1f00*/  I2F.F16 R57, R26 ;  /* 0x0000001a00397306 */ /* 0x0006220000200c00 */
[----:B--2---:R-:W-:Y:S02]  /*1f10*/  LOP3.LUT R4, R29, 0xff, RZ, 0xc0, !PT ;  /* 0x000000ff1d047812 */ /* 0x004fe400078ec0ff */
[----:B------:R-:W-:Y:S02]  /*1f20*/  LEA.HI R44, R30, 0xffffff80, RZ, 0x8 ;  /* 0xffffff801e2c7811 */ /* 0x000fe400078f40ff */
[----:B------:R-:W-:Y:S02]  /*1f30*/  LEA.HI R45, R31, 0xffffff80, RZ, 0x8 ;  /* 0xffffff801f2d7811 */ /* 0x000fe400078f40ff */
[----:B------:R-:W-:Y:S01]  /*1f40*/  IADD3 R0, R0, -0x80, RZ ;  /* 0xffffff8000007810 */ /* 0x000fe20007ffe0ff */
[----:B------:R2:W0:Y:S01]  /*1f50*/  I2F.F16 R60, R2 ;  /* 0x00000002003c7306 */ /* 0x0004220000200c00 */
[----:B---3--:R-:W-:-:S02]  /*1f60*/  SHF.R.U32.HI R26, RZ, 0x8, R30 ;  /* 0x00000008ff1a7819 */ /* 0x008fc4000001161e */
[----:B------:R-:W-:Y:S02]  /*1f70*/  SHF.R.U32.HI R27, RZ, 0x10, R27 ;  /* 0x00000010ff1b7819 */ /* 0x000fe4000001161b */
[----:B------:R-:W-:Y:S02]  /*1f80*/  SHF.R.U32.HI R30, RZ, 0x10, R30 ;  /* 0x00000010ff1e7819 */ /* 0x000fe4000001161e */
[----:B------:R-:W-:Y:S01]  /*1f90*/  LOP3.LUT R27, R27, 0xff, RZ, 0xc0, !PT ;  /* 0x000000ff1b1b7812 */ /* 0x000fe200078ec0ff */
[----:B------:R3:W0:Y:S01]  /*1fa0*/  I2F.F16 R29, R3 ;  /* 0x00000003001d7306 */ /* 0x0006220000200c00 */
[--C-:B--2---:R-:W-:Y:S02]  /*1fb0*/  SHF.R.U32.HI R2, RZ, 0x8, R31.reuse ;  /* 0x00000008ff027819 */ /* 0x104fe4000001161f */
[----:B------:R-:W-:Y:S02]  /*1fc0*/  SHF.R.U32.HI R31, RZ, 0x10, R31 ;  /* 0x00000010ff1f7819 */ /* 0x000fe4000001161f */
[----:B------:R-:W-:-:S02]  /*1fd0*/  LOP3.LUT R26, R26, 0xff, RZ, 0xc0, !PT ;  /* 0x000000ff1a1a7812 */ /* 0x000fc400078ec0ff */
[----:B------:R-:W-:Y:S01]  /*1fe0*/  LOP3.LUT R2, R2, 0xff, RZ, 0xc0, !PT ;  /* 0x000000ff02027812 */ /* 0x000fe200078ec0ff */
[----:B------:R2:W0:Y:S01]  /*1ff0*/  I2F.F16 R28, R0 ;  /* 0x00000000001c7306 */ /* 0x0004220000200c00 */
[----:B---3--:R-:W-:Y:S02]  /*2000*/  PRMT R3, R9, 0x9910, RZ ;  /* 0x0000991009037816 */ /* 0x008fe400000000ff */
[----:B------:R-:W-:Y:S02]  /*2010*/  IADD3 R27, R27, -0x80, RZ ;  /* 0xffffff801b1b7810 */ /* 0x000fe40007ffe0ff */
[----:B------:R-:W-:Y:S02]  /*2020*/  ISETP.NE.AND P0, PT, R3, RZ, PT ;  /* 0x000000ff0300720c */ /* 0x000fe40003f05270 */
[----:B------:R-:W-:Y:S01]  /*2030*/  LOP3.LUT R3, R31, 0xff, RZ, 0xc0, !PT ;  /* 0x000000ff1f037812 */ /* 0x000fe200078ec0ff */
[----:B------:R-:W3:Y:S01]  /*2040*/  I2F.F16 R41, R41 ;  /* 0x0000002900297306 */ /* 0x000ee20000200c00 */
[----:B--2---:R-:W-:-:S02]  /*2050*/  LOP3.LUT R0, R30, 0xff, RZ, 0xc0, !PT ;  /* 0x000000ff1e007812 */ /* 0x004fc400078ec0ff */
[----:B------:R-:W-:Y:S02]  /*2060*/  IADD3 R4, R4, -0x80, RZ ;  /* 0xffffff8004047810 */ /* 0x000fe40007ffe0ff */
[----:B------:R-:W-:Y:S02]  /*2070*/  IADD3 R26, R26, -0x80, RZ ;  /* 0xffffff801a1a7810 */ /* 0x000fe40007ffe0ff */
[----:B------:R-:W-:Y:S01]  /*2080*/  IADD3 R0, R0, -0x80, RZ ;  /* 0xffffff8000007810 */ /* 0x000fe20007ffe0ff */
[----:B------:R-:W2:Y:S01]  /*2090*/  I2F.F16 R42, R42 ;  /* 0x0000002a002a7306 */ /* 0x000ea20000200c00 */
        /* <DEDUP_REMOVED lines=17> */
[----:B------:R-:W1:Y:S01]  /*21b0*/  LDS.64 R64, [UR4] ;  /* 0x00000004ff407984 */ /* 0x000e620008000a00 */
        /* <DEDUP_REMOVED lines=85> */
.L_x_2655:
        /* <DEDUP_REMOVED lines=93> */
.L_x_2656:
        /* <DEDUP_REMOVED lines=17> */
[----:B0-----:R-:W-:Y:S02]  /*2df0*/  HADD2.F32 R65, -RZ, R2.H0_H0 ;  /* 0x20000002ff417230 */ /* 0x001fe40000004100 */
[--C-:B------:R-:W-:Y:S02]  /*2e00*/  HADD2.F32 R66, -RZ, R3.reuse.H0_H0 ;  /* 0x20000003ff427230 */ /* 0x100fe40000004100 */
[----:B------:R-:W-:Y:S02]  /*2e10*/  HADD2.F32 R67, -RZ, R3.H1_H1 ;  /* 0x30000003ff437230 */ /* 0x000fe40000004100 */
[----:B------:R-:W-:Y:S01]  /*2e20*/  FFMA.FTZ R25, R0, R65, RZ ;  /* 0x0000004100197223 */ /* 0x000fe200000100ff */
[----:B------:R-:W-:-:S02]  /*2e30*/  HADD2.F32 R3, -RZ, R48.H0_H0 ;  /* 0x20000030ff037230 */ /* 0x000fc40000004100 */
[----:B------:R-:W-:Y:S02]  /*2e40*/  HADD2.F32 R64, -RZ, R2.H1_H1 ;  /* 0x30000002ff407230 */ /* 0x000fe40000004100 */
[----:B------:R-:W-:Y:S02]  /*2e50*/  HADD2.F32 R2, -RZ, R47.H0_H0 ;  /* 0x2000002fff027230 */ /* 0x000fe40000004100 */
[-C--:B------:R-:W-:Y:S01]  /*2e60*/  FFMA.FTZ R3, R3, R65.reuse, RZ ;  /* 0x0000004103037223 */ /* 0x080fe200000100ff */
[----:B------:R-:W-:Y:S02]  /*2e70*/  HADD2.F32 R0, -RZ, R54.H0_H0 ;  /* 0x20000036ff007230 */ /* 0x000fe40000004100 */
[-C--:B------:R-:W-:Y:S01]  /*2e80*/  FFMA.FTZ R25, R24, R64.reuse, R25 ;  /* 0x0000004018197223 */ /* 0x080fe20000010019 */
[----:B------:R-:W-:Y:S02]  /*2e90*/  HADD2.F32 R24, -RZ, R57.H0_H0 ;  /* 0x20000039ff187230 */ /* 0x000fe40000004100 */
[----:B------:R-:W-:Y:S01]  /*2ea0*/  FFMA.FTZ R3, R56, R64, R3 ;  /* 0x0000004038037223 */ /* 0x000fe20000010003 */
[-C--:B------:R-:W-:Y:S01]  /*2eb0*/  FFMA.FTZ R47, R2, R65.reuse, RZ ;  /* 0x00000041022f7223 */ /* 0x080fe200000100ff */
[-C--:B------:R-:W-:Y:S01]  /*2ec0*/  FFMA.FTZ R0, R0, R66.reuse, R25 ;  /* 0x0000004200007223 */ /* 0x080fe20000010019 */
[----:B------:R-:W-:Y:S01]  /*2ed0*/  FFMA.FTZ R65, R4, R65, RZ ;  /* 0x0000004104417223 */ /* 0x000fe200000100ff */
[----:B------:R-:W-:Y:S01]  /*2ee0*/  FFMA.FTZ R24, R24, R66, R3 ;  /* 0x0000004218187223 */ /* 0x000fe20000010003 */
[----:B------:R-:W-:-:S02]  /*2ef0*/  HADD2.F32 R2, -RZ, R55.H0_H0 ;  /* 0x20000037ff027230 */ /* 0x000fc40000004100 */
[-C--:B------:R-:W-:Y:S01]  /*2f00*/  FFMA.FTZ R47, R46, R64.reuse, R47 ;  /* 0x000000402e2f7223 */ /* 0x080fe2000001002f */
        /* <DEDUP_REMOVED lines=8> */
[--C-:B-1----:R-:W-:Y:S02]  /*2f90*/  HADD2.F32 R3, -RZ, R26.reuse.H0_H0 ;  /* 0x2000001aff037230 */ /* 0x102fe40000004100 */
[----:B------:R-:W-:Y:S01]  /*2fa0*/  FFMA.FTZ R66, R4, R66, R65 ;  /* 0x0000004204427223 */ /* 0x000fe20000010041 */
[----:B------:R-:W-:Y:S01]  /*2fb0*/  FFMA.FTZ R4, R37, R67, R2 ;  /* 0x0000004325047223 */ /* 0x000fe20000010002 */
[----:B------:R-:W-:Y:S02]  /*2fc0*/  HADD2.F32 R26, -RZ, R26.H1_H1 ;  /* 0x3000001aff1a7230 */ /* 0x000fe40000004100 */
[----:B------:R-:W-:Y:S01]  /*2fd0*/  FFMA.FTZ R25, R25, R3, R0 ;  /* 0x0000000319197223 */ /* 0x000fe20000010000 */
[----:B------:R-:W-:Y:S02]  /*2fe0*/  HADD2.F32 R37, -RZ, R52.H0_H0 ;  /* 0x20000034ff257230 */ /* 0x000fe40000004100 */
[----:B------:R-:W-:Y:S01]  /*2ff0*/  FFMA.FTZ R66, R41, R67, R66 ;  /* 0x0000004329427223 */ /* 0x000fe20000010042 */
[----:B------:R-:W-:-:S02]  /*3000*/  HADD2.F32 R0, -RZ, R29.H0_H0 ;  /* 0x2000001dff007230 */ /* 0x000fc40000004100 */
[-C--:B------:R-:W-:Y:S01]  /*3010*/  FFMA.FTZ R29, R51, R3.reuse, R4 ;  /* 0x00000003331d7223 */ /* 0x080fe20000010004 */
[-C--:B------:R-:W-:Y:S01]  /*3020*/  FFMA.FTZ R25, R28, R26.reuse, R25 ;  /* 0x0000001a1c197223 */ /* 0x080fe20000010019 */
        /* <DEDUP_REMOVED lines=34> */
.L_x_2654:
[----:B------:R-:W1:Y:S02]  /*3250*/  LDC R37, c[0x0][0x23c] ;  /* 0x00008f00ff257b82 */ /* 0x000e640000000800 */
[----:B-1----:R-:W-:-:S05]  /*3260*/  IMAD.WIDE R6, R37, 0x8, R6 ;  /* 0x0000000825067825 */ /* 0x002fca00078e0206 */
[----:B0-----:R0:W5:Y:S01]  /*3270*/  LDG.E.128.CONSTANT R24, desc[UR6][R6.64] ;  /* 0x0000000606187981 */ /* 0x001162000c1e9d00 */
[----:B------:R-:W-:Y:S01]  /*3280*/  IMAD.WIDE R38, R37, 0x8, R38 ;  /* 0x0000000825267825 */ /* 0x000fe200078e0226 */
[----:B------:R-:W-:Y:S06]  /*3290*/  @!P1 BRA `(.L_x_2657) ;  /* 0x0000001400dc9947 */ /* 0x000fec0003800000 */
[----:B-----5:R-:W2:Y:S01]  /*32a0*/  LDG.E.128.CONSTANT R28, desc[UR6][R38.64] ;  /* 0x00000006261c7981 */ /* 0x020ea2000c1e9d00 */
[----:B------:R-:W-:Y:S02]  /*32b0*/  LOP3.LUT R0, R24, 0xff, RZ, 0xc0, !PT ;  /* 0x000000ff18007812 */ /* 0x000fe400078ec0ff */
[----:B------:R-:W-:Y:S02]  /*32c0*/  LOP3.LUT R2, R25, 0xff, RZ, 0xc0, !PT ;  /* 0x000000ff19027812 */ /* 0x000fe400078ec0ff */
[----:B------:R-:W-:Y:S02]  /*32d0*/  IADD3 R0, R0, -0x80, RZ ;  /* 0xffffff8000007810 */ /* 0x000fe40007ffe0ff */
[----:B------:R-:W-:Y:S02]  /*32e0*/  LOP3.LUT R3, R26, 0xff, RZ, 0xc0, !PT ;  /* 0x000000ff1a037812 */ /* 0x000fe400078ec0ff */
[----:B------:R1:W3:Y:S01]  /*32f0*/  I2F.F16 R43, R0 ;  /* 0x00000000002b7306 */ /* 0x0002e20000200c00 */
[----:B------:R-:W-:-:S02]  /*3300*/  LEA.HI R36, R24, 0xffffff80, RZ, 0x8 ;  /* 0xffffff8018247811 */ /* 0x000fc400078f40ff */
[----:B------:R-:W-:Y:S02]  /*3310*/  IADD3 R2, R2, -0x80, RZ ;  /* 0xffffff8002027810 */ /* 0x000fe40007ffe0ff */
[----:B------:R-:W-:Y:S02]  /*3320*/  IADD3 R3, R3, -0x80, RZ ;  /* 0xffffff8003037810 */ /* 0x000fe40007ffe0ff */
[----:B------:R-:W-:Y:S01]  /*3330*/  SHF.R.U32.HI R52, RZ, 0x8, R26 ;  /* 0x00000008ff347819 */ /* 0x000fe2000001161a */
[----:B------:R4:W0:Y:S01]  /*3340*/  I2F.F16 R44, R2 ;  /* 0x00000002002c7306 */ /* 0x0008220000200c00 */
[--C-:B-1----:R-:W-:Y:S02]  /*3350*/  SHF.R.U32.HI R0, RZ, 0x8, R24.reuse ;  /* 0x00000008ff007819 */ /* 0x102fe40000011618 */
[----:B------:R-:W-:Y:S02]  /*3360*/  SHF.R.U32.HI R24, RZ, 0x10, R24 ;  /* 0x00000010ff187819 */ /* 0x000fe40000011618 */
[----:B------:R-:W-:-:S02]  /*3370*/  LOP3.LUT R0, R0, 0xff, RZ, 0xc0, !PT ;  /* 0x000000ff00007812 */ /* 0x000fc400078ec0ff */
[----:B------:R-:W-:Y:S01]  /*3380*/  LOP3.LUT R4, R27, 0xff, RZ, 0xc0, !PT ;  /* 0x000000ff1b047812 */ /* 0x000fe200078ec0ff */
[----:B------:R1:W0:Y:S01]  /*3390*/  I2F.F16 R47, R3 ;  /* 0x00000003002f7306 */ /* 0x0002220000200c00 */
[----:B------:R-:W-:Y:S02]  /*33a0*/  IADD3 R0, R0, -0x80, RZ ;  /* 0xffffff8000007810 */ /* 0x000fe40007ffe0ff */
[----:B----4-:R-:W-:Y:S02]  /*33b0*/  LOP3.LUT R2, R24, 0xff, RZ, 0xc0, !PT ;  /* 0x000000ff18027812 */ /* 0x010fe400078ec0ff */
[----:B------:R-:W-:Y:S02]  /*33c0*/  LEA.HI R40, R25, 0xffffff80, RZ, 0x8 ;  /* 0xffffff8019287811 */ /* 0x000fe400078f40ff */
[----:B------:R-:W-:Y:S01]  /*33d0*/  IADD3 R2, R2, -0x80, RZ ;  /* 0xffffff8002027810 */ /* 0x000fe20007ffe0ff */
[----:B------:R4:W0:Y:S01]  /*33e0*/  I2F.F16 R24, R0 ;  /* 0x0000000000187306 */ /* 0x0008220000200c00 */
[----:B-1----:R-:W-:-:S02]  /*33f0*/  SHF.R.U32.HI R3, RZ, 0x8, R25 ;  /* 0x00000008ff037819 */ /* 0x002fc40000011619 */
[----:B------:R-:W-:Y:S02]  /*3400*/  IADD3 R4, R4, -0x80, RZ ;  /* 0xffffff8004047810 */ /* 0x000fe40007ffe0ff */
[----:B------:R-:W-:Y:S02]  /*3410*/  LOP3.LUT R3, R3, 0xff, RZ, 0xc0, !PT ;  /* 0x000000ff03037812 */ /* 0x000fe400078ec0ff */
[----:B------:R-:W-:Y:S01]  /*3420*/  SHF.R.U32.HI R25, RZ, 0x10, R25 ;  /* 0x00000010ff197819 */ /* 0x000fe20000011619 */
[----:B------:R-:W1:Y:S01]  /*3430*/  I2F.F16 R51, R2 ;  /* 0x0000000200337306 */ /* 0x000e620000200c00 */
[----:B----4-:R-:W-:Y:S02]  /*3440*/  LOP3.LUT R0, R52, 0xff, RZ, 0xc0, !PT ;  /* 0x000000ff34007812 */ /* 0x010fe400078ec0ff */
[----:B------:R-:W-:Y:S02]  /*3450*/  IADD3 R3, R3, -0x80, RZ ;  /* 0xffffff8003037810 */ /* 0x000fe40007ffe0ff */
[----:B------:R-:W-:-:S02]  /*3460*/  IADD3 R53, R0, -0x80, RZ ;  /* 0xffffff8000357810 */ /* 0x000fc40007ffe0ff */
[----:B------:R-:W-:Y:S01]  /*3470*/  SHF.R.U32.HI R0, RZ, 0x8, R27 ;  /* 0x00000008ff007819 */ /* 0x000fe2000001161b */
[----:B------:R4:W0:Y:S01]  /*3480*/  I2F.F16 R45, R4 ;  /* 0x00000004002d7306 */ /* 0x0008220000200c00 */
[----:B------:R-:W-:Y:S02]  /*3490*/  LEA.HI R41, R26, 0xffffff80, RZ, 0x8 ;  /* 0xffffff801a297811 */ /* 0x000fe400078f40ff */
[----:B------:R-:W-:Y:S02]  /*34a0*/  LOP3.LUT R0, R0, 0xff, RZ, 0xc0, !PT ;  /* 0x000000ff00007812 */ /* 0x000fe400078ec0ff */
[----:B------:R-:W-:Y:S02]  /*34b0*/  SHF.R.U32.HI R26, RZ, 0x10, R26 ;  /* 0x00000010ff1a7819 */ /* 0x000fe4000001161a */
[----:B------:R-:W-:Y:S01]  /*34c0*/  IADD3 R55, R0, -0x80, RZ ;  /* 0xffffff8000377810 */ /* 0x000fe20007ffe0ff */
[----:B------:R-:W0:Y:S01]  /*34d0*/  I2F.F16 R36, R36 ;  /* 0x0000002400247306 */ /* 0x000e220000200c00 */
[----:B----4-:R-:W-:-:S02]  /*34e0*/  LOP3.LUT R4, R25, 0xff, RZ, 0xc0, !PT ;  /* 0x000000ff19047812 */ /* 0x010fc400078ec0ff */
[----:B------:R-:W-:Y:S02]  /*34f0*/  LOP3.LUT R26, R26, 0xff, RZ, 0xc0, !PT ;  /* 0x000000ff1a1a7812 */ /* 0x000fe400078ec0ff */
[----:B------:R-:W-:Y:S02]  /*3500*/  IADD3 R4, R4, -0x80, RZ ;  /* 0xffffff8004047810 */ /* 0x000fe40007ffe0ff */
[----:B------:R-:W-:Y:S01]  /*3510*/  IADD3 R26, R26, -0x80, RZ ;  /* 0xffffff801a1a7810 */ /* 0x000fe20007ffe0ff */
[----:B------:R4:W0:Y:S01]  /*3520*/  I2F.F16 R25, R3 ;  /* 0x0000000300197306 */ /* 0x0008220000200c00 */
[----:B------:R-:W-:Y:S02]  /*3530*/  LEA.HI R42, R27, 0xffffff80, RZ, 0x8 ;  /* 0xffffff801b2a7811 */ /* 0x000fe400078f40ff */
[----:B------:R-:W-:Y:S02]  /*3540*/  SHF.R.U32.HI R27, RZ, 0x10, R27 ;  /* 0x00000010ff1b7819 */ /* 0x000fe4000001161b */
[----:B------:R-:W-:-:S02]  /*3550*/  ISETP.GE.AND P2, PT, R11, 0x2, PT ;  /* 0x000000020b00780c */ /* 0x000fc40003f46270 */
[----:B------:R-:W-:Y:S01]  /*3560*/  LOP3.LUT R27, R27, 0xff, RZ, 0xc0, !PT ;  /* 0x000000ff1b1b7812 */ /* 0x000fe200078ec0ff */
[----:B------:R-:W0:Y:S03]  /*3570*/  I2F.F16 R52, R4 ;  /* 0x0000000400347306 */ /* 0x000e260000200c00 */
[----:B------:R-:W-:-:S05]  /*3580*/  IADD3 R27, R27, -0x80, RZ ;  /* 0xffffff801b1b7810 */ /* 0x000fca0007ffe0ff */
        /* <DEDUP_REMOVED lines=69> */
[----:B------:R-:W-:-:S02]  /*39e0*/  HADD2.F32 R69, -RZ, R25.H0_H0 ;  /* 0x20000019ff457230 */ /* 0x000fc40000004100 */
[----:B------:R-:W-:Y:S02]  /*39f0*/  HADD2.F32 R73, -RZ, R55.H0_H0 ;  /* 0x20000037ff497230 */ /* 0x000fe40000004100 */
[--C-:B-1----:R-:W-:Y:S02]  /*3a00*/  HADD2.F32 R3, -RZ, R66.reuse.H0_H0 ;  /* 0x20000042ff037230 */ /* 0x102fe40000004100 */
[----:B------:R-:W-:Y:S02]  /*3a10*/  HADD2.F32 R66, -RZ, R66.H1_H1 ;  /* 0x30000042ff427230 */ /* 0x000fe40000004100 */
[----:B------:R-:W-:Y:S02]  /*3a20*/  HADD2.F32 R68, -RZ, R67.H0_H0 ;  /* 0x20000043ff447230 */ /* 0x000fe40000004100 */
[----:B------:R-:W-:Y:S01]  /*3a30*/  FFMA.FTZ R0, R0, R3, RZ ;  /* 0x0000000300007223 */ /* 0x000fe200000100ff */
[C---:B------:R-:W-:Y:S01]  /*3a40*/  FFMA.FTZ R71, R3.reuse, R70, RZ ;  /* 0x0000004603477223 */ /* 0x040fe200000100ff */
[C---:B------:R-:W-:Y:S01]  /*3a50*/  FFMA.FTZ R70, R3.reuse, R2, RZ ;  /* 0x0000000203467223 */ /* 0x040fe200000100ff */
[----:B------:R-:W-:Y:S01]  /*3a60*/  FFMA.FTZ R4, R3, R4, RZ ;  /* 0x0000000403047223 */ /* 0x000fe200000100ff */
[----:B------:R-:W-:Y:S01]  /*3a70*/  FFMA.FTZ R0, R65, R66, R0 ;  /* 0x0000004241007223 */ /* 0x000fe20000010000 */
[----:B------:R-:W-:-:S02]  /*3a80*/  HADD2.F32 R65, -RZ, R53.H0_H0 ;  /* 0x20000035ff417230 */ /* 0x000fc40000004100 */
        /* <DEDUP_REMOVED lines=17> */
[----:B------:R-:W-:Y:S01]  /*3ba0*/  FFMA.FTZ R73, R68, R70, R73 ;  /* 0x0000004644497223 */ /* 0x000fe20000010049 */
[----:B0-----:R-:W-:Y:S02]  /*3bb0*/  HADD2.F32 R2, -RZ, R26.H0_H0 ;  /* 0x2000001aff027230 */ /* 0x001fe40000004100 */
[----:B------:R-:W-:Y:S01]  /*3bc0*/  FFMA.FTZ R71, R67, R66, R65 ;  /* 0x0000004243477223 */ /* 0x000fe20000010041 */
[----:B------:R-:W-:Y:S02]  /*3bd0*/  HADD2.F32 R68, -RZ, R42.H0_H0 ;  /* 0x2000002aff447230 */ /* 0x000fe40000004100 */
[----:B------:R-:W-:Y:S02]  /*3be0*/  HADD2.F32 R65, -RZ, R26.H1_H1 ;  /* 0x3000001aff417230 */ /* 0x000fe40000004100 */
[----:B------:R-:W-:Y:S01]  /*3bf0*/  FFMA.FTZ R3, R3, R2, R0 ;  /* 0x0000000203037223 */ /* 0x000fe20000010000 */
        /* <DEDUP_REMOVED lines=45> */
.L_x_2658:
        /* <DEDUP_REMOVED lines=93> */
.L_x_2659:
        /* <DEDUP_REMOVED lines=16> */
[--C-:B------:R-:W-:Y:S02]  /*45a0*/  HADD2.F32 R68, -RZ, R3.reuse.H0_H0 ;  /* 0x20000003ff447230 */ /* 0x100fe40000004100 */
[----:B------:R-:W-:Y:S02]  /*45b0*/  HADD2.F32 R67, -RZ, R3.H1_H1 ;  /* 0x30000003ff437230 */ /* 0x000fe40000004100 */
[-C--:B------:R-:W-:Y:S01]  /*45c0*/  FFMA.FTZ R43, R2, R65.reuse, RZ ;  /* 0x00000041022b7223 */ /* 0x080fe200000100ff */
[----:B------:R-:W-:Y:S02]  /*45d0*/  HADD2.F32 R44, -RZ, R25.H0_H0 ;  /* 0x20000019ff2c7230 */ /* 0x000fe40000004100 */
[----:B------:R-:W-:Y:S01]  /*45e0*/  FFMA.FTZ R25, R0, R65, RZ ;  /* 0x0000004100197223 */ /* 0x000fe200000100ff */
[----:B------:R-:W-:-:S02]  /*45f0*/  HADD2.F32 R3, -RZ, R47.H0_H0 ;  /* 0x2000002fff037230 */ /* 0x000fc40000004100 */
[----:B------:R-:W-:Y:S02]  /*4600*/  HADD2.F32 R0, -RZ, R51.H0_H0 ;  /* 0x20000033ff007230 */ /* 0x000fe40000004100 */
[-C--:B------:R-:W-:Y:S01]  /*4610*/  FFMA.FTZ R25, R24, R66.reuse, R25 ;  /* 0x0000004218197223 */ /* 0x080fe20000010019 */
        /* <DEDUP_REMOVED lines=12> */
[-C--:B------:R-:W-:Y:S01]  /*46e0*/  FFMA.FTZ R24, R24, R68.reuse, R3 ;  /* 0x0000004418187223 */ /* 0x080fe20000010003 */
[----:B------:R-:W-:Y:S02]  /*46f0*/  HADD2.F32 R3, -RZ, R40.H0_H0 ;  /* 0x20000028ff037230 */ /* 0x000fe40000004100 */
[----:B------:R-:W-:Y:S01]  /*4700*/  FFMA.FTZ R68, R56, R68, R65 ;  /* 0x0000004438447223 */ /* 0x000fe20000010041 */
[----:B------:R-:W-:Y:S01]  /*4710*/  FFMA.FTZ R0, R25, R67, R0 ;  /* 0x0000004319007223 */ /* 0x000fe20000010000 */
[----:B------:R-:W-:-:S02]  /*4720*/  HADD2.F32 R25, -RZ, R57.H0_H0 ;  /* 0x20000039ff197230 */ /* 0x000fc40000004100 */
[-C--:B------:R-:W-:Y:S01]  /*4730*/  FFMA.FTZ R24, R41, R67.reuse, R24 ;  /* 0x0000004329187223 */ /* 0x080fe20000010018 */
[----:B------:R-:W-:Y:S01]  /*4740*/  FFMA.FTZ R4, R3, R67, R2 ;  /* 0x0000004303047223 */ /* 0x000fe20000010002 */
[----:B-1----:R-:W-:Y:S02]  /*4750*/  HADD2.F32 R3, -RZ, R26.H0_H0 ;  /* 0x2000001aff037230 */ /* 0x002fe40000004100 */
[----:B------:R-:W-:Y:S02]  /*4760*/  HADD2.F32 R41, -RZ, R58.H0_H0 ;  /* 0x2000003aff297230 */ /* 0x000fe40000004100 */
[----:B------:R-:W-:Y:S02]  /*4770*/  HADD2.F32 R43, -RZ, R42.H0_H0 ;  /* 0x2000002aff2b7230 */ /* 0x000fe40000004100 */
[----:B------:R-:W-:Y:S01]  /*4780*/  FFMA.FTZ R25, R25, R3, R0 ;  /* 0x0000000319197223 */ /* 0x000fe20000010000 */
[----:B------:R-:W-:Y:S02]  /*4790*/  HADD2.F32 R26, -RZ, R26.H1_H1 ;  /* 0x3000001aff1a7230 */ /* 0x000fe40000004100 */
[----:B------:R-:W-:-:S02]  /*47a0*/  HADD2.F32 R0, -RZ, R29.H0_H0 ;  /* 0x2000001dff007230 */ /* 0x000fc40000004100 */
[----:B------:R-:W-:Y:S01]  /*47b0*/  FFMA.FTZ R29, R41, R3, R4 ;  /* 0x00000003291d7223 */ /* 0x000fe20000010004 */
[----:B------:R-:W-:Y:S01]  /*47c0*/  FFMA.FTZ R68, R43, R67, R68 ;  /* 0x000000432b447223 */ /* 0x000fe20000010044 */
[----:B------:R-:W-:Y:S02]  /*47d0*/  HADD2.F32 R43, -RZ, R60.H0_H0 ;  /* 0x2000003cff2b7230 */ /* 0x000fe40000004100 */
[-C--:B------:R-:W-:Y:S01]  /*47e0*/  FFMA.FTZ R25, R28, R26.reuse, R25 ;  /* 0x0000001a1c197223 */ /* 0x080fe20000010019 */
        /* <DEDUP_REMOVED lines=21> */
[----:B------:R-:W-:Y:S01]  /*4940*/  FFMA.FTZ R27, R31, R27, R2 ;  /* 0x0000001b1f1b7223 */ /* 0x000fe20000010002 */
[----:B------:R-:W-:-:S02]  /*4950*/  FMUL.FTZ R0, R35, R0 ;  /* 0x0000000023007220 */ /* 0x000fc40000410000 */
[----:B------:R-:W-:Y:S01]  /*4960*/  FMUL.FTZ R3, R34, R3 ;  /* 0x0000000322037220 */ /* 0x000fe20000410000 */
[----:B------:R-:W-:Y:S01]  /*4970*/  FMUL.FTZ R24, R33, R24 ;  /* 0x0000001821187220 */ /* 0x000fe20000410000 */
[----:B------:R-:W-:Y:S01]  /*4980*/  FMUL.FTZ R27, R32, R27 ;  /* 0x0000001b201b7220 */ /* 0x000fe20000410000 */
[----:B------:R-:W-:Y:S02]  /*4990*/  F2FP.F16.F32.PACK_AB R0, RZ, R0 ;  /* 0x00000000ff00723e */ /* 0x000fe400000000ff */
[----:B------:R-:W-:Y:S02]  /*49a0*/  F2FP.F16.F32.PACK_AB R3, RZ, R3 ;  /* 0x00000003ff03723e */ /* 0x000fe400000000ff */
[----:B------:R-:W-:Y:S02]  /*49b0*/  F2FP.F16.F32.PACK_AB R24, RZ, R24 ;  /* 0x00000018ff18723e */ /* 0x000fe400000000ff */
[----:B------:R-:W-:Y:S02]  /*49c0*/  F2FP.F16.F32.PACK_AB R27, RZ, R27 ;  /* 0x0000001bff1b723e */ /* 0x000fe400000000ff */
[----:B------:R-:W-:-:S02]  /*49d0*/  PRMT R0, R0, 0x5410, R3 ;  /* 0x0000541000007816 */ /* 0x000fc40000000003 */
[----:B------:R-:W-:-:S04]  /*49e0*/  PRMT R24, R24, 0x5410, R27 ;  /* 0x0000541018187816 */ /* 0x000fc8000000001b */
[----:B------:R-:W-:Y:S01]  /*49f0*/  HFMA2.MMA R20, R0, 1, 1, R20 ;  /* 0x3c003c0000147835 */ /* 0x000fe20000000014 */
[----:B------:R-:W-:-:S10]  /*4a00*/  HADD2 R21, R24, R21 ;  /* 0x0000001518157230 */ /* 0x000fd40000000000 */
.L_x_2657:
        /* <DEDUP_REMOVED lines=199> */
.L_x_2661:
        /* <DEDUP_REMOVED lines=93> */
.L_x_2662:
        /* <DEDUP_REMOVED lines=87> */
.L_x_2660:
        /* <DEDUP_REMOVED lines=199> */
.L_x_2664:
        /* <DEDUP_REMOVED lines=93> */
.L_x_2665:
        /* <DEDUP_REMOVED lines=87> */
.L_x_2663:
[----:B------:R-:W-:Y:S01]  /*7970*/  IADD3 R12, R12, 0x20, RZ ;  /* 0x000000200c0c7810 */ /* 0x000fe20007ffe0ff */
[----:B------:R-:W-:Y:S01]  /*7980*/  UIADD3 UR4, UR4, 0x40, URZ ;  /* 0x0000004004047890 */ /* 0x000fe2000fffe03f */
[C---:B------:R-:W-:Y:S02]  /*7990*/  IMAD.WIDE R38, R37.reuse, 0x8, R38 ;  /* 0x0000000825267825 */ /* 0x040fe400078e0226 */
[C---:B------:R-:W-:Y:S02]  /*79a0*/  ISETP.GE.AND P0, PT, R12.reuse, UR5, PT ;  /* 0x000000050c007c0c */ /* 0x040fe4000bf06270 */
[----:B------:R-:W-:Y:S01]  /*79b0*/  ISETP.LT.AND P2, PT, R12, R13, PT ;  /* 0x0000000d0c00720c */ /* 0x000fe20003f41270 */
[----:B0-----:R-:W-:-:S12]  /*79c0*/  IMAD.WIDE R6, R37, 0x8, R6 ;  /* 0x0000000825067825 */ /* 0x001fd800078e0206 */
[----:B------:R-:W-:Y:S05]  /*79d0*/  @!P0 BRA P2, `(.L_x_2666) ;  /* 0xffffffa000388947 */ /* 0x000fea000103ffff */
.L_x_2653:
        /* <DEDUP_REMOVED lines=10> */
.L_x_2674:
        /* <DEDUP_REMOVED lines=50> */
[--C-:B------:R-:W-:Y:S02]  /*7da0*/  SHF.R.U32.HI R60, RZ, 0xa, R31.reuse ;  /* 0x0000000aff3c7819 */ /* 0x100fe4000001161f */
[----:B------:R-:W-:Y:S02]  /*7db0*/  LOP3.LUT R57, R31, 0x3f003f, RZ, 0xc0, !PT ;  /* 0x003f003f1f397812 */ /* 0x000fe400078ec0ff */
[----:B------:R-:W-:Y:S02]  /*7dc0*/  SHF.R.U32.HI R58, RZ, 0x6, R31 ;  /* 0x00000006ff3a7819 */ /* 0x000fe4000001161f */
[----:B--2---:R-:W-:Y:S02]  /*7dd0*/  SHF.R.U32.HI R3, RZ, 0xc, R24 ;  /* 0x0000000cff037819 */ /* 0x004fe40000011618 */
        /* <DEDUP_REMOVED lines=18> */
[----:B------:R-:W-:Y:S02]  /*7f00*/  LOP3.LUT R26, R4, 0x300030, R33, 0xf8, !PT ;  /* 0x00300030041a7812 */ /* 0x000fe400078ef821 */
        /* <DEDUP_REMOVED lines=114> */
.L_x_2669:
        /* <DEDUP_REMOVED lines=48> */
.L_x_2670:
        /* <DEDUP_REMOVED lines=45> */
.L_x_2668:
        /* <DEDUP_REMOVED lines=18> */
[----:B----4-:R-:W-:Y:S02]  /*8d20*/  SHF.R.U32.HI R2, RZ, 0x8, R28 ;  /* 0x00000008ff027819 */ /* 0x010fe4000001161c */
        /* <DEDUP_REMOVED lines=9> */
[--C-:B------:R-:W-:Y:S02]  /*8dc0*/  SHF.R.U32.HI R35, RZ, 0x8, R29.reuse ;  /* 0x00000008ff237819 */ /* 0x100fe4000001161d */
[----:B------:R-:W-:Y:S02]  /*8dd0*/  LOP3.LUT R40, R40, 0xf000f, RZ, 0xc0, !PT ;  /* 0x000f000f28287812 */ /* 0x000fe400078ec0ff */
[----:B------:R-:W-:Y:S02]  /*8de0*/  LOP3.LUT R30, R45, 0xf000f, RZ, 0xc0, !PT ;  /* 0x000f000f2d1e7812 */ /* 0x000fe400078ec0ff */
[----:B------:R-:W-:Y:S02]  /*8df0*/  LOP3.LUT R31, R50, 0xf000f, RZ, 0xc0, !PT ;  /* 0x000f000f321f7812 */ /* 0x000fe400078ec0ff */
[----:B------:R-:W-:Y:S02]  /*8e00*/  SHF.R.U32.HI R42, RZ, 0xa, R29 ;  /* 0x0000000aff2a7819 */ /* 0x000fe4000001161d */
[----:B------:R-:W-:-:S02]  /*8e10*/  LOP3.LUT R41, R29, 0x3f003f, RZ, 0xc0, !PT ;  /* 0x003f003f1d297812 */ /* 0x000fc400078ec0ff */
[----:B------:R-:W-:Y:S02]  /*8e20*/  SHF.R.U32.HI R44, RZ, 0x6, R29 ;  /* 0x00000006ff2c7819 */ /* 0x000fe4000001161d */
[----:B------:R-:W-:Y:S02]  /*8e30*/  LOP3.LUT R29, R3, 0x300030, R2, 0xf8, !PT ;  /* 0x00300030031d7812 */ /* 0x000fe400078ef802 */
[----:B------:R-:W-:Y:S02]  /*8e40*/  LOP3.LUT R45, R40, 0x300030, R35, 0xf8, !PT ;  /* 0x00300030282d7812 */ /* 0x000fe400078ef823 */
[----:B------:R-:W-:Y:S02]  /*8e50*/  LOP3.LUT R50, R30, 0x300030, R47, 0xf8, !PT ;  /* 0x003000301e327812 */ /* 0x000fe400078ef82f */
[----:B------:R-:W-:Y:S02]  /*8e60*/  LOP3.LUT R58, R31, 0x300030, R54, 0xf8, !PT ;  /* 0x003000301f3a7812 */ /* 0x000fe400078ef836 */
[----:B---3--:R-:W-:-:S02]  /*8e70*/  SHF.R.U32.HI R2, RZ, 0xc, R24 ;  /* 0x0000000cff027819 */ /* 0x008fc40000011618 */
[--C-:B------:R-:W-:Y:S02]  /*8e80*/  SHF.R.U32.HI R35, RZ, 0xc, R25.reuse ;  /* 0x0000000cff237819 */ /* 0x100fe40000011619 */
[----:B------:R-:W-:Y:S02]  /*8e90*/  LOP3.LUT R30, R25, 0x3f003f, RZ, 0xc0, !PT ;  /* 0x003f003f191e7812 */ /* 0x000fe400078ec0ff */
[----:B------:R-:W-:Y:S02]  /*8ea0*/  SHF.R.U32.HI R31, RZ, 0x6, R25 ;  /* 0x00000006ff1f7819 */ /* 0x000fe40000011619 */
[----:B------:R-:W-:Y:S02]  /*8eb0*/  SHF.R.U32.HI R25, RZ, 0xc, R26 ;  /* 0x0000000cff197819 */ /* 0x000fe4000001161a */
[----:B------:R-:W-:Y:S02]  /*8ec0*/  LOP3.LUT R38, R33, 0x3f003f, RZ, 0xc0, !PT ;  /* 0x003f003f21267812 */ /* 0x000fe400078ec0ff */
[----:B------:R-:W-:-:S02]  /*8ed0*/  SHF.R.U32.HI R39, RZ, 0x6, R33 ;  /* 0x00000006ff277819 */ /* 0x000fc40000011621 */
        /* <DEDUP_REMOVED lines=9> */
[----:B------:R-:W-:Y:S02]  /*8f70*/  SHF.R.U32.HI R27, RZ, 0x6, R27 ;  /* 0x00000006ff1b7819 */ /* 0x000fe4000001161b */
[----:B------:R-:W-:Y:S02]  /*8f80*/  LOP3.LUT R60, R26, 0xf000f, RZ, 0xc0, !PT ;  /* 0x000f000f1a3c7812 */ /* 0x000fe400078ec0ff */
[----:B------:R-:W-:-:S02]  /*8f90*/  LOP3.LUT R25, R2, 0x300030, R33, 0xf8, !PT ;  /* 0x0030003002197812 */ /* 0x000fc400078ef821 */
[----:B------:R-:W-:Y:S02]  /*8fa0*/  SHF.R.U32.HI R32, RZ, 0x6, R32 ;  /* 0x00000006ff207819 */ /* 0x000fe40000011620 */
[----:B------:R-:W-:Y:S02]  /*8fb0*/  SHF.R.U32.HI R46, RZ, 0x6, R34 ;  /* 0x00000006ff2e7819 */ /* 0x000fe40000011622 */
[----:B------:R-:W-:Y:S02]  /*8fc0*/  LOP3.LUT R2, R4, 0x64006400, RZ, 0xfc, !PT ;  /* 0x6400640004027812 */ /* 0x000fe400078efcff */
[----:B------:R-:W-:Y:S02]  /*8fd0*/  LOP3.LUT R53, R53, 0x3f003f, RZ, 0xc0, !PT ;  /* 0x003f003f35357812 */ /* 0x000fe400078ec0ff */
[----:B------:R-:W-:Y:S02]  /*8fe0*/  LOP3.LUT R34, R28, 0x3f003f, RZ, 0xc0, !PT ;  /* 0x003f003f1c227812 */ /* 0x000fe400078ec0ff */
[----:B------:R-:W-:-:S02]  /*8ff0*/  LOP3.LUT R3, R24, 0x3f003f, RZ, 0xc0, !PT ;  /* 0x003f003f18037812 */ /* 0x000fc400078ec0ff */
[----:B------:R-:W-:Y:S02]  /*9000*/  LOP3.LUT R51, R40, 0x300030, R51, 0xf8, !PT ;  /* 0x0030003028337812 */ /* 0x000fe400078ef833 */
[----:B------:R-:W-:Y:S02]  /*9010*/  LOP3.LUT R4, R38, 0x64006400, RZ, 0xfc, !PT ;  /* 0x6400640026047812 */ /* 0x000fe400078efcff */
[----:B------:R-:W-:Y:S02]  /*9020*/  SHF.R.U32.HI R28, RZ, 0x6, R28 ;  /* 0x00000006ff1c7819 */ /* 0x000fe4000001161c */
[----:B------:R-:W-:Y:S02]  /*9030*/  SHF.R.U32.HI R24, RZ, 0x6, R24 ;  /* 0x00000006ff187819 */ /* 0x000fe40000011618 */
        /* <DEDUP_REMOVED lines=14> */
[----:B------:R-:W-:Y:S01]  /*9120*/  LOP3.LUT R26, R35, 0x300030, R42, 0xf8, !PT ;  /* 0x00300030231a7812 */ /* 0x000fe200078ef82a */
        /* <DEDUP_REMOVED lines=106> */
.L_x_2672:
        /* <DEDUP_REMOVED lines=48> */
.L_x_2673:
        /* <DEDUP_REMOVED lines=45> */
.L_x_2671:
        /* <DEDUP_REMOVED lines=8> */
.L_x_2667:
        /* <DEDUP_REMOVED lines=8> */
.L_x_2679:
        /* <DEDUP_REMOVED lines=22> */
[----:B------:R-:W-:-:S02]  /*a000*/  SHF.R.U32.HI R83, RZ, 0xe, R40 ;  /* 0x0000000eff537819 */ /* 0x000fc40000011628 */
[----:B------:R-:W-:Y:S02]  /*a010*/  LOP3.LUT R28, R4, 0x10001, RZ, 0xc0, !PT ;  /* 0x00010001041c7812 */ /* 0x000fe400078ec0ff */
[----:B------:R-:W-:Y:S02]  /*a020*/  SHF.R.U32.HI R88, RZ, 0xe, R42 ;  /* 0x0000000eff587819 */ /* 0x000fe4000001162a */
[----:B------:R-:W-:Y:S02]  /*a030*/  LOP3.LUT R87, R87, 0x10001, RZ, 0xc0, !PT ;  /* 0x0001000157577812 */ /* 0x000fe400078ec0ff */
[----:B------:R-:W-:Y:S02]  /*a040*/  SHF.R.U32.HI R90, RZ, 0xf, R47 ;  /* 0x0000000fff5a7819 */ /* 0x000fe4000001162f */
[----:B------:R-:W-:Y:S02]  /*a050*/  SHF.R.U32.HI R85, RZ, 0xe, R41 ;  /* 0x0000000eff557819 */ /* 0x000fe40000011629 */
[----:B------:R-:W-:-:S02]  /*a060*/  LOP3.LUT R83, R28, 0x20002, R83, 0xf8, !PT ;  /* 0x000200021c537812 */ /* 0x000fc400078ef853 */
[----:B------:R-:W-:Y:S02]  /*a070*/  LOP3.LUT R84, R84, 0x10001, RZ, 0xc0, !PT ;  /* 0x0001000154547812 */ /* 0x000fe400078ec0ff */
[----:B------:R-:W-:Y:S02]  /*a080*/  PRMT R28, R9, 0x9910, RZ ;  /* 0x00009910091c7816 */ /* 0x000fe400000000ff */
[----:B------:R-:W-:Y:S02]  /*a090*/  SHF.R.U32.HI R89, RZ, 0xd, R34 ;  /* 0x0000000dff597819 */ /* 0x000fe40000011622 */
        /* <DEDUP_REMOVED lines=32> */
[----:B------:R-:W-:-:S02]  /*a2a0*/  SHF.R.U32.HI R29, RZ, 0xc, R30 ;  /* 0x0000000cff1d7819 */ /* 0x000fc4000001161e */
[----:B------:R-:W-:Y:S02]  /*a2b0*/  LOP3.LUT R28, R88, 0x40004, R89, 0xf8, !PT ;  /* 0x00040004581c7812 */ /* 0x000fe400078ef859 */
[----:B------:R-:W-:Y:S02]  /*a2c0*/  MOV R35, 0x2800 ;  /* 0x0000280000237802 */ /* 0x000fe40000000f00 */
[----:B------:R-:W-:Y:S02]  /*a2d0*/  LOP3.LUT R91, R90, 0x20002, R91, 0xf8, !PT ;  /* 0x000200025a5b7812 */ /* 0x000fe400078ef85b */
[----:B------:R-:W-:Y:S02]  /*a2e0*/  LOP3.LUT R83, R83, 0x40004, R82, 0xf8, !PT ;  /* 0x0004000453537812 */ /* 0x000fe400078ef852 */
[----:B------:R-:W-:Y:S02]  /*a2f0*/  LOP3.LUT R86, R85, 0x40004, R86, 0xf8, !PT ;  /* 0x0004000455567812 */ /* 0x000fe400078ef856 */
[----:B------:R-:W-:-:S02]  /*a300*/  LOP3.LUT R39, R43, 0x3e003e0, RZ, 0xc0, !PT ;  /* 0x03e003e02b277812 */ /* 0x000fc400078ec0ff */
[----:B------:R-:W-:Y:S02]  /*a310*/  LOP3.LUT R48, R43, 0x1f001f, RZ, 0xc0, !PT ;  /* 0x001f001f2b307812 */ /* 0x000fe400078ec0ff */
[----:B------:R-:W-:Y:S02]  /*a320*/  SHF.R.U32.HI R49, RZ, 0xa, R43 ;  /* 0x0000000aff317819 */ /* 0x000fe4000001162b */
[----:B------:R-:W-:Y:S02]  /*a330*/  LOP3.LUT R92, R28, 0x80008, R29, 0xf8, !PT ;  /* 0x000800081c5c7812 */ /* 0x000fe400078ef81d */
[----:B------:R-:W-:Y:S02]  /*a340*/  LOP3.LUT R7, R47, 0x3e003e0, RZ, 0xc0, !PT ;  /* 0x03e003e02f077812 */ /* 0x000fe400078ec0ff */
[C---:B------:R-:W-:Y:S02]  /*a350*/  LOP3.LUT R43, R30.reuse, 0x3e003e0, RZ, 0xc0, !PT ;  /* 0x03e003e01e2b7812 */ /* 0x040fe400078ec0ff */
[----:B------:R-:W-:-:S02]  /*a360*/  LOP3.LUT R66, R30, 0x1f001f, RZ, 0xc0, !PT ;  /* 0x001f001f1e427812 */ /* 0x000fc400078ec0ff */
[----:B------:R-:W-:Y:S02]  /*a370*/  SHF.R.U32.HI R67, RZ, 0xa, R30 ;  /* 0x0000000aff437819 */ /* 0x000fe4000001161e */
[----:B------:R-:W-:Y:S02]  /*a380*/  PRMT R4, R35, 0x7610, R4 ;  /* 0x0000761023047816 */ /* 0x000fe40000000004 */
[----:B------:R-:W-:Y:S02]  /*a390*/  LOP3.LUT R81, R81, 0x64006400, RZ, 0xfc, !PT ;  /* 0x6400640051517812 */ /* 0x000fe400078efcff */
[----:B------:R-:W-:Y:S02]  /*a3a0*/  SHF.R.U32.HI R30, RZ, 0xc, R31 ;  /* 0x0000000cff1e7819 */ /* 0x000fe4000001161f */
[----:B------:R-:W-:Y:S02]  /*a3b0*/  LOP3.LUT R91, R91, 0x40004, R34, 0xf8, !PT ;  /* 0x000400045b5b7812 */ /* 0x000fe400078ef822 */
        /* <DEDUP_REMOVED lines=8> */
[----:B------:R-:W-:Y:S02]  /*a440*/  LOP3.LUT R105, R7, 0x64006400, RZ, 0xfc, !PT ;  /* 0x6400640007697812 */ /* 0x000fe400078efcff */
[----:B------:R-:W-:Y:S02]  /*a450*/  LOP3.LUT R61, R61, 0x1f001f, RZ, 0xc0, !PT ;  /* 0x001f001f3d3d7812 */ /* 0x000fe400078ec0ff */
[C---:B------:R-:W-:Y:S02]  /*a460*/  LOP3.LUT R6, R46.reuse, 0x3e003e0, RZ, 0xc0, !PT ;  /* 0x03e003e02e067812 */ /* 0x040fe400078ec0ff */
        /* <DEDUP_REMOVED lines=47> */
[----:B------:R-:W-:-:S02]  /*a760*/  ISETP.GE.AND P3, PT, R11, 0x2, PT ;  /* 0x000000020b00780c */ /* 0x000fc40003f66270 */
[----:B--2---:R-:W-:Y:S02]  /*a770*/  SHF.R.U32.HI R87, RZ, 0xb, R26 ;  /* 0x0000000bff577819 */ /* 0x004fe4000001161a */
[----:B------:R-:W-:Y:S02]  /*a780*/  LOP3.LUT R82, R24, 0x3e003e0, RZ, 0xc0, !PT ;  /* 0x03e003e018527812 */ /* 0x000fe400078ec0ff */
[----:B------:R-:W-:Y:S02]  /*a790*/  SHF.R.U32.HI R85, RZ, 0xb, R25 ;  /* 0x0000000bff557819 */ /* 0x000fe40000011619 */
[----:B------:R-:W-:Y:S02]  /*a7a0*/  LOP3.LUT R86, R25, 0x3e003e0, RZ, 0xc0, !PT ;  /* 0x03e003e019567812 */ /* 0x000fe400078ec0ff */
[C---:B------:R-:W-:Y:S02]  /*a7b0*/  LOP3.LUT R90, R26.reuse, 0x3e003e0, RZ, 0xc0, !PT ;  /* 0x03e003e01a5a7812 */ /* 0x040fe400078ec0ff */
[----:B------:R-:W-:-:S02]  /*a7c0*/  LOP3.LUT R32, R26, 0x1f001f, RZ, 0xc0, !PT ;  /* 0x001f001f1a207812 */ /* 0x000fc400078ec0ff */
[----:B------:R-:W-:Y:S02]  /*a7d0*/  SHF.R.U32.HI R33, RZ, 0xa, R26 ;  /* 0x0000000aff217819 */ /* 0x000fe4000001161a */
[----:B------:R-:W-:Y:S02]  /*a7e0*/  SHF.R.U32.HI R83, RZ, 0xb, R24 ;  /* 0x0000000bff537819 */ /* 0x000fe40000011618 */
[----:B------:R-:W-:Y:S01]  /*a7f0*/  LOP3.LUT R26, R92, 0x100010, R87, 0xf8, !PT ;  /* 0x001000105c1a7812 */ /* 0x000fe200078ef857 */
[----:B------:R-:W-:Y:S01]  /*a800*/  HADD2 R92, R60, -1040, -1040 ;  /* 0xe410e4103c5c7430 */ /* 0x000fe20000000000 */
[----:B------:R-:W-:Y:S01]  /*a810*/  LOP3.LUT R87, R44, 0x64006400, RZ, 0xfc, !PT ;  /* 0x640064002c577812 */ /* 0x000fe200078efcff */
[----:B------:R-:W-:Y:S01]  /*a820*/  HFMA2 R44, R81, R4.H0_H0, -48, -48 ;  /* 0xd200d200512c7431 */ /* 0x000fe20000040004 */
[----:B------:R-:W-:Y:S02]  /*a830*/  LOP3.LUT R29, R25, 0x1f001f, RZ, 0xc0, !PT ;  /* 0x001f001f191d7812 */ /* 0x000fe400078ec0ff */
[----:B------:R-:W-:-:S02]  /*a840*/  SHF.R.U32.HI R31, RZ, 0xa, R25 ;  /* 0x0000000aff1f7819 */ /* 0x000fc40000011619 */
[----:B------:R-:W-:Y:S02]  /*a850*/  LOP3.LUT R7, R82, 0x64006400, RZ, 0xfc, !PT ;  /* 0x6400640052077812 */ /* 0x000fe400078efcff */
[----:B------:R-:W-:Y:S02]  /*a860*/  LOP3.LUT R28, R24, 0x1f001f, RZ, 0xc0, !PT ;  /* 0x001f001f181c7812 */ /* 0x000fe400078ec0ff */
[----:B------:R-:W-:Y:S01]  /*a870*/  SHF.R.U32.HI R30, RZ, 0xa, R24 ;  /* 0x0000000aff1e7819 */ /* 0x000fe20000011618 */
[----:B------:R-:W-:Y:S01]  /*a880*/  HFMA2 R36, R7, R4.H0_H0, -48, -48 ;  /* 0xd200d20007247431 */ /* 0x000fe20000040004 */
[--C-:B------:R-:W-:Y:S02]  /*a890*/  SHF.R.U32.HI R89, RZ, 0xb, R27.reuse ;  /* 0x0000000bff597819 */ /* 0x100fe4000001161b */
[----:B------:R-:W-:Y:S02]  /*a8a0*/  SHF.R.U32.HI R35, RZ, 0xa, R27 ;  /* 0x0000000aff237819 */ /* 0x000fe4000001161b */
[----:B------:R-:W-:-:S02]  /*a8b0*/  LOP3.LUT R25, R88, 0x100010, R85, 0xf8, !PT ;  /* 0x0010001058197812 */ /* 0x000fc400078ef855 */
[----:B------:R-:W-:Y:S02]  /*a8c0*/  LOP3.LUT R97, R86, 0x64006400, RZ, 0xfc, !PT ;  /* 0x6400640056617812 */ /* 0x000fe400078efcff */
[----:B------:R-:W-:Y:S02]  /*a8d0*/  LOP3.LUT R81, R58, 0x1f001f, RZ, 0xc0, !PT ;  /* 0x001f001f3a517812 */ /* 0x000fe400078ec0ff */
[----:B------:R-:W-:Y:S01]  /*a8e0*/  LOP3.LUT R24, R84, 0x100010, R83, 0xf8, !PT ;  /* 0x0010001054187812 */ /* 0x000fe200078ef853 */
[-C--:B------:R-:W-:Y:S01]  /*a8f0*/  HFMA2 R7, R97, R4.reuse.H0_H0, -48, -48 ;  /* 0xd200d20061077431 */ /* 0x080fe20000040004 */
        /* <DEDUP_REMOVED lines=9> */
[----:B------:R-:W-:Y:S01]  /*a990*/  LOP3.LUT R27, R96, 0x100010, R89, 0xf8, !PT ;  /* 0x00100010601b7812 */ /* 0x000fe200078ef859 */
[----:B------:R-:W-:Y:S01]  /*a9a0*/  HFMA2 R96, R83, R4.H0_H0, -48, -48 ;  /* 0xd200d20053607431 */ /* 0x000fe20000040004 */
[----:B------:R-:W-:Y:S02]  /*a9b0*/  LOP3.LUT R84, R46, 0x1f001f, RZ, 0xc0, !PT ;  /* 0x001f001f2e547812 */ /* 0x000fe400078ec0ff */
[----:B------:R-:W-:Y:S02]  /*a9c0*/  LOP3.LUT R82, R49, 0x1f001f, RZ, 0xc0, !PT ;  /* 0x001f001f31527812 */ /* 0x000fe400078ec0ff */
[----:B------:R-:W-:-:S02]  /*a9d0*/  LOP3.LUT R80, R81, 0x64006400, RZ, 0xfc, !PT ;  /* 0x6400640051507812 */ /* 0x000fc400078efcff */
[----:B------:R-:W-:Y:S02]  /*a9e0*/  LOP3.LUT R30, R30, 0x1f001f, RZ, 0xc0, !PT ;  /* 0x001f001f1e1e7812 */ /* 0x000fe400078ec0ff */
[----:B------:R-:W-:Y:S01]  /*a9f0*/  LOP3.LUT R31, R31, 0x1f001f, RZ, 0xc0, !PT ;  /* 0x001f001f1f1f7812 */ /* 0x000fe200078ec0ff */
[----:B------:R-:W-:Y:S01]  /*aa00*/  HADD2 R80, R80, -1040, -1040 ;  /* 0xe410e41050507430 */ /* 0x000fe20000000000 */
        /* <DEDUP_REMOVED lines=160> */
.L_x_2677:
        /* <DEDUP_REMOVED lines=82> */
.L_x_2678:
        /* <DEDUP_REMOVED lines=79> */
.L_x_2676:
[----:B------:R-:W-:Y:S01]  /*be20*/  IADD3 R12, R12, 0x20, RZ ;  /* 0x000000200c0c7810 */ /* 0x000fe20007ffe0ff */
[----:B------:R-:W-:Y:S01]  /*be30*/  UIADD3 UR4, UR4, 0x40, URZ ;  /* 0x0000004004047890 */ /* 0x000fe2000fffe03f */
[----:B-1----:R-:W-:Y:S02]  /*be40*/  IMAD.WIDE R6, R37, 0x4, R2 ;  /* 0x0000000425067825 */ /* 0x002fe400078e0202 */
[C---:B------:R-:W-:Y:S02]  /*be50*/  ISETP.GE.AND P2, PT, R12.reuse, UR5, PT ;  /* 0x000000050c007c0c */ /* 0x040fe4000bf46270 */
[----:B------:R-:W-:-:S13]  /*be60*/  ISETP.LT.AND P3, PT, R12, R13, PT ;  /* 0x0000000d0c00720c */ /* 0x000fda0003f61270 */
[----:B------:R-:W-:Y:S05]  /*be70*/  @!P2 BRA P3, `(.L_x_2679) ;  /* 0xffffffe00008a947 */ /* 0x000fea000183ffff */
.L_x_2675:
        /* <DEDUP_REMOVED lines=12> */
.L_x_2693:
        /* <DEDUP_REMOVED lines=9> */
[C---:B------:R-:W-:Y:S02]  /*bfd0*/  LOP3.LUT R4, R29.reuse, 0xf000f, RZ, 0xc0, !PT ;  /* 0x000f000f1d047812 */ /* 0x040fe400078ec0ff */
[----:B------:R-:W-:Y:S02]  /*bfe0*/  LOP3.LUT R32, R29, 0xf000f0, RZ, 0xc0, !PT ;  /* 0x00f000f01d207812 */ /* 0x000fe400078ec0ff */
[----:B------:R-:W-:Y:S02]  /*bff0*/  SHF.R.U32.HI R28, RZ, 0x8, R28 ;  /* 0x00000008ff1c7819 */ /* 0x000fe4000001161c */
[----:B------:R-:W-:Y:S02]  /*c000*/  SHF.R.U32.HI R29, RZ, 0x8, R29 ;  /* 0x00000008ff1d7819 */ /* 0x000fe4000001161d */
[----:B------:R-:W-:-:S02]  /*c010*/  SHF.R.U32.HI R36, RZ, 0x8, R30 ;  /* 0x00000008ff247819 */ /* 0x000fc4000001161e */
[C---:B------:R-:W-:Y:S02]  /*c020*/  LOP3.LUT R38, R31.reuse, 0xf000f0, RZ, 0xc0, !PT ;  /* 0x00f000f01f267812 */ /* 0x040fe400078ec0ff */
        /* <DEDUP_REMOVED lines=36> */
[----:B------:R-:W-:-:S02]  /*c270*/  HADD2 R32, R0, -1032, -1032 ;  /* 0xe408e40800207430 */ /* 0x000fc40000000000 */
[----:B------:R-:W-:Y:S02]  /*c280*/  HADD2 R38, R2, -1032, -1032 ;  /* 0xe408e40802267430 */ /* 0x000fe40000000000 */
[----:B------:R-:W-:Y:S02]  /*c290*/  HADD2 R40, R40, -1032, -1032 ;  /* 0xe408e40828287430 */ /* 0x000fe40000000000 */
[-C--:B------:R-:W-:Y:S02]  /*c2a0*/  HFMA2 R41, R29, R14.reuse.H1_H1, -72, -72 ;  /* 0xd480d4801d297431 */ /* 0x080fe4000006000e */
[----:B------:R-:W-:Y:S02]  /*c2b0*/  HADD2 R42, R42, -1032, -1032 ;  /* 0xe408e4082a2a7430 */ /* 0x000fe40000000000 */
[----:B------:R-:W-:Y:S02]  /*c2c0*/  HFMA2 R43, R43, R14.H1_H1, -72, -72 ;  /* 0xd480d4802b2b7431 */ /* 0x000fe4000006000e */
[----:B------:R-:W-:-:S02]  /*c2d0*/  HADD2 R44, R44, -1032, -1032 ;  /* 0xe408e4082c2c7430 */ /* 0x000fc40000000000 */
[----:B------:R-:W-:Y:S01]  /*c2e0*/  HFMA2 R45, R45, R14.H1_H1, -72, -72 ;  /* 0xd480d4802d2d7431 */ /* 0x000fe2000006000e */
        /* <DEDUP_REMOVED lines=87> */
.L_x_2682:
        /* <DEDUP_REMOVED lines=43> */
[----:B-1----:R-:W-:-:S02]  /*cb10*/  HADD2.F32 R0, -RZ, R28.H0_H0 ;  /* 0x2000001cff007230 */ /* 0x002fc40000004100 */
        /* <DEDUP_REMOVED lines=31> */
[-C--:B------:R-:W-:Y:S01]  /*cd10*/  FFMA.FTZ R2, R53, R29.reuse, R2 ;  /* 0x0000001d35027223 */ /* 0x080fe20000010002 */
[-C--:B------:R-:W-:Y:S01]  /*cd20*/  FFMA.FTZ R4, R49, R29.reuse, R4 ;  /* 0x0000001d31047223 */ /* 0x080fe20000010004 */
[----:B------:R-:W-:Y:S01]  /*cd30*/  FFMA.FTZ R47, R51, R29, R28 ;  /* 0x0000001d332f7223 */ /* 0x000fe2000001001c */
[----:B------:R-:W-:Y:S02]  /*cd40*/  FMUL.FTZ R3, R24, R3 ;  /* 0x0000000318037220 */ /* 0x000fe40000410000 */
[----:B------:R-:W-:Y:S01]  /*cd50*/  FMUL.FTZ R4, R25, R4 ;  /* 0x0000000419047220 */ /* 0x000fe20000410000 */
[----:B------:R-:W-:Y:S01]  /*cd60*/  FMUL.FTZ R2, R27, R2 ;  /* 0x000000021b027220 */ /* 0x000fe20000410000 */
        /* <DEDUP_REMOVED lines=9> */
.L_x_2684:
        /* <DEDUP_REMOVED lines=50> */
[----:B------:R-:W-:Y:S02]  /*d120*/  HADD2.F32 R42, -RZ, R42.H1_H1 ;  /* 0x3000002aff2a7230 */ /* 0x000fe40000004100 */
        /* <DEDUP_REMOVED lines=36> */
.L_x_2683:
[----:B------:R-:W0:Y:S02]  /*d370*/  LDC R31, c[0x0][0x23c] ;  /* 0x00008f00ff1f7b82 */ /* 0x000e240000000800 */
[----:B0-----:R-:W-:-:S05]  /*d380*/  IMAD.WIDE R28, R31, 0x4, R6 ;  /* 0x000000041f1c7825 */ /* 0x001fca00078e0206 */
[----:B------:R-:W2:Y:S02]  /*d390*/  LDG.E.128.CONSTANT R32, desc[UR6][R28.64] ;  /* 0x000000061c207981 */ /* 0x000ea4000c1e9d00 */
[C---:B--2---:R-:W-:Y:S02]  /*d3a0*/  LOP3.LUT R0, R32.reuse, 0xf000f, RZ, 0xc0, !PT ;  /* 0x000f000f20007812 */ /* 0x044fe400078ec0ff */
[----:B------:R-:W-:Y:S02]  /*d3b0*/  LOP3.LUT R2, R32, 0xf000f0, RZ, 0xc0, !PT ;  /* 0x00f000f020027812 */ /* 0x000fe400078ec0ff */
[----:B------:R-:W-:Y:S02]  /*d3c0*/  SHF.R.U32.HI R40, RZ, 0x8, R34 ;  /* 0x00000008ff287819 */ /* 0x000fe40000011622 */
[----:B------:R-:W-:Y:S02]  /*d3d0*/  SHF.R.U32.HI R32, RZ, 0x8, R32 ;  /* 0x00000008ff207819 */ /* 0x000fe40000011620 */
[----:B------:R-:W-:-:S02]  /*d3e0*/  LOP3.LUT R4, R33, 0xf000f, RZ, 0xc0, !PT ;  /* 0x000f000f21047812 */ /* 0x000fc400078ec0ff */
[----:B------:R-:W-:Y:S02]  /*d3f0*/  LOP3.LUT R30, R33, 0xf000f0, RZ, 0xc0, !PT ;  /* 0x00f000f0211e7812 */ /* 0x000fe400078ec0ff */
[----:B------:R-:W-:Y:S02]  /*d400*/  LOP3.LUT R36, R34, 0xf000f, RZ, 0xc0, !PT ;  /* 0x000f000f22247812 */ /* 0x000fe400078ec0ff */
[----:B------:R-:W-:Y:S02]  /*d410*/  SHF.R.U32.HI R33, RZ, 0x8, R33 ;  /* 0x00000008ff217819 */ /* 0x000fe40000011621 */
[C---:B------:R-:W-:Y:S02]  /*d420*/  LOP3.LUT R42, R35.reuse, 0xf000f0, RZ, 0xc0, !PT ;  /* 0x00f000f0232a7812 */ /* 0x040fe400078ec0ff */
        /* <DEDUP_REMOVED lines=32> */
[----:B------:R-:W-:Y:S01]  /*d630*/  LOP3.LUT R32, R35, 0x64006400, RZ, 0xfc, !PT ;  /* 0x6400640023207812 */ /* 0x000fe200078efcff */
[----:B------:R-:W-:Y:S01]  /*d640*/  HADD2 R47, R48, -1032, -1032 ;  /* 0xe408e408302f7430 */ /* 0x000fe20000000000 */
[----:B------:R-:W-:Y:S01]  /*d650*/  LOP3.LUT R51, R42, 0x64006400, RZ, 0xfc, !PT ;  /* 0x640064002a337812 */ /* 0x000fe200078efcff */
[----:B------:R-:W-:-:S02]  /*d660*/  HADD2 R35, R0, -1032, -1032 ;  /* 0xe408e40800237430 */ /* 0x000fc40000000000 */
[-C--:B------:R-:W-:Y:S02]  /*d670*/  HFMA2 R30, R3, R14.reuse.H1_H1, -72, -72 ;  /* 0xd480d480031e7431 */ /* 0x080fe4000006000e */
[----:B------:R-:W-:Y:S02]  /*d680*/  HADD2 R34, R4, -1032, -1032 ;  /* 0xe408e40804227430 */ /* 0x000fe40000000000 */
[----:B------:R-:W-:Y:S02]  /*d690*/  HADD2 R41, R2, -1032, -1032 ;  /* 0xe408e40802297430 */ /* 0x000fe40000000000 */
[----:B------:R-:W-:Y:S02]  /*d6a0*/  HFMA2 R42, R33, R14.H1_H1, -72, -72 ;  /* 0xd480d480212a7431 */ /* 0x000fe4000006000e */
[----:B------:R-:W-:Y:S02]  /*d6b0*/  HADD2 R43, R43, -1032, -1032 ;  /* 0xe408e4082b2b7430 */ /* 0x000fe40000000000 */
[----:B------:R-:W-:-:S02]  /*d6c0*/  HADD2 R45, R32, -1032, -1032 ;  /* 0xe408e408202d7430 */ /* 0x000fc40000000000 */
[----:B------:R-:W-:Y:S01]  /*d6d0*/  HFMA2 R48, R51, R14.H1_H1, -72, -72 ;  /* 0xd480d48033307431 */ /* 0x000fe2000006000e */
        /* <DEDUP_REMOVED lines=87> */
.L_x_2685:
        /* <DEDUP_REMOVED lines=90> */
.L_x_2687:
        /* <DEDUP_REMOVED lines=87> */
.L_x_2686:
[----:B------:R-:W-:-:S05]  /*e760*/  IMAD.WIDE R28, R31, 0x4, R28 ;  /* 0x000000041f1c7825 */ /* 0x000fca00078e021c */
        /* <DEDUP_REMOVED lines=140> */
.L_x_2688:
        /* <DEDUP_REMOVED lines=90> */
.L_x_2690:
        /* <DEDUP_REMOVED lines=87> */
.L_x_2689:
[----:B------:R-:W-:-:S06]  /*fb40*/  IMAD.WIDE R28, R31, 0x4, R28 ;  /* 0x000000041f1c7825 */ /* 0x000fcc00078e021c */
[----:B------:R-:W2:Y:S02]  /*fb50*/  LDG.E.128.CONSTANT R28, desc[UR6][R28.64] ;  /* 0x000000061c1c7981 */ /* 0x000ea4000c1e9d00 */
[C---:B--2---:R-:W-:Y:S02]  /*fb60*/  LOP3.LUT R2, R28.reuse, 0xf000f0, RZ, 0xc0, !PT ;  /* 0x00f000f01c027812 */ /* 0x044fe400078ec0ff */
[----:B------:R-:W-:Y:S02]  /*fb70*/  SHF.R.U32.HI R41, RZ, 0x8, R30 ;  /* 0x00000008ff297819 */ /* 0x000fe4000001161e */
[----:B------:R-:W-:Y:S02]  /*fb80*/  LOP3.LUT R32, R29, 0xf000f0, RZ, 0xc0, !PT ;  /* 0x00f000f01d207812 */ /* 0x000fe400078ec0ff */
[----:B------:R-:W-:Y:S02]  /*fb90*/  LOP3.LUT R0, R28, 0xf000f, RZ, 0xc0, !PT ;  /* 0x000f000f1c007812 */ /* 0x000fe400078ec0ff */
[----:B------:R-:W-:-:S02]  /*fba0*/  SHF.R.U32.HI R4, RZ, 0x8, R28 ;  /* 0x00000008ff047819 */ /* 0x000fc4000001161c */
[C---:B------:R-:W-:Y:S02]  /*fbb0*/  LOP3.LUT R40, R30.reuse, 0xf000f, RZ, 0xc0, !PT ;  /* 0x000f000f1e287812 */ /* 0x040fe400078ec0ff */
[----:B------:R-:W-:Y:S02]  /*fbc0*/  LOP3.LUT R33, R30, 0xf000f0, RZ, 0xc0, !PT ;  /* 0x00f000f01e217812 */ /* 0x000fe400078ec0ff */
        /* <DEDUP_REMOVED lines=13> */
[C---:B------:R-:W-:Y:S02]  /*fca0*/  LOP3.LUT R2, R4.reuse, 0xf000f0, RZ, 0xc0, !PT ;  /* 0x00f000f004027812 */ /* 0x040fe400078ec0ff */
[----:B------:R-:W-:Y:S01]  /*fcb0*/  LOP3.LUT R28, R39, 0xf000f0, RZ, 0xc0, !PT ;  /* 0x00f000f0271c7812 */ /* 0x000fe200078ec0ff */
[----:B------:R-:W-:Y:S01]  /*fcc0*/  HFMA2 R36, R37, R14.H1_H1, -72, -72 ;  /* 0xd480d48025247431 */ /* 0x000fe2000006000e */
[----:B------:R-:W-:Y:S02]  /*fcd0*/  LOP3.LUT R38, R29, 0xf000f, RZ, 0xc0, !PT ;  /* 0x000f000f1d267812 */ /* 0x000fe400078ec0ff */
[----:B------:R-:W-:Y:S02]  /*fce0*/  LOP3.LUT R4, R4, 0xf000f, RZ, 0xc0, !PT ;  /* 0x000f000f04047812 */ /* 0x000fe400078ec0ff */
[----:B------:R-:W-:-:S02]  /*fcf0*/  LOP3.LUT R39, R39, 0xf000f, RZ, 0xc0, !PT ;  /* 0x000f000f27277812 */ /* 0x000fc400078ec0ff */
[----:B------:R-:W-:Y:S02]  /*fd00*/  LOP3.LUT R41, R41, 0xf000f, RZ, 0xc0, !PT ;  /* 0x000f000f29297812 */ /* 0x000fe400078ec0ff */
        /* <DEDUP_REMOVED lines=112> */
.L_x_2691:
        /* <DEDUP_REMOVED lines=90> */
.L_x_2692:
        /* <DEDUP_REMOVED lines=21> */
[--C-:B------:R-:W-:Y:S02]  /*10b00*/  HADD2.F32 R2, -RZ, R31.reuse.H0_H0 ;  /* 0x2000001fff027230 */ /* 0x100fe40000004100 */
        /* <DEDUP_REMOVED lines=8> */
[-C--:B------:R-:W-:Y:S01]  /*10b90*/  FFMA.FTZ R51, R0, R50.reuse, R51 ;  /* 0x0000003200337223 */ /* 0x080fe20000010033 */
[----:B------:R-:W-:Y:S02]  /*10ba0*/  HADD2.F32 R4, -RZ, R42.H0_H0 ;  /* 0x2000002aff047230 */ /* 0x000fe40000004100 */
[----:B------:R-:W-:Y:S01]  /*10bb0*/  FFMA.FTZ R49, R30, R50, R49 ;  /* 0x000000321e317223 */ /* 0x000fe20000010031 */
[----:B-1----:R-:W-:-:S02]  /*10bc0*/  HADD2.F32 R0, -RZ, R28.H0_H0 ;  /* 0x2000001cff007230 */ /* 0x002fc40000004100 */
[----:B------:R-:W-:Y:S01]  /*10bd0*/  FFMA.FTZ R47, R40, R46, R47 ;  /* 0x0000002e282f7223 */ /* 0x000fe2000001002f */
[----:B------:R-:W-:Y:S02]  /*10be0*/  HADD2.F32 R2, -RZ, R33.H0_H0 ;  /* 0x20000021ff027230 */ /* 0x000fe40000004100 */
        /* <DEDUP_REMOVED lines=51> */
.L_x_2681:
[----:B------:R-:W0:Y:S01]  /*10f20*/  LDC R37, c[0x0][0x23c] ;  /* 0x00008f00ff257b82 */ /* 0x000e220000000800 */
[----:B------:R-:W-:Y:S01]  /*10f30*/  IADD3 R12, R12, 0x20, RZ ;  /* 0x000000200c0c7810 */ /* 0x000fe20007ffe0ff */
[----:B------:R-:W-:-:S03]  /*10f40*/  UIADD3 UR4, UR4, 0x40, URZ ;  /* 0x0000004004047890 */ /* 0x000fc6000fffe03f */
[C---:B------:R-:W-:Y:S02]  /*10f50*/  ISETP.GE.AND P2, PT, R12.reuse, UR5, PT ;  /* 0x000000050c007c0c */ /* 0x040fe4000bf46270 */
[----:B------:R-:W-:Y:S01]  /*10f60*/  ISETP.LT.AND P3, PT, R12, R13, PT ;  /* 0x0000000d0c00720c */ /* 0x000fe20003f61270 */
[----:B0-----:R-:W-:-:S12]  /*10f70*/  IMAD.WIDE R6, R37, 0x10, R6 ;  /* 0x0000001025067825 */ /* 0x001fd800078e0206 */
[----:B------:R-:W-:Y:S05]  /*10f80*/  @!P2 BRA P3, `(.L_x_2693) ;  /* 0xffffffac00eca947 */ /* 0x000fea000183ffff */
.L_x_2680:
        /* <DEDUP_REMOVED lines=8> */
.L_x_2698:
[----:B------:R-:W0:Y:S01]  /*11010*/  LDC R37, c[0x0][0x23c] ;  /* 0x00008f00ff257b82 */ /* 0x000e220000000800 */
[----:B-----5:R1:W5:Y:S01]  /*11020*/  LDG.E.128.CONSTANT R32, desc[UR6][R6.64] ;  /* 0x0000000606207981 */ /* 0x020362000c1e9d00 */
[----:B0-----:R-:W-:-:S05]  /*11030*/  IMAD.WIDE R24, R37, 0x4, R6 ;  /* 0x0000000425187825 */ /* 0x001fca00078e0206 */
[----:B------:R1:W5:Y:S01]  /*11040*/  LDG.E.128.CONSTANT R28, desc[UR6][R24.64] ;  /* 0x00000006181c7981 */ /* 0x000362000c1e9d00 */
[----:B------:R-:W-:Y:S01]  /*11050*/  IMAD.WIDE R2, R37, 0x4, R24 ;  /* 0x0000000425027825 */ /* 0x000fe200078e0218 */
[----:B------:R-:W-:Y:S06]  /*11060*/  @!P1 BRA `(.L_x_2695) ;  /* 0x0000001c005c9947 */ /* 0x000fec0003800000 */
[----:B-1----:R-:W2:Y:S01]  /*11070*/  LDG.E.128.CONSTANT R24, desc[UR6][R2.64] ;  /* 0x0000000602187981 */ /* 0x002ea2000c1e9d00 */
[----:B-----5:R-:W-:Y:S01]  /*11080*/  SHF.R.U32.HI R4, RZ, 0xf, R32 ;  /* 0x0000000fff047819 */ /* 0x020fe20000011620 */
[----:B------:R-:W-:Y:S01]  /*11090*/  HFMA2.MMA R48, -RZ, RZ, 0, 0.015625 ;  /* 0x00002400ff307435 */ /* 0x000fe200000001ff */
        /* <DEDUP_REMOVED lines=8> */
[----:B------:R-:W-:Y:S02]  /*11120*/  SHF.R.U32.HI R45, RZ, 0xf, R35 ;  /* 0x0000000fff2d7819 */ /* 0x000fe40000011623 */
[----:B------:R-:W-:Y:S02]  /*11130*/  LOP3.LUT R36, R28, 0x380038, RZ, 0xc0, !PT ;  /* 0x003800381c247812 */ /* 0x000fe400078ec0ff */
[----:B------:R-:W-:-:S02]  /*11140*/  SHF.R.U32.HI R58, RZ, 0x6, R28 ;  /* 0x00000006ff3a7819 */ /* 0x000fc4000001161c */
[----:B------:R-:W-:Y:S02]  /*11150*/  LOP3.LUT R68, R28, 0x70007, RZ, 0xc0, !PT ;  /* 0x000700071c447812 */ /* 0x000fe400078ec0ff */
[----:B------:R-:W-:Y:S02]  /*11160*/  PRMT R7, R9, 0x9910, RZ ;  /* 0x0000991009077816 */ /* 0x000fe400000000ff */
[C---:B------:R-:W-:Y:S02]  /*11170*/  LOP3.LUT R39, R33.reuse, 0x380038, RZ, 0xc0, !PT ;  /* 0x0038003821277812 */ /* 0x040fe400078ec0ff */
[----:B------:R-:W-:Y:S02]  /*11180*/  SHF.R.U32.HI R0, RZ, 0x6, R33 ;  /* 0x00000006ff007819 */ /* 0x000fe40000011621 */
[----:B------:R-:W-:Y:S02]  /*11190*/  LOP3.LUT R63, R33, 0x70007, RZ, 0xc0, !PT ;  /* 0x00070007213f7812 */ /* 0x000fe400078ec0ff */
[----:B------:R-:W-:-:S02]  /*111a0*/  LOP3.LUT R43, R34, 0x380038, RZ, 0xc0, !PT ;  /* 0x00380038222b7812 */ /* 0x000fc400078ec0ff */
[----:B------:R-:W-:Y:S02]  /*111b0*/  SHF.R.U32.HI R32, RZ, 0x6, R34 ;  /* 0x00000006ff207819 */ /* 0x000fe40000011622 */
[----:B------:R-:W-:Y:S02]  /*111c0*/  LOP3.LUT R55, R34, 0x70007, RZ, 0xc0, !PT ;  /* 0x0007000722377812 */ /* 0x000fe400078ec0ff */
[----:B------:R-:W-:Y:S02]  /*111d0*/  SHF.R.U32.HI R28, RZ, 0xe, R29 ;  /* 0x0000000eff1c7819 */ /* 0x000fe4000001161d */
[----:B------:R-:W-:Y:S02]  /*111e0*/  LOP3.LUT R41, R41, 0x10001, RZ, 0xc0, !PT ;  /* 0x0001000129297812 */ /* 0x000fe400078ec0ff */
        /* <DEDUP_REMOVED lines=13> */
[----:B------:R-:W-:-:S02]  /*112c0*/  ISETP.NE.AND P2, PT, R7, RZ, PT ;  /* 0x000000ff0700720c */ /* 0x000fc40003f45270 */
[----:B------:R-:W-:Y:S02]  /*112d0*/  LOP3.LUT R49, R31, 0x380038, RZ, 0xc0, !PT ;  /* 0x003800381f317812 */ /* 0x000fe400078ec0ff */
[----:B------:R-:W-:Y:S02]  /*112e0*/  LOP3.LUT R72, R41, 0x20002, R28, 0xf8, !PT ;  /* 0x0002000229487812 */ /* 0x000fe400078ef81c */
[----:B------:R-:W-:Y:S02]  /*112f0*/  LOP3.LUT R74, R44, 0x20002, R29, 0xf8, !PT ;  /* 0x000200022c4a7812 */ /* 0x000fe400078ef81d */
[----:B------:R-:W-:Y:S02]  /*11300*/  LOP3.LUT R51, R45, 0x20002, R30, 0xf8, !PT ;  /* 0x000200022d337812 */ /* 0x000fe400078ef81e */
[----:B------:R-:W-:Y:S02]  /*11310*/  LOP3.LUT R73, R49, 0x64006400, RZ, 0xfc, !PT ;  /* 0x6400640031497812 */ /* 0x000fe400078efcff */
[----:B------:R-:W-:-:S02]  /*11320*/  LOP3.LUT R79, R36, 0x64006400, RZ, 0xfc, !PT ;  /* 0x64006400244f7812 */ /* 0x000fc400078efcff */
[----:B------:R-:W-:Y:S02]  /*11330*/  LOP3.LUT R49, R33, 0x380038, RZ, 0xc0, !PT ;  /* 0x0038003821317812 */ /* 0x000fe400078ec0ff */
[----:B------:R-:W-:Y:S02]  /*11340*/  PRMT R4, R48, 0x7610, R4 ;  /* 0x0000761030047816 */ /* 0x000fe40000000004 */
[----:B------:R-:W-:Y:S02]  /*11350*/  LOP3.LUT R36, R58, 0x380038, RZ, 0xc0, !PT ;  /* 0x003800383a247812 */ /* 0x000fe400078ec0ff */
[----:B------:R-:W-:Y:S02]  /*11360*/  SHF.R.U32.HI R60, RZ, 0x6, R31 ;  /* 0x00000006ff3c7819 */ /* 0x000fe4000001161f */
[----:B------:R-:W-:Y:S02]  /*11370*/  LOP3.LUT R67, R31, 0x70007, RZ, 0xc0, !PT ;  /* 0x000700071f437812 */ /* 0x000fe400078ec0ff */
[----:B------:R-:W-:-:S02]  /*11380*/  LOP3.LUT R85, R47, 0x64006400, RZ, 0xfc, !PT ;  /* 0x640064002f557812 */ /* 0x000fc400078efcff */
        /* <DEDUP_REMOVED lines=22> */
[----:B------:R-:W-:Y:S02]  /*114f0*/  LOP3.LUT R66, R66, 0x64006400, RZ, 0xfc, !PT ;  /* 0x6400640042427812 */ /* 0x000fe400078efcff */
[----:B------:R-:W-:-:S02]  /*11500*/  LOP3.LUT R62, R62, 0x64006400, RZ, 0xfc, !PT ;  /* 0x640064003e3e7812 */ /* 0x000fc400078efcff */
[----:B------:R-:W-:Y:S01]  /*11510*/  LOP3.LUT R67, R67, 0x64006400, RZ, 0xfc, !PT ;  /* 0x6400640043437812 */ /* 0x000fe200078efcff */
[----:B------:R-:W-:Y:S01]  /*11520*/  HADD2 R80, R66, -1028, -1028 ;  /* 0xe404e40442507430 */ /* 0x000fe20000000000 */
[----:B------:R-:W-:Y:S02]  /*11530*/  ISETP.GE.AND P3, PT, R11, 0x2, PT ;  /* 0x000000020b00780c */ /* 0x000fe40003f66270 */
[--C-:B--2---:R-:W-:Y:S02]  /*11540*/  SHF.R.U32.HI R7, RZ, 0xd, R24.reuse ;  /* 0x0000000dff077819 */ /* 0x104fe40000011618 */
        /* <DEDUP_REMOVED lines=8> */
[----:B------:R-:W-:-:S02]  /*115d0*/  LOP3.LUT R24, R70, 0x40004, R7, 0xf8, !PT ;  /* 0x0004000446187812 */ /* 0x000fc400078ef807 */
[----:B------:R-:W-:Y:S02]  /*115e0*/  LOP3.LUT R25, R72, 0x40004, R41, 0xf8, !PT ;  /* 0x0004000448197812 */ /* 0x000fe400078ef829 */
[----:B------:R-:W-:Y:S02]  /*115f0*/  LOP3.LUT R7, R6, 0x64006400, RZ, 0xfc, !PT ;  /* 0x6400640006077812 */ /* 0x000fe400078efcff */
[----:B------:R-:W-:Y:S02]  /*11600*/  SHF.R.U32.HI R50, RZ, 0xd, R27 ;  /* 0x0000000dff327819 */ /* 0x000fe4000001161b */
[----:B------:R-:W-:Y:S01]  /*11610*/  LOP3.LUT R41, R40, 0x64006400, RZ, 0xfc, !PT ;  /* 0x6400640028297812 */ /* 0x000fe200078efcff */
[-C--:B------:R-:W-:Y:S01]  /*11620*/  HFMA2 R88, R7, R42.reuse.H0_H0, -132, -132 ;  /* 0xd820d82007587431 */ /* 0x080fe2000004002a */
[----:B------:R-:W-:Y:S02]  /*11630*/  LOP3.LUT R6, R54, 0x380038, RZ, 0xc0, !PT ;  /* 0x0038003836067812 */ /* 0x000fe400078ec0ff */
[----:B------:R-:W-:Y:S01]  /*11640*/  LOP3.LUT R48, R26, 0x380038, RZ, 0xc0, !PT ;  /* 0x003800381a307812 */ /* 0x000fe200078ec0ff */
[----:B------:R-:W-:Y:S01]  /*11650*/  HFMA2 R78, R41, R42.H0_H0, -132, -132 ;  /* 0xd820d820294e7431 */ /* 0x000fe2000004002a */
[----:B------:R-:W-:-:S02]  /*11660*/  SHF.R.U32.HI R30, RZ, 0x6, R26 ;  /* 0x00000006ff1e7819 */ /* 0x000fc4000001161a */
[----:B------:R-:W-:Y:S02]  /*11670*/  LOP3.LUT R59, R26, 0x70007, RZ, 0xc0, !PT ;  /* 0x000700071a3b7812 */ /* 0x000fe400078ec0ff */
[----:B------:R-:W-:Y:S02]  /*11680*/  LOP3.LUT R40, R0, 0x380038, RZ, 0xc0, !PT ;  /* 0x0038003800287812 */ /* 0x000fe400078ec0ff */
[----:B------:R-:W-:Y:S02]  /*11690*/  SHF.R.U32.HI R31, RZ, 0x6, R27 ;  /* 0x00000006ff1f7819 */ /* 0x000fe4000001161b */
[----:B------:R-:W-:Y:S01]  /*116a0*/  LOP3.LUT R26, R74, 0x40004, R45, 0xf8, !PT ;  /* 0x000400044a1a7812 */ /* 0x000fe200078ef82d */
[----:B------:R-:W-:Y:S01]  /*116b0*/  HFMA2 R74, R71, R42.H0_H0, -132, -132 ;  /* 0xd820d820474a7431 */ /* 0x000fe2000004002a */
[C---:B------:R-:W-:Y:S02]  /*116c0*/  LOP3.LUT R52, R27.reuse, 0x380038, RZ, 0xc0, !PT ;  /* 0x003800381b347812 */ /* 0x040fe400078ec0ff */
[----:B------:R-:W-:-:S02]  /*116d0*/  LOP3.LUT R61, R27, 0x70007, RZ, 0xc0, !PT ;  /* 0x000700071b3d7812 */ /* 0x000fc400078ec0ff */
[----:B------:R-:W-:Y:S02]  /*116e0*/  LOP3.LUT R45, R43, 0x64006400, RZ, 0xfc, !PT ;  /* 0x640064002b2d7812 */ /* 0x000fe400078efcff */
[----:B------:R-:W-:Y:S02]  /*116f0*/  LOP3.LUT R27, R51, 0x40004, R50, 0xf8, !PT ;  /* 0x00040004331b7812 */ /* 0x000fe400078ef832 */
        /* <DEDUP_REMOVED lines=205> */
.L_x_2696:
        /* <DEDUP_REMOVED lines=82> */
.L_x_2697:
        /* <DEDUP_REMOVED lines=79> */
.L_x_2695:
[----:B------:R-:W-:Y:S01]  /*12de0*/  IADD3 R12, R12, 0x20, RZ ;  /* 0x000000200c0c7810 */ /* 0x000fe20007ffe0ff */
[----:B------:R-:W-:Y:S01]  /*12df0*/  UIADD3 UR4, UR4, 0x40, URZ ;  /* 0x0000004004047890 */ /* 0x000fe2000fffe03f */
[----:B-1----:R-:W-:Y:S02]  /*12e00*/  IMAD.WIDE R6, R37, 0x4, R2 ;  /* 0x0000000425067825 */ /* 0x002fe400078e0202 */
[C---:B------:R-:W-:Y:S02]  /*12e10*/  ISETP.GE.AND P2, PT, R12.reuse, UR5, PT ;  /* 0x000000050c007c0c */ /* 0x040fe4000bf46270 */
[----:B------:R-:W-:-:S13]  /*12e20*/  ISETP.LT.AND P3, PT, R12, R13, PT ;  /* 0x0000000d0c00720c */ /* 0x000fda0003f61270 */
[----:B------:R-:W-:Y:S05]  /*12e30*/  @!P2 BRA P3, `(.L_x_2698) ;  /* 0xffffffe00074a947 */ /* 0x000fea000183ffff */
.L_x_2694:
        /* <DEDUP_REMOVED lines=11> */
.L_x_2703:
[----:B------:R-:W-:Y:S05]  /*12ef0*/  @!P1 BRA `(.L_x_2700) ;  /* 0x0000000c00ec9947 */ /* 0x000fea0003800000 */
[----:B-----5:R-:W-:Y:S02]  /*12f00*/  MOV R24, R6 ;  /* 0x0000000600187202 */ /* 0x020fe40000000f00 */
[----:B------:R-:W-:-:S06]  /*12f10*/  MOV R25, R7 ;  /* 0x0000000700197202 */ /* 0x000fcc0000000f00 */
[----:B------:R-:W2:Y:S01]  /*12f20*/  LDG.E.128.CONSTANT R24, desc[UR6][R24.64] ;  /* 0x0000000618187981 */ /* 0x000ea2000c1e9d00 */
[----:B------:R-:W-:Y:S01]  /*12f30*/  HFMA2.MMA R5, -RZ, RZ, 0, 0.015625 ;  /* 0x00002400ff057435 */ /* 0x000fe200000001ff */
[----:B------:R-:W-:Y:S01]  /*12f40*/  MOV R4, 0x2c00 ;  /* 0x00002c0000047802 */ /* 0x000fe20000000f00 */
[----:B------:R-:W-:Y:S01]  /*12f50*/  HFMA2.MMA R2, -RZ, RZ, 0, 0.25 ;  /* 0x00003400ff027435 */ /* 0x000fe200000001ff */
[----:B------:R-:W-:Y:S02]  /*12f60*/  PRMT R0, R9, 0x9910, RZ ;  /* 0x0000991009007816 */ /* 0x000fe400000000ff */
[----:B------:R-:W-:Y:S02]  /*12f70*/  PRMT R15, R15, 0x5410, R4 ;  /* 0x000054100f0f7816 */ /* 0x000fe40000000004 */
[----:B------:R-:W-:Y:S02]  /*12f80*/  ISETP.NE.AND P2, PT, R0, RZ, PT ;  /* 0x000000ff0000720c */ /* 0x000fe40003f45270 */
[----:B------:R-:W-:-:S02]  /*12f90*/  ISETP.GE.AND P3, PT, R11, 0x2, PT ;  /* 0x000000020b00780c */ /* 0x000fc40003f66270 */
[----:B------:R-:W-:Y:S02]  /*12fa0*/  PRMT R14, R14, 0x5410, R5 ;  /* 0x000054100e0e7816 */ /* 0x000fe40000000005 */
[----:B------:R-:W-:Y:S02]  /*12fb0*/  PRMT R16, R16, 0x5410, R2 ;  /* 0x0000541010107816 */ /* 0x000fe40000000002 */
[C---:B--2---:R-:W-:Y:S02]  /*12fc0*/  LOP3.LUT R5, R26.reuse, 0xc000c, RZ, 0xc0, !PT ;  /* 0x000c000c1a057812 */ /* 0x044fe400078ec0ff */
[----:B------:R-:W-:Y:S02]  /*12fd0*/  SHF.R.U32.HI R56, RZ, 0x8, R26 ;  /* 0x00000008ff387819 */ /* 0x000fe4000001161a */
[C---:B------:R-:W-:Y:S02]  /*12fe0*/  LOP3.LUT R39, R26.reuse, 0x300030, RZ, 0xc0, !PT ;  /* 0x003000301a277812 */ /* 0x040fe400078ec0ff */
[----:B------:R-:W-:-:S02]  /*12ff0*/  LOP3.LUT R46, R26, 0xc000c0, RZ, 0xc0, !PT ;  /* 0x00c000c01a2e7812 */ /* 0x000fc400078ec0ff */
[----:B------:R-:W-:Y:S02]  /*13000*/  LOP3.LUT R54, R26, 0x30003, RZ, 0xc0, !PT ;  /* 0x000300031a367812 */ /* 0x000fe400078ec0ff */
[----:B------:R-:W-:Y:S02]  /*13010*/  LOP3.LUT R2, R25, 0xc000c, RZ, 0xc0, !PT ;  /* 0x000c000c19027812 */ /* 0x000fe400078ec0ff */
[C---:B------:R-:W-:Y:S02]  /*13020*/  LOP3.LUT R26, R27.reuse, 0xc000c, RZ, 0xc0, !PT ;  /* 0x000c000c1b1a7812 */ /* 0x040fe400078ec0ff */
[----:B------:R-:W-:Y:S02]  /*13030*/  SHF.R.U32.HI R30, RZ, 0x8, R24 ;  /* 0x00000008ff1e7819 */ /* 0x000fe40000011618 */
[----:B------:R-:W-:Y:S02]  /*13040*/  SHF.R.U32.HI R58, RZ, 0x8, R27 ;  /* 0x00000008ff3a7819 */ /* 0x000fe4000001161b */
[----:B------:R-:W-:-:S02]  /*13050*/  LOP3.LUT R40, R27, 0x300030, RZ, 0xc0, !PT ;  /* 0x003000301b287812 */ /* 0x000fc400078ec0ff */
[C---:B------:R-:W-:Y:S02]  /*13060*/  LOP3.LUT R48, R27.reuse, 0xc000c0, RZ, 0xc0, !PT ;  /* 0x00c000c01b307812 */ /* 0x040fe400078ec0ff */
[----:B------:R-:W-:Y:S02]  /*13070*/  LOP3.LUT R57, R27, 0x30003, RZ, 0xc0, !PT ;  /* 0x000300031b397812 */ /* 0x000fe400078ec0ff */
[----:B------:R-:W-:Y:S02]  /*13080*/  LOP3.LUT R4, R2, 0x64006400, RZ, 0xfc, !PT ;  /* 0x6400640002047812 */ /* 0x000fe400078efcff */
[----:B------:R-:W-:Y:S02]  /*13090*/  LOP3.LUT R27, R26, 0x64006400, RZ, 0xfc, !PT ;  /* 0x640064001a1b7812 */ /* 0x000fe400078efcff */
[----:B------:R-:W-:Y:S02]  /*130a0*/  SHF.R.U32.HI R53, RZ, 0x8, R25 ;  /* 0x00000008ff357819 */ /* 0x000fe40000011619 */
        /* <DEDUP_REMOVED lines=49> */
[C---:B------:R-:W-:Y:S01]  /*133c0*/  LOP3.LUT R0, R24.reuse, 0xc000c, RZ, 0xc0, !PT ;  /* 0x000c000c18007812 */ /* 0x040fe200078ec0ff */
[-C--:B------:R-:W-:Y:S01]  /*133d0*/  HFMA2 R51, R55, R14.reuse.H1_H1, -18, -18 ;  /* 0xcc80cc8037337431 */ /* 0x080fe2000006000e */
[C---:B------:R-:W-:Y:S01]  /*133e0*/  LOP3.LUT R29, R24.reuse, 0xc000c0, RZ, 0xc0, !PT ;  /* 0x00c000c0181d7812 */ /* 0x040fe200078ec0ff */
[----:B------:R-:W-:Y:S01]  /*133f0*/  HFMA2 R52, R59, R14.H1_H1, -18, -18 ;  /* 0xcc80cc803b347431 */ /* 0x000fe2000006000e */
        /* <DEDUP_REMOVED lines=9> */
[----:B------:R-:W-:Y:S01]  /*13490*/  HFMA2 R0, R0, R16.H1_H1, -258, -258 ;  /* 0xdc08dc0800007431 */ /* 0x000fe20000060010 */
[----:B------:R-:W-:Y:S01]  /*134a0*/  LOP3.LUT R29, R29, 0x64006400, RZ, 0xfc, !PT ;  /* 0x640064001d1d7812 */ /* 0x000fe200078efcff */
[-C--:B------:R-:W-:Y:S01]  /*134b0*/  HFMA2 R39, R39, R15.reuse.H1_H1, -66, -66 ;  /* 0xd420d42027277431 */ /* 0x080fe2000006000f */
[----:B------:R-:W-:Y:S01]  /*134c0*/  LOP3.LUT R47, R46, 0x64006400, RZ, 0xfc, !PT ;  /* 0x640064002e2f7812 */ /* 0x000fe200078efcff */
[----:B------:R-:W-:Y:S01]  /*134d0*/  HFMA2 R40, R40, R15.H1_H1, -66, -66 ;  /* 0xd420d42028287431 */ /* 0x000fe2000006000f */
        /* <DEDUP_REMOVED lines=63> */
.L_x_2701:
        /* <DEDUP_REMOVED lines=48> */
.L_x_2702:
        /* <DEDUP_REMOVED lines=46> */
.L_x_2700:
[----:B------:R-:W-:Y:S01]  /*13eb0*/  IADD3 R12, R12, 0x10, RZ ;  /* 0x000000100c0c7810 */ /* 0x000fe20007ffe0ff */
[----:B------:R-:W-:Y:S01]  /*13ec0*/  UIADD3 UR4, UR4, 0x20, URZ ;  /* 0x0000002004047890 */ /* 0x000fe2000fffe03f */
[----:B------:R-:W-:Y:S02]  /*13ed0*/  IADD3 R6, P3, R6, R3, RZ ;  /* 0x0000000306067210 */ /* 0x000fe40007f7e0ff */
[C---:B------:R-:W-:Y:S02]  /*13ee0*/  ISETP.GE.AND P2, PT, R12.reuse, UR5, PT ;  /* 0x000000050c007c0c */ /* 0x040fe4000bf46270 */
[----:B------:R-:W-:Y:S02]  /*13ef0*/  ISETP.LT.AND P4, PT, R12, R13, PT ;  /* 0x0000000d0c00720c */ /* 0x000fe40003f81270 */
[----:B------:R-:W-:-:S11]  /*13f00*/  IADD3.X R7, R7, R37, RZ, P3, !PT ;  /* 0x0000002507077210 */ /* 0x000fd60001ffe4ff */
[----:B------:R-:W-:Y:S05]  /*13f10*/  @!P2 BRA P4, `(.L_x_2703) ;  /* 0xffffffec00f4a947 */ /* 0x000fea000203ffff */
.L_x_2699:
        /* <DEDUP_REMOVED lines=20> */
.L_x_2707:
[----:B------:R-:W0:Y:S02]  /*14060*/  LDS R14, [R4] ;  /* 0x00000000040e7984 */ /* 0x000e240000000800 */
[----:B0-----:R-:W-:-:S06]  /*14070*/  HADD2 R15, R14, R17 ;  /* 0x000000110e0f7230 */ /* 0x001fcc0000000000 */
[----:B------:R-:W0:Y:S02]  /*14080*/  ATOMS.CAST.SPIN R15, [R4], R14, R15 ;  /* 0x0000000e040f738d */ /* 0x000e24000180000f */
[----:B0-----:R-:W-:-:S13]  /*14090*/  ISETP.EQ.U32.AND P0, PT, R15, 0x1, PT ;  /* 0x000000010f00780c */ /* 0x001fda0003f02070 */
[----:B------:R-:W-:Y:S05]  /*140a0*/  @!P0 BRA `(.L_x_2707) ;  /* 0xfffffffc00ec8947 */ /* 0x000fea000383ffff */
[----:B------:R-:W-:Y:S05]  /*140b0*/  BRA `(.L_x_2705) ;  /* 0x00000000000c7947 */ /* 0x000fea0003800000 */
.L_x_2706:
[----:B------:R-:W2:Y:S02]  /*140c0*/  LD.E R0, desc[UR6][R2.64] ;  /* 0x0000000602007980 */ /* 0x000ea4000c101900 */
[----:B--2---:R-:W-:-:S05]  /*140d0*/  IADD3 R5, R17, R0, RZ ;  /* 0x0000000011057210 */ /* 0x004fca0007ffe0ff */
[----:B------:R0:W-:Y:S02]  /*140e0*/  ST.E desc[UR6][R2.64], R5 ;  /* 0x0000000502007985 */ /* 0x0001e4000c101906 */
.L_x_2705:
[----:B------:R-:W-:Y:S05]  /*140f0*/  BSYNC B0 ;  /* 0x0000000000007941 */ /* 0x000fea0003800000 */
.L_x_2704:
[----:B------:R1:W-:Y:S01]  /*14100*/  ATOM.E.ADD.F16x2.RN.STRONG.GPU P0, RZ, desc[UR6][R2.64+0x4], R9 ;  /* 0x0000040902ff79a2 */ /* 0x0003e2000810e1c6 */
[----:B------:R-:W-:Y:S04]  /*14110*/  BSSY B0, `(.L_x_2708) ;  /* 0x000000e000007945 */ /* 0x000fe80003800000 */
[----:B-1----:R-:W-:Y:S05]  /*14120*/  @P0 BRA `(.L_x_2709) ;  /* 0x0000000000300947 */ /* 0x002fea0003800000 */
[----:B------:R-:W1:Y:S02]  /*14130*/  QSPC.E.S P0, RZ, [R2+0x4] ;  /* 0x0000040002ff73aa */ /* 0x000e640000000500 */
[----:B-1----:R-:W-:Y:S05]  /*14140*/  @!P0 BRA `(.L_x_2710) ;  /* 0x00000000001c8947 */ /* 0x002fea0003800000 */
[----:B0-----:R-:W-:-:S07]  /*14150*/  MOV R2, R2 ;  /* 0x0000000200027202 */ /* 0x001fce0000000f00 */
.L_x_2711:
[----:B------:R-:W0:Y:S02]  /*14160*/  LDS R4, [R2+0x4] ;  /* 0x0000040002047984 */ /* 0x000e240000000800 */
[----:B0-----:R-:W-:-:S10]  /*14170*/  HFMA2.MMA R5, R4, 1, 1, R9 ;  /* 0x3c003c0004057835 */ /* 0x001fd40000000009 */
[----:B------:R-:W0:Y:S02]  /*14180*/  ATOMS.CAST.SPIN R5, [R2+0x4], R4, R5 ;  /* 0x000004040205738d */ /* 0x000e240001800005 */
[----:B0-----:R-:W-:-:S13]  /*14190*/  ISETP.EQ.U32.AND P0, PT, R5, 0x1, PT ;  /* 0x000000010500780c */ /* 0x001fda0003f02070 */
[----:B------:R-:W-:Y:S05]  /*141a0*/  @!P0 BRA `(.L_x_2711) ;  /* 0xfffffffc00ec8947 */ /* 0x000fea000383ffff */
[----:B------:R-:W-:Y:S05]  /*141b0*/  BRA `(.L_x_2709) ;  /* 0x00000000000c7947 */ /* 0x000fea0003800000 */
.L_x_2710:
[----:B------:R-:W0:Y:S02]  /*141c0*/  LD.E R0, desc[UR6][R2.64+0x4] ;  /* 0x0000040602007980 */ /* 0x000e24000c101900 */
[----:B0-----:R-:W-:-:S05]  /*141d0*/  IADD3 R5, R9, R0, RZ ;  /* 0x0000000009057210 */ /* 0x001fca0007ffe0ff */
[----:B------:R1:W-:Y:S02]  /*141e0*/  ST.E desc[UR6][R2.64+0x4], R5 ;  /* 0x0000040502007985 */ /* 0x0003e4000c101906 */
.L_x_2709:
[----:B------:R-:W-:Y:S05]  /*141f0*/  BSYNC B0 ;  /* 0x0000000000007941 */ /* 0x000fea0003800000 */
.L_x_2708:
        /* <DEDUP_REMOVED lines=13> */
.L_x_2715:
[----:B------:R-:W0:Y:S02]  /*142d0*/  LDS R14, [R4] ;  /* 0x00000000040e7984 */ /* 0x000e240000000800 */
[----:B0-----:R-:W-:-:S06]  /*142e0*/  HADD2 R15, R14, R23 ;  /* 0x000000170e0f7230 */ /* 0x001fcc0000000000 */
[----:B------:R-:W0:Y:S02]  /*142f0*/  ATOMS.CAST.SPIN R15, [R4], R14, R15 ;  /* 0x0000000e040f738d */ /* 0x000e24000180000f */
[----:B0-----:R-:W-:-:S13]  /*14300*/  ISETP.EQ.U32.AND P0, PT, R15, 0x1, PT ;  /* 0x000000010f00780c */ /* 0x001fda0003f02070 */
[----:B------:R-:W-:Y:S05]  /*14310*/  @!P0 BRA `(.L_x_2715) ;  /* 0xfffffffc00ec8947 */ /* 0x000fea000383ffff */
[----:B------:R-:W-:Y:S05]  /*14320*/  BRA `(.L_x_2713) ;  /* 0x00000000000c7947 */ /* 0x000fea0003800000 */
.L_x_2714:
[----:B------:R-:W2:Y:S02]  /*14330*/  LD.E R0, desc[UR6][R2.64] ;  /* 0x0000000602007980 */ /* 0x000ea4000c101900 */
[----:B--2---:R-:W-:-:S05]  /*14340*/  IADD3 R5, R23, R0, RZ ;  /* 0x0000000017057210 */ /* 0x004fca0007ffe0ff */
[----:B------:R0:W-:Y:S02]  /*14350*/  ST.E desc[UR6][R2.64], R5 ;  /* 0x0000000502007985 */ /* 0x0001e4000c101906 */
.L_x_2713:
[----:B------:R-:W-:Y:S05]  /*14360*/  BSYNC B0 ;  /* 0x0000000000007941 */ /* 0x000fea0003800000 */
.L_x_2712:
[----:B------:R1:W-:Y:S01]  /*14370*/  ATOM.E.ADD.F16x2.RN.STRONG.GPU P0, RZ, desc[UR6][R2.64+0x4], R9 ;  /* 0x0000040902ff79a2 */ /* 0x0003e2000810e1c6 */
[----:B------:R-:W-:Y:S04]  /*14380*/  BSSY B0, `(.L_x_2716) ;  /* 0x000000e000007945 */ /* 0x000fe80003800000 */
[----:B-1----:R-:W-:Y:S05]  /*14390*/  @P0 BRA `(.L_x_2717) ;  /* 0x0000000000300947 */ /* 0x002fea0003800000 */
[----:B------:R-:W1:Y:S02]  /*143a0*/  QSPC.E.S P0, RZ, [R2+0x4] ;  /* 0x0000040002ff73aa */ /* 0x000e640000000500 */
[----:B-1----:R-:W-:Y:S05]  /*143b0*/  @!P0 BRA `(.L_x_2718) ;  /* 0x00000000001c8947 */ /* 0x002fea0003800000 */
[----:B0-----:R-:W-:-:S07]  /*143c0*/  MOV R2, R2 ;  /* 0x0000000200027202 */ /* 0x001fce0000000f00 */
.L_x_2719:
[----:B------:R-:W0:Y:S02]  /*143d0*/  LDS R4, [R2+0x4] ;  /* 0x0000040002047984 */ /* 0x000e240000000800 */
[----:B0-----:R-:W-:-:S10]  /*143e0*/  HFMA2.MMA R5, R4, 1, 1, R9 ;  /* 0x3c003c0004057835 */ /* 0x001fd40000000009 */
[----:B------:R-:W0:Y:S02]  /*143f0*/  ATOMS.CAST.SPIN R5, [R2+0x4], R4, R5 ;  /* 0x000004040205738d */ /* 0x000e240001800005 */
[----:B0-----:R-:W-:-:S13]  /*14400*/  ISETP.EQ.U32.AND P0, PT, R5, 0x1, PT ;  /* 0x000000010500780c */ /* 0x001fda0003f02070 */
[----:B------:R-:W-:Y:S05]  /*14410*/  @!P0 BRA `(.L_x_2719) ;  /* 0xfffffffc00ec8947 */ /* 0x000fea000383ffff */
[----:B------:R-:W-:Y:S05]  /*14420*/  BRA `(.L_x_2717) ;  /* 0x00000000000c7947 */ /* 0x000fea0003800000 */
.L_x_2718:
[----:B------:R-:W0:Y:S02]  /*14430*/  LD.E R0, desc[UR6][R2.64+0x4] ;  /* 0x0000040602007980 */ /* 0x000e24000c101900 */
[----:B0-----:R-:W-:-:S05]  /*14440*/  IADD3 R5, R9, R0, RZ ;  /* 0x0000000009057210 */ /* 0x001fca0007ffe0ff */
[----:B------:R1:W-:Y:S02]  /*14450*/  ST.E desc[UR6][R2.64+0x4], R5 ;  /* 0x0000040502007985 */ /* 0x0003e4000c101906 */
.L_x_2717:
[----:B------:R-:W-:Y:S05]  /*14460*/  BSYNC B0 ;  /* 0x0000000000007941 */ /* 0x000fea0003800000 */
.L_x_2716:
        /* <DEDUP_REMOVED lines=13> */
.L_x_2723:
[----:B------:R-:W0:Y:S02]  /*14540*/  LDS R6, [R4] ;  /* 0x0000000004067984 */ /* 0x000e240000000800 */
[----:B0-----:R-:W-:-:S06]  /*14550*/  HADD2 R7, R6, R9 ;  /* 0x0000000906077230 */ /* 0x001fcc0000000000 */
[----:B------:R-:W0:Y:S02]  /*14560*/  ATOMS.CAST.SPIN R7, [R4], R6, R7 ;  /* 0x000000060407738d */ /* 0x000e240001800007 */
[----:B0-----:R-:W-:-:S13]  /*14570*/  ISETP.EQ.U32.AND P0, PT, R7, 0x1, PT ;  /* 0x000000010700780c */ /* 0x001fda0003f02070 */
[----:B------:R-:W-:Y:S05]  /*14580*/  @!P0 BRA `(.L_x_2723) ;  /* 0xfffffffc00ec8947 */ /* 0x000fea000383ffff */
[----:B------:R-:W-:Y:S05]  /*14590*/  BRA `(.L_x_2721) ;  /* 0x00000000000c7947 */ /* 0x000fea0003800000 */
.L_x_2722:
[----:B------:R-:W2:Y:S02]  /*145a0*/  LD.E R0, desc[UR6][R2.64] ;  /* 0x0000000602007980 */ /* 0x000ea4000c101900 */
[----:B--2---:R-:W-:-:S05]  /*145b0*/  IADD3 R5, R9, R0, RZ ;  /* 0x0000000009057210 */ /* 0x004fca0007ffe0ff */
[----:B------:R0:W-:Y:S02]  /*145c0*/  ST.E desc[UR6][R2.64], R5 ;  /* 0x0000000502007985 */ /* 0x0001e4000c101906 */
.L_x_2721:
[----:B------:R-:W-:Y:S05]  /*145d0*/  BSYNC B0 ;  /* 0x0000000000007941 */ /* 0x000fea0003800000 */
.L_x_2720:
[----:B------:R1:W-:Y:S02]  /*145e0*/  ATOM.E.ADD.F16x2.RN.STRONG.GPU P0, RZ, desc[UR6][R2.64+0x4], R21 ;  /* 0x0000041502ff79a2 */ /* 0x0003e4000810e1c6 */
[----:B-1----:R-:W-:Y:S05]  /*145f0*/  @P0 EXIT ;  /* 0x000000000000094d */ /* 0x002fea0003800000 */
[----:B------:R-:W1:Y:S02]  /*14600*/  QSPC.E.S P0, RZ, [R2+0x4] ;  /* 0x0000040002ff73aa */ /* 0x000e640000000500 */
[----:B-1----:R-:W-:Y:S05]  /*14610*/  @!P0 BRA `(.L_x_2724) ;  /* 0x00000000001c8947 */ /* 0x002fea0003800000 */
[----:B0-----:R-:W-:-:S07]  /*14620*/  MOV R2, R2 ;  /* 0x0000000200027202 */ /* 0x001fce0000000f00 */
.L_x_2725:
[----:B------:R-:W0:Y:S02]  /*14630*/  LDS R4, [R2+0x4] ;  /* 0x0000040002047984 */ /* 0x000e240000000800 */
[----:B0-----:R-:W-:-:S10]  /*14640*/  HFMA2.MMA R5, R4, 1, 1, R21 ;  /* 0x3c003c0004057835 */ /* 0x001fd40000000015 */
[----:B------:R-:W0:Y:S02]  /*14650*/  ATOMS.CAST.SPIN R5, [R2+0x4], R4, R5 ;  /* 0x000004040205738d */ /* 0x000e240001800005 */
[----:B0-----:R-:W-:-:S13]  /*14660*/  ISETP.EQ.U32.AND P0, PT, R5, 0x1, PT ;  /* 0x000000010500780c */ /* 0x001fda0003f02070 */
[----:B------:R-:W-:Y:S05]  /*14670*/  @!P0 BRA `(.L_x_2725) ;  /* 0xfffffffc00ec8947 */ /* 0x000fea000383ffff */
[----:B------:R-:W-:Y:S05]  /*14680*/  EXIT ;  /* 0x000000000000794d */ /* 0x000fea0003800000 */
.L_x_2724:
[----:B------:R-:W0:Y:S02]  /*14690*/  LD.E R0, desc[UR6][R2.64+0x4] ;  /* 0x0000040602007980 */ /* 0x000e24000c101900 */
[----:B0-----:R-:W-:-:S05]  /*146a0*/  IADD3 R5, R21, R0, RZ ;  /* 0x0000000015057210 */ /* 0x001fca0007ffe0ff */
[----:B------:R-:W-:Y:S01]  /*146b0*/  ST.E desc[UR6][R2.64+0x4], R5 ;  /* 0x0000040502007985 */ /* 0x000fe2000c101906 */
[----:B------:R-:W-:Y:S05]  /*146c0*/  EXIT ;  /* 0x000000000000794d */ /* 0x000fea0003800000 */
.L_x_2726:
        /* <DEDUP_REMOVED lines=11> */
.L_x_5217:


//--------------------- .text._Z23gemm_half_q_half_kernelILi3ELi160ELb1ELb1ELi32EEvPK6__halfPKjS4_S2_PS0_iiiiPKtS7_iiiiiibS2_i --------------------------
	.section	.text._Z23gemm_half_q_half_kernelILi3ELi160ELb1ELb1ELi32EEvPK6__halfPKjS4_S2_PS0_iiiiPKtS7_iiiiiibS2_i,"ax",@progbits
	.align	128
        .global         _Z23gemm_half_q_half_kernelILi3ELi160ELb1ELb1ELi32EEvPK6__halfPKjS4_S2_PS0_iiiiPKtS7_iiiiiibS2_i
        .type           _Z23gemm_half_q_half_kernelILi3ELi160ELb1ELb1ELi32EEvPK6__halfPKjS4_S2_PS0_iiiiPKtS7_iiiiiibS2_i,@function
        .size           _Z23gemm_half_q_half_kernelILi3ELi160ELb1ELb1ELi32EEvPK6__halfPKjS4_S2_PS0_iiiiPKtS7_iiiiiibS2_i,(.L_x_5218 - _Z23gemm_half_q_half_kernelILi3ELi160ELb1ELb1ELi32EEvPK6__halfPKjS4_S2_PS0_iiiiPKtS7_iiiiiibS2_i)
        .other          _Z23gemm_half_q_half_kernelILi3ELi160ELb1ELb1ELi32EEvPK6__halfPKjS4_S2_PS0_iiiiPKtS7_iiiiiibS2_i,@"STO_CUDA_ENTRY STV_DEFAULT"
_Z23gemm_half_q_half_kernelILi3ELi160ELb1ELb1ELi32EEvPK6__halfPKjS4_S2_PS0_iiiiPKtS7_iiiiiibS2_i:
.text._Z23gemm_half_q_half_kernelILi3ELi160ELb1ELb1ELi32EEvPK6__halfPKjS4_S2_PS0_iiiiPKtS7_iiiiiibS2_i:
        /* <DEDUP_REMOVED lines=19> */
[----:B------:R-:W-:Y:S02]  /*0130*/  PRMT R13, RZ, 0x7610, R13 ;  /* 0x00007610ff0d7816 */ /* 0x000fe4000000000d */
[----:B--2---:R-:W-:-:S09]  /*0140*/  PRMT R4, R11, 0x7610, R4 ;  /* 0x000076100b047816 */ /* 0x004fd20000000004 */
        /* <DEDUP_REMOVED lines=9> */
[----:B------:R-:W-:Y:S02]  /*01e0*/  @P0 IADD3 R8, P2, R6, R9, RZ ;  /* 0x0000000906080210 */ /* 0x000fe40007f5e0ff */
[----:B------:R-:W-:Y:S01]  /*01f0*/  PRMT R13, RZ, 0x7610, R13 ;  /* 0x00007610ff0d7816 */ /* 0x000fe2000000000d */
[----:B------:R-:W2:Y:S01]  /*0200*/  LDG.E.U16 R12, desc[UR6][R6.64] ;  /* 0x00000006060c7981 */ /* 0x000ea2000c1e1500 */
[----:B------:R-:W-:-:S05]  /*0210*/  @P0 IADD3.X R9, R7, R4, RZ, P2, !PT ;  /* 0x0000000407090210 */ /* 0x000fca00017fe4ff */
[----:B------:R-:W3:Y:S01]  /*0220*/  @P0 LDG.E.U16 R13, desc[UR6][R8.64] ;  /* 0x00000006080d0981 */ /* 0x000ee2000c1e1500 */
[----:B--2---:R-:W-:-:S04]  /*0230*/  LOP3.LUT R4, R12, R11, RZ, 0xfc, !PT ;  /* 0x0000000b0c047212 */ /* 0x004fc800078efcff */
[----:B---3--:R-:W-:-:S04]  /*0240*/  @P0 LOP3.LUT R10, R13, R4, RZ, 0xfc, !PT ;  /* 0x000000040d0a0212 */ /* 0x008fc800078efcff */
[----:B------:R-:W-:-:S07]  /*0250*/  @P0 PRMT R4, R10, 0x7610, R4 ;  /* 0x000076100a040816 */ /* 0x000fce0000000004 */
.L_x_2727:
        /* <DEDUP_REMOVED lines=29> */
.L_x_2732:
        /* <DEDUP_REMOVED lines=37> */
.L_x_2731:
        /* <DEDUP_REMOVED lines=24> */
.L_x_2733:
        /* <DEDUP_REMOVED lines=14> */
.L_x_2730:
        /* <DEDUP_REMOVED lines=10> */
.L_x_2735:
        /* <DEDUP_REMOVED lines=37> */
.L_x_2734:
        /* <DEDUP_REMOVED lines=24> */
.L_x_2736:
        /* <DEDUP_REMOVED lines=13> */
.L_x_2729:
[----:B------:R-:W-:Y:S05]  /*0e20*/  BSYNC B0 ;  /* 0x0000000000007941 */ /* 0x000fea0003800000 */
.L_x_2728:
        /* <DEDUP_REMOVED lines=17> */
.L_x_2739:
        /* <DEDUP_REMOVED lines=19> */
.L_x_2738:
        /* <DEDUP_REMOVED lines=14> */
.L_x_2740:
[----:B------:R-:W-:-:S13]  /*1150*/  ISETP.LT.OR P0, PT, R3, R56, P0 ;  /* 0x000000380300720c */ /* 0x000fda0000701670 */
[----:B--2---:R-:W2:Y:S01]  /*1160*/  @P0 LDC.64 R4, c[0x0][0x230] ;  /* 0x00008c00ff040b82 */ /* 0x004ea20000000a00 */
[----:B------:R-:W-:-:S04]  /*1170*/  @P0 IMAD R2, R2, 0x3, R3 ;  /* 0x0000000302020824 */ /* 0x000fc800078e0203 */
[----:B------:R-:W-:-:S04]  /*1180*/  @P0 IMAD R3, R2, R57, R16 ;  /* 0x0000003902030224 */ /* 0x000fc800078e0210 */
[----:B--2---:R-:W-:-:S05]  /*1190*/  @P0 IMAD.WIDE R2, R3, 0x2, R4 ;  /* 0x0000000203020825 */ /* 0x004fca00078e0204 */
[----:B------:R2:W-:Y:S02]  /*11a0*/  @P0 STG.E.64 desc[UR6][R2.64], RZ ;  /* 0x000000ff02000986 */ /* 0x0005e4000c101b06 */
.L_x_2737:
[----:B01----:R-:W0:Y:S08]  /*11b0*/  LDC R15, c[0x0][0x25c] ;  /* 0x00009700ff0f7b82 */ /* 0x003e300000000800 */
[----:B------:R-:W-:Y:S01]  /*11c0*/  BAR.SYNC.DEFER_BLOCKING 0x0 ;  /* 0x0000000000007b1d */ /* 0x000fe20000010000 */
[----:B------:R-:W-:-:S07]  /*11d0*/  ISETP.GE.AND P0, PT, R54, R55, PT ;  /* 0x000000373600720c */ /* 0x000fce0003f06270 */
[----:B------:R-:W1:Y:S06]  /*11e0*/  LDC R17, c[0x0][0x264] ;  /* 0x00009900ff117b82 */ /* 0x000e6c0000000800 */
[----:B------:R-:W-:Y:S05]  /*11f0*/  @P0 BRA `(.L_x_2741) ;  /* 0x0000000000d40947 */ /* 0x000fea0003800000 */
[----:B--2---:R-:W2:Y:S01]  /*1200*/  LDC.64 R2, c[0x0][0x248] ;  /* 0x00009200ff027b82 */ /* 0x004ea20000000a00 */
[----:B------:R-:W-:-:S07]  /*1210*/  SHF.L.U32 R7, R0, 0x6, RZ ;  /* 0x0000000600077819 */ /* 0x000fce00000006ff */
[----:B------:R-:W3:Y:S08]  /*1220*/  LDC.64 R4, c[0x0][0x220] ;  /* 0x00008800ff047b82 */ /* 0x000ef00000000a00 */
[----:B------:R-:W4:Y:S01]  /*1230*/  LDC.64 R18, c[0x0][0x228] ;  /* 0x00008a00ff127b82 */ /* 0x000f220000000a00 */
[----:B--2---:R-:W-:-:S05]  /*1240*/  IMAD.WIDE R6, R7, 0x2, R2 ;  /* 0x0000000207067825 */ /* 0x004fca00078e0202 */
[----:B------:R2:W5:Y:S01]  /*1250*/  LDG.E.U16.CONSTANT R0, desc[UR6][R6.64] ;  /* 0x0000000606007981 */ /* 0x000562000c1e9500 */
[----:B------:R-:W-:Y:S01]  /*1260*/  SHF.R.S32.HI R9, RZ, 0x1f, R16 ;  /* 0x0000001fff097819 */ /* 0x000fe20000011410 */
[----:B------:R-:W-:Y:S01]  /*1270*/  UMOV UR4, URZ ;  /* 0x0000003f00047c82 */ /* 0x000fe20008000000 */
[----:B------:R-:W-:Y:S02]  /*1280*/  SHF.L.U32 R8, R16, 0x2, RZ ;  /* 0x0000000210087819 */ /* 0x000fe400000006ff */
[----:B------:R-:W-:Y:S02]  /*1290*/  LEA.HI R9, R9, R16, RZ, 0x3 ;  /* 0x0000001009097211 */ /* 0x000fe400078f18ff */
[----:B------:R-:W-:Y:S02]  /*12a0*/  MOV R24, R54 ;  /* 0x0000003600187202 */ /* 0x000fe40000000f00 */
[----:B------:R-:W-:Y:S02]  /*12b0*/  LOP3.LUT R22, R8, 0x10, RZ, 0xc0, !PT ;  /* 0x0000001008167812 */ /* 0x000fe400078ec0ff */
[----:B--234-:R-:W-:-:S07]  /*12c0*/  SHF.R.S32.HI R23, RZ, 0x3, R9 ;  /* 0x00000003ff177819 */ /* 0x01cfce0000011409 */
.L_x_2742:
        /* <DEDUP_REMOVED lines=10> */
[----:B------:R-:W-:-:S05]  /*1370*/  IMAD.WIDE R8, R8, 0x2, R18 ;  /* 0x0000000208087825 */ /* 0x000fca00078e0212 */
[----:B------:R-:W4:Y:S01]  /*1380*/  LDG.E.U16.CONSTANT R27, desc[UR6][R8.64] ;  /* 0x00000006081b7981 */ /* 0x000f22000c1e9500 */
        /* <DEDUP_REMOVED lines=20> */
[----:B------:R-:W2:Y:S01]  /*14d0*/  I2F.F16 R26, R26 ;  /* 0x0000001a001a7306 */ /* 0x000ea20000200c00 */
[----:B----4-:R-:W-:-:S07]  /*14e0*/  HMUL2 R10, R20.H0_H0, R27.H0_H0 ;  /* 0x2000001b140a7232 */ /* 0x010fce0000000800 */
[----:B------:R-:W3:Y:S01]  /*14f0*/  I2F.F16 R8, R6 ;  /* 0x0000000600087306 */ /* 0x000ee20000200c00 */
[----:B--2---:R-:W-:-:S07]  /*1500*/  HMUL2 R9, R26.H0_H0, R27.H0_H0 ;  /* 0x2000001b1a097232 */ /* 0x004fce0000000800 */
[----:B------:R-:W2:Y:S01]  /*1510*/  I2F.F16 R28, R21 ;  /* 0x00000015001c7306 */ /* 0x000ea20000200c00 */
[-C--:B---3--:R-:W-:Y:S02]  /*1520*/  HMUL2 R8, R8.H0_H0, R27.reuse.H0_H0 ;  /* 0x2000001b08087232 */ /* 0x088fe40000000800 */
[----:B--2---:R-:W-:Y:S01]  /*1530*/  HMUL2 R7, R28.H0_H0, R27.H0_H0 ;  /* 0x2000001b1c077232 */ /* 0x004fe20000000800 */
[----:B------:R-:W-:Y:S06]  /*1540*/  @!P2 BRA `(.L_x_2742) ;  /* 0xfffffffc0060a947 */ /* 0x000fec000383ffff */
.L_x_2741:
[----:B------:R-:W-:Y:S01]  /*1550*/  ULDC UR8, c[0x0][0x258] ;  /* 0x0000960000087ab9 */ /* 0x000fe20000000800 */
[----:B------:R-:W-:Y:S01]  /*1560*/  ULDC UR4, c[0x0][0x260] ;  /* 0x0000980000047ab9 */ /* 0x000fe20000000800 */
[C---:B------:R-:W-:Y:S01]  /*1570*/  ISETP.GT.AND P2, PT, R54.reuse, UR8, PT ;  /* 0x0000000836007c0c */ /* 0x040fe2000bf44270 */
[----:B------:R-:W-:Y:S01]  /*1580*/  ULDC UR5, c[0x0][0x268] ;  /* 0x00009a0000057ab9 */ /* 0x000fe20000000800 */
[C---:B------:R-:W-:Y:S02]  /*1590*/  VIMNMX R0, R54.reuse, UR8, PT ;  /* 0x0000000836007c48 */ /* 0x040fe4000bfe0100 */
[C---:B------:R-:W-:Y:S02]  /*15a0*/  ISETP.GT.AND P4, PT, R54.reuse, UR4, PT ;  /* 0x0000000436007c0c */ /* 0x040fe4000bf84270 */
[----:B--2---:R-:W-:Y:S02]  /*15b0*/  SHF.R.S32.HI R3, RZ, 0x1f, R0 ;  /* 0x0000001fff037819 */ /* 0x004fe40000011400 */
[----:B------:R-:W-:-:S02]  /*15c0*/  ISETP.GT.AND P6, PT, R54, UR5, PT ;  /* 0x0000000536007c0c */ /* 0x000fc4000bfc4270 */
[----:B------:R-:W-:Y:S01]  /*15d0*/  LEA.HI R4, R3, R0, RZ, 0x5 ;  /* 0x0000000003047211 */ /* 0x000fe200078f28ff */
[----:B------:R-:W-:Y:S01]  /*15e0*/  HFMA2.MMA R0, -RZ, RZ, 0, 0 ;  /* 0x00000000ff007435 */ /* 0x000fe200000001ff */
[C---:B0-----:R-:W-:Y:S02]  /*15f0*/  ISETP.GT.AND P3, PT, R54.reuse, R15, PT ;  /* 0x0000000f3600720c */ /* 0x041fe40003f64270 */
[----:B-1----:R-:W-:Y:S02]  /*1600*/  ISETP.GT.AND P5, PT, R54, R17, PT ;  /* 0x000000113600720c */ /* 0x002fe40003fa4270 */
        /* <DEDUP_REMOVED lines=9> */
.L_x_2743:
        /* <DEDUP_REMOVED lines=8> */
.L_x_2744:
        /* <DEDUP_REMOVED lines=11> */
.L_x_2745:
        /* <DEDUP_REMOVED lines=8> */
.L_x_2746:
        /* <DEDUP_REMOVED lines=9> */
.L_x_2747:
        /* <DEDUP_REMOVED lines=18> */
[----:B------:R-:W-:-:S04]  /*1a00*/  LEA R60, P2, R63, UR10, 0x2 ;  /* 0x0000000a3f3c7c11 */ /* 0x000fc8000f8410ff */
[----:B------:R-:W-:Y:S02]  /*1a10*/  LEA.HI.X R63, R63, UR11, R0, 0x2, P2 ;  /* 0x0000000b3f3f7c11 */ /* 0x000fe400090f1400 */
[----:B------:R-:W-:Y:S01]  /*1a20*/  PRMT R0, RZ, 0x5410, RZ ;  /* 0x00005410ff007816 */ /* 0x000fe200000000ff */
[----:B------:R-:W-:Y:S06]  /*1a30*/  @P0 BRA `(.L_x_2748) ;  /* 0x0000006000100947 */ /* 0x000fec0003800000 */
[----:B------:R-:W-:Y:S01]  /*1a40*/  IADD3 R35, P0, P2, R16, R57, R35 ;  /* 0x0000003910237210 */ /* 0x000fe20007a1e023 */
[----:B------:R-:W-:Y:S01]  /*1a50*/  HADD2.F32 R24, -RZ, R9.H0_H0 ;  /* 0x20000009ff187230 */ /* 0x000fe20000004100 */
[----:B------:R-:W-:Y:S01]  /*1a60*/  SHF.R.S32.HI R16, RZ, 0x1f, R57 ;  /* 0x0000001fff107819 */ /* 0x000fe20000011439 */
[----:B-----5:R-:W-:Y:S01]  /*1a70*/  HADD2.F32 R25, -RZ, R8.H0_H0 ;  /* 0x20000008ff197230 */ /* 0x020fe20000004100 */
[----:B------:R-:W-:Y:S01]  /*1a80*/  PRMT R6, R6, 0x5410, RZ ;  /* 0x0000541006067816 */ /* 0x000fe200000000ff */
[----:B------:R-:W-:Y:S01]  /*1a90*/  HADD2.F32 R26, -RZ, R7.H0_H0 ;  /* 0x20000007ff1a7230 */ /* 0x000fe20000004100 */
[----:B------:R-:W-:Y:S01]  /*1aa0*/  IADD3.X R16, R15, R16, R18, P0, P2 ;  /* 0x000000100f107210 */ /* 0x000fe200007e4412 */
[----:B------:R-:W-:Y:S01]  /*1ab0*/  HADD2.F32 R15, -RZ, R10.H0_H0 ;  /* 0x2000000aff0f7230 */ /* 0x000fe20000004100 */
[----:B------:R-:W-:Y:S01]  /*1ac0*/  LEA R34, P0, R35, UR10, 0x2 ;  /* 0x0000000a23227c11 */ /* 0x000fe2000f8010ff */
[----:B------:R-:W-:Y:S01]  /*1ad0*/  ULDC UR8, c[0x0][0x258] ;  /* 0x0000960000087ab9 */ /* 0x000fe20000000800 */
[----:B------:R-:W-:-:S02]  /*1ae0*/  ULDC UR9, c[0x0][0x240] ;  /* 0x0000900000097ab9 */ /* 0x000fc40000000800 */
[----:B------:R-:W-:-:S09]  /*1af0*/  LEA.HI.X R35, R35, UR11, R16, 0x2, P0 ;  /* 0x0000000b23237c11 */ /* 0x000fd200080f1410 */
.L_x_2761:
[----:B------:R-:W-:Y:S01]  /*1b00*/  MOV R62, R60 ;  /* 0x0000003c003e7202 */ /* 0x000fe20000000f00 */
[----:B-----5:R-:W-:Y:S06]  /*1b10*/  @!P1 BRA `(.L_x_2749) ;  /* 0x0000001400e09947 */ /* 0x020fec0003800000 */
        /* <DEDUP_REMOVED lines=63> */
[----:B------:R-:W-:Y:S01]  /*1f10*/  SHF.R.U32.HI R20, RZ, 0x10, R20 ;  /* 0x00000010ff147819 */ /* 0x000fe20000011614 */
[----:B------:R5:W0:Y:S01]  /*1f20*/  I2F.F16 R49, R18 ;  /* 0x0000001200317306 */ /* 0x000a220000200c00 */
[----:B------:R-:W-:-:S02]  /*1f30*/  SHF.R.U32.HI R21, RZ, 0x10, R21 ;  /* 0x00000010ff157819 */ /* 0x000fc40000011615 */
[----:B------:R-:W-:Y:S02]  /*1f40*/  LEA.HI R41, R19, 0xffffff80, RZ, 0x8 ;  /* 0xffffff8013297811 */ /* 0x000fe400078f40ff */
[----:B------:R-:W-:Y:S02]  /*1f50*/  LEA.HI R37, R23, 0xffffff80, RZ, 0x8 ;  /* 0xffffff8017257811 */ /* 0x000fe400078f40ff */
[----:B--2---:R-:W-:Y:S01]  /*1f60*/  SHF.R.U32.HI R16, RZ, 0x8, R23 ;  /* 0x00000008ff107819 */ /* 0x004fe20000011617 */
        /* <DEDUP_REMOVED lines=8> */
[----:B------:R-:W-:Y:S02]  /*1ff0*/  LOP3.LUT R21, R21, 0xff, RZ, 0xc0, !PT ;  /* 0x000000ff15157812 */ /* 0x000fe400078ec0ff */
[----:B------:R-:W-:Y:S01]  /*2000*/  LOP3.LUT R22, R22, 0xff, RZ, 0xc0, !PT ;  /* 0x000000ff16167812 */ /* 0x000fe200078ec0ff */
[----:B------:R-:W2:Y:S01]  /*2010*/  I2F.F16 R39, R39 ;  /* 0x0000002700277306 */ /* 0x000ea20000200c00 */
[----:B------:R-:W-:-:S02]  /*2020*/  ISETP.NE.AND P0, PT, R17, RZ, PT ;  /* 0x000000ff1100720c */ /* 0x000fc40003f05270 */
        /* <DEDUP_REMOVED lines=46> */
[--C-:B-1----:R-:W-:Y:S02]  /*2310*/  HADD2.F32 R64, -RZ, R18.reuse.H0_H0 ;  /* 0x20000012ff407230 */ /* 0x102fe40000004100 */
[----:B------:R-:W-:-:S03]  /*2320*/  HADD2.F32 R18, -RZ, R18.H1_H1 ;  /* 0x30000012ff127230 */ /* 0x000fc60000004100 */
[----:B------:R-:W-:Y:S01]  /*2330*/  FFMA.FTZ R66, R66, R64, R67 ;  /* 0x0000004042427223 */ /* 0x000fe20000010043 */
[----:B------:R-:W-:-:S03]  /*2340*/  HADD2.F32 R67, -RZ, R33.H0_H0 ;  /* 0x20000021ff437230 */ /* 0x000fc60000004100 */
[----:B------:R-:W-:Y:S01]  /*2350*/  FFMA.FTZ R17, R17, R18, R66 ;  /* 0x0000001211117223 */ /* 0x000fe20000010042 */
[--C-:B------:R-:W-:Y:S02]  /*2360*/  HADD2.F32 R66, -RZ, R19.reuse.H0_H0 ;  /* 0x20000013ff427230 */ /* 0x100fe40000004100 */
[----:B------:R-:W-:Y:S01]  /*2370*/  FFMA.FTZ R69, R60, R67, RZ ;  /* 0x000000433c457223 */ /* 0x000fe200000100ff */
[----:B------:R-:W-:Y:S02]  /*2380*/  HADD2.F32 R19, -RZ, R19.H1_H1 ;  /* 0x30000013ff137230 */ /* 0x000fe40000004100 */
[----:B------:R-:W-:Y:S02]  /*2390*/  HADD2.F32 R67, -RZ, R48.H0_H0 ;  /* 0x20000030ff437230 */ /* 0x000fe40000004100 */
[----:B------:R-:W-:Y:S01]  /*23a0*/  FFMA.FTZ R17, R68, R66, R17 ;  /* 0x0000004244117223 */ /* 0x000fe20000010011 */
[----:B------:R-:W-:-:S05]  /*23b0*/  HADD2.F32 R68, -RZ, R40.H0_H0 ;  /* 0x20000028ff447230 */ /* 0x000fca0000004100 */
[----:B------:R-:W-:-:S04]  /*23c0*/  FFMA.FTZ R68, R68, R19, R17 ;  /* 0x0000001344447223 */ /* 0x000fc80000010011 */
        /* <DEDUP_REMOVED lines=13> */
[----:B------:R-:W-:-:S05]  /*24a0*/  HADD2.F32 R68, -RZ, R39.H0_H0 ;  /* 0x20000027ff447230 */ /* 0x000fca0000004100 */
        /* <DEDUP_REMOVED lines=30> */
[----:B------:R-:W-:-:S04]  /*2690*/  FFMA.FTZ R17, R18, R17, R61 ;  /* 0x0000001112117223 */ /* 0x000fc8000001003d */
[C---:B------:R-:W-:Y:S01]  /*26a0*/  FFMA.FTZ R18, R66.reuse, R16, R17 ;  /* 0x0000001042127223 */ /* 0x040fe20000010011 */
[----:B------:R-:W-:Y:S01]  /*26b0*/  FFMA.FTZ R65, R66, R60, R65 ;  /* 0x0000003c42417223 */ /* 0x000fe20000010041 */
[----:B------:R-:W-:Y:S02]  /*26c0*/  HADD2.F32 R16, -RZ, R38.H0_H0 ;  /* 0x20000026ff107230 */ /* 0x000fe40000004100 */
[----:B------:R-:W-:-:S03]  /*26d0*/  HADD2.F32 R60, -RZ, R37.H0_H0 ;  /* 0x20000025ff3c7230 */ /* 0x000fc60000004100 */
[C---:B------:R-:W-:Y:S02]  /*26e0*/  FFMA.FTZ R16, R19.reuse, R16, R18 ;  /* 0x0000001013107223 */ /* 0x040fe40000010012 */
[----:B------:R-:W-:Y:S02]  /*26f0*/  FFMA.FTZ R65, R19, R60, R65 ;  /* 0x0000003c13417223 */ /* 0x000fe40000010041 */
[----:B------:R-:W-:Y:S02]  /*2700*/  FMUL.FTZ R16, R25, R16 ;  /* 0x0000001019107220 */ /* 0x000fe40000410000 */
[----:B------:R-:W-:-:S03]  /*2710*/  FMUL.FTZ R65, R26, R65 ;  /* 0x000000411a417220 */ /* 0x000fc60000410000 */
[----:B------:R-:W-:Y:S02]  /*2720*/  F2FP.F16.F32.PACK_AB R16, RZ, R16 ;  /* 0x00000010ff10723e */ /* 0x000fe400000000ff */
[----:B------:R-:W-:-:S04]  /*2730*/  F2FP.F16.F32.PACK_AB R65, RZ, R65 ;  /* 0x00000041ff41723e */ /* 0x000fc800000000ff */
[----:B------:R-:W-:-:S06]  /*2740*/  PRMT R16, R16, 0x5410, R65 ;  /* 0x0000541010107816 */ /* 0x000fcc0000000041 */
[----:B------:R-:W-:-:S11]  /*2750*/  HFMA2.MMA R2, R16, 1, 1, R2 ;  /* 0x3c003c0010027835 */ /* 0x000fd60000000002 */
.L_x_2750:
        /* <DEDUP_REMOVED lines=32> */
[----:B------:R-:W-:-:S04]  /*2960*/  FFMA.FTZ R16, R17, R19, R16 ;  /* 0x0000001311107223 */ /* 0x000fc80000010010 */
        /* <DEDUP_REMOVED lines=19> */
[----:B------:R-:W-:-:S05]  /*2aa0*/  FMUL.FTZ R69, R24, R69 ;  /* 0x0000004518457220 */ /* 0x000fca0000410000 */
[----:B------:R-:W-:-:S04]  /*2ab0*/  F2FP.F16.F32.PACK_AB R69, RZ, R69 ;  /* 0x00000045ff45723e */ /* 0x000fc800000000ff */
[----:B------:R-:W-:Y:S01]  /*2ac0*/  PRMT R17, R17, 0x5410, R69 ;  /* 0x0000541011117816 */ /* 0x000fe20000000045 */
[----:B------:R-:W-:Y:S01]  /*2ad0*/  FFMA.FTZ R69, R16, R61, RZ ;  /* 0x0000003d10457223 */ /* 0x000fe200000100ff */
[----:B------:R-:W-:-:S04]  /*2ae0*/  HADD2.F32 R16, -RZ, R50.H0_H0 ;  /* 0x20000032ff107230 */ /* 0x000fc80000004100 */
[----:B------:R-:W-:Y:S01]  /*2af0*/  HFMA2.MMA R3, R17, 1, 1, R3 ;  /* 0x3c003c0011037835 */ /* 0x000fe20000000003 */
[----:B------:R-:W-:-:S05]  /*2b00*/  HADD2.F32 R17, -RZ, R31.H0_H0 ;  /* 0x2000001fff117230 */ /* 0x000fca0000004100 */
[----:B------:R-:W-:Y:S01]  /*2b10*/  FFMA.FTZ R61, R17, R61, RZ ;  /* 0x0000003d113d7223 */ /* 0x000fe200000100ff */
        /* <DEDUP_REMOVED lines=26> */
[----:B------:R-:W-:-:S03]  /*2cc0*/  FFMA.FTZ R19, R61, R19, R18 ;  /* 0x000000133d137223 */ /* 0x000fc60000010012 */
[----:B------:R-:W-:Y:S01]  /*2cd0*/  FMUL.FTZ R16, R25, R16 ;  /* 0x0000001019107220 */ /* 0x000fe20000410000 */
[----:B------:R-:W-:-:S04]  /*2ce0*/  FMUL.FTZ R19, R26, R19 ;  /* 0x000000131a137220 */ /* 0x000fc80000410000 */
[----:B------:R-:W-:Y:S02]  /*2cf0*/  F2FP.F16.F32.PACK_AB R16, RZ, R16 ;  /* 0x00000010ff10723e */ /* 0x000fe400000000ff */
[----:B------:R-:W-:-:S04]  /*2d00*/  F2FP.F16.F32.PACK_AB R19, RZ, R19 ;  /* 0x00000013ff13723e */ /* 0x000fc800000000ff */
[----:B------:R-:W-:-:S06]  /*2d10*/  PRMT R16, R16, 0x5410, R19 ;  /* 0x0000541010107816 */ /* 0x000fcc0000000013 */
[----:B------:R-:W-:-:S11]  /*2d20*/  HFMA2.MMA R4, R16, 1, 1, R4 ;  /* 0x3c003c0010047835 */ /* 0x000fd60000000004 */
.L_x_2751:
        /* <DEDUP_REMOVED lines=20> */
[-C--:B------:R-:W-:Y:S01]  /*2e70*/  FFMA.FTZ R65, R36, R64.reuse, RZ ;  /* 0x0000004024417223 */ /* 0x080fe200000100ff */
[----:B------:R-:W-:Y:S01]  /*2e80*/  FFMA.FTZ R36, R31, R64, RZ ;  /* 0x000000401f247223 */ /* 0x000fe200000100ff */
[----:B------:R-:W-:-:S02]  /*2e90*/  HADD2.F32 R31, -RZ, R48.H0_H0 ;  /* 0x20000030ff1f7230 */ /* 0x000fc40000004100 */
[-C--:B------:R-:W-:Y:S01]  /*2ea0*/  FFMA.FTZ R60, R33, R64.reuse, RZ ;  /* 0x00000040213c7223 */ /* 0x080fe200000100ff */
[----:B------:R-:W-:Y:S02]  /*2eb0*/  HADD2.F32 R33, -RZ, R50.H0_H0 ;  /* 0x20000032ff217230 */ /* 0x000fe40000004100 */
        /* <DEDUP_REMOVED lines=8> */
[-C--:B------:R-:W-:Y:S01]  /*2f40*/  FFMA.FTZ R36, R48, R16.reuse, R31 ;  /* 0x0000001030247223 */ /* 0x080fe2000001001f */
[----:B------:R-:W-:Y:S02]  /*2f50*/  HADD2.F32 R31, -RZ, R44.H0_H0 ;  /* 0x2000002cff1f7230 */ /* 0x000fe40000004100 */
[-C--:B------:R-:W-:Y:S01]  /*2f60*/  FFMA.FTZ R44, R50, R16.reuse, R33 ;  /* 0x00000010322c7223 */ /* 0x080fe20000010021 */
[----:B------:R-:W-:Y:S02]  /*2f70*/  HADD2.F32 R17, -RZ, R17.H1_H1 ;  /* 0x30000011ff117230 */ /* 0x000fe40000004100 */
[----:B------:R-:W-:Y:S01]  /*2f80*/  FFMA.FTZ R32, R46, R16, R65 ;  /* 0x000000102e207223 */ /* 0x000fe20000010041 */
[----:B------:R-:W-:Y:S02]  /*2f90*/  HADD2.F32 R33, -RZ, R42.H0_H0 ;  /* 0x2000002aff217230 */ /* 0x000fe40000004100 */
[----:B------:R-:W-:-:S02]  /*2fa0*/  HADD2.F32 R46, -RZ, R51.H0_H0 ;  /* 0x20000033ff2e7230 */ /* 0x000fc40000004100 */
[-C--:B------:R-:W-:Y:S01]  /*2fb0*/  FFMA.FTZ R32, R31, R17.reuse, R32 ;  /* 0x000000111f207223 */ /* 0x080fe20000010020 */
[----:B-1----:R-:W-:Y:S02]  /*2fc0*/  HADD2.F32 R31, -RZ, R18.H0_H0 ;  /* 0x20000012ff1f7230 */ /* 0x002fe40000004100 */
[-C--:B------:R-:W-:Y:S01]  /*2fd0*/  FFMA.FTZ R44, R33, R17.reuse, R44 ;  /* 0x00000011212c7223 */ /* 0x080fe2000001002c */
[----:B------:R-:W-:Y:S02]  /*2fe0*/  HADD2.F32 R33, -RZ, R30.H0_H0 ;  /* 0x2000001eff217230 */ /* 0x000fe40000004100 */
[----:B------:R-:W-:Y:S01]  /*2ff0*/  FFMA.FTZ R16, R46, R16, R61 ;  /* 0x000000102e107223 */ /* 0x000fe2000001003d */
        /* <DEDUP_REMOVED lines=42> */
.L_x_2749:
[----:B0-----:R-:W0:Y:S02]  /*32a0*/  LDC R57, c[0x0][0x23c] ;  /* 0x00008f00ff397b82 */ /* 0x001e240000000800 */
[----:B0-----:R-:W-:-:S05]  /*32b0*/  IMAD.WIDE R62, R57, 0x8, R62 ;  /* 0x00000008393e7825 */ /* 0x001fca00078e023e */
[----:B------:R0:W5:Y:S01]  /*32c0*/  LDG.E.128.CONSTANT R16, desc[UR6][R62.64] ;  /* 0x000000063e107981 */ /* 0x000162000c1e9d00 */
[----:B------:R-:W-:Y:S01]  /*32d0*/  IMAD.WIDE R34, R57, 0x8, R34 ;  /* 0x0000000839227825 */ /* 0x000fe200078e0222 */
[----:B------:R-:W-:Y:S06]  /*32e0*/  @!P1 BRA `(.L_x_2752) ;  /* 0x0000001400dc9947 */ /* 0x000fec0003800000 */
[----:B------:R-:W2:Y:S01]  /*32f0*/  LDG.E.128.CONSTANT R20, desc[UR6][R34.64] ;  /* 0x0000000622147981 */ /* 0x000ea2000c1e9d00 */
[C---:B-----5:R-:W-:Y:S02]  /*3300*/  LOP3.LUT R27, R16.reuse, 0xff, RZ, 0xc0, !PT ;  /* 0x000000ff101b7812 */ /* 0x060fe400078ec0ff */
[----:B------:R-:W-:Y:S02]  /*3310*/  LEA.HI R40, R16, 0xffffff80, RZ, 0x8 ;  /* 0xffffff8010287811 */ /* 0x000fe400078f40ff */
[----:B------:R-:W-:Y:S02]  /*3320*/  IADD3 R27, R27, -0x80, RZ ;  /* 0xffffff801b1b7810 */ /* 0x000fe40007ffe0ff */
[C---:B------:R-:W-:Y:S02]  /*3330*/  LOP3.LUT R28, R17.reuse, 0xff, RZ, 0xc0, !PT ;  /* 0x000000ff111c7812 */ /* 0x040fe400078ec0ff */
[----:B------:R1:W3:Y:S01]  /*3340*/  I2F.F16 R36, R27 ;  /* 0x0000001b00247306 */ /* 0x0002e20000200c00 */
[----:B------:R-:W-:-:S02]  /*3350*/  LEA.HI R39, R17, 0xffffff80, RZ, 0x8 ;  /* 0xffffff8011277811 */ /* 0x000fc400078f40ff */
[----:B------:R-:W-:Y:S02]  /*3360*/  IADD3 R28, R28, -0x80, RZ ;  /* 0xffffff801c1c7810 */ /* 0x000fe40007ffe0ff */
        /* <DEDUP_REMOVED lines=15> */
[----:B------:R-:W-:Y:S02]  /*3460*/  LEA.HI R37, R19, 0xffffff80, RZ, 0x8 ;  /* 0xffffff8013257811 */ /* 0x000fe400078f40ff */
[----:B------:R-:W-:Y:S01]  /*3470*/  IADD3 R17, R17, -0x80, RZ ;  /* 0xffffff8011117810 */ /* 0x000fe20007ffe0ff */
[----:B------:R-:W0:Y:S01]  /*3480*/  I2F.F16 R38, R38 ;  /* 0x0000002600267306 */ /* 0x000e220000200c00 */
[----:B------:R-:W-:Y:S02]  /*3490*/  LOP3.LUT R29, R19, 0xff, RZ, 0xc0, !PT ;  /* 0x000000ff131d7812 */ /* 0x000fe400078ec0ff */
[----:B------:R-:W-:Y:S02]  /*34a0*/  ISETP.GE.AND P2, PT, R56, 0x2, PT ;  /* 0x000000023800780c */ /* 0x000fe40003f46270 */
[----:B------:R-:W-:-:S03]  /*34b0*/  IADD3 R31, R29, -0x80, RZ ;  /* 0xffffff801d1f7810 */ /* 0x000fc60007ffe0ff */
        /* <DEDUP_REMOVED lines=20> */
[----:B------:R-:W-:Y:S02]  /*3600*/  SHF.R.U32.HI R19, RZ, 0x10, R19 ;  /* 0x00000010ff137819 */ /* 0x000fe40000011613 */
[----:B------:R-:W-:Y:S02]  /*3610*/  LOP3.LUT R16, R16, 0xff, RZ, 0xc0, !PT ;  /* 0x000000ff10107812 */ /* 0x000fe400078ec0ff */
[----:B------:R-:W-:Y:S01]  /*3620*/  IADD3 R18, R18, -0x80, RZ ;  /* 0xffffff8012127810 */ /* 0x000fe20007ffe0ff */
[----:B------:R-:W2:Y:S01]  /*3630*/  I2F.F16 R30, R30 ;  /* 0x0000001e001e7306 */ /* 0x000ea20000200c00 */
[----:B------:R-:W-:Y:S02]  /*3640*/  IADD3 R51, R16, -0x80, RZ ;  /* 0xffffff8010337810 */ /* 0x000fe40007ffe0ff */
[----:B------:R-:W-:Y:S02]  /*3650*/  LOP3.LUT R16, R20, 0xff, RZ, 0xc0, !PT ;  /* 0x000000ff14107812 */ /* 0x000fe400078ec0ff */
[----:B---3--:R-:W-:-:S02]  /*3660*/  LOP3.LUT R17, R21, 0xff, RZ, 0xc0, !PT ;  /* 0x000000ff15117812 */ /* 0x008fc400078ec0ff */
[----:B------:R-:W-:Y:S01]  /*3670*/  IADD3 R16, R16, -0x80, RZ ;  /* 0xffffff8010107810 */ /* 0x000fe20007ffe0ff */
[----:B------:R3:W0:Y:S01]  /*3680*/  I2F.F16 R45, R18 ;  /* 0x00000012002d7306 */ /* 0x0006220000200c00 */
[----:B------:R-:W-:Y:S02]  /*3690*/  IADD3 R48, R17, -0x80, RZ ;  /* 0xffffff8011307810 */ /* 0x000fe40007ffe0ff */
[----:B------:R-:W-:Y:S02]  /*36a0*/  LOP3.LUT R17, R22, 0xff, RZ, 0xc0, !PT ;  /* 0x000000ff16117812 */ /* 0x000fe400078ec0ff */
[----:B------:R-:W-:Y:S02]  /*36b0*/  LOP3.LUT R19, R19, 0xff, RZ, 0xc0, !PT ;  /* 0x000000ff13137812 */ /* 0x000fe400078ec0ff */
[----:B------:R-:W-:Y:S01]  /*36c0*/  IADD3 R47, R17, -0x80, RZ ;  /* 0xffffff80112f7810 */ /* 0x000fe20007ffe0ff */
[----:B------:R4:W0:Y:S01]  /*36d0*/  I2F.F16 R49, R16 ;  /* 0x0000001000317306 */ /* 0x0008220000200c00 */
[----:B---3--:R-:W-:-:S02]  /*36e0*/  LOP3.LUT R18, R23, 0xff, RZ, 0xc0, !PT ;  /* 0x000000ff17127812 */ /* 0x008fc400078ec0ff */
[----:B------:R-:W-:Y:S02]  /*36f0*/  IADD3 R19, R19, -0x80, RZ ;  /* 0xffffff8013137810 */ /* 0x000fe40007ffe0ff */
[--C-:B------:R-:W-:Y:S02]  /*3700*/  SHF.R.U32.HI R17, RZ, 0x8, R20.reuse ;  /* 0x00000008ff117819 */ /* 0x100fe40000011614 */
[----:B------:R-:W-:Y:S01]  /*3710*/  SHF.R.U32.HI R20, RZ, 0x10, R20 ;  /* 0x00000010ff147819 */ /* 0x000fe20000011614 */
[----:B------:R-:W3:Y:S01]  /*3720*/  I2F.F16 R50, R19 ;  /* 0x0000001300327306 */ /* 0x000ee20000200c00 */
[----:B----4-:R-:W-:Y:S02]  /*3730*/  SHF.R.U32.HI R16, RZ, 0x8, R21 ;  /* 0x00000008ff107819 */ /* 0x010fe40000011615 */
[----:B------:R-:W-:Y:S02]  /*3740*/  IADD3 R18, R18, -0x80, RZ ;  /* 0xffffff8012127810 */ /* 0x000fe40007ffe0ff */
[----:B------:R-:W-:-:S02]  /*3750*/  LOP3.LUT R16, R16, 0xff, RZ, 0xc0, !PT ;  /* 0x000000ff10107812 */ /* 0x000fc400078ec0ff */
[----:B------:R-:W-:Y:S01]  /*3760*/  LOP3.LUT R20, R20, 0xff, RZ, 0xc0, !PT ;  /* 0x000000ff14147812 */ /* 0x000fe200078ec0ff */
[----:B------:R4:W0:Y:S01]  /*3770*/  I2F.F16 R19, R18 ;  /* 0x0000001200137306 */ /* 0x0008220000200c00 */
[----:B------:R-:W-:Y:S02]  /*3780*/  IADD3 R59, R16, -0x80, RZ ;  /* 0xffffff80103b7810 */ /* 0x000fe40007ffe0ff */
[----:B------:R-:W-:Y:S02]  /*3790*/  LOP3.LUT R17, R17, 0xff, RZ, 0xc0, !PT ;  /* 0x000000ff11117812 */ /* 0x000fe400078ec0ff */
[--C-:B------:R-:W-:Y:S02]  /*37a0*/  SHF.R.U32.HI R16, RZ, 0x8, R22.reuse ;  /* 0x00000008ff107819 */ /* 0x100fe40000011616 */
[----:B------:R-:W-:Y:S01]  /*37b0*/  SHF.R.U32.HI R22, RZ, 0x10, R22 ;  /* 0x00000010ff167819 */ /* 0x000fe20000011616 */
[----:B------:R-:W0:Y:S01]  /*37c0*/  I2F.F16 R29, R29 ;  /* 0x0000001d001d7306 */ /* 0x000e220000200c00 */
[----:B----4-:R-:W-:-:S02]  /*37d0*/  SHF.R.U32.HI R18, RZ, 0x8, R23 ;  /* 0x00000008ff127819 */ /* 0x010fc40000011617 */
[----:B------:R-:W-:Y:S02]  /*37e0*/  IADD3 R20, R20, -0x80, RZ ;  /* 0xffffff8014147810 */ /* 0x000fe40007ffe0ff */
[----:B------:R-:W-:Y:S02]  /*37f0*/  SHF.R.U32.HI R21, RZ, 0x10, R21 ;  /* 0x00000010ff157819 */ /* 0x000fe40000011615 */
[----:B------:R-:W-:Y:S01]  /*3800*/  SHF.R.U32.HI R23, RZ, 0x10, R23 ;  /* 0x00000010ff177819 */ /* 0x000fe20000011617 */
[----:B------:R4:W0:Y:S01]  /*3810*/  I2F.F16 R52, R20 ;  /* 0x0000001400347306 */ /* 0x0008220000200c00 */
[----:B------:R-:W-:Y:S02]  /*3820*/  IADD3 R17, R17, -0x80, RZ ;  /* 0xffffff8011117810 */ /* 0x000fe40007ffe0ff */
[----:B------:R-:W-:Y:S02]  /*3830*/  LOP3.LUT R16, R16, 0xff, RZ, 0xc0, !PT ;  /* 0x000000ff10107812 */ /* 0x000fe400078ec0ff */
[----:B------:R-:W-:-:S02]  /*3840*/  LOP3.LUT R22, R22, 0xff, RZ, 0xc0, !PT ;  /* 0x000000ff16167812 */ /* 0x000fc400078ec0ff */
[----:B------:R-:W-:Y:S01]  /*3850*/  LOP3.LUT R18, R18, 0xff, RZ, 0xc0, !PT ;  /* 0x000000ff12127812 */ /* 0x000fe200078ec0ff */
[----:B------:R1:W0:Y:S01]  /*3860*/  I2F.F16 R53, R17 ;  /* 0x0000001100357306 */ /* 0x0002220000200c00 */
[----:B------:R-:W-:Y:S02]  /*3870*/  LOP3.LUT R21, R21, 0xff, RZ, 0xc0, !PT ;  /* 0x000000ff15157812 */ /* 0x000fe400078ec0ff */
[----:B------:R-:W-:Y:S02]  /*3880*/  LOP3.LUT R23, R23, 0xff, RZ, 0xc0, !PT ;  /* 0x000000ff17177812 */ /* 0x000fe400078ec0ff */
[----:B----4-:R-:W-:Y:S02]  /*3890*/  PRMT R20, R11, 0x9910, RZ ;  /* 0x000099100b147816 */ /* 0x010fe400000000ff */
[----:B------:R-:W-:Y:S01]  /*38a0*/  IADD3 R16, R16, -0x80, RZ ;  /* 0xffffff8010107810 */ /* 0x000fe20007ffe0ff */
[----:B------:R-:W4:Y:S01]  /*38b0*/  I2F.F16 R44, R44 ;  /* 0x0000002c002c7306 */ /* 0x000f220000200c00 */
[----:B-1----:R-:W-:-:S02]  /*38c0*/  IADD3 R17, R22, -0x80, RZ ;  /* 0xffffff8016117810 */ /* 0x002fc40007ffe0ff */
[----:B------:R-:W-:Y:S02]  /*38d0*/  IADD3 R18, R18, -0x80, RZ ;  /* 0xffffff8012127810 */ /* 0x000fe40007ffe0ff */
[----:B------:R-:W-:Y:S02]  /*38e0*/  IADD3 R21, R21, -0x80, RZ ;  /* 0xffffff8015157810 */ /* 0x000fe40007ffe0ff */
[----:B------:R-:W-:Y:S01]  /*38f0*/  IADD3 R23, R23, -0x80, RZ ;  /* 0xffffff8017177810 */ /* 0x000fe20007ffe0ff */
[----:B------:R-:W1:Y:S01]  /*3900*/  I2F.F16 R46, R46 ;  /* 0x0000002e002e7306 */ /* 0x000e620000200c00 */
[----:B------:R-:W-:-:S07]  /*3910*/  ISETP.NE.AND P0, PT, R20, RZ, PT ;  /* 0x000000ff1400720c */ /* 0x000fce0003f05270 */
[----:B------:R-:W0:Y:S08]  /*3920*/  I2F.F16 R51, R51 ;  /* 0x0000003300337306 */ /* 0x000e300000200c00 */
[----:B------:R-:W0:Y:S08]  /*3930*/  I2F.F16 R48, R48 ;  /* 0x0000003000307306 */ /* 0x000e300000200c00 */
[----:B------:R-:W0:Y:S08]  /*3940*/  I2F.F16 R47, R47 ;  /* 0x0000002f002f7306 */ /* 0x000e300000200c00 */
[----:B------:R-:W0:Y:S08]  /*3950*/  I2F.F16 R59, R59 ;  /* 0x0000003b003b7306 */ /* 0x000e300000200c00 */
[----:B------:R0:W0:Y:S08]  /*3960*/  I2F.F16 R58, R21 ;  /* 0x00000015003a7306 */ /* 0x0000300000200c00 */
[----:B------:R-:W0:Y:S08]  /*3970*/  I2F.F16 R16, R16 ;  /* 0x0000001000107306 */ /* 0x000e300000200c00 */
[----:B------:R-:W0:Y:S08]  /*3980*/  I2F.F16 R17, R17 ;  /* 0x0000001100117306 */ /* 0x000e300000200c00 */
[----:B------:R-:W0:Y:S08]  /*3990*/  I2F.F16 R18, R18 ;  /* 0x0000001200127306 */ /* 0x000e300000200c00 */
[----:B------:R0:W0:Y:S01]  /*39a0*/  I2F.F16 R60, R23 ;  /* 0x00000017003c7306 */ /* 0x0000220000200c00 */
[----:B-1234-:R-:W-:Y:S05]  /*39b0*/  @!P0 BRA `(.L_x_2753) ;  /* 0x0000000400588947 */ /* 0x01efea0003800000 */
[----:B0-----:R-:W0:Y:S01]  /*39c0*/  LDS.64 R20, [UR4+0x10] ;  /* 0x00001004ff147984 */ /* 0x001e220008000a00 */
[----:B------:R-:W-:Y:S02]  /*39d0*/  HADD2.F32 R64, -RZ, R36.H0_H0 ;  /* 0x20000024ff407230 */ /* 0x000fe40000004100 */
[----:B------:R-:W-:Y:S01]  /*39e0*/  HADD2.F32 R68, -RZ, R33.H0_H0 ;  /* 0x20000021ff447230 */ /* 0x000fe20000004100 */
        /* <DEDUP_REMOVED lines=9> */
[----:B------:R-:W-:-:S03]  /*3a80*/  HADD2.F32 R21, -RZ, R40.H0_H0 ;  /* 0x20000028ff157230 */ /* 0x000fc60000004100 */
[----:B------:R-:W-:Y:S01]  /*3a90*/  FFMA.FTZ R20, R20, R64, R67 ;  /* 0x0000004014147223 */ /* 0x000fe20000010043 */
[----:B------:R-:W-:-:S03]  /*3aa0*/  HADD2.F32 R67, -RZ, R49.H0_H0 ;  /* 0x20000031ff437230 */ /* 0x000fc60000004100 */
[----:B------:R-:W-:Y:S01]  /*3ab0*/  FFMA.FTZ R20, R21, R66, R20 ;  /* 0x0000004215147223 */ /* 0x000fe20000010014 */
[----:B-1----:R-:W-:-:S05]  /*3ac0*/  HADD2.F32 R21, -RZ, R22.H0_H0 ;  /* 0x20000016ff157230 */ /* 0x002fca0000004100 */
        /* <DEDUP_REMOVED lines=10> */
[----:B------:R-:W-:Y:S01]  /*3b70*/  FFMA.FTZ R69, R61, R68, RZ ;  /* 0x000000443d457223 */ /* 0x000fe200000100ff */
        /* <DEDUP_REMOVED lines=18> */
[----:B------:R-:W-:-:S03]  /*3ca0*/  FFMA.FTZ R68, R61, R68, RZ ;  /* 0x000000443d447223 */ /* 0x000fc600000100ff */
[----:B------:R-:W-:-:S04]  /*3cb0*/  F2FP.F16.F32.PACK_AB R69, RZ, R69 ;  /* 0x00000045ff45723e */ /* 0x000fc800000000ff */
        /* <DEDUP_REMOVED lines=9> */
[----:B------:R-:W-:-:S03]  /*3d50*/  HADD2.F32 R65, -RZ, R37.H0_H0 ;  /* 0x20000025ff417230 */ /* 0x000fc60000004100 */
[----:B------:R-:W-:Y:S01]  /*3d60*/  FFMA.FTZ R61, R64, R20, R61 ;  /* 0x00000014403d7223 */ /* 0x000fe2000001003d */
[----:B------:R-:W-:-:S05]  /*3d70*/  HADD2.F32 R20, -RZ, R50.H0_H0 ;  /* 0x20000032ff147230 */ /* 0x000fca0000004100 */
[----:B------:R-:W-:Y:S01]  /*3d80*/  FFMA.FTZ R64, R64, R20, R69 ;  /* 0x0000001440407223 */ /* 0x000fe20000010045 */
[----:B------:R-:W-:-:S05]  /*3d90*/  HADD2.F32 R20, -RZ, R38.H0_H0 ;  /* 0x20000026ff147230 */ /* 0x000fca0000004100 */
[C---:B------:R-:W-:Y:S01]  /*3da0*/  FFMA.FTZ R20, R66.reuse, R20, R61 ;  /* 0x0000001442147223 */ /* 0x040fe2000001003d */
        /* <DEDUP_REMOVED lines=23> */
.L_x_2753:
        /* <DEDUP_REMOVED lines=93> */
.L_x_2754:
        /* <DEDUP_REMOVED lines=21> */
[-C--:B------:R-:W-:Y:S01]  /*4640*/  FFMA.FTZ R64, R33, R61.reuse, RZ ;  /* 0x0000003d21407223 */ /* 0x080fe200000100ff */
[-C--:B------:R-:W-:Y:S01]  /*4650*/  FFMA.FTZ R32, R32, R61.reuse, RZ ;  /* 0x0000003d20207223 */ /* 0x080fe200000100ff */
[----:B------:R-:W-:Y:S01]  /*4660*/  FFMA.FTZ R36, R31, R61, RZ ;  /* 0x0000003d1f247223 */ /* 0x000fe200000100ff */
[----:B------:R-:W-:Y:S01]  /*4670*/  FFMA.FTZ R31, R42, R65, R67 ;  /* 0x000000412a1f7223 */ /* 0x000fe20000010043 */
[----:B------:R-:W-:-:S02]  /*4680*/  HADD2.F32 R61, -RZ, R46.H0_H0 ;  /* 0x2000002eff3d7230 */ /* 0x000fc40000004100 */
[----:B------:R-:W-:Y:S02]  /*4690*/  HADD2.F32 R42, -RZ, R41.H0_H0 ;  /* 0x20000029ff2a7230 */ /* 0x000fe40000004100 */
        /* <DEDUP_REMOVED lines=14> */
[----:B-1----:R-:W-:Y:S02]  /*4780*/  HADD2.F32 R31, -RZ, R22.H0_H0 ;  /* 0x20000016ff1f7230 */ /* 0x002fe40000004100 */
[-C--:B------:R-:W-:Y:S01]  /*4790*/  FFMA.FTZ R36, R39, R21.reuse, R36 ;  /* 0x0000001527247223 */ /* 0x080fe20000010024 */
[-C--:B------:R-:W-:Y:S01]  /*47a0*/  FFMA.FTZ R40, R33, R21.reuse, R40 ;  /* 0x0000001521287223 */ /* 0x080fe20000010028 */
[----:B------:R-:W-:Y:S01]  /*47b0*/  FFMA.FTZ R38, R37, R21, R20 ;  /* 0x0000001525267223 */ /* 0x000fe20000010014 */
[----:B------:R-:W-:-:S02]  /*47c0*/  HADD2.F32 R33, -RZ, R48.H0_H0 ;  /* 0x20000030ff217230 */ /* 0x000fc40000004100 */
[-C--:B------:R-:W-:Y:S01]  /*47d0*/  FFMA.FTZ R21, R49, R31.reuse, R32 ;  /* 0x0000001f31157223 */ /* 0x080fe20000010020 */
[----:B------:R-:W-:Y:S02]  /*47e0*/  HADD2.F32 R22, -RZ, R22.H1_H1 ;  /* 0x30000016ff167230 */ /* 0x000fe40000004100 */
        /* <DEDUP_REMOVED lines=9> */
[----:B------:R-:W-:Y:S02]  /*4880*/  HADD2.F32 R20, -RZ, R23.H0_H0 ;  /* 0x20000017ff147230 */ /* 0x000fe40000004100 */
[----:B------:R-:W-:Y:S02]  /*4890*/  HADD2.F32 R38, -RZ, R18.H0_H0 ;  /* 0x20000012ff267230 */ /* 0x000fe40000004100 */
        /* <DEDUP_REMOVED lines=28> */
.L_x_2752:
[----:B0-----:R-:W-:-:S05]  /*4a60*/  IMAD.WIDE R62, R57, 0x8, R62 ;  /* 0x00000008393e7825 */ /* 0x001fca00078e023e */
[----:B-----5:R0:W5:Y:S01]  /*4a70*/  LDG.E.128.CONSTANT R16, desc[UR6][R62.64] ;  /* 0x000000063e107981 */ /* 0x020162000c1e9d00 */
        /* <DEDUP_REMOVED lines=56> */
[----:B------:R-:W-:Y:S02]  /*4e00*/  LOP3.LUT R16, R20, 0xff, RZ, 0xc0, !PT ;  /* 0x000000ff14107812 */ /* 0x000fe400078ec0ff */
[----:B---3--:R-:W-:-:S02]  /*4e10*/  LOP3.LUT R17, R21, 0xff, RZ, 0xc0, !PT ;  /* 0x000000ff15117812 */ /* 0x008fc400078ec0ff */
[----:B------:R-:W-:Y:S01]  /*4e20*/  IADD3 R16, R16, -0x80, RZ ;  /* 0xffffff8010107810 */ /* 0x000fe20007ffe0ff */
[----:B------:R-:W3:Y:S01]  /*4e30*/  I2F.F16 R30, R30 ;  /* 0x0000001e001e7306 */ /* 0x000ee20000200c00 */
[----:B------:R-:W-:Y:S02]  /*4e40*/  IADD3 R49, R17, -0x80, RZ ;  /* 0xffffff8011317810 */ /* 0x000fe40007ffe0ff */
[----:B------:R-:W-:Y:S02]  /*4e50*/  LOP3.LUT R17, R22, 0xff, RZ, 0xc0, !PT ;  /* 0x000000ff16117812 */ /* 0x000fe400078ec0ff */
[----:B------:R-:W-:Y:S02]  /*4e60*/  LOP3.LUT R19, R19, 0xff, RZ, 0xc0, !PT ;  /* 0x000000ff13137812 */ /* 0x000fe400078ec0ff */
[----:B------:R-:W-:Y:S01]  /*4e70*/  IADD3 R48, R17, -0x80, RZ ;  /* 0xffffff8011307810 */ /* 0x000fe20007ffe0ff */
[----:B------:R4:W0:Y:S01]  /*4e80*/  I2F.F16 R50, R16 ;  /* 0x0000001000327306 */ /* 0x0008220000200c00 */
[----:B--2---:R-:W-:-:S02]  /*4e90*/  LOP3.LUT R18, R23, 0xff, RZ, 0xc0, !PT ;  /* 0x000000ff17127812 */ /* 0x004fc400078ec0ff */
[----:B------:R-:W-:Y:S02]  /*4ea0*/  SHF.R.U32.HI R17, RZ, 0x8, R20 ;  /* 0x00000008ff117819 */ /* 0x000fe40000011614 */
[----:B------:R-:W-:Y:S02]  /*4eb0*/  IADD3 R19, R19, -0x80, RZ ;  /* 0xffffff8013137810 */ /* 0x000fe40007ffe0ff */
[----:B------:R-:W-:Y:S01]  /*4ec0*/  IADD3 R18, R18, -0x80, RZ ;  /* 0xffffff8012127810 */ /* 0x000fe20007ffe0ff */
[----:B------:R-:W2:Y:S01]  /*4ed0*/  I2F.F16 R29, R29 ;  /* 0x0000001d001d7306 */ /* 0x000ea20000200c00 */
[----:B----4-:R-:W-:Y:S02]  /*4ee0*/  SHF.R.U32.HI R16, RZ, 0x8, R21 ;  /* 0x00000008ff107819 */ /* 0x010fe40000011615 */
[----:B------:R-:W-:Y:S02]  /*4ef0*/  LOP3.LUT R17, R17, 0xff, RZ, 0xc0, !PT ;  /* 0x000000ff11117812 */ /* 0x000fe400078ec0ff */
[----:B------:R-:W-:-:S02]  /*4f00*/  LOP3.LUT R16, R16, 0xff, RZ, 0xc0, !PT ;  /* 0x000000ff10107812 */ /* 0x000fc400078ec0ff */
[----:B------:R-:W-:Y:S01]  /*4f10*/  SHF.R.U32.HI R20, RZ, 0x10, R20 ;  /* 0x00000010ff147819 */ /* 0x000fe20000011614 */
[----:B------:R4:W0:Y:S01]  /*4f20*/  I2F.F16 R51, R19 ;  /* 0x0000001300337306 */ /* 0x0008220000200c00 */
[----:B------:R-:W-:Y:S02]  /*4f30*/  IADD3 R16, R16, -0x80, RZ ;  /* 0xffffff8010107810 */ /* 0x000fe40007ffe0ff */
[----:B------:R-:W-:Y:S02]  /*4f40*/  SHF.R.U32.HI R21, RZ, 0x10, R21 ;  /* 0x00000010ff157819 */ /* 0x000fe40000011615 */
[----:B------:R-:W-:Y:S02]  /*4f50*/  IADD3 R17, R17, -0x80, RZ ;  /* 0xffffff8011117810 */ /* 0x000fe40007ffe0ff */
[----:B------:R-:W-:Y:S01]  /*4f60*/  LOP3.LUT R20, R20, 0xff, RZ, 0xc0, !PT ;  /* 0x000000ff14147812 */ /* 0x000fe200078ec0ff */
[----:B------:R1:W0:Y:S01]  /*4f70*/  I2F.F16 R47, R18 ;  /* 0x00000012002f7306 */ /* 0x0002220000200c00 */
[----:B----4-:R-:W-:-:S02]  /*4f80*/  SHF.R.U32.HI R19, RZ, 0x8, R23 ;  /* 0x00000008ff137819 */ /* 0x010fc40000011617 */
[----:B------:R-:W-:Y:S02]  /*4f90*/  SHF.R.U32.HI R23, RZ, 0x10, R23 ;  /* 0x00000010ff177819 */ /* 0x000fe40000011617 */
[----:B------:R-:W-:Y:S02]  /*4fa0*/  LOP3.LUT R21, R21, 0xff, RZ, 0xc0, !PT ;  /* 0x000000ff15157812 */ /* 0x000fe400078ec0ff */
[----:B------:R-:W-:Y:S01]  /*4fb0*/  LOP3.LUT R19, R19, 0xff, RZ, 0xc0, !PT ;  /* 0x000000ff13137812 */ /* 0x000fe200078ec0ff */
[----:B------:R4:W0:Y:S01]  /*4fc0*/  I2F.F16 R58, R16 ;  /* 0x00000010003a7306 */ /* 0x0008220000200c00 */
[--C-:B-1----:R-:W-:Y:S02]  /*4fd0*/  SHF.R.U32.HI R18, RZ, 0x8, R22.reuse ;  /* 0x00000008ff127819 */ /* 0x102fe40000011616 */
[----:B------:R-:W-:Y:S02]  /*4fe0*/  SHF.R.U32.HI R22, RZ, 0x10, R22 ;  /* 0x00000010ff167819 */ /* 0x000fe40000011616 */
[----:B------:R-:W-:-:S02]  /*4ff0*/  LOP3.LUT R18, R18, 0xff, RZ, 0xc0, !PT ;  /* 0x000000ff12127812 */ /* 0x000fc400078ec0ff */
[----:B------:R-:W-:Y:S01]  /*5000*/  IADD3 R20, R20, -0x80, RZ ;  /* 0xffffff8014147810 */ /* 0x000fe20007ffe0ff */
[----:B------:R1:W0:Y:S01]  /*5010*/  I2F.F16 R53, R17 ;  /* 0x0000001100357306 */ /* 0x0002220000200c00 */
[----:B----4-:R-:W-:Y:S02]  /*5020*/  PRMT R16, R11, 0x9910, RZ ;  /* 0x000099100b107816 */ /* 0x010fe400000000ff */
[----:B------:R-:W-:Y:S02]  /*5030*/  IADD3 R21, R21, -0x80, RZ ;  /* 0xffffff8015157810 */ /* 0x000fe40007ffe0ff */
[----:B------:R-:W-:Y:S02]  /*5040*/  ISETP.NE.AND P0, PT, R16, RZ, PT ;  /* 0x000000ff1000720c */ /* 0x000fe40003f05270 */
[----:B------:R-:W-:Y:S01]  /*5050*/  LOP3.LUT R16, R23, 0xff, RZ, 0xc0, !PT ;  /* 0x000000ff17107812 */ /* 0x000fe200078ec0ff */
[----:B------:R-:W4:Y:S01]  /*5060*/  I2F.F16 R44, R44 ;  /* 0x0000002c002c7306 */ /* 0x000f220000200c00 */
[----:B-1----:R-:W-:-:S02]  /*5070*/  LOP3.LUT R17, R22, 0xff, RZ, 0xc0, !PT ;  /* 0x000000ff16117812 */ /* 0x002fc400078ec0ff */
[----:B------:R-:W-:Y:S02]  /*5080*/  IADD3 R18, R18, -0x80, RZ ;  /* 0xffffff8012127810 */ /* 0x000fe40007ffe0ff */
[----:B------:R-:W-:Y:S02]  /*5090*/  IADD3 R17, R17, -0x80, RZ ;  /* 0xffffff8011117810 */ /* 0x000fe40007ffe0ff */
[----:B------:R-:W-:Y:S01]  /*50a0*/  IADD3 R19, R19, -0x80, RZ ;  /* 0xffffff8013137810 */ /* 0x000fe20007ffe0ff */
[----:B------:R-:W1:Y:S01]  /*50b0*/  I2F.F16 R46, R46 ;  /* 0x0000002e002e7306 */ /* 0x000e620000200c00 */
[----:B------:R-:W-:-:S07]  /*50c0*/  IADD3 R16, R16, -0x80, RZ ;  /* 0xffffff8010107810 */ /* 0x000fce0007ffe0ff */
        /* <DEDUP_REMOVED lines=96> */
.L_x_2756:
        /* <DEDUP_REMOVED lines=93> */
.L_x_2757:
        /* <DEDUP_REMOVED lines=23> */
[----:B------:R-:W-:Y:S01]  /*5e10*/  FFMA.FTZ R36, R31, R61, RZ ;  /* 0x0000003d1f247223 */ /* 0x000fe200000100ff */
[-C--:B------:R-:W-:Y:S01]  /*5e20*/  FFMA.FTZ R31, R42, R65.reuse, R67 ;  /* 0x000000412a1f7223 */ /* 0x080fe20000010043 */
        /* <DEDUP_REMOVED lines=18> */
[----:B------:R-:W-:Y:S01]  /*5f50*/  FFMA.FTZ R40, R33, R17, R40 ;  /* 0x0000001121287223 */ /* 0x000fe20000010028 */
[----:B------:R-:W-:Y:S02]  /*5f60*/  HADD2.F32 R33, -RZ, R50.H0_H0 ;  /* 0x20000032ff217230 */ /* 0x000fe40000004100 */
[----:B------:R-:W-:Y:S01]  /*5f70*/  FFMA.FTZ R16, R42, R16, R65 ;  /* 0x000000102a107223 */ /* 0x000fe20000010041 */
[----:B------:R-:W-:-:S03]  /*5f80*/  HADD2.F32 R18, -RZ, R18.H1_H1 ;  /* 0x30000012ff127230 */ /* 0x000fc60000004100 */
[----:B------:R-:W-:Y:S01]  /*5f90*/  FFMA.FTZ R38, R37, R17, R16 ;  /* 0x0000001125267223 */ /* 0x000fe20000010010 */
[-C--:B------:R-:W-:Y:S01]  /*5fa0*/  FFMA.FTZ R17, R33, R31.reuse, R32 ;  /* 0x0000001f21117223 */ /* 0x080fe20000010020 */
[----:B------:R-:W-:Y:S02]  /*5fb0*/  HADD2.F32 R33, -RZ, R49.H0_H0 ;  /* 0x20000031ff217230 */ /* 0x000fe40000004100 */
        /* <DEDUP_REMOVED lines=13> */
[----:B------:R-:W-:Y:S01]  /*6090*/  FFMA.FTZ R31, R38, R18, R31 ;  /* 0x00000012261f7223 */ /* 0x000fe2000001001f */
        /* <DEDUP_REMOVED lines=23> */
.L_x_2755:
        /* <DEDUP_REMOVED lines=199> */
.L_x_2759:
        /* <DEDUP_REMOVED lines=93> */
.L_x_2760:
        /* <DEDUP_REMOVED lines=87> */
.L_x_2758:
        /* <DEDUP_REMOVED lines=12> */
.L_x_2748:
        /* <DEDUP_REMOVED lines=10> */
.L_x_2769:
        /* <DEDUP_REMOVED lines=16> */
[----:B------:R-:W-:-:S02]  /*7c20*/  LOP3.LUT R35, R18, 0x3f003f, RZ, 0xc0, !PT ;  /* 0x003f003f12237812 */ /* 0x000fc400078ec0ff */
[----:B------:R-:W-:Y:S02]  /*7c30*/  SHF.R.U32.HI R36, RZ, 0x6, R18 ;  /* 0x00000006ff247819 */ /* 0x000fe40000011612 */
[----:B------:R-:W-:Y:S02]  /*7c40*/  ISETP.NE.AND P2, PT, R17, RZ, PT ;  /* 0x000000ff1100720c */ /* 0x000fe40003f45270 */
        /* <DEDUP_REMOVED lines=13> */
[----:B------:R-:W-:Y:S02]  /*7d20*/  ISETP.GE.AND P3, PT, R56, 0x2, PT ;  /* 0x000000023800780c */ /* 0x000fe40003f66270 */
[----:B---3--:R-:W-:Y:S02]  /*7d30*/  SHF.R.U32.HI R18, RZ, 0x8, R20 ;  /* 0x00000008ff127819 */ /* 0x008fe40000011614 */
[----:B------:R-:W-:-:S02]  /*7d40*/  SHF.R.U32.HI R29, RZ, 0x8, R21 ;  /* 0x00000008ff1d7819 */ /* 0x000fc40000011615 */
[----:B------:R-:W-:Y:S02]  /*7d50*/  SHF.R.U32.HI R39, RZ, 0x8, R22 ;  /* 0x00000008ff277819 */ /* 0x000fe40000011616 */
[----:B------:R-:W-:Y:S02]  /*7d60*/  LOP3.LUT R18, R17, 0x300030, R18, 0xf8, !PT ;  /* 0x0030003011127812 */ /* 0x000fe400078ef812 */
[----:B------:R-:W-:Y:S02]  /*7d70*/  LOP3.LUT R17, R16, 0x300030, R29, 0xf8, !PT ;  /* 0x0030003010117812 */ /* 0x000fe400078ef81d */
[----:B------:R-:W-:Y:S02]  /*7d80*/  LOP3.LUT R16, R38, 0x300030, R39, 0xf8, !PT ;  /* 0x0030003026107812 */ /* 0x000fe400078ef827 */
[----:B--2---:R-:W-:Y:S02]  /*7d90*/  SHF.R.U32.HI R43, RZ, 0xc, R24 ;  /* 0x0000000cff2b7819 */ /* 0x004fe40000011618 */
[----:B------:R-:W-:-:S02]  /*7da0*/  LOP3.LUT R41, R24, 0x3f003f, RZ, 0xc0, !PT ;  /* 0x003f003f18297812 */ /* 0x000fc400078ec0ff */
[----:B------:R-:W-:Y:S02]  /*7db0*/  SHF.R.U32.HI R42, RZ, 0x6, R24 ;  /* 0x00000006ff2a7819 */ /* 0x000fe40000011618 */
[--C-:B------:R-:W-:Y:S02]  /*7dc0*/  SHF.R.U32.HI R24, RZ, 0xc, R25.reuse ;  /* 0x0000000cff187819 */ /* 0x100fe40000011619 */
[----:B------:R-:W-:Y:S02]  /*7dd0*/  LOP3.LUT R38, R25, 0x3f003f, RZ, 0xc0, !PT ;  /* 0x003f003f19267812 */ /* 0x000fe400078ec0ff */
[----:B------:R-:W-:Y:S02]  /*7de0*/  SHF.R.U32.HI R39, RZ, 0x6, R25 ;  /* 0x00000006ff277819 */ /* 0x000fe40000011619 */
[----:B------:R-:W-:Y:S02]  /*7df0*/  SHF.R.U32.HI R25, RZ, 0xc, R26 ;  /* 0x0000000cff197819 */ /* 0x000fe4000001161a */
[----:B------:R-:W-:-:S02]  /*7e00*/  SHF.R.U32.HI R44, RZ, 0xc, R27 ;  /* 0x0000000cff2c7819 */ /* 0x000fc4000001161b */
[----:B------:R-:W-:Y:S02]  /*7e10*/  SHF.R.U32.HI R51, RZ, 0xa, R21 ;  /* 0x0000000aff337819 */ /* 0x000fe40000011615 */
[----:B------:R-:W-:Y:S02]  /*7e20*/  LOP3.LUT R24, R24, 0xf000f, RZ, 0xc0, !PT ;  /* 0x000f000f18187812 */ /* 0x000fe400078ec0ff */
[----:B------:R-:W-:Y:S02]  /*7e30*/  SHF.R.U32.HI R52, RZ, 0xa, R22 ;  /* 0x0000000aff347819 */ /* 0x000fe40000011616 */
[----:B------:R-:W-:Y:S02]  /*7e40*/  LOP3.LUT R25, R25, 0xf000f, RZ, 0xc0, !PT ;  /* 0x000f000f19197812 */ /* 0x000fe400078ec0ff */
[--C-:B------:R-:W-:Y:S02]  /*7e50*/  SHF.R.U32.HI R49, RZ, 0x8, R23.reuse ;  /* 0x00000008ff317819 */ /* 0x100fe40000011617 */
[----:B------:R-:W-:-:S02]  /*7e60*/  SHF.R.U32.HI R53, RZ, 0xa, R23 ;  /* 0x0000000aff357819 */ /* 0x000fc40000011617 */
[----:B------:R-:W-:Y:S02]  /*7e70*/  LOP3.LUT R44, R44, 0xf000f, RZ, 0xc0, !PT ;  /* 0x000f000f2c2c7812 */ /* 0x000fe400078ec0ff */
[----:B------:R-:W-:Y:S02]  /*7e80*/  SHF.R.U32.HI R50, RZ, 0xa, R20 ;  /* 0x0000000aff327819 */ /* 0x000fe40000011614 */
[----:B------:R-:W-:Y:S02]  /*7e90*/  LOP3.LUT R43, R43, 0xf000f, RZ, 0xc0, !PT ;  /* 0x000f000f2b2b7812 */ /* 0x000fe400078ec0ff */
[----:B------:R-:W-:Y:S02]  /*7ea0*/  LOP3.LUT R51, R24, 0x300030, R51, 0xf8, !PT ;  /* 0x0030003018337812 */ /* 0x000fe400078ef833 */
[----:B------:R-:W-:Y:S02]  /*7eb0*/  LOP3.LUT R52, R25, 0x300030, R52, 0xf8, !PT ;  /* 0x0030003019347812 */ /* 0x000fe400078ef834 */
[----:B------:R-:W-:-:S02]  /*7ec0*/  LOP3.LUT R24, R14, 0x64006400, RZ, 0xfc, !PT ;  /* 0x640064000e187812 */ /* 0x000fc400078efcff */
[----:B------:R-:W-:Y:S02]  /*7ed0*/  LOP3.LUT R49, R28, 0x300030, R49, 0xf8, !PT ;  /* 0x003000301c317812 */ /* 0x000fe400078ef831 */
[----:B------:R-:W-:Y:S02]  /*7ee0*/  LOP3.LUT R53, R44, 0x300030, R53, 0xf8, !PT ;  /* 0x003000302c357812 */ /* 0x000fe400078ef835 */
[----:B------:R-:W-:Y:S02]  /*7ef0*/  LOP3.LUT R25, R35, 0x64006400, RZ, 0xfc, !PT ;  /* 0x6400640023197812 */ /* 0x000fe400078efcff */
[----:B------:R-:W-:Y:S02]  /*7f00*/  LOP3.LUT R29, R26, 0x3f003f, RZ, 0xc0, !PT ;  /* 0x003f003f1a1d7812 */ /* 0x000fe400078ec0ff */
[----:B------:R-:W-:Y:S02]  /*7f10*/  SHF.R.U32.HI R28, RZ, 0x6, R26 ;  /* 0x00000006ff1c7819 */ /* 0x000fe4000001161a */
[----:B------:R-:W-:-:S02]  /*7f20*/  LOP3.LUT R50, R43, 0x300030, R50, 0xf8, !PT ;  /* 0x003000302b327812 */ /* 0x000fc400078ef832 */
[----:B------:R-:W-:Y:S01]  /*7f30*/  LOP3.LUT R44, R37, 0x64006400, RZ, 0xfc, !PT ;  /* 0x64006400252c7812 */ /* 0x000fe200078efcff */
[----:B------:R-:W-:Y:S01]  /*7f40*/  HADD2 R14, R15, -1056, -1056 ;  /* 0xe420e4200f0e7430 */ /* 0x000fe20000000000 */
[----:B------:R-:W-:Y:S02]  /*7f50*/  LOP3.LUT R19, R20, 0x3f003f, RZ, 0xc0, !PT ;  /* 0x003f003f14137812 */ /* 0x000fe400078ec0ff */
[----:B------:R-:W-:Y:S02]  /*7f60*/  SHF.R.U32.HI R32, RZ, 0x6, R20 ;  /* 0x00000006ff207819 */ /* 0x000fe40000011614 */
[----:B------:R-:W-:Y:S02]  /*7f70*/  LOP3.LUT R26, R27, 0x3f003f, RZ, 0xc0, !PT ;  /* 0x003f003f1b1a7812 */ /* 0x000fe400078ec0ff */
[----:B------:R-:W-:Y:S01]  /*7f80*/  LOP3.LUT R43, R36, 0x64006400, RZ, 0xfc, !PT ;  /* 0x64006400242b7812 */ /* 0x000fe200078efcff */
[----:B------:R-:W-:Y:S01]  /*7f90*/  HADD2 R15, R24, -1056, -1056 ;  /* 0xe420e420180f7430 */ /* 0x000fe20000000000 */
[----:B------:R-:W-:-:S02]  /*7fa0*/  LOP3.LUT R30, R21, 0x3f003f, RZ, 0xc0, !PT ;  /* 0x003f003f151e7812 */ /* 0x000fc400078ec0ff */
[----:B------:R-:W-:Y:S02]  /*7fb0*/  LOP3.LUT R20, R22, 0x3f003f, RZ, 0xc0, !PT ;  /* 0x003f003f16147812 */ /* 0x000fe400078ec0ff */
[----:B------:R-:W-:Y:S02]  /*7fc0*/  LOP3.LUT R31, R23, 0x3f003f, RZ, 0xc0, !PT ;  /* 0x003f003f171f7812 */ /* 0x000fe400078ec0ff */
[----:B------:R-:W-:Y:S02]  /*7fd0*/  SHF.R.U32.HI R27, RZ, 0x6, R27 ;  /* 0x00000006ff1b7819 */ /* 0x000fe4000001161b */
[----:B------:R-:W-:Y:S01]  /*7fe0*/  LOP3.LUT R35, R33, 0x64006400, RZ, 0xfc, !PT ;  /* 0x6400640021237812 */ /* 0x000fe200078efcff */
[----:B------:R-:W-:Y:S01]  /*7ff0*/  HADD2 R24, R25, -1056, -1056 ;  /* 0xe420e42019187430 */ /* 0x000fe20000000000 */
[----:B------:R-:W-:Y:S02]  /*8000*/  SHF.R.U32.HI R21, RZ, 0x6, R21 ;  /* 0x00000006ff157819 */ /* 0x000fe40000011615 */
[----:B------:R-:W-:-:S02]  /*8010*/  SHF.R.U32.HI R22, RZ, 0x6, R22 ;  /* 0x00000006ff167819 */ /* 0x000fc40000011616 */
[----:B------:R-:W-:Y:S01]  /*8020*/  SHF.R.U32.HI R23, RZ, 0x6, R23 ;  /* 0x00000006ff177819 */ /* 0x000fe20000011617 */
        /* <DEDUP_REMOVED lines=107> */
.L_x_2764:
        /* <DEDUP_REMOVED lines=48> */
.L_x_2765:
        /* <DEDUP_REMOVED lines=45> */
.L_x_2763:
        /* <DEDUP_REMOVED lines=14> */
[----:B------:R-:W-:Y:S02]  /*8d90*/  LOP3.LUT R14, R14, 0xf000f, RZ, 0xc0, !PT ;  /* 0x000f000f0e0e7812 */ /* 0x000fe400078ec0ff */
[----:B------:R-:W-:-:S02]  /*8da0*/  LOP3.LUT R32, R15, 0xf000f, RZ, 0xc0, !PT ;  /* 0x000f000f0f207812 */ /* 0x000fc400078ec0ff */
[----:B----4-:R-:W-:Y:S02]  /*8db0*/  SHF.R.U32.HI R45, RZ, 0x8, R21 ;  /* 0x00000008ff2d7819 */ /* 0x010fe40000011615 */
[----:B------:R-:W-:Y:S02]  /*8dc0*/  SHF.R.U32.HI R47, RZ, 0x8, R22 ;  /* 0x00000008ff2f7819 */ /* 0x000fe40000011616 */
[----:B------:R-:W-:Y:S02]  /*8dd0*/  SHF.R.U32.HI R31, RZ, 0xc, R16 ;  /* 0x0000000cff1f7819 */ /* 0x000fe40000011610 */
[----:B------:R-:W-:Y:S02]  /*8de0*/  SHF.R.U32.HI R33, RZ, 0xc, R19 ;  /* 0x0000000cff217819 */ /* 0x000fe40000011613 */
[----:B------:R-:W-:Y:S02]  /*8df0*/  LOP3.LUT R45, R14, 0x300030, R45, 0xf8, !PT ;  /* 0x003000300e2d7812 */ /* 0x000fe400078ef82d */
[----:B------:R-:W-:-:S02]  /*8e00*/  LOP3.LUT R47, R32, 0x300030, R47, 0xf8, !PT ;  /* 0x00300030202f7812 */ /* 0x000fc400078ef82f */
[--C-:B---3--:R-:W-:Y:S02]  /*8e10*/  SHF.R.U32.HI R43, RZ, 0xc, R26.reuse ;  /* 0x0000000cff2b7819 */ /* 0x108fe4000001161a */
[----:B------:R-:W-:Y:S02]  /*8e20*/  LOP3.LUT R32, R26, 0x3f003f, RZ, 0xc0, !PT ;  /* 0x003f003f1a207812 */ /* 0x000fe400078ec0ff */
[----:B------:R-:W-:Y:S02]  /*8e30*/  SHF.R.U32.HI R14, RZ, 0x6, R26 ;  /* 0x00000006ff0e7819 */ /* 0x000fe4000001161a */
[----:B------:R-:W-:Y:S02]  /*8e40*/  SHF.R.U32.HI R26, RZ, 0xc, R27 ;  /* 0x0000000cff1a7819 */ /* 0x000fe4000001161b */
[----:B------:R-:W-:Y:S02]  /*8e50*/  LOP3.LUT R38, R16, 0x3f003f, RZ, 0xc0, !PT ;  /* 0x003f003f10267812 */ /* 0x000fe400078ec0ff */
[----:B------:R-:W-:-:S02]  /*8e60*/  SHF.R.U32.HI R39, RZ, 0x6, R16 ;  /* 0x00000006ff277819 */ /* 0x000fc40000011610 */
[----:B------:R-:W-:Y:S02]  /*8e70*/  SHF.R.U32.HI R41, RZ, 0xc, R24 ;  /* 0x0000000cff297819 */ /* 0x000fe40000011618 */
[----:B------:R-:W-:Y:S02]  /*8e80*/  SHF.R.U32.HI R42, RZ, 0xc, R25 ;  /* 0x0000000cff2a7819 */ /* 0x000fe40000011619 */
[----:B------:R-:W-:Y:S02]  /*8e90*/  LOP3.LUT R30, R17, 0x3f003f, RZ, 0xc0, !PT ;  /* 0x003f003f111e7812 */ /* 0x000fe400078ec0ff */
[----:B------:R-:W-:Y:S02]  /*8ea0*/  LOP3.LUT R29, R18, 0x3f003f, RZ, 0xc0, !PT ;  /* 0x003f003f121d7812 */ /* 0x000fe400078ec0ff */
[----:B------:R-:W-:Y:S02]  /*8eb0*/  LOP3.LUT R28, R19, 0x3f003f, RZ, 0xc0, !PT ;  /* 0x003f003f131c7812 */ /* 0x000fe400078ec0ff */
[----:B------:R-:W-:-:S02]  /*8ec0*/  SHF.R.U32.HI R16, RZ, 0x8, R20 ;  /* 0x00000008ff107819 */ /* 0x000fc40000011614 */
[----:B------:R-:W-:Y:S02]  /*8ed0*/  SHF.R.U32.HI R49, RZ, 0x8, R23 ;  /* 0x00000008ff317819 */ /* 0x000fe40000011617 */
[----:B------:R-:W-:Y:S02]  /*8ee0*/  LOP3.LUT R31, R31, 0xf000f, RZ, 0xc0, !PT ;  /* 0x000f000f1f1f7812 */ /* 0x000fe400078ec0ff */
[----:B------:R-:W-:Y:S02]  /*8ef0*/  LOP3.LUT R40, R33, 0xf000f, RZ, 0xc0, !PT ;  /* 0x000f000f21287812 */ /* 0x000fe400078ec0ff */
[----:B------:R-:W-:Y:S02]  /*8f00*/  SHF.R.U32.HI R17, RZ, 0x6, R17 ;  /* 0x00000006ff117819 */ /* 0x000fe40000011611 */
[----:B------:R-:W-:Y:S02]  /*8f10*/  SHF.R.U32.HI R18, RZ, 0x6, R18 ;  /* 0x00000006ff127819 */ /* 0x000fe40000011612 */
[----:B------:R-:W-:-:S02]  /*8f20*/  SHF.R.U32.HI R19, RZ, 0x6, R19 ;  /* 0x00000006ff137819 */ /* 0x000fc40000011613 */
[----:B------:R-:W-:Y:S02]  /*8f30*/  SHF.R.U32.HI R53, RZ, 0xa, R23 ;  /* 0x0000000aff357819 */ /* 0x000fe40000011617 */
[----:B------:R-:W-:Y:S02]  /*8f40*/  LOP3.LUT R26, R26, 0xf000f, RZ, 0xc0, !PT ;  /* 0x000f000f1a1a7812 */ /* 0x000fe400078ec0ff */
[----:B------:R-:W-:Y:S02]  /*8f50*/  SHF.R.U32.HI R50, RZ, 0xa, R20 ;  /* 0x0000000aff327819 */ /* 0x000fe40000011614 */
[----:B------:R-:W-:Y:S02]  /*8f60*/  SHF.R.U32.HI R51, RZ, 0xa, R21 ;  /* 0x0000000aff337819 */ /* 0x000fe40000011615 */
[----:B------:R-:W-:Y:S02]  /*8f70*/  LOP3.LUT R41, R41, 0xf000f, RZ, 0xc0, !PT ;  /* 0x000f000f29297812 */ /* 0x000fe400078ec0ff */
[----:B------:R-:W-:-:S02]  /*8f80*/  LOP3.LUT R42, R42, 0xf000f, RZ, 0xc0, !PT ;  /* 0x000f000f2a2a7812 */ /* 0x000fc400078ec0ff */
[----:B------:R-:W-:Y:S02]  /*8f90*/  LOP3.LUT R16, R31, 0x300030, R16, 0xf8, !PT ;  /* 0x003000301f107812 */ /* 0x000fe400078ef810 */
[----:B------:R-:W-:Y:S02]  /*8fa0*/  LOP3.LUT R49, R40, 0x300030, R49, 0xf8, !PT ;  /* 0x0030003028317812 */ /* 0x000fe400078ef831 */
[----:B------:R-:W-:Y:S02]  /*8fb0*/  LOP3.LUT R34, R20, 0x3f003f, RZ, 0xc0, !PT ;  /* 0x003f003f14227812 */ /* 0x000fe400078ec0ff */
[----:B------:R-:W-:Y:S02]  /*8fc0*/  LOP3.LUT R35, R21, 0x3f003f, RZ, 0xc0, !PT ;  /* 0x003f003f15237812 */ /* 0x000fe400078ec0ff */
        /* <DEDUP_REMOVED lines=8> */
[----:B------:R-:W-:Y:S02]  /*9050*/  SHF.R.U32.HI R20, RZ, 0x6, R20 ;  /* 0x00000006ff147819 */ /* 0x000fe40000011614 */
[----:B------:R-:W-:Y:S02]  /*9060*/  SHF.R.U32.HI R21, RZ, 0x6, R21 ;  /* 0x00000006ff157819 */ /* 0x000fe40000011615 */
[----:B------:R-:W-:Y:S02]  /*9070*/  SHF.R.U32.HI R22, RZ, 0x6, R22 ;  /* 0x00000006ff167819 */ /* 0x000fe40000011616 */
[----:B------:R-:W-:Y:S02]  /*9080*/  SHF.R.U32.HI R23, RZ, 0x6, R23 ;  /* 0x00000006ff177819 */ /* 0x000fe40000011617 */
[----:B------:R-:W-:Y:S02]  /*9090*/  SHF.R.U32.HI R24, RZ, 0x6, R24 ;  /* 0x00000006ff187819 */ /* 0x000fe40000011618 */
[----:B------:R-:W-:-:S02]  /*90a0*/  SHF.R.U32.HI R25, RZ, 0x6, R25 ;  /* 0x00000006ff197819 */ /* 0x000fc40000011619 */
[----:B------:R-:W-:Y:S02]  /*90b0*/  SHF.R.U32.HI R15, RZ, 0x6, R27 ;  /* 0x00000006ff0f7819 */ /* 0x000fe4000001161b */
        /* <DEDUP_REMOVED lines=124> */
.L_x_2767:
        /* <DEDUP_REMOVED lines=48> */
.L_x_2768:
        /* <DEDUP_REMOVED lines=45> */
.L_x_2766:
        /* <DEDUP_REMOVED lines=8> */
.L_x_2762:
[----:B------:R-:W-:Y:S05]  /*9ed0*/  @!P1 EXIT ;  /* 0x000000000000994d */ /* 0x000fea0003800000 */
[----:B------:R-:W0:Y:S01]  /*9ee0*/  S2R R7, SR_CTAID.X ;  /* 0x0000000000077919 */ /* 0x000e220000002500 */
[----:B------:R-:W1:Y:S01]  /*9ef0*/  S2UR UR4, SR_CTAID.Y ;  /* 0x00000000000479c3 */ /* 0x000e620000002600 */
[----:B------:R-:W0:Y:S07]  /*9f00*/  S2R R10, SR_TID.X ;  /* 0x00000000000a7919 */ /* 0x000e2e0000002100 */
[----:B------:R-:W2:Y:S01]  /*9f10*/  LDC.64 R8, c[0x0][0x230] ;  /* 0x00008c00ff087b82 */ /* 0x000ea20000000a00 */
[----:B-1----:R-:W-:Y:S01]  /*9f20*/  UIMAD UR4, UR4, 0x3, URZ ;  /* 0x00000003040478a4 */ /* 0x002fe2000f8e023f */
[----:B0-----:R-:W-:-:S04]  /*9f30*/  LEA R7, R7, R10, 0x5 ;  /* 0x0000000a07077211 */ /* 0x001fc800078e28ff */
[----:B-----5:R-:W-:Y:S01]  /*9f40*/  SHF.L.U32 R16, R7, 0x2, RZ ;  /* 0x0000000207107819 */ /* 0x020fe200000006ff */
[----:B------:R-:W-:-:S04]  /*9f50*/  HMUL2 R7, R0, R11.H0_H0 ;  /* 0x2000000b00077232 */ /* 0x000fc80000000000 */
        /* <DEDUP_REMOVED lines=10> */
.L_x_2773:
[----:B------:R-:W0:Y:S02]  /*a000*/  LDS R10, [R0] ;  /* 0x00000000000a7984 */ /* 0x000e240000000800 */
[----:B0-----:R-:W-:-:S06]  /*a010*/  HADD2 R11, R10, R7 ;  /* 0x000000070a0b7230 */ /* 0x001fcc0000000000 */
[----:B------:R-:W0:Y:S02]  /*a020*/  ATOMS.CAST.SPIN R11, [R0], R10, R11 ;  /* 0x0000000a000b738d */ /* 0x000e24000180000b */
[----:B0-----:R-:W-:-:S13]  /*a030*/  ISETP.EQ.U32.AND P0, PT, R11, 0x1, PT ;  /* 0x000000010b00780c */ /* 0x001fda0003f02070 */
[----:B------:R-:W-:Y:S05]  /*a040*/  @!P0 BRA `(.L_x_2773) ;  /* 0xfffffffc00ec8947 */ /* 0x000fea000383ffff */
[----:B------:R-:W-:Y:S05]  /*a050*/  BRA `(.L_x_2771) ;  /* 0x00000000000c7947 */ /* 0x000fea0003800000 */
.L_x_2772:
[----:B------:R-:W2:Y:S02]  /*a060*/  LD.E R0, desc[UR6][R14.64] ;  /* 0x000000060e007980 */ /* 0x000ea4000c101900 */
[----:B--2---:R-:W-:-:S05]  /*a070*/  IADD3 R7, R7, R0, RZ ;  /* 0x0000000007077210 */ /* 0x004fca0007ffe0ff */
[----:B------:R0:W-:Y:S02]  /*a080*/  ST.E desc[UR6][R14.64], R7 ;  /* 0x000000070e007985 */ /* 0x0001e4000c101906 */
.L_x_2771:
[----:B------:R-:W-:Y:S05]  /*a090*/  BSYNC B0 ;  /* 0x0000000000007941 */ /* 0x000fea0003800000 */
.L_x_2770:
[----:B------:R1:W-:Y:S01]  /*a0a0*/  ATOM.E.ADD.F16x2.RN.STRONG.GPU P0, RZ, desc[UR6][R14.64+0x4], R17 ;  /* 0x000004110eff79a2 */ /* 0x0003e2000810e1c6 */
[----:B------:R-:W-:Y:S04]  /*a0b0*/  BSSY B0, `(.L_x_2774) ;  /* 0x000000f000007945 */ /* 0x000fe80003800000 */
[----:B-1----:R-:W-:Y:S05]  /*a0c0*/  @P0 BRA `(.L_x_2775) ;  /* 0x0000000000340947 */ /* 0x002fea0003800000 */
[----:B------:R-:W1:Y:S02]  /*a0d0*/  QSPC.E.S P0, RZ, [R14+0x4] ;  /* 0x000004000eff73aa */ /* 0x000e640000000500 */
[----:B-1----:R-:W-:Y:S05]  /*a0e0*/  @!P0 BRA `(.L_x_2776) ;  /* 0x0000000000208947 */ /* 0x002fea0003800000 */
[----:B------:R-:W-:-:S04]  /*a0f0*/  MOV R10, R14 ;  /* 0x0000000e000a7202 */ /* 0x000fc80000000f00 */
[----:B------:R-:W-:-:S07]  /*a100*/  MOV R0, R10 ;  /* 0x0000000a00007202 */ /* 0x000fce0000000f00 */
.L_x_2777:
[----:B------:R-:W1:Y:S02]  /*a110*/  LDS R10, [R0+0x4] ;  /* 0x00000400000a7984 */ /* 0x000e640000000800 */
[----:B-1----:R-:W-:-:S10]  /*a120*/  HFMA2.MMA R11, R10, 1, 1, R17 ;  /* 0x3c003c000a0b7835 */ /* 0x002fd40000000011 */
[----:B------:R-:W1:Y:S02]  /*a130*/  ATOMS.CAST.SPIN R11, [R0+0x4], R10, R11 ;  /* 0x0000040a000b738d */ /* 0x000e64000180000b */
[----:B-1----:R-:W-:-:S13]  /*a140*/  ISETP.EQ.U32.AND P0, PT, R11, 0x1, PT ;  /* 0x000000010b00780c */ /* 0x002fda0003f02070 */
[----:B------:R-:W-:Y:S05]  /*a150*/  @!P0 BRA `(.L_x_2777) ;  /* 0xfffffffc00ec8947 */ /* 0x000fea000383ffff */
[----:B------:R-:W-:Y:S05]  /*a160*/  BRA `(.L_x_2775) ;  /* 0x00000000000c7947 */ /* 0x000fea0003800000 */
.L_x_2776:
[----:B------:R-:W0:Y:S02]  /*a170*/  LD.E R0, desc[UR6][R14.64+0x4] ;  /* 0x000004060e007980 */ /* 0x000e24000c101900 */
[----:B0-----:R-:W-:-:S05]  /*a180*/  IADD3 R7, R17, R0, RZ ;  /* 0x0000000011077210 */ /* 0x001fca0007ffe0ff */
[----:B------:R1:W-:Y:S02]  /*a190*/  ST.E desc[UR6][R14.64+0x4], R7 ;  /* 0x000004070e007985 */ /* 0x0003e4000c101906 */
.L_x_2775:
[----:B------:R-:W-:Y:S05]  /*a1a0*/  BSYNC B0 ;  /* 0x0000000000007941 */ /* 0x000fea0003800000 */
.L_x_2774:
[----:B------:R-:W-:-:S13]  /*a1b0*/  ISETP.GE.AND P0, PT, R56, 0x2, PT ;  /* 0x000000023800780c */ /* 0x000fda0003f06270 */
[----:B------:R-:W-:Y:S05]  /*a1c0*/  @!P0 EXIT ;  /* 0x000000000000894d */ /* 0x000fea0003800000 */
[----:B------:R-:W-:Y:S01]  /*a1d0*/  IADD3 R16, R16, R57, RZ ;  /* 0x0000003910107210 */ /* 0x000fe20007ffe0ff */
[----:B01----:R-:W-:-:S04]  /*a1e0*/  HMUL2 R7, R3, R12.H0_H0 ;  /* 0x2000000c03077232 */ /* 0x003fc80000000000 */
        /* <DEDUP_REMOVED lines=9> */
.L_x_2781:
[----:B------:R-:W0:Y:S02]  /*a280*/  LDS R2, [R0] ;  /* 0x0000000000027984 */ /* 0x000e240000000800 */
[----:B0-----:R-:W-:-:S06]  /*a290*/  HADD2 R3, R2, R7 ;  /* 0x0000000702037230 */ /* 0x001fcc0000000000 */
[----:B------:R-:W0:Y:S02]  /*a2a0*/  ATOMS.CAST.SPIN R3, [R0], R2, R3 ;  /* 0x000000020003738d */ /* 0x000e240001800003 */
[----:B0-----:R-:W-:-:S13]  /*a2b0*/  ISETP.EQ.U32.AND P0, PT, R3, 0x1, PT ;  /* 0x000000010300780c */ /* 0x001fda0003f02070 */
[----:B------:R-:W-:Y:S05]  /*a2c0*/  @!P0 BRA `(.L_x_2781) ;  /* 0xfffffffc00ec8947 */ /* 0x000fea000383ffff */
[----:B------:R-:W-:Y:S05]  /*a2d0*/  BRA `(.L_x_2779) ;  /* 0x00000000000c7947 */ /* 0x000fea0003800000 */
.L_x_2780:
[----:B------:R-:W2:Y:S02]  /*a2e0*/  LD.E R0, desc[UR6][R10.64] ;  /* 0x000000060a007980 */ /* 0x000ea4000c101900 */
[----:B--2---:R-:W-:-:S05]  /*a2f0*/  IADD3 R3, R7, R0, RZ ;  /* 0x0000000007037210 */ /* 0x004fca0007ffe0ff */
[----:B------:R0:W-:Y:S02]  /*a300*/  ST.E desc[UR6][R10.64], R3 ;  /* 0x000000030a007985 */ /* 0x0001e4000c101906 */
.L_x_2779:
[----:B------:R-:W-:Y:S05]  /*a310*/  BSYNC B0 ;  /* 0x0000000000007941 */ /* 0x000fea0003800000 */
.L_x_2778:
[----:B------:R1:W-:Y:S01]  /*a320*/  ATOM.E.ADD.F16x2.RN.STRONG.GPU P0, RZ, desc[UR6][R10.64+0x4], R15 ;  /* 0x0000040f0aff79a2 */ /* 0x0003e2000810e1c6 */
[----:B------:R-:W-:Y:S04]  /*a330*/  BSSY B0, `(.L_x_2782) ;  /* 0x000000f000007945 */ /* 0x000fe80003800000 */
[----:B-1----:R-:W-:Y:S05]  /*a340*/  @P0 BRA `(.L_x_2783) ;  /* 0x0000000000340947 */ /* 0x002fea0003800000 */
[----:B------:R-:W1:Y:S02]  /*a350*/  QSPC.E.S P0, RZ, [R10+0x4] ;  /* 0x000004000aff73aa */ /* 0x000e640000000500 */
[----:B-1----:R-:W-:Y:S05]  /*a360*/  @!P0 BRA `(.L_x_2784) ;  /* 0x0000000000208947 */ /* 0x002fea0003800000 */
[----:B------:R-:W-:-:S04]  /*a370*/  MOV R2, R10 ;  /* 0x0000000a00027202 */ /* 0x000fc80000000f00 */
[----:B------:R-:W-:-:S07]  /*a380*/  MOV R0, R2 ;  /* 0x0000000200007202 */ /* 0x000fce0000000f00 */
.L_x_2785:
[----:B------:R-:W0:Y:S02]  /*a390*/  LDS R2, [R0+0x4] ;  /* 0x0000040000027984 */ /* 0x000e240000000800 */
[----:B0-----:R-:W-:-:S10]  /*a3a0*/  HFMA2.MMA R3, R2, 1, 1, R15 ;  /* 0x3c003c0002037835 */ /* 0x001fd4000000000f */
[----:B------:R-:W0:Y:S02]  /*a3b0*/  ATOMS.CAST.SPIN R3, [R0+0x4], R2, R3 ;  /* 0x000004020003738d */ /* 0x000e240001800003 */
[----:B0-----:R-:W-:-:S13]  /*a3c0*/  ISETP.EQ.U32.AND P0, PT, R3, 0x1, PT ;  /* 0x000000010300780c */ /* 0x001fda0003f02070 */
[----:B------:R-:W-:Y:S05]  /*a3d0*/  @!P0 BRA `(.L_x_2785) ;  /* 0xfffffffc00ec8947 */ /* 0x000fea000383ffff */
[----:B------:R-:W-:Y:S05]  /*a3e0*/  BRA `(.L_x_2783) ;  /* 0x00000000000c7947 */ /* 0x000fea0003800000 */
.L_x_2784:
[----:B------:R-:W0:Y:S02]  /*a3f0*/  LD.E R0, desc[UR6][R10.64+0x4] ;  /* 0x000004060a007980 */ /* 0x000e24000c101900 */
[----:B0-----:R-:W-:-:S05]  /*a400*/  IADD3 R3, R15, R0, RZ ;  /* 0x000000000f037210 */ /* 0x001fca0007ffe0ff */
[----:B------:R1:W-:Y:S02]  /*a410*/  ST.E desc[UR6][R10.64+0x4], R3 ;  /* 0x000004030a007985 */ /* 0x0003e4000c101906 */
.L_x_2783:
[----:B------:R-:W-:Y:S05]  /*a420*/  BSYNC B0 ;  /* 0x0000000000007941 */ /* 0x000fea0003800000 */
.L_x_2782:
        /* <DEDUP_REMOVED lines=11> */
[----:B------:R-:W-:-:S04]  /*a4e0*/  MOV R2, R8 ;  /* 0x0000000800027202 */ /* 0x000fc80000000f00 */
[----:B------:R-:W-:-:S07]  /*a4f0*/  MOV R0, R2 ;  /* 0x0000000200007202 */ /* 0x000fce0000000f00 */
.L_x_2789:
[----:B------:R-:W0:Y:S02]  /*a500*/  LDS R2, [R0] ;  /* 0x0000000000027984 */ /* 0x000e240000000800 */
[----:B01----:R-:W-:-:S06]  /*a510*/  HADD2 R3, R2, R5 ;  /* 0x0000000502037230 */ /* 0x003fcc0000000000 */
[----:B------:R-:W0:Y:S02]  /*a520*/  ATOMS.CAST.SPIN R3, [R0], R2, R3 ;  /* 0x000000020003738d */ /* 0x000e240001800003 */
[----:B0-----:R-:W-:-:S13]  /*a530*/  ISETP.EQ.U32.AND P0, PT, R3, 0x1, PT ;  /* 0x000000010300780c */ /* 0x001fda0003f02070 */
[----:B------:R-:W-:Y:S05]  /*a540*/  @!P0 BRA `(.L_x_2789) ;  /* 0xfffffffc00ec8947 */ /* 0x000fea000383ffff */
[----:B------:R-:W-:Y:S05]  /*a550*/  BRA `(.L_x_2787) ;  /* 0x00000000000c7947 */ /* 0x000fea0003800000 */
.L_x_2788:
[----:B------:R-:W0:Y:S02]  /*a560*/  LD.E R0, desc[UR6][R8.64] ;  /* 0x0000000608007980 */ /* 0x000e24000c101900 */
[----:B01----:R-:W-:-:S05]  /*a570*/  IADD3 R3, R5, R0, RZ ;  /* 0x0000000005037210 */ /* 0x003fca0007ffe0ff */
[----:B------:R2:W-:Y:S02]  /*a580*/  ST.E desc[UR6][R8.64], R3 ;  /* 0x0000000308007985 */ /* 0x0005e4000c101906 */
.L_x_2787:
[----:B------:R-:W-:Y:S05]  /*a590*/  BSYNC B0 ;  /* 0x0000000000007941 */ /* 0x000fea0003800000 */
.L_x_2786:
[----:B------:R3:W-:Y:S02]  /*a5a0*/  ATOM.E.ADD.F16x2.RN.STRONG.GPU P0, RZ, desc[UR6][R8.64+0x4], R13 ;  /* 0x0000040d08ff79a2 */ /* 0x0007e4000810e1c6 */
[----:B---3--:R-:W-:Y:S05]  /*a5b0*/  @P0 EXIT ;  /* 0x000000000000094d */ /* 0x008fea0003800000 */
[----:B------:R-:W3:Y:S02]  /*a5c0*/  QSPC.E.S P0, RZ, [R8+0x4] ;  /* 0x0000040008ff73aa */ /* 0x000ee40000000500 */
[----:B---3--:R-:W-:Y:S05]  /*a5d0*/  @!P0 BRA `(.L_x_2790) ;  /* 0x0000000000208947 */ /* 0x008fea0003800000 */
[----:B------:R-:W-:-:S04]  /*a5e0*/  MOV R2, R8 ;  /* 0x0000000800027202 */ /* 0x000fc80000000f00 */
[----:B------:R-:W-:-:S07]  /*a5f0*/  MOV R0, R2 ;  /* 0x0000000200007202 */ /* 0x000fce0000000f00 */
.L_x_2791:
[----:B------:R-:W0:Y:S02]  /*a600*/  LDS R2, [R0+0x4] ;  /* 0x0000040000027984 */ /* 0x000e240000000800 */
[----:B012---:R-:W-:-:S10]  /*a610*/  HFMA2.MMA R3, R2, 1, 1, R13 ;  /* 0x3c003c0002037835 */ /* 0x007fd4000000000d */
[----:B------:R-:W0:Y:S02]  /*a620*/  ATOMS.CAST.SPIN R3, [R0+0x4], R2, R3 ;  /* 0x000004020003738d */ /* 0x000e240001800003 */
[----:B0-----:R-:W-:-:S13]  /*a630*/  ISETP.EQ.U32.AND P0, PT, R3, 0x1, PT ;  /* 0x000000010300780c */ /* 0x001fda0003f02070 */
[----:B------:R-:W-:Y:S05]  /*a640*/  @!P0 BRA `(.L_x_2791) ;  /* 0xfffffffc00ec8947 */ /* 0x000fea000383ffff */
[----:B------:R-:W-:Y:S05]  /*a650*/  EXIT ;  /* 0x000000000000794d */ /* 0x000fea0003800000 */
.L_x_2790:
[----:B------:R-:W0:Y:S02]  /*a660*/  LD.E R0, desc[UR6][R8.64+0x4] ;  /* 0x0000040608007980 */ /* 0x000e24000c101900 */
[----:B012---:R-:W-:-:S05]  /*a670*/  IADD3 R3, R13, R0, RZ ;  /* 0x000000000d037210 */ /* 0x007fca0007ffe0ff */
[----:B------:R-:W-:Y:S01]  /*a680*/  ST.E desc[UR6][R8.64+0x4], R3 ;  /* 0x0000040308007985 */ /* 0x000fe2000c101906 */
[----:B------:R-:W-:Y:S05]  /*a690*/  EXIT ;  /* 0x000000000000794d */ /* 0x000fea0003800000 */
.L_x_2792:
        /* <DEDUP_REMOVED lines=14> */
.L_x_5218:


//--------------------- .text._Z23gemm_half_q_half_kernelILi3ELi40ELb1ELb1ELi32EEvPK6__halfPKjS4_S2_PS0_iiiiPKtS7_iiiiiibS2_i --------------------------
	.section	.text._Z23gemm_half_q_half_kernelILi3ELi40ELb1ELb1ELi32EEvPK6__halfPKjS4_S2_PS0_iiiiPKtS7_iiiiiibS2_i,"ax",@progbits
	.align	128
        .global         _Z23gemm_half_q_half_kernelILi3ELi40ELb1ELb1ELi32EEvPK6__halfPKjS4_S2_PS0_iiiiPKtS7_iiiiiibS2_i
        .type           _Z23gemm_half_q_half_kernelILi3ELi40ELb1ELb1ELi32EEvPK6__halfPKjS4_S2_PS0_iiiiPKtS7_iiiiiibS2_i,@function
        .size           _Z23gemm_half_q_half_kernelILi3ELi40ELb1ELb1ELi32EEvPK6__halfPKjS4_S2_PS0_iiiiPKtS7_iiiiiibS2_i,(.L_x_5219 - _Z23gemm_half_q_half_kernelILi3ELi40ELb1ELb1ELi32EEvPK6__halfPKjS4_S2_PS0_iiiiPKtS7_iiiiiibS2_i)
        .other          _Z23gemm_half_q_half_kernelILi3ELi40ELb1ELb1ELi32EEvPK6__halfPKjS4_S2_PS0_iiiiPKtS7_iiiiiibS2_i,@"STO_CUDA_ENTRY STV_DEFAULT"
_Z23gemm_half_q_half_kernelILi3ELi40ELb1ELb1ELi32EEvPK6__halfPKjS4_S2_PS0_iiiiPKtS7_iiiiiibS2_i:
.text._Z23gemm_half_q_half_kernelILi3ELi40ELb1ELb1ELi32EEvPK6__halfPKjS4_S2_PS0_iiiiPKtS7_iiiiiibS2_i:
[----:B------:R-:W-:Y:S01]  /*0000*/  LDC R1, c[0x0][0x28] ;  /* 0x00000a00ff017b82 */ /* 0x000fe20000000800 */
[----:B------:R-:W0:Y:S07]  /*0010*/  S2R R4, SR_CTAID.Y ;  /* 0x0000000000047919 */ /* 0x000e2e0000002600 */
[----:B------:R-:W0:Y:S01]  /*0020*/  LDC R5, c[0x0][0x238] ;  /* 0x00008e00ff057b82 */ /* 0x000e220000000800 */
[----:B------:R-:W-:Y:S01]  /*0030*/  ULDC.64 UR6, c[0x0][0x208] ;  /* 0x0000820000067ab9 */ /* 0x000fe20000000a00 */
[----:B------:R-:W-:Y:S01]  /*0040*/  PRMT R56, RZ, 0x7610, R56 ;  /* 0x00007610ff387816 */ /* 0x000fe20000000038 */
[----:B------:R-:W1:Y:S01]  /*0050*/  S2R R7, SR_CTAID.X ;  /* 0x0000000000077919 */ /* 0x000e620000002500 */
[----:B------:R-:W-:-:S02]  /*0060*/  PRMT R55, RZ, 0x7610, R55 ;  /* 0x00007610ff377816 */ /* 0x000fc40000000037 */
[----:B------:R-:W-:Y:S01]  /*0070*/  PRMT R54, RZ, 0x7610, R54 ;  /* 0x00007610ff367816 */ /* 0x000fe20000000036 */
[----:B------:R-:W2:Y:S01]  /*0080*/  S2R R6, SR_TID.X ;  /* 0x0000000000067919 */ /* 0x000ea20000002100 */
[----:B------:R-:W3:Y:S01]  /*0090*/  LDC R8, c[0x0][0x240] ;  /* 0x00009000ff087b82 */ /* 0x000ee20000000800 */
[----:B------:R-:W4:Y:S01]  /*00a0*/  S2R R3, SR_CTAID.Z ;  /* 0x0000000000037919 */ /* 0x000f220000002700 */
[--C-:B0-----:R-:W-:Y:S01]  /*00b0*/  IMAD R0, R4, -0x3, R5.reuse ;  /* 0xfffffffd04007824 */ /* 0x101fe200078e0205 */
[----:B------:R-:W-:-:S04]  /*00c0*/  PRMT R5, RZ, 0x7610, R5 ;  /* 0x00007610ff057816 */ /* 0x000fc80000000005 */
        /* <DEDUP_REMOVED lines=23> */
.L_x_2793:
[----:B------:R-:W-:Y:S02]  /*0240*/  PRMT R2, R5, 0x9910, RZ ;  /* 0x0000991005027816 */ /* 0x000fe400000000ff */
[----:B------:R-:W-:Y:S02]  /*0250*/  SHF.L.U32 R57, R3, 0x5, RZ ;  /* 0x0000000503397819 */ /* 0x000fe400000006ff */
[----:B------:R-:W-:Y:S02]  /*0260*/  ISETP.NE.AND P0, PT, R2, RZ, PT ;  /* 0x000000ff0200720c */ /* 0x000fe40003f05270 */
[----:B------:R-:W-:-:S11]  /*0270*/  VIADDMNMX R58, R57, 0x20, R8, PT ;  /* 0x00000020393a7846 */ /* 0x000fd60003800108 */
[----:B------:R-:W-:Y:S05]  /*0280*/  @!P0 EXIT ;  /* 0x000000000000894d */ /* 0x000fea0003800000 */
[----:B------:R-:W-:Y:S01]  /*0290*/  IADD3 R9, R57, R6, RZ ;  /* 0x0000000639097210 */ /* 0x000fe20007ffe0ff */
[----:B------:R-:W-:Y:S01]  /*02a0*/  BSSY B0, `(.L_x_2794) ;  /* 0x00000b6000007945 */ /* 0x000fe20003800000 */
[----:B------:R-:W-:Y:S02]  /*02b0*/  SHF.L.U32 R5, R7, 0x7, RZ ;  /* 0x0000000707057819 */ /* 0x000fe400000006ff */
        /* <DEDUP_REMOVED lines=21> */
.L_x_2798:
[----:B0-----:R-:W-:-:S04]  /*0410*/  IMAD R9, R4, 0x3, R10 ;  /* 0x0000000304097824 */ /* 0x001fc800078e020a */
[CC--:B------:R-:W-:Y:S01]  /*0420*/  IMAD R11, R9.reuse, R8.reuse, RZ ;  /* 0x00000008090b7224 */ /* 0x0c0fe200078e02ff */
        /* <DEDUP_REMOVED lines=35> */
.L_x_2797:
        /* <DEDUP_REMOVED lines=24> */
.L_x_2799:
        /* <DEDUP_REMOVED lines=14> */
.L_x_2796:
        /* <DEDUP_REMOVED lines=10> */
.L_x_2801:
        /* <DEDUP_REMOVED lines=10> */
[C---:B------:R-:W-:Y:S02]  /*0a00*/  IADD3 R23, P3, R9.reuse, R11, RZ ;  /* 0x0000000b09177210 */ /* 0x040fe40007f7e0ff */
[C---:B------:R-:W-:Y:S02]  /*0a10*/  LEA R14, P2, R16.reuse, UR4, 0x1 ;  /* 0x00000004100e7c11 */ /* 0x040fe4000f8408ff */
        /* <DEDUP_REMOVED lines=25> */
.L_x_2800:
        /* <DEDUP_REMOVED lines=24> */
.L_x_2802:
        /* <DEDUP_REMOVED lines=13> */
.L_x_2795:
[----:B------:R-:W-:Y:S05]  /*0e00*/  BSYNC B0 ;  /* 0x0000000000007941 */ /* 0x000fea0003800000 */
.L_x_2794:
[----:B------:R-:W3:Y:S02]  /*0e10*/  LDC R13, c[0x0][0x23c] ;  /* 0x00008f00ff0d7b82 */ /* 0x000ee40000000800 */
[----:B---3--:R-:W-:-:S13]  /*0e20*/  ISETP.GE.AND P0, PT, R2, R13, PT ;  /* 0x0000000d0200720c */ /* 0x008fda0003f06270 */
[----:B------:R-:W-:Y:S05]  /*0e30*/  @P0 EXIT ;  /* 0x000000000000094d */ /* 0x000fea0003800000 */
[----:B-12---:R-:W1:Y:S02]  /*0e40*/  LDC.U8 R7, c[0x0][0x270] ;  /* 0x00009c00ff077b82 */ /* 0x006e640000000000 */
[----:B-1----:R-:W-:-:S04]  /*0e50*/  PRMT R7, R7, 0x8880, RZ ;  /* 0x0000888007077816 */ /* 0x002fc800000000ff */
        /* <DEDUP_REMOVED lines=8> */
[----:B------:R-:W-:Y:S02]  /*0ee0*/  PLOP3.LUT P0, PT, PT, PT, PT, 0x80, 0x0 ;  /* 0x000000000000781c */ /* 0x000fe40003f0f070 */
[----:B------:R-:W-:-:S05]  /*0ef0*/  IMAD R5, R4, 0x3, R5 ;  /* 0x0000000304057824 */ /* 0x000fca00078e0205 */
[----:B------:R-:W-:-:S05]  /*0f00*/  LEA R5, R6, R5, 0x2 ;  /* 0x0000000506057211 */ /* 0x000fca00078e10ff */
[----:B0-----:R-:W-:Y:S01]  /*0f10*/  IMAD.WIDE R4, R5, 0x2, R8 ;  /* 0x0000000205047825 */ /* 0x001fe200078e0208 */
[----:B------:R-:W-:Y:S06]  /*0f20*/  @!P2 BRA `(.L_x_2804) ;  /* 0x000000000034a947 */ /* 0x000fec0003800000 */
[----:B------:R-:W-:Y:S02]  /*0f30*/  PLOP3.LUT P0, PT, PT, PT, PT, 0x8, 0x0 ;  /* 0x000000000000781c */ /* 0x000fe40003f0e170 */
[----:B------:R-:W-:-:S11]  /*0f40*/  IADD3 R15, R59, -0x3, RZ ;  /* 0xfffffffd3b0f7810 */ /* 0x000fd60007ffe0ff */
.L_x_2805:
        /* <DEDUP_REMOVED lines=11> */
.L_x_2804:
[----:B-1----:R-:W-:-:S04]  /*1000*/  IADD3 R6, R59, -R12, RZ ;  /* 0x8000000c3b067210 */ /* 0x002fc80007ffe0ff */
[----:B------:R-:W-:-:S13]  /*1010*/  ISETP.GT.AND P2, PT, R6, 0x1, PT ;  /* 0x000000010600780c */ /* 0x000fda0003f44270 */
[----:B------:R-:W-:Y:S01]  /*1020*/  @P2 PLOP3.LUT P0, PT, PT, PT, PT, 0x8, 0x0 ;  /* 0x000000000000281c */ /* 0x000fe20003f0e170 */
[C---:B------:R-:W-:Y:S01]  /*1030*/  @P2 IMAD.WIDE R6, R13.reuse, 0x2, R4 ;  /* 0x000000020d062825 */ /* 0x040fe200078e0204 */
[----:B------:R-:W-:Y:S01]  /*1040*/  @P2 IADD3 R12, R12, 0x2, RZ ;  /* 0x000000020c0c2810 */ /* 0x000fe20007ffe0ff */
[----:B------:R0:W-:Y:S03]  /*1050*/  @P2 STG.E.64 desc[UR6][R4.64], RZ ;  /* 0x000000ff04002986 */ /* 0x0001e6000c101b06 */
[----:B------:R-:W-:Y:S01]  /*1060*/  ISETP.LT.OR P0, PT, R12, R59, P0 ;  /* 0x0000003b0c00720c */ /* 0x000fe20000701670 */
[----:B------:R1:W-:Y:S01]  /*1070*/  @P2 STG.E.64 desc[UR6][R6.64], RZ ;  /* 0x000000ff06002986 */ /* 0x0003e2000c101b06 */
[----:B0-----:R-:W-:-:S11]  /*1080*/  @P2 IMAD.WIDE R4, R13, 0x2, R6 ;  /* 0x000000020d042825 */ /* 0x001fd600078e0206 */
[----:B------:R1:W-:Y:S02]  /*1090*/  @P0 STG.E.64 desc[UR6][R4.64], RZ ;  /* 0x000000ff04000986 */ /* 0x0003e4000c101b06 */
.L_x_2803:
[----:B------:R-:W2:Y:S08]  /*10a0*/  LDC R8, c[0x0][0x25c] ;  /* 0x00009700ff087b82 */ /* 0x000eb00000000800 */
[----:B------:R-:W-:Y:S01]  /*10b0*/  BAR.SYNC.DEFER_BLOCKING 0x0 ;  /* 0x0000000000007b1d */ /* 0x000fe20000010000 */
[----:B------:R-:W-:-:S07]  /*10c0*/  ISETP.GE.AND P0, PT, R57, R58, PT ;  /* 0x0000003a3900720c */ /* 0x000fce0003f06270 */
[----:B0-----:R-:W0:Y:S06]  /*10d0*/  LDC R16, c[0x0][0x264] ;  /* 0x00009900ff107b82 */ /* 0x001e2c0000000800 */
[----:B------:R-:W-:Y:S05]  /*10e0*/  @P0 BRA `(.L_x_2806) ;  /* 0x0000000000d40947 */ /* 0x000fea0003800000 */
[----:B-1----:R-:W1:Y:S01]  /*10f0*/  LDC.64 R4, c[0x0][0x248] ;  /* 0x00009200ff047b82 */ /* 0x002e620000000a00 */
[----:B------:R-:W-:-:S07]  /*1100*/  SHF.L.U32 R11, R3, 0x6, RZ ;  /* 0x00000006030b7819 */ /* 0x000fce00000006ff */
[----:B------:R-:W3:Y:S08]  /*1110*/  LDC.64 R6, c[0x0][0x220] ;  /* 0x00008800ff067b82 */ /* 0x000ef00000000a00 */
[----:B------:R-:W4:Y:S01]  /*1120*/  LDC.64 R14, c[0x0][0x228] ;  /* 0x00008a00ff0e7b82 */ /* 0x000f220000000a00 */
        /* <DEDUP_REMOVED lines=8> */
[----:B-1-34-:R-:W-:-:S07]  /*11b0*/  SHF.R.S32.HI R22, RZ, 0x3, R12 ;  /* 0x00000003ff167819 */ /* 0x01afce000001140c */
.L_x_2807:
[----:B-----5:R-:W-:-:S05]  /*11c0*/  IADD3 R18, R3, UR4, RZ ;  /* 0x0000000403127c10 */ /* 0x020fca000fffe0ff */
        /* <DEDUP_REMOVED lines=9> */
[----:B------:R-:W-:-:S06]  /*1260*/  IMAD.WIDE R18, R18, 0x2, R14 ;  /* 0x0000000212127825 */ /* 0x000fcc00078e020e */
        /* <DEDUP_REMOVED lines=29> */
.L_x_2806:
[----:B------:R-:W-:Y:S01]  /*1440*/  ULDC UR4, c[0x0][0x258] ;  /* 0x0000960000047ab9 */ /* 0x000fe20000000800 */
[----:B------:R-:W-:Y:S01]  /*1450*/  ULDC UR5, c[0x0][0x260] ;  /* 0x0000980000057ab9 */ /* 0x000fe20000000800 */
[C---:B------:R-:W-:Y:S01]  /*1460*/  ISETP.GT.AND P2, PT, R57.reuse, UR4, PT ;  /* 0x0000000439007c0c */ /* 0x040fe2000bf44270 */
[----:B------:R-:W-:Y:S01]  /*1470*/  ULDC UR8, c[0x0][0x268] ;  /* 0x00009a0000087ab9 */ /* 0x000fe20000000800 */
[C---:B------:R-:W-:Y:S01]  /*1480*/  VIMNMX R3, R57.reuse, UR4, PT ;  /* 0x0000000439037c48 */ /* 0x040fe2000bfe0100 */
[----:B------:R-:W-:Y:S01]  /*1490*/  HFMA2.MMA R14, -RZ, RZ, 0, 0 ;  /* 0x00000000ff0e7435 */ /* 0x000fe200000001ff */
[C---:B------:R-:W-:Y:S02]  /*14a0*/  ISETP.GT.AND P4, PT, R57.reuse, UR5, PT ;  /* 0x0000000539007c0c */ /* 0x040fe4000bf84270 */
[----:B-1----:R-:W-:Y:S02]  /*14b0*/  SHF.R.S32.HI R4, RZ, 0x1f, R3 ;  /* 0x0000001fff047819 */ /* 0x002fe40000011403 */
[----:B------:R-:W-:-:S02]  /*14c0*/  ISETP.GT.AND P6, PT, R57, UR8, PT ;  /* 0x0000000839007c0c */ /* 0x000fc4000bfc4270 */
[----:B------:R-:W-:Y:S01]  /*14d0*/  LEA.HI R4, R4, R3, RZ, 0x5 ;  /* 0x0000000304047211 */ /* 0x000fe200078f28ff */
[----:B------:R-:W-:Y:S01]  /*14e0*/  HFMA2.MMA R3, -RZ, RZ, 0, 0 ;  /* 0x00000000ff037435 */ /* 0x000fe200000001ff */
[C---:B--2---:R-:W-:Y:S02]  /*14f0*/  ISETP.GT.AND P3, PT, R57.reuse, R8, PT ;  /* 0x000000083900720c */ /* 0x044fe40003f64270 */
[----:B------:R-:W-:Y:S02]  /*1500*/  SHF.R.S32.HI R15, RZ, 0x5, R4 ;  /* 0x00000005ff0f7819 */ /* 0x000fe40000011404 */
[----:B0-----:R-:W-:Y:S02]  /*1510*/  ISETP.GT.AND P5, PT, R57, R16, PT ;  /* 0x000000103900720c */ /* 0x001fe40003fa4270 */
[----:B------:R-:W-:Y:S02]  /*1520*/  MOV R7, RZ ;  /* 0x000000ff00077202 */ /* 0x000fe40000000f00 */
[----:B------:R-:W-:Y:S01]  /*1530*/  MOV R4, RZ ;  /* 0x000000ff00047202 */ /* 0x000fe20000000f00 */
        /* <DEDUP_REMOVED lines=8> */
.L_x_2808:
        /* <DEDUP_REMOVED lines=8> */
.L_x_2809:
        /* <DEDUP_REMOVED lines=8> */
.L_x_2810:
        /* <DEDUP_REMOVED lines=8> */
.L_x_2811:
        /* <DEDUP_REMOVED lines=9> */
.L_x_2812:
[----:B------:R-:W-:Y:S01]  /*17d0*/  LEA R4, R15, R4, 0x3 ;  /* 0x000000040f047211 */ /* 0x000fe200078e18ff */
[----:B------:R-:W0:Y:S01]  /*17e0*/  S2UR UR5, SR_CgaCtaId ;  /* 0x00000000000579c3 */ /* 0x000e220000008800 */
[----:B------:R-:W-:Y:S01]  /*17f0*/  ISETP.GE.OR P0, PT, R57, R8, P0 ;  /* 0x000000083900720c */ /* 0x000fe20000706670 */
        /* <DEDUP_REMOVED lines=10> */
[----:B------:R-:W-:-:S04]  /*18a0*/  IADD3 R2, P2, R2, R3, RZ ;  /* 0x0000000302027210 */ /* 0x000fc80007f5e0ff */
[----:B------:R-:W-:Y:S02]  /*18b0*/  LEA.HI.X.SX32 R3, R3, R4, 0x1, P2 ;  /* 0x0000000403037211 */ /* 0x000fe400010f0eff */
[C---:B------:R-:W-:Y:S01]  /*18c0*/  LEA R60, P2, R2.reuse, UR8, 0x2 ;  /* 0x00000008023c7c11 */ /* 0x040fe2000f8410ff */
[----:B0-----:R-:W-:Y:S01]  /*18d0*/  ULEA UR4, UR5, UR4, 0x18 ;  /* 0x0000000405047291 */ /* 0x001fe2000f8ec03f */
[----:B------:R-:W-:Y:S02]  /*18e0*/  PRMT R4, RZ, 0x5410, RZ ;  /* 0x00005410ff047816 */ /* 0x000fe400000000ff */
[----:B------:R-:W-:Y:S02]  /*18f0*/  LEA.HI.X R15, R2, UR9, R3, 0x2, P2 ;  /* 0x00000009020f7c11 */ /* 0x000fe400090f1403 */
[----:B------:R-:W-:Y:S01]  /*1900*/  PRMT R3, RZ, 0x5410, RZ ;  /* 0x00005410ff037816 */ /* 0x000fe200000000ff */
[----:B------:R-:W-:Y:S06]  /*1910*/  @P0 BRA `(.L_x_2813) ;  /* 0x0000002400080947 */ /* 0x000fec0003800000 */
[----:B------:R-:W0:Y:S01]  /*1920*/  LDC R2, c[0x0][0x23c] ;  /* 0x00008f00ff027b82 */ /* 0x000e220000000800 */
[----:B------:R-:W-:Y:S01]  /*1930*/  PRMT R14, R56, 0x9910, RZ ;  /* 0x00009910380e7816 */ /* 0x000fe200000000ff */
[----:B------:R-:W-:Y:S01]  /*1940*/  ULDC UR5, c[0x0][0x25c] ;  /* 0x0000970000057ab9 */ /* 0x000fe20000000800 */
[----:B------:R-:W-:Y:S02]  /*1950*/  PRMT R8, R8, 0x5410, RZ ;  /* 0x0000541008087816 */ /* 0x000fe400000000ff */
[----:B------:R-:W-:-:S04]  /*1960*/  ISETP.NE.AND P0, PT, R14, RZ, PT ;  /* 0x000000ff0e00720c */ /* 0x000fc80003f05270 */
[----:B------:R-:W-:Y:S02]  /*1970*/  ISETP.LT.OR P0, PT, R0, 0x3, !P0 ;  /* 0x000000030000780c */ /* 0x000fe40004701670 */
[----:B------:R-:W-:-:S11]  /*1980*/  SHF.R.S32.HI R0, RZ, 0x1f, R13 ;  /* 0x0000001fff007819 */ /* 0x000fd6000001140d */
.L_x_2820:
        /* <DEDUP_REMOVED lines=188> */
.L_x_2815:
        /* <DEDUP_REMOVED lines=48> */
.L_x_2816:
        /* <DEDUP_REMOVED lines=45> */
.L_x_2814:
        /* <DEDUP_REMOVED lines=189> */
.L_x_2818:
        /* <DEDUP_REMOVED lines=48> */
.L_x_2819:
        /* <DEDUP_REMOVED lines=45> */
.L_x_2817:
        /* <DEDUP_REMOVED lines=8> */
.L_x_2813:
[----:B------:R-:W-:Y:S01]  /*3d40*/  ISETP.GE.AND P0, PT, R57, R58, PT ;  /* 0x0000003a3900720c */ /* 0x000fe20003f06270 */
[----:B------:R-:W-:-:S03]  /*3d50*/  ULDC UR5, c[0x0][0x264] ;  /* 0x0000990000057ab9 */ /* 0x000fc60000000800 */
[----:B------:R-:W-:-:S13]  /*3d60*/  ISETP.GE.OR P0, PT, R57, UR5, P0 ;  /* 0x0000000539007c0c */ /* 0x000fda0008706670 */
[----:B------:R-:W-:Y:S05]  /*3d70*/  @P0 BRA `(.L_x_2821) ;  /* 0x0000005000440947 */ /* 0x000fea0003800000 */
[----:B------:R-:W0:Y:S01]  /*3d80*/  S2R R0, SR_CTAID.Y ;  /* 0x0000000000007919 */ /* 0x000e220000002600 */
[----:B------:R-:W0:Y:S01]  /*3d90*/  LDC R13, c[0x0][0x238] ;  /* 0x00008e00ff0d7b82 */ /* 0x000e220000000800 */
[----:B------:R-:W-:Y:S01]  /*3da0*/  PRMT R2, R56, 0x9910, RZ ;  /* 0x0000991038027816 */ /* 0x000fe200000000ff */
[----:B------:R-:W-:Y:S01]  /*3db0*/  HADD2.F32 R12, -RZ, R12.H0_H0 ;  /* 0x2000000cff0c7230 */ /* 0x000fe20000004100 */
[----:B------:R-:W-:Y:S01]  /*3dc0*/  ULDC UR5, c[0x0][0x264] ;  /* 0x0000990000057ab9 */ /* 0x000fe20000000800 */
[----:B------:R-:W-:Y:S01]  /*3dd0*/  HADD2.F32 R11, -RZ, R11.H0_H0 ;  /* 0x2000000bff0b7230 */ /* 0x000fe20000004100 */
[----:B------:R-:W-:Y:S01]  /*3de0*/  ISETP.NE.AND P0, PT, R2, RZ, PT ;  /* 0x000000ff0200720c */ /* 0x000fe20003f05270 */
[----:B------:R-:W-:Y:S02]  /*3df0*/  HADD2.F32 R20, -RZ, R10.H0_H0 ;  /* 0x2000000aff147230 */ /* 0x000fe40000004100 */
[----:B------:R-:W-:Y:S02]  /*3e00*/  HADD2.F32 R21, -RZ, R9.H0_H0 ;  /* 0x20000009ff157230 */ /* 0x000fe40000004100 */
[----:B0-----:R-:W-:-:S05]  /*3e10*/  IMAD R0, R0, -0x3, R13 ;  /* 0xfffffffd00007824 */ /* 0x001fca00078e020d */
[----:B------:R-:W-:-:S13]  /*3e20*/  ISETP.LT.OR P0, PT, R0, 0x3, !P0 ;  /* 0x000000030000780c */ /* 0x000fda0004701670 */
.L_x_2834:
[----:B------:R-:W-:Y:S01]  /*3e30*/  MOV R14, R60 ;  /* 0x0000003c000e7202 */ /* 0x000fe20000000f00 */
[----:B------:R-:W-:Y:S06]  /*3e40*/  @!P1 BRA `(.L_x_2822) ;  /* 0x0000004c00f09947 */ /* 0x000fec0003800000 */
[----:B-----5:R-:W2:Y:S01]  /*3e50*/  LDG.E.128.CONSTANT R16, desc[UR6][R14.64] ;  /* 0x000000060e107981 */ /* 0x020ea2000c1e9d00 */
[----:B------:R-:W-:Y:S01]  /*3e60*/  PRMT R2, R54, 0x9910, RZ ;  /* 0x0000991036027816 */ /* 0x000fe200000000ff */
[----:B------:R-:W-:Y:S01]  /*3e70*/  HFMA2.MMA R13, -RZ, RZ, 0, 0.0625 ;  /* 0x00002c00ff0d7435 */ /* 0x000fe200000001ff */
[----:B------:R-:W-:Y:S02]  /*3e80*/  ISETP.GE.AND P3, PT, R59, 0x2, PT ;  /* 0x000000023b00780c */ /* 0x000fe40003f66270 */
[----:B------:R-:W-:Y:S02]  /*3e90*/  ISETP.NE.AND P2, PT, R2, RZ, PT ;  /* 0x000000ff0200720c */ /* 0x000fe40003f45270 */
[C---:B--2---:R-:W-:Y:S02]  /*3ea0*/  LOP3.LUT R10, R17.reuse, 0xf000f, RZ, 0xc0, !PT ;  /* 0x000f000f110a7812 */ /* 0x044fe400078ec0ff */
        /* <DEDUP_REMOVED lines=9> */
[C---:B------:R-:W-:Y:S02]  /*3f40*/  LOP3.LUT R26, R19.reuse, 0xf000f, RZ, 0xc0, !PT ;  /* 0x000f000f131a7812 */ /* 0x040fe400078ec0ff */
        /* <DEDUP_REMOVED lines=34> */
[-C--:B------:R-:W-:Y:S01]  /*4170*/  HFMA2 R22, R2, R13.reuse.H0_H0, -72, -72 ;  /* 0xd480d48002167431 */ /* 0x080fe2000004000d */
[----:B------:R-:W-:Y:S01]  /*4180*/  LOP3.LUT R38, R31, 0x64006400, RZ, 0xfc, !PT ;  /* 0x640064001f267812 */ /* 0x000fe200078efcff */
[-C--:B------:R-:W-:Y:S02]  /*4190*/  HFMA2 R31, R16, R13.reuse.H0_H0, -72, -72 ;  /* 0xd480d480101f7431 */ /* 0x080fe4000004000d */
[----:B------:R-:W-:Y:S02]  /*41a0*/  HADD2 R32, R18, -1032, -1032 ;  /* 0xe408e40812207430 */ /* 0x000fe40000000000 */
        /* <DEDUP_REMOVED lines=9> */
[----:B------:R-:W-:Y:S02]  /*4240*/  HADD2.F32 R2, -RZ, R27.H0_H0 ;  /* 0x2000001bff027230 */ /* 0x000fe40000004100 */
[----:B------:R-:W-:Y:S02]  /*4250*/  HADD2.F32 R42, -RZ, R23.H1_H1 ;  /* 0x30000017ff2a7230 */ /* 0x000fe40000004100 */
[----:B0-----:R-:W-:-:S02]  /*4260*/  HADD2.F32 R9, -RZ, R18.H0_H0 ;  /* 0x20000012ff097230 */ /* 0x001fc40000004100 */
[----:B------:R-:W-:Y:S02]  /*4270*/  HADD2.F32 R39, -RZ, R18.H1_H1 ;  /* 0x30000012ff277230 */ /* 0x000fe40000004100 */
[----:B------:R-:W-:Y:S02]  /*4280*/  HADD2.F32 R18, -RZ, R29.H1_H1 ;  /* 0x3000001dff127230 */ /* 0x000fe40000004100 */
[----:B------:R-:W-:Y:S01]  /*4290*/  FFMA.FTZ R41, R0, R9, RZ ;  /* 0x0000000900297223 */ /* 0x000fe200000100ff */
[C---:B------:R-:W-:Y:S01]  /*42a0*/  FFMA.FTZ R40, R9.reuse, R40, RZ ;  /* 0x0000002809287223 */ /* 0x040fe200000100ff */
[C---:B------:R-:W-:Y:S01]  /*42b0*/  FFMA.FTZ R45, R9.reuse, R10, RZ ;  /* 0x0000000a092d7223 */ /* 0x040fe200000100ff */
[----:B------:R-:W-:Y:S01]  /*42c0*/  FFMA.FTZ R43, R9, R2, RZ ;  /* 0x00000002092b7223 */ /* 0x000fe200000100ff */
[----:B------:R-:W-:Y:S02]  /*42d0*/  HADD2.F32 R10, -RZ, R25.H1_H1 ;  /* 0x30000019ff0a7230 */ /* 0x000fe40000004100 */
[----:B------:R-:W-:Y:S01]  /*42e0*/  FFMA.FTZ R18, R18, R39, R41 ;  /* 0x0000002712127223 */ /* 0x000fe20000010029 */
[----:B------:R-:W-:-:S02]  /*42f0*/  HADD2.F32 R38, -RZ, R19.H0_H0 ;  /* 0x20000013ff267230 */ /* 0x000fc40000004100 */
[C---:B------:R-:W-:Y:S01]  /*4300*/  FFMA.FTZ R41, R39.reuse, R42, R40 ;  /* 0x0000002a27297223 */ /* 0x040fe20000010028 */
[----:B------:R-:W-:Y:S02]  /*4310*/  HADD2.F32 R2, -RZ, R27.H1_H1 ;  /* 0x3000001bff027230 */ /* 0x000fe40000004100 */
[C---:B------:R-:W-:Y:S01]  /*4320*/  FFMA.FTZ R45, R39.reuse, R10, R45 ;  /* 0x0000000a272d7223 */ /* 0x040fe2000001002d */
[----:B------:R-:W-:Y:S02]  /*4330*/  HADD2.F32 R0, -RZ, R28.H0_H0 ;  /* 0x2000001cff007230 */ /* 0x000fe40000004100 */
[----:B------:R-:W-:Y:S02]  /*4340*/  HADD2.F32 R9, -RZ, R22.H0_H0 ;  /* 0x20000016ff097230 */ /* 0x000fe40000004100 */
[----:B------:R-:W-:Y:S01]  /*4350*/  FFMA.FTZ R43, R39, R2, R43 ;  /* 0x00000002272b7223 */ /* 0x000fe2000001002b */
[----:B------:R-:W-:Y:S02]  /*4360*/  HADD2.F32 R19, -RZ, R19.H1_H1 ;  /* 0x30000013ff137230 */ /* 0x000fe40000004100 */
[----:B------:R-:W-:Y:S01]  /*4370*/  FFMA.FTZ R10, R38, R0, R41 ;  /* 0x00000000260a7223 */ /* 0x000fe20000010029 */
[----:B------:R-:W-:-:S02]  /*4380*/  HADD2.F32 R2, -RZ, R26.H0_H0 ;  /* 0x2000001aff027230 */ /* 0x000fc40000004100 */
[----:B------:R-:W-:Y:S01]  /*4390*/  FFMA.FTZ R9, R9, R38, R18 ;  /* 0x0000002609097223 */ /* 0x000fe20000010012 */
[----:B------:R-:W-:Y:S02]  /*43a0*/  HADD2.F32 R0, -RZ, R22.H1_H1 ;  /* 0x30000016ff007230 */ /* 0x000fe40000004100 */
        /* <DEDUP_REMOVED lines=58> */
.L_x_2823:
        /* <DEDUP_REMOVED lines=12> */
[--C-:B0-----:R-:W-:Y:S02]  /*4810*/  HADD2.F32 R39, -RZ, R18.reuse.H0_H0 ;  /* 0x20000012ff277230 */ /* 0x101fe40000004100 */
[----:B------:R-:W-:Y:S02]  /*4820*/  HADD2.F32 R18, -RZ, R18.H1_H1 ;  /* 0x30000012ff127230 */ /* 0x000fe40000004100 */
[----:B------:R-:W-:Y:S02]  /*4830*/  HADD2.F32 R38, -RZ, R19.H0_H0 ;  /* 0x20000013ff267230 */ /* 0x000fe40000004100 */
[-C--:B------:R-:W-:Y:S01]  /*4840*/  FFMA.FTZ R41, R0, R39.reuse, RZ ;  /* 0x0000002700297223 */ /* 0x080fe200000100ff */
[-C--:B------:R-:W-:Y:S01]  /*4850*/  FFMA.FTZ R43, R2, R39.reuse, RZ ;  /* 0x00000027022b7223 */ /* 0x080fe200000100ff */
[----:B------:R-:W-:Y:S01]  /*4860*/  FFMA.FTZ R9, R9, R39, RZ ;  /* 0x0000002709097223 */ /* 0x000fe200000100ff */
[----:B------:R-:W-:Y:S02]  /*4870*/  HADD2.F32 R2, -RZ, R27.H1_H1 ;  /* 0x3000001bff027230 */ /* 0x000fe40000004100 */
[----:B------:R-:W-:Y:S01]  /*4880*/  FFMA.FTZ R41, R40, R18, R41 ;  /* 0x0000001228297223 */ /* 0x000fe20000010029 */
[----:B------:R-:W-:-:S02]  /*4890*/  HADD2.F32 R40, -RZ, R25.H1_H1 ;  /* 0x30000019ff287230 */ /* 0x000fc40000004100 */
[----:B------:R-:W-:Y:S01]  /*48a0*/  FFMA.FTZ R39, R10, R39, RZ ;  /* 0x000000270a277223 */ /* 0x000fe200000100ff */
[-C--:B------:R-:W-:Y:S01]  /*48b0*/  FFMA.FTZ R43, R42, R18.reuse, R43 ;  /* 0x000000122a2b7223 */ /* 0x080fe2000001002b */
[----:B------:R-:W-:Y:S02]  /*48c0*/  HADD2.F32 R0, -RZ, R22.H0_H0 ;  /* 0x20000016ff007230 */ /* 0x000fe40000004100 */
[-C--:B------:R-:W-:Y:S01]  /*48d0*/  FFMA.FTZ R9, R2, R18.reuse, R9 ;  /* 0x0000001202097223 */ /* 0x080fe20000010009 */
        /* <DEDUP_REMOVED lines=17> */
[----:B-1----:R-:W-:Y:S02]  /*49f0*/  HADD2.F32 R9, -RZ, R16.H0_H0 ;  /* 0x20000010ff097230 */ /* 0x002fe40000004100 */
[----:B------:R-:W-:Y:S01]  /*4a00*/  FFMA.FTZ R38, R41, R19, R38 ;  /* 0x0000001329267223 */ /* 0x000fe20000010026 */
[----:B------:R-:W-:Y:S02]  /*4a10*/  HADD2.F32 R41, -RZ, R34.H0_H0 ;  /* 0x20000022ff297230 */ /* 0x000fe40000004100 */
[----:B------:R-:W-:Y:S02]  /*4a20*/  HADD2.F32 R16, -RZ, R16.H1_H1 ;  /* 0x30000010ff107230 */ /* 0x000fe40000004100 */
[----:B------:R-:W-:Y:S01]  /*4a30*/  FFMA.FTZ R19, R39, R9, R2 ;  /* 0x0000000927137223 */ /* 0x000fe20000010002 */
[----:B------:R-:W-:-:S02]  /*4a40*/  HADD2.F32 R39, -RZ, R32.H0_H0 ;  /* 0x20000020ff277230 */ /* 0x000fc40000004100 */
[-C--:B------:R-:W-:Y:S01]  /*4a50*/  FFMA.FTZ R41, R41, R9.reuse, R18 ;  /* 0x0000000929297223 */ /* 0x080fe20000010012 */
[----:B------:R-:W-:Y:S02]  /*4a60*/  HADD2.F32 R2, -RZ, R30.H1_H1 ;  /* 0x3000001eff027230 */ /* 0x000fe40000004100 */
        /* <DEDUP_REMOVED lines=40> */
.L_x_2825:
[----:B------:R-:W-:Y:S05]  /*4cf0*/  @P0 BRA `(.L_x_2824) ;  /* 0x0000000400580947 */ /* 0x000fea0003800000 */
[----:B------:R-:W0:Y:S01]  /*4d00*/  LDS.64 R18, [UR4+0x80] ;  /* 0x00008004ff127984 */ /* 0x000e220008000a00 */
[----:B------:R-:W-:Y:S02]  /*4d10*/  HADD2.F32 R0, -RZ, R29.H0_H0 ;  /* 0x2000001dff007230 */ /* 0x000fe40000004100 */
[----:B------:R-:W-:Y:S01]  /*4d20*/  HADD2.F32 R2, -RZ, R23.H0_H0 ;  /* 0x20000017ff027230 */ /* 0x000fe20000004100 */
[----:B------:R-:W1:Y:S01]  /*4d30*/  LDS.64 R16, [UR4+0x88] ;  /* 0x00008804ff107984 */ /* 0x000e620008000a00 */
[----:B------:R-:W-:Y:S02]  /*4d40*/  HADD2.F32 R9, -RZ, R27.H0_H0 ;  /* 0x2000001bff097230 */ /* 0x000fe40000004100 */
[----:B------:R-:W-:Y:S02]  /*4d50*/  HADD2.F32 R10, -RZ, R25.H0_H0 ;  /* 0x20000019ff0a7230 */ /* 0x000fe40000004100 */
[----:B------:R-:W-:Y:S02]  /*4d60*/  HADD2.F32 R40, -RZ, R29.H1_H1 ;  /* 0x3000001dff287230 */ /* 0x000fe40000004100 */
[----:B------:R-:W-:-:S02]  /*4d70*/  HADD2.F32 R42, -RZ, R23.H1_H1 ;  /* 0x30000017ff2a7230 */ /* 0x000fc40000004100 */
[--C-:B0-----:R-:W-:Y:S02]  /*4d80*/  HADD2.F32 R39, -RZ, R18.reuse.H0_H0 ;  /* 0x20000012ff277230 */ /* 0x101fe40000004100 */
[----:B------:R-:W-:Y:S02]  /*4d90*/  HADD2.F32 R18, -RZ, R18.H1_H1 ;  /* 0x30000012ff127230 */ /* 0x000fe40000004100 */
[----:B------:R-:W-:Y:S02]  /*4da0*/  HADD2.F32 R38, -RZ, R19.H0_H0 ;  /* 0x20000013ff267230 */ /* 0x000fe40000004100 */
[-C--:B------:R-:W-:Y:S01]  /*4db0*/  FFMA.FTZ R23, R0, R39.reuse, RZ ;  /* 0x0000002700177223 */ /* 0x080fe200000100ff */
[-C--:B------:R-:W-:Y:S01]  /*4dc0*/  FFMA.FTZ R29, R2, R39.reuse, RZ ;  /* 0x00000027021d7223 */ /* 0x080fe200000100ff */
[-C--:B------:R-:W-:Y:S01]  /*4dd0*/  FFMA.FTZ R9, R9, R39.reuse, RZ ;  /* 0x0000002709097223 */ /* 0x080fe200000100ff */
[----:B------:R-:W-:Y:S01]  /*4de0*/  FFMA.FTZ R39, R10, R39, RZ ;  /* 0x000000270a277223 */ /* 0x000fe200000100ff */
        /* <DEDUP_REMOVED lines=19> */
[----:B------:R-:W-:Y:S02]  /*4f20*/  HADD2.F32 R23, -RZ, R30.H0_H0 ;  /* 0x2000001eff177230 */ /* 0x000fe40000004100 */
[-C--:B------:R-:W-:Y:S01]  /*4f30*/  FFMA.FTZ R18, R9, R19.reuse, R2 ;  /* 0x0000001309127223 */ /* 0x080fe20000010002 */
[----:B-1----:R-:W-:Y:S02]  /*4f40*/  HADD2.F32 R9, -RZ, R16.H0_H0 ;  /* 0x20000010ff097230 */ /* 0x002fe40000004100 */
[----:B------:R-:W-:Y:S01]  /*4f50*/  FFMA.FTZ R22, R25, R19, R10 ;  /* 0x0000001319167223 */ /* 0x000fe2000001000a */
[----:B------:R-:W-:Y:S02]  /*4f60*/  HADD2.F32 R27, -RZ, R24.H1_H1 ;  /* 0x30000018ff1b7230 */ /* 0x000fe40000004100 */
[----:B------:R-:W-:-:S02]  /*4f70*/  HADD2.F32 R2, -RZ, R17.H0_H0 ;  /* 0x20000011ff027230 */ /* 0x000fc40000004100 */
[----:B------:R-:W-:Y:S02]  /*4f80*/  HADD2.F32 R10, -RZ, R17.H1_H1 ;  /* 0x30000011ff0a7230 */ /* 0x000fe40000004100 */
[----:B------:R-:W-:Y:S01]  /*4f90*/  FFMA.FTZ R17, R23, R9, R0 ;  /* 0x0000000917117223 */ /* 0x000fe20000010000 */
[----:B------:R-:W-:Y:S02]  /*4fa0*/  HADD2.F32 R23, -RZ, R34.H0_H0 ;  /* 0x20000022ff177230 */ /* 0x000fe40000004100 */
[----:B------:R-:W-:Y:S01]  /*4fb0*/  FFMA.FTZ R38, R27, R19, R38 ;  /* 0x000000131b267223 */ /* 0x000fe20000010026 */
[----:B------:R-:W-:Y:S02]  /*4fc0*/  HADD2.F32 R19, -RZ, R32.H0_H0 ;  /* 0x20000020ff137230 */ /* 0x000fe40000004100 */
[----:B------:R-:W-:Y:S02]  /*4fd0*/  HADD2.F32 R16, -RZ, R16.H1_H1 ;  /* 0x30000010ff107230 */ /* 0x000fe40000004100 */
[----:B------:R-:W-:Y:S01]  /*4fe0*/  FFMA.FTZ R23, R23, R9, R22 ;  /* 0x0000000917177223 */ /* 0x000fe20000010016 */
        /* <DEDUP_REMOVED lines=39> */
.L_x_2824:
        /* <DEDUP_REMOVED lines=142> */
.L_x_2826:
        /* <DEDUP_REMOVED lines=90> */
.L_x_2828:
[----:B------:R-:W-:Y:S05]  /*60e0*/  @P0 BRA `(.L_x_2827) ;  /* 0x0000000400580947 */ /* 0x000fea0003800000 */
[----:B------:R-:W0:Y:S01]  /*60f0*/  LDS.64 R18, [UR4+0x90] ;  /* 0x00009004ff127984 */ /* 0x000e220008000a00 */
[--C-:B------:R-:W-:Y:S02]  /*6100*/  HADD2.F32 R0, -RZ, R40.reuse.H0_H0 ;  /* 0x20000028ff007230 */ /* 0x100fe40000004100 */
        /* <DEDUP_REMOVED lines=39> */
[--C-:B------:R-:W-:Y:S02]  /*6380*/  HADD2.F32 R2, -RZ, R17.reuse.H0_H0 ;  /* 0x20000011ff027230 */ /* 0x100fe40000004100 */
[----:B------:R-:W-:Y:S02]  /*6390*/  HADD2.F32 R10, -RZ, R17.H1_H1 ;  /* 0x30000011ff0a7230 */ /* 0x000fe40000004100 */
[-C--:B------:R-:W-:Y:S01]  /*63a0*/  FFMA.FTZ R17, R27, R9.reuse, R0 ;  /* 0x000000091b117223 */ /* 0x080fe20000010000 */
[----:B------:R-:W-:Y:S02]  /*63b0*/  HADD2.F32 R16, -RZ, R16.H1_H1 ;  /* 0x30000010ff107230 */ /* 0x000fe40000004100 */
[----:B------:R-:W-:Y:S01]  /*63c0*/  FFMA.FTZ R19, R19, R9, R18 ;  /* 0x0000000913137223 */ /* 0x000fe20000010012 */
[----:B------:R-:W-:Y:S02]  /*63d0*/  HADD2.F32 R27, -RZ, R37.H0_H0 ;  /* 0x20000025ff1b7230 */ /* 0x000fe40000004100 */
        /* <DEDUP_REMOVED lines=39> */
.L_x_2827:
        /* <DEDUP_REMOVED lines=141> */
.L_x_2829:
        /* <DEDUP_REMOVED lines=90> */
.L_x_2831:
        /* <DEDUP_REMOVED lines=87> */
.L_x_2830:
[----:B------:R-:W-:-:S06]  /*7a30*/  IMAD.WIDE R16, R25, 0x4, R22 ;  /* 0x0000000419107825 */ /* 0x000fcc00078e0216 */
[----:B------:R-:W2:Y:S02]  /*7a40*/  LDG.E.128.CONSTANT R16, desc[UR6][R16.64] ;  /* 0x0000000610107981 */ /* 0x000ea4000c1e9d00 */
[C---:B--2---:R-:W-:Y:S02]  /*7a50*/  LOP3.LUT R10, R17.reuse, 0xf000f0, RZ, 0xc0, !PT ;  /* 0x00f000f0110a7812 */ /* 0x044fe400078ec0ff */
[----:B------:R-:W-:Y:S02]  /*7a60*/  SHF.R.U32.HI R9, RZ, 0x8, R16 ;  /* 0x00000008ff097819 */ /* 0x000fe40000011610 */
[C---:B------:R-:W-:Y:S02]  /*7a70*/  LOP3.LUT R0, R16.reuse, 0xf000f, RZ, 0xc0, !PT ;  /* 0x000f000f10007812 */ /* 0x040fe400078ec0ff */
[----:B------:R-:W-:Y:S02]  /*7a80*/  LOP3.LUT R2, R16, 0xf000f0, RZ, 0xc0, !PT ;  /* 0x00f000f010027812 */ /* 0x000fe400078ec0ff */
[----:B------:R-:W-:-:S02]  /*7a90*/  LOP3.LUT R29, R17, 0xf000f, RZ, 0xc0, !PT ;  /* 0x000f000f111d7812 */ /* 0x000fc400078ec0ff */
[----:B------:R-:W-:Y:S02]  /*7aa0*/  SHF.R.U32.HI R30, RZ, 0x8, R17 ;  /* 0x00000008ff1e7819 */ /* 0x000fe40000011611 */
[----:B------:R-:W-:Y:S02]  /*7ab0*/  LOP3.LUT R17, R19, 0xf000f0, RZ, 0xc0, !PT ;  /* 0x00f000f013117812 */ /* 0x000fe400078ec0ff */
[----:B------:R-:W-:Y:S02]  /*7ac0*/  LOP3.LUT R16, R10, 0x64006400, RZ, 0xfc, !PT ;  /* 0x640064000a107812 */ /* 0x000fe400078efcff */
[----:B------:R-:W-:Y:S02]  /*7ad0*/  LOP3.LUT R10, R9, 0xf000f0, RZ, 0xc0, !PT ;  /* 0x00f000f0090a7812 */ /* 0x000fe400078ec0ff */
[----:B------:R-:W-:Y:S01]  /*7ae0*/  LOP3.LUT R22, R18, 0xf000f0, RZ, 0xc0, !PT ;  /* 0x00f000f012167812 */ /* 0x000fe200078ec0ff */
[----:B------:R-:W-:Y:S01]  /*7af0*/  HFMA2 R23, R16, R13.H0_H0, -72, -72 ;  /* 0xd480d48010177431 */ /* 0x000fe2000004000d */
[----:B------:R-:W-:-:S02]  /*7b00*/  LOP3.LUT R26, R17, 0x64006400, RZ, 0xfc, !PT ;  /* 0x64006400111a7812 */ /* 0x000fc400078efcff */
[----:B------:R-:W-:Y:S02]  /*7b10*/  SHF.R.U32.HI R32, RZ, 0x8, R18 ;  /* 0x00000008ff207819 */ /* 0x000fe40000011612 */
[----:B------:R-:W-:Y:S01]  /*7b20*/  SHF.R.U32.HI R34, RZ, 0x8, R19 ;  /* 0x00000008ff227819 */ /* 0x000fe20000011613 */
[-C--:B------:R-:W-:Y:S01]  /*7b30*/  HFMA2 R25, R26, R13.reuse.H0_H0, -72, -72 ;  /* 0xd480d4801a197431 */ /* 0x080fe2000004000d */
        /* <DEDUP_REMOVED lines=124> */
.L_x_2832:
        /* <DEDUP_REMOVED lines=42> */
[--C-:B-1----:R-:W-:Y:S02]  /*85a0*/  HADD2.F32 R9, -RZ, R16.reuse.H0_H0 ;  /* 0x20000010ff097230 */ /* 0x102fe40000004100 */
        /* <DEDUP_REMOVED lines=47> */
.L_x_2833:
        /* <DEDUP_REMOVED lines=9> */
[----:B------:R-:W-:Y:S02]  /*8930*/  HADD2.F32 R42, -RZ, R29.H1_H1 ;  /* 0x3000001dff2a7230 */ /* 0x000fe40000004100 */
[----:B------:R-:W-:Y:S02]  /*8940*/  HADD2.F32 R32, -RZ, R32.H1_H1 ;  /* 0x30000020ff207230 */ /* 0x000fe40000004100 */
        /* <DEDUP_REMOVED lines=15> */
[----:B------:R-:W-:Y:S01]  /*8a40*/  FFMA.FTZ R10, R10, R38, R9 ;  /* 0x000000260a0a7223 */ /* 0x000fe20000010009 */
[----:B------:R-:W-:-:S02]  /*8a50*/  HADD2.F32 R19, -RZ, R19.H1_H1 ;  /* 0x30000013ff137230 */ /* 0x000fc40000004100 */
        /* <DEDUP_REMOVED lines=9> */
[----:B-1----:R-:W-:Y:S02]  /*8af0*/  HADD2.F32 R9, -RZ, R16.H0_H0 ;  /* 0x20000010ff097230 */ /* 0x002fe40000004100 */
[----:B------:R-:W-:Y:S01]  /*8b00*/  FFMA.FTZ R0, R29, R19, R0 ;  /* 0x000000131d007223 */ /* 0x000fe20000010000 */
[----:B------:R-:W-:Y:S02]  /*8b10*/  HADD2.F32 R25, -RZ, R25.H1_H1 ;  /* 0x30000019ff197230 */ /* 0x000fe40000004100 */
[--C-:B------:R-:W-:Y:S02]  /*8b20*/  HADD2.F32 R2, -RZ, R17.reuse.H0_H0 ;  /* 0x20000011ff027230 */ /* 0x100fe40000004100 */
[----:B------:R-:W-:Y:S02]  /*8b30*/  HADD2.F32 R10, -RZ, R17.H1_H1 ;  /* 0x30000011ff0a7230 */ /* 0x000fe40000004100 */
[----:B------:R-:W-:Y:S01]  /*8b40*/  FFMA.FTZ R17, R23, R9, R0 ;  /* 0x0000000917117223 */ /* 0x000fe20000010000 */
[----:B------:R-:W-:Y:S01]  /*8b50*/  FFMA.FTZ R38, R25, R19, R38 ;  /* 0x0000001319267223 */ /* 0x000fe20000010026 */
[----:B------:R-:W-:-:S02]  /*8b60*/  HADD2.F32 R23, -RZ, R35.H0_H0 ;  /* 0x20000023ff177230 */ /* 0x000fc40000004100 */
[----:B------:R-:W-:Y:S02]  /*8b70*/  HADD2.F32 R16, -RZ, R16.H1_H1 ;  /* 0x30000010ff107230 */ /* 0x000fe40000004100 */
[----:B------:R-:W-:Y:S02]  /*8b80*/  HADD2.F32 R19, -RZ, R34.H0_H0 ;  /* 0x20000022ff137230 */ /* 0x000fe40000004100 */
[-C--:B------:R-:W-:Y:S01]  /*8b90*/  FFMA.FTZ R23, R23, R9.reuse, R22 ;  /* 0x0000000917177223 */ /* 0x080fe20000010016 */
[----:B------:R-:W-:Y:S02]  /*8ba0*/  HADD2.F32 R0, -RZ, R33.H1_H1 ;  /* 0x30000021ff007230 */ /* 0x000fe40000004100 */
        /* <DEDUP_REMOVED lines=38> */
.L_x_2822:
[----:B------:R-:W0:Y:S01]  /*8e10*/  LDC R13, c[0x0][0x23c] ;  /* 0x00008f00ff0d7b82 */ /* 0x000e220000000800 */
[----:B------:R-:W-:Y:S01]  /*8e20*/  IADD3 R57, R57, 0x20, RZ ;  /* 0x0000002039397810 */ /* 0x000fe20007ffe0ff */
[----:B------:R-:W-:-:S03]  /*8e30*/  UIADD3 UR4, UR4, 0x40, URZ ;  /* 0x0000004004047890 */ /* 0x000fc6000fffe03f */
[C---:B------:R-:W-:Y:S02]  /*8e40*/  ISETP.GE.AND P2, PT, R57.reuse, UR5, PT ;  /* 0x0000000539007c0c */ /* 0x040fe4000bf46270 */
[----:B------:R-:W-:Y:S01]  /*8e50*/  ISETP.LT.AND P3, PT, R57, R58, PT ;  /* 0x0000003a3900720c */ /* 0x000fe20003f61270 */
[----:B0-----:R-:W-:-:S03]  /*8e60*/  IMAD.WIDE R14, R13, 0x10, R14 ;  /* 0x000000100d0e7825 */ /* 0x001fc600078e020e */
[----:B------:R-:W-:-:S09]  /*8e70*/  MOV R60, R14 ;  /* 0x0000000e003c7202 */ /* 0x000fd20000000f00 */
[----:B------:R-:W-:Y:S05]  /*8e80*/  @!P2 BRA P3, `(.L_x_2834) ;  /* 0xffffffac00e8a947 */ /* 0x000fea000183ffff */
.L_x_2821:
[----:B------:R-:W-:Y:S05]  /*8e90*/  @!P1 EXIT ;  /* 0x000000000000994d */ /* 0x000fea0003800000 */
[----:B------:R-:W0:Y:S01]  /*8ea0*/  S2R R0, SR_CTAID.X ;  /* 0x0000000000007919 */ /* 0x000e220000002500 */
[----:B------:R-:W1:Y:S01]  /*8eb0*/  S2UR UR4, SR_CTAID.Y ;  /* 0x00000000000479c3 */ /* 0x000e620000002600 */
[----:B------:R-:W0:Y:S07]  /*8ec0*/  S2R R9, SR_TID.X ;  /* 0x0000000000097919 */ /* 0x000e2e0000002100 */
[----:B------:R-:W2:Y:S01]  /*8ed0*/  LDC.64 R10, c[0x0][0x230] ;  /* 0x00008c00ff0a7b82 */ /* 0x000ea20000000a00 */
[----:B-1----:R-:W-:Y:S01]  /*8ee0*/  UIMAD UR4, UR4, 0x3, URZ ;  /* 0x00000003040478a4 */ /* 0x002fe2000f8e023f */
[----:B0-----:R-:W-:Y:S01]  /*8ef0*/  LEA R0, R0, R9, 0x5 ;  /* 0x0000000900007211 */ /* 0x001fe200078e28ff */
[----:B------:R-:W-:-:S03]  /*8f00*/  HMUL2 R9, R3, R54.H0_H0 ;  /* 0x2000003603097232 */ /* 0x000fc60000000000 */
[----:B------:R-:W-:-:S05]  /*8f10*/  SHF.L.U32 R0, R0, 0x2, RZ ;  /* 0x0000000200007819 */ /* 0x000fca00000006ff */
[----:B------:R-:W-:-:S04]  /*8f20*/  IMAD R12, R13, UR4, R0 ;  /* 0x000000040d0c7c24 */ /* 0x000fc8000f8e0200 */
[----:B--2---:R-:W-:-:S05]  /*8f30*/  IMAD.WIDE R14, R12, 0x2, R10 ;  /* 0x000000020c0e7825 */ /* 0x004fca00078e020a */
[----:B------:R0:W-:Y:S01]  /*8f40*/  ATOM.E.ADD.F16x2.RN.STRONG.GPU P0, RZ, desc[UR6][R14.64], R9 ;  /* 0x000000090eff79a2 */ /* 0x0001e2000810e1c6 */
[----:B------:R-:W-:Y:S01]  /*8f50*/  BSSY B0, `(.L_x_2835) ;  /* 0x0000010000007945 */ /* 0x000fe20003800000 */
[----:B-----5:R-:W-:-:S03]  /*8f60*/  HMUL2 R17, R4, R54.H0_H0 ;  /* 0x2000003604117232 */ /* 0x020fc60000000000 */
[----:B0-----:R-:W-:Y:S05]  /*8f70*/  @P0 BRA `(.L_x_2836) ;  /* 0x0000000000340947 */ /* 0x001fea0003800000 */
[----:B------:R-:W0:Y:S02]  /*8f80*/  QSPC.E.S P0, RZ, [R14] ;  /* 0x000000000eff73aa */ /* 0x000e240000000500 */
[----:B0-----:R-:W-:Y:S05]  /*8f90*/  @!P0 BRA `(.L_x_2837) ;  /* 0x0000000000208947 */ /* 0x001fea0003800000 */
[----:B------:R-:W-:-:S04]  /*8fa0*/  MOV R2, R14 ;  /* 0x0000000e00027202 */ /* 0x000fc80000000f00 */
[----:B------:R-:W-:-:S07]  /*8fb0*/  MOV R0, R2 ;  /* 0x0000000200007202 */ /* 0x000fce0000000f00 */
.L_x_2838:
[----:B------:R-:W0:Y:S02]  /*8fc0*/  LDS R2, [R0] ;  /* 0x0000000000027984 */ /* 0x000e240000000800 */
[----:B0-----:R-:W-:-:S10]  /*8fd0*/  HFMA2.MMA R3, R2, 1, 1, R9 ;  /* 0x3c003c0002037835 */ /* 0x001fd40000000009 */
[----:B------:R-:W0:Y:S02]  /*8fe0*/  ATOMS.CAST.SPIN R3, [R0], R2, R3 ;  /* 0x000000020003738d */ /* 0x000e240001800003 */
[----:B0-----:R-:W-:-:S13]  /*8ff0*/  ISETP.EQ.U32.AND P0, PT, R3, 0x1, PT ;  /* 0x000000010300780c */ /* 0x001fda0003f02070 */
[----:B------:R-:W-:Y:S05]  /*9000*/  @!P0 BRA `(.L_x_2838) ;  /* 0xfffffffc00ec8947 */ /* 0x000fea000383ffff */
[----:B------:R-:W-:Y:S05]  /*9010*/  BRA `(.L_x_2836) ;  /* 0x00000000000c7947 */ /* 0x000fea0003800000 */
.L_x_2837:
[----:B------:R-:W2:Y:S02]  /*9020*/  LD.E R0, desc[UR6][R14.64] ;  /* 0x000000060e007980 */ /* 0x000ea4000c101900 */
[----:B--2---:R-:W-:-:S05]  /*9030*/  IADD3 R3, R9, R0, RZ ;  /* 0x0000000009037210 */ /* 0x004fca0007ffe0ff */
[----:B------:R0:W-:Y:S02]  /*9040*/  ST.E desc[UR6][R14.64], R3 ;  /* 0x000000030e007985 */ /* 0x0001e4000c101906 */
.L_x_2836:
[----:B------:R-:W-:Y:S05]  /*9050*/  BSYNC B0 ;  /* 0x0000000000007941 */ /* 0x000fea0003800000 */
.L_x_2835:
[----:B------:R1:W-:Y:S01]  /*9060*/  ATOM.E.ADD.F16x2.RN.STRONG.GPU P0, RZ, desc[UR6][R14.64+0x4], R17 ;  /* 0x000004110eff79a2 */ /* 0x0003e2000810e1c6 */
[----:B------:R-:W-:Y:S04]  /*9070*/  BSSY B0, `(.L_x_2839) ;  /* 0x000000f000007945 */ /* 0x000fe80003800000 */
[----:B-1----:R-:W-:Y:S05]  /*9080*/  @P0 BRA `(.L_x_2840) ;  /* 0x0000000000340947 */ /* 0x002fea0003800000 */
[----:B------:R-:W1:Y:S02]  /*9090*/  QSPC.E.S P0, RZ, [R14+0x4] ;  /* 0x000004000eff73aa */ /* 0x000e640000000500 */
[----:B-1----:R-:W-:Y:S05]  /*90a0*/  @!P0 BRA `(.L_x_2841) ;  /* 0x0000000000208947 */ /* 0x002fea0003800000 */
[----:B------:R-:W-:-:S04]  /*90b0*/  MOV R2, R14 ;  /* 0x0000000e00027202 */ /* 0x000fc80000000f00 */
[----:B------:R-:W-:-:S07]  /*90c0*/  MOV R0, R2 ;  /* 0x0000000200007202 */ /* 0x000fce0000000f00 */
.L_x_2842:
[----:B------:R-:W0:Y:S02]  /*90d0*/  LDS R2, [R0+0x4] ;  /* 0x0000040000027984 */ /* 0x000e240000000800 */
[----:B0-----:R-:W-:-:S06]  /*90e0*/  HADD2 R3, R2, R17 ;  /* 0x0000001102037230 */ /* 0x001fcc0000000000 */
[----:B------:R-:W0:Y:S02]  /*90f0*/  ATOMS.CAST.SPIN R3, [R0+0x4], R2, R3 ;  /* 0x000004020003738d */ /* 0x000e240001800003 */
[----:B0-----:R-:W-:-:S13]  /*9100*/  ISETP.EQ.U32.AND P0, PT, R3, 0x1, PT ;  /* 0x000000010300780c */ /* 0x001fda0003f02070 */
[----:B------:R-:W-:Y:S05]  /*9110*/  @!P0 BRA `(.L_x_2842) ;  /* 0xfffffffc00ec8947 */ /* 0x000fea000383ffff */
[----:B------:R-:W-:Y:S05]  /*9120*/  BRA `(.L_x_2840) ;  /* 0x00000000000c7947 */ /* 0x000fea0003800000 */
.L_x_2841:
[----:B------:R-:W0:Y:S02]  /*9130*/  LD.E R0, desc[UR6][R14.64+0x4] ;  /* 0x000004060e007980 */ /* 0x000e24000c101900 */
[----:B0-----:R-:W-:-:S05]  /*9140*/  IADD3 R3, R17, R0, RZ ;  /* 0x0000000011037210 */ /* 0x001fca0007ffe0ff */
[----:B------:R1:W-:Y:S02]  /*9150*/  ST.E desc[UR6][R14.64+0x4], R3 ;  /* 0x000004030e007985 */ /* 0x0003e4000c101906 */
.L_x_2840:
[----:B------:R-:W-:Y:S05]  /*9160*/  BSYNC B0 ;  /* 0x0000000000007941 */ /* 0x000fea0003800000 */
.L_x_2839:
[----:B------:R-:W-:-:S13]  /*9170*/  ISETP.GE.AND P0, PT, R59, 0x2, PT ;  /* 0x000000023b00780c */ /* 0x000fda0003f06270 */
        /* <DEDUP_REMOVED lines=12> */
.L_x_2846:
[----:B------:R-:W0:Y:S02]  /*9240*/  LDS R2, [R0] ;  /* 0x0000000000027984 */ /* 0x000e240000000800 */
[----:B01----:R-:W-:-:S10]  /*9250*/  HFMA2.MMA R3, R2, 1, 1, R9 ;  /* 0x3c003c0002037835 */ /* 0x003fd40000000009 */
[----:B------:R-:W0:Y:S02]  /*9260*/  ATOMS.CAST.SPIN R3, [R0], R2, R3 ;  /* 0x000000020003738d */ /* 0x000e240001800003 */
[----:B0-----:R-:W-:-:S13]  /*9270*/  ISETP.EQ.U32.AND P0, PT, R3, 0x1, PT ;  /* 0x000000010300780c */ /* 0x001fda0003f02070 */
[----:B------:R-:W-:Y:S05]  /*9280*/  @!P0 BRA `(.L_x_2846) ;  /* 0xfffffffc00ec8947 */ /* 0x000fea000383ffff */
[----:B------:R-:W-:Y:S05]  /*9290*/  BRA `(.L_x_2844) ;  /* 0x00000000000c7947 */ /* 0x000fea0003800000 */
.L_x_2845:
[----:B------:R-:W0:Y:S02]  /*92a0*/  LD.E R0, desc[UR6][R4.64] ;  /* 0x0000000604007980 */ /* 0x000e24000c101900 */
[----:B01----:R-:W-:-:S05]  /*92b0*/  IADD3 R3, R9, R0, RZ ;  /* 0x0000000009037210 */ /* 0x003fca0007ffe0ff */
[----:B------:R2:W-:Y:S02]  /*92c0*/  ST.E desc[UR6][R4.64], R3 ;  /* 0x0000000304007985 */ /* 0x0005e4000c101906 */
.L_x_2844:
[----:B------:R-:W-:Y:S05]  /*92d0*/  BSYNC B0 ;  /* 0x0000000000007941 */ /* 0x000fea0003800000 */
.L_x_2843:
[----:B------:R3:W-:Y:S01]  /*92e0*/  ATOM.E.ADD.F16x2.RN.STRONG.GPU P0, RZ, desc[UR6][R4.64+0x4], R55 ;  /* 0x0000043704ff79a2 */ /* 0x0007e2000810e1c6 */
[----:B------:R-:W-:Y:S04]  /*92f0*/  BSSY B0, `(.L_x_2847) ;  /* 0x000000f000007945 */ /* 0x000fe80003800000 */
[----:B---3--:R-:W-:Y:S05]  /*9300*/  @P0 BRA `(.L_x_2848) ;  /* 0x0000000000340947 */ /* 0x008fea0003800000 */
[----:B------:R-:W3:Y:S02]  /*9310*/  QSPC.E.S P0, RZ, [R4+0x4] ;  /* 0x0000040004ff73aa */ /* 0x000ee40000000500 */
[----:B---3--:R-:W-:Y:S05]  /*9320*/  @!P0 BRA `(.L_x_2849) ;  /* 0x0000000000208947 */ /* 0x008fea0003800000 */
[----:B------:R-:W-:-:S04]  /*9330*/  MOV R2, R4 ;  /* 0x0000000400027202 */ /* 0x000fc80000000f00 */
[----:B------:R-:W-:-:S07]  /*9340*/  MOV R0, R2 ;  /* 0x0000000200007202 */ /* 0x000fce0000000f00 */
.L_x_2850:
[----:B------:R-:W0:Y:S02]  /*9350*/  LDS R2, [R0+0x4] ;  /* 0x0000040000027984 */ /* 0x000e240000000800 */
[----:B012---:R-:W-:-:S06]  /*9360*/  HADD2 R3, R2, R55 ;  /* 0x0000003702037230 */ /* 0x007fcc0000000000 */
[----:B------:R-:W0:Y:S02]  /*9370*/  ATOMS.CAST.SPIN R3, [R0+0x4], R2, R3 ;  /* 0x000004020003738d */ /* 0x000e240001800003 */
[----:B0-----:R-:W-:-:S13]  /*9380*/  ISETP.EQ.U32.AND P0, PT, R3, 0x1, PT ;  /* 0x000000010300780c */ /* 0x001fda0003f02070 */
[----:B------:R-:W-:Y:S05]  /*9390*/  @!P0 BRA `(.L_x_2850) ;  /* 0xfffffffc00ec8947 */ /* 0x000fea000383ffff */
[----:B------:R-:W-:Y:S05]  /*93a0*/  BRA `(.L_x_2848) ;  /* 0x00000000000c7947 */ /* 0x000fea0003800000 */
.L_x_2849:
[----:B------:R-:W0:Y:S02]  /*93b0*/  LD.E R0, desc[UR6][R4.64+0x4] ;  /* 0x0000040604007980 */ /* 0x000e24000c101900 */
[----:B012---:R-:W-:-:S05]  /*93c0*/  IADD3 R3, R55, R0, RZ ;  /* 0x0000000037037210 */ /* 0x007fca0007ffe0ff */
[----:B------:R3:W-:Y:S02]  /*93d0*/  ST.E desc[UR6][R4.64+0x4], R3 ;  /* 0x0000040304007985 */ /* 0x0007e4000c101906 */
.L_x_2848:
[----:B------:R-:W-:Y:S05]  /*93e0*/  BSYNC B0 ;  /* 0x0000000000007941 */ /* 0x000fea0003800000 */
.L_x_2847:
[----:B------:R-:W-:-:S13]  /*93f0*/  ISETP.NE.AND P0, PT, R59, 0x2, PT ;  /* 0x000000023b00780c */ /* 0x000fda0003f05270 */
[----:B------:R-:W-:Y:S05]  /*9400*/  @!P0 EXIT ;  /* 0x000000000000894d */ /* 0x000fea0003800000 */
[----:B------:R-:W-:Y:S01]  /*9410*/  IADD3 R13, R12, R13, RZ ;  /* 0x0000000d0c0d7210 */ /* 0x000fe20007ffe0ff */
[----:B------:R-:W-:-:S04]  /*9420*/  HMUL2 R7, R7, R56.H0_H0 ;  /* 0x2000003807077232 */ /* 0x000fc80000000000 */
[----:B------:R-:W-:-:S05]  /*9430*/  IMAD.WIDE R10, R13, 0x2, R10 ;  /* 0x000000020d0a7825 */ /* 0x000fca00078e020a */
[----:B------:R4:W-:Y:S01]  /*9440*/  ATOM.E.ADD.F16x2.RN.STRONG.GPU P0, RZ, desc[UR6][R10.64], R7 ;  /* 0x000000070aff79a2 */ /* 0x0009e2000810e1c6 */
[----:B------:R-:W-:Y:S01]  /*9450*/  BSSY B0, `(.L_x_2851) ;  /* 0x0000010000007945 */ /* 0x000fe20003800000 */
[----:B--23--:R-:W-:-:S03]  /*9460*/  HMUL2 R5, R8, R56.H0_H0 ;  /* 0x2000003808057232 */ /* 0x00cfc60000000000 */
[----:B----4-:R-:W-:Y:S05]  /*9470*/  @P0 BRA `(.L_x_2852) ;  /* 0x0000000000340947 */ /* 0x010fea0003800000 */
[----:B------:R-:W2:Y:S02]  /*9480*/  QSPC.E.S P0, RZ, [R10] ;  /* 0x000000000aff73aa */ /* 0x000ea40000000500 */
[----:B--2---:R-:W-:Y:S05]  /*9490*/  @!P0 BRA `(.L_x_2853) ;  /* 0x0000000000208947 */ /* 0x004fea0003800000 */
[----:B------:R-:W-:-:S04]  /*94a0*/  MOV R2, R10 ;  /* 0x0000000a00027202 */ /* 0x000fc80000000f00 */
[----:B------:R-:W-:-:S07]  /*94b0*/  MOV R0, R2 ;  /* 0x0000000200007202 */ /* 0x000fce0000000f00 */
.L_x_2854:
[----:B------:R-:W0:Y:S02]  /*94c0*/  LDS R2, [R0] ;  /* 0x0000000000027984 */ /* 0x000e240000000800 */
[----:B01----:R-:W-:-:S10]  /*94d0*/  HFMA2.MMA R3, R2, 1, 1, R7 ;  /* 0x3c003c0002037835 */ /* 0x003fd40000000007 */
[----:B------:R-:W0:Y:S02]  /*94e0*/  ATOMS.CAST.SPIN R3, [R0], R2, R3 ;  /* 0x000000020003738d */ /* 0x000e240001800003 */
[----:B0-----:R-:W-:-:S13]  /*94f0*/  ISETP.EQ.U32.AND P0, PT, R3, 0x1, PT ;  /* 0x000000010300780c */ /* 0x001fda0003f02070 */
[----:B------:R-:W-:Y:S05]  /*9500*/  @!P0 BRA `(.L_x_2854) ;  /* 0xfffffffc00ec8947 */ /* 0x000fea000383ffff */
[----:B------:R-:W-:Y:S05]  /*9510*/  BRA `(.L_x_2852) ;  /* 0x00000000000c7947 */ /* 0x000fea0003800000 */
.L_x_2853:
[----:B------:R-:W0:Y:S02]  /*9520*/  LD.E R0, desc[UR6][R10.64] ;  /* 0x000000060a007980 */ /* 0x000e24000c101900 */
[----:B01----:R-:W-:-:S05]  /*9530*/  IADD3 R3, R7, R0, RZ ;  /* 0x0000000007037210 */ /* 0x003fca0007ffe0ff */
[----:B------:R2:W-:Y:S02]  /*9540*/  ST.E desc[UR6][R10.64], R3 ;  /* 0x000000030a007985 */ /* 0x0005e4000c101906 */
.L_x_2852:
[----:B------:R-:W-:Y:S05]  /*9550*/  BSYNC B0 ;  /* 0x0000000000007941 */ /* 0x000fea0003800000 */
.L_x_2851:
[----:B------:R3:W-:Y:S02]  /*9560*/  ATOM.E.ADD.F16x2.RN.STRONG.GPU P0, RZ, desc[UR6][R10.64+0x4], R5 ;  /* 0x000004050aff79a2 */ /* 0x0007e4000810e1c6 */
[----:B---3--:R-:W-:Y:S05]  /*9570*/  @P0 EXIT ;  /* 0x000000000000094d */ /* 0x008fea0003800000 */
[----:B------:R-:W3:Y:S02]  /*9580*/  QSPC.E.S P0, RZ, [R10+0x4] ;  /* 0x000004000aff73aa */ /* 0x000ee40000000500 */
[----:B---3--:R-:W-:Y:S05]  /*9590*/  @!P0 BRA `(.L_x_2855) ;  /* 0x0000000000208947 */ /* 0x008fea0003800000 */
[----:B------:R-:W-:-:S04]  /*95a0*/  MOV R2, R10 ;  /* 0x0000000a00027202 */ /* 0x000fc80000000f00 */
[----:B------:R-:W-:-:S07]  /*95b0*/  MOV R0, R2 ;  /* 0x0000000200007202 */ /* 0x000fce0000000f00 */
.L_x_2856:
[----:B------:R-:W0:Y:S02]  /*95c0*/  LDS R2, [R0+0x4] ;  /* 0x0000040000027984 */ /* 0x000e240000000800 */
[----:B012---:R-:W-:-:S06]  /*95d0*/  HADD2 R3, R2, R5 ;  /* 0x0000000502037230 */ /* 0x007fcc0000000000 */
[----:B------:R-:W0:Y:S02]  /*95e0*/  ATOMS.CAST.SPIN R3, [R0+0x4], R2, R3 ;  /* 0x000004020003738d */ /* 0x000e240001800003 */
[----:B0-----:R-:W-:-:S13]  /*95f0*/  ISETP.EQ.U32.AND P0, PT, R3, 0x1, PT ;  /* 0x000000010300780c */ /* 0x001fda0003f02070 */
[----:B------:R-:W-:Y:S05]  /*9600*/  @!P0 BRA `(.L_x_2856) ;  /* 0xfffffffc00ec8947 */ /* 0x000fea000383ffff */
[----:B------:R-:W-:Y:S05]  /*9610*/  EXIT ;  /* 0x000000000000794d */ /* 0x000fea0003800000 */
.L_x_2855:
[----:B------:R-:W0:Y:S02]  /*9620*/  LD.E R0, desc[UR6][R10.64+0x4] ;  /* 0x000004060a007980 */ /* 0x000e24000c101900 */
[----:B012---:R-:W-:-:S05]  /*9630*/  IADD3 R3, R5, R0, RZ ;  /* 0x0000000005037210 */ /* 0x007fca0007ffe0ff */
[----:B------:R-:W-:Y:S01]  /*9640*/  ST.E desc[UR6][R10.64+0x4], R3 ;  /* 0x000004030a007985 */ /* 0x000fe2000c101906 */
[----:B------:R-:W-:Y:S05]  /*9650*/  EXIT ;  /* 0x000000000000794d */ /* 0x000fea0003800000 */
.L_x_2857:
        /* <DEDUP_REMOVED lines=10> */
.L_x_5219:


//--------------------- .text._Z23gemm_half_q_half_kernelILi3ELi10ELb1ELb1ELi32EEvPK6__halfPKjS4_S2_PS0_iiiiPKtS7_iiiiiibS2_i --------------------------
	.section	.text._Z23gemm_half_q_half_kernelILi3ELi10ELb1ELb1ELi32EEvPK6__halfPKjS4_S2_PS0_iiiiPKtS7_iiiiiibS2_i,"ax",@progbits
	.align	128
        .global         _Z23gemm_half_q_half_kernelILi3ELi10ELb1ELb1ELi32EEvPK6__halfPKjS4_S2_PS0_iiiiPKtS7_iiiiiibS2_i
        .type           _Z23gemm_half_q_half_kernelILi3ELi10ELb1ELb1ELi32EEvPK6__halfPKjS4_S2_PS0_iiiiPKtS7_iiiiiibS2_i,@function
        .size           _Z23gemm_half_q_half_kernelILi3ELi10ELb1ELb1ELi32EEvPK6__halfPKjS4_S2_PS0_iiiiPKtS7_iiiiiibS2_i,(.L_x_5220 - _Z23gemm_half_q_half_kernelILi3ELi10ELb1ELb1ELi32EEvPK6__halfPKjS4_S2_PS0_iiiiPKtS7_iiiiiibS2_i)
        .other          _Z23gemm_half_q_half_kernelILi3ELi10ELb1ELb1ELi32EEvPK6__halfPKjS4_S2_PS0_iiiiPKtS7_iiiiiibS2_i,@"STO_CUDA_ENTRY STV_DEFAULT"
_Z23gemm_half_q_half_kernelILi3ELi10ELb1ELb1ELi32EEvPK6__halfPKjS4_S2_PS0_iiiiPKtS7_iiiiiibS2_i:
.text._Z23gemm_half_q_half_kernelILi3ELi10ELb1ELb1ELi32EEvPK6__halfPKjS4_S2_PS0_iiiiPKtS7_iiiiiibS2_i:
        /* <DEDUP_REMOVED lines=36> */
.L_x_2858:
        /* <DEDUP_REMOVED lines=36> */
.L_x_2863:
        /* <DEDUP_REMOVED lines=16> */
.L_x_2862:
        /* <DEDUP_REMOVED lines=16> */
.L_x_2861:
        /* <DEDUP_REMOVED lines=17> */
.L_x_2865:
        /* <DEDUP_REMOVED lines=16> */
.L_x_2864:
        /* <DEDUP_REMOVED lines=14> */
.L_x_2860:
[----:B------:R-:W-:Y:S05]  /*0970*/  BSYNC B0 ;  /* 0x0000000000007941 */ /* 0x000fea0003800000 */
.L_x_2859:
[----:B01----:R-:W0:Y:S02]  /*0980*/  LDC R11, c[0x0][0x23c] ;  /* 0x00008f00ff0b7b82 */ /* 0x003e240000000800 */
[----:B0-----:R-:W-:-:S13]  /*0990*/  ISETP.GE.AND P0, PT, R4, R11, PT ;  /* 0x0000000b0400720c */ /* 0x001fda0003f06270 */
[----:B------:R-:W-:Y:S05]  /*09a0*/  @P0 EXIT ;  /* 0x000000000000094d */ /* 0x000fea0003800000 */
[----:B------:R-:W0:Y:S02]  /*09b0*/  LDC.U8 R9, c[0x0][0x270] ;  /* 0x00009c00ff097b82 */ /* 0x000e240000000000 */
[----:B0-----:R-:W-:-:S04]  /*09c0*/  PRMT R9, R9, 0x8880, RZ ;  /* 0x0000888009097816 */ /* 0x001fc800000000ff */
[----:B------:R-:W-:-:S04]  /*09d0*/  ISETP.NE.AND P0, PT, R9, RZ, PT ;  /* 0x000000ff0900720c */ /* 0x000fc80003f05270 */
[----:B------:R-:W-:-:S04]  /*09e0*/  ISETP.NE.OR P0, PT, R5, RZ, !P0 ;  /* 0x000000ff0500720c */ /* 0x000fc80004705670 */
[----:B------:R-:W-:-:S13]  /*09f0*/  ISETP.LT.OR P0, PT, R10, 0x1, P0 ;  /* 0x000000010a00780c */ /* 0x000fda0000701670 */
[----:B------:R-:W-:Y:S05]  /*0a00*/  @P0 BRA `(.L_x_2866) ;  /* 0x0000000000840947 */ /* 0x000fea0003800000 */
[----:B------:R-:W0:Y:S01]  /*0a10*/  LDC.64 R12, c[0x0][0x230] ;  /* 0x00008c00ff0c7b82 */ /* 0x000e220000000a00 */
[----:B------:R-:W-:Y:S01]  /*0a20*/  SHF.L.U32 R8, R8, 0x7, RZ ;  /* 0x0000000708087819 */ /* 0x000fe200000006ff */
[----:B------:R-:W-:Y:S01]  /*0a30*/  IMAD R9, R6, R11, RZ ;  /* 0x0000000b06097224 */ /* 0x000fe200078e02ff */
[----:B------:R-:W-:Y:S01]  /*0a40*/  ISETP.GT.AND P2, PT, R56, 0x3, PT ;  /* 0x000000033800780c */ /* 0x000fe20003f44270 */
[----:B------:R-:W-:Y:S01]  /*0a50*/  HFMA2.MMA R17, -RZ, RZ, 0, 0 ;  /* 0x00000000ff117435 */ /* 0x000fe200000001ff */
[----:B------:R-:W-:Y:S01]  /*0a60*/  PLOP3.LUT P0, PT, PT, PT, PT, 0x80, 0x0 ;  /* 0x000000000000781c */ /* 0x000fe20003f0f070 */
[----:B------:R-:W-:-:S05]  /*0a70*/  IMAD R8, R9, 0x3, R8 ;  /* 0x0000000309087824 */ /* 0x000fca00078e0208 */
[----:B------:R-:W-:-:S05]  /*0a80*/  LEA R7, R7, R8, 0x2 ;  /* 0x0000000807077211 */ /* 0x000fca00078e10ff */
[----:B0-----:R-:W-:Y:S01]  /*0a90*/  IMAD.WIDE R6, R7, 0x2, R12 ;  /* 0x0000000207067825 */ /* 0x001fe200078e020c */
[----:B------:R-:W-:Y:S06]  /*0aa0*/  @!P2 BRA `(.L_x_2867) ;  /* 0x000000000034a947 */ /* 0x000fec0003800000 */
[----:B------:R-:W-:Y:S02]  /*0ab0*/  PLOP3.LUT P0, PT, PT, PT, PT, 0x8, 0x0 ;  /* 0x000000000000781c */ /* 0x000fe40003f0e170 */
[----:B------:R-:W-:-:S11]  /*0ac0*/  IADD3 R16, R56, -0x3, RZ ;  /* 0xfffffffd38107810 */ /* 0x000fd60007ffe0ff */
.L_x_2868:
        /* <DEDUP_REMOVED lines=11> */
.L_x_2867:
[----:B-1----:R-:W-:-:S04]  /*0b80*/  IADD3 R8, R56, -R17, RZ ;  /* 0x8000001138087210 */ /* 0x002fc80007ffe0ff */
        /* <DEDUP_REMOVED lines=9> */
.L_x_2866:
[----:B------:R-:W0:Y:S08]  /*0c20*/  LDC R17, c[0x0][0x25c] ;  /* 0x00009700ff117b82 */ /* 0x000e300000000800 */
[----:B------:R-:W-:Y:S01]  /*0c30*/  BAR.SYNC.DEFER_BLOCKING 0x0 ;  /* 0x0000000000007b1d */ /* 0x000fe20000010000 */
[----:B------:R-:W-:-:S07]  /*0c40*/  ISETP.GE.AND P0, PT, R54, R55, PT ;  /* 0x000000373600720c */ /* 0x000fce0003f06270 */
[----:B------:R-:W2:Y:S06]  /*0c50*/  LDC R15, c[0x0][0x264] ;  /* 0x00009900ff0f7b82 */ /* 0x000eac0000000800 */
        /* <DEDUP_REMOVED lines=14> */
.L_x_2870:
        /* <DEDUP_REMOVED lines=8> */
[----:B------:R-:W-:-:S06]  /*0dc0*/  IMAD.WIDE R22, R23, 0x2, R6 ;  /* 0x0000000217167825 */ /* 0x000fcc00078e0206 */
[----:B------:R-:W4:Y:S01]  /*0dd0*/  LDG.E.U16.CONSTANT R23, desc[UR6][R22.64] ;  /* 0x0000000616177981 */ /* 0x000f22000c1e9500 */
[----:B------:R-:W-:-:S06]  /*0de0*/  IMAD.WIDE R20, R20, 0x2, R12 ;  /* 0x0000000214147825 */ /* 0x000fcc00078e020c */
[----:B------:R-:W2:Y:S01]  /*0df0*/  LDG.E.U16.CONSTANT R20, desc[UR6][R20.64] ;  /* 0x0000000614147981 */ /* 0x000ea2000c1e9500 */
        /* <DEDUP_REMOVED lines=20> */
[----:B------:R-:W1:Y:S01]  /*0f40*/  I2F.F16 R51, R27 ;  /* 0x0000001b00337306 */ /* 0x000e620000200c00 */
[----:B--2---:R-:W-:-:S07]  /*0f50*/  HMUL2 R50, R19.H0_H0, R20.H0_H0 ;  /* 0x2000001413327232 */ /* 0x004fce0000000800 */
[----:B------:R-:W2:Y:S01]  /*0f60*/  I2F.F16 R21, R18 ;  /* 0x0000001200157306 */ /* 0x000ea20000200c00 */
[----:B-1----:R-:W-:-:S07]  /*0f70*/  HMUL2 R51, R51.H0_H0, R20.H0_H0 ;  /* 0x2000001433337232 */ /* 0x002fce0000000800 */
[----:B------:R-:W1:Y:S01]  /*0f80*/  I2F.F16 R53, R25 ;  /* 0x0000001900357306 */ /* 0x000e620000200c00 */
[-C--:B--2---:R-:W-:Y:S02]  /*0f90*/  HMUL2 R52, R21.H0_H0, R20.reuse.H0_H0 ;  /* 0x2000001415347232 */ /* 0x084fe40000000800 */
[----:B-1----:R-:W-:Y:S01]  /*0fa0*/  HMUL2 R53, R53.H0_H0, R20.H0_H0 ;  /* 0x2000001435357232 */ /* 0x002fe20000000800 */
[----:B------:R-:W-:Y:S06]  /*0fb0*/  @!P2 BRA `(.L_x_2870) ;  /* 0xfffffffc0060a947 */ /* 0x000fec000383ffff */
.L_x_2869:
        /* <DEDUP_REMOVED lines=21> */
.L_x_2871:
        /* <DEDUP_REMOVED lines=8> */
.L_x_2872:
        /* <DEDUP_REMOVED lines=12> */
.L_x_2873:
        /* <DEDUP_REMOVED lines=8> */
.L_x_2874:
        /* <DEDUP_REMOVED lines=8> */
.L_x_2875:
        /* <DEDUP_REMOVED lines=11> */
[----:B------:R-:W-:-:S04]  /*1400*/  PRMT R9, RZ, 0x5410, RZ ;  /* 0x00005410ff097816 */ /* 0x000fc800000000ff */
[----:B------:R-:W-:-:S04]  /*1410*/  IADD3 R4, P2, R4, R5, RZ ;  /* 0x0000000504047210 */ /* 0x000fc80007f5e0ff */
[----:B------:R-:W-:Y:S02]  /*1420*/  LEA.HI.X.SX32 R5, R5, R6, 0x1, P2 ;  /* 0x0000000605057211 */ /* 0x000fe400010f0eff */
[C---:B------:R-:W-:Y:S01]  /*1430*/  LEA R60, P2, R4.reuse, UR8, 0x2 ;  /* 0x00000008043c7c11 */ /* 0x040fe2000f8410ff */
[----:B0-----:R-:W-:Y:S01]  /*1440*/  ULEA UR4, UR5, UR4, 0x18 ;  /* 0x0000000405047291 */ /* 0x001fe2000f8ec03f */
[----:B------:R-:W-:Y:S02]  /*1450*/  PRMT R6, RZ, 0x5410, RZ ;  /* 0x00005410ff067816 */ /* 0x000fe400000000ff */
[----:B------:R-:W-:Y:S02]  /*1460*/  LEA.HI.X R59, R4, UR9, R5, 0x2, P2 ;  /* 0x00000009043b7c11 */ /* 0x000fe400090f1405 */
[----:B------:R-:W-:Y:S02]  /*1470*/  PRMT R4, RZ, 0x5410, RZ ;  /* 0x00005410ff047816 */ /* 0x000fe400000000ff */
[----:B------:R-:W-:Y:S01]  /*1480*/  PRMT R5, RZ, 0x5410, RZ ;  /* 0x00005410ff057816 */ /* 0x000fe200000000ff */
[----:B------:R-:W-:Y:S06]  /*1490*/  @P0 BRA `(.L_x_2876) ;  /* 0x00000050003c0947 */ /* 0x000fec0003800000 */
[----:B------:R-:W-:Y:S01]  /*14a0*/  PRMT R11, R2, 0x9910, RZ ;  /* 0x00009910020b7816 */ /* 0x000fe200000000ff */
[----:B------:R-:W-:Y:S01]  /*14b0*/  HADD2.F32 R19, -RZ, R50.H0_H0 ;  /* 0x20000032ff137230 */ /* 0x000fe20000004100 */
[----:B------:R-:W-:Y:S01]  /*14c0*/  PRMT R4, RZ, 0x7610, R4 ;  /* 0x00007610ff047816 */ /* 0x000fe20000000004 */
[----:B------:R-:W-:Y:S01]  /*14d0*/  HADD2.F32 R18, -RZ, R51.H0_H0 ;  /* 0x20000033ff127230 */ /* 0x000fe20000004100 */
[----:B------:R-:W-:Y:S01]  /*14e0*/  ISETP.NE.AND P0, PT, R11, RZ, PT ;  /* 0x000000ff0b00720c */ /* 0x000fe20003f05270 */
[----:B------:R-:W-:Y:S01]  /*14f0*/  HADD2.F32 R17, -RZ, R52.H0_H0 ;  /* 0x20000034ff117230 */ /* 0x000fe20000004100 */
[----:B------:R-:W-:Y:S01]  /*1500*/  ULDC UR5, c[0x0][0x264] ;  /* 0x0000990000057ab9 */ /* 0x000fe20000000800 */
[----:B------:R-:W-:Y:S01]  /*1510*/  HADD2.F32 R16, -RZ, R53.H0_H0 ;  /* 0x20000035ff107230 */ /* 0x000fe20000004100 */
[----:B------:R-:W-:-:S13]  /*1520*/  ISETP.LT.OR P0, PT, R10, 0x3, !P0 ;  /* 0x000000030a00780c */ /* 0x000fda0004701670 */
.L_x_2889:
[----:B------:R-:W-:Y:S01]  /*1530*/  MOV R61, R59 ;  /* 0x0000003b003d7202 */ /* 0x000fe20000000f00 */
[----:B------:R-:W-:Y:S06]  /*1540*/  @!P1 BRA `(.L_x_2877) ;  /* 0x0000004c00f09947 */ /* 0x000fec0003800000 */
[----:B------:R-:W2:Y:S01]  /*1550*/  LDG.E.128.CONSTANT R12, desc[UR6][R60.64] ;  /* 0x000000063c0c7981 */ /* 0x000ea2000c1e9d00 */
[----:B------:R-:W-:Y:S01]  /*1560*/  PRMT R11, R3, 0x9910, RZ ;  /* 0x00009910030b7816 */ /* 0x000fe200000000ff */
[----:B------:R-:W-:Y:S01]  /*1570*/  HFMA2.MMA R20, -RZ, RZ, 0, 0.0625 ;  /* 0x00002c00ff147435 */ /* 0x000fe200000001ff */
[----:B------:R-:W-:Y:S02]  /*1580*/  ISETP.GE.AND P4, PT, R56, 0x2, PT ;  /* 0x000000023800780c */ /* 0x000fe40003f86270 */
[----:B------:R-:W-:Y:S02]  /*1590*/  ISETP.NE.AND P3, PT, R11, RZ, PT ;  /* 0x000000ff0b00720c */ /* 0x000fe40003f65270 */
[C---:B--2---:R-:W-:Y:S02]  /*15a0*/  LOP3.LUT R10, R12.reuse, 0xf000f, RZ, 0xc0, !PT ;  /* 0x000f000f0c0a7812 */ /* 0x044fe400078ec0ff */
        /* <DEDUP_REMOVED lines=90> */
[----:B-1----:R-:W-:Y:S02]  /*1b50*/  HADD2.F32 R14, -RZ, R22.H0_H0 ;  /* 0x20000016ff0e7230 */ /* 0x002fe40000004100 */
        /* <DEDUP_REMOVED lines=47> */
.L_x_2878:
        /* <DEDUP_REMOVED lines=38> */
[----:B-1----:R-:W-:-:S02]  /*20b0*/  HADD2.F32 R12, -RZ, R14.H0_H0 ;  /* 0x2000000eff0c7230 */ /* 0x002fc40000004100 */
        /* <DEDUP_REMOVED lines=28> */
[--C-:B------:R-:W-:Y:S02]  /*2280*/  HADD2.F32 R40, -RZ, R21.reuse.H0_H0 ;  /* 0x20000015ff287230 */ /* 0x100fe40000004100 */
        /* <DEDUP_REMOVED lines=22> */
.L_x_2880:
[----:B------:R-:W-:Y:S05]  /*23f0*/  @P0 BRA `(.L_x_2879) ;  /* 0x0000000400580947 */ /* 0x000fea0003800000 */
[----:B------:R-:W0:Y:S01]  /*2400*/  LDS.64 R10, [UR4+0x80] ;  /* 0x00008004ff0a7984 */ /* 0x000e220008000a00 */
[----:B------:R-:W-:Y:S02]  /*2410*/  HADD2.F32 R12, -RZ, R27.H0_H0 ;  /* 0x2000001bff0c7230 */ /* 0x000fe40000004100 */
[----:B------:R-:W-:Y:S01]  /*2420*/  HADD2.F32 R42, -RZ, R25.H1_H1 ;  /* 0x30000019ff2a7230 */ /* 0x000fe20000004100 */
[----:B------:R-:W1:Y:S01]  /*2430*/  LDS.64 R14, [UR4+0x88] ;  /* 0x00008804ff0e7984 */ /* 0x000e620008000a00 */
[--C-:B------:R-:W-:Y:S02]  /*2440*/  HADD2.F32 R13, -RZ, R29.reuse.H0_H0 ;  /* 0x2000001dff0d7230 */ /* 0x100fe40000004100 */
[----:B------:R-:W-:Y:S02]  /*2450*/  HADD2.F32 R44, -RZ, R29.H1_H1 ;  /* 0x3000001dff2c7230 */ /* 0x000fe40000004100 */
[--C-:B------:R-:W-:Y:S02]  /*2460*/  HADD2.F32 R29, -RZ, R30.reuse.H0_H0 ;  /* 0x2000001eff1d7230 */ /* 0x100fe40000004100 */
[----:B------:R-:W-:-:S02]  /*2470*/  HADD2.F32 R30, -RZ, R30.H1_H1 ;  /* 0x3000001eff1e7230 */ /* 0x000fc40000004100 */
[--C-:B0-----:R-:W-:Y:S02]  /*2480*/  HADD2.F32 R23, -RZ, R11.reuse.H0_H0 ;  /* 0x2000000bff177230 */ /* 0x101fe40000004100 */
[----:B------:R-:W-:Y:S02]  /*2490*/  HADD2.F32 R22, -RZ, R11.H1_H1 ;  /* 0x3000000bff167230 */ /* 0x000fe40000004100 */
[--C-:B------:R-:W-:Y:S02]  /*24a0*/  HADD2.F32 R39, -RZ, R10.reuse.H0_H0 ;  /* 0x2000000aff277230 */ /* 0x100fe40000004100 */
[----:B------:R-:W-:Y:S02]  /*24b0*/  HADD2.F32 R11, -RZ, R25.H0_H0 ;  /* 0x20000019ff0b7230 */ /* 0x000fe40000004100 */
[----:B------:R-:W-:Y:S02]  /*24c0*/  HADD2.F32 R40, -RZ, R10.H1_H1 ;  /* 0x3000000aff287230 */ /* 0x000fe40000004100 */
[----:B------:R-:W-:Y:S01]  /*24d0*/  FFMA.FTZ R41, R12, R39, RZ ;  /* 0x000000270c297223 */ /* 0x000fe200000100ff */
[----:B------:R-:W-:-:S02]  /*24e0*/  HADD2.F32 R10, -RZ, R38.H0_H0 ;  /* 0x20000026ff0a7230 */ /* 0x000fc40000004100 */
[-C--:B------:R-:W-:Y:S01]  /*24f0*/  FFMA.FTZ R11, R11, R39.reuse, RZ ;  /* 0x000000270b0b7223 */ /* 0x080fe200000100ff */
[----:B------:R-:W-:Y:S02]  /*2500*/  HADD2.F32 R38, -RZ, R38.H1_H1 ;  /* 0x30000026ff267230 */ /* 0x000fe40000004100 */
[-C--:B------:R-:W-:Y:S01]  /*2510*/  FFMA.FTZ R13, R13, R39.reuse, RZ ;  /* 0x000000270d0d7223 */ /* 0x080fe200000100ff */
[----:B------:R-:W-:Y:S01]  /*2520*/  FFMA.FTZ R25, R10, R39, RZ ;  /* 0x000000270a197223 */ /* 0x000fe200000100ff */
[-C--:B------:R-:W-:Y:S01]  /*2530*/  FFMA.FTZ R12, R42, R40.reuse, R11 ;  /* 0x000000282a0c7223 */ /* 0x080fe2000001000b */
[--C-:B------:R-:W-:Y:S02]  /*2540*/  HADD2.F32 R11, -RZ, R24.reuse.H0_H0 ;  /* 0x20000018ff0b7230 */ /* 0x100fe40000004100 */
        /* <DEDUP_REMOVED lines=8> */
[----:B------:R-:W-:Y:S01]  /*25d0*/  FFMA.FTZ R11, R24, R22, R11 ;  /* 0x00000016180b7223 */ /* 0x000fe2000001000b */
[-C--:B------:R-:W-:Y:S01]  /*25e0*/  FFMA.FTZ R13, R25, R23.reuse, R12 ;  /* 0x00000017190d7223 */ /* 0x080fe2000001000c */
[----:B------:R-:W-:Y:S02]  /*25f0*/  HADD2.F32 R24, -RZ, R31.H0_H0 ;  /* 0x2000001fff187230 */ /* 0x000fe40000004100 */
[----:B------:R-:W-:Y:S01]  /*2600*/  FFMA.FTZ R25, R27, R23, R38 ;  /* 0x000000171b197223 */ /* 0x000fe20000010026 */
[----:B-1----:R-:W-:-:S02]  /*2610*/  HADD2.F32 R10, -RZ, R14.H0_H0 ;  /* 0x2000000eff0a7230 */ /* 0x002fc40000004100 */
[----:B------:R-:W-:Y:S01]  /*2620*/  FFMA.FTZ R23, R29, R23, R40 ;  /* 0x000000171d177223 */ /* 0x000fe20000010028 */
[----:B------:R-:W-:Y:S02]  /*2630*/  HADD2.F32 R28, -RZ, R28.H1_H1 ;  /* 0x3000001cff1c7230 */ /* 0x000fe40000004100 */
[----:B------:R-:W-:Y:S02]  /*2640*/  HADD2.F32 R26, -RZ, R26.H1_H1 ;  /* 0x3000001aff1a7230 */ /* 0x000fe40000004100 */
[----:B------:R-:W-:Y:S01]  /*2650*/  FFMA.FTZ R11, R24, R10, R11 ;  /* 0x0000000a180b7223 */ /* 0x000fe2000001000b */
[-C--:B------:R-:W-:Y:S01]  /*2660*/  FFMA.FTZ R23, R30, R22.reuse, R23 ;  /* 0x000000161e177223 */ /* 0x080fe20000010017 */
        /* <DEDUP_REMOVED lines=33> */
[-C--:B------:R-:W-:Y:S01]  /*2880*/  FFMA.FTZ R22, R25, R15.reuse, R22 ;  /* 0x0000000f19167223 */ /* 0x080fe20000010016 */
        /* <DEDUP_REMOVED lines=13> */
.L_x_2879:
        /* <DEDUP_REMOVED lines=57> */
[----:B------:R-:W-:Y:S02]  /*2cf0*/  HADD2.F32 R44, -RZ, R28.H0_H0 ;  /* 0x2000001cff2c7230 */ /* 0x000fe40000004100 */
[----:B------:R-:W-:Y:S01]  /*2d00*/  HADD2.F32 R14, -RZ, R32.H0_H0 ;  /* 0x20000020ff0e7230 */ /* 0x000fe20000004100 */
[----:B------:R-:W1:Y:S01]  /*2d10*/  LDS.64 R24, [UR4+0x18] ;  /* 0x00001804ff187984 */ /* 0x000e620008000a00 */
[--C-:B------:R-:W-:Y:S02]  /*2d20*/  HADD2.F32 R10, -RZ, R41.reuse.H0_H0 ;  /* 0x20000029ff0a7230 */ /* 0x100fe40000004100 */
[----:B------:R-:W-:Y:S02]  /*2d30*/  HADD2.F32 R46, -RZ, R28.H1_H1 ;  /* 0x3000001cff2e7230 */ /* 0x000fe40000004100 */
[----:B------:R-:W-:Y:S02]  /*2d40*/  HADD2.F32 R42, -RZ, R41.H1_H1 ;  /* 0x30000029ff2a7230 */ /* 0x000fe40000004100 */
[----:B0-----:R-:W-:-:S02]  /*2d50*/  HADD2.F32 R11, -RZ, R12.H0_H0 ;  /* 0x2000000cff0b7230 */ /* 0x001fc40000004100 */
[----:B------:R-:W-:Y:S02]  /*2d60*/  HADD2.F32 R43, -RZ, R12.H1_H1 ;  /* 0x3000000cff2b7230 */ /* 0x000fe40000004100 */
[----:B------:R-:W-:Y:S02]  /*2d70*/  HADD2.F32 R12, -RZ, R30.H0_H0 ;  /* 0x2000001eff0c7230 */ /* 0x000fe40000004100 */
[C---:B------:R-:W-:Y:S01]  /*2d80*/  FFMA.FTZ R44, R11.reuse, R44, RZ ;  /* 0x0000002c0b2c7223 */ /* 0x040fe200000100ff */
[C---:B------:R-:W-:Y:S01]  /*2d90*/  FFMA.FTZ R49, R11.reuse, R14, RZ ;  /* 0x0000000e0b317223 */ /* 0x040fe200000100ff */
[----:B------:R-:W-:Y:S01]  /*2da0*/  FFMA.FTZ R45, R10, R11, RZ ;  /* 0x0000000b0a2d7223 */ /* 0x000fe200000100ff */
[----:B------:R-:W-:Y:S02]  /*2db0*/  HADD2.F32 R14, -RZ, R32.H1_H1 ;  /* 0x30000020ff0e7230 */ /* 0x000fe40000004100 */
[----:B------:R-:W-:Y:S01]  /*2dc0*/  FFMA.FTZ R47, R11, R12, RZ ;  /* 0x0000000c0b2f7223 */ /* 0x000fe200000100ff */
[----:B------:R-:W-:-:S02]  /*2dd0*/  HADD2.F32 R12, -RZ, R30.H1_H1 ;  /* 0x3000001eff0c7230 */ /* 0x000fc40000004100 */
        /* <DEDUP_REMOVED lines=70> */
.L_x_2881:
        /* <DEDUP_REMOVED lines=27> */
[-C--:B------:R-:W-:Y:S01]  /*33f0*/  FFMA.FTZ R12, R45, R43.reuse, R12 ;  /* 0x0000002b2d0c7223 */ /* 0x080fe2000001000c */
[----:B------:R-:W-:Y:S01]  /*3400*/  FFMA.FTZ R42, R49, R43, R42 ;  /* 0x0000002b312a7223 */ /* 0x000fe2000001002a */
[----:B------:R-:W-:-:S02]  /*3410*/  HADD2.F32 R43, -RZ, R31.H0_H0 ;  /* 0x2000001fff2b7230 */ /* 0x000fc40000004100 */
[-C--:B------:R-:W-:Y:S01]  /*3420*/  FFMA.FTZ R11, R11, R25.reuse, R10 ;  /* 0x000000190b0b7223 */ /* 0x080fe2000001000a */
        /* <DEDUP_REMOVED lines=8> */
[-C--:B------:R-:W-:Y:S01]  /*34b0*/  FFMA.FTZ R13, R12, R24.reuse, R13 ;  /* 0x000000180c0d7223 */ /* 0x080fe2000001000d */
[----:B-1----:R-:W-:Y:S02]  /*34c0*/  HADD2.F32 R12, -RZ, R14.H0_H0 ;  /* 0x2000000eff0c7230 */ /* 0x002fe40000004100 */
[----:B------:R-:W-:Y:S01]  /*34d0*/  FFMA.FTZ R11, R10, R24, R11 ;  /* 0x000000180a0b7223 */ /* 0x000fe2000001000b */
[----:B------:R-:W-:Y:S02]  /*34e0*/  HADD2.F32 R44, -RZ, R31.H1_H1 ;  /* 0x3000001fff2c7230 */ /* 0x000fe40000004100 */
[----:B------:R-:W-:Y:S02]  /*34f0*/  HADD2.F32 R10, -RZ, R33.H1_H1 ;  /* 0x30000021ff0a7230 */ /* 0x000fe40000004100 */
[----:B------:R-:W-:Y:S01]  /*3500*/  FFMA.FTZ R11, R42, R12, R11 ;  /* 0x0000000c2a0b7223 */ /* 0x000fe2000001000b */
[----:B------:R-:W-:Y:S02]  /*3510*/  HADD2.F32 R42, -RZ, R36.H0_H0 ;  /* 0x20000024ff2a7230 */ /* 0x000fe40000004100 */
        /* <DEDUP_REMOVED lines=44> */
.L_x_2883:
        /* <DEDUP_REMOVED lines=10> */
[-C--:B------:R-:W-:Y:S01]  /*3880*/  FFMA.FTZ R12, R12, R42.reuse, RZ ;  /* 0x0000002a0c0c7223 */ /* 0x080fe200000100ff */
[----:B------:R-:W-:Y:S02]  /*3890*/  HADD2.F32 R41, -RZ, R41.H1_H1 ;  /* 0x30000029ff297230 */ /* 0x000fe40000004100 */
[--C-:B------:R-:W-:Y:S02]  /*38a0*/  HADD2.F32 R25, -RZ, R11.reuse.H0_H0 ;  /* 0x2000000bff197230 */ /* 0x100fe40000004100 */
[----:B------:R-:W-:Y:S01]  /*38b0*/  FFMA.FTZ R10, R10, R42, RZ ;  /* 0x0000002a0a0a7223 */ /* 0x000fe200000100ff */
[----:B------:R-:W-:Y:S02]  /*38c0*/  HADD2.F32 R24, -RZ, R11.H1_H1 ;  /* 0x3000000bff187230 */ /* 0x000fe40000004100 */
[----:B------:R-:W-:-:S02]  /*38d0*/  HADD2.F32 R11, -RZ, R28.H0_H0 ;  /* 0x2000001cff0b7230 */ /* 0x000fc40000004100 */
[-C--:B------:R-:W-:Y:S01]  /*38e0*/  FFMA.FTZ R10, R41, R43.reuse, R10 ;  /* 0x0000002b290a7223 */ /* 0x080fe2000001000a */
[----:B------:R-:W-:Y:S02]  /*38f0*/  HADD2.F32 R41, -RZ, R30.H1_H1 ;  /* 0x3000001eff297230 */ /* 0x000fe40000004100 */
[----:B------:R-:W-:Y:S02]  /*3900*/  HADD2.F32 R30, -RZ, R40.H0_H0 ;  /* 0x20000028ff1e7230 */ /* 0x000fe40000004100 */
[-C--:B------:R-:W-:Y:S01]  /*3910*/  FFMA.FTZ R28, R11, R42.reuse, RZ ;  /* 0x0000002a0b1c7223 */ /* 0x080fe200000100ff */
[----:B------:R-:W-:Y:S02]  /*3920*/  HADD2.F32 R11, -RZ, R27.H0_H0 ;  /* 0x2000001bff0b7230 */ /* 0x000fe40000004100 */
[----:B------:R-:W-:Y:S01]  /*3930*/  FFMA.FTZ R42, R13, R42, RZ ;  /* 0x0000002a0d2a7223 */ /* 0x000fe200000100ff */
[----:B------:R-:W-:Y:S01]  /*3940*/  FFMA.FTZ R12, R41, R43, R12 ;  /* 0x0000002b290c7223 */ /* 0x000fe2000001000c */
[----:B------:R-:W-:-:S02]  /*3950*/  HADD2.F32 R13, -RZ, R29.H0_H0 ;  /* 0x2000001dff0d7230 */ /* 0x000fc40000004100 */
[----:B------:R-:W-:Y:S01]  /*3960*/  FFMA.FTZ R28, R45, R43, R28 ;  /* 0x0000002b2d1c7223 */ /* 0x000fe2000001001c */
[----:B------:R-:W-:Y:S02]  /*3970*/  HADD2.F32 R41, -RZ, R31.H0_H0 ;  /* 0x2000001fff297230 */ /* 0x000fe40000004100 */
[-C--:B------:R-:W-:Y:S01]  /*3980*/  FFMA.FTZ R11, R11, R25.reuse, R10 ;  /* 0x000000190b0b7223 */ /* 0x080fe2000001000a */
[----:B------:R-:W-:Y:S02]  /*3990*/  HADD2.F32 R10, -RZ, R27.H1_H1 ;  /* 0x3000001bff0a7230 */ /* 0x000fe40000004100 */
[----:B------:R-:W-:Y:S01]  /*39a0*/  FFMA.FTZ R13, R13, R25, R28 ;  /* 0x000000190d0d7223 */ /* 0x000fe2000001001c */
[----:B------:R-:W-:Y:S01]  /*39b0*/  FFMA.FTZ R42, R47, R43, R42 ;  /* 0x0000002b2f2a7223 */ /* 0x000fe2000001002a */
[----:B------:R-:W-:Y:S01]  /*39c0*/  FFMA.FTZ R27, R41, R25, R12 ;  /* 0x00000019291b7223 */ /* 0x000fe2000001000c */
[----:B------:R-:W-:Y:S02]  /*39d0*/  HADD2.F32 R12, -RZ, R29.H1_H1 ;  /* 0x3000001dff0c7230 */ /* 0x000fe40000004100 */
[----:B------:R-:W-:Y:S01]  /*39e0*/  FFMA.FTZ R11, R10, R24, R11 ;  /* 0x000000180a0b7223 */ /* 0x000fe2000001000b */
[----:B------:R-:W-:-:S02]  /*39f0*/  HADD2.F32 R28, -RZ, R31.H1_H1 ;  /* 0x3000001fff1c7230 */ /* 0x000fc40000004100 */
[--C-:B------:R-:W-:Y:S02]  /*3a00*/  HADD2.F32 R43, -RZ, R33.reuse.H0_H0 ;  /* 0x20000021ff2b7230 */ /* 0x100fe40000004100 */
[-C--:B------:R-:W-:Y:S01]  /*3a10*/  FFMA.FTZ R13, R12, R24.reuse, R13 ;  /* 0x000000180c0d7223 */ /* 0x080fe2000001000d */
[----:B------:R-:W-:Y:S02]  /*3a20*/  HADD2.F32 R10, -RZ, R33.H1_H1 ;  /* 0x30000021ff0a7230 */ /* 0x000fe40000004100 */
[----:B------:R-:W-:Y:S01]  /*3a30*/  FFMA.FTZ R27, R28, R24, R27 ;  /* 0x000000181c1b7223 */ /* 0x000fe2000001001b */
[----:B------:R-:W-:Y:S02]  /*3a40*/  HADD2.F32 R28, -RZ, R34.H0_H0 ;  /* 0x20000022ff1c7230 */ /* 0x000fe40000004100 */
[----:B------:R-:W-:Y:S01]  /*3a50*/  FFMA.FTZ R25, R43, R25, R42 ;  /* 0x000000192b197223 */ /* 0x000fe2000001002a */
[--C-:B-1----:R-:W-:Y:S02]  /*3a60*/  HADD2.F32 R12, -RZ, R14.reuse.H0_H0 ;  /* 0x2000000eff0c7230 */ /* 0x102fe40000004100 */
[----:B------:R-:W-:-:S02]  /*3a70*/  HADD2.F32 R14, -RZ, R14.H1_H1 ;  /* 0x3000000eff0e7230 */ /* 0x000fc40000004100 */
        /* <DEDUP_REMOVED lines=45> */
.L_x_2882:
        /* <DEDUP_REMOVED lines=141> */
.L_x_2884:
        /* <DEDUP_REMOVED lines=90> */
.L_x_2886:
        /* <DEDUP_REMOVED lines=87> */
.L_x_2885:
[----:B------:R-:W-:-:S06]  /*5130*/  IMAD.WIDE R12, R21, 0x4, R22 ;  /* 0x00000004150c7825 */ /* 0x000fcc00078e0216 */
[----:B------:R-:W2:Y:S02]  /*5140*/  LDG.E.128.CONSTANT R12, desc[UR6][R12.64] ;  /* 0x000000060c0c7981 */ /* 0x000ea4000c1e9d00 */
[----:B--2---:R-:W-:Y:S02]  /*5150*/  LOP3.LUT R22, R13, 0xf000f0, RZ, 0xc0, !PT ;  /* 0x00f000f00d167812 */ /* 0x004fe400078ec0ff */
[C---:B------:R-:W-:Y:S02]  /*5160*/  LOP3.LUT R11, R12.reuse, 0xf000f0, RZ, 0xc0, !PT ;  /* 0x00f000f00c0b7812 */ /* 0x040fe400078ec0ff */
[----:B------:R-:W-:Y:S02]  /*5170*/  SHF.R.U32.HI R33, RZ, 0x8, R14 ;  /* 0x00000008ff217819 */ /* 0x000fe4000001160e */
[----:B------:R-:W-:Y:S02]  /*5180*/  LOP3.LUT R10, R12, 0xf000f, RZ, 0xc0, !PT ;  /* 0x000f000f0c0a7812 */ /* 0x000fe400078ec0ff */
[----:B------:R-:W-:-:S02]  /*5190*/  SHF.R.U32.HI R21, RZ, 0x8, R12 ;  /* 0x00000008ff157819 */ /* 0x000fc4000001160c */
[----:B------:R-:W-:Y:S02]  /*51a0*/  LOP3.LUT R23, R22, 0x64006400, RZ, 0xfc, !PT ;  /* 0x6400640016177812 */ /* 0x000fe400078efcff */
[----:B------:R-:W-:Y:S02]  /*51b0*/  LOP3.LUT R24, R14, 0xf000f0, RZ, 0xc0, !PT ;  /* 0x00f000f00e187812 */ /* 0x000fe400078ec0ff */
[----:B------:R-:W-:Y:S01]  /*51c0*/  LOP3.LUT R12, R15, 0xf000f0, RZ, 0xc0, !PT ;  /* 0x00f000f00f0c7812 */ /* 0x000fe200078ec0ff */
[----:B------:R-:W-:Y:S01]  /*51d0*/  HFMA2 R23, R23, R20.H0_H0, -72, -72 ;  /* 0xd480d48017177431 */ /* 0x000fe20000040014 */
[----:B------:R-:W-:Y:S02]  /*51e0*/  LOP3.LUT R11, R11, 0x64006400, RZ, 0xfc, !PT ;  /* 0x640064000b0b7812 */ /* 0x000fe400078efcff */
[----:B------:R-:W-:Y:S02]  /*51f0*/  LOP3.LUT R22, R33, 0xf000f0, RZ, 0xc0, !PT ;  /* 0x00f000f021167812 */ /* 0x000fe400078ec0ff */
[----:B------:R-:W-:-:S02]  /*5200*/  SHF.R.U32.HI R31, RZ, 0x8, R13 ;  /* 0x00000008ff1f7819 */ /* 0x000fc4000001160d */
[----:B------:R-:W-:Y:S02]  /*5210*/  SHF.R.U32.HI R36, RZ, 0x8, R15 ;  /* 0x00000008ff247819 */ /* 0x000fe4000001160f */
        /* <DEDUP_REMOVED lines=126> */
.L_x_2887:
        /* <DEDUP_REMOVED lines=90> */
.L_x_2888:
        /* <DEDUP_REMOVED lines=9> */
[-C--:B------:R-:W-:Y:S01]  /*6030*/  FFMA.FTZ R12, R12, R38.reuse, RZ ;  /* 0x000000260c0c7223 */ /* 0x080fe200000100ff */
[--C-:B------:R-:W-:Y:S02]  /*6040*/  HADD2.F32 R21, -RZ, R11.reuse.H0_H0 ;  /* 0x2000000bff157230 */ /* 0x100fe40000004100 */
[----:B------:R-:W-:Y:S02]  /*6050*/  HADD2.F32 R20, -RZ, R11.H1_H1 ;  /* 0x3000000bff147230 */ /* 0x000fe40000004100 */
[----:B------:R-:W-:Y:S01]  /*6060*/  FFMA.FTZ R10, R10, R38, RZ ;  /* 0x000000260a0a7223 */ /* 0x000fe200000100ff */
[----:B------:R-:W-:Y:S02]  /*6070*/  HADD2.F32 R37, -RZ, R37.H1_H1 ;  /* 0x30000025ff257230 */ /* 0x000fe40000004100 */
[--C-:B------:R-:W-:Y:S02]  /*6080*/  HADD2.F32 R11, -RZ, R31.reuse.H0_H0 ;  /* 0x2000001fff0b7230 */ /* 0x100fe40000004100 */
[----:B------:R-:W-:-:S02]  /*6090*/  HADD2.F32 R31, -RZ, R31.H1_H1 ;  /* 0x3000001fff1f7230 */ /* 0x000fc40000004100 */
        /* <DEDUP_REMOVED lines=71> */
.L_x_2877:
[----:B------:R-:W0:Y:S01]  /*6510*/  LDC R11, c[0x0][0x23c] ;  /* 0x00008f00ff0b7b82 */ /* 0x000e220000000800 */
[----:B------:R-:W-:Y:S01]  /*6520*/  IADD3 R54, R54, 0x20, RZ ;  /* 0x0000002036367810 */ /* 0x000fe20007ffe0ff */
[----:B------:R-:W-:-:S03]  /*6530*/  UIADD3 UR4, UR4, 0x40, URZ ;  /* 0x0000004004047890 */ /* 0x000fc6000fffe03f */
[C---:B------:R-:W-:Y:S02]  /*6540*/  ISETP.GE.AND P2, PT, R54.reuse, UR5, PT ;  /* 0x0000000536007c0c */ /* 0x040fe4000bf46270 */
[----:B------:R-:W-:Y:S01]  /*6550*/  ISETP.LT.AND P3, PT, R54, R55, PT ;  /* 0x000000373600720c */ /* 0x000fe20003f61270 */
[----:B0-----:R-:W-:-:S05]  /*6560*/  IMAD.WIDE R60, R11, 0x10, R60 ;  /* 0x000000100b3c7825 */ /* 0x001fca00078e023c */
[----:B------:R-:W-:-:S07]  /*6570*/  MOV R59, R61 ;  /* 0x0000003d003b7202 */ /* 0x000fce0000000f00 */
[----:B------:R-:W-:Y:S05]  /*6580*/  @!P2 BRA P3, `(.L_x_2889) ;  /* 0xffffffac00e8a947 */ /* 0x000fea000183ffff */
.L_x_2876:
[----:B------:R-:W-:Y:S01]  /*6590*/  ISETP.GE.AND P0, PT, R54, R55, PT ;  /* 0x000000373600720c */ /* 0x000fe20003f06270 */
[----:B------:R-:W-:-:S03]  /*65a0*/  ULDC UR5, c[0x0][0x26c] ;  /* 0x00009b0000057ab9 */ /* 0x000fc60000000800 */
[----:B------:R-:W-:-:S13]  /*65b0*/  ISETP.GE.OR P0, PT, R54, UR5, P0 ;  /* 0x0000000536007c0c */ /* 0x000fda0008706670 */
[----:B------:R-:W-:Y:S05]  /*65c0*/  @P0 BRA `(.L_x_2890) ;  /* 0x0000001000240947 */ /* 0x000fea0003800000 */
[----:B------:R-:W0:Y:S01]  /*65d0*/  S2R R10, SR_CTAID.Y ;  /* 0x00000000000a7919 */ /* 0x000e220000002600 */
[----:B------:R-:W0:Y:S01]  /*65e0*/  LDC R13, c[0x0][0x238] ;  /* 0x00008e00ff0d7b82 */ /* 0x000e220000000800 */
[----:B------:R-:W-:Y:S01]  /*65f0*/  PRMT R12, R2, 0x9910, RZ ;  /* 0x00009910020c7816 */ /* 0x000fe200000000ff */
[----:B------:R-:W-:Y:S01]  /*6600*/  ULDC UR5, c[0x0][0x26c] ;  /* 0x00009b0000057ab9 */ /* 0x000fe20000000800 */
[----:B------:R-:W-:Y:S02]  /*6610*/  SHF.R.S32.HI R58, RZ, 0x1f, R11 ;  /* 0x0000001fff3a7819 */ /* 0x000fe4000001140b */
[----:B------:R-:W-:Y:S02]  /*6620*/  ISETP.NE.AND P0, PT, R12, RZ, PT ;  /* 0x000000ff0c00720c */ /* 0x000fe40003f05270 */
[C---:B------:R-:W-:Y:S02]  /*6630*/  SHF.L.U32 R57, R11.reuse, 0x2, RZ ;  /* 0x000000020b397819 */ /* 0x040fe400000006ff */
[----:B------:R-:W-:Y:S01]  /*6640*/  SHF.L.U64.HI R58, R11, 0x2, R58 ;  /* 0x000000020b3a7819 */ /* 0x000fe2000001023a */
[----:B0-----:R-:W-:-:S05]  /*6650*/  IMAD R10, R10, -0x3, R13 ;  /* 0xfffffffd0a0a7824 */ /* 0x001fca00078e020d */
[----:B------:R-:W-:-:S13]  /*6660*/  ISETP.LT.OR P0, PT, R10, 0x3, !P0 ;  /* 0x000000030a00780c */ /* 0x000fda0004701670 */
.L_x_2894:
[----:B------:R-:W-:Y:S05]  /*6670*/  @!P1 BRA `(.L_x_2891) ;  /* 0x0000000c00dc9947 */ /* 0x000fea0003800000 */
[----:B------:R-:W-:-:S05]  /*6680*/  MOV R61, R59 ;  /* 0x0000003b003d7202 */ /* 0x000fca0000000f00 */
[----:B------:R-:W2:Y:S01]  /*6690*/  LDG.E.128.CONSTANT R12, desc[UR6][R60.64] ;  /* 0x000000063c0c7981 */ /* 0x000ea2000c1e9d00 */
[----:B------:R-:W-:Y:S01]  /*66a0*/  PRMT R10, R3, 0x9910, RZ ;  /* 0x00009910030a7816 */ /* 0x000fe200000000ff */
[----:B------:R-:W-:Y:S01]  /*66b0*/  HFMA2.MMA R25, -RZ, RZ, 0, 0.25 ;  /* 0x00003400ff197435 */ /* 0x000fe200000001ff */
[----:B------:R-:W-:Y:S01]  /*66c0*/  MOV R33, 0x2c00 ;  /* 0x00002c0000217802 */ /* 0x000fe20000000f00 */
[----:B------:R-:W-:Y:S01]  /*66d0*/  HFMA2.MMA R41, -RZ, RZ, 0, 0.015625 ;  /* 0x00002400ff297435 */ /* 0x000fe200000001ff */
[----:B------:R-:W-:Y:S02]  /*66e0*/  ISETP.NE.AND P2, PT, R10, RZ, PT ;  /* 0x000000ff0a00720c */ /* 0x000fe40003f45270 */
[----:B------:R-:W-:Y:S02]  /*66f0*/  ISETP.GE.AND P3, PT, R56, 0x2, PT ;  /* 0x000000023800780c */ /* 0x000fe40003f66270 */
[----:B--2---:R-:W-:Y:S02]  /*6700*/  LOP3.LUT R11, R13, 0xc000c, RZ, 0xc0, !PT ;  /* 0x000c000c0d0b7812 */ /* 0x004fe400078ec0ff */
[----:B------:R-:W-:-:S02]  /*6710*/  SHF.R.U32.HI R17, RZ, 0x8, R13 ;  /* 0x00000008ff117819 */ /* 0x000fc4000001160d */
[C---:B------:R-:W-:Y:S02]  /*6720*/  LOP3.LUT R27, R13.reuse, 0x300030, RZ, 0xc0, !PT ;  /* 0x003000300d1b7812 */ /* 0x040fe400078ec0ff */
[C---:B------:R-:W-:Y:S02]  /*6730*/  LOP3.LUT R34, R13.reuse, 0xc000c0, RZ, 0xc0, !PT ;  /* 0x00c000c00d227812 */ /* 0x040fe400078ec0ff */
[----:B------:R-:W-:Y:S02]  /*6740*/  LOP3.LUT R19, R13, 0x30003, RZ, 0xc0, !PT ;  /* 0x000300030d137812 */ /* 0x000fe400078ec0ff */
[----:B------:R-:W-:Y:S02]  /*6750*/  LOP3.LUT R13, R14, 0xc000c, RZ, 0xc0, !PT ;  /* 0x000c000c0e0d7812 */ /* 0x000fe400078ec0ff */
[----:B------:R-:W-:Y:S02]  /*6760*/  SHF.R.U32.HI R16, RZ, 0x8, R12 ;  /* 0x00000008ff107819 */ /* 0x000fe4000001160c */
        /* <DEDUP_REMOVED lines=9> */
[----:B------:R-:W-:Y:S02]  /*6800*/  LOP3.LUT R28, R13, 0x64006400, RZ, 0xfc, !PT ;  /* 0x640064000d1c7812 */ /* 0x000fe400078efcff */
[C---:B------:R-:W-:Y:S02]  /*6810*/  LOP3.LUT R14, R15.reuse, 0xc000c, RZ, 0xc0, !PT ;  /* 0x000c000c0f0e7812 */ /* 0x040fe400078ec0ff */
        /* <DEDUP_REMOVED lines=127> */
.L_x_2892:
        /* <DEDUP_REMOVED lines=48> */
.L_x_2893:
        /* <DEDUP_REMOVED lines=46> */
.L_x_2891:
[----:B------:R-:W-:Y:S01]  /*75f0*/  IADD3 R54, R54, 0x10, RZ ;  /* 0x0000001036367810 */ /* 0x000fe20007ffe0ff */
[----:B------:R-:W-:Y:S01]  /*7600*/  UIADD3 UR4, UR4, 0x20, URZ ;  /* 0x0000002004047890 */ /* 0x000fe2000fffe03f */
[----:B------:R-:W-:Y:S02]  /*7610*/  IADD3 R60, P3, R60, R57, RZ ;  /* 0x000000393c3c7210 */ /* 0x000fe40007f7e0ff */
[C---:B------:R-:W-:Y:S02]  /*7620*/  ISETP.GE.AND P2, PT, R54.reuse, UR5, PT ;  /* 0x0000000536007c0c */ /* 0x040fe4000bf46270 */
[----:B------:R-:W-:Y:S02]  /*7630*/  ISETP.LT.AND P4, PT, R54, R55, PT ;  /* 0x000000373600720c */ /* 0x000fe40003f81270 */
[----:B------:R-:W-:-:S11]  /*7640*/  IADD3.X R59, R59, R58, RZ, P3, !PT ;  /* 0x0000003a3b3b7210 */ /* 0x000fd60001ffe4ff */
[----:B------:R-:W-:Y:S05]  /*7650*/  @!P2 BRA P4, `(.L_x_2894) ;  /* 0xfffffff00004a947 */ /* 0x000fea000203ffff */
.L_x_2890:
        /* <DEDUP_REMOVED lines=20> */
.L_x_2898:
[----:B------:R-:W0:Y:S02]  /*77a0*/  LDS R16, [R4] ;  /* 0x0000000004107984 */ /* 0x000e240000000800 */
[----:B0-----:R-:W-:-:S06]  /*77b0*/  HADD2 R17, R16, R19 ;  /* 0x0000001310117230 */ /* 0x001fcc0000000000 */
[----:B------:R-:W0:Y:S02]  /*77c0*/  ATOMS.CAST.SPIN R17, [R4], R16, R17 ;  /* 0x000000100411738d */ /* 0x000e240001800011 */
[----:B0-----:R-:W-:-:S13]  /*77d0*/  ISETP.EQ.U32.AND P0, PT, R17, 0x1, PT ;  /* 0x000000011100780c */ /* 0x001fda0003f02070 */
[----:B------:R-:W-:Y:S05]  /*77e0*/  @!P0 BRA `(.L_x_2898) ;  /* 0xfffffffc00ec8947 */ /* 0x000fea000383ffff */
[----:B------:R-:W-:Y:S05]  /*77f0*/  BRA `(.L_x_2896) ;  /* 0x00000000000c7947 */ /* 0x000fea0003800000 */
.L_x_2897:
[----:B------:R-:W2:Y:S02]  /*7800*/  LD.E R3, desc[UR6][R12.64] ;  /* 0x000000060c037980 */ /* 0x000ea4000c101900 */
[----:B--2---:R-:W-:-:S05]  /*7810*/  IADD3 R3, R19, R3, RZ ;  /* 0x0000000313037210 */ /* 0x004fca0007ffe0ff */
[----:B------:R0:W-:Y:S02]  /*7820*/  ST.E desc[UR6][R12.64], R3 ;  /* 0x000000030c007985 */ /* 0x0001e4000c101906 */
.L_x_2896:
[----:B------:R-:W-:Y:S05]  /*7830*/  BSYNC B0 ;  /* 0x0000000000007941 */ /* 0x000fea0003800000 */
.L_x_2895:
[----:B------:R1:W-:Y:S01]  /*7840*/  ATOM.E.ADD.F16x2.RN.STRONG.GPU P0, RZ, desc[UR6][R12.64+0x4], R21 ;  /* 0x000004150cff79a2 */ /* 0x0003e2000810e1c6 */
[----:B------:R-:W-:Y:S04]  /*7850*/  BSSY B0, `(.L_x_2899) ;  /* 0x000000e000007945 */ /* 0x000fe80003800000 */
[----:B-1----:R-:W-:Y:S05]  /*7860*/  @P0 BRA `(.L_x_2900) ;  /* 0x0000000000300947 */ /* 0x002fea0003800000 */
[----:B------:R-:W1:Y:S02]  /*7870*/  QSPC.E.S P0, RZ, [R12+0x4] ;  /* 0x000004000cff73aa */ /* 0x000e640000000500 */
[----:B-1----:R-:W-:Y:S05]  /*7880*/  @!P0 BRA `(.L_x_2901) ;  /* 0x00000000001c8947 */ /* 0x002fea0003800000 */
[----:B0-----:R-:W-:-:S07]  /*7890*/  MOV R12, R12 ;  /* 0x0000000c000c7202 */ /* 0x001fce0000000f00 */
.L_x_2902:
[----:B------:R-:W0:Y:S02]  /*78a0*/  LDS R4, [R12+0x4] ;  /* 0x000004000c047984 */ /* 0x000e240000000800 */
[----:B0-----:R-:W-:-:S10]  /*78b0*/  HFMA2.MMA R5, R4, 1, 1, R21 ;  /* 0x3c003c0004057835 */ /* 0x001fd40000000015 */
[----:B------:R-:W0:Y:S02]  /*78c0*/  ATOMS.CAST.SPIN R5, [R12+0x4], R4, R5 ;  /* 0x000004040c05738d */ /* 0x000e240001800005 */
[----:B0-----:R-:W-:-:S13]  /*78d0*/  ISETP.EQ.U32.AND P0, PT, R5, 0x1, PT ;  /* 0x000000010500780c */ /* 0x001fda0003f02070 */
[----:B------:R-:W-:Y:S05]  /*78e0*/  @!P0 BRA `(.L_x_2902) ;  /* 0xfffffffc00ec8947 */ /* 0x000fea000383ffff */
[----:B------:R-:W-:Y:S05]  /*78f0*/  BRA `(.L_x_2900) ;  /* 0x00000000000c7947 */ /* 0x000fea0003800000 */
.L_x_2901:
[----:B0-----:R-:W2:Y:S02]  /*7900*/  LD.E R3, desc[UR6][R12.64+0x4] ;  /* 0x000004060c037980 */ /* 0x001ea4000c101900 */
[----:B--2---:R-:W-:-:S05]  /*7910*/  IADD3 R3, R21, R3, RZ ;  /* 0x0000000315037210 */ /* 0x004fca0007ffe0ff */
[----:B------:R1:W-:Y:S02]  /*7920*/  ST.E desc[UR6][R12.64+0x4], R3 ;  /* 0x000004030c007985 */ /* 0x0003e4000c101906 */
.L_x_2900:
[----:B------:R-:W-:Y:S05]  /*7930*/  BSYNC B0 ;  /* 0x0000000000007941 */ /* 0x000fea0003800000 */
.L_x_2899:
        /* <DEDUP_REMOVED lines=13> */
.L_x_2906:
[----:B------:R-:W0:Y:S02]  /*7a10*/  LDS R12, [R6] ;  /* 0x00000000060c7984 */ /* 0x000e240000000800 */
[----:B0-----:R-:W-:-:S06]  /*7a20*/  HADD2 R13, R12, R3 ;  /* 0x000000030c0d7230 */ /* 0x001fcc0000000000 */
[----:B------:R-:W0:Y:S02]  /*7a30*/  ATOMS.CAST.SPIN R13, [R6], R12, R13 ;  /* 0x0000000c060d738d */ /* 0x000e24000180000d */
[----:B0-----:R-:W-:-:S13]  /*7a40*/  ISETP.EQ.U32.AND P0, PT, R13, 0x1, PT ;  /* 0x000000010d00780c */ /* 0x001fda0003f02070 */
[----:B------:R-:W-:Y:S05]  /*7a50*/  @!P0 BRA `(.L_x_2906) ;  /* 0xfffffffc00ec8947 */ /* 0x000fea000383ffff */
[----:B------:R-:W-:Y:S05]  /*7a60*/  BRA `(.L_x_2904) ;  /* 0x00000000000c7947 */ /* 0x000fea0003800000 */
.L_x_2905:
[----:B------:R-:W2:Y:S02]  /*7a70*/  LD.E R0, desc[UR6][R4.64] ;  /* 0x0000000604007980 */ /* 0x000ea4000c101900 */
[----:B--2---:R-:W-:-:S05]  /*7a80*/  IADD3 R3, R3, R0, RZ ;  /* 0x0000000003037210 */ /* 0x004fca0007ffe0ff */
[----:B------:R0:W-:Y:S02]  /*7a90*/  ST.E desc[UR6][R4.64], R3 ;  /* 0x0000000304007985 */ /* 0x0001e4000c101906 */
.L_x_2904:
[----:B------:R-:W-:Y:S05]  /*7aa0*/  BSYNC B0 ;  /* 0x0000000000007941 */ /* 0x000fea0003800000 */
.L_x_2903:
[----:B------:R1:W-:Y:S01]  /*7ab0*/  ATOM.E.ADD.F16x2.RN.STRONG.GPU P0, RZ, desc[UR6][R4.64+0x4], R17 ;  /* 0x0000041104ff79a2 */ /* 0x0003e2000810e1c6 */
[----:B------:R-:W-:Y:S04]  /*7ac0*/  BSSY B0, `(.L_x_2907) ;  /* 0x000000e000007945 */ /* 0x000fe80003800000 */
[----:B-1----:R-:W-:Y:S05]  /*7ad0*/  @P0 BRA `(.L_x_2908) ;  /* 0x0000000000300947 */ /* 0x002fea0003800000 */
[----:B------:R-:W1:Y:S02]  /*7ae0*/  QSPC.E.S P0, RZ, [R4+0x4] ;  /* 0x0000040004ff73aa */ /* 0x000e640000000500 */
[----:B-1----:R-:W-:Y:S05]  /*7af0*/  @!P0 BRA `(.L_x_2909) ;  /* 0x00000000001c8947 */ /* 0x002fea0003800000 */
[----:B0-----:R-:W-:-:S07]  /*7b00*/  MOV R4, R4 ;  /* 0x0000000400047202 */ /* 0x001fce0000000f00 */
.L_x_2910:
[----:B------:R-:W0:Y:S02]  /*7b10*/  LDS R6, [R4+0x4] ;  /* 0x0000040004067984 */ /* 0x000e240000000800 */
[----:B0-----:R-:W-:-:S10]  /*7b20*/  HFMA2.MMA R7, R6, 1, 1, R17 ;  /* 0x3c003c0006077835 */ /* 0x001fd40000000011 */
[----:B------:R-:W0:Y:S02]  /*7b30*/  ATOMS.CAST.SPIN R7, [R4+0x4], R6, R7 ;  /* 0x000004060407738d */ /* 0x000e240001800007 */
[----:B0-----:R-:W-:-:S13]  /*7b40*/  ISETP.EQ.U32.AND P0, PT, R7, 0x1, PT ;  /* 0x000000010700780c */ /* 0x001fda0003f02070 */
[----:B------:R-:W-:Y:S05]  /*7b50*/  @!P0 BRA `(.L_x_2910) ;  /* 0xfffffffc00ec8947 */ /* 0x000fea000383ffff */
[----:B------:R-:W-:Y:S05]  /*7b60*/  BRA `(.L_x_2908) ;  /* 0x00000000000c7947 */ /* 0x000fea0003800000 */
.L_x_2909:
[----:B------:R-:W0:Y:S02]  /*7b70*/  LD.E R0, desc[UR6][R4.64+0x4] ;  /* 0x0000040604007980 */ /* 0x000e24000c101900 */
[----:B0-----:R-:W-:-:S05]  /*7b80*/  IADD3 R3, R17, R0, RZ ;  /* 0x0000000011037210 */ /* 0x001fca0007ffe0ff */
[----:B------:R1:W-:Y:S02]  /*7b90*/  ST.E desc[UR6][R4.64+0x4], R3 ;  /* 0x0000040304007985 */ /* 0x0003e4000c101906 */
.L_x_2908:
[----:B------:R-:W-:Y:S05]  /*7ba0*/  BSYNC B0 ;  /* 0x0000000000007941 */ /* 0x000fea0003800000 */
.L_x_2907:
        /* <DEDUP_REMOVED lines=13> */
.L_x_2914:
[----:B01----:R-:W0:Y:S02]  /*7c80*/  LDS R4, [R2] ;  /* 0x0000000002047984 */ /* 0x003e240000000800 */
[----:B0-----:R-:W-:-:S06]  /*7c90*/  HADD2 R5, R4, R7 ;  /* 0x0000000704057230 */ /* 0x001fcc0000000000 */
[----:B------:R-:W0:Y:S02]  /*7ca0*/  ATOMS.CAST.SPIN R5, [R2], R4, R5 ;  /* 0x000000040205738d */ /* 0x000e240001800005 */
[----:B0-----:R-:W-:-:S13]  /*7cb0*/  ISETP.EQ.U32.AND P0, PT, R5, 0x1, PT ;  /* 0x000000010500780c */ /* 0x001fda0003f02070 */
[----:B------:R-:W-:Y:S05]  /*7cc0*/  @!P0 BRA `(.L_x_2914) ;  /* 0xfffffffc00ec8947 */ /* 0x000fea000383ffff */
[----:B------:R-:W-:Y:S05]  /*7cd0*/  BRA `(.L_x_2912) ;  /* 0x00000000000c7947 */ /* 0x000fea0003800000 */
.L_x_2913:
[----:B------:R-:W0:Y:S02]  /*7ce0*/  LD.E R0, desc[UR6][R10.64] ;  /* 0x000000060a007980 */ /* 0x000e24000c101900 */
[----:B01----:R-:W-:-:S05]  /*7cf0*/  IADD3 R3, R7, R0, RZ ;  /* 0x0000000007037210 */ /* 0x003fca0007ffe0ff */
[----:B------:R2:W-:Y:S02]  /*7d00*/  ST.E desc[UR6][R10.64], R3 ;  /* 0x000000030a007985 */ /* 0x0005e4000c101906 */
.L_x_2912:
[----:B------:R-:W-:Y:S05]  /*7d10*/  BSYNC B0 ;  /* 0x0000000000007941 */ /* 0x000fea0003800000 */
.L_x_2911:
[----:B------:R3:W-:Y:S02]  /*7d20*/  ATOM.E.ADD.F16x2.RN.STRONG.GPU P0, RZ, desc[UR6][R10.64+0x4], R9 ;  /* 0x000004090aff79a2 */ /* 0x0007e4000810e1c6 */
[----:B---3--:R-:W-:Y:S05]  /*7d30*/  @P0 EXIT ;  /* 0x000000000000094d */ /* 0x008fea0003800000 */
[----:B------:R-:W3:Y:S02]  /*7d40*/  QSPC.E.S P0, RZ, [R10+0x4] ;  /* 0x000004000aff73aa */ /* 0x000ee40000000500 */
[----:B---3--:R-:W-:Y:S05]  /*7d50*/  @!P0 BRA `(.L_x_2915) ;  /* 0x00000000001c8947 */ /* 0x008fea0003800000 */
[----:B--2---:R-:W-:-:S07]  /*7d60*/  MOV R10, R10 ;  /* 0x0000000a000a7202 */ /* 0x004fce0000000f00 */
.L_x_2916:
[----:B------:R-:W0:Y:S02]  /*7d70*/  LDS R2, [R10+0x4] ;  /* 0x000004000a027984 */ /* 0x000e240000000800 */
[----:B01----:R-:W-:-:S10]  /*7d80*/  HFMA2.MMA R3, R2, 1, 1, R9 ;  /* 0x3c003c0002037835 */ /* 0x003fd40000000009 */
[----:B------:R-:W0:Y:S02]  /*7d90*/  ATOMS.CAST.SPIN R3, [R10+0x4], R2, R3 ;  /* 0x000004020a03738d */ /* 0x000e240001800003 */
[----:B0-----:R-:W-:-:S13]  /*7da0*/  ISETP.EQ.U32.AND P0, PT, R3, 0x1, PT ;  /* 0x000000010300780c */ /* 0x001fda0003f02070 */
[----:B------:R-:W-:Y:S05]  /*7db0*/  @!P0 BRA `(.L_x_2916) ;  /* 0xfffffffc00ec8947 */ /* 0x000fea000383ffff */
[----:B------:R-:W-:Y:S05]  /*7dc0*/  EXIT ;  /* 0x000000000000794d */ /* 0x000fea0003800000 */
.L_x_2915:
[----:B------:R-:W0:Y:S02]  /*7dd0*/  LD.E R0, desc[UR6][R10.64+0x4] ;  /* 0x000004060a007980 */ /* 0x000e24000c101900 */
[----:B012---:R-:W-:-:S05]  /*7de0*/  IADD3 R3, R9, R0, RZ ;  /* 0x0000000009037210 */ /* 0x007fca0007ffe0ff */
[----:B------:R-:W-:Y:S01]  /*7df0*/  ST.E desc[UR6][R10.64+0x4], R3 ;  /* 0x000004030a007985 */ /* 0x000fe2000c101906 */
[----:B------:R-:W-:Y:S05]  /*7e00*/  EXIT ;  /* 0x000000000000794d */ /* 0x000fea0003800000 */
.L_x_2917:
        /* <DEDUP_REMOVED lines=15> */
.L_x_5220:


//--------------------- .text._Z23gemm_half_q_half_kernelILi3ELi172ELb1ELb1ELi32EEvPK6__halfPKjS4_S2_PS0_iiiiPKtS7_iiiiiibS2_i --------------------------
	.section	.text._Z23gemm_half_q_half_kernelILi3ELi172ELb1ELb1ELi32EEvPK6__halfPKjS4_S2_PS0_iiiiPKtS7_iiiiiibS2_i,"ax",@progbits
	.align	128
        .global         _Z23gemm_half_q_half_kernelILi3ELi172ELb1ELb1ELi32EEvPK6__halfPKjS4_S2_PS0_iiiiPKtS7_iiiiiibS2_i
        .type           _Z23gemm_half_q_half_kernelILi3ELi172ELb1ELb1ELi32EEvPK6__halfPKjS4_S2_PS0_iiiiPKtS7_iiiiiibS2_i,@function
        .size           _Z23gemm_half_q_half_kernelILi3ELi172ELb1ELb1ELi32EEvPK6__halfPKjS4_S2_PS0_iiiiPKtS7_iiiiiibS2_i,(.L_x_5221 - _Z23gemm_half_q_half_kernelILi3ELi172ELb1ELb1ELi32EEvPK6__halfPKjS4_S2_PS0_iiiiPKtS7_iiiiiibS2_i)
        .other          _Z23gemm_half_q_half_kernelILi3ELi172ELb1ELb1ELi32EEvPK6__halfPKjS4_S2_PS0_iiiiPKtS7_iiiiiibS2_i,@"STO_CUDA_ENTRY STV_DEFAULT"
_Z23gemm_half_q_half_kernelILi3ELi172ELb1ELb1ELi32EEvPK6__halfPKjS4_S2_PS0_iiiiPKtS7_iiiiiibS2_i:
.text._Z23gemm_half_q_half_kernelILi3ELi172ELb1ELb1ELi32EEvPK6__halfPKjS4_S2_PS0_iiiiPKtS7_iiiiiibS2_i:
        /* <DEDUP_REMOVED lines=36> */
.L_x_2918:
        /* <DEDUP_REMOVED lines=29> */
.L_x_2923:
        /* <DEDUP_REMOVED lines=37> */
.L_x_2922:
        /* <DEDUP_REMOVED lines=24> */
.L_x_2924:
        /* <DEDUP_REMOVED lines=14> */
.L_x_2921:
        /* <DEDUP_REMOVED lines=10> */
.L_x_2926:
        /* <DEDUP_REMOVED lines=37> */
.L_x_2925:
        /* <DEDUP_REMOVED lines=24> */
.L_x_2927:
        /* <DEDUP_REMOVED lines=13> */
.L_x_2920:
[----:B------:R-:W-:Y:S05]  /*0e00*/  BSYNC B0 ;  /* 0x0000000000007941 */ /* 0x000fea0003800000 */
.L_x_2919:
        /* <DEDUP_REMOVED lines=17> */
.L_x_2930:
[----:B------:R-:W-:Y:S01]  /*0f20*/  IMAD R4, R2, 0x3, R3 ;  /* 0x0000000302047824 */ /* 0x000fe200078e0203 */
[----:B------:R-:W-:-:S03]  /*0f30*/  IADD3 R3, R3, 0x4, RZ ;  /* 0x0000000403037810 */ /* 0x000fc60007ffe0ff */
[CCC-:B0-2---:R-:W-:Y:S01]  /*0f40*/  IMAD R7, R4.reuse, R23.reuse, R0.reuse ;  /* 0x0000001704077224 */ /* 0x1c5fe200078e0200 */
[C---:B------:R-:W-:Y:S02]  /*0f50*/  IADD3 R6, R4.reuse, 0x1, RZ ;  /* 0x0000000104067810 */ /* 0x040fe40007ffe0ff */
[C---:B------:R-:W-:Y:S02]  /*0f60*/  IADD3 R13, R4.reuse, 0x2, RZ ;  /* 0x00000002040d7810 */ /* 0x040fe40007ffe0ff */
[----:B------:R-:W-:Y:S01]  /*0f70*/  IADD3 R14, R4, 0x3, RZ ;  /* 0x00000003040e7810 */ /* 0x000fe20007ffe0ff */
[-CC-:B------:R-:W-:Y:S01]  /*0f80*/  IMAD R15, R6, R23.reuse, R0.reuse ;  /* 0x00000017060f7224 */ /* 0x180fe200078e0200 */
[----:B------:R-:W-:Y:S01]  /*0f90*/  ISETP.GE.AND P2, PT, R3, R22, PT ;  /* 0x000000160300720c */ /* 0x000fe20003f46270 */
[-CC-:B------:R-:W-:Y:S02]  /*0fa0*/  IMAD R13, R13, R23.reuse, R0.reuse ;  /* 0x000000170d0d7224 */ /* 0x180fe400078e0200 */
[----:B------:R-:W-:-:S02]  /*0fb0*/  IMAD R19, R14, R23, R0 ;  /* 0x000000170e137224 */ /* 0x000fc400078e0200 */
        /* <DEDUP_REMOVED lines=9> */
.L_x_2929:
[----:B------:R-:W-:-:S04]  /*1050*/  IADD3 R4, R10, -R3, RZ ;  /* 0x800000030a047210 */ /* 0x000fc80007ffe0ff */
[----:B------:R-:W-:-:S13]  /*1060*/  ISETP.GT.AND P2, PT, R4, 0x1, PT ;  /* 0x000000010400780c */ /* 0x000fda0003f44270 */
[----:B------:R-:W-:Y:S05]  /*1070*/  @!P2 BRA `(.L_x_2931) ;  /* 0x00000000002ca947 */ /* 0x000fea0003800000 */
[----:B0-2---:R-:W0:Y:S01]  /*1080*/  LDC.64 R14, c[0x0][0x230] ;  /* 0x00008c00ff0e7b82 */ /* 0x005e220000000a00 */
        /* <DEDUP_REMOVED lines=10> */
.L_x_2931:
[----:B------:R-:W-:-:S13]  /*1130*/  ISETP.LT.OR P0, PT, R3, R10, P0 ;  /* 0x0000000a0300720c */ /* 0x000fda0000701670 */
[----:B012---:R-:W0:Y:S01]  /*1140*/  @P0 LDC.64 R6, c[0x0][0x230] ;  /* 0x00008c00ff060b82 */ /* 0x007e220000000a00 */
[----:B------:R-:W-:-:S04]  /*1150*/  @P0 IMAD R2, R2, 0x3, R3 ;  /* 0x0000000302020824 */ /* 0x000fc800078e0203 */
[----:B------:R-:W-:-:S04]  /*1160*/  @P0 IMAD R3, R2, R23, R0 ;  /* 0x0000001702030224 */ /* 0x000fc800078e0200 */
[----:B0-----:R-:W-:-:S05]  /*1170*/  @P0 IMAD.WIDE R2, R3, 0x2, R6 ;  /* 0x0000000203020825 */ /* 0x001fca00078e0206 */
[----:B------:R1:W-:Y:S02]  /*1180*/  @P0 STG.E.64 desc[UR6][R2.64], RZ ;  /* 0x000000ff02000986 */ /* 0x0003e4000c101b06 */
.L_x_2928:
[----:B------:R-:W2:Y:S08]  /*1190*/  LDC R31, c[0x0][0x25c] ;  /* 0x00009700ff1f7b82 */ /* 0x000eb00000000800 */
[----:B------:R-:W-:Y:S01]  /*11a0*/  BAR.SYNC.DEFER_BLOCKING 0x0 ;  /* 0x0000000000007b1d */ /* 0x000fe20000010000 */
[----:B------:R-:W-:-:S05]  /*11b0*/  ISETP.GE.AND P0, PT, R11, R12, PT ;  /* 0x0000000c0b00720c */ /* 0x000fca0003f06270 */
[----:B------:R-:W-:Y:S02]  /*11c0*/  ULDC UR8, c[0x0][0x258] ;  /* 0x0000960000087ab9 */ /* 0x000fe40000000800 */
[----:B-----5:R-:W3:Y:S01]  /*11d0*/  LDC R32, c[0x0][0x264] ;  /* 0x00009900ff207b82 */ /* 0x020ee20000000800 */
        /* <DEDUP_REMOVED lines=8> */
[----:B------:R-:W2:Y:S01]  /*1260*/  LDC.64 R18, c[0x0][0x248] ;  /* 0x00009200ff127b82 */ /* 0x000ea20000000a00 */
[----:B-1----:R-:W-:-:S07]  /*1270*/  SHF.L.U32 R3, R25, 0x6, RZ ;  /* 0x0000000619037819 */ /* 0x002fce00000006ff */
[----:B------:R-:W1:Y:S01]  /*1280*/  LDC.64 R20, c[0x0][0x220] ;  /* 0x00008800ff147b82 */ /* 0x000e620000000a00 */
[----:B--2---:R-:W-:-:S05]  /*1290*/  IMAD.WIDE R2, R3, 0x2, R18 ;  /* 0x0000000203027825 */ /* 0x004fca00078e0212 */
[----:B------:R2:W5:Y:S01]  /*12a0*/  LDG.E.U16.CONSTANT R4, desc[UR6][R2.64] ;  /* 0x0000000602047981 */ /* 0x000562000c1e9500 */
[----:B0-----:R-:W-:Y:S01]  /*12b0*/  SHF.R.S32.HI R7, RZ, 0x1f, R0 ;  /* 0x0000001fff077819 */ /* 0x001fe20000011400 */
[----:B------:R-:W-:Y:S01]  /*12c0*/  UMOV UR4, URZ ;  /* 0x0000003f00047c82 */ /* 0x000fe20008000000 */
[----:B------:R-:W-:Y:S02]  /*12d0*/  SHF.L.U32 R6, R0, 0x2, RZ ;  /* 0x0000000200067819 */ /* 0x000fe400000006ff */
[----:B------:R-:W-:Y:S02]  /*12e0*/  LEA.HI R7, R7, R0, RZ, 0x3 ;  /* 0x0000000007077211 */ /* 0x000fe400078f18ff */
[----:B------:R-:W-:Y:S02]  /*12f0*/  MOV R27, R11 ;  /* 0x0000000b001b7202 */ /* 0x000fe40000000f00 */
[----:B------:R-:W-:Y:S02]  /*1300*/  LOP3.LUT R17, R6, 0x10, RZ, 0xc0, !PT ;  /* 0x0000001006117812 */ /* 0x000fe400078ec0ff */
[----:B-12---:R-:W-:-:S07]  /*1310*/  SHF.R.S32.HI R22, RZ, 0x3, R7 ;  /* 0x00000003ff167819 */ /* 0x006fce0000011407 */
.L_x_2933:
        /* <DEDUP_REMOVED lines=10> */
[----:B------:R-:W4:Y:S01]  /*13c0*/  LDG.E.U16.CONSTANT R14, desc[UR6][R14.64] ;  /* 0x000000060e0e7981 */ /* 0x000f22000c1e9500 */
[----:B0-----:R-:W-:-:S06]  /*13d0*/  IMAD.WIDE R6, R13, 0x2, R6 ;  /* 0x000000020d067825 */ /* 0x001fcc00078e0206 */
[----:B------:R0:W3:Y:S01]  /*13e0*/  LDG.E.U16.CONSTANT R6, desc[UR6][R6.64] ;  /* 0x0000000606067981 */ /* 0x0000e2000c1e9500 */
        /* <DEDUP_REMOVED lines=20> */
[----:B0-----:R-:W0:Y:S01]  /*1530*/  I2F.F16 R7, R26 ;  /* 0x0000001a00077306 */ /* 0x001e220000200c00 */
[----:B---3--:R-:W-:-:S07]  /*1540*/  HMUL2 R13, R3.H0_H0, R6.H0_H0 ;  /* 0x20000006030d7232 */ /* 0x008fce0000000800 */
[----:B------:R-:W1:Y:S01]  /*1550*/  I2F.F16 R15, R2 ;  /* 0x00000002000f7306 */ /* 0x000e620000200c00 */
[----:B0-----:R-:W-:-:S07]  /*1560*/  HMUL2 R14, R7.H0_H0, R6.H0_H0 ;  /* 0x20000006070e7232 */ /* 0x001fce0000000800 */
[----:B------:R-:W0:Y:S01]  /*1570*/  I2F.F16 R29, R28 ;  /* 0x0000001c001d7306 */ /* 0x000e220000200c00 */
[-C--:B-1----:R-:W-:Y:S02]  /*1580*/  HMUL2 R15, R15.H0_H0, R6.reuse.H0_H0 ;  /* 0x200000060f0f7232 */ /* 0x082fe40000000800 */
[----:B0-----:R-:W-:Y:S01]  /*1590*/  HMUL2 R16, R29.H0_H0, R6.H0_H0 ;  /* 0x200000061d107232 */ /* 0x001fe20000000800 */
[----:B------:R-:W-:Y:S06]  /*15a0*/  @!P6 BRA `(.L_x_2933) ;  /* 0xfffffffc005ce947 */ /* 0x000fec000383ffff */
.L_x_2932:
        /* <DEDUP_REMOVED lines=12> */
.L_x_2934:
        /* <DEDUP_REMOVED lines=8> */
.L_x_2935:
[----:B------:R-:W-:Y:S01]  /*16f0*/  HFMA2.MMA R4, -RZ, RZ, 0, 0 ;  /* 0x00000000ff047435 */ /* 0x000fe200000001ff */
[----:B------:R-:W-:Y:S02]  /*1700*/  SHF.R.S32.HI R30, RZ, 0x5, R30 ;  /* 0x00000005ff1e7819 */ /* 0x000fe4000001141e */
[----:B0-----:R-:W-:Y:S01]  /*1710*/  MOV R7, RZ ;  /* 0x000000ff00077202 */ /* 0x001fe20000000f00 */
        /* <DEDUP_REMOVED lines=8> */
.L_x_2936:
        /* <DEDUP_REMOVED lines=8> */
.L_x_2937:
        /* <DEDUP_REMOVED lines=9> */
.L_x_2938:
        /* <DEDUP_REMOVED lines=34> */
.L_x_2952:
        /* <DEDUP_REMOVED lines=8> */
[----:B------:R-:W-:Y:S01]  /*1b50*/  LOP3.LUT R2, R34, 0xff, RZ, 0xc0, !PT ;  /* 0x000000ff22027812 */ /* 0x000fe200078ec0ff */
[----:B------:R0:W1:Y:S01]  /*1b60*/  I2F.F16 R47, R0 ;  /* 0x00000000002f7306 */ /* 0x0000620000200c00 */
[----:B---3--:R-:W-:Y:S02]  /*1b70*/  LOP3.LUT R3, R39, 0xff, RZ, 0xc0, !PT ;  /* 0x000000ff27037812 */ /* 0x008fe400078ec0ff */
[----:B------:R-:W-:Y:S02]  /*1b80*/  IADD3 R49, R2, -0x80, RZ ;  /* 0xffffff8002317810 */ /* 0x000fe40007ffe0ff */
[----:B------:R-:W-:Y:S02]  /*1b90*/  LOP3.LUT R2, R35, 0xff, RZ, 0xc0, !PT ;  /* 0x000000ff23027812 */ /* 0x000fe400078ec0ff */
[----:B------:R-:W-:Y:S01]  /*1ba0*/  IADD3 R3, R3, -0x80, RZ ;  /* 0xffffff8003037810 */ /* 0x000fe20007ffe0ff */
[----:B------:R-:W2:Y:S01]  /*1bb0*/  I2F.F16 R48, R48 ;  /* 0x0000003000307306 */ /* 0x000ea20000200c00 */
[----:B0-----:R-:W-:-:S02]  /*1bc0*/  LOP3.LUT R0, R37, 0xff, RZ, 0xc0, !PT ;  /* 0x000000ff25007812 */ /* 0x001fc400078ec0ff */
[----:B------:R-:W-:Y:S02]  /*1bd0*/  IADD3 R50, R2, -0x80, RZ ;  /* 0xffffff8002327810 */ /* 0x000fe40007ffe0ff */
[----:B------:R-:W-:Y:S02]  /*1be0*/  IADD3 R52, R0, -0x80, RZ ;  /* 0xffffff8000347810 */ /* 0x000fe40007ffe0ff */
[----:B------:R-:W-:Y:S01]  /*1bf0*/  LOP3.LUT R0, R38, 0xff, RZ, 0xc0, !PT ;  /* 0x000000ff26007812 */ /* 0x000fe200078ec0ff */
[----:B------:R0:W3:Y:S01]  /*1c00*/  I2F.F16 R54, R3 ;  /* 0x0000000300367306 */ /* 0x0000e20000200c00 */
[----:B------:R-:W-:Y:S02]  /*1c10*/  LOP3.LUT R2, R36, 0xff, RZ, 0xc0, !PT ;  /* 0x000000ff24027812 */ /* 0x000fe400078ec0ff */
[----:B------:R-:W-:Y:S02]  /*1c20*/  IADD3 R53, R0, -0x80, RZ ;  /* 0xffffff8000357810 */ /* 0x000fe40007ffe0ff */
[----:B------:R-:W-:-:S02]  /*1c30*/  IADD3 R2, R2, -0x80, RZ ;  /* 0xffffff8002027810 */ /* 0x000fc40007ffe0ff */
[----:B------:R-:W-:Y:S01]  /*1c40*/  SHF.R.U32.HI R0, RZ, 0x8, R32 ;  /* 0x00000008ff007819 */ /* 0x000fe20000011620 */
[----:B------:R-:W4:Y:S01]  /*1c50*/  I2F.F16 R49, R49 ;  /* 0x0000003100317306 */ /* 0x000f220000200c00 */
[--C-:B0-----:R-:W-:Y:S02]  /*1c60*/  SHF.R.U32.HI R3, RZ, 0x8, R34.reuse ;  /* 0x00000008ff037819 */ /* 0x101fe40000011622 */
[----:B------:R-:W-:Y:S02]  /*1c70*/  LOP3.LUT R0, R0, 0xff, RZ, 0xc0, !PT ;  /* 0x000000ff00007812 */ /* 0x000fe400078ec0ff */
[----:B------:R-:W-:Y:S02]  /*1c80*/  LEA.HI R41, R34, 0xffffff80, RZ, 0x8 ;  /* 0xffffff8022297811 */ /* 0x000fe400078f40ff */
[----:B------:R-:W-:Y:S01]  /*1c90*/  IADD3 R0, R0, -0x80, RZ ;  /* 0xffffff8000007810 */ /* 0x000fe20007ffe0ff */
[----:B------:R0:W1:Y:S01]  /*1ca0*/  I2F.F16 R51, R2 ;  /* 0x0000000200337306 */ /* 0x0000620000200c00 */
[----:B------:R-:W-:-:S02]  /*1cb0*/  SHF.R.U32.HI R34, RZ, 0x10, R34 ;  /* 0x00000010ff227819 */ /* 0x000fc40000011622 */
[----:B------:R-:W-:Y:S02]  /*1cc0*/  LOP3.LUT R3, R3, 0xff, RZ, 0xc0, !PT ;  /* 0x000000ff03037812 */ /* 0x000fe400078ec0ff */
[----:B------:R-:W-:Y:S02]  /*1cd0*/  LEA.HI R42, R35, 0xffffff80, RZ, 0x8 ;  /* 0xffffff80232a7811 */ /* 0x000fe400078f40ff */
[----:B------:R-:W-:Y:S01]  /*1ce0*/  SHF.R.U32.HI R4, RZ, 0x8, R35 ;  /* 0x00000008ff047819 */ /* 0x000fe20000011623 */
[----:B------:R5:W1:Y:S01]  /*1cf0*/  I2F.F16 R55, R0 ;  /* 0x0000000000377306 */ /* 0x000a620000200c00 */
[----:B0-----:R-:W-:Y:S02]  /*1d00*/  SHF.R.U32.HI R2, RZ, 0x8, R33 ;  /* 0x00000008ff027819 */ /* 0x001fe40000011621 */
[----:B------:R-:W-:Y:S02]  /*1d10*/  IADD3 R3, R3, -0x80, RZ ;  /* 0xffffff8003037810 */ /* 0x000fe40007ffe0ff */
[----:B------:R-:W-:-:S02]  /*1d20*/  LOP3.LUT R2, R2, 0xff, RZ, 0xc0, !PT ;  /* 0x000000ff02027812 */ /* 0x000fc400078ec0ff */
[----:B------:R-:W-:Y:S01]  /*1d30*/  SHF.R.U32.HI R35, RZ, 0x10, R35 ;  /* 0x00000010ff237819 */ /* 0x000fe20000011623 */
[----:B------:R-:W0:Y:S01]  /*1d40*/  I2F.F16 R41, R41 ;  /* 0x0000002900297306 */ /* 0x000e220000200c00 */
[----:B------:R-:W-:Y:S02]  /*1d50*/  IADD3 R2, R2, -0x80, RZ ;  /* 0xffffff8002027810 */ /* 0x000fe40007ffe0ff */
[----:B-----5:R-:W-:Y:S02]  /*1d60*/  LOP3.LUT R0, R34, 0xff, RZ, 0xc0, !PT ;  /* 0x000000ff22007812 */ /* 0x020fe400078ec0ff */
[----:B------:R-:W-:Y:S02]  /*1d70*/  LEA.HI R23, R32, 0xffffff80, RZ, 0x8 ;  /* 0xffffff8020177811 */ /* 0x000fe400078f40ff */
[----:B------:R-:W-:Y:S01]  /*1d80*/  IADD3 R59, R0, -0x80, RZ ;  /* 0xffffff80003b7810 */ /* 0x000fe20007ffe0ff */
[----:B------:R5:W0:Y:S01]  /*1d90*/  I2F.F16 R57, R2 ;  /* 0x0000000200397306 */ /* 0x000a220000200c00 */
[----:B------:R-:W-:-:S02]  /*1da0*/  LEA.HI R43, R36, 0xffffff80, RZ, 0x8 ;  /* 0xffffff80242b7811 */ /* 0x000fc400078f40ff */
[----:B------:R-:W-:Y:S02]  /*1db0*/  SHF.R.U32.HI R0, RZ, 0x8, R36 ;  /* 0x00000008ff007819 */ /* 0x000fe40000011624 */
[----:B------:R-:W-:Y:S02]  /*1dc0*/  SHF.R.U32.HI R32, RZ, 0x10, R32 ;  /* 0x00000010ff207819 */ /* 0x000fe40000011620 */
[----:B------:R-:W-:Y:S01]  /*1dd0*/  SHF.R.U32.HI R36, RZ, 0x10, R36 ;  /* 0x00000010ff247819 */ /* 0x000fe20000011624 */
[----:B------:R2:W0:Y:S01]  /*1de0*/  I2F.F16 R34, R3 ;  /* 0x0000000300227306 */ /* 0x0004220000200c00 */
[----:B-----5:R-:W-:Y:S02]  /*1df0*/  LOP3.LUT R2, R35, 0xff, RZ, 0xc0, !PT ;  /* 0x000000ff23027812 */ /* 0x020fe400078ec0ff */
[----:B------:R-:W-:Y:S02]  /*1e00*/  LOP3.LUT R4, R4, 0xff, RZ, 0xc0, !PT ;  /* 0x000000ff04047812 */ /* 0x000fe400078ec0ff */
[----:B------:R-:W-:-:S02]  /*1e10*/  IADD3 R60, R2, -0x80, RZ ;  /* 0xffffff80023c7810 */ /* 0x000fc40007ffe0ff */
[----:B------:R-:W-:Y:S01]  /*1e20*/  LOP3.LUT R32, R32, 0xff, RZ, 0xc0, !PT ;  /* 0x000000ff20207812 */ /* 0x000fe200078ec0ff */
[----:B------:R-:W0:Y:S01]  /*1e30*/  I2F.F16 R23, R23 ;  /* 0x0000001700177306 */ /* 0x000e220000200c00 */
[----:B--2---:R-:W-:Y:S02]  /*1e40*/  SHF.R.U32.HI R3, RZ, 0x8, R37 ;  /* 0x00000008ff037819 */ /* 0x004fe40000011625 */
[----:B------:R-:W-:Y:S02]  /*1e50*/  LOP3.LUT R2, R36, 0xff, RZ, 0xc0, !PT ;  /* 0x000000ff24027812 */ /* 0x000fe400078ec0ff */
[----:B------:R-:W-:Y:S02]  /*1e60*/  LOP3.LUT R3, R3, 0xff, RZ, 0xc0, !PT ;  /* 0x000000ff03037812 */ /* 0x000fe400078ec0ff */
[----:B------:R-:W-:Y:S01]  /*1e70*/  LEA.HI R44, R37, 0xffffff80, RZ, 0x8 ;  /* 0xffffff80252c7811 */ /* 0x000fe200078f40ff */
[----:B------:R-:W2:Y:S01]  /*1e80*/  I2F.F16 R42, R42 ;  /* 0x0000002a002a7306 */ /* 0x000ea20000200c00 */
[----:B------:R-:W-:-:S02]  /*1e90*/  IADD3 R4, R4, -0x80, RZ ;  /* 0xffffff8004047810 */ /* 0x000fc40007ffe0ff */
[----:B------:R-:W-:Y:S02]  /*1ea0*/  SHF.R.U32.HI R37, RZ, 0x10, R37 ;  /* 0x00000010ff257819 */ /* 0x000fe40000011625 */
[----:B------:R-:W-:Y:S02]  /*1eb0*/  IADD3 R32, R32, -0x80, RZ ;  /* 0xffffff8020207810 */ /* 0x000fe40007ffe0ff */
[----:B------:R-:W-:Y:S01]  /*1ec0*/  IADD3 R2, R2, -0x80, RZ ;  /* 0xffffff8002027810 */ /* 0x000fe20007ffe0ff */
[----:B------:R5:W0:Y:S01]  /*1ed0*/  I2F.F16 R35, R4 ;  /* 0x0000000400237306 */ /* 0x000a220000200c00 */
[----:B------:R-:W-:Y:S02]  /*1ee0*/  IADD3 R3, R3, -0x80, RZ ;  /* 0xffffff8003037810 */ /* 0x000fe40007ffe0ff */
[----:B------:R-:W-:Y:S02]  /*1ef0*/  LOP3.LUT R0, R0, 0xff, RZ, 0xc0, !PT ;  /* 0x000000ff00007812 */ /* 0x000fe400078ec0ff */
[----:B------:R-:W-:-:S02]  /*1f00*/  LEA.HI R40, R33, 0xffffff80, RZ, 0x8 ;  /* 0xffffff8021287811 */ /* 0x000fc400078f40ff */
[----:B------:R-:W-:Y:S01]  /*1f10*/  LEA.HI R45, R38, 0xffffff80, RZ, 0x8 ;  /* 0xffffff80262d7811 */ /* 0x000fe200078f40ff */
[----:B------:R3:W0:Y:S01]  /*1f20*/  I2F.F16 R56, R32 ;  /* 0x0000002000387306 */ /* 0x0006220000200c00 */
[----:B-----5:R-:W-:Y:S02]  /*1f30*/  LOP3.LUT R4, R37, 0xff, RZ, 0xc0, !PT ;  /* 0x000000ff25047812 */ /* 0x020fe400078ec0ff */
[----:B------:R-:W-:Y:S02]  /*1f40*/  LEA.HI R46, R39, 0xffffff80, RZ, 0x8 ;  /* 0xffffff80272e7811 */ /* 0x000fe400078f40ff */
[----:B------:R-:W-:Y:S02]  /*1f50*/  IADD3 R0, R0, -0x80, RZ ;  /* 0xffffff8000007810 */ /* 0x000fe40007ffe0ff */
[----:B------:R-:W-:Y:S01]  /*1f60*/  SHF.R.U32.HI R33, RZ, 0x10, R33 ;  /* 0x00000010ff217819 */ /* 0x000fe20000011621 */
[----:B------:R5:W0:Y:S01]  /*1f70*/  I2F.F16 R61, R2 ;  /* 0x00000002003d7306 */ /* 0x000a220000200c00 */
[----:B---3--:R-:W-:-:S02]  /*1f80*/  SHF.R.U32.HI R32, RZ, 0x8, R38 ;  /* 0x00000008ff207819 */ /* 0x008fc40000011626 */
[----:B------:R-:W-:Y:S02]  /*1f90*/  SHF.R.U32.HI R38, RZ, 0x10, R38 ;  /* 0x00000010ff267819 */ /* 0x000fe40000011626 */
[----:B------:R-:W-:Y:S02]  /*1fa0*/  LOP3.LUT R33, R33, 0xff, RZ, 0xc0, !PT ;  /* 0x000000ff21217812 */ /* 0x000fe400078ec0ff */
[----:B------:R-:W-:Y:S01]  /*1fb0*/  LOP3.LUT R32, R32, 0xff, RZ, 0xc0, !PT ;  /* 0x000000ff20207812 */ /* 0x000fe200078ec0ff */
[----:B------:R3:W0:Y:S01]  /*1fc0*/  I2F.F16 R37, R3 ;  /* 0x0000000300257306 */ /* 0x0006220000200c00 */
[--C-:B-----5:R-:W-:Y:S02]  /*1fd0*/  SHF.R.U32.HI R2, RZ, 0x8, R39.reuse ;  /* 0x00000008ff027819 */ /* 0x120fe40000011627 */
[----:B------:R-:W-:Y:S02]  /*1fe0*/  SHF.R.U32.HI R39, RZ, 0x10, R39 ;  /* 0x00000010ff277819 */ /* 0x000fe40000011627 */
[----:B------:R-:W-:-:S02]  /*1ff0*/  LOP3.LUT R2, R2, 0xff, RZ, 0xc0, !PT ;  /* 0x000000ff02027812 */ /* 0x000fc400078ec0ff */
[----:B------:R-:W-:Y:S01]  /*2000*/  IADD3 R33, R33, -0x80, RZ ;  /* 0xffffff8021217810 */ /* 0x000fe20007ffe0ff */
[----:B------:R5:W0:Y:S01]  /*2010*/  I2F.F16 R36, R0 ;  /* 0x0000000000247306 */ /* 0x000a220000200c00 */
[----:B---3--:R-:W-:Y:S02]  /*2020*/  PRMT R3, R8, 0x9910, RZ ;  /* 0x0000991008037816 */ /* 0x008fe400000000ff */
[----:B------:R-:W-:Y:S02]  /*2030*/  IADD3 R4, R4, -0x80, RZ ;  /* 0xffffff8004047810 */ /* 0x000fe40007ffe0ff */
[----:B------:R-:W-:Y:S02]  /*2040*/  ISETP.NE.AND P0, PT, R3, RZ, PT ;  /* 0x000000ff0300720c */ /* 0x000fe40003f05270 */
[----:B------:R-:W-:Y:S01]  /*2050*/  LOP3.LUT R3, R39, 0xff, RZ, 0xc0, !PT ;  /* 0x000000ff27037812 */ /* 0x000fe200078ec0ff */
[----:B------:R-:W3:Y:S01]  /*2060*/  I2F.F16 R40, R40 ;  /* 0x0000002800287306 */ /* 0x000ee20000200c00 */
[----:B-----5:R-:W-:-:S02]  /*2070*/  LOP3.LUT R0, R38, 0xff, RZ, 0xc0, !PT ;  /* 0x000000ff26007812 */ /* 0x020fc400078ec0ff */
[----:B------:R-:W-:Y:S02]  /*2080*/  IADD3 R32, R32, -0x80, RZ ;  /* 0xffffff8020207810 */ /* 0x000fe40007ffe0ff */
[----:B------:R-:W-:Y:S02]  /*2090*/  IADD3 R0, R0, -0x80, RZ ;  /* 0xffffff8000007810 */ /* 0x000fe40007ffe0ff */
[----:B------:R-:W-:Y:S01]  /*20a0*/  IADD3 R2, R2, -0x80, RZ ;  /* 0xffffff8002027810 */ /* 0x000fe20007ffe0ff */
        /* <DEDUP_REMOVED lines=54> */
[C---:B------:R-:W-:Y:S01]  /*2410*/  FFMA.FTZ R71, R67.reuse, R66, R65 ;  /* 0x0000004243477223 */ /* 0x040fe20000010041 */
[--C-:B0-----:R-:W-:Y:S02]  /*2420*/  HADD2.F32 R2, -RZ, R32.reuse.H0_H0 ;  /* 0x20000020ff027230 */ /* 0x101fe40000004100 */
[----:B------:R-:W-:Y:S01]  /*2430*/  FFMA.FTZ R73, R67, R68, R73 ;  /* 0x0000004443497223 */ /* 0x000fe20000010049 */
[----:B------:R-:W-:Y:S02]  /*2440*/  HADD2.F32 R65, -RZ, R32.H1_H1 ;  /* 0x30000020ff417230 */ /* 0x000fe40000004100 */
[----:B------:R-:W-:Y:S02]  /*2450*/  HADD2.F32 R32, -RZ, R52.H0_H0 ;  /* 0x20000034ff207230 */ /* 0x000fe40000004100 */
[----:B------:R-:W-:Y:S01]  /*2460*/  FFMA.FTZ R3, R3, R2, R0 ;  /* 0x0000000203037223 */ /* 0x000fe20000010000 */
[----:B------:R-:W-:-:S02]  /*2470*/  HADD2.F32 R70, -RZ, R54.H0_H0 ;  /* 0x20000036ff467230 */ /* 0x000fc40000004100 */
[----:B------:R-:W-:Y:S02]  /*2480*/  HADD2.F32 R66, -RZ, R37.H0_H0 ;  /* 0x20000025ff427230 */ /* 0x000fe40000004100 */
        /* <DEDUP_REMOVED lines=41> */
.L_x_2941:
        /* <DEDUP_REMOVED lines=54> */
[----:B------:R-:W-:Y:S02]  /*2a80*/  HADD2.F32 R0, -RZ, R36.H0_H0 ;  /* 0x20000024ff007230 */ /* 0x000fe40000004100 */
        /* <DEDUP_REMOVED lines=38> */
.L_x_2942:
        /* <DEDUP_REMOVED lines=25> */
[-C--:B------:R-:W-:Y:S01]  /*2e80*/  FFMA.FTZ R47, R70, R66.reuse, R47 ;  /* 0x00000042462f7223 */ /* 0x080fe2000001002f */
        /* <DEDUP_REMOVED lines=38> */
[----:B------:R-:W-:-:S02]  /*30f0*/  HADD2.F32 R33, -RZ, R33.H1_H1 ;  /* 0x30000021ff217230 */ /* 0x000fc40000004100 */
[----:B------:R-:W-:Y:S01]  /*3100*/  FFMA.FTZ R3, R36, R32, R3 ;  /* 0x0000002024037223 */ /* 0x000fe20000010003 */
[----:B------:R-:W-:Y:S02]  /*3110*/  HADD2.F32 R23, -RZ, R44.H0_H0 ;  /* 0x2000002cff177230 */ /* 0x000fe40000004100 */
[-C--:B------:R-:W-:Y:S01]  /*3120*/  FFMA.FTZ R4, R4, R2.reuse, R35 ;  /* 0x0000000204047223 */ /* 0x080fe20000010023 */
        /* <DEDUP_REMOVED lines=19> */
.L_x_2940:
        /* <DEDUP_REMOVED lines=12> */
[----:B------:R-:W-:Y:S02]  /*3320*/  LOP3.LUT R2, R33, 0xff, RZ, 0xc0, !PT ;  /* 0x000000ff21027812 */ /* 0x000fe400078ec0ff */
[----:B------:R-:W-:Y:S02]  /*3330*/  LEA.HI R42, R34, 0xffffff80, RZ, 0x8 ;  /* 0xffffff80222a7811 */ /* 0x000fe400078f40ff */
[----:B------:R-:W-:Y:S01]  /*3340*/  IADD3 R4, R4, -0x80, RZ ;  /* 0xffffff8004047810 */ /* 0x000fe20007ffe0ff */
[----:B------:R4:W0:Y:S01]  /*3350*/  I2F.F16 R48, R3 ;  /* 0x0000000300307306 */ /* 0x0008220000200c00 */
[----:B-1----:R-:W-:Y:S02]  /*3360*/  SHF.R.U32.HI R0, RZ, 0x8, R32 ;  /* 0x00000008ff007819 */ /* 0x002fe40000011620 */
[----:B------:R-:W-:Y:S02]  /*3370*/  IADD3 R2, R2, -0x80, RZ ;  /* 0xffffff8002027810 */ /* 0x000fe40007ffe0ff */
[----:B------:R-:W-:-:S02]  /*3380*/  LOP3.LUT R0, R0, 0xff, RZ, 0xc0, !PT ;  /* 0x000000ff00007812 */ /* 0x000fc400078ec0ff */
[----:B------:R-:W-:Y:S01]  /*3390*/  LEA.HI R43, R35, 0xffffff80, RZ, 0x8 ;  /* 0xffffff80232b7811 */ /* 0x000fe200078f40ff */
[----:B------:R1:W0:Y:S01]  /*33a0*/  I2F.F16 R46, R4 ;  /* 0x00000004002e7306 */ /* 0x0002220000200c00 */
[----:B------:R-:W-:Y:S02]  /*33b0*/  IADD3 R0, R0, -0x80, RZ ;  /* 0xffffff8000007810 */ /* 0x000fe40007ffe0ff */
[--C-:B----4-:R-:W-:Y:S02]  /*33c0*/  SHF.R.U32.HI R3, RZ, 0x8, R34.reuse ;  /* 0x00000008ff037819 */ /* 0x110fe40000011622 */
[----:B------:R-:W-:Y:S02]  /*33d0*/  SHF.R.U32.HI R34, RZ, 0x10, R34 ;  /* 0x00000010ff227819 */ /* 0x000fe40000011622 */
[----:B------:R-:W-:Y:S01]  /*33e0*/  LOP3.LUT R3, R3, 0xff, RZ, 0xc0, !PT ;  /* 0x000000ff03037812 */ /* 0x000fe200078ec0ff */
[----:B------:R4:W0:Y:S01]  /*33f0*/  I2F.F16 R52, R0 ;  /* 0x0000000000347306 */ /* 0x0008220000200c00 */
[----:B-1----:R-:W-:-:S02]  /*3400*/  SHF.R.U32.HI R4, RZ, 0x8, R35 ;  /* 0x00000008ff047819 */ /* 0x002fc40000011623 */
[----:B------:R-:W-:Y:S02]  /*3410*/  SHF.R.U32.HI R35, RZ, 0x10, R35 ;  /* 0x00000010ff237819 */ /* 0x000fe40000011623 */
[----:B------:R-:W-:Y:S02]  /*3420*/  IADD3 R3, R3, -0x80, RZ ;  /* 0xffffff8003037810 */ /* 0x000fe40007ffe0ff */
[----:B------:R-:W-:Y:S01]  /*3430*/  LOP3.LUT R4, R4, 0xff, RZ, 0xc0, !PT ;  /* 0x000000ff04047812 */ /* 0x000fe200078ec0ff */
[----:B------:R1:W0:Y:S01]  /*3440*/  I2F.F16 R45, R2 ;  /* 0x00000002002d7306 */ /* 0x0002220000200c00 */
[----:B----4-:R-:W-:Y:S02]  /*3450*/  LOP3.LUT R0, R34, 0xff, RZ, 0xc0, !PT ;  /* 0x000000ff22007812 */ /* 0x010fe400078ec0ff */
[----:B------:R-:W-:Y:S02]  /*3460*/  IADD3 R4, R4, -0x80, RZ ;  /* 0xffffff8004047810 */ /* 0x000fe40007ffe0ff */
[----:B------:R-:W-:-:S02]  /*3470*/  IADD3 R56, R0, -0x80, RZ ;  /* 0xffffff8000387810 */ /* 0x000fc40007ffe0ff */
[----:B------:R-:W-:Y:S01]  /*3480*/  LOP3.LUT R0, R35, 0xff, RZ, 0xc0, !PT ;  /* 0x000000ff23007812 */ /* 0x000fe200078ec0ff */
[----:B------:R-:W4:Y:S01]  /*3490*/  I2F.F16 R34, R3 ;  /* 0x0000000300227306 */ /* 0x000f220000200c00 */
[----:B-1----:R-:W-:Y:S02]  /*34a0*/  SHF.R.U32.HI R2, RZ, 0x8, R33 ;  /* 0x00000008ff027819 */ /* 0x002fe40000011621 */
[----:B------:R-:W-:Y:S02]  /*34b0*/  IADD3 R57, R0, -0x80, RZ ;  /* 0xffffff8000397810 */ /* 0x000fe40007ffe0ff */
[----:B------:R-:W-:Y:S02]  /*34c0*/  LOP3.LUT R2, R2, 0xff, RZ, 0xc0, !PT ;  /* 0x000000ff02027812 */ /* 0x000fe400078ec0ff */
[----:B------:R-:W-:Y:S01]  /*34d0*/  LEA.HI R40, R32, 0xffffff80, RZ, 0x8 ;  /* 0xffffff8020287811 */ /* 0x000fe200078f40ff */
[----:B------:R-:W1:Y:S01]  /*34e0*/  I2F.F16 R35, R4 ;  /* 0x0000000400237306 */ /* 0x000e620000200c00 */
[----:B------:R-:W-:-:S02]  /*34f0*/  IADD3 R2, R2, -0x80, RZ ;  /* 0xffffff8002027810 */ /* 0x000fc40007ffe0ff */
[----:B------:R-:W-:Y:S02]  /*3500*/  LEA.HI R41, R33, 0xffffff80, RZ, 0x8 ;  /* 0xffffff8021297811 */ /* 0x000fe400078f40ff */
[----:B------:R-:W-:Y:S02]  /*3510*/  SHF.R.U32.HI R32, RZ, 0x10, R32 ;  /* 0x00000010ff207819 */ /* 0x000fe40000011620 */
        /* <DEDUP_REMOVED lines=18> */
[----:B------:R-:W-:Y:S02]  /*3640*/  IADD3 R59, R2, -0x80, RZ ;  /* 0xffffff80023b7810 */ /* 0x000fe40007ffe0ff */
[----:B------:R2:W3:Y:S01]  /*3650*/  I2F.F16 R58, R0 ;  /* 0x00000000003a7306 */ /* 0x0004e20000200c00 */
[----:B------:R-:W-:Y:S02]  /*3660*/  LOP3.LUT R2, R38, 0xff, RZ, 0xc0, !PT ;  /* 0x000000ff26027812 */ /* 0x000fe400078ec0ff */
[----:B------:R-:W-:Y:S02]  /*3670*/  LOP3.LUT R3, R39, 0xff, RZ, 0xc0, !PT ;  /* 0x000000ff27037812 */ /* 0x000fe400078ec0ff */
[----:B------:R-:W-:-:S02]  /*3680*/  IADD3 R60, R2, -0x80, RZ ;  /* 0xffffff80023c7810 */ /* 0x000fc40007ffe0ff */
[----:B------:R-:W-:Y:S01]  /*3690*/  SHF.R.U32.HI R2, RZ, 0x8, R36 ;  /* 0x00000008ff027819 */ /* 0x000fe20000011624 */
[----:B------:R-:W0:Y:S01]  /*36a0*/  I2F.F16 R59, R59 ;  /* 0x0000003b003b7306 */ /* 0x000e220000200c00 */
        /* <DEDUP_REMOVED lines=15> */
[----:B----4-:R-:W-:Y:S02]  /*37a0*/  PRMT R0, R8, 0x9910, RZ ;  /* 0x0000991008007816 */ /* 0x010fe400000000ff */
[----:B------:R-:W-:Y:S02]  /*37b0*/  SHF.R.U32.HI R36, RZ, 0x10, R36 ;  /* 0x00000010ff247819 */ /* 0x000fe40000011624 */
[----:B------:R-:W-:Y:S02]  /*37c0*/  SHF.R.U32.HI R37, RZ, 0x10, R37 ;  /* 0x00000010ff257819 */ /* 0x000fe40000011625 */
[----:B------:R-:W-:Y:S01]  /*37d0*/  SHF.R.U32.HI R38, RZ, 0x10, R38 ;  /* 0x00000010ff267819 */ /* 0x000fe20000011626 */
[----:B------:R-:W4:Y:S01]  /*37e0*/  I2F.F16 R47, R47 ;  /* 0x0000002f002f7306 */ /* 0x000f220000200c00 */
        /* <DEDUP_REMOVED lines=111> */
.L_x_2944:
        /* <DEDUP_REMOVED lines=76> */
[----:B------:R-:W-:Y:S02]  /*43a0*/  HADD2.F32 R71, -RZ, R50.H0_H0 ;  /* 0x20000032ff477230 */ /* 0x000fe40000004100 */
        /* <DEDUP_REMOVED lines=16> */
.L_x_2945:
        /* <DEDUP_REMOVED lines=21> */
[-C--:B------:R-:W-:Y:S01]  /*4600*/  FFMA.FTZ R45, R0, R37.reuse, RZ ;  /* 0x00000025002d7223 */ /* 0x080fe200000100ff */
[----:B------:R-:W-:Y:S02]  /*4610*/  HADD2.F32 R3, -RZ, R48.H0_H0 ;  /* 0x20000030ff037230 */ /* 0x000fe40000004100 */
[----:B------:R-:W-:Y:S02]  /*4620*/  HADD2.F32 R0, -RZ, R53.H0_H0 ;  /* 0x20000035ff007230 */ /* 0x000fe40000004100 */
[-C--:B------:R-:W-:Y:S01]  /*4630*/  FFMA.FTZ R71, R2, R37.reuse, RZ ;  /* 0x0000002502477223 */ /* 0x080fe200000100ff */
[-C--:B------:R-:W-:Y:S01]  /*4640*/  FFMA.FTZ R45, R52, R36.reuse, R45 ;  /* 0x00000024342d7223 */ /* 0x080fe2000001002d */
[-C--:B------:R-:W-:Y:S01]  /*4650*/  FFMA.FTZ R3, R3, R37.reuse, RZ ;  /* 0x0000002503037223 */ /* 0x080fe200000100ff */
[----:B------:R-:W-:Y:S01]  /*4660*/  FFMA.FTZ R37, R4, R37, RZ ;  /* 0x0000002504257223 */ /* 0x000fe200000100ff */
[----:B------:R-:W-:Y:S02]  /*4670*/  HADD2.F32 R4, -RZ, R35.H0_H0 ;  /* 0x20000023ff047230 */ /* 0x000fe40000004100 */
[-C--:B------:R-:W-:Y:S01]  /*4680*/  FFMA.FTZ R71, R54, R36.reuse, R71 ;  /* 0x0000002436477223 */ /* 0x080fe20000010047 */
[----:B------:R-:W-:Y:S01]  /*4690*/  FFMA.FTZ R3, R34, R36, R3 ;  /* 0x0000002422037223 */ /* 0x000fe20000010003 */
[----:B------:R-:W-:-:S02]  /*46a0*/  HADD2.F32 R2, -RZ, R55.H0_H0 ;  /* 0x20000037ff027230 */ /* 0x000fc40000004100 */
[----:B------:R-:W-:Y:S01]  /*46b0*/  FFMA.FTZ R0, R0, R68, R45 ;  /* 0x0000004400007223 */ /* 0x000fe2000001002d */
        /* <DEDUP_REMOVED lines=13> */
[----:B------:R-:W-:Y:S01]  /*4790*/  FFMA.FTZ R68, R43, R69, R68 ;  /* 0x000000452b447223 */ /* 0x000fe20000010044 */
[--C-:B------:R-:W-:Y:S02]  /*47a0*/  HADD2.F32 R2, -RZ, R33.reuse.H0_H0 ;  /* 0x20000021ff027230 */ /* 0x100fe40000004100 */
[----:B------:R-:W-:-:S02]  /*47b0*/  HADD2.F32 R4, -RZ, R33.H1_H1 ;  /* 0x30000021ff047230 */ /* 0x000fc40000004100 */
[-C--:B------:R-:W-:Y:S01]  /*47c0*/  FFMA.FTZ R33, R35, R3.reuse, R0 ;  /* 0x0000000323217223 */ /* 0x080fe20000010000 */
[----:B------:R-:W-:Y:S02]  /*47d0*/  HADD2.F32 R35, -RZ, R59.H0_H0 ;  /* 0x2000003bff237230 */ /* 0x000fe40000004100 */
[----:B------:R-:W-:Y:S02]  /*47e0*/  HADD2.F32 R37, -RZ, R60.H0_H0 ;  /* 0x2000003cff257230 */ /* 0x000fe40000004100 */
[----:B------:R-:W-:Y:S02]  /*47f0*/  HADD2.F32 R32, -RZ, R32.H1_H1 ;  /* 0x30000020ff207230 */ /* 0x000fe40000004100 */
[-C--:B------:R-:W-:Y:S01]  /*4800*/  FFMA.FTZ R35, R35, R3.reuse, R34 ;  /* 0x0000000323237223 */ /* 0x080fe20000010022 */
[----:B------:R-:W-:Y:S02]  /*4810*/  HADD2.F32 R0, -RZ, R63.H0_H0 ;  /* 0x2000003fff007230 */ /* 0x000fe40000004100 */
[----:B------:R-:W-:Y:S01]  /*4820*/  FFMA.FTZ R37, R37, R3, R36 ;  /* 0x0000000325257223 */ /* 0x000fe20000010024 */
[----:B------:R-:W-:-:S02]  /*4830*/  HADD2.F32 R34, -RZ, R65.H0_H0 ;  /* 0x20000041ff227230 */ /* 0x000fc40000004100 */
[-C--:B------:R-:W-:Y:S01]  /*4840*/  FFMA.FTZ R33, R62, R32.reuse, R33 ;  /* 0x000000203e217223 */ /* 0x080fe20000010021 */
[----:B------:R-:W-:Y:S01]  /*4850*/  FFMA.FTZ R35, R64, R32, R35 ;  /* 0x0000002040237223 */ /* 0x000fe20000010023 */
[----:B------:R-:W-:Y:S02]  /*4860*/  HADD2.F32 R36, -RZ, R39.H0_H0 ;  /* 0x20000027ff247230 */ /* 0x000fe40000004100 */
[----:B------:R-:W-:Y:S01]  /*4870*/  FFMA.FTZ R3, R61, R3, R68 ;  /* 0x000000033d037223 */ /* 0x000fe20000010044 */
[-C--:B------:R-:W-:Y:S01]  /*4880*/  FFMA.FTZ R33, R0, R2.reuse, R33 ;  /* 0x0000000200217223 */ /* 0x080fe20000010021 */
[----:B------:R-:W-:Y:S01]  /*4890*/  FFMA.FTZ R35, R34, R2, R35 ;  /* 0x0000000222237223 */ /* 0x000fe20000010023 */
[-C--:B------:R-:W-:Y:S01]  /*48a0*/  FFMA.FTZ R37, R38, R32.reuse, R37 ;  /* 0x0000002026257223 */ /* 0x080fe20000010025 */
[----:B------:R-:W-:Y:S01]  /*48b0*/  FFMA.FTZ R3, R36, R32, R3 ;  /* 0x0000002024037223 */ /* 0x000fe20000010003 */
[----:B------:R-:W-:Y:S02]  /*48c0*/  HADD2.F32 R34, -RZ, R67.H0_H0 ;  /* 0x20000043ff227230 */ /* 0x000fe40000004100 */
        /* <DEDUP_REMOVED lines=21> */
.L_x_2943:
        /* <DEDUP_REMOVED lines=199> */
.L_x_2947:
        /* <DEDUP_REMOVED lines=93> */
.L_x_2948:
        /* <DEDUP_REMOVED lines=87> */
.L_x_2946:
        /* <DEDUP_REMOVED lines=199> */
.L_x_2950:
        /* <DEDUP_REMOVED lines=93> */
.L_x_2951:
        /* <DEDUP_REMOVED lines=87> */
.L_x_2949:
        /* <DEDUP_REMOVED lines=9> */
.L_x_2939:
        /* <DEDUP_REMOVED lines=10> */
.L_x_2960:
        /* <DEDUP_REMOVED lines=11> */
[--C-:B------:R-:W-:Y:S02]  /*7b60*/  SHF.R.U32.HI R51, RZ, 0xc, R39.reuse ;  /* 0x0000000cff337819 */ /* 0x100fe40000011627 */
[----:B------:R-:W-:Y:S02]  /*7b70*/  LOP3.LUT R54, R39, 0x3f003f, RZ, 0xc0, !PT ;  /* 0x003f003f27367812 */ /* 0x000fe400078ec0ff */
[----:B------:R-:W-:Y:S02]  /*7b80*/  SHF.R.U32.HI R55, RZ, 0x6, R39 ;  /* 0x00000006ff377819 */ /* 0x000fe40000011627 */
[----:B------:R-:W-:Y:S02]  /*7b90*/  ISETP.NE.AND P2, PT, R4, RZ, PT ;  /* 0x000000ff0400720c */ /* 0x000fe40003f45270 */
[----:B------:R-:W-:-:S02]  /*7ba0*/  LOP3.LUT R3, R3, 0xf000f, RZ, 0xc0, !PT ;  /* 0x000f000f03037812 */ /* 0x000fc400078ec0ff */
[----:B------:R-:W-:Y:S02]  /*7bb0*/  LOP3.LUT R41, R41, 0xf000f, RZ, 0xc0, !PT ;  /* 0x000f000f29297812 */ /* 0x000fe400078ec0ff */
[----:B------:R-:W-:Y:S02]  /*7bc0*/  LOP3.LUT R46, R46, 0xf000f, RZ, 0xc0, !PT ;  /* 0x000f000f2e2e7812 */ /* 0x000fe400078ec0ff */
[----:B------:R-:W-:Y:S02]  /*7bd0*/  LOP3.LUT R43, R38, 0x3f003f, RZ, 0xc0, !PT ;  /* 0x003f003f262b7812 */ /* 0x000fe400078ec0ff */
        /* <DEDUP_REMOVED lines=22> */
[--C-:B------:R-:W-:Y:S02]  /*7d40*/  SHF.R.U32.HI R50, RZ, 0xa, R34.reuse ;  /* 0x0000000aff327819 */ /* 0x100fe40000011622 */
[----:B------:R-:W-:Y:S02]  /*7d50*/  LOP3.LUT R48, R34, 0x3f003f, RZ, 0xc0, !PT ;  /* 0x003f003f22307812 */ /* 0x000fe400078ec0ff */
[----:B------:R-:W-:-:S02]  /*7d60*/  SHF.R.U32.HI R49, RZ, 0x6, R34 ;  /* 0x00000006ff317819 */ /* 0x000fc40000011622 */
[--C-:B------:R-:W-:Y:S02]  /*7d70*/  SHF.R.U32.HI R34, RZ, 0x8, R35.reuse ;  /* 0x00000008ff227819 */ /* 0x100fe40000011623 */
[--C-:B------:R-:W-:Y:S02]  /*7d80*/  SHF.R.U32.HI R61, RZ, 0xa, R35.reuse ;  /* 0x0000000aff3d7819 */ /* 0x100fe40000011623 */
[----:B------:R-:W-:Y:S02]  /*7d90*/  LOP3.LUT R58, R35, 0x3f003f, RZ, 0xc0, !PT ;  /* 0x003f003f233a7812 */ /* 0x000fe400078ec0ff */
[----:B------:R-:W-:Y:S02]  /*7da0*/  SHF.R.U32.HI R59, RZ, 0x6, R35 ;  /* 0x00000006ff3b7819 */ /* 0x000fe40000011623 */
[----:B------:R-:W-:Y:S02]  /*7db0*/  LOP3.LUT R33, R3, 0x300030, R4, 0xf8, !PT ;  /* 0x0030003003217812 */ /* 0x000fe400078ef804 */
[----:B------:R-:W-:-:S02]  /*7dc0*/  LOP3.LUT R35, R41, 0x300030, R32, 0xf8, !PT ;  /* 0x0030003029237812 */ /* 0x000fc400078ef820 */
[----:B------:R-:W-:Y:S02]  /*7dd0*/  LOP3.LUT R51, R46, 0x300030, R47, 0xf8, !PT ;  /* 0x003000302e337812 */ /* 0x000fe400078ef82f */
[----:B--2---:R-:W-:Y:S02]  /*7de0*/  SHF.R.U32.HI R3, RZ, 0xc, R28 ;  /* 0x0000000cff037819 */ /* 0x004fe4000001161c */
[----:B------:R-:W-:Y:S02]  /*7df0*/  SHF.R.U32.HI R4, RZ, 0xc, R29 ;  /* 0x0000000cff047819 */ /* 0x000fe4000001161d */
[--C-:B------:R-:W-:Y:S02]  /*7e00*/  SHF.R.U32.HI R46, RZ, 0xc, R30.reuse ;  /* 0x0000000cff2e7819 */ /* 0x100fe4000001161e */
[----:B------:R-:W-:Y:S02]  /*7e10*/  LOP3.LUT R41, R30, 0x3f003f, RZ, 0xc0, !PT ;  /* 0x003f003f1e297812 */ /* 0x000fe400078ec0ff */
[----:B------:R-:W-:-:S02]  /*7e20*/  SHF.R.U32.HI R47, RZ, 0x6, R30 ;  /* 0x00000006ff2f7819 */ /* 0x000fc4000001161e */
[--C-:B------:R-:W-:Y:S02]  /*7e30*/  SHF.R.U32.HI R30, RZ, 0xc, R31.reuse ;  /* 0x0000000cff1e7819 */ /* 0x100fe4000001161f */
[----:B------:R-:W-:Y:S02]  /*7e40*/  LOP3.LUT R60, R53, 0x300030, R34, 0xf8, !PT ;  /* 0x00300030353c7812 */ /* 0x000fe400078ef822 */
[----:B------:R-:W-:Y:S02]  /*7e50*/  LOP3.LUT R32, R28, 0x3f003f, RZ, 0xc0, !PT ;  /* 0x003f003f1c207812 */ /* 0x000fe400078ec0ff */
        /* <DEDUP_REMOVED lines=9> */
[----:B------:R-:W-:Y:S02]  /*7ef0*/  LOP3.LUT R30, R3, 0x300030, R26, 0xf8, !PT ;  /* 0x00300030031e7812 */ /* 0x000fe400078ef81a */
[----:B------:R-:W-:Y:S02]  /*7f00*/  LOP3.LUT R32, R32, 0x64006400, RZ, 0xfc, !PT ;  /* 0x6400640020207812 */ /* 0x000fe400078efcff */
[----:B------:R-:W-:Y:S02]  /*7f10*/  LOP3.LUT R46, R31, 0x300030, R38, 0xf8, !PT ;  /* 0x003000301f2e7812 */ /* 0x000fe400078ef826 */
[----:B------:R-:W-:Y:S02]  /*7f20*/  LOP3.LUT R3, R27, 0x64006400, RZ, 0xfc, !PT ;  /* 0x640064001b037812 */ /* 0x000fe400078efcff */
[----:B------:R-:W-:Y:S02]  /*7f30*/  LOP3.LUT R56, R56, 0x64006400, RZ, 0xfc, !PT ;  /* 0x6400640038387812 */ /* 0x000fe400078efcff */
[----:B------:R-:W-:-:S02]  /*7f40*/  LOP3.LUT R57, R57, 0x3f003f, RZ, 0xc0, !PT ;  /* 0x003f003f39397812 */ /* 0x000fc400078ec0ff */
        /* <DEDUP_REMOVED lines=113> */
.L_x_2955:
        /* <DEDUP_REMOVED lines=48> */
.L_x_2956:
        /* <DEDUP_REMOVED lines=45> */
.L_x_2954:
[----:B------:R-:W-:Y:S05]  /*8c30*/  @!P1 BRA `(.L_x_2957) ;  /* 0x0000001000649947 */ /* 0x000fea0003800000 */
[----:B------:R-:W-:Y:S02]  /*8c40*/  IMAD R27, R63, 0xc, RZ ;  /* 0x0000000c3f1b7824 */ /* 0x000fe400078e02ff */
[----:B------:R-:W-:-:S05]  /*8c50*/  IMAD.WIDE.U32 R2, R23, 0xc, R6 ;  /* 0x0000000c17027825 */ /* 0x000fca00078e0006 */
[----:B------:R-:W-:-:S03]  /*8c60*/  IADD3 R3, R3, R27, RZ ;  /* 0x0000001b03037210 */ /* 0x000fc60007ffe0ff */
[C---:B------:R-:W-:Y:S02]  /*8c70*/  IMAD.WIDE R32, R23.reuse, 0x4, R2 ;  /* 0x0000000417207825 */ /* 0x040fe400078e0202 */
[----:B------:R-:W2:Y:S02]  /*8c80*/  LDG.E.128.CONSTANT R28, desc[UR6][R2.64] ;  /* 0x00000006021c7981 */ /* 0x000ea4000c1e9d00 */
[----:B-----5:R-:W-:Y:S02]  /*8c90*/  IMAD.WIDE R36, R23, 0x4, R32 ;  /* 0x0000000417247825 */ /* 0x020fe400078e0220 */
        /* <DEDUP_REMOVED lines=10> */
[----:B------:R-:W-:Y:S02]  /*8d40*/  LOP3.LUT R54, R31, 0x3f003f, RZ, 0xc0, !PT ;  /* 0x003f003f1f367812 */ /* 0x000fe400078ec0ff */
[----:B------:R-:W-:Y:S02]  /*8d50*/  SHF.R.U32.HI R55, RZ, 0x6, R31 ;  /* 0x00000006ff377819 */ /* 0x000fe4000001161f */
[--C-:B----4-:R-:W-:Y:S02]  /*8d60*/  SHF.R.U32.HI R31, RZ, 0x8, R37.reuse ;  /* 0x00000008ff1f7819 */ /* 0x110fe40000011625 */
[----:B------:R-:W-:Y:S02]  /*8d70*/  SHF.R.U32.HI R44, RZ, 0xa, R37 ;  /* 0x0000000aff2c7819 */ /* 0x000fe40000011625 */
[----:B------:R-:W-:-:S02]  /*8d80*/  LOP3.LUT R43, R37, 0x3f003f, RZ, 0xc0, !PT ;  /* 0x003f003f252b7812 */ /* 0x000fc400078ec0ff */
[----:B------:R-:W-:Y:S02]  /*8d90*/  SHF.R.U32.HI R45, RZ, 0x6, R37 ;  /* 0x00000006ff2d7819 */ /* 0x000fe40000011625 */
        /* <DEDUP_REMOVED lines=11> */
[----:B------:R-:W-:Y:S02]  /*8e50*/  SHF.R.U32.HI R2, RZ, 0x8, R36 ;  /* 0x00000008ff027819 */ /* 0x000fe40000011624 */
[----:B------:R-:W-:Y:S02]  /*8e60*/  LOP3.LUT R3, R26, 0xf000f, RZ, 0xc0, !PT ;  /* 0x000f000f1a037812 */ /* 0x000fe400078ec0ff */
[----:B------:R-:W-:Y:S02]  /*8e70*/  LOP3.LUT R26, R46, 0xf000f, RZ, 0xc0, !PT ;  /* 0x000f000f2e1a7812 */ /* 0x000fe400078ec0ff */
[----:B------:R-:W-:Y:S02]  /*8e80*/  LOP3.LUT R46, R42, 0x300030, R31, 0xf8, !PT ;  /* 0x003000302a2e7812 */ /* 0x000fe400078ef81f */
[----:B------:R-:W-:Y:S02]  /*8e90*/  LOP3.LUT R61, R39, 0x300030, R38, 0xf8, !PT ;  /* 0x00300030273d7812 */ /* 0x000fe400078ef826 */
[----:B------:R-:W-:-:S02]  /*8ea0*/  SHF.R.U32.HI R41, RZ, 0x6, R29 ;  /* 0x00000006ff297819 */ /* 0x000fc4000001161d */
[----:B---3--:R-:W-:Y:S02]  /*8eb0*/  SHF.R.U32.HI R31, RZ, 0xc, R33 ;  /* 0x0000000cff1f7819 */ /* 0x008fe40000011621 */
[----:B------:R-:W-:Y:S02]  /*8ec0*/  SHF.R.U32.HI R39, RZ, 0xc, R34 ;  /* 0x0000000cff277819 */ /* 0x000fe40000011622 */
[----:B------:R-:W-:Y:S02]  /*8ed0*/  LOP3.LUT R30, R3, 0x300030, R2, 0xf8, !PT ;  /* 0x00300030031e7812 */ /* 0x000fe400078ef802 */
[----:B------:R-:W-:Y:S02]  /*8ee0*/  LOP3.LUT R4, R28, 0x3f003f, RZ, 0xc0, !PT ;  /* 0x003f003f1c047812 */ /* 0x000fe400078ec0ff */
[----:B------:R-:W-:Y:S02]  /*8ef0*/  LOP3.LUT R52, R26, 0x300030, R37, 0xf8, !PT ;  /* 0x003000301a347812 */ /* 0x000fe400078ef825 */
[----:B------:R-:W-:-:S02]  /*8f00*/  SHF.R.U32.HI R2, RZ, 0xc, R32 ;  /* 0x0000000cff027819 */ /* 0x000fc40000011620 */
[----:B------:R-:W-:Y:S02]  /*8f10*/  LOP3.LUT R38, R34, 0x3f003f, RZ, 0xc0, !PT ;  /* 0x003f003f22267812 */ /* 0x000fe400078ec0ff */
[----:B------:R-:W-:Y:S02]  /*8f20*/  SHF.R.U32.HI R49, RZ, 0x6, R34 ;  /* 0x00000006ff317819 */ /* 0x000fe40000011622 */
        /* <DEDUP_REMOVED lines=17> */
[----:B------:R-:W-:Y:S02]  /*9040*/  SHF.R.U32.HI R36, RZ, 0x6, R36 ;  /* 0x00000006ff247819 */ /* 0x000fe40000011624 */
[----:B------:R-:W-:Y:S02]  /*9050*/  SHF.R.U32.HI R32, RZ, 0x6, R32 ;  /* 0x00000006ff207819 */ /* 0x000fe40000011620 */
[----:B------:R-:W-:Y:S02]  /*9060*/  LOP3.LUT R34, R33, 0x300030, R44, 0xf8, !PT ;  /* 0x0030003021227812 */ /* 0x000fe400078ef82c */
[----:B------:R-:W-:Y:S02]  /*9070*/  LOP3.LUT R57, R42, 0x300030, R53, 0xf8, !PT ;  /* 0x003000302a397812 */ /* 0x000fe400078ef835 */
        /* <DEDUP_REMOVED lines=120> */
.L_x_2958:
        /* <DEDUP_REMOVED lines=48> */
.L_x_2959:
        /* <DEDUP_REMOVED lines=45> */
.L_x_2957:
        /* <DEDUP_REMOVED lines=8> */
.L_x_2953:
        /* <DEDUP_REMOVED lines=15> */
.L_x_2974:
[----:B------:R-:W-:Y:S05]  /*9f40*/  @!P1 BRA `(.L_x_2962) ;  /* 0x0000004c00f49947 */ /* 0x000fea0003800000 */
[----:B-----5:R-:W2:Y:S01]  /*9f50*/  LDG.E.128.CONSTANT R32, desc[UR6][R6.64] ;  /* 0x0000000606207981 */ /* 0x020ea2000c1e9d00 */
        /* <DEDUP_REMOVED lines=19> */
[----:B------:R-:W-:Y:S01]  /*a090*/  LOP3.LUT R46, R39, 0x64006400, RZ, 0xfc, !PT ;  /* 0x64006400272e7812 */ /* 0x000fe200078efcff */
[-C--:B------:R-:W-:Y:S01]  /*a0a0*/  HFMA2 R34, R34, R13.reuse.H1_H1, -72, -72 ;  /* 0xd480d48022227431 */ /* 0x080fe2000006000d */
        /* <DEDUP_REMOVED lines=123> */
.L_x_2963:
        /* <DEDUP_REMOVED lines=90> */
.L_x_2965:
        /* <DEDUP_REMOVED lines=87> */
.L_x_2964:
        /* <DEDUP_REMOVED lines=33> */
[----:B------:R-:W-:Y:S01]  /*b580*/  LOP3.LUT R2, R2, 0x64006400, RZ, 0xfc, !PT ;  /* 0x6400640002027812 */ /* 0x000fe200078efcff */
[----:B------:R-:W-:Y:S01]  /*b590*/  HADD2 R48, R49, -1032, -1032 ;  /* 0xe408e40831307430 */ /* 0x000fe20000000000 */
[----:B------:R-:W-:Y:S01]  /*b5a0*/  LOP3.LUT R4, R4, 0x64006400, RZ, 0xfc, !PT ;  /* 0x6400640004047812 */ /* 0x000fe200078efcff */
[----:B------:R-:W-:Y:S01]  /*b5b0*/  HADD2 R36, R0, -1032, -1032 ;  /* 0xe408e40800247430 */ /* 0x000fe20000000000 */
[----:B------:R-:W-:-:S02]  /*b5c0*/  LOP3.LUT R50, R43, 0x64006400, RZ, 0xfc, !PT ;  /* 0x640064002b327812 */ /* 0x000fc400078efcff */
[----:B------:R-:W-:Y:S02]  /*b5d0*/  LOP3.LUT R3, R3, 0x64006400, RZ, 0xfc, !PT ;  /* 0x6400640003037812 */ /* 0x000fe400078efcff */
[----:B------:R-:W-:Y:S01]  /*b5e0*/  LOP3.LUT R32, R32, 0x64006400, RZ, 0xfc, !PT ;  /* 0x6400640020207812 */ /* 0x000fe200078efcff */
[-C--:B------:R-:W-:Y:S01]  /*b5f0*/  HFMA2 R41, R50, R13.reuse.H1_H1, -72, -72 ;  /* 0xd480d48032297431 */ /* 0x080fe2000006000d */
[----:B------:R-:W-:Y:S01]  /*b600*/  LOP3.LUT R44, R34, 0x64006400, RZ, 0xfc, !PT ;  /* 0x64006400222c7812 */ /* 0x000fe200078efcff */
[-C--:B------:R-:W-:Y:S01]  /*b610*/  HFMA2 R34, R2, R13.reuse.H1_H1, -72, -72 ;  /* 0xd480d48002227431 */ /* 0x080fe2000006000d */
[----:B------:R-:W-:Y:S01]  /*b620*/  LOP3.LUT R33, R35, 0x64006400, RZ, 0xfc, !PT ;  /* 0x6400640023217812 */ /* 0x000fe200078efcff */
[----:B------:R-:W-:Y:S01]  /*b630*/  HADD2 R35, R4, -1032, -1032 ;  /* 0xe408e40804237430 */ /* 0x000fe20000000000 */
[----:B------:R-:W-:Y:S01]  /*b640*/  LOP3.LUT R52, R37, 0x64006400, RZ, 0xfc, !PT ;  /* 0x6400640025347812 */ /* 0x000fe200078efcff */
[----:B------:R-:W-:Y:S02]  /*b650*/  HFMA2 R37, R38, R13.H1_H1, -72, -72 ;  /* 0xd480d48026257431 */ /* 0x000fe4000006000d */
        /* <DEDUP_REMOVED lines=95> */
.L_x_2966:
        /* <DEDUP_REMOVED lines=90> */
.L_x_2968:
        /* <DEDUP_REMOVED lines=87> */
.L_x_2967:
        /* <DEDUP_REMOVED lines=141> */
.L_x_2969:
        /* <DEDUP_REMOVED lines=90> */
.L_x_2971:
        /* <DEDUP_REMOVED lines=87> */
.L_x_2970:
        /* <DEDUP_REMOVED lines=20> */
[----:B------:R-:W-:Y:S01]  /*dc80*/  HFMA2 R32, R32, R13.H1_H1, -72, -72 ;  /* 0xd480d48020207431 */ /* 0x000fe2000006000d */
[----:B------:R-:W-:Y:S02]  /*dc90*/  LOP3.LUT R35, R43, 0xf000f0, RZ, 0xc0, !PT ;  /* 0x00f000f02b237812 */ /* 0x000fe400078ec0ff */
[----:B------:R-:W-:Y:S02]  /*dca0*/  LOP3.LUT R3, R3, 0xf000f, RZ, 0xc0, !PT ;  /* 0x000f000f03037812 */ /* 0x000fe400078ec0ff */
[----:B------:R-:W-:Y:S02]  /*dcb0*/  LOP3.LUT R31, R31, 0xf000f, RZ, 0xc0, !PT ;  /* 0x000f000f1f1f7812 */ /* 0x000fe400078ec0ff */
[----:B------:R-:W-:Y:S02]  /*dcc0*/  LOP3.LUT R41, R41, 0xf000f, RZ, 0xc0, !PT ;  /* 0x000f000f29297812 */ /* 0x000fe400078ec0ff */
[----:B------:R-:W-:-:S02]  /*dcd0*/  LOP3.LUT R43, R43, 0xf000f, RZ, 0xc0, !PT ;  /* 0x000f000f2b2b7812 */ /* 0x000fc400078ec0ff */
        /* <DEDUP_REMOVED lines=115> */
.L_x_2972:
        /* <DEDUP_REMOVED lines=90> */
.L_x_2973:
        /* <DEDUP_REMOVED lines=13> */
[----:B------:R-:W-:Y:S02]  /*ea80*/  HADD2.F32 R2, -RZ, R39.H0_H0 ;  /* 0x20000027ff027230 */ /* 0x000fe40000004100 */
[----:B------:R-:W-:Y:S01]  /*ea90*/  FFMA.FTZ R3, R3, R47, RZ ;  /* 0x0000002f03037223 */ /* 0x000fe200000100ff */
        /* <DEDUP_REMOVED lines=12> */
[----:B------:R-:W-:Y:S01]  /*eb60*/  FFMA.FTZ R47, R42, R48, R47 ;  /* 0x000000302a2f7223 */ /* 0x000fe2000001002f */
[----:B------:R-:W-:Y:S02]  /*eb70*/  HADD2.F32 R23, -RZ, R23.H1_H1 ;  /* 0x30000017ff177230 */ /* 0x000fe40000004100 */
[-C--:B------:R-:W-:Y:S01]  /*eb80*/  FFMA.FTZ R0, R0, R50.reuse, R39 ;  /* 0x0000003200007223 */ /* 0x080fe20000010027 */
[----:B------:R-:W-:Y:S02]  /*eb90*/  HADD2.F32 R3, -RZ, R32.H1_H1 ;  /* 0x30000020ff037230 */ /* 0x000fe40000004100 */
[-C--:B------:R-:W-:Y:S01]  /*eba0*/  FFMA.FTZ R2, R2, R50.reuse, R41 ;  /* 0x0000003202027223 */ /* 0x080fe20000010029 */
[----:B------:R-:W-:Y:S01]  /*ebb0*/  FFMA.FTZ R50, R4, R50, R47 ;  /* 0x0000003204327223 */ /* 0x000fe2000001002f */
[----:B------:R-:W-:Y:S01]  /*ebc0*/  FFMA.FTZ R0, R23, R49, R0 ;  /* 0x0000003117007223 */ /* 0x000fe20000010000 */
[----:B------:R-:W-:-:S02]  /*ebd0*/  HADD2.F32 R33, -RZ, R33.H1_H1 ;  /* 0x30000021ff217230 */ /* 0x000fc40000004100 */
[-C--:B------:R-:W-:Y:S01]  /*ebe0*/  FFMA.FTZ R4, R3, R49.reuse, R2 ;  /* 0x0000003103047223 */ /* 0x080fe20000010002 */
[----:B------:R-:W-:Y:S02]  /*ebf0*/  HADD2.F32 R23, -RZ, R43.H0_H0 ;  /* 0x2000002bff177230 */ /* 0x000fe40000004100 */
[----:B-1----:R-:W-:Y:S02]  /*ec00*/  HADD2.F32 R3, -RZ, R30.H0_H0 ;  /* 0x2000001eff037230 */ /* 0x002fe40000004100 */
[----:B------:R-:W-:Y:S01]  /*ec10*/  FFMA.FTZ R40, R33, R49, R40 ;  /* 0x0000003121287223 */ /* 0x000fe20000010028 */
[----:B------:R-:W-:Y:S02]  /*ec20*/  HADD2.F32 R39, -RZ, R34.H1_H1 ;  /* 0x30000022ff277230 */ /* 0x000fe40000004100 */
[----:B------:R-:W-:Y:S02]  /*ec30*/  HADD2.F32 R30, -RZ, R30.H1_H1 ;  /* 0x3000001eff1e7230 */ /* 0x000fe40000004100 */
[----:B------:R-:W-:Y:S01]  /*ec40*/  FFMA.FTZ R23, R23, R3, R0 ;  /* 0x0000000317177223 */ /* 0x000fe20000010000 */
[----:B------:R-:W-:-:S02]  /*ec50*/  HADD2.F32 R33, -RZ, R44.H0_H0 ;  /* 0x2000002cff217230 */ /* 0x000fc40000004100 */
[----:B------:R-:W-:Y:S01]  /*ec60*/  FFMA.FTZ R50, R39, R49, R50 ;  /* 0x0000003127327223 */ /* 0x000fe20000010032 */
[----:B------:R-:W-:Y:S02]  /*ec70*/  HADD2.F32 R0, -RZ, R43.H1_H1 ;  /* 0x3000002bff007230 */ /* 0x000fe40000004100 */
[--C-:B------:R-:W-:Y:S02]  /*ec80*/  HADD2.F32 R39, -RZ, R45.reuse.H0_H0 ;  /* 0x2000002dff277230 */ /* 0x100fe40000004100 */
        /* <DEDUP_REMOVED lines=11> */
[----:B------:R-:W-:Y:S02]  /*ed40*/  HADD2.F32 R46, -RZ, R46.H1_H1 ;  /* 0x3000002eff2e7230 */ /* 0x000fe40000004100 */
        /* <DEDUP_REMOVED lines=29> */
.L_x_2962:
[----:B------:R-:W0:Y:S01]  /*ef20*/  LDC R23, c[0x0][0x23c] ;  /* 0x00008f00ff177b82 */ /* 0x000e220000000800 */
[----:B------:R-:W-:Y:S01]  /*ef30*/  IADD3 R11, R11, 0x20, RZ ;  /* 0x000000200b0b7810 */ /* 0x000fe20007ffe0ff */
[----:B------:R-:W-:-:S03]  /*ef40*/  UIADD3 UR4, UR4, 0x40, URZ ;  /* 0x0000004004047890 */ /* 0x000fc6000fffe03f */
[C---:B------:R-:W-:Y:S02]  /*ef50*/  ISETP.GE.AND P2, PT, R11.reuse, UR5, PT ;  /* 0x000000050b007c0c */ /* 0x040fe4000bf46270 */
[----:B------:R-:W-:Y:S01]  /*ef60*/  ISETP.LT.AND P3, PT, R11, R12, PT ;  /* 0x0000000c0b00720c */ /* 0x000fe20003f61270 */
[----:B0-----:R-:W-:-:S12]  /*ef70*/  IMAD.WIDE R6, R23, 0x10, R6 ;  /* 0x0000001017067825 */ /* 0x001fd800078e0206 */
[----:B------:R-:W-:Y:S05]  /*ef80*/  @!P2 BRA P3, `(.L_x_2974) ;  /* 0xffffffac00eca947 */ /* 0x000fea000183ffff */
.L_x_2961:
        /* <DEDUP_REMOVED lines=8> */
.L_x_2979:
        /* <DEDUP_REMOVED lines=17> */
[----:B------:R-:W-:Y:S02]  /*f120*/  PRMT R6, R8, 0x9910, RZ ;  /* 0x0000991008067816 */ /* 0x000fe400000000ff */
[----:B------:R-:W-:Y:S02]  /*f130*/  LOP3.LUT R38, R33, 0x380038, RZ, 0xc0, !PT ;  /* 0x0038003821267812 */ /* 0x000fe400078ec0ff */
[----:B------:R-:W-:-:S02]  /*f140*/  SHF.R.U32.HI R32, RZ, 0x6, R33 ;  /* 0x00000006ff207819 */ /* 0x000fc40000011621 */
[----:B------:R-:W-:Y:S02]  /*f150*/  LOP3.LUT R53, R33, 0x70007, RZ, 0xc0, !PT ;  /* 0x0007000721357812 */ /* 0x000fe400078ec0ff */
[----:B------:R-:W-:Y:S02]  /*f160*/  SHF.R.U32.HI R45, RZ, 0xf, R35 ;  /* 0x0000000fff2d7819 */ /* 0x000fe40000011623 */
[C---:B------:R-:W-:Y:S02]  /*f170*/  LOP3.LUT R42, R34.reuse, 0x380038, RZ, 0xc0, !PT ;  /* 0x00380038222a7812 */ /* 0x040fe400078ec0ff */
        /* <DEDUP_REMOVED lines=9> */
[C---:B------:R-:W-:Y:S02]  /*f210*/  LOP3.LUT R7, R28.reuse, 0x380038, RZ, 0xc0, !PT ;  /* 0x003800381c077812 */ /* 0x040fe400078ec0ff */
[----:B------:R-:W-:Y:S02]  /*f220*/  SHF.R.U32.HI R35, RZ, 0x6, R28 ;  /* 0x00000006ff237819 */ /* 0x000fe4000001161c */
[----:B------:R-:W-:Y:S02]  /*f230*/  LOP3.LUT R64, R28, 0x70007, RZ, 0xc0, !PT ;  /* 0x000700071c407812 */ /* 0x000fe400078ec0ff */
[----:B------:R-:W-:Y:S02]  /*f240*/  ISETP.NE.AND P2, PT, R6, RZ, PT ;  /* 0x000000ff0600720c */ /* 0x000fe40003f45270 */
[----:B------:R-:W-:Y:S02]  /*f250*/  LOP3.LUT R39, R29, 0x380038, RZ, 0xc0, !PT ;  /* 0x003800381d277812 */ /* 0x000fe400078ec0ff */
[----:B------:R-:W-:-:S02]  /*f260*/  SHF.R.U32.HI R28, RZ, 0x6, R29 ;  /* 0x00000006ff1c7819 */ /* 0x000fc4000001161d */
[----:B------:R-:W-:Y:S02]  /*f270*/  LOP3.LUT R58, R29, 0x70007, RZ, 0xc0, !PT ;  /* 0x000700071d3a7812 */ /* 0x000fe400078ec0ff */
[----:B------:R-:W-:Y:S02]  /*f280*/  SHF.R.U32.HI R48, RZ, 0xe, R31 ;  /* 0x0000000eff307819 */ /* 0x000fe4000001161f */
[----:B------:R-:W-:Y:S02]  /*f290*/  LOP3.LUT R45, R45, 0x10001, RZ, 0xc0, !PT ;  /* 0x000100012d2d7812 */ /* 0x000fe400078ec0ff */
[C---:B------:R-:W-:Y:S02]  /*f2a0*/  LOP3.LUT R44, R30.reuse, 0x380038, RZ, 0xc0, !PT ;  /* 0x003800381e2c7812 */ /* 0x040fe400078ec0ff */
[----:B------:R-:W-:Y:S02]  /*f2b0*/  SHF.R.U32.HI R29, RZ, 0x6, R30 ;  /* 0x00000006ff1d7819 */ /* 0x000fe4000001161e */
[----:B------:R-:W-:-:S02]  /*f2c0*/  LOP3.LUT R59, R30, 0x70007, RZ, 0xc0, !PT ;  /* 0x000700071e3b7812 */ /* 0x000fc400078ec0ff */
[----:B------:R-:W-:Y:S02]  /*f2d0*/  LOP3.LUT R41, R36, 0x20002, R41, 0xf8, !PT ;  /* 0x0002000224297812 */ /* 0x000fe400078ef829 */
[C---:B------:R-:W-:Y:S02]  /*f2e0*/  LOP3.LUT R49, R31.reuse, 0x380038, RZ, 0xc0, !PT ;  /* 0x003800381f317812 */ /* 0x040fe400078ec0ff */
[----:B------:R-:W-:Y:S02]  /*f2f0*/  SHF.R.U32.HI R30, RZ, 0x6, R31 ;  /* 0x00000006ff1e7819 */ /* 0x000fe4000001161f */
[----:B------:R-:W-:Y:S02]  /*f300*/  LOP3.LUT R67, R31, 0x70007, RZ, 0xc0, !PT ;  /* 0x000700071f437812 */ /* 0x000fe400078ec0ff */
[----:B------:R-:W-:Y:S02]  /*f310*/  LOP3.LUT R46, R43, 0x20002, R46, 0xf8, !PT ;  /* 0x000200022b2e7812 */ /* 0x000fe400078ef82e */
[----:B------:R-:W-:-:S02]  /*f320*/  PRMT R0, R50, 0x7610, R0 ;  /* 0x0000761032007816 */ /* 0x000fc40000000000 */
[----:B------:R-:W-:Y:S02]  /*f330*/  LOP3.LUT R51, R45, 0x20002, R48, 0xf8, !PT ;  /* 0x000200022d337812 */ /* 0x000fe400078ef830 */
[----:B------:R-:W-:Y:S02]  /*f340*/  MOV R40, 0x3000 ;  /* 0x0000300000287802 */ /* 0x000fe40000000f00 */
        /* <DEDUP_REMOVED lines=39> */
[----:B------:R-:W-:Y:S01]  /*f5c0*/  ISETP.GE.AND P3, PT, R10, 0x2, PT ;  /* 0x000000020a00780c */ /* 0x000fe20003f66270 */
[----:B------:R-:W-:-:S02]  /*f5d0*/  HADD2 R80, R80, -1028, -1028 ;  /* 0xe404e40450507430 */ /* 0x000fc40000000000 */
        /* <DEDUP_REMOVED lines=13> */
[----:B------:R-:W-:Y:S02]  /*f6b0*/  SHF.R.U32.HI R61, RZ, 0x6, R27 ;  /* 0x00000006ff3d7819 */ /* 0x000fe4000001161b */
[----:B------:R-:W-:Y:S02]  /*f6c0*/  LOP3.LUT R66, R27, 0x70007, RZ, 0xc0, !PT ;  /* 0x000700071b427812 */ /* 0x000fe400078ec0ff */
[----:B------:R-:W-:Y:S02]  /*f6d0*/  LOP3.LUT R27, R41, 0x40004, R24, 0xf8, !PT ;  /* 0x00040004291b7812 */ /* 0x000fe400078ef818 */
[----:B------:R-:W-:Y:S02]  /*f6e0*/  LOP3.LUT R24, R51, 0x40004, R50, 0xf8, !PT ;  /* 0x0004000433187812 */ /* 0x000fe400078ef832 */
[----:B------:R-:W-:Y:S02]  /*f6f0*/  LOP3.LUT R37, R38, 0x64006400, RZ, 0xfc, !PT ;  /* 0x6400640026257812 */ /* 0x000fe400078efcff */
[----:B------:R-:W-:-:S02]  /*f700*/  LOP3.LUT R38, R32, 0x380038, RZ, 0xc0, !PT ;  /* 0x0038003820267812 */ /* 0x000fc400078ec0ff */
[----:B------:R-:W-:Y:S01]  /*f710*/  LOP3.LUT R51, R6, 0x64006400, RZ, 0xfc, !PT ;  /* 0x6400640006337812 */ /* 0x000fe200078efcff */
[-C--:B------:R-:W-:Y:S01]  /*f720*/  HFMA2 R86, R37, R40.reuse.H0_H0, -132, -132 ;  /* 0xd820d82025567431 */ /* 0x080fe20000040028 */
[----:B------:R-:W-:Y:S02]  /*f730*/  LOP3.LUT R6, R31, 0x380038, RZ, 0xc0, !PT ;  /* 0x003800381f067812 */ /* 0x000fe400078ec0ff */
[--C-:B------:R-:W-:Y:S01]  /*f740*/  SHF.R.U32.HI R60, RZ, 0x6, R26.reuse ;  /* 0x00000006ff3c7819 */ /* 0x100fe2000001161a */
[-C--:B------:R-:W-:Y:S01]  /*f750*/  HFMA2 R51, R51, R40.reuse.H0_H0, -132, -132 ;  /* 0xd820d82033337431 */ /* 0x080fe20000040028 */
[----:B------:R-:W-:Y:S02]  /*f760*/  LOP3.LUT R41, R39, 0x64006400, RZ, 0xfc, !PT ;  /* 0x6400640027297812 */ /* 0x000fe400078efcff */
[----:B------:R-:W-:Y:S02]  /*f770*/  SHF.R.U32.HI R45, RZ, 0xd, R26 ;  /* 0x0000000dff2d7819 */ /* 0x000fe4000001161a */
        /* <DEDUP_REMOVED lines=197> */
.L_x_2977:
        /* <DEDUP_REMOVED lines=82> */
.L_x_2978:
        /* <DEDUP_REMOVED lines=79> */
.L_x_2976:
[----:B------:R-:W-:Y:S01]  /*10de0*/  IADD3 R11, R11, 0x20, RZ ;  /* 0x000000200b0b7810 */ /* 0x000fe20007ffe0ff */
[----:B------:R-:W-:Y:S01]  /*10df0*/  UIADD3 UR4, UR4, 0x40, URZ ;  /* 0x0000004004047890 */ /* 0x000fe2000fffe03f */
[----:B-1----:R-:W-:Y:S02]  /*10e00*/  IMAD.WIDE R6, R23, 0x4, R2 ;  /* 0x0000000417067825 */ /* 0x002fe400078e0202 */
[C---:B------:R-:W-:Y:S02]  /*10e10*/  ISETP.GE.AND P2, PT, R11.reuse, UR5, PT ;  /* 0x000000050b007c0c */ /* 0x040fe4000bf46270 */
[----:B------:R-:W-:-:S13]  /*10e20*/  ISETP.LT.AND P3, PT, R11, R12, PT ;  /* 0x0000000c0b00720c */ /* 0x000fda0003f61270 */
[----:B------:R-:W-:Y:S05]  /*10e30*/  @!P2 BRA P3, `(.L_x_2979) ;  /* 0xffffffe00074a947 */ /* 0x000fea000183ffff */
.L_x_2975:
        /* <DEDUP_REMOVED lines=19> */
.L_x_2983:
[----:B------:R-:W0:Y:S02]  /*10f70*/  LDS R2, [R0] ;  /* 0x0000000000027984 */ /* 0x000e240000000800 */
[----:B0-----:R-:W-:-:S06]  /*10f80*/  HADD2 R3, R2, R17 ;  /* 0x0000001102037230 */ /* 0x001fcc0000000000 */
[----:B------:R-:W0:Y:S02]  /*10f90*/  ATOMS.CAST.SPIN R3, [R0], R2, R3 ;  /* 0x000000020003738d */ /* 0x000e240001800003 */
[----:B0-----:R-:W-:-:S13]  /*10fa0*/  ISETP.EQ.U32.AND P0, PT, R3, 0x1, PT ;  /* 0x000000010300780c */ /* 0x001fda0003f02070 */
[----:B------:R-:W-:Y:S05]  /*10fb0*/  @!P0 BRA `(.L_x_2983) ;  /* 0xfffffffc00ec8947 */ /* 0x000fea000383ffff */
[----:B------:R-:W-:Y:S05]  /*10fc0*/  BRA `(.L_x_2981) ;  /* 0x00000000000c7947 */ /* 0x000fea0003800000 */
.L_x_2982:
[----:B------:R-:W2:Y:S02]  /*10fd0*/  LD.E R0, desc[UR6][R6.64] ;  /* 0x0000000606007980 */ /* 0x000ea4000c101900 */
[----:B--2---:R-:W-:-:S05]  /*10fe0*/  IADD3 R3, R17, R0, RZ ;  /* 0x0000000011037210 */ /* 0x004fca0007ffe0ff */
[----:B------:R0:W-:Y:S02]  /*10ff0*/  ST.E desc[UR6][R6.64], R3 ;  /* 0x0000000306007985 */ /* 0x0001e4000c101906 */
.L_x_2981:
[----:B------:R-:W-:Y:S05]  /*11000*/  BSYNC B0 ;  /* 0x0000000000007941 */ /* 0x000fea0003800000 */
.L_x_2980:
[----:B------:R1:W-:Y:S01]  /*11010*/  ATOM.E.ADD.F16x2.RN.STRONG.GPU P0, RZ, desc[UR6][R6.64+0x4], R11 ;  /* 0x0000040b06ff79a2 */ /* 0x0003e2000810e1c6 */
[----:B------:R-:W-:Y:S04]  /*11020*/  BSSY B0, `(.L_x_2984) ;  /* 0x000000f000007945 */ /* 0x000fe80003800000 */
[----:B-1----:R-:W-:Y:S05]  /*11030*/  @P0 BRA `(.L_x_2985) ;  /* 0x0000000000340947 */ /* 0x002fea0003800000 */
[----:B------:R-:W1:Y:S02]  /*11040*/  QSPC.E.S P0, RZ, [R6+0x4] ;  /* 0x0000040006ff73aa */ /* 0x000e640000000500 */
[----:B-1----:R-:W-:Y:S05]  /*11050*/  @!P0 BRA `(.L_x_2986) ;  /* 0x0000000000208947 */ /* 0x002fea0003800000 */
[----:B------:R-:W-:-:S04]  /*11060*/  MOV R2, R6 ;  /* 0x0000000600027202 */ /* 0x000fc80000000f00 */
[----:B------:R-:W-:-:S07]  /*11070*/  MOV R0, R2 ;  /* 0x0000000200007202 */ /* 0x000fce0000000f00 */
.L_x_2987:
[----:B------:R-:W0:Y:S02]  /*11080*/  LDS R2, [R0+0x4] ;  /* 0x0000040000027984 */ /* 0x000e240000000800 */
[----:B0-----:R-:W-:-:S10]  /*11090*/  HFMA2.MMA R3, R2, 1, 1, R11 ;  /* 0x3c003c0002037835 */ /* 0x001fd4000000000b */
[----:B------:R-:W0:Y:S02]  /*110a0*/  ATOMS.CAST.SPIN R3, [R0+0x4], R2, R3 ;  /* 0x000004020003738d */ /* 0x000e240001800003 */
[----:B0-----:R-:W-:-:S13]  /*110b0*/  ISETP.EQ.U32.AND P0, PT, R3, 0x1, PT ;  /* 0x000000010300780c */ /* 0x001fda0003f02070 */
[----:B------:R-:W-:Y:S05]  /*110c0*/  @!P0 BRA `(.L_x_2987) ;  /* 0xfffffffc00ec8947 */ /* 0x000fea000383ffff */
[----:B------:R-:W-:Y:S05]  /*110d0*/  BRA `(.L_x_2985) ;  /* 0x00000000000c7947 */ /* 0x000fea0003800000 */
.L_x_2986:
[----:B------:R-:W0:Y:S02]  /*110e0*/  LD.E R0, desc[UR6][R6.64+0x4] ;  /* 0x0000040606007980 */ /* 0x000e24000c101900 */
[----:B0-----:R-:W-:-:S05]  /*110f0*/  IADD3 R3, R11, R0, RZ ;  /* 0x000000000b037210 */ /* 0x001fca0007ffe0ff */
[----:B------:R1:W-:Y:S02]  /*11100*/  ST.E desc[UR6][R6.64+0x4], R3 ;  /* 0x0000040306007985 */ /* 0x0003e4000c101906 */
.L_x_2985:
[----:B------:R-:W-:Y:S05]  /*11110*/  BSYNC B0 ;  /* 0x0000000000007941 */ /* 0x000fea0003800000 */
.L_x_2984:
        /* <DEDUP_REMOVED lines=13> */
.L_x_2991:
[----:B------:R-:W0:Y:S02]  /*111f0*/  LDS R2, [R0] ;  /* 0x0000000000027984 */ /* 0x000e240000000800 */
[----:B0-----:R-:W-:-:S06]  /*11200*/  HADD2 R3, R2, R11 ;  /* 0x0000000b02037230 */ /* 0x001fcc0000000000 */
[----:B------:R-:W0:Y:S02]  /*11210*/  ATOMS.CAST.SPIN R3, [R0], R2, R3 ;  /* 0x000000020003738d */ /* 0x000e240001800003 */
[----:B0-----:R-:W-:-:S13]  /*11220*/  ISETP.EQ.U32.AND P0, PT, R3, 0x1, PT ;  /* 0x000000010300780c */ /* 0x001fda0003f02070 */
[----:B------:R-:W-:Y:S05]  /*11230*/  @!P0 BRA `(.L_x_2991) ;  /* 0xfffffffc00ec8947 */ /* 0x000fea000383ffff */
[----:B------:R-:W-:Y:S05]  /*11240*/  BRA `(.L_x_2989) ;  /* 0x00000000000c7947 */ /* 0x000fea0003800000 */
.L_x_2990:
[----:B------:R-:W2:Y:S02]  /*11250*/  LD.E R0, desc[UR6][R6.64] ;  /* 0x0000000606007980 */ /* 0x000ea4000c101900 */
[----:B--2---:R-:W-:-:S05]  /*11260*/  IADD3 R3, R11, R0, RZ ;  /* 0x000000000b037210 */ /* 0x004fca0007ffe0ff */
[----:B------:R0:W-:Y:S02]  /*11270*/  ST.E desc[UR6][R6.64], R3 ;  /* 0x0000000306007985 */ /* 0x0001e4000c101906 */
.L_x_2989:
[----:B------:R-:W-:Y:S05]  /*11280*/  BSYNC B0 ;  /* 0x0000000000007941 */ /* 0x000fea0003800000 */
.L_x_2988:
[----:B------:R1:W-:Y:S01]  /*11290*/  ATOM.E.ADD.F16x2.RN.STRONG.GPU P0, RZ, desc[UR6][R6.64+0x4], R9 ;  /* 0x0000040906ff79a2 */ /* 0x0003e2000810e1c6 */
[----:B------:R-:W-:Y:S04]  /*112a0*/  BSSY B0, `(.L_x_2992) ;  /* 0x000000f000007945 */ /* 0x000fe80003800000 */
[----:B-1----:R-:W-:Y:S05]  /*112b0*/  @P0 BRA `(.L_x_2993) ;  /* 0x0000000000340947 */ /* 0x002fea0003800000 */
[----:B------:R-:W1:Y:S02]  /*112c0*/  QSPC.E.S P0, RZ, [R6+0x4] ;  /* 0x0000040006ff73aa */ /* 0x000e640000000500 */
[----:B-1----:R-:W-:Y:S05]  /*112d0*/  @!P0 BRA `(.L_x_2994) ;  /* 0x0000000000208947 */ /* 0x002fea0003800000 */
[----:B------:R-:W-:-:S04]  /*112e0*/  MOV R2, R6 ;  /* 0x0000000600027202 */ /* 0x000fc80000000f00 */
[----:B------:R-:W-:-:S07]  /*112f0*/  MOV R0, R2 ;  /* 0x0000000200007202 */ /* 0x000fce0000000f00 */
.L_x_2995:
[----:B------:R-:W0:Y:S02]  /*11300*/  LDS R2, [R0+0x4] ;  /* 0x0000040000027984 */ /* 0x000e240000000800 */
[----:B0-----:R-:W-:-:S10]  /*11310*/  HFMA2.MMA R3, R2, 1, 1, R9 ;  /* 0x3c003c0002037835 */ /* 0x001fd40000000009 */
[----:B------:R-:W0:Y:S02]  /*11320*/  ATOMS.CAST.SPIN R3, [R0+0x4], R2, R3 ;  /* 0x000004020003738d */ /* 0x000e240001800003 */
[----:B0-----:R-:W-:-:S13]  /*11330*/  ISETP.EQ.U32.AND P0, PT, R3, 0x1, PT ;  /* 0x000000010300780c */ /* 0x001fda0003f02070 */
[----:B------:R-:W-:Y:S05]  /*11340*/  @!P0 BRA `(.L_x_2995) ;  /* 0xfffffffc00ec8947 */ /* 0x000fea000383ffff */
[----:B------:R-:W-:Y:S05]  /*11350*/  BRA `(.L_x_2993) ;  /* 0x00000000000c7947 */ /* 0x000fea0003800000 */
.L_x_2994:
[----:B------:R-:W0:Y:S02]  /*11360*/  LD.E R0, desc[UR6][R6.64+0x4] ;  /* 0x0000040606007980 */ /* 0x000e24000c101900 */
[----:B0-----:R-:W-:-:S05]  /*11370*/  IADD3 R3, R9, R0, RZ ;  /* 0x0000000009037210 */ /* 0x001fca0007ffe0ff */
[----:B------:R1:W-:Y:S02]  /*11380*/  ST.E desc[UR6][R6.64+0x4], R3 ;  /* 0x0000040306007985 */ /* 0x0003e4000c101906 */
.L_x_2993:
[----:B------:R-:W-:Y:S05]  /*11390*/  BSYNC B0 ;  /* 0x0000000000007941 */ /* 0x000fea0003800000 */
.L_x_2992:
        /* <DEDUP_REMOVED lines=13> */
.L_x_2999:
[----:B------:R-:W0:Y:S02]  /*11470*/  LDS R2, [R0] ;  /* 0x0000000000027984 */ /* 0x000e240000000800 */
[----:B0-----:R-:W-:-:S06]  /*11480*/  HADD2 R3, R2, R19 ;  /* 0x0000001302037230 */ /* 0x001fcc0000000000 */
[----:B------:R-:W0:Y:S02]  /*11490*/  ATOMS.CAST.SPIN R3, [R0], R2, R3 ;  /* 0x000000020003738d */ /* 0x000e240001800003 */
[----:B0-----:R-:W-:-:S13]  /*114a0*/  ISETP.EQ.U32.AND P0, PT, R3, 0x1, PT ;  /* 0x000000010300780c */ /* 0x001fda0003f02070 */
[----:B------:R-:W-:Y:S05]  /*114b0*/  @!P0 BRA `(.L_x_2999) ;  /* 0xfffffffc00ec8947 */ /* 0x000fea000383ffff */
[----:B------:R-:W-:Y:S05]  /*114c0*/  BRA `(.L_x_2997) ;  /* 0x00000000000c7947 */ /* 0x000fea0003800000 */
.L_x_2998:
[----:B------:R-:W2:Y:S02]  /*114d0*/  LD.E R0, desc[UR6][R6.64] ;  /* 0x0000000606007980 */ /* 0x000ea4000c101900 */
[----:B--2---:R-:W-:-:S05]  /*114e0*/  IADD3 R3, R19, R0, RZ ;  /* 0x0000000013037210 */ /* 0x004fca0007ffe0ff */
[----:B------:R0:W-:Y:S02]  /*114f0*/  ST.E desc[UR6][R6.64], R3 ;  /* 0x0000000306007985 */ /* 0x0001e4000c101906 */
.L_x_2997:
[----:B------:R-:W-:Y:S05]  /*11500*/  BSYNC B0 ;  /* 0x0000000000007941 */ /* 0x000fea0003800000 */
.L_x_2996:
[----:B------:R1:W-:Y:S02]  /*11510*/  ATOM.E.ADD.F16x2.RN.STRONG.GPU P0, RZ, desc[UR6][R6.64+0x4], R5 ;  /* 0x0000040506ff79a2 */ /* 0x0003e4000810e1c6 */
[----:B-1----:R-:W-:Y:S05]  /*11520*/  @P0 EXIT ;  /* 0x000000000000094d */ /* 0x002fea0003800000 */
[----:B------:R-:W1:Y:S02]  /*11530*/  QSPC.E.S P0, RZ, [R6+0x4] ;  /* 0x0000040006ff73aa */ /* 0x000e640000000500 */
[----:B-1----:R-:W-:Y:S05]  /*11540*/  @!P0 BRA `(.L_x_3000) ;  /* 0x0000000000208947 */ /* 0x002fea0003800000 */
[----:B------:R-:W-:-:S04]  /*11550*/  MOV R2, R6 ;  /* 0x0000000600027202 */ /* 0x000fc80000000f00 */
[----:B------:R-:W-:-:S07]  /*11560*/  MOV R0, R2 ;  /* 0x0000000200007202 */ /* 0x000fce0000000f00 */
.L_x_3001:
[----:B------:R-:W0:Y:S02]  /*11570*/  LDS R2, [R0+0x4] ;  /* 0x0000040000027984 */ /* 0x000e240000000800 */
[----:B0-----:R-:W-:-:S10]  /*11580*/  HFMA2.MMA R3, R2, 1, 1, R5 ;  /* 0x3c003c0002037835 */ /* 0x001fd40000000005 */
[----:B------:R-:W0:Y:S02]  /*11590*/  ATOMS.CAST.SPIN R3, [R0+0x4], R2, R3 ;  /* 0x000004020003738d */ /* 0x000e240001800003 */
[----:B0-----:R-:W-:-:S13]  /*115a0*/  ISETP.EQ.U32.AND P0, PT, R3, 0x1, PT ;  /* 0x000000010300780c */ /* 0x001fda0003f02070 */
[----:B------:R-:W-:Y:S05]  /*115b0*/  @!P0 BRA `(.L_x_3001) ;  /* 0xfffffffc00ec8947 */ /* 0x000fea000383ffff */
[----:B------:R-:W-:Y:S05]  /*115c0*/  EXIT ;  /* 0x000000000000794d */ /* 0x000fea0003800000 */
.L_x_3000:
[----:B------:R-:W0:Y:S02]  /*115d0*/  LD.E R0, desc[UR6][R6.64+0x4] ;  /* 0x0000040606007980 */ /* 0x000e24000c101900 */
[----:B0-----:R-:W-:-:S05]  /*115e0*/  IADD3 R3, R5, R0, RZ ;  /* 0x0000000005037210 */ /* 0x001fca0007ffe0ff */
[----:B------:R-:W-:Y:S01]  /*115f0*/  ST.E desc[UR6][R6.64+0x4], R3 ;  /* 0x0000040306007985 */ /* 0x000fe2000c101906 */
[----:B------:R-:W-:Y:S05]  /*11600*/  EXIT ;  /* 0x000000000000794d */ /* 0x000fea0003800000 */
.L_x_3002:
        /* <DEDUP_REMOVED lines=15> */
.L_x_5221:


//--------------------- .text._Z23gemm_half_q_half_kernelILi3ELi176ELb1ELb1ELi32EEvPK6__halfPKjS4_S2_PS0_iiiiPKtS7_iiiiiibS2_i --------------------------
	.section	.text._Z23gemm_half_q_half_kernelILi3ELi176ELb1ELb1ELi32EEvPK6__halfPKjS4_S2_PS0_iiiiPKtS7_iiiiiibS2_i,"ax",@progbits
	.align	128
        .global         _Z23gemm_half_q_half_kernelILi3ELi176ELb1ELb1ELi32EEvPK6__halfPKjS4_S2_PS0_iiiiPKtS7_iiiiiibS2_i
        .type           _Z23gemm_half_q_half_kernelILi3ELi176ELb1ELb1ELi32EEvPK6__halfPKjS4_S2_PS0_iiiiPKtS7_iiiiiibS2_i,@function
        .size           _Z23gemm_half_q_half_kernelILi3ELi176ELb1ELb1ELi32EEvPK6__halfPKjS4_S2_PS0_iiiiPKtS7_iiiiiibS2_i,(.L_x_5222 - _Z23gemm_half_q_half_kernelILi3ELi176ELb1ELb1ELi32EEvPK6__halfPKjS4_S2_PS0_iiiiPKtS7_iiiiiibS2_i)
        .other          _Z23gemm_half_q_half_kernelILi3ELi176ELb1ELb1ELi32EEvPK6__halfPKjS4_S2_PS0_iiiiPKtS7_iiiiiibS2_i,@"STO_CUDA_ENTRY STV_DEFAULT"
_Z23gemm_half_q_half_kernelILi3ELi176ELb1ELb1ELi32EEvPK6__halfPKjS4_S2_PS0_iiiiPKtS7_iiiiiibS2_i:
.text._Z23gemm_half_q_half_kernelILi3ELi176ELb1ELb1ELi32EEvPK6__halfPKjS4_S2_PS0_iiiiPKtS7_iiiiiibS2_i:
        /* <DEDUP_REMOVED lines=36> */
.L_x_3003:
        /* <DEDUP_REMOVED lines=29> */
.L_x_3008:
        /* <DEDUP_REMOVED lines=37> */
.L_x_3007:
        /* <DEDUP_REMOVED lines=24> */
.L_x_3009:
        /* <DEDUP_REMOVED lines=14> */
.L_x_3006:
        /* <DEDUP_REMOVED lines=10> */
.L_x_3011:
        /* <DEDUP_REMOVED lines=37> */
.L_x_3010:
        /* <DEDUP_REMOVED lines=24> */
.L_x_3012:
        /* <DEDUP_REMOVED lines=13> */
.L_x_3005:
[----:B------:R-:W-:Y:S05]  /*0e00*/  BSYNC B0 ;  /* 0x0000000000007941 */ /* 0x000fea0003800000 */
.L_x_3004:
        /* <DEDUP_REMOVED lines=17> */
.L_x_3015:
        /* <DEDUP_REMOVED lines=19> */
.L_x_3014:
        /* <DEDUP_REMOVED lines=14> */
.L_x_3016:
[----:B------:R-:W-:-:S13]  /*1130*/  ISETP.LT.OR P0, PT, R3, R28, P0 ;  /* 0x0000001c0300720c */ /* 0x000fda0000701670 */
[----:B012---:R-:W0:Y:S01]  /*1140*/  @P0 LDC.64 R8, c[0x0][0x230] ;  /* 0x00008c00ff080b82 */ /* 0x007e220000000a00 */
[----:B------:R-:W-:-:S04]  /*1150*/  @P0 IMAD R2, R2, 0x3, R3 ;  /* 0x0000000302020824 */ /* 0x000fc800078e0203 */
[----:B------:R-:W-:-:S04]  /*1160*/  @P0 IMAD R3, R2, R33, R0 ;  /* 0x0000002102030224 */ /* 0x000fc800078e0200 */
[----:B0-----:R-:W-:-:S05]  /*1170*/  @P0 IMAD.WIDE R2, R3, 0x2, R8 ;  /* 0x0000000203020825 */ /* 0x001fca00078e0208 */
[----:B------:R1:W-:Y:S02]  /*1180*/  @P0 STG.E.64 desc[UR6][R2.64], RZ ;  /* 0x000000ff02000986 */ /* 0x0003e4000c101b06 */
.L_x_3013:
[----:B-----5:R-:W2:Y:S08]  /*1190*/  LDC R32, c[0x0][0x25c] ;  /* 0x00009700ff207b82 */ /* 0x020eb00000000800 */
        /* <DEDUP_REMOVED lines=13> */
[----:B-1----:R-:W-:-:S07]  /*1270*/  SHF.L.U32 R3, R5, 0x6, RZ ;  /* 0x0000000605037819 */ /* 0x002fce00000006ff */
[----:B------:R-:W1:Y:S01]  /*1280*/  LDC.64 R14, c[0x0][0x220] ;  /* 0x00008800ff0e7b82 */ /* 0x000e620000000a00 */
        /* <DEDUP_REMOVED lines=8> */
[----:B01----:R-:W-:-:S07]  /*1310*/  SHF.R.S32.HI R16, RZ, 0x3, R9 ;  /* 0x00000003ff107819 */ /* 0x003fce0000011409 */
.L_x_3018:
        /* <DEDUP_REMOVED lines=41> */
.L_x_3017:
        /* <DEDUP_REMOVED lines=12> */
.L_x_3019:
        /* <DEDUP_REMOVED lines=8> */
.L_x_3020:
[----:B------:R-:W-:Y:S01]  /*16f0*/  HFMA2.MMA R4, -RZ, RZ, 0, 0 ;  /* 0x00000000ff047435 */ /* 0x000fe200000001ff */
[----:B0-----:R-:W-:Y:S02]  /*1700*/  SHF.R.S32.HI R10, RZ, 0x5, R21 ;  /* 0x00000005ff0a7819 */ /* 0x001fe40000011415 */
        /* <DEDUP_REMOVED lines=9> */
.L_x_3021:
        /* <DEDUP_REMOVED lines=8> */
.L_x_3022:
        /* <DEDUP_REMOVED lines=9> */
.L_x_3023:
        /* <DEDUP_REMOVED lines=34> */
.L_x_3037:
[----:B------:R-:W-:Y:S02]  /*1ad0*/  MOV R38, R40 ;  /* 0x0000002800267202 */ /* 0x000fe40000000f00 */
        /* <DEDUP_REMOVED lines=198> */
.L_x_3026:
        /* <DEDUP_REMOVED lines=93> */
.L_x_3027:
        /* <DEDUP_REMOVED lines=87> */
.L_x_3025:
        /* <DEDUP_REMOVED lines=200> */
.L_x_3029:
        /* <DEDUP_REMOVED lines=93> */
.L_x_3030:
        /* <DEDUP_REMOVED lines=23> */
[----:B------:R-:W-:Y:S02]  /*4640*/  HADD2.F32 R2, -RZ, R45.H0_H0 ;  /* 0x2000002dff027230 */ /* 0x000fe40000004100 */
[-C--:B------:R-:W-:Y:S01]  /*4650*/  FFMA.FTZ R3, R3, R37.reuse, RZ ;  /* 0x0000002503037223 */ /* 0x080fe200000100ff */
        /* <DEDUP_REMOVED lines=19> */
[----:B-1----:R-:W-:Y:S02]  /*4790*/  HADD2.F32 R3, -RZ, R12.H0_H0 ;  /* 0x2000000cff037230 */ /* 0x002fe40000004100 */
[-C--:B------:R-:W-:Y:S01]  /*47a0*/  FFMA.FTZ R0, R11, R69.reuse, R0 ;  /* 0x000000450b007223 */ /* 0x080fe20000010000 */
        /* <DEDUP_REMOVED lines=41> */
.L_x_3028:
        /* <DEDUP_REMOVED lines=199> */
.L_x_3032:
        /* <DEDUP_REMOVED lines=93> */
.L_x_3033:
        /* <DEDUP_REMOVED lines=87> */
.L_x_3031:
        /* <DEDUP_REMOVED lines=199> */
.L_x_3035:
        /* <DEDUP_REMOVED lines=93> */
.L_x_3036:
        /* <DEDUP_REMOVED lines=87> */
.L_x_3034:
        /* <DEDUP_REMOVED lines=11> */
.L_x_3024:
        /* <DEDUP_REMOVED lines=10> */
.L_x_3045:
        /* <DEDUP_REMOVED lines=14> */
[----:B------:R-:W-:Y:S02]  /*7bd0*/  ISETP.NE.AND P2, PT, R32, RZ, PT ;  /* 0x000000ff2000720c */ /* 0x000fe40003f45270 */
[----:B------:R-:W-:Y:S02]  /*7be0*/  LOP3.LUT R53, R39, 0x3f003f, RZ, 0xc0, !PT ;  /* 0x003f003f27357812 */ /* 0x000fe400078ec0ff */
[----:B------:R-:W-:Y:S02]  /*7bf0*/  SHF.R.U32.HI R54, RZ, 0x6, R39 ;  /* 0x00000006ff367819 */ /* 0x000fe40000011627 */
[----:B------:R-:W-:-:S02]  /*7c00*/  LOP3.LUT R7, R7, 0xf000f, RZ, 0xc0, !PT ;  /* 0x000f000f07077812 */ /* 0x000fc400078ec0ff */
[----:B------:R-:W-:Y:S02]  /*7c10*/  LOP3.LUT R43, R38, 0x3f003f, RZ, 0xc0, !PT ;  /* 0x003f003f262b7812 */ /* 0x000fe400078ec0ff */
[----:B------:R-:W-:Y:S02]  /*7c20*/  SHF.R.U32.HI R44, RZ, 0x6, R38 ;  /* 0x00000006ff2c7819 */ /* 0x000fe40000011626 */
        /* <DEDUP_REMOVED lines=31> */
[----:B--2---:R-:W-:Y:S02]  /*7e20*/  SHF.R.U32.HI R7, RZ, 0xc, R8 ;  /* 0x0000000cff077819 */ /* 0x004fe40000011608 */
[----:B------:R-:W-:Y:S02]  /*7e30*/  LOP3.LUT R46, R41, 0x300030, R12, 0xf8, !PT ;  /* 0x00300030292e7812 */ /* 0x000fe400078ef80c */
[----:B------:R-:W-:Y:S02]  /*7e40*/  LOP3.LUT R51, R14, 0x300030, R47, 0xf8, !PT ;  /* 0x003000300e337812 */ /* 0x000fe400078ef82f */
[----:B------:R-:W-:Y:S02]  /*7e50*/  SHF.R.U32.HI R32, RZ, 0xc, R10 ;  /* 0x0000000cff207819 */ /* 0x000fe4000001160a */
[----:B------:R-:W-:-:S02]  /*7e60*/  LOP3.LUT R60, R15, 0x300030, R52, 0xf8, !PT ;  /* 0x003000300f3c7812 */ /* 0x000fc400078ef834 */
        /* <DEDUP_REMOVED lines=133> */
.L_x_3040:
        /* <DEDUP_REMOVED lines=48> */
.L_x_3041:
        /* <DEDUP_REMOVED lines=45> */
.L_x_3039:
        /* <DEDUP_REMOVED lines=18> */
[--C-:B----4-:R-:W-:Y:S02]  /*8db0*/  SHF.R.U32.HI R44, RZ, 0x8, R37.reuse ;  /* 0x00000008ff2c7819 */ /* 0x110fe40000011625 */
[--C-:B------:R-:W-:Y:S02]  /*8dc0*/  SHF.R.U32.HI R46, RZ, 0xa, R37.reuse ;  /* 0x0000000aff2e7819 */ /* 0x100fe40000011625 */
[----:B------:R-:W-:Y:S02]  /*8dd0*/  LOP3.LUT R42, R37, 0x3f003f, RZ, 0xc0, !PT ;  /* 0x003f003f252a7812 */ /* 0x000fe400078ec0ff */
[----:B------:R-:W-:-:S02]  /*8de0*/  SHF.R.U32.HI R43, RZ, 0x6, R37 ;  /* 0x00000006ff2b7819 */ /* 0x000fc40000011625 */
[--C-:B------:R-:W-:Y:S02]  /*8df0*/  SHF.R.U32.HI R37, RZ, 0x8, R38.reuse ;  /* 0x00000008ff257819 */ /* 0x100fe40000011626 */
[--C-:B------:R-:W-:Y:S02]  /*8e00*/  SHF.R.U32.HI R52, RZ, 0xa, R38.reuse ;  /* 0x0000000aff347819 */ /* 0x100fe40000011626 */
[----:B------:R-:W-:Y:S02]  /*8e10*/  LOP3.LUT R49, R38, 0x3f003f, RZ, 0xc0, !PT ;  /* 0x003f003f26317812 */ /* 0x000fe400078ec0ff */
        /* <DEDUP_REMOVED lines=11> */
[----:B------:R-:W-:Y:S02]  /*8ed0*/  LOP3.LUT R51, R38, 0x300030, R37, 0xf8, !PT ;  /* 0x0030003026337812 */ /* 0x000fe400078ef825 */
[----:B------:R-:W-:Y:S02]  /*8ee0*/  LOP3.LUT R45, R41, 0x300030, R44, 0xf8, !PT ;  /* 0x00300030292d7812 */ /* 0x000fe400078ef82c */
[----:B---3--:R-:W-:Y:S02]  /*8ef0*/  SHF.R.U32.HI R38, RZ, 0xc, R13 ;  /* 0x0000000cff267819 */ /* 0x008fe4000001160d */
        /* <DEDUP_REMOVED lines=8> */
[----:B------:R-:W-:Y:S02]  /*8f80*/  LOP3.LUT R60, R56, 0x300030, R55, 0xf8, !PT ;  /* 0x00300030383c7812 */ /* 0x000fe400078ef837 */
[----:B------:R-:W-:Y:S02]  /*8f90*/  LOP3.LUT R48, R48, 0x3f003f, RZ, 0xc0, !PT ;  /* 0x003f003f30307812 */ /* 0x000fe400078ec0ff */
[----:B------:R-:W-:Y:S02]  /*8fa0*/  LOP3.LUT R55, R15, 0x3f003f, RZ, 0xc0, !PT ;  /* 0x003f003f0f377812 */ /* 0x000fe400078ec0ff */
[----:B------:R-:W-:Y:S02]  /*8fb0*/  SHF.R.U32.HI R56, RZ, 0x6, R15 ;  /* 0x00000006ff387819 */ /* 0x000fe4000001160f */
[----:B------:R-:W-:-:S02]  /*8fc0*/  LOP3.LUT R54, R54, 0x3f003f, RZ, 0xc0, !PT ;  /* 0x003f003f36367812 */ /* 0x000fc400078ec0ff */
[----:B------:R-:W-:Y:S02]  /*8fd0*/  LOP3.LUT R4, R8, 0x3f003f, RZ, 0xc0, !PT ;  /* 0x003f003f08047812 */ /* 0x000fe400078ec0ff */
        /* <DEDUP_REMOVED lines=136> */
.L_x_3043:
        /* <DEDUP_REMOVED lines=48> */
.L_x_3044:
        /* <DEDUP_REMOVED lines=45> */
.L_x_3042:
[----:B------:R-:W-:Y:S01]  /*9e30*/  IADD3 R27, R27, 0x20, RZ ;  /* 0x000000201b1b7810 */ /* 0x000fe20007ffe0ff */
[----:B-1----:R-:W-:Y:S01]  /*9e40*/  IMAD.WIDE.U32 R2, R33, 0x18, R2 ;  /* 0x0000001821027825 */ /* 0x002fe200078e0002 */
[----:B------:R-:W-:Y:S02]  /*9e50*/  UIADD3 UR4, UR4, 0x40, URZ ;  /* 0x0000004004047890 */ /* 0x000fe4000fffe03f */
[----:B------:R-:W-:Y:S01]  /*9e60*/  ISETP.GE.AND P2, PT, R27, UR5, PT ;  /* 0x000000051b007c0c */ /* 0x000fe2000bf46270 */
[----:B------:R-:W-:Y:S01]  /*9e70*/  IMAD R41, R63, 0x18, RZ ;  /* 0x000000183f297824 */ /* 0x000fe200078e02ff */
[----:B------:R-:W-:Y:S02]  /*9e80*/  ISETP.LT.AND P3, PT, R27, R26, PT ;  /* 0x0000001a1b00720c */ /* 0x000fe40003f61270 */
[----:B------:R-:W-:Y:S02]  /*9e90*/  MOV R40, R2 ;  /* 0x0000000200287202 */ /* 0x000fe40000000f00 */
[----:B------:R-:W-:-:S09]  /*9ea0*/  IADD3 R41, R3, R41, RZ ;  /* 0x0000002903297210 */ /* 0x000fd20007ffe0ff */
[----:B------:R-:W-:Y:S05]  /*9eb0*/  @!P2 BRA P3, `(.L_x_3045) ;  /* 0xffffffdc000ca947 */ /* 0x000fea000183ffff */
.L_x_3038:
        /* <DEDUP_REMOVED lines=11> */
.L_x_3050:
[----:B0-----:R-:W0:Y:S02]  /*9f70*/  LDC R33, c[0x0][0x23c] ;  /* 0x00008f00ff217b82 */ /* 0x001e240000000800 */
[C---:B0----5:R-:W-:Y:S02]  /*9f80*/  IMAD.WIDE R36, R33.reuse, 0x4, R40 ;  /* 0x0000000421247825 */ /* 0x061fe400078e0228 */
        /* <DEDUP_REMOVED lines=8> */
[----:B0-----:R-:W2:Y:S01]  /*a010*/  LDG.E.128.CONSTANT R4, desc[UR6][R2.64] ;  /* 0x0000000602047981 */ /* 0x001ea2000c1e9d00 */
[----:B-----5:R-:W-:Y:S02]  /*a020*/  SHF.R.U32.HI R0, RZ, 0xf, R40 ;  /* 0x0000000fff007819 */ /* 0x020fe40000011628 */
        /* <DEDUP_REMOVED lines=23> */
[----:B------:R-:W-:Y:S02]  /*a1a0*/  LOP3.LUT R86, R86, 0x10001, RZ, 0xc0, !PT ;  /* 0x0001000156567812 */ /* 0x000fe400078ec0ff */
[C---:B------:R-:W-:Y:S02]  /*a1b0*/  LOP3.LUT R32, R42.reuse, 0x3e003e0, RZ, 0xc0, !PT ;  /* 0x03e003e02a207812 */ /* 0x040fe400078ec0ff */
[----:B------:R-:W-:Y:S02]  /*a1c0*/  LOP3.LUT R45, R42, 0x1f001f, RZ, 0xc0, !PT ;  /* 0x001f001f2a2d7812 */ /* 0x000fe400078ec0ff */
[----:B------:R-:W-:Y:S02]  /*a1d0*/  SHF.R.U32.HI R46, RZ, 0xa, R42 ;  /* 0x0000000aff2e7819 */ /* 0x000fe4000001162a */
        /* <DEDUP_REMOVED lines=13> */
[----:B------:R-:W-:-:S02]  /*a2b0*/  MOV R10, 0x2800 ;  /* 0x00002800000a7802 */ /* 0x000fc40000000f00 */
[----:B------:R-:W-:Y:S02]  /*a2c0*/  PRMT R8, R30, 0x9910, RZ ;  /* 0x000099101e087816 */ /* 0x000fe400000000ff */
[----:B------:R-:W-:Y:S02]  /*a2d0*/  LOP3.LUT R89, R89, 0x10001, RZ, 0xc0, !PT ;  /* 0x0001000159597812 */ /* 0x000fe400078ec0ff */
[C---:B------:R-:W-:Y:S02]  /*a2e0*/  LOP3.LUT R40, R37.reuse, 0x3e003e0, RZ, 0xc0, !PT ;  /* 0x03e003e025287812 */ /* 0x040fe400078ec0ff */
[----:B------:R-:W-:Y:S02]  /*a2f0*/  LOP3.LUT R58, R37, 0x1f001f, RZ, 0xc0, !PT ;  /* 0x001f001f253a7812 */ /* 0x000fe400078ec0ff */
[----:B------:R-:W-:Y:S02]  /*a300*/  SHF.R.U32.HI R56, RZ, 0xa, R37 ;  /* 0x0000000aff387819 */ /* 0x000fe40000011625 */
[----:B------:R-:W-:-:S02]  /*a310*/  SHF.R.U32.HI R88, RZ, 0xd, R14 ;  /* 0x0000000dff587819 */ /* 0x000fc4000001160e */
[----:B------:R-:W-:Y:S02]  /*a320*/  LOP3.LUT R84, R83, 0x20002, R84, 0xf8, !PT ;  /* 0x0002000253547812 */ /* 0x000fe400078ef854 */
        /* <DEDUP_REMOVED lines=8> */
[----:B------:R-:W-:Y:S02]  /*a3b0*/  SHF.R.U32.HI R14, RZ, 0xd, R15 ;  /* 0x0000000dff0e7819 */ /* 0x000fe4000001160f */
[----:B------:R-:W-:Y:S02]  /*a3c0*/  PRMT R0, R10, 0x7610, R0 ;  /* 0x000076100a007816 */ /* 0x000fe40000000000 */
        /* <DEDUP_REMOVED lines=10> */
[----:B------:R-:W-:Y:S02]  /*a470*/  LOP3.LUT R84, R81, 0x80008, R12, 0xf8, !PT ;  /* 0x0008000851547812 */ /* 0x000fe400078ef80c */
[C---:B------:R-:W-:Y:S02]  /*a480*/  LOP3.LUT R38, R15.reuse, 0x3e003e0, RZ, 0xc0, !PT ;  /* 0x03e003e00f267812 */ /* 0x040fe400078ec0ff */
[----:B------:R-:W-:-:S02]  /*a490*/  LOP3.LUT R53, R15, 0x1f001f, RZ, 0xc0, !PT ;  /* 0x001f001f0f357812 */ /* 0x000fc400078ec0ff */
[----:B------:R-:W-:Y:S02]  /*a4a0*/  SHF.R.U32.HI R54, RZ, 0xa, R15 ;  /* 0x0000000aff367819 */ /* 0x000fe4000001160f */
[----:B------:R-:W-:Y:S02]  /*a4b0*/  SHF.R.U32.HI R15, RZ, 0xc, R11 ;  /* 0x0000000cff0f7819 */ /* 0x000fe4000001160b */
[----:B------:R-:W-:Y:S02]  /*a4c0*/  LOP3.LUT R14, R89, 0x40004, R14, 0xf8, !PT ;  /* 0x00040004590e7812 */ /* 0x000fe400078ef80e */
[----:B------:R-:W-:Y:S02]  /*a4d0*/  LOP3.LUT R92, R10, 0x80008, R9, 0xf8, !PT ;  /* 0x000800080a5c7812 */ /* 0x000fe400078ef809 */
[----:B------:R-:W-:Y:S02]  /*a4e0*/  LOP3.LUT R67, R67, 0x64006400, RZ, 0xfc, !PT ;  /* 0x6400640043437812 */ /* 0x000fe400078efcff */
[----:B------:R-:W-:-:S02]  /*a4f0*/  LOP3.LUT R34, R43, 0x3e003e0, RZ, 0xc0, !PT ;  /* 0x03e003e02b227812 */ /* 0x000fc400078ec0ff */
[----:B------:R-:W-:Y:S01]  /*a500*/  LOP3.LUT R44, R43, 0x1f001f, RZ, 0xc0, !PT ;  /* 0x001f001f2b2c7812 */ /* 0x000fe200078ec0ff */
[----:B------:R-:W-:Y:S01]  /*a510*/  HFMA2 R95, R67, R0.H0_H0, -48, -48 ;  /* 0xd200d200435f7431 */ /* 0x000fe20000040000 */
[----:B------:R-:W-:Y:S02]  /*a520*/  LOP3.LUT R88, R8, 0x80008, R13, 0xf8, !PT ;  /* 0x0008000808587812 */ /* 0x000fe400078ef80d */
[----:B------:R-:W-:Y:S02]  /*a530*/  LOP3.LUT R96, R14, 0x80008, R15, 0xf8, !PT ;  /* 0x000800080e607812 */ /* 0x000fe400078ef80f */
[----:B------:R-:W-:Y:S02]  /*a540*/  SHF.R.U32.HI R43, RZ, 0xa, R43 ;  /* 0x0000000aff2b7819 */ /* 0x000fe4000001162b */
[C---:B------:R-:W-:Y:S02]  /*a550*/  LOP3.LUT R68, R11.reuse, 0x3e003e0, RZ, 0xc0, !PT ;  /* 0x03e003e00b447812 */ /* 0x040fe400078ec0ff */
        /* <DEDUP_REMOVED lines=48> */
[----:B------:R-:W-:Y:S02]  /*a860*/  ISETP.GE.AND P3, PT, R28, 0x2, PT ;  /* 0x000000021c00780c */ /* 0x000fe40003f66270 */
[----:B--2---:R-:W-:-:S02]  /*a870*/  SHF.R.U32.HI R81, RZ, 0xb, R4 ;  /* 0x0000000bff517819 */ /* 0x004fc40000011604 */
[C---:B------:R-:W-:Y:S02]  /*a880*/  LOP3.LUT R82, R4.reuse, 0x3e003e0, RZ, 0xc0, !PT ;  /* 0x03e003e004527812 */ /* 0x040fe400078ec0ff */
[----:B------:R-:W-:Y:S02]  /*a890*/  LOP3.LUT R9, R4, 0x1f001f, RZ, 0xc0, !PT ;  /* 0x001f001f04097812 */ /* 0x000fe400078ec0ff */
[----:B------:R-:W-:Y:S02]  /*a8a0*/  SHF.R.U32.HI R10, RZ, 0xa, R4 ;  /* 0x0000000aff0a7819 */ /* 0x000fe40000011604 */
[----:B------:R-:W-:Y:S02]  /*a8b0*/  SHF.R.U32.HI R85, RZ, 0xb, R6 ;  /* 0x0000000bff557819 */ /* 0x000fe40000011606 */
[----:B------:R-:W-:Y:S02]  /*a8c0*/  LOP3.LUT R4, R84, 0x100010, R81, 0xf8, !PT ;  /* 0x0010001054047812 */ /* 0x000fe400078ef851 */
[----:B------:R-:W-:-:S02]  /*a8d0*/  SHF.R.U32.HI R83, RZ, 0xb, R5 ;  /* 0x0000000bff537819 */ /* 0x000fc40000011605 */
[----:B------:R-:W-:Y:S02]  /*a8e0*/  SHF.R.U32.HI R87, RZ, 0xb, R7 ;  /* 0x0000000bff577819 */ /* 0x000fe40000011607 */
[----:B------:R-:W-:Y:S01]  /*a8f0*/  LOP3.LUT R81, R70, 0x64006400, RZ, 0xfc, !PT ;  /* 0x6400640046517812 */ /* 0x000fe200078efcff */
[-C--:B------:R-:W-:Y:S01]  /*a900*/  HFMA2 R70, R91, R0.reuse.H0_H0, -48, -48 ;  /* 0xd200d2005b467431 */ /* 0x080fe20000040000 */
[C---:B------:R-:W-:Y:S01]  /*a910*/  LOP3.LUT R90, R6.reuse, 0x3e003e0, RZ, 0xc0, !PT ;  /* 0x03e003e0065a7812 */ /* 0x040fe200078ec0ff */
[----:B------:R-:W-:Y:S01]  /*a920*/  HADD2 R91, R60, -1040, -1040 ;  /* 0xe410e4103c5b7430 */ /* 0x000fe20000000000 */
[----:B------:R-:W-:Y:S01]  /*a930*/  LOP3.LUT R12, R6, 0x1f001f, RZ, 0xc0, !PT ;  /* 0x001f001f060c7812 */ /* 0x000fe200078ec0ff */
[-C--:B------:R-:W-:Y:S01]  /*a940*/  HFMA2 R67, R81, R0.reuse.H0_H0, -48, -48 ;  /* 0xd200d20051437431 */ /* 0x080fe20000040000 */
[----:B------:R-:W-:Y:S02]  /*a950*/  SHF.R.U32.HI R13, RZ, 0xa, R6 ;  /* 0x0000000aff0d7819 */ /* 0x000fe40000011606 */
[----:B------:R-:W-:Y:S01]  /*a960*/  LOP3.LUT R6, R92, 0x100010, R85, 0xf8, !PT ;  /* 0x001000105c067812 */ /* 0x000fe200078ef855 */
[----:B------:R-:W-:Y:S01]  /*a970*/  HFMA2 R92, R101, R0.H0_H0, -48, -48 ;  /* 0xd200d200655c7431 */ /* 0x000fe20000040000 */
[----:B------:R-:W-:-:S02]  /*a980*/  LOP3.LUT R86, R5, 0x3e003e0, RZ, 0xc0, !PT ;  /* 0x03e003e005567812 */ /* 0x000fc400078ec0ff */
[----:B------:R-:W-:Y:S02]  /*a990*/  LOP3.LUT R8, R5, 0x1f001f, RZ, 0xc0, !PT ;  /* 0x001f001f05087812 */ /* 0x000fe400078ec0ff */
[----:B------:R-:W-:Y:S02]  /*a9a0*/  SHF.R.U32.HI R11, RZ, 0xa, R5 ;  /* 0x0000000aff0b7819 */ /* 0x000fe40000011605 */
[C---:B------:R-:W-:Y:S02]  /*a9b0*/  LOP3.LUT R94, R7.reuse, 0x3e003e0, RZ, 0xc0, !PT ;  /* 0x03e003e0075e7812 */ /* 0x040fe400078ec0ff */
[----:B------:R-:W-:Y:S02]  /*a9c0*/  LOP3.LUT R14, R7, 0x1f001f, RZ, 0xc0, !PT ;  /* 0x001f001f070e7812 */ /* 0x000fe400078ec0ff */
[----:B------:R-:W-:Y:S02]  /*a9d0*/  SHF.R.U32.HI R15, RZ, 0xa, R7 ;  /* 0x0000000aff0f7819 */ /* 0x000fe40000011607 */
[----:B------:R-:W-:-:S02]  /*a9e0*/  LOP3.LUT R85, R35, 0x64006400, RZ, 0xfc, !PT ;  /* 0x6400640023557812 */ /* 0x000fc400078efcff */
[----:B------:R-:W-:Y:S01]  /*a9f0*/  LOP3.LUT R5, R88, 0x100010, R83, 0xf8, !PT ;  /* 0x0010001058057812 */ /* 0x000fe200078ef853 */
[----:B------:R-:W-:Y:S01]  /*aa00*/  HADD2 R88, R58, -1040, -1040 ;  /* 0xe410e4103a587430 */ /* 0x000fe20000000000 */
[----:B------:R-:W-:Y:S02]  /*aa10*/  LOP3.LUT R7, R96, 0x100010, R87, 0xf8, !PT ;  /* 0x0010001060077812 */ /* 0x000fe400078ef857 */
[----:B------:R-:W-:Y:S02]  /*aa20*/  LOP3.LUT R83, R80, 0x64006400, RZ, 0xfc, !PT ;  /* 0x6400640050537812 */ /* 0x000fe400078efcff */
[----:B------:R-:W-:Y:S02]  /*aa30*/  LOP3.LUT R96, R47, 0x64006400, RZ, 0xfc, !PT ;  /* 0x640064002f607812 */ /* 0x000fe400078efcff */
[----:B------:R-:W-:Y:S01]  /*aa40*/  LOP3.LUT R84, R50, 0x1f001f, RZ, 0xc0, !PT ;  /* 0x001f001f32547812 */ /* 0x000fe200078ec0ff */
[----:B------:R-:W-:Y:S01]  /*aa50*/  HFMA2 R42, R83, R0.H0_H0, -48, -48 ;  /* 0xd200d200532a7431 */ /* 0x000fe20000040000 */
[----:B------:R-:W-:-:S02]  /*aa60*/  LOP3.LUT R81, R48, 0x1f001f, RZ, 0xc0, !PT ;  /* 0x001f001f30517812 */ /* 0x000fc400078ec0ff */
[----:B------:R-:W-:Y:S01]  /*aa70*/  LOP3.LUT R47, R73, 0x64006400, RZ, 0xfc, !PT ;  /* 0x64006400492f7812 */ /* 0x000fe200078efcff */
[----:B------:R-:W-:Y:S01]  /*aa80*/  HADD2 R73, R65, -1040, -1040 ;  /* 0xe410e41041497430 */ /* 0x000fe20000000000 */
        /* <DEDUP_REMOVED lines=165> */
.L_x_3048:
        /* <DEDUP_REMOVED lines=82> */
.L_x_3049:
        /* <DEDUP_REMOVED lines=79> */
.L_x_3047:
        /* <DEDUP_REMOVED lines=8> */
.L_x_3046:
[----:B------:R-:W-:Y:S05]  /*bf70*/  @!P1 EXIT ;  /* 0x000000000000994d */ /* 0x000fea0003800000 */
[----:B------:R-:W1:Y:S01]  /*bf80*/  S2R R0, SR_CTAID.X ;  /* 0x0000000000007919 */ /* 0x000e620000002500 */
[----:B------:R-:W2:Y:S01]  /*bf90*/  S2UR UR4, SR_CTAID.Y ;  /* 0x00000000000479c3 */ /* 0x000ea20000002600 */
[----:B------:R-:W-:Y:S01]  /*bfa0*/  HMUL2 R21, R21, R30.H0_H0 ;  /* 0x2000001e15157232 */ /* 0x000fe20000000000 */
[----:B------:R-:W1:Y:S06]  /*bfb0*/  S2R R3, SR_TID.X ;  /* 0x0000000000037919 */ /* 0x000e6c0000002100 */
[----:B------:R-:W0:Y:S01]  /*bfc0*/  LDC.64 R6, c[0x0][0x230] ;  /* 0x00008c00ff067b82 */ /* 0x000e220000000a00 */
[----:B--2---:R-:W-:Y:S01]  /*bfd0*/  UIMAD UR4, UR4, 0x3, URZ ;  /* 0x00000003040478a4 */ /* 0x004fe2000f8e023f */
        /* <DEDUP_REMOVED lines=12> */
.L_x_3054:
[----:B------:R-:W0:Y:S02]  /*c0a0*/  LDS R2, [R0] ;  /* 0x0000000000027984 */ /* 0x000e240000000800 */
[----:B0-----:R-:W-:-:S06]  /*c0b0*/  HADD2 R3, R2, R21 ;  /* 0x0000001502037230 */ /* 0x001fcc0000000000 */
[----:B------:R-:W0:Y:S02]  /*c0c0*/  ATOMS.CAST.SPIN R3, [R0], R2, R3 ;  /* 0x000000020003738d */ /* 0x000e240001800003 */
[----:B0-----:R-:W-:-:S13]  /*c0d0*/  ISETP.EQ.U32.AND P0, PT, R3, 0x1, PT ;  /* 0x000000010300780c */ /* 0x001fda0003f02070 */
[----:B------:R-:W-:Y:S05]  /*c0e0*/  @!P0 BRA `(.L_x_3054) ;  /* 0xfffffffc00ec8947 */ /* 0x000fea000383ffff */
[----:B------:R-:W-:Y:S05]  /*c0f0*/  BRA `(.L_x_3052) ;  /* 0x00000000000c7947 */ /* 0x000fea0003800000 */
.L_x_3053:
[----:B------:R-:W2:Y:S02]  /*c100*/  LD.E R0, desc[UR6][R4.64] ;  /* 0x0000000604007980 */ /* 0x000ea4000c101900 */
[----:B--2---:R-:W-:-:S05]  /*c110*/  IADD3 R3, R21, R0, RZ ;  /* 0x0000000015037210 */ /* 0x004fca0007ffe0ff */
[----:B------:R0:W-:Y:S02]  /*c120*/  ST.E desc[UR6][R4.64], R3 ;  /* 0x0000000304007985 */ /* 0x0001e4000c101906 */
.L_x_3052:
[----:B------:R-:W-:Y:S05]  /*c130*/  BSYNC B0 ;  /* 0x0000000000007941 */ /* 0x000fea0003800000 */
.L_x_3051:
[----:B------:R1:W-:Y:S01]  /*c140*/  ATOM.E.ADD.F16x2.RN.STRONG.GPU P0, RZ, desc[UR6][R4.64+0x4], R9 ;  /* 0x0000040904ff79a2 */ /* 0x0003e2000810e1c6 */
[----:B------:R-:W-:Y:S04]  /*c150*/  BSSY B0, `(.L_x_3055) ;  /* 0x000000f000007945 */ /* 0x000fe80003800000 */
[----:B-1----:R-:W-:Y:S05]  /*c160*/  @P0 BRA `(.L_x_3056) ;  /* 0x0000000000340947 */ /* 0x002fea0003800000 */
[----:B------:R-:W1:Y:S02]  /*c170*/  QSPC.E.S P0, RZ, [R4+0x4] ;  /* 0x0000040004ff73aa */ /* 0x000e640000000500 */
[----:B-1----:R-:W-:Y:S05]  /*c180*/  @!P0 BRA `(.L_x_3057) ;  /* 0x0000000000208947 */ /* 0x002fea0003800000 */
[----:B------:R-:W-:-:S04]  /*c190*/  MOV R2, R4 ;  /* 0x0000000400027202 */ /* 0x000fc80000000f00 */
[----:B------:R-:W-:-:S07]  /*c1a0*/  MOV R0, R2 ;  /* 0x0000000200007202 */ /* 0x000fce0000000f00 */
.L_x_3058:
[----:B------:R-:W0:Y:S02]  /*c1b0*/  LDS R2, [R0+0x4] ;  /* 0x0000040000027984 */ /* 0x000e240000000800 */
[----:B0-----:R-:W-:-:S10]  /*c1c0*/  HFMA2.MMA R3, R2, 1, 1, R9 ;  /* 0x3c003c0002037835 */ /* 0x001fd40000000009 */
[----:B------:R-:W0:Y:S02]  /*c1d0*/  ATOMS.CAST.SPIN R3, [R0+0x4], R2, R3 ;  /* 0x000004020003738d */ /* 0x000e240001800003 */
[----:B0-----:R-:W-:-:S13]  /*c1e0*/  ISETP.EQ.U32.AND P0, PT, R3, 0x1, PT ;  /* 0x000000010300780c */ /* 0x001fda0003f02070 */
[----:B------:R-:W-:Y:S05]  /*c1f0*/  @!P0 BRA `(.L_x_3058) ;  /* 0xfffffffc00ec8947 */ /* 0x000fea000383ffff */
[----:B------:R-:W-:Y:S05]  /*c200*/  BRA `(.L_x_3056) ;  /* 0x00000000000c7947 */ /* 0x000fea0003800000 */
.L_x_3057:
[----:B------:R-:W0:Y:S02]  /*c210*/  LD.E R0, desc[UR6][R4.64+0x4] ;  /* 0x0000040604007980 */ /* 0x000e24000c101900 */
[----:B0-----:R-:W-:-:S05]  /*c220*/  IADD3 R3, R9, R0, RZ ;  /* 0x0000000009037210 */ /* 0x001fca0007ffe0ff */
[----:B------:R1:W-:Y:S02]  /*c230*/  ST.E desc[UR6][R4.64+0x4], R3 ;  /* 0x0000040304007985 */ /* 0x0003e4000c101906 */
.L_x_3056:
[----:B------:R-:W-:Y:S05]  /*c240*/  BSYNC B0 ;  /* 0x0000000000007941 */ /* 0x000fea0003800000 */
.L_x_3055:
        /* <DEDUP_REMOVED lines=13> */
.L_x_3062:
[----:B------:R-:W0:Y:S02]  /*c320*/  LDS R2, [R0] ;  /* 0x0000000000027984 */ /* 0x000e240000000800 */
[----:B0-----:R-:W-:-:S06]  /*c330*/  HADD2 R3, R2, R19 ;  /* 0x0000001302037230 */ /* 0x001fcc0000000000 */
[----:B------:R-:W0:Y:S02]  /*c340*/  ATOMS.CAST.SPIN R3, [R0], R2, R3 ;  /* 0x000000020003738d */ /* 0x000e240001800003 */
[----:B0-----:R-:W-:-:S13]  /*c350*/  ISETP.EQ.U32.AND P0, PT, R3, 0x1, PT ;  /* 0x000000010300780c */ /* 0x001fda0003f02070 */
[----:B------:R-:W-:Y:S05]  /*c360*/  @!P0 BRA `(.L_x_3062) ;  /* 0xfffffffc00ec8947 */ /* 0x000fea000383ffff */
[----:B------:R-:W-:Y:S05]  /*c370*/  BRA `(.L_x_3060) ;  /* 0x00000000000c7947 */ /* 0x000fea0003800000 */
.L_x_3061:
[----:B------:R-:W2:Y:S02]  /*c380*/  LD.E R0, desc[UR6][R4.64] ;  /* 0x0000000604007980 */ /* 0x000ea4000c101900 */
[----:B--2---:R-:W-:-:S05]  /*c390*/  IADD3 R3, R19, R0, RZ ;  /* 0x0000000013037210 */ /* 0x004fca0007ffe0ff */
[----:B------:R0:W-:Y:S02]  /*c3a0*/  ST.E desc[UR6][R4.64], R3 ;  /* 0x0000000304007985 */ /* 0x0001e4000c101906 */
.L_x_3060:
[----:B------:R-:W-:Y:S05]  /*c3b0*/  BSYNC B0 ;  /* 0x0000000000007941 */ /* 0x000fea0003800000 */
.L_x_3059:
[----:B------:R1:W-:Y:S01]  /*c3c0*/  ATOM.E.ADD.F16x2.RN.STRONG.GPU P0, RZ, desc[UR6][R4.64+0x4], R29 ;  /* 0x0000041d04ff79a2 */ /* 0x0003e2000810e1c6 */
[----:B------:R-:W-:Y:S04]  /*c3d0*/  BSSY B0, `(.L_x_3063) ;  /* 0x000000f000007945 */ /* 0x000fe80003800000 */
[----:B-1----:R-:W-:Y:S05]  /*c3e0*/  @P0 BRA `(.L_x_3064) ;  /* 0x0000000000340947 */ /* 0x002fea0003800000 */
[----:B------:R-:W1:Y:S02]  /*c3f0*/  QSPC.E.S P0, RZ, [R4+0x4] ;  /* 0x0000040004ff73aa */ /* 0x000e640000000500 */
[----:B-1----:R-:W-:Y:S05]  /*c400*/  @!P0 BRA `(.L_x_3065) ;  /* 0x0000000000208947 */ /* 0x002fea0003800000 */
[----:B------:R-:W-:-:S04]  /*c410*/  MOV R2, R4 ;  /* 0x0000000400027202 */ /* 0x000fc80000000f00 */
[----:B------:R-:W-:-:S07]  /*c420*/  MOV R0, R2 ;  /* 0x0000000200007202 */ /* 0x000fce0000000f00 */
.L_x_3066:
[----:B------:R-:W0:Y:S02]  /*c430*/  LDS R2, [R0+0x4] ;  /* 0x0000040000027984 */ /* 0x000e240000000800 */
[----:B0-----:R-:W-:-:S10]  /*c440*/  HFMA2.MMA R3, R2, 1, 1, R29 ;  /* 0x3c003c0002037835 */ /* 0x001fd4000000001d */
[----:B------:R-:W0:Y:S02]  /*c450*/  ATOMS.CAST.SPIN R3, [R0+0x4], R2, R3 ;  /* 0x000004020003738d */ /* 0x000e240001800003 */
[----:B0-----:R-:W-:-:S13]  /*c460*/  ISETP.EQ.U32.AND P0, PT, R3, 0x1, PT ;  /* 0x000000010300780c */ /* 0x001fda0003f02070 */
[----:B------:R-:W-:Y:S05]  /*c470*/  @!P0 BRA `(.L_x_3066) ;  /* 0xfffffffc00ec8947 */ /* 0x000fea000383ffff */
[----:B------:R-:W-:Y:S05]  /*c480*/  BRA `(.L_x_3064) ;  /* 0x00000000000c7947 */ /* 0x000fea0003800000 */
.L_x_3065:
[----:B------:R-:W0:Y:S02]  /*c490*/  LD.E R0, desc[UR6][R4.64+0x4] ;  /* 0x0000040604007980 */ /* 0x000e24000c101900 */
[----:B0-----:R-:W-:-:S05]  /*c4a0*/  IADD3 R3, R29, R0, RZ ;  /* 0x000000001d037210 */ /* 0x001fca0007ffe0ff */
[----:B------:R1:W-:Y:S02]  /*c4b0*/  ST.E desc[UR6][R4.64+0x4], R3 ;  /* 0x0000040304007985 */ /* 0x0003e4000c101906 */
.L_x_3064:
[----:B------:R-:W-:Y:S05]  /*c4c0*/  BSYNC B0 ;  /* 0x0000000000007941 */ /* 0x000fea0003800000 */
.L_x_3063:
        /* <DEDUP_REMOVED lines=13> */
.L_x_3070:
[----:B------:R-:W0:Y:S02]  /*c5a0*/  LDS R2, [R0] ;  /* 0x0000000000027984 */ /* 0x000e240000000800 */
[----:B0-----:R-:W-:-:S06]  /*c5b0*/  HADD2 R3, R2, R17 ;  /* 0x0000001102037230 */ /* 0x001fcc0000000000 */
[----:B------:R-:W0:Y:S02]  /*c5c0*/  ATOMS.CAST.SPIN R3, [R0], R2, R3 ;  /* 0x000000020003738d */ /* 0x000e240001800003 */
[----:B0-----:R-:W-:-:S13]  /*c5d0*/  ISETP.EQ.U32.AND P0, PT, R3, 0x1, PT ;  /* 0x000000010300780c */ /* 0x001fda0003f02070 */
[----:B------:R-:W-:Y:S05]  /*c5e0*/  @!P0 BRA `(.L_x_3070) ;  /* 0xfffffffc00ec8947 */ /* 0x000fea000383ffff */
[----:B------:R-:W-:Y:S05]  /*c5f0*/  BRA `(.L_x_3068) ;  /* 0x00000000000c7947 */ /* 0x000fea0003800000 */
.L_x_3069:
[----:B------:R-:W2:Y:S02]  /*c600*/  LD.E R0, desc[UR6][R4.64] ;  /* 0x0000000604007980 */ /* 0x000ea4000c101900 */
[----:B--2---:R-:W-:-:S05]  /*c610*/  IADD3 R3, R17, R0, RZ ;  /* 0x0000000011037210 */ /* 0x004fca0007ffe0ff */
[----:B------:R0:W-:Y:S02]  /*c620*/  ST.E desc[UR6][R4.64], R3 ;  /* 0x0000000304007985 */ /* 0x0001e4000c101906 */
.L_x_3068:
[----:B------:R-:W-:Y:S05]  /*c630*/  BSYNC B0 ;  /* 0x0000000000007941 */ /* 0x000fea0003800000 */
.L_x_3067:
[----:B------:R1:W-:Y:S02]  /*c640*/  ATOM.E.ADD.F16x2.RN.STRONG.GPU P0, RZ, desc[UR6][R4.64+0x4], R31 ;  /* 0x0000041f04ff79a2 */ /* 0x0003e4000810e1c6 */
[----:B-1----:R-:W-:Y:S05]  /*c650*/  @P0 EXIT ;  /* 0x000000000000094d */ /* 0x002fea0003800000 */
[----:B------:R-:W1:Y:S02]  /*c660*/  QSPC.E.S P0, RZ, [R4+0x4] ;  /* 0x0000040004ff73aa */ /* 0x000e640000000500 */
[----:B-1----:R-:W-:Y:S05]  /*c670*/  @!P0 BRA `(.L_x_3071) ;  /* 0x0000000000208947 */ /* 0x002fea0003800000 */
[----:B------:R-:W-:-:S04]  /*c680*/  MOV R2, R4 ;  /* 0x0000000400027202 */ /* 0x000fc80000000f00 */
[----:B------:R-:W-:-:S07]  /*c690*/  MOV R0, R2 ;  /* 0x0000000200007202 */ /* 0x000fce0000000f00 */
.L_x_3072:
[----:B------:R-:W0:Y:S02]  /*c6a0*/  LDS R2, [R0+0x4] ;  /* 0x0000040000027984 */ /* 0x000e240000000800 */
[----:B0-----:R-:W-:-:S10]  /*c6b0*/  HFMA2.MMA R3, R2, 1, 1, R31 ;  /* 0x3c003c0002037835 */ /* 0x001fd4000000001f */
[----:B------:R-:W0:Y:S02]  /*c6c0*/  ATOMS.CAST.SPIN R3, [R0+0x4], R2, R3 ;  /* 0x000004020003738d */ /* 0x000e240001800003 */
[----:B0-----:R-:W-:-:S13]  /*c6d0*/  ISETP.EQ.U32.AND P0, PT, R3, 0x1, PT ;  /* 0x000000010300780c */ /* 0x001fda0003f02070 */
[----:B------:R-:W-:Y:S05]  /*c6e0*/  @!P0 BRA `(.L_x_3072) ;  /* 0xfffffffc00ec8947 */ /* 0x000fea000383ffff */
[----:B------:R-:W-:Y:S05]  /*c6f0*/  EXIT ;  /* 0x000000000000794d */ /* 0x000fea0003800000 */
.L_x_3071:
[----:B------:R-:W0:Y:S02]  /*c700*/  LD.E R0, desc[UR6][R4.64+0x4] ;  /* 0x0000040604007980 */ /* 0x000e24000c101900 */
[----:B0-----:R-:W-:-:S05]  /*c710*/  IADD3 R3, R31, R0, RZ ;  /* 0x000000001f037210 */ /* 0x001fca0007ffe0ff */
[----:B------:R-:W-:Y:S01]  /*c720*/  ST.E desc[UR6][R4.64+0x4], R3 ;  /* 0x0000040304007985 */ /* 0x000fe2000c101906 */
[----:B------:R-:W-:Y:S05]  /*c730*/  EXIT ;  /* 0x000000000000794d */ /* 0x000fea0003800000 */
.L_x_3073:
        /* <DEDUP_REMOVED lines=12> */
.L_x_5222:


//--------------------- .text._Z23gemm_half_q_half_kernelILi3ELi152ELb1ELb1ELi32EEvPK6__halfPKjS4_S2_PS0_iiiiPKtS7_iiiiiibS2_i --------------------------
	.section	.text._Z23gemm_half_q_half_kernelILi3ELi152ELb1ELb1ELi32EEvPK6__halfPKjS4_S2_PS0_iiiiPKtS7_iiiiiibS2_i,"ax",@progbits
	.align	128
        .global         _Z23gemm_half_q_half_kernelILi3ELi152ELb1ELb1ELi32EEvPK6__halfPKjS4_S2_PS0_iiiiPKtS7_iiiiiibS2_i
        .type           _Z23gemm_half_q_half_kernelILi3ELi152ELb1ELb1ELi32EEvPK6__halfPKjS4_S2_PS0_iiiiPKtS7_iiiiiibS2_i,@function
        .size           _Z23gemm_half_q_half_kernelILi3ELi152ELb1ELb1ELi32EEvPK6__halfPKjS4_S2_PS0_iiiiPKtS7_iiiiiibS2_i,(.L_x_5223 - _Z23gemm_half_q_half_kernelILi3ELi152ELb1ELb1ELi32EEvPK6__halfPKjS4_S2_PS0_iiiiPKtS7_iiiiiibS2_i)
        .other          _Z23gemm_half_q_half_kernelILi3ELi152ELb1ELb1ELi32EEvPK6__halfPKjS4_S2_PS0_iiiiPKtS7_iiiiiibS2_i,@"STO_CUDA_ENTRY STV_DEFAULT"
_Z23gemm_half_q_half_kernelILi3ELi152ELb1ELb1ELi32EEvPK6__halfPKjS4_S2_PS0_iiiiPKtS7_iiiiiibS2_i:
.text._Z23gemm_half_q_half_kernelILi3ELi152ELb1ELb1ELi32EEvPK6__halfPKjS4_S2_PS0_iiiiPKtS7_iiiiiibS2_i:
        /* <DEDUP_REMOVED lines=36> */
.L_x_3074:
        /* <DEDUP_REMOVED lines=29> */
.L_x_3079:
        /* <DEDUP_REMOVED lines=37> */
.L_x_3078:
        /* <DEDUP_REMOVED lines=24> */
.L_x_3080:
        /* <DEDUP_REMOVED lines=14> */
.L_x_3077:
        /* <DEDUP_REMOVED lines=10> */
.L_x_3082:
        /* <DEDUP_REMOVED lines=37> */
.L_x_3081:
        /* <DEDUP_REMOVED lines=24> */
.L_x_3083:
        /* <DEDUP_REMOVED lines=13> */
.L_x_3076:
[----:B------:R-:W-:Y:S05]  /*0e00*/  BSYNC B0 ;  /* 0x0000000000007941 */ /* 0x000fea0003800000 */
.L_x_3075:
        /* <DEDUP_REMOVED lines=17> */
.L_x_3086:
        /* <DEDUP_REMOVED lines=19> */
.L_x_3085:
        /* <DEDUP_REMOVED lines=14> */
.L_x_3087:
[----:B------:R-:W-:-:S13]  /*1130*/  ISETP.LT.OR P0, PT, R3, R10, P0 ;  /* 0x0000000a0300720c */ /* 0x000fda0000701670 */
[----:B012---:R-:W0:Y:S01]  /*1140*/  @P0 LDC.64 R6, c[0x0][0x230] ;  /* 0x00008c00ff060b82 */ /* 0x007e220000000a00 */
[----:B------:R-:W-:-:S04]  /*1150*/  @P0 IMAD R2, R2, 0x3, R3 ;  /* 0x0000000302020824 */ /* 0x000fc800078e0203 */
[----:B------:R-:W-:-:S04]  /*1160*/  @P0 IMAD R3, R2, R25, R0 ;  /* 0x0000001902030224 */ /* 0x000fc800078e0200 */
[----:B0-----:R-:W-:-:S05]  /*1170*/  @P0 IMAD.WIDE R2, R3, 0x2, R6 ;  /* 0x0000000203020825 */ /* 0x001fca00078e0206 */
[----:B------:R1:W-:Y:S02]  /*1180*/  @P0 STG.E.64 desc[UR6][R2.64], RZ ;  /* 0x000000ff02000986 */ /* 0x0003e4000c101b06 */
.L_x_3084:
        /* <DEDUP_REMOVED lines=25> */
.L_x_3089:
        /* <DEDUP_REMOVED lines=41> */
.L_x_3088:
        /* <DEDUP_REMOVED lines=12> */
.L_x_3090:
        /* <DEDUP_REMOVED lines=8> */
.L_x_3091:
        /* <DEDUP_REMOVED lines=11> */
.L_x_3092:
        /* <DEDUP_REMOVED lines=8> */
.L_x_3093:
        /* <DEDUP_REMOVED lines=9> */
.L_x_3094:
        /* <DEDUP_REMOVED lines=34> */
.L_x_3108:
[----:B-----5:R-:W-:Y:S05]  /*1ad0*/  @!P1 BRA `(.L_x_3096) ;  /* 0x0000001400e09947 */ /* 0x020fea0003800000 */
[----:B-----5:R-:W2:Y:S04]  /*1ae0*/  LDG.E.128.CONSTANT R32, desc[UR6][R6.64] ;  /* 0x0000000606207981 */ /* 0x020ea8000c1e9d00 */
        /* <DEDUP_REMOVED lines=39> */
[----:B--2---:R-:W-:Y:S02]  /*1d60*/  LOP3.LUT R0, R34, 0xff, RZ, 0xc0, !PT ;  /* 0x000000ff22007812 */ /* 0x004fe400078ec0ff */
        /* <DEDUP_REMOVED lines=8> */
[----:B--2---:R-:W-:Y:S02]  /*1df0*/  LOP3.LUT R2, R35, 0xff, RZ, 0xc0, !PT ;  /* 0x000000ff23027812 */ /* 0x004fe400078ec0ff */
[----:B------:R-:W-:Y:S02]  /*1e00*/  LOP3.LUT R4, R4, 0xff, RZ, 0xc0, !PT ;  /* 0x000000ff04047812 */ /* 0x000fe400078ec0ff */
[----:B------:R-:W-:-:S02]  /*1e10*/  IADD3 R60, R2, -0x80, RZ ;  /* 0xffffff80023c7810 */ /* 0x000fc40007ffe0ff */
[----:B------:R-:W-:Y:S01]  /*1e20*/  LOP3.LUT R32, R32, 0xff, RZ, 0xc0, !PT ;  /* 0x000000ff20207812 */ /* 0x000fe200078ec0ff */
[----:B------:R-:W2:Y:S01]  /*1e30*/  I2F.F16 R25, R25 ;  /* 0x0000001900197306 */ /* 0x000ea20000200c00 */
[----:B---3--:R-:W-:Y:S02]  /*1e40*/  SHF.R.U32.HI R3, RZ, 0x8, R37 ;  /* 0x00000008ff037819 */ /* 0x008fe40000011625 */
[----:B------:R-:W-:Y:S02]  /*1e50*/  LOP3.LUT R2, R36, 0xff, RZ, 0xc0, !PT ;  /* 0x000000ff24027812 */ /* 0x000fe400078ec0ff */
[----:B------:R-:W-:Y:S02]  /*1e60*/  LOP3.LUT R3, R3, 0xff, RZ, 0xc0, !PT ;  /* 0x000000ff03037812 */ /* 0x000fe400078ec0ff */
[----:B------:R-:W-:Y:S01]  /*1e70*/  LEA.HI R44, R37, 0xffffff80, RZ, 0x8 ;  /* 0xffffff80252c7811 */ /* 0x000fe200078f40ff */
[----:B------:R-:W3:Y:S01]  /*1e80*/  I2F.F16 R42, R42 ;  /* 0x0000002a002a7306 */ /* 0x000ee20000200c00 */
        /* <DEDUP_REMOVED lines=10> */
[----:B----4-:R-:W-:Y:S02]  /*1f30*/  LOP3.LUT R4, R37, 0xff, RZ, 0xc0, !PT ;  /* 0x000000ff25047812 */ /* 0x010fe400078ec0ff */
[----:B------:R-:W-:Y:S02]  /*1f40*/  LEA.HI R46, R39, 0xffffff80, RZ, 0x8 ;  /* 0xffffff80272e7811 */ /* 0x000fe400078f40ff */
[----:B------:R-:W-:Y:S02]  /*1f50*/  IADD3 R0, R0, -0x80, RZ ;  /* 0xffffff8000007810 */ /* 0x000fe40007ffe0ff */
[----:B------:R-:W-:Y:S01]  /*1f60*/  SHF.R.U32.HI R33, RZ, 0x10, R33 ;  /* 0x00000010ff217819 */ /* 0x000fe20000011621 */
[----:B------:R4:W0:Y:S01]  /*1f70*/  I2F.F16 R61, R2 ;  /* 0x00000002003d7306 */ /* 0x0008220000200c00 */
[----:B-1----:R-:W-:-:S02]  /*1f80*/  SHF.R.U32.HI R32, RZ, 0x8, R38 ;  /* 0x00000008ff207819 */ /* 0x002fc40000011626 */
[----:B------:R-:W-:Y:S02]  /*1f90*/  SHF.R.U32.HI R38, RZ, 0x10, R38 ;  /* 0x00000010ff267819 */ /* 0x000fe40000011626 */
[----:B------:R-:W-:Y:S02]  /*1fa0*/  LOP3.LUT R33, R33, 0xff, RZ, 0xc0, !PT ;  /* 0x000000ff21217812 */ /* 0x000fe400078ec0ff */
[----:B------:R-:W-:Y:S01]  /*1fb0*/  LOP3.LUT R32, R32, 0xff, RZ, 0xc0, !PT ;  /* 0x000000ff20207812 */ /* 0x000fe200078ec0ff */
[----:B------:R1:W0:Y:S01]  /*1fc0*/  I2F.F16 R37, R3 ;  /* 0x0000000300257306 */ /* 0x0002220000200c00 */
[--C-:B----4-:R-:W-:Y:S02]  /*1fd0*/  SHF.R.U32.HI R2, RZ, 0x8, R39.reuse ;  /* 0x00000008ff027819 */ /* 0x110fe40000011627 */
[----:B------:R-:W-:Y:S02]  /*1fe0*/  SHF.R.U32.HI R39, RZ, 0x10, R39 ;  /* 0x00000010ff277819 */ /* 0x000fe40000011627 */
[----:B------:R-:W-:-:S02]  /*1ff0*/  LOP3.LUT R2, R2, 0xff, RZ, 0xc0, !PT ;  /* 0x000000ff02027812 */ /* 0x000fc400078ec0ff */
[----:B------:R-:W-:Y:S01]  /*2000*/  IADD3 R33, R33, -0x80, RZ ;  /* 0xffffff8021217810 */ /* 0x000fe20007ffe0ff */
[----:B------:R4:W0:Y:S01]  /*2010*/  I2F.F16 R36, R0 ;  /* 0x0000000000247306 */ /* 0x0008220000200c00 */
[----:B-1----:R-:W-:Y:S02]  /*2020*/  PRMT R3, R8, 0x9910, RZ ;  /* 0x0000991008037816 */ /* 0x002fe400000000ff */
[----:B------:R-:W-:Y:S02]  /*2030*/  IADD3 R4, R4, -0x80, RZ ;  /* 0xffffff8004047810 */ /* 0x000fe40007ffe0ff */
[----:B------:R-:W-:Y:S02]  /*2040*/  ISETP.NE.AND P0, PT, R3, RZ, PT ;  /* 0x000000ff0300720c */ /* 0x000fe40003f05270 */
[----:B------:R-:W-:Y:S01]  /*2050*/  LOP3.LUT R3, R39, 0xff, RZ, 0xc0, !PT ;  /* 0x000000ff27037812 */ /* 0x000fe200078ec0ff */
[----:B------:R-:W1:Y:S01]  /*2060*/  I2F.F16 R40, R40 ;  /* 0x0000002800287306 */ /* 0x000e620000200c00 */
[----:B----4-:R-:W-:-:S02]  /*2070*/  LOP3.LUT R0, R38, 0xff, RZ, 0xc0, !PT ;  /* 0x000000ff26007812 */ /* 0x010fc400078ec0ff */
[----:B------:R-:W-:Y:S02]  /*2080*/  IADD3 R32, R32, -0x80, RZ ;  /* 0xffffff8020207810 */ /* 0x000fe40007ffe0ff */
[----:B------:R-:W-:Y:S02]  /*2090*/  IADD3 R0, R0, -0x80, RZ ;  /* 0xffffff8000007810 */ /* 0x000fe40007ffe0ff */
[----:B------:R-:W-:Y:S01]  /*20a0*/  IADD3 R2, R2, -0x80, RZ ;  /* 0xffffff8002027810 */ /* 0x000fe20007ffe0ff */
[----:B------:R-:W4:Y:S01]  /*20b0*/  I2F.F16 R43, R43 ;  /* 0x0000002b002b7306 */ /* 0x000f220000200c00 */
        /* <DEDUP_REMOVED lines=102> */
.L_x_3097:
        /* <DEDUP_REMOVED lines=93> */
.L_x_3098:
        /* <DEDUP_REMOVED lines=87> */
.L_x_3096:
[----:B------:R-:W1:Y:S02]  /*3260*/  LDC R25, c[0x0][0x23c] ;  /* 0x00008f00ff197b82 */ /* 0x000e640000000800 */
[----:B-1----:R-:W-:-:S05]  /*3270*/  IMAD.WIDE R6, R25, 0x8, R6 ;  /* 0x0000000819067825 */ /* 0x002fca00078e0206 */
[----:B0----5:R0:W5:Y:S01]  /*3280*/  LDG.E.128.CONSTANT R32, desc[UR6][R6.64] ;  /* 0x0000000606207981 */ /* 0x021162000c1e9d00 */
        /* <DEDUP_REMOVED lines=197> */
.L_x_3100:
        /* <DEDUP_REMOVED lines=93> */
.L_x_3101:
        /* <DEDUP_REMOVED lines=87> */
.L_x_3099:
        /* <DEDUP_REMOVED lines=199> */
.L_x_3103:
        /* <DEDUP_REMOVED lines=93> */
.L_x_3104:
        /* <DEDUP_REMOVED lines=87> */
.L_x_3102:
        /* <DEDUP_REMOVED lines=199> */
.L_x_3106:
        /* <DEDUP_REMOVED lines=93> */
.L_x_3107:
        /* <DEDUP_REMOVED lines=87> */
.L_x_3105:
        /* <DEDUP_REMOVED lines=9> */
.L_x_3095:
        /* <DEDUP_REMOVED lines=8> */
.L_x_3113:
        /* <DEDUP_REMOVED lines=28> */
[----:B------:R-:W-:-:S02]  /*7c50*/  LOP3.LUT R91, R91, 0x10001, RZ, 0xc0, !PT ;  /* 0x000100015b5b7812 */ /* 0x000fc400078ec0ff */
[C---:B------:R-:W-:Y:S02]  /*7c60*/  LOP3.LUT R69, R44.reuse, 0x3e003e0, RZ, 0xc0, !PT ;  /* 0x03e003e02c457812 */ /* 0x040fe400078ec0ff */
[----:B------:R-:W-:Y:S02]  /*7c70*/  LOP3.LUT R63, R44, 0x1f001f, RZ, 0xc0, !PT ;  /* 0x001f001f2c3f7812 */ /* 0x000fe400078ec0ff */
        /* <DEDUP_REMOVED lines=9> */
[----:B------:R-:W-:-:S02]  /*7d10*/  SHF.R.U32.HI R90, RZ, 0xd, R38 ;  /* 0x0000000dff5a7819 */ /* 0x000fc40000011626 */
[C---:B------:R-:W-:Y:S02]  /*7d20*/  LOP3.LUT R41, R38.reuse, 0x3e003e0, RZ, 0xc0, !PT ;  /* 0x03e003e026297812 */ /* 0x040fe400078ec0ff */
[----:B------:R-:W-:Y:S02]  /*7d30*/  LOP3.LUT R59, R38, 0x1f001f, RZ, 0xc0, !PT ;  /* 0x001f001f263b7812 */ /* 0x000fe400078ec0ff */
[----:B------:R-:W-:Y:S02]  /*7d40*/  SHF.R.U32.HI R58, RZ, 0xa, R38 ;  /* 0x0000000aff3a7819 */ /* 0x000fe40000011626 */
[----:B------:R-:W-:Y:S02]  /*7d50*/  PRMT R32, R8, 0x9910, RZ ;  /* 0x0000991008207816 */ /* 0x000fe400000000ff */
[----:B------:R-:W-:Y:S02]  /*7d60*/  LOP3.LUT R88, R88, 0x10001, RZ, 0xc0, !PT ;  /* 0x0001000158587812 */ /* 0x000fe400078ec0ff */
[----:B------:R-:W-:-:S02]  /*7d70*/  LOP3.LUT R40, R43, 0x3e003e0, RZ, 0xc0, !PT ;  /* 0x03e003e02b287812 */ /* 0x000fc400078ec0ff */
[----:B------:R-:W-:Y:S02]  /*7d80*/  LOP3.LUT R49, R43, 0x1f001f, RZ, 0xc0, !PT ;  /* 0x001f001f2b317812 */ /* 0x000fe400078ec0ff */
[----:B------:R-:W-:Y:S02]  /*7d90*/  SHF.R.U32.HI R50, RZ, 0xa, R43 ;  /* 0x0000000aff327819 */ /* 0x000fe4000001162b */
[----:B------:R-:W-:Y:S02]  /*7da0*/  SHF.R.U32.HI R87, RZ, 0xd, R37 ;  /* 0x0000000dff577819 */ /* 0x000fe40000011625 */
[----:B------:R-:W-:Y:S02]  /*7db0*/  SHF.R.U32.HI R38, RZ, 0xd, R39 ;  /* 0x0000000dff267819 */ /* 0x000fe40000011627 */
[----:B------:R-:W-:Y:S02]  /*7dc0*/  LOP3.LUT R86, R85, 0x20002, R86, 0xf8, !PT ;  /* 0x0002000255567812 */ /* 0x000fe400078ef856 */
[----:B------:R-:W-:-:S02]  /*7dd0*/  LOP3.LUT R91, R91, 0x20002, R92, 0xf8, !PT ;  /* 0x000200025b5b7812 */ /* 0x000fc400078ef85c */
[C---:B------:R-:W-:Y:S02]  /*7de0*/  LOP3.LUT R43, R37.reuse, 0x3e003e0, RZ, 0xc0, !PT ;  /* 0x03e003e0252b7812 */ /* 0x040fe400078ec0ff */
[----:B------:R-:W-:Y:S02]  /*7df0*/  LOP3.LUT R65, R37, 0x1f001f, RZ, 0xc0, !PT ;  /* 0x001f001f25417812 */ /* 0x000fe400078ec0ff */
[----:B------:R-:W-:Y:S02]  /*7e00*/  SHF.R.U32.HI R66, RZ, 0xa, R37 ;  /* 0x0000000aff427819 */ /* 0x000fe40000011625 */
[C---:B-1----:R-:W-:Y:S02]  /*7e10*/  LOP3.LUT R26, R45.reuse, 0x3e003e0, RZ, 0xc0, !PT ;  /* 0x03e003e02d1a7812 */ /* 0x042fe400078ec0ff */
        /* <DEDUP_REMOVED lines=11> */
[----:B------:R-:W-:Y:S02]  /*7ed0*/  ISETP.NE.AND P2, PT, R32, RZ, PT ;  /* 0x000000ff2000720c */ /* 0x000fe40003f45270 */
[----:B------:R-:W-:Y:S02]  /*7ee0*/  SHF.R.U32.HI R34, RZ, 0xc, R35 ;  /* 0x0000000cff227819 */ /* 0x000fe40000011623 */
[----:B------:R-:W-:-:S02]  /*7ef0*/  LOP3.LUT R83, R83, 0x40004, R84, 0xf8, !PT ;  /* 0x0004000453537812 */ /* 0x000fc400078ef854 */
        /* <DEDUP_REMOVED lines=9> */
[----:B------:R-:W-:Y:S02]  /*7f90*/  MOV R39, 0x2800 ;  /* 0x0000280000277802 */ /* 0x000fe40000000f00 */
[----:B------:R-:W-:Y:S02]  /*7fa0*/  LOP3.LUT R86, R83, 0x80008, R36, 0xf8, !PT ;  /* 0x0008000853567812 */ /* 0x000fe400078ef824 */
[----:B------:R-:W-:-:S02]  /*7fb0*/  LOP3.LUT R85, R32, 0x80008, R37, 0xf8, !PT ;  /* 0x0008000820557812 */ /* 0x000fc400078ef825 */
[----:B------:R-:W-:Y:S02]  /*7fc0*/  LOP3.LUT R96, R91, 0x80008, R34, 0xf8, !PT ;  /* 0x000800085b607812 */ /* 0x000fe400078ef822 */
[----:B------:R-:W-:Y:S02]  /*7fd0*/  LOP3.LUT R92, R90, 0x80008, R33, 0xf8, !PT ;  /* 0x000800085a5c7812 */ /* 0x000fe400078ef821 */
[----:B------:R-:W-:Y:S02]  /*7fe0*/  PRMT R4, R39, 0x7610, R4 ;  /* 0x0000761027047816 */ /* 0x000fe40000000004 */
[C---:B------:R-:W-:Y:S02]  /*7ff0*/  LOP3.LUT R70, R35.reuse, 0x3e003e0, RZ, 0xc0, !PT ;  /* 0x03e003e023467812 */ /* 0x040fe400078ec0ff */
[----:B------:R-:W-:Y:S02]  /*8000*/  LOP3.LUT R61, R35, 0x1f001f, RZ, 0xc0, !PT ;  /* 0x001f001f233d7812 */ /* 0x000fe400078ec0ff */
[----:B------:R-:W-:-:S02]  /*8010*/  SHF.R.U32.HI R64, RZ, 0xa, R35 ;  /* 0x0000000aff407819 */ /* 0x000fc40000011623 */
[----:B------:R-:W-:Y:S02]  /*8020*/  LOP3.LUT R7, R47, 0x3e003e0, RZ, 0xc0, !PT ;  /* 0x03e003e02f077812 */ /* 0x000fe400078ec0ff */
[----:B------:R-:W-:Y:S02]  /*8030*/  LOP3.LUT R71, R71, 0x64006400, RZ, 0xfc, !PT ;  /* 0x6400640047477812 */ /* 0x000fe400078efcff */
[C---:B------:R-:W-:Y:S02]  /*8040*/  LOP3.LUT R0, R46.reuse, 0x1f001f, RZ, 0xc0, !PT ;  /* 0x001f001f2e007812 */ /* 0x040fe400078ec0ff */
        /* <DEDUP_REMOVED lines=54> */
[----:B------:R-:W-:Y:S02]  /*83b0*/  ISETP.GE.AND P3, PT, R10, 0x2, PT ;  /* 0x000000020a00780c */ /* 0x000fe40003f66270 */
[----:B--2---:R-:W-:Y:S02]  /*83c0*/  SHF.R.U32.HI R83, RZ, 0xb, R28 ;  /* 0x0000000bff537819 */ /* 0x004fe4000001161c */
[C---:B------:R-:W-:Y:S02]  /*83d0*/  LOP3.LUT R84, R28.reuse, 0x3e003e0, RZ, 0xc0, !PT ;  /* 0x03e003e01c547812 */ /* 0x040fe400078ec0ff */
[----:B------:R-:W-:-:S02]  /*83e0*/  LOP3.LUT R32, R28, 0x1f001f, RZ, 0xc0, !PT ;  /* 0x001f001f1c207812 */ /* 0x000fc400078ec0ff */
[----:B------:R-:W-:Y:S02]  /*83f0*/  SHF.R.U32.HI R34, RZ, 0xa, R28 ;  /* 0x0000000aff227819 */ /* 0x000fe4000001161c */
        /* <DEDUP_REMOVED lines=14> */
[----:B------:R-:W-:Y:S01]  /*84e0*/  LOP3.LUT R28, R92, 0x100010, R87, 0xf8, !PT ;  /* 0x001000105c1c7812 */ /* 0x000fe200078ef857 */
[----:B------:R-:W-:Y:S01]  /*84f0*/  HADD2 R92, R74, -1040, -1040 ;  /* 0xe410e4104a5c7430 */ /* 0x000fe20000000000 */
        /* <DEDUP_REMOVED lines=176> */
.L_x_3111:
        /* <DEDUP_REMOVED lines=82> */
.L_x_3112:
        /* <DEDUP_REMOVED lines=79> */
.L_x_3110:
[----:B------:R-:W-:Y:S01]  /*9a10*/  IADD3 R11, R11, 0x20, RZ ;  /* 0x000000200b0b7810 */ /* 0x000fe20007ffe0ff */
[----:B------:R-:W-:Y:S01]  /*9a20*/  UIADD3 UR4, UR4, 0x40, URZ ;  /* 0x0000004004047890 */ /* 0x000fe2000fffe03f */
[----:B-1----:R-:W-:Y:S02]  /*9a30*/  IMAD.WIDE R6, R25, 0x4, R2 ;  /* 0x0000000419067825 */ /* 0x002fe400078e0202 */
[C---:B------:R-:W-:Y:S02]  /*9a40*/  ISETP.GE.AND P2, PT, R11.reuse, UR5, PT ;  /* 0x000000050b007c0c */ /* 0x040fe4000bf46270 */
[----:B------:R-:W-:-:S13]  /*9a50*/  ISETP.LT.AND P3, PT, R11, R12, PT ;  /* 0x0000000c0b00720c */ /* 0x000fda0003f61270 */
[----:B------:R-:W-:Y:S05]  /*9a60*/  @!P2 BRA P3, `(.L_x_3113) ;  /* 0xffffffe00008a947 */ /* 0x000fea000183ffff */
.L_x_3109:
        /* <DEDUP_REMOVED lines=12> */
[----:B------:R-:W-:-:S03]  /*9b30*/  HADD2.F32 R20, -RZ, R20.H0_H0 ;  /* 0x20000014ff147230 */ /* 0x000fc60000004100 */
[----:B------:R-:W-:Y:S01]  /*9b40*/  ISETP.LT.OR P0, PT, R23, 0x3, !P0 ;  /* 0x000000031700780c */ /* 0x000fe20004701670 */
[----:B------:R-:W-:-:S12]  /*9b50*/  HADD2.F32 R23, -RZ, R19.H0_H0 ;  /* 0x20000013ff177230 */ /* 0x000fd80000004100 */
.L_x_3127:
        /* <DEDUP_REMOVED lines=8> */
[----:B-----5:R-:W-:Y:S02]  /*9be0*/  SHF.R.U32.HI R33, RZ, 0x8, R26 ;  /* 0x00000008ff217819 */ /* 0x020fe4000001161a */
        /* <DEDUP_REMOVED lines=136> */
.L_x_3116:
        /* <DEDUP_REMOVED lines=90> */
.L_x_3118:
        /* <DEDUP_REMOVED lines=87> */
.L_x_3117:
        /* <DEDUP_REMOVED lines=142> */
.L_x_3119:
        /* <DEDUP_REMOVED lines=90> */
.L_x_3121:
        /* <DEDUP_REMOVED lines=87> */
.L_x_3120:
        /* <DEDUP_REMOVED lines=141> */
.L_x_3122:
        /* <DEDUP_REMOVED lines=90> */
.L_x_3124:
        /* <DEDUP_REMOVED lines=87> */
.L_x_3123:
        /* <DEDUP_REMOVED lines=141> */
.L_x_3125:
        /* <DEDUP_REMOVED lines=90> */
.L_x_3126:
        /* <DEDUP_REMOVED lines=39> */
[----:B-1----:R-:W-:Y:S02]  /*e830*/  HADD2.F32 R3, -RZ, R24.H0_H0 ;  /* 0x20000018ff037230 */ /* 0x002fe40000004100 */
[----:B------:R-:W-:Y:S01]  /*e840*/  FFMA.FTZ R44, R29, R43, R44 ;  /* 0x0000002b1d2c7223 */ /* 0x000fe2000001002c */
[--C-:B------:R-:W-:Y:S02]  /*e850*/  HADD2.F32 R2, -RZ, R25.reuse.H0_H0 ;  /* 0x20000019ff027230 */ /* 0x100fe40000004100 */
[----:B------:R-:W-:-:S02]  /*e860*/  HADD2.F32 R4, -RZ, R25.H1_H1 ;  /* 0x30000019ff047230 */ /* 0x000fc40000004100 */
[-C--:B------:R-:W-:Y:S01]  /*e870*/  FFMA.FTZ R25, R27, R3.reuse, R0 ;  /* 0x000000031b197223 */ /* 0x080fe20000010000 */
[----:B------:R-:W-:Y:S02]  /*e880*/  HADD2.F32 R29, -RZ, R39.H0_H0 ;  /* 0x20000027ff1d7230 */ /* 0x000fe40000004100 */
[----:B------:R-:W-:Y:S02]  /*e890*/  HADD2.F32 R24, -RZ, R24.H1_H1 ;  /* 0x30000018ff187230 */ /* 0x000fe40000004100 */
[----:B------:R-:W-:Y:S02]  /*e8a0*/  HADD2.F32 R27, -RZ, R38.H0_H0 ;  /* 0x20000026ff1b7230 */ /* 0x000fe40000004100 */
        /* <DEDUP_REMOVED lines=40> */
.L_x_3115:
[----:B------:R-:W0:Y:S01]  /*eb30*/  LDC R25, c[0x0][0x23c] ;  /* 0x00008f00ff197b82 */ /* 0x000e220000000800 */
[----:B------:R-:W-:Y:S01]  /*eb40*/  IADD3 R11, R11, 0x20, RZ ;  /* 0x000000200b0b7810 */ /* 0x000fe20007ffe0ff */
[----:B------:R-:W-:-:S03]  /*eb50*/  UIADD3 UR4, UR4, 0x40, URZ ;  /* 0x0000004004047890 */ /* 0x000fc6000fffe03f */
[C---:B------:R-:W-:Y:S02]  /*eb60*/  ISETP.GE.AND P2, PT, R11.reuse, UR5, PT ;  /* 0x000000050b007c0c */ /* 0x040fe4000bf46270 */
[----:B------:R-:W-:Y:S01]  /*eb70*/  ISETP.LT.AND P3, PT, R11, R12, PT ;  /* 0x0000000c0b00720c */ /* 0x000fe20003f61270 */
[----:B0-----:R-:W-:-:S12]  /*eb80*/  IMAD.WIDE R6, R25, 0x10, R6 ;  /* 0x0000001019067825 */ /* 0x001fd800078e0206 */
[----:B------:R-:W-:Y:S05]  /*eb90*/  @!P2 BRA P3, `(.L_x_3127) ;  /* 0xffffffac00f0a947 */ /* 0x000fea000183ffff */
.L_x_3114:
        /* <DEDUP_REMOVED lines=19> */
.L_x_3131:
[----:B------:R-:W0:Y:S02]  /*ecd0*/  LDS R2, [R0] ;  /* 0x0000000000027984 */ /* 0x000e240000000800 */
[----:B0-----:R-:W-:-:S10]  /*ece0*/  HFMA2.MMA R3, R2, 1, 1, R13 ;  /* 0x3c003c0002037835 */ /* 0x001fd4000000000d */
[----:B------:R-:W0:Y:S02]  /*ecf0*/  ATOMS.CAST.SPIN R3, [R0], R2, R3 ;  /* 0x000000020003738d */ /* 0x000e240001800003 */
[----:B0-----:R-:W-:-:S13]  /*ed00*/  ISETP.EQ.U32.AND P0, PT, R3, 0x1, PT ;  /* 0x000000010300780c */ /* 0x001fda0003f02070 */
[----:B------:R-:W-:Y:S05]  /*ed10*/  @!P0 BRA `(.L_x_3131) ;  /* 0xfffffffc00ec8947 */ /* 0x000fea000383ffff */
[----:B------:R-:W-:Y:S05]  /*ed20*/  BRA `(.L_x_3129) ;  /* 0x00000000000c7947 */ /* 0x000fea0003800000 */
.L_x_3130:
[----:B------:R-:W2:Y:S02]  /*ed30*/  LD.E R0, desc[UR6][R6.64] ;  /* 0x0000000606007980 */ /* 0x000ea4000c101900 */
[----:B--2---:R-:W-:-:S05]  /*ed40*/  IADD3 R3, R13, R0, RZ ;  /* 0x000000000d037210 */ /* 0x004fca0007ffe0ff */
[----:B------:R0:W-:Y:S02]  /*ed50*/  ST.E desc[UR6][R6.64], R3 ;  /* 0x0000000306007985 */ /* 0x0001e4000c101906 */
.L_x_3129:
[----:B------:R-:W-:Y:S05]  /*ed60*/  BSYNC B0 ;  /* 0x0000000000007941 */ /* 0x000fea0003800000 */
.L_x_3128:
[----:B------:R1:W-:Y:S01]  /*ed70*/  ATOM.E.ADD.F16x2.RN.STRONG.GPU P0, RZ, desc[UR6][R6.64+0x4], R11 ;  /* 0x0000040b06ff79a2 */ /* 0x0003e2000810e1c6 */
[----:B------:R-:W-:Y:S04]  /*ed80*/  BSSY B0, `(.L_x_3132) ;  /* 0x000000f000007945 */ /* 0x000fe80003800000 */
[----:B-1----:R-:W-:Y:S05]  /*ed90*/  @P0 BRA `(.L_x_3133) ;  /* 0x0000000000340947 */ /* 0x002fea0003800000 */
[----:B------:R-:W1:Y:S02]  /*eda0*/  QSPC.E.S P0, RZ, [R6+0x4] ;  /* 0x0000040006ff73aa */ /* 0x000e640000000500 */
[----:B-1----:R-:W-:Y:S05]  /*edb0*/  @!P0 BRA `(.L_x_3134) ;  /* 0x0000000000208947 */ /* 0x002fea0003800000 */
[----:B------:R-:W-:-:S04]  /*edc0*/  MOV R2, R6 ;  /* 0x0000000600027202 */ /* 0x000fc80000000f00 */
[----:B------:R-:W-:-:S07]  /*edd0*/  MOV R0, R2 ;  /* 0x0000000200007202 */ /* 0x000fce0000000f00 */
.L_x_3135:
[----:B------:R-:W0:Y:S02]  /*ede0*/  LDS R2, [R0+0x4] ;  /* 0x0000040000027984 */ /* 0x000e240000000800 */
[----:B0-----:R-:W-:-:S06]  /*edf0*/  HADD2 R3, R2, R11 ;  /* 0x0000000b02037230 */ /* 0x001fcc0000000000 */
[----:B------:R-:W0:Y:S02]  /*ee00*/  ATOMS.CAST.SPIN R3, [R0+0x4], R2, R3 ;  /* 0x000004020003738d */ /* 0x000e240001800003 */
[----:B0-----:R-:W-:-:S13]  /*ee10*/  ISETP.EQ.U32.AND P0, PT, R3, 0x1, PT ;  /* 0x000000010300780c */ /* 0x001fda0003f02070 */
[----:B------:R-:W-:Y:S05]  /*ee20*/  @!P0 BRA `(.L_x_3135) ;  /* 0xfffffffc00ec8947 */ /* 0x000fea000383ffff */
[----:B------:R-:W-:Y:S05]  /*ee30*/  BRA `(.L_x_3133) ;  /* 0x00000000000c7947 */ /* 0x000fea0003800000 */
.L_x_3134:
[----:B------:R-:W0:Y:S02]  /*ee40*/  LD.E R0, desc[UR6][R6.64+0x4] ;  /* 0x0000040606007980 */ /* 0x000e24000c101900 */
[----:B0-----:R-:W-:-:S05]  /*ee50*/  IADD3 R3, R11, R0, RZ ;  /* 0x000000000b037210 */ /* 0x001fca0007ffe0ff */
[----:B------:R1:W-:Y:S02]  /*ee60*/  ST.E desc[UR6][R6.64+0x4], R3 ;  /* 0x0000040306007985 */ /* 0x0003e4000c101906 */
.L_x_3133:
[----:B------:R-:W-:Y:S05]  /*ee70*/  BSYNC B0 ;  /* 0x0000000000007941 */ /* 0x000fea0003800000 */
.L_x_3132:
        /* <DEDUP_REMOVED lines=13> */
.L_x_3139:
[----:B------:R-:W0:Y:S02]  /*ef50*/  LDS R2, [R0] ;  /* 0x0000000000027984 */ /* 0x000e240000000800 */
[----:B0-----:R-:W-:-:S10]  /*ef60*/  HFMA2.MMA R3, R2, 1, 1, R11 ;  /* 0x3c003c0002037835 */ /* 0x001fd4000000000b */
[----:B------:R-:W0:Y:S02]  /*ef70*/  ATOMS.CAST.SPIN R3, [R0], R2, R3 ;  /* 0x000000020003738d */ /* 0x000e240001800003 */
[----:B0-----:R-:W-:-:S13]  /*ef80*/  ISETP.EQ.U32.AND P0, PT, R3, 0x1, PT ;  /* 0x000000010300780c */ /* 0x001fda0003f02070 */
[----:B------:R-:W-:Y:S05]  /*ef90*/  @!P0 BRA `(.L_x_3139) ;  /* 0xfffffffc00ec8947 */ /* 0x000fea000383ffff */
[----:B------:R-:W-:Y:S05]  /*efa0*/  BRA `(.L_x_3137) ;  /* 0x00000000000c7947 */ /* 0x000fea0003800000 */
.L_x_3138:
[----:B------:R-:W2:Y:S02]  /*efb0*/  LD.E R0, desc[UR6][R6.64] ;  /* 0x0000000606007980 */ /* 0x000ea4000c101900 */
[----:B--2---:R-:W-:-:S05]  /*efc0*/  IADD3 R3, R11, R0, RZ ;  /* 0x000000000b037210 */ /* 0x004fca0007ffe0ff */
[----:B------:R0:W-:Y:S02]  /*efd0*/  ST.E desc[UR6][R6.64], R3 ;  /* 0x0000000306007985 */ /* 0x0001e4000c101906 */
.L_x_3137:
[----:B------:R-:W-:Y:S05]  /*efe0*/  BSYNC B0 ;  /* 0x0000000000007941 */ /* 0x000fea0003800000 */
.L_x_3136:
[----:B------:R1:W-:Y:S01]  /*eff0*/  ATOM.E.ADD.F16x2.RN.STRONG.GPU P0, RZ, desc[UR6][R6.64+0x4], R9 ;  /* 0x0000040906ff79a2 */ /* 0x0003e2000810e1c6 */
[----:B------:R-:W-:Y:S04]  /*f000*/  BSSY B0, `(.L_x_3140) ;  /* 0x000000f000007945 */ /* 0x000fe80003800000 */
[----:B-1----:R-:W-:Y:S05]  /*f010*/  @P0 BRA `(.L_x_3141) ;  /* 0x0000000000340947 */ /* 0x002fea0003800000 */
[----:B------:R-:W1:Y:S02]  /*f020*/  QSPC.E.S P0, RZ, [R6+0x4] ;  /* 0x0000040006ff73aa */ /* 0x000e640000000500 */
[----:B-1----:R-:W-:Y:S05]  /*f030*/  @!P0 BRA `(.L_x_3142) ;  /* 0x0000000000208947 */ /* 0x002fea0003800000 */
[----:B------:R-:W-:-:S04]  /*f040*/  MOV R2, R6 ;  /* 0x0000000600027202 */ /* 0x000fc80000000f00 */
[----:B------:R-:W-:-:S07]  /*f050*/  MOV R0, R2 ;  /* 0x0000000200007202 */ /* 0x000fce0000000f00 */
.L_x_3143:
[----:B------:R-:W0:Y:S02]  /*f060*/  LDS R2, [R0+0x4] ;  /* 0x0000040000027984 */ /* 0x000e240000000800 */
[----:B0-----:R-:W-:-:S06]  /*f070*/  HADD2 R3, R2, R9 ;  /* 0x0000000902037230 */ /* 0x001fcc0000000000 */
[----:B------:R-:W0:Y:S02]  /*f080*/  ATOMS.CAST.SPIN R3, [R0+0x4], R2, R3 ;  /* 0x000004020003738d */ /* 0x000e240001800003 */
[----:B0-----:R-:W-:-:S13]  /*f090*/  ISETP.EQ.U32.AND P0, PT, R3, 0x1, PT ;  /* 0x000000010300780c */ /* 0x001fda0003f02070 */
[----:B------:R-:W-:Y:S05]  /*f0a0*/  @!P0 BRA `(.L_x_3143) ;  /* 0xfffffffc00ec8947 */ /* 0x000fea000383ffff */
[----:B------:R-:W-:Y:S05]  /*f0b0*/  BRA `(.L_x_3141) ;  /* 0x00000000000c7947 */ /* 0x000fea0003800000 */
.L_x_3142:
[----:B------:R-:W0:Y:S02]  /*f0c0*/  LD.E R0, desc[UR6][R6.64+0x4] ;  /* 0x0000040606007980 */ /* 0x000e24000c101900 */
[----:B0-----:R-:W-:-:S05]  /*f0d0*/  IADD3 R3, R9, R0, RZ ;  /* 0x0000000009037210 */ /* 0x001fca0007ffe0ff */
[----:B------:R1:W-:Y:S02]  /*f0e0*/  ST.E desc[UR6][R6.64+0x4], R3 ;  /* 0x0000040306007985 */ /* 0x0003e4000c101906 */
.L_x_3141:
[----:B------:R-:W-:Y:S05]  /*f0f0*/  BSYNC B0 ;  /* 0x0000000000007941 */ /* 0x000fea0003800000 */
.L_x_3140:
        /* <DEDUP_REMOVED lines=13> */
.L_x_3147:
[----:B------:R-:W0:Y:S02]  /*f1d0*/  LDS R2, [R0] ;  /* 0x0000000000027984 */ /* 0x000e240000000800 */
[----:B0-----:R-:W-:-:S10]  /*f1e0*/  HFMA2.MMA R3, R2, 1, 1, R15 ;  /* 0x3c003c0002037835 */ /* 0x001fd4000000000f */
[----:B------:R-:W0:Y:S02]  /*f1f0*/  ATOMS.CAST.SPIN R3, [R0], R2, R3 ;  /* 0x000000020003738d */ /* 0x000e240001800003 */
[----:B0-----:R-:W-:-:S13]  /*f200*/  ISETP.EQ.U32.AND P0, PT, R3, 0x1, PT ;  /* 0x000000010300780c */ /* 0x001fda0003f02070 */
[----:B------:R-:W-:Y:S05]  /*f210*/  @!P0 BRA `(.L_x_3147) ;  /* 0xfffffffc00ec8947 */ /* 0x000fea000383ffff */
[----:B------:R-:W-:Y:S05]  /*f220*/  BRA `(.L_x_3145) ;  /* 0x00000000000c7947 */ /* 0x000fea0003800000 */
.L_x_3146:
[----:B------:R-:W2:Y:S02]  /*f230*/  LD.E R0, desc[UR6][R6.64] ;  /* 0x0000000606007980 */ /* 0x000ea4000c101900 */
[----:B--2---:R-:W-:-:S05]  /*f240*/  IADD3 R3, R15, R0, RZ ;  /* 0x000000000f037210 */ /* 0x004fca0007ffe0ff */
[----:B------:R0:W-:Y:S02]  /*f250*/  ST.E desc[UR6][R6.64], R3 ;  /* 0x0000000306007985 */ /* 0x0001e4000c101906 */
.L_x_3145:
[----:B------:R-:W-:Y:S05]  /*f260*/  BSYNC B0 ;  /* 0x0000000000007941 */ /* 0x000fea0003800000 */
.L_x_3144:
[----:B------:R1:W-:Y:S02]  /*f270*/  ATOM.E.ADD.F16x2.RN.STRONG.GPU P0, RZ, desc[UR6][R6.64+0x4], R5 ;  /* 0x0000040506ff79a2 */ /* 0x0003e4000810e1c6 */
[----:B-1----:R-:W-:Y:S05]  /*f280*/  @P0 EXIT ;  /* 0x000000000000094d */ /* 0x002fea0003800000 */
[----:B------:R-:W1:Y:S02]  /*f290*/  QSPC.E.S P0, RZ, [R6+0x4] ;  /* 0x0000040006ff73aa */ /* 0x000e640000000500 */
[----:B-1----:R-:W-:Y:S05]  /*f2a0*/  @!P0 BRA `(.L_x_3148) ;  /* 0x0000000000208947 */ /* 0x002fea0003800000 */
[----:B------:R-:W-:-:S04]  /*f2b0*/  MOV R2, R6 ;  /* 0x0000000600027202 */ /* 0x000fc80000000f00 */
[----:B------:R-:W-:-:S07]  /*f2c0*/  MOV R0, R2 ;  /* 0x0000000200007202 */ /* 0x000fce0000000f00 */
.L_x_3149:
[----:B------:R-:W0:Y:S02]  /*f2d0*/  LDS R2, [R0+0x4] ;  /* 0x0000040000027984 */ /* 0x000e240000000800 */
[----:B0-----:R-:W-:-:S06]  /*f2e0*/  HADD2 R3, R2, R5 ;  /* 0x0000000502037230 */ /* 0x001fcc0000000000 */
[----:B------:R-:W0:Y:S02]  /*f2f0*/  ATOMS.CAST.SPIN R3, [R0+0x4], R2, R3 ;  /* 0x000004020003738d */ /* 0x000e240001800003 */
[----:B0-----:R-:W-:-:S13]  /*f300*/  ISETP.EQ.U32.AND P0, PT, R3, 0x1, PT ;  /* 0x000000010300780c */ /* 0x001fda0003f02070 */
[----:B------:R-:W-:Y:S05]  /*f310*/  @!P0 BRA `(.L_x_3149) ;  /* 0xfffffffc00ec8947 */ /* 0x000fea000383ffff */
[----:B------:R-:W-:Y:S05]  /*f320*/  EXIT ;  /* 0x000000000000794d */ /* 0x000fea0003800000 */
.L_x_3148:
[----:B------:R-:W0:Y:S02]  /*f330*/  LD.E R0, desc[UR6][R6.64+0x4] ;  /* 0x0000040606007980 */ /* 0x000e24000c101900 */
[----:B0-----:R-:W-:-:S05]  /*f340*/  IADD3 R3, R5, R0, RZ ;  /* 0x0000000005037210 */ /* 0x001fca0007ffe0ff */
[----:B------:R-:W-:Y:S01]  /*f350*/  ST.E desc[UR6][R6.64+0x4], R3 ;  /* 0x0000040306007985 */ /* 0x000fe2000c101906 */
[----:B------:R-:W-:Y:S05]  /*f360*/  EXIT ;  /* 0x000000000000794d */ /* 0x000fea0003800000 */
.L_x_3150:
        /* <DEDUP_REMOVED lines=9> */
.L_x_5223:


//--------------------- .text._Z23gemm_half_q_half_kernelILi3ELi140ELb1ELb1ELi32EEvPK6__halfPKjS4_S2_PS0_iiiiPKtS7_iiiiiibS2_i --------------------------
	.section	.text._Z23gemm_half_q_half_kernelILi3ELi140ELb1ELb1ELi32EEvPK6__halfPKjS4_S2_PS0_iiiiPKtS7_iiiiiibS2_i,"ax",@progbits
	.align	128
        .global         _Z23gemm_half_q_half_kernelILi3ELi140ELb1ELb1ELi32EEvPK6__halfPKjS4_S2_PS0_iiiiPKtS7_iiiiiibS2_i
        .type           _Z23gemm_half_q_half_kernelILi3ELi140ELb1ELb1ELi32EEvPK6__halfPKjS4_S2_PS0_iiiiPKtS7_iiiiiibS2_i,@function
        .size           _Z23gemm_half_q_half_kernelILi3ELi140ELb1ELb1ELi32EEvPK6__halfPKjS4_S2_PS0_iiiiPKtS7_iiiiiibS2_i,(.L_x_5224 - _Z23gemm_half_q_half_kernelILi3ELi140ELb1ELb1ELi32EEvPK6__halfPKjS4_S2_PS0_iiiiPKtS7_iiiiiibS2_i)
        .other          _Z23gemm_half_q_half_kernelILi3ELi140ELb1ELb1ELi32EEvPK6__halfPKjS4_S2_PS0_iiiiPKtS7_iiiiiibS2_i,@"STO_CUDA_ENTRY STV_DEFAULT"
_Z23gemm_half_q_half_kernelILi3ELi140ELb1ELb1ELi32EEvPK6__halfPKjS4_S2_PS0_iiiiPKtS7_iiiiiibS2_i:
.text._Z23gemm_half_q_half_kernelILi3ELi140ELb1ELb1ELi32EEvPK6__halfPKjS4_S2_PS0_iiiiPKtS7_iiiiiibS2_i:
        /* <DEDUP_REMOVED lines=36> */
.L_x_3151:
        /* <DEDUP_REMOVED lines=29> */
.L_x_3156:
        /* <DEDUP_REMOVED lines=37> */
.L_x_3155:
        /* <DEDUP_REMOVED lines=24> */
.L_x_3157:
        /* <DEDUP_REMOVED lines=14> */
.L_x_3154:
        /* <DEDUP_REMOVED lines=10> */
.L_x_3159:
        /* <DEDUP_REMOVED lines=37> */
.L_x_3158:
        /* <DEDUP_REMOVED lines=24> */
.L_x_3160:
        /* <DEDUP_REMOVED lines=13> */
.L_x_3153:
[----:B------:R-:W-:Y:S05]  /*0e00*/  BSYNC B0 ;  /* 0x0000000000007941 */ /* 0x000fea0003800000 */
.L_x_3152:
        /* <DEDUP_REMOVED lines=17> */
.L_x_3163:
        /* <DEDUP_REMOVED lines=19> */
.L_x_3162:
        /* <DEDUP_REMOVED lines=14> */
.L_x_3164:
[----:B------:R-:W-:-:S13]  /*1130*/  ISETP.LT.OR P0, PT, R3, R10, P0 ;  /* 0x0000000a0300720c */ /* 0x000fda0000701670 */
[----:B012---:R-:W0:Y:S01]  /*1140*/  @P0 LDC.64 R6, c[0x0][0x230] ;  /* 0x00008c00ff060b82 */ /* 0x007e220000000a00 */
[----:B------:R-:W-:-:S04]  /*1150*/  @P0 IMAD R2, R2, 0x3, R3 ;  /* 0x0000000302020824 */ /* 0x000fc800078e0203 */
[----:B------:R-:W-:-:S04]  /*1160*/  @P0 IMAD R3, R2, R23, R0 ;  /* 0x0000001702030224 */ /* 0x000fc800078e0200 */
[----:B0-----:R-:W-:-:S05]  /*1170*/  @P0 IMAD.WIDE R2, R3, 0x2, R6 ;  /* 0x0000000203020825 */ /* 0x001fca00078e0206 */
[----:B------:R1:W-:Y:S02]  /*1180*/  @P0 STG.E.64 desc[UR6][R2.64], RZ ;  /* 0x000000ff02000986 */ /* 0x0003e4000c101b06 */
.L_x_3161:
        /* <DEDUP_REMOVED lines=25> */
.L_x_3166:
        /* <DEDUP_REMOVED lines=41> */
.L_x_3165:
        /* <DEDUP_REMOVED lines=12> */
.L_x_3167:
        /* <DEDUP_REMOVED lines=8> */
.L_x_3168:
        /* <DEDUP_REMOVED lines=11> */
.L_x_3169:
        /* <DEDUP_REMOVED lines=8> */
.L_x_3170:
        /* <DEDUP_REMOVED lines=9> */
.L_x_3171:
        /* <DEDUP_REMOVED lines=34> */
.L_x_3185:
        /* <DEDUP_REMOVED lines=197> */
.L_x_3174:
        /* <DEDUP_REMOVED lines=93> */
.L_x_3175:
        /* <DEDUP_REMOVED lines=87> */
.L_x_3173:
        /* <DEDUP_REMOVED lines=200> */
.L_x_3177:
        /* <DEDUP_REMOVED lines=93> */
.L_x_3178:
        /* <DEDUP_REMOVED lines=87> */
.L_x_3176:
        /* <DEDUP_REMOVED lines=199> */
.L_x_3180:
        /* <DEDUP_REMOVED lines=93> */
.L_x_3181:
        /* <DEDUP_REMOVED lines=87> */
.L_x_3179:
        /* <DEDUP_REMOVED lines=199> */
.L_x_3183:
        /* <DEDUP_REMOVED lines=93> */
.L_x_3184:
        /* <DEDUP_REMOVED lines=87> */
.L_x_3182:
        /* <DEDUP_REMOVED lines=9> */
.L_x_3172:
        /* <DEDUP_REMOVED lines=12> */
.L_x_3199:
        /* <DEDUP_REMOVED lines=146> */
.L_x_3188:
        /* <DEDUP_REMOVED lines=90> */
.L_x_3190:
        /* <DEDUP_REMOVED lines=87> */
.L_x_3189:
        /* <DEDUP_REMOVED lines=142> */
.L_x_3191:
        /* <DEDUP_REMOVED lines=90> */
.L_x_3193:
        /* <DEDUP_REMOVED lines=87> */
.L_x_3192:
        /* <DEDUP_REMOVED lines=141> */
.L_x_3194:
        /* <DEDUP_REMOVED lines=90> */
.L_x_3196:
        /* <DEDUP_REMOVED lines=87> */
.L_x_3195:
        /* <DEDUP_REMOVED lines=141> */
.L_x_3197:
        /* <DEDUP_REMOVED lines=90> */
.L_x_3198:
        /* <DEDUP_REMOVED lines=87> */
.L_x_3187:
[----:B------:R-:W0:Y:S01]  /*cab0*/  LDC R23, c[0x0][0x23c] ;  /* 0x00008f00ff177b82 */ /* 0x000e220000000800 */
[----:B------:R-:W-:Y:S01]  /*cac0*/  IADD3 R11, R11, 0x20, RZ ;  /* 0x000000200b0b7810 */ /* 0x000fe20007ffe0ff */
[----:B------:R-:W-:-:S03]  /*cad0*/  UIADD3 UR4, UR4, 0x40, URZ ;  /* 0x0000004004047890 */ /* 0x000fc6000fffe03f */
[C---:B------:R-:W-:Y:S02]  /*cae0*/  ISETP.GE.AND P2, PT, R11.reuse, UR5, PT ;  /* 0x000000050b007c0c */ /* 0x040fe4000bf46270 */
[----:B------:R-:W-:Y:S01]  /*caf0*/  ISETP.LT.AND P3, PT, R11, R12, PT ;  /* 0x0000000c0b00720c */ /* 0x000fe20003f61270 */
[----:B0-----:R-:W-:-:S12]  /*cb00*/  IMAD.WIDE R6, R23, 0x10, R6 ;  /* 0x0000001017067825 */ /* 0x001fd800078e0206 */
[----:B------:R-:W-:Y:S05]  /*cb10*/  @!P2 BRA P3, `(.L_x_3199) ;  /* 0xffffffac00eca947 */ /* 0x000fea000183ffff */
.L_x_3186:
        /* <DEDUP_REMOVED lines=11> */
.L_x_3204:
        /* <DEDUP_REMOVED lines=316> */
.L_x_3202:
        /* <DEDUP_REMOVED lines=82> */
.L_x_3203:
        /* <DEDUP_REMOVED lines=79> */
.L_x_3201:
[----:B------:R-:W-:Y:S01]  /*e9a0*/  IADD3 R11, R11, 0x20, RZ ;  /* 0x000000200b0b7810 */ /* 0x000fe20007ffe0ff */
[----:B------:R-:W-:Y:S01]  /*e9b0*/  UIADD3 UR4, UR4, 0x40, URZ ;  /* 0x0000004004047890 */ /* 0x000fe2000fffe03f */
[----:B-1----:R-:W-:Y:S02]  /*e9c0*/  IMAD.WIDE R6, R23, 0x4, R2 ;  /* 0x0000000417067825 */ /* 0x002fe400078e0202 */
[C---:B------:R-:W-:Y:S02]  /*e9d0*/  ISETP.GE.AND P2, PT, R11.reuse, UR5, PT ;  /* 0x000000050b007c0c */ /* 0x040fe4000bf46270 */
[----:B------:R-:W-:-:S13]  /*e9e0*/  ISETP.LT.AND P3, PT, R11, R12, PT ;  /* 0x0000000c0b00720c */ /* 0x000fda0003f61270 */
[----:B------:R-:W-:Y:S05]  /*e9f0*/  @!P2 BRA P3, `(.L_x_3204) ;  /* 0xffffffe00074a947 */ /* 0x000fea000183ffff */
.L_x_3200:
        /* <DEDUP_REMOVED lines=19> */
.L_x_3208:
[----:B------:R-:W0:Y:S02]  /*eb30*/  LDS R2, [R0] ;  /* 0x0000000000027984 */ /* 0x000e240000000800 */
[----:B0-----:R-:W-:-:S06]  /*eb40*/  HADD2 R3, R2, R17 ;  /* 0x0000001102037230 */ /* 0x001fcc0000000000 */
[----:B------:R-:W0:Y:S02]  /*eb50*/  ATOMS.CAST.SPIN R3, [R0], R2, R3 ;  /* 0x000000020003738d */ /* 0x000e240001800003 */
[----:B0-----:R-:W-:-:S13]  /*eb60*/  ISETP.EQ.U32.AND P0, PT, R3, 0x1, PT ;  /* 0x000000010300780c */ /* 0x001fda0003f02070 */
[----:B------:R-:W-:Y:S05]  /*eb70*/  @!P0 BRA `(.L_x_3208) ;  /* 0xfffffffc00ec8947 */ /* 0x000fea000383ffff */
[----:B------:R-:W-:Y:S05]  /*eb80*/  BRA `(.L_x_3206) ;  /* 0x00000000000c7947 */ /* 0x000fea0003800000 */
.L_x_3207:
[----:B------:R-:W2:Y:S02]  /*eb90*/  LD.E R0, desc[UR6][R6.64] ;  /* 0x0000000606007980 */ /* 0x000ea4000c101900 */
[----:B--2---:R-:W-:-:S05]  /*eba0*/  IADD3 R3, R17, R0, RZ ;  /* 0x0000000011037210 */ /* 0x004fca0007ffe0ff */
[----:B------:R0:W-:Y:S02]  /*ebb0*/  ST.E desc[UR6][R6.64], R3 ;  /* 0x0000000306007985 */ /* 0x0001e4000c101906 */
.L_x_3206:
[----:B------:R-:W-:Y:S05]  /*ebc0*/  BSYNC B0 ;  /* 0x0000000000007941 */ /* 0x000fea0003800000 */
.L_x_3205:
[----:B------:R1:W-:Y:S01]  /*ebd0*/  ATOM.E.ADD.F16x2.RN.STRONG.GPU P0, RZ, desc[UR6][R6.64+0x4], R11 ;  /* 0x0000040b06ff79a2 */ /* 0x0003e2000810e1c6 */
[----:B------:R-:W-:Y:S04]  /*ebe0*/  BSSY B0, `(.L_x_3209) ;  /* 0x000000f000007945 */ /* 0x000fe80003800000 */
[----:B-1----:R-:W-:Y:S05]  /*ebf0*/  @P0 BRA `(.L_x_3210) ;  /* 0x0000000000340947 */ /* 0x002fea0003800000 */
[----:B------:R-:W1:Y:S02]  /*ec00*/  QSPC.E.S P0, RZ, [R6+0x4] ;  /* 0x0000040006ff73aa */ /* 0x000e640000000500 */
[----:B-1----:R-:W-:Y:S05]  /*ec10*/  @!P0 BRA `(.L_x_3211) ;  /* 0x0000000000208947 */ /* 0x002fea0003800000 */
[----:B------:R-:W-:-:S04]  /*ec20*/  MOV R2, R6 ;  /* 0x0000000600027202 */ /* 0x000fc80000000f00 */
[----:B------:R-:W-:-:S07]  /*ec30*/  MOV R0, R2 ;  /* 0x0000000200007202 */ /* 0x000fce0000000f00 */
.L_x_3212:
[----:B------:R-:W0:Y:S02]  /*ec40*/  LDS R2, [R0+0x4] ;  /* 0x0000040000027984 */ /* 0x000e240000000800 */
[----:B0-----:R-:W-:-:S10]  /*ec50*/  HFMA2.MMA R3, R2, 1, 1, R11 ;  /* 0x3c003c0002037835 */ /* 0x001fd4000000000b */
[----:B------:R-:W0:Y:S02]  /*ec60*/  ATOMS.CAST.SPIN R3, [R0+0x4], R2, R3 ;  /* 0x000004020003738d */ /* 0x000e240001800003 */
[----:B0-----:R-:W-:-:S13]  /*ec70*/  ISETP.EQ.U32.AND P0, PT, R3, 0x1, PT ;  /* 0x000000010300780c */ /* 0x001fda0003f02070 */
[----:B------:R-:W-:Y:S05]  /*ec80*/  @!P0 BRA `(.L_x_3212) ;  /* 0xfffffffc00ec8947 */ /* 0x000fea000383ffff */
[----:B------:R-:W-:Y:S05]  /*ec90*/  BRA `(.L_x_3210) ;  /* 0x00000000000c7947 */ /* 0x000fea0003800000 */
.L_x_3211:
[----:B------:R-:W0:Y:S02]  /*eca0*/  LD.E R0, desc[UR6][R6.64+0x4] ;  /* 0x0000040606007980 */ /* 0x000e24000c101900 */
[----:B0-----:R-:W-:-:S05]  /*ecb0*/  IADD3 R3, R11, R0, RZ ;  /* 0x000000000b037210 */ /* 0x001fca0007ffe0ff */
[----:B------:R1:W-:Y:S02]  /*ecc0*/  ST.E desc[UR6][R6.64+0x4], R3 ;  /* 0x0000040306007985 */ /* 0x0003e4000c101906 */
.L_x_3210:
[----:B------:R-:W-:Y:S05]  /*ecd0*/  BSYNC B0 ;  /* 0x0000000000007941 */ /* 0x000fea0003800000 */
.L_x_3209:
        /* <DEDUP_REMOVED lines=13> */
.L_x_3216:
[----:B------:R-:W0:Y:S02]  /*edb0*/  LDS R2, [R0] ;  /* 0x0000000000027984 */ /* 0x000e240000000800 */
[----:B0-----:R-:W-:-:S06]  /*edc0*/  HADD2 R3, R2, R11 ;  /* 0x0000000b02037230 */ /* 0x001fcc0000000000 */
[----:B------:R-:W0:Y:S02]  /*edd0*/  ATOMS.CAST.SPIN R3, [R0], R2, R3 ;  /* 0x000000020003738d */ /* 0x000e240001800003 */
[----:B0-----:R-:W-:-:S13]  /*ede0*/  ISETP.EQ.U32.AND P0, PT, R3, 0x1, PT ;  /* 0x000000010300780c */ /* 0x001fda0003f02070 */
[----:B------:R-:W-:Y:S05]  /*edf0*/  @!P0 BRA `(.L_x_3216) ;  /* 0xfffffffc00ec8947 */ /* 0x000fea000383ffff */
[----:B------:R-:W-:Y:S05]  /*ee00*/  BRA `(.L_x_3214) ;  /* 0x00000000000c7947 */ /* 0x000fea0003800000 */
.L_x_3215:
[----:B------:R-:W2:Y:S02]  /*ee10*/  LD.E R0, desc[UR6][R6.64] ;  /* 0x0000000606007980 */ /* 0x000ea4000c101900 */
[----:B--2---:R-:W-:-:S05]  /*ee20*/  IADD3 R3, R11, R0, RZ ;  /* 0x000000000b037210 */ /* 0x004fca0007ffe0ff */
[----:B------:R0:W-:Y:S02]  /*ee30*/  ST.E desc[UR6][R6.64], R3 ;  /* 0x0000000306007985 */ /* 0x0001e4000c101906 */
.L_x_3214:
[----:B------:R-:W-:Y:S05]  /*ee40*/  BSYNC B0 ;  /* 0x0000000000007941 */ /* 0x000fea0003800000 */
.L_x_3213:
[----:B------:R1:W-:Y:S01]  /*ee50*/  ATOM.E.ADD.F16x2.RN.STRONG.GPU P0, RZ, desc[UR6][R6.64+0x4], R9 ;  /* 0x0000040906ff79a2 */ /* 0x0003e2000810e1c6 */
[----:B------:R-:W-:Y:S04]  /*ee60*/  BSSY B0, `(.L_x_3217) ;  /* 0x000000f000007945 */ /* 0x000fe80003800000 */
[----:B-1----:R-:W-:Y:S05]  /*ee70*/  @P0 BRA `(.L_x_3218) ;  /* 0x0000000000340947 */ /* 0x002fea0003800000 */
[----:B------:R-:W1:Y:S02]  /*ee80*/  QSPC.E.S P0, RZ, [R6+0x4] ;  /* 0x0000040006ff73aa */ /* 0x000e640000000500 */
[----:B-1----:R-:W-:Y:S05]  /*ee90*/  @!P0 BRA `(.L_x_3219) ;  /* 0x0000000000208947 */ /* 0x002fea0003800000 */
[----:B------:R-:W-:-:S04]  /*eea0*/  MOV R2, R6 ;  /* 0x0000000600027202 */ /* 0x000fc80000000f00 */
[----:B------:R-:W-:-:S07]  /*eeb0*/  MOV R0, R2 ;  /* 0x0000000200007202 */ /* 0x000fce0000000f00 */
.L_x_3220:
[----:B------:R-:W0:Y:S02]  /*eec0*/  LDS R2, [R0+0x4] ;  /* 0x0000040000027984 */ /* 0x000e240000000800 */
[----:B0-----:R-:W-:-:S10]  /*eed0*/  HFMA2.MMA R3, R2, 1, 1, R9 ;  /* 0x3c003c0002037835 */ /* 0x001fd40000000009 */
[----:B------:R-:W0:Y:S02]  /*eee0*/  ATOMS.CAST.SPIN R3, [R0+0x4], R2, R3 ;  /* 0x000004020003738d */ /* 0x000e240001800003 */
[----:B0-----:R-:W-:-:S13]  /*eef0*/  ISETP.EQ.U32.AND P0, PT, R3, 0x1, PT ;  /* 0x000000010300780c */ /* 0x001fda0003f02070 */
[----:B------:R-:W-:Y:S05]  /*ef00*/  @!P0 BRA `(.L_x_3220) ;  /* 0xfffffffc00ec8947 */ /* 0x000fea000383ffff */
[----:B------:R-:W-:Y:S05]  /*ef10*/  BRA `(.L_x_3218) ;  /* 0x00000000000c7947 */ /* 0x000fea0003800000 */
.L_x_3219:
[----:B------:R-:W0:Y:S02]  /*ef20*/  LD.E R0, desc[UR6][R6.64+0x4] ;  /* 0x0000040606007980 */ /* 0x000e24000c101900 */
[----:B0-----:R-:W-:-:S05]  /*ef30*/  IADD3 R3, R9, R0, RZ ;  /* 0x0000000009037210 */ /* 0x001fca0007ffe0ff */
[----:B------:R1:W-:Y:S02]  /*ef40*/  ST.E desc[UR6][R6.64+0x4], R3 ;  /* 0x0000040306007985 */ /* 0x0003e4000c101906 */
.L_x_3218:
[----:B------:R-:W-:Y:S05]  /*ef50*/  BSYNC B0 ;  /* 0x0000000000007941 */ /* 0x000fea0003800000 */
.L_x_3217:
        /* <DEDUP_REMOVED lines=13> */
.L_x_3224:
[----:B------:R-:W0:Y:S02]  /*f030*/  LDS R2, [R0] ;  /* 0x0000000000027984 */ /* 0x000e240000000800 */
[----:B0-----:R-:W-:-:S06]  /*f040*/  HADD2 R3, R2, R19 ;  /* 0x0000001302037230 */ /* 0x001fcc0000000000 */
[----:B------:R-:W0:Y:S02]  /*f050*/  ATOMS.CAST.SPIN R3, [R0], R2, R3 ;  /* 0x000000020003738d */ /* 0x000e240001800003 */
[----:B0-----:R-:W-:-:S13]  /*f060*/  ISETP.EQ.U32.AND P0, PT, R3, 0x1, PT ;  /* 0x000000010300780c */ /* 0x001fda0003f02070 */
[----:B------:R-:W-:Y:S05]  /*f070*/  @!P0 BRA `(.L_x_3224) ;  /* 0xfffffffc00ec8947 */ /* 0x000fea000383ffff */
[----:B------:R-:W-:Y:S05]  /*f080*/  BRA `(.L_x_3222) ;  /* 0x00000000000c7947 */ /* 0x000fea0003800000 */
.L_x_3223:
[----:B------:R-:W2:Y:S02]  /*f090*/  LD.E R0, desc[UR6][R6.64] ;  /* 0x0000000606007980 */ /* 0x000ea4000c101900 */
[----:B--2---:R-:W-:-:S05]  /*f0a0*/  IADD3 R3, R19, R0, RZ ;  /* 0x0000000013037210 */ /* 0x004fca0007ffe0ff */
[----:B------:R0:W-:Y:S02]  /*f0b0*/  ST.E desc[UR6][R6.64], R3 ;  /* 0x0000000306007985 */ /* 0x0001e4000c101906 */
.L_x_3222:
[----:B------:R-:W-:Y:S05]  /*f0c0*/  BSYNC B0 ;  /* 0x0000000000007941 */ /* 0x000fea0003800000 */
.L_x_3221:
[----:B------:R1:W-:Y:S02]  /*f0d0*/  ATOM.E.ADD.F16x2.RN.STRONG.GPU P0, RZ, desc[UR6][R6.64+0x4], R5 ;  /* 0x0000040506ff79a2 */ /* 0x0003e4000810e1c6 */
[----:B-1----:R-:W-:Y:S05]  /*f0e0*/  @P0 EXIT ;  /* 0x000000000000094d */ /* 0x002fea0003800000 */
[----:B------:R-:W1:Y:S02]  /*f0f0*/  QSPC.E.S P0, RZ, [R6+0x4] ;  /* 0x0000040006ff73aa */ /* 0x000e640000000500 */
[----:B-1----:R-:W-:Y:S05]  /*f100*/  @!P0 BRA `(.L_x_3225) ;  /* 0x0000000000208947 */ /* 0x002fea0003800000 */
[----:B------:R-:W-:-:S04]  /*f110*/  MOV R2, R6 ;  /* 0x0000000600027202 */ /* 0x000fc80000000f00 */
[----:B------:R-:W-:-:S07]  /*f120*/  MOV R0, R2 ;  /* 0x0000000200007202 */ /* 0x000fce0000000f00 */
.L_x_3226:
[----:B------:R-:W0:Y:S02]  /*f130*/  LDS R2, [R0+0x4] ;  /* 0x0000040000027984 */ /* 0x000e240000000800 */
[----:B0-----:R-:W-:-:S10]  /*f140*/  HFMA2.MMA R3, R2, 1, 1, R5 ;  /* 0x3c003c0002037835 */ /* 0x001fd40000000005 */
[----:B------:R-:W0:Y:S02]  /*f150*/  ATOMS.CAST.SPIN R3, [R0+0x4], R2, R3 ;  /* 0x000004020003738d */ /* 0x000e240001800003 */
[----:B0-----:R-:W-:-:S13]  /*f160*/  ISETP.EQ.U32.AND P0, PT, R3, 0x1, PT ;  /* 0x000000010300780c */ /* 0x001fda0003f02070 */
[----:B------:R-:W-:Y:S05]  /*f170*/  @!P0 BRA `(.L_x_3226) ;  /* 0xfffffffc00ec8947 */ /* 0x000fea000383ffff */
[----:B------:R-:W-:Y:S05]  /*f180*/  EXIT ;  /* 0x000000000000794d */ /* 0x000fea0003800000 */
.L_x_3225:
[----:B------:R-:W0:Y:S02]  /*f190*/  LD.E R0, desc[UR6][R6.64+0x4] ;  /* 0x0000040606007980 */ /* 0x000e24000c101900 */
[----:B0-----:R-:W-:-:S05]  /*f1a0*/  IADD3 R3, R5, R0, RZ ;  /* 0x0000000005037210 */ /* 0x001fca0007ffe0ff */
[----:B------:R-:W-:Y:S01]  /*f1b0*/  ST.E desc[UR6][R6.64+0x4], R3 ;  /* 0x0000040306007985 */ /* 0x000fe2000c101906 */
[----:B------:R-:W-:Y:S05]  /*f1c0*/  EXIT ;  /* 0x000000000000794d */ /* 0x000fea0003800000 */
.L_x_3227:
        /* <DEDUP_REMOVED lines=11> */
.L_x_5224:


//--------------------- .text._Z23gemm_half_q_half_kernelILi3ELi20ELb1ELb1ELi32EEvPK6__halfPKjS4_S2_PS0_iiiiPKtS7_iiiiiibS2_i --------------------------
	.section	.text._Z23gemm_half_q_half_kernelILi3ELi20ELb1ELb1ELi32EEvPK6__halfPKjS4_S2_PS0_iiiiPKtS7_iiiiiibS2_i,"ax",@progbits
	.align	128
        .global         _Z23gemm_half_q_half_kernelILi3ELi20ELb1ELb1ELi32EEvPK6__halfPKjS4_S2_PS0_iiiiPKtS7_iiiiiibS2_i
        .type           _Z23gemm_half_q_half_kernelILi3ELi20ELb1ELb1ELi32EEvPK6__halfPKjS4_S2_PS0_iiiiPKtS7_iiiiiibS2_i,@function
        .size           _Z23gemm_half_q_half_kernelILi3ELi20ELb1ELb1ELi32EEvPK6__halfPKjS4_S2_PS0_iiiiPKtS7_iiiiiibS2_i,(.L_x_5225 - _Z23gemm_half_q_half_kernelILi3ELi20ELb1ELb1ELi32EEvPK6__halfPKjS4_S2_PS0_iiiiPKtS7_iiiiiibS2_i)
        .other          _Z23gemm_half_q_half_kernelILi3ELi20ELb1ELb1ELi32EEvPK6__halfPKjS4_S2_PS0_iiiiPKtS7_iiiiiibS2_i,@"STO_CUDA_ENTRY STV_DEFAULT"
_Z23gemm_half_q_half_kernelILi3ELi20ELb1ELb1ELi32EEvPK6__halfPKjS4_S2_PS0_iiiiPKtS7_iiiiiibS2_i:
.text._Z23gemm_half_q_half_kernelILi3ELi20ELb1ELb1ELi32EEvPK6__halfPKjS4_S2_PS0_iiiiPKtS7_iiiiiibS2_i:
        /* <DEDUP_REMOVED lines=8> */
[----:B------:R-:W2:Y:S01]  /*0080*/  S2R R15, SR_CTAID.Z ;  /* 0x00000000000f7919 */ /* 0x000ea20000002700 */
[----:B------:R-:W3:Y:S01]  /*0090*/  LDC R25, c[0x0][0x240] ;  /* 0x00009000ff197b82 */ /* 0x000ee20000000800 */
[----:B------:R-:W-:Y:S01]  /*00a0*/  PRMT R7, RZ, 0x7610, R7 ;  /* 0x00007610ff077816 */ /* 0x000fe20000000007 */
[----:B------:R-:W4:Y:S01]  /*00b0*/  S2R R22, SR_TID.X ;  /* 0x0000000000167919 */ /* 0x000f220000002100 */
        /* <DEDUP_REMOVED lines=24> */
.L_x_3228:
        /* <DEDUP_REMOVED lines=17> */
[----:B------:R-:W-:-:S03]  /*0350*/  ULDC.64 UR8, c[0x0][0x210] ;  /* 0x0000840000087ab9 */ /* 0x000fc60000000a00 */
[----:B------:R-:W-:-:S05]  /*0360*/  LEA.HI.X R7, R5, UR5, R4, 0x1, P0 ;  /* 0x0000000505077c11 */ /* 0x000fca00080f0c04 */
[----:B------:R-:W2:Y:S01]  /*0370*/  LDG.E.U16.CONSTANT R6, desc[UR6][R6.64] ;  /* 0x0000000606067981 */ /* 0x000ea2000c1e9500 */
[----:B------:R-:W0:Y:S01]  /*0380*/  S2UR UR5, SR_CgaCtaId ;  /* 0x00000000000579c3 */ /* 0x000e220000008800 */
[----:B------:R-:W-:Y:S01]  /*0390*/  IMAD R4, R14, R25, RZ ;  /* 0x000000190e047224 */ /* 0x000fe200078e02ff */
[----:B------:R-:W-:Y:S01]  /*03a0*/  ISETP.GT.AND P2, PT, R18, 0x3, PT ;  /* 0x000000031200780c */ /* 0x000fe20003f44270 */
[----:B------:R-:W-:Y:S01]  /*03b0*/  UMOV UR4, 0x400 ;  /* 0x0000040000047882 */ /* 0x000fe20000000000 */
[----:B------:R-:W-:Y:S02]  /*03c0*/  HFMA2.MMA R13, -RZ, RZ, 0, 0 ;  /* 0x00000000ff0d7435 */ /* 0x000fe400000001ff */
[----:B------:R-:W-:Y:S01]  /*03d0*/  LEA R5, R4, R4, 0x1 ;  /* 0x0000000404057211 */ /* 0x000fe200078e08ff */
        /* <DEDUP_REMOVED lines=10> */
.L_x_3233:
        /* <DEDUP_REMOVED lines=16> */
.L_x_3232:
        /* <DEDUP_REMOVED lines=16> */
.L_x_3231:
        /* <DEDUP_REMOVED lines=17> */
.L_x_3235:
        /* <DEDUP_REMOVED lines=16> */
.L_x_3234:
        /* <DEDUP_REMOVED lines=14> */
.L_x_3230:
[----:B------:R-:W-:Y:S05]  /*0970*/  BSYNC B0 ;  /* 0x0000000000007941 */ /* 0x000fea0003800000 */
.L_x_3229:
        /* <DEDUP_REMOVED lines=20> */
.L_x_3238:
        /* <DEDUP_REMOVED lines=11> */
.L_x_3237:
        /* <DEDUP_REMOVED lines=8> */
[----:B-1----:R-:W-:-:S11]  /*0bf0*/  @P2 IMAD.WIDE R4, R21, 0x2, R6 ;  /* 0x0000000215042825 */ /* 0x002fd600078e0206 */
[----:B------:R2:W-:Y:S02]  /*0c00*/  @P0 STG.E.64 desc[UR6][R4.64], RZ ;  /* 0x000000ff04000986 */ /* 0x0005e4000c101b06 */
.L_x_3236:
[----:B------:R-:W3:Y:S08]  /*0c10*/  LDC R30, c[0x0][0x25c] ;  /* 0x00009700ff1e7b82 */ /* 0x000ef00000000800 */
[----:B------:R-:W-:Y:S01]  /*0c20*/  BAR.SYNC.DEFER_BLOCKING 0x0 ;  /* 0x0000000000007b1d */ /* 0x000fe20000010000 */
[----:B------:R-:W-:-:S07]  /*0c30*/  ISETP.GE.AND P0, PT, R19, R20, PT ;  /* 0x000000141300720c */ /* 0x000fce0003f06270 */
[----:B------:R-:W4:Y:S06]  /*0c40*/  LDC R32, c[0x0][0x264] ;  /* 0x00009900ff207b82 */ /* 0x000f2c0000000800 */
[----:B------:R-:W-:Y:S05]  /*0c50*/  @P0 BRA `(.L_x_3239) ;  /* 0x0000000000d40947 */ /* 0x000fea0003800000 */
[----:B------:R-:W3:Y:S01]  /*0c60*/  LDC.64 R10, c[0x0][0x248] ;  /* 0x00009200ff0a7b82 */ /* 0x000ee20000000a00 */
[----:B-12---:R-:W-:-:S07]  /*0c70*/  SHF.L.U32 R5, R15, 0x6, RZ ;  /* 0x000000060f057819 */ /* 0x006fce00000006ff */
[----:B0-----:R-:W0:Y:S08]  /*0c80*/  LDC.64 R12, c[0x0][0x220] ;  /* 0x00008800ff0c7b82 */ /* 0x001e300000000a00 */
        /* <DEDUP_REMOVED lines=9> */
[----:B012---:R-:W-:-:S07]  /*0d20*/  SHF.R.S32.HI R27, RZ, 0x3, R7 ;  /* 0x00000003ff1b7819 */ /* 0x007fce0000011407 */
.L_x_3240:
        /* <DEDUP_REMOVED lines=40> */
.L_x_3239:
        /* <DEDUP_REMOVED lines=10> */
[C---:B---3--:R-:W-:Y:S02]  /*1050*/  ISETP.GT.AND P3, PT, R19.reuse, R30, PT ;  /* 0x0000001e1300720c */ /* 0x048fe40003f64270 */
[----:B----4-:R-:W-:Y:S02]  /*1060*/  ISETP.GT.AND P5, PT, R19, R32, PT ;  /* 0x000000201300720c */ /* 0x010fe40003fa4270 */
[----:B------:R-:W-:Y:S01]  /*1070*/  MOV R4, RZ ;  /* 0x000000ff00047202 */ /* 0x000fe20000000f00 */
[----:B------:R-:W-:Y:S10]  /*1080*/  @!P2 BRA `(.L_x_3241) ;  /* 0x00000000001ca947 */ /* 0x000ff40003800000 */
[----:B------:R-:W2:Y:S02]  /*1090*/  LDC R4, c[0x0][0x25c] ;  /* 0x00009700ff047b82 */ /* 0x000ea40000000800 */
[----:B--2---:R-:W-:-:S04]  /*10a0*/  VIMNMX R4, R19, R4, PT ;  /* 0x0000000413047248 */ /* 0x004fc80003fe0100 */
[----:B------:R-:W-:-:S04]  /*10b0*/  IADD3 R4, R4, -UR4, RZ ;  /* 0x8000000404047c10 */ /* 0x000fc8000fffe0ff */
[----:B-1----:R-:W-:-:S04]  /*10c0*/  SHF.R.S32.HI R5, RZ, 0x1f, R4 ;  /* 0x0000001fff057819 */ /* 0x002fc80000011404 */
[----:B------:R-:W-:-:S04]  /*10d0*/  LEA.HI R5, R5, R4, RZ, 0x5 ;  /* 0x0000000405057211 */ /* 0x000fc800078f28ff */
[----:B------:R-:W-:-:S05]  /*10e0*/  SHF.R.S32.HI R5, RZ, 0x5, R5 ;  /* 0x00000005ff057819 */ /* 0x000fca0000011405 */
[----:B------:R-:W-:-:S07]  /*10f0*/  IMAD R4, R5, 0x6, RZ ;  /* 0x0000000605047824 */ /* 0x000fce00078e02ff */
.L_x_3241:
        /* <DEDUP_REMOVED lines=8> */
.L_x_3242:
[----:B-1----:R-:W-:Y:S01]  /*1180*/  HFMA2.MMA R5, -RZ, RZ, 0, 0 ;  /* 0x00000000ff057435 */ /* 0x002fe200000001ff */
        /* <DEDUP_REMOVED lines=10> */
.L_x_3243:
        /* <DEDUP_REMOVED lines=8> */
.L_x_3244:
        /* <DEDUP_REMOVED lines=9> */
.L_x_3245:
        /* <DEDUP_REMOVED lines=13> */
[----:B------:R-:W-:Y:S02]  /*1410*/  IADD3 R2, P2, R2, R3, RZ ;  /* 0x0000000302027210 */ /* 0x000fe40007f5e0ff */
[----:B------:R-:W-:Y:S02]  /*1420*/  PRMT R28, RZ, 0x5410, RZ ;  /* 0x00005410ff1c7816 */ /* 0x000fe400000000ff */
[----:B------:R-:W-:-:S02]  /*1430*/  LEA.HI.X.SX32 R3, R3, R4, 0x1, P2 ;  /* 0x0000000403037211 */ /* 0x000fc400010f0eff */
[C---:B------:R-:W-:Y:S01]  /*1440*/  LEA R36, P2, R2.reuse, UR8, 0x2 ;  /* 0x0000000802247c11 */ /* 0x040fe2000f8410ff */
[----:B0-----:R-:W-:Y:S01]  /*1450*/  ULEA UR4, UR5, UR4, 0x18 ;  /* 0x0000000405047291 */ /* 0x001fe2000f8ec03f */
[----:B------:R-:W-:Y:S02]  /*1460*/  PRMT R29, RZ, 0x5410, RZ ;  /* 0x00005410ff1d7816 */ /* 0x000fe400000000ff */
[----:B------:R-:W-:Y:S01]  /*1470*/  LEA.HI.X R37, R2, UR9, R3, 0x2, P2 ;  /* 0x0000000902257c11 */ /* 0x000fe200090f1403 */
[----:B------:R-:W-:Y:S08]  /*1480*/  @P0 BRA `(.L_x_3246) ;  /* 0x00000020001c0947 */ /* 0x000ff00003800000 */
[----:B------:R-:W-:Y:S01]  /*1490*/  PRMT R31, RZ, 0x7610, R31 ;  /* 0x00007610ff1f7816 */ /* 0x000fe2000000001f */
[----:B------:R-:W-:Y:S01]  /*14a0*/  ULDC UR8, c[0x0][0x260] ;  /* 0x0000980000087ab9 */ /* 0x000fe20000000800 */
[----:B------:R-:W-:-:S05]  /*14b0*/  ULDC UR9, c[0x0][0x240] ;  /* 0x0000900000097ab9 */ /* 0x000fca0000000800 */
.L_x_3250:
[----:B0-----:R-:W0:Y:S02]  /*14c0*/  LDC R21, c[0x0][0x23c] ;  /* 0x00008f00ff157b82 */ /* 0x001e240000000800 */
        /* <DEDUP_REMOVED lines=11> */
[----:B------:R-:W-:Y:S02]  /*1580*/  SHF.R.U32.HI R90, RZ, 0xf, R39 ;  /* 0x0000000fff5a7819 */ /* 0x000fe40000011627 */
        /* <DEDUP_REMOVED lines=19> */
[C---:B------:R-:W-:Y:S02]  /*16c0*/  LOP3.LUT R41, R14.reuse, 0x3e003e0, RZ, 0xc0, !PT ;  /* 0x03e003e00e297812 */ /* 0x040fe400078ec0ff */
[----:B------:R-:W-:Y:S02]  /*16d0*/  LOP3.LUT R57, R14, 0x1f001f, RZ, 0xc0, !PT ;  /* 0x001f001f0e397812 */ /* 0x000fe400078ec0ff */
[----:B------:R-:W-:-:S02]  /*16e0*/  SHF.R.U32.HI R59, RZ, 0xa, R14 ;  /* 0x0000000aff3b7819 */ /* 0x000fc4000001160e */
[----:B------:R-:W-:Y:S02]  /*16f0*/  LOP3.LUT R88, R87, 0x20002, R88, 0xf8, !PT ;  /* 0x0002000257587812 */ /* 0x000fe400078ef858 */
[----:B------:R-:W-:Y:S02]  /*1700*/  SHF.R.U32.HI R14, RZ, 0xd, R15 ;  /* 0x0000000dff0e7819 */ /* 0x000fe4000001160f */
[----:B------:R-:W-:Y:S02]  /*1710*/  LOP3.LUT R91, R90, 0x20002, R91, 0xf8, !PT ;  /* 0x000200025a5b7812 */ /* 0x000fe400078ef85b */
[----:B------:R-:W-:Y:S02]  /*1720*/  SHF.R.U32.HI R86, RZ, 0xd, R13 ;  /* 0x0000000dff567819 */ /* 0x000fe4000001160d */
[C---:B------:R-:W-:Y:S02]  /*1730*/  LOP3.LUT R43, R13.reuse, 0x3e003e0, RZ, 0xc0, !PT ;  /* 0x03e003e00d2b7812 */ /* 0x040fe400078ec0ff */
[----:B------:R-:W-:-:S02]  /*1740*/  LOP3.LUT R64, R13, 0x1f001f, RZ, 0xc0, !PT ;  /* 0x001f001f0d407812 */ /* 0x000fc400078ec0ff */
[----:B------:R-:W-:Y:S02]  /*1750*/  SHF.R.U32.HI R65, RZ, 0xa, R13 ;  /* 0x0000000aff417819 */ /* 0x000fe4000001160d */
[----:B------:R-:W-:Y:S02]  /*1760*/  LOP3.LUT R83, R8, 0x20002, R83, 0xf8, !PT ;  /* 0x0002000208537812 */ /* 0x000fe400078ef853 */
[----:B------:R-:W-:Y:S02]  /*1770*/  LOP3.LUT R85, R84, 0x20002, R85, 0xf8, !PT ;  /* 0x0002000254557812 */ /* 0x000fe400078ef855 */
        /* <DEDUP_REMOVED lines=10> */
[----:B------:R-:W-:Y:S02]  /*1820*/  LOP3.LUT R91, R91, 0x40004, R14, 0xf8, !PT ;  /* 0x000400045b5b7812 */ /* 0x000fe400078ef80e */
        /* <DEDUP_REMOVED lines=8> */
[----:B------:R-:W-:Y:S02]  /*18b0*/  PRMT R8, R16, 0x9910, RZ ;  /* 0x0000991010087816 */ /* 0x000fe400000000ff */
        /* <DEDUP_REMOVED lines=28> */
[----:B------:R-:W-:Y:S02]  /*1a80*/  ISETP.NE.AND P0, PT, R8, RZ, PT ;  /* 0x000000ff0800720c */ /* 0x000fe40003f05270 */
[----:B------:R-:W-:Y:S02]  /*1a90*/  MOV R33, 0x2800 ;  /* 0x0000280000217802 */ /* 0x000fe40000000f00 */
[----:B------:R-:W-:-:S02]  /*1aa0*/  LOP3.LUT R42, R42, 0x64006400, RZ, 0xfc, !PT ;  /* 0x640064002a2a7812 */ /* 0x000fc400078efcff */
        /* <DEDUP_REMOVED lines=42> */
[----:B------:R-:W-:-:S02]  /*1d50*/  ISETP.GE.AND P2, PT, R18, 0x2, PT ;  /* 0x000000021200780c */ /* 0x000fc40003f46270 */
[----:B--2---:R-:W-:Y:S02]  /*1d60*/  SHF.R.U32.HI R88, RZ, 0xb, R7 ;  /* 0x0000000bff587819 */ /* 0x004fe40000011607 */
        /* <DEDUP_REMOVED lines=14> */
[----:B------:R-:W-:Y:S01]  /*1e50*/  LOP3.LUT R5, R89, 0x100010, R84, 0xf8, !PT ;  /* 0x0010001059057812 */ /* 0x000fe200078ef854 */
[----:B------:R-:W-:Y:S01]  /*1e60*/  HADD2 R89, R56, -1040, -1040 ;  /* 0xe410e41038597430 */ /* 0x000fe20000000000 */
[----:B------:R-:W-:Y:S02]  /*1e70*/  LOP3.LUT R88, R43, 0x64006400, RZ, 0xfc, !PT ;  /* 0x640064002b587812 */ /* 0x000fe400078efcff */
[----:B------:R-:W-:-:S02]  /*1e80*/  LOP3.LUT R91, R6, 0x3e003e0, RZ, 0xc0, !PT ;  /* 0x03e003e0065b7812 */ /* 0x000fc400078ec0ff */
[----:B------:R-:W-:Y:S01]  /*1e90*/  LOP3.LUT R12, R6, 0x1f001f, RZ, 0xc0, !PT ;  /* 0x001f001f060c7812 */ /* 0x000fe200078ec0ff */
[-C--:B------:R-:W-:Y:S01]  /*1ea0*/  HFMA2 R42, R88, R33.reuse.H0_H0, -48, -48 ;  /* 0xd200d200582a7431 */ /* 0x080fe20000040021 */
[----:B------:R-:W-:Y:S02]  /*1eb0*/  SHF.R.U32.HI R13, RZ, 0xa, R6 ;  /* 0x0000000aff0d7819 */ /* 0x000fe40000011606 */
        /* <DEDUP_REMOVED lines=182> */
.L_x_3248:
        /* <DEDUP_REMOVED lines=85> */
.L_x_3249:
        /* <DEDUP_REMOVED lines=79> */
.L_x_3247:
[----:B------:R-:W1:Y:S01]  /*3460*/  S2UR UR5, SR_CTAID.Z ;  /* 0x00000000000579c3 */ /* 0x000e620000002700 */
[----:B------:R-:W-:Y:S01]  /*3470*/  IADD3 R19, R19, 0x20, RZ ;  /* 0x0000002013137810 */ /* 0x000fe20007ffe0ff */
[----:B------:R-:W-:Y:S01]  /*3480*/  UIADD3 UR4, UR4, 0x40, URZ ;  /* 0x0000004004047890 */ /* 0x000fe2000fffe03f */
[----:B-----5:R-:W-:Y:S02]  /*3490*/  IMAD.WIDE R36, R21, 0x4, R2 ;  /* 0x0000000415247825 */ /* 0x020fe400078e0202 */
[----:B------:R-:W-:Y:S01]  /*34a0*/  ISETP.GE.AND P0, PT, R19, UR8, PT ;  /* 0x0000000813007c0c */ /* 0x000fe2000bf06270 */
[----:B-1----:R-:W-:-:S04]  /*34b0*/  ULEA UR5, UR5, 0x20, 0x5 ;  /* 0x0000002005057891 */ /* 0x002fc8000f8e283f */
[----:B------:R-:W-:-:S04]  /*34c0*/  UISETP.LT.AND UP0, UPT, UR5, UR9, UPT ;  /* 0x000000090500728c */ /* 0x000fc8000bf01270 */
[----:B------:R-:W-:-:S06]  /*34d0*/  USEL UR5, UR5, UR9, UP0 ;  /* 0x0000000905057287 */ /* 0x000fcc0008000000 */
[----:B------:R-:W-:-:S13]  /*34e0*/  ISETP.LT.AND P2, PT, R19, UR5, PT ;  /* 0x0000000513007c0c */ /* 0x000fda000bf41270 */
[----:B------:R-:W-:Y:S05]  /*34f0*/  @!P0 BRA P2, `(.L_x_3250) ;  /* 0xffffffdc00f08947 */ /* 0x000fea000103ffff */
.L_x_3246:
        /* <DEDUP_REMOVED lines=8> */
.L_x_3255:
[----:B------:R-:W0:Y:S01]  /*3580*/  LDC R21, c[0x0][0x23c] ;  /* 0x00008f00ff157b82 */ /* 0x000e220000000800 */
[----:B-----5:R1:W5:Y:S01]  /*3590*/  LDG.E.128.CONSTANT R12, desc[UR6][R36.64] ;  /* 0x00000006240c7981 */ /* 0x020362000c1e9d00 */
[----:B0-----:R-:W-:-:S05]  /*35a0*/  IMAD.WIDE R4, R21, 0x4, R36 ;  /* 0x0000000415047825 */ /* 0x001fca00078e0224 */
[----:B------:R1:W5:Y:S01]  /*35b0*/  LDG.E.128.CONSTANT R8, desc[UR6][R4.64] ;  /* 0x0000000604087981 */ /* 0x000362000c1e9d00 */
[----:B------:R-:W-:Y:S01]  /*35c0*/  IMAD.WIDE R2, R21, 0x4, R4 ;  /* 0x0000000415027825 */ /* 0x000fe200078e0204 */
[----:B------:R-:W-:Y:S06]  /*35d0*/  @!P1 BRA `(.L_x_3252) ;  /* 0x0000001c005c9947 */ /* 0x000fec0003800000 */
[----:B-1----:R-:W2:Y:S01]  /*35e0*/  LDG.E.128.CONSTANT R4, desc[UR6][R2.64] ;  /* 0x0000000602047981 */ /* 0x002ea2000c1e9d00 */
[----:B-----5:R-:W-:Y:S02]  /*35f0*/  SHF.R.U32.HI R32, RZ, 0xf, R12 ;  /* 0x0000000fff207819 */ /* 0x020fe4000001160c */
[--C-:B------:R-:W-:Y:S02]  /*3600*/  SHF.R.U32.HI R46, RZ, 0xe, R10.reuse ;  /* 0x0000000eff2e7819 */ /* 0x100fe4000001160a */
[C---:B------:R-:W-:Y:S02]  /*3610*/  LOP3.LUT R42, R10.reuse, 0x380038, RZ, 0xc0, !PT ;  /* 0x003800380a2a7812 */ /* 0x040fe400078ec0ff */
[----:B------:R-:W-:Y:S02]  /*3620*/  SHF.R.U32.HI R55, RZ, 0x6, R10 ;  /* 0x00000006ff377819 */ /* 0x000fe4000001160a */
[----:B------:R-:W-:Y:S01]  /*3630*/  LOP3.LUT R65, R10, 0x70007, RZ, 0xc0, !PT ;  /* 0x000700070a417812 */ /* 0x000fe200078ec0ff */
[----:B------:R-:W-:Y:S01]  /*3640*/  HFMA2.MMA R10, -RZ, RZ, 0, 0.015625 ;  /* 0x00002400ff0a7435 */ /* 0x000fe200000001ff */
[----:B------:R-:W-:-:S02]  /*3650*/  SHF.R.U32.HI R35, RZ, 0xe, R8 ;  /* 0x0000000eff237819 */ /* 0x000fc40000011608 */
[C---:B------:R-:W-:Y:S02]  /*3660*/  LOP3.LUT R34, R8.reuse, 0x380038, RZ, 0xc0, !PT ;  /* 0x0038003808227812 */ /* 0x040fe400078ec0ff */
[----:B------:R-:W-:Y:S02]  /*3670*/  SHF.R.U32.HI R60, RZ, 0x6, R8 ;  /* 0x00000006ff3c7819 */ /* 0x000fe40000011608 */
[----:B------:R-:W-:Y:S02]  /*3680*/  LOP3.LUT R67, R8, 0x70007, RZ, 0xc0, !PT ;  /* 0x0007000708437812 */ /* 0x000fe400078ec0ff */
[C---:B------:R-:W-:Y:S02]  /*3690*/  LOP3.LUT R33, R12.reuse, 0x380038, RZ, 0xc0, !PT ;  /* 0x003800380c217812 */ /* 0x040fe400078ec0ff */
[----:B------:R-:W-:Y:S02]  /*36a0*/  SHF.R.U32.HI R52, RZ, 0x6, R12 ;  /* 0x00000006ff347819 */ /* 0x000fe4000001160c */
[----:B------:R-:W-:-:S02]  /*36b0*/  LOP3.LUT R63, R12, 0x70007, RZ, 0xc0, !PT ;  /* 0x000700070c3f7812 */ /* 0x000fc400078ec0ff */
[----:B------:R-:W-:Y:S02]  /*36c0*/  LOP3.LUT R8, R32, 0x10001, RZ, 0xc0, !PT ;  /* 0x0001000120087812 */ /* 0x000fe400078ec0ff */
[--C-:B------:R-:W-:Y:S02]  /*36d0*/  SHF.R.U32.HI R36, RZ, 0xf, R13.reuse ;  /* 0x0000000fff247819 */ /* 0x100fe4000001160d */
[C---:B------:R-:W-:Y:S02]  /*36e0*/  LOP3.LUT R37, R13.reuse, 0x380038, RZ, 0xc0, !PT ;  /* 0x003800380d257812 */ /* 0x040fe400078ec0ff */
[----:B------:R-:W-:Y:S02]  /*36f0*/  SHF.R.U32.HI R12, RZ, 0x6, R13 ;  /* 0x00000006ff0c7819 */ /* 0x000fe4000001160d */
        /* <DEDUP_REMOVED lines=9> */
[--C-:B------:R-:W-:Y:S02]  /*3790*/  SHF.R.U32.HI R41, RZ, 0xe, R9.reuse ;  /* 0x0000000eff297819 */ /* 0x100fe40000011609 */
[C---:B------:R-:W-:Y:S02]  /*37a0*/  LOP3.LUT R38, R9.reuse, 0x380038, RZ, 0xc0, !PT ;  /* 0x0038003809267812 */ /* 0x040fe400078ec0ff */
[----:B------:R-:W-:Y:S02]  /*37b0*/  SHF.R.U32.HI R15, RZ, 0x6, R9 ;  /* 0x00000006ff0f7819 */ /* 0x000fe40000011609 */
[----:B------:R-:W-:Y:S02]  /*37c0*/  LOP3.LUT R64, R9, 0x70007, RZ, 0xc0, !PT ;  /* 0x0007000709407812 */ /* 0x000fe400078ec0ff */
[----:B------:R-:W-:-:S02]  /*37d0*/  LOP3.LUT R50, R8, 0x20002, R35, 0xf8, !PT ;  /* 0x0002000208327812 */ /* 0x000fc400078ef823 */
[----:B------:R-:W-:Y:S02]  /*37e0*/  SHF.R.U32.HI R9, RZ, 0xe, R11 ;  /* 0x0000000eff097819 */ /* 0x000fe4000001160b */
[----:B------:R-:W-:Y:S02]  /*37f0*/  LOP3.LUT R36, R36, 0x10001, RZ, 0xc0, !PT ;  /* 0x0001000124247812 */ /* 0x000fe400078ec0ff */
[----:B------:R-:W-:Y:S02]  /*3800*/  LOP3.LUT R8, R47, 0x10001, RZ, 0xc0, !PT ;  /* 0x000100012f087812 */ /* 0x000fe400078ec0ff */
[----:B------:R-:W-:Y:S02]  /*3810*/  LOP3.LUT R43, R43, 0x10001, RZ, 0xc0, !PT ;  /* 0x000100012b2b7812 */ /* 0x000fe400078ec0ff */
[----:B------:R-:W-:Y:S02]  /*3820*/  PRMT R32, R10, 0x7610, R32 ;  /* 0x000076100a207816 */ /* 0x000fe40000000020 */
[----:B------:R-:W-:-:S02]  /*3830*/  PRMT R10, R16, 0x9910, RZ ;  /* 0x00009910100a7816 */ /* 0x000fc400000000ff */
[----:B------:R-:W-:Y:S02]  /*3840*/  LOP3.LUT R47, R36, 0x20002, R41, 0xf8, !PT ;  /* 0x00020002242f7812 */ /* 0x000fe400078ef829 */
[----:B------:R-:W-:Y:S02]  /*3850*/  LOP3.LUT R49, R8, 0x20002, R9, 0xf8, !PT ;  /* 0x0002000208317812 */ /* 0x000fe400078ef809 */
[----:B------:R-:W-:Y:S02]  /*3860*/  LOP3.LUT R70, R43, 0x20002, R46, 0xf8, !PT ;  /* 0x000200022b467812 */ /* 0x000fe400078ef82e */
[C---:B------:R-:W-:Y:S02]  /*3870*/  LOP3.LUT R45, R11.reuse, 0x380038, RZ, 0xc0, !PT ;  /* 0x003800380b2d7812 */ /* 0x040fe400078ec0ff */
[----:B------:R-:W-:Y:S02]  /*3880*/  SHF.R.U32.HI R59, RZ, 0x6, R11 ;  /* 0x00000006ff3b7819 */ /* 0x000fe4000001160b */
[----:B------:R-:W-:-:S02]  /*3890*/  LOP3.LUT R66, R11, 0x70007, RZ, 0xc0, !PT ;  /* 0x000700070b427812 */ /* 0x000fc400078ec0ff */
[----:B------:R-:W-:Y:S02]  /*38a0*/  ISETP.NE.AND P2, PT, R10, RZ, PT ;  /* 0x000000ff0a00720c */ /* 0x000fe40003f45270 */
[----:B------:R-:W-:Y:S02]  /*38b0*/  LOP3.LUT R77, R34, 0x64006400, RZ, 0xfc, !PT ;  /* 0x64006400224d7812 */ /* 0x000fe400078efcff */
[----:B------:R-:W-:Y:S02]  /*38c0*/  LOP3.LUT R75, R42, 0x64006400, RZ, 0xfc, !PT ;  /* 0x640064002a4b7812 */ /* 0x000fe400078efcff */
[----:B------:R-:W-:Y:S02]  /*38d0*/  LOP3.LUT R34, R52, 0x380038, RZ, 0xc0, !PT ;  /* 0x0038003834227812 */ /* 0x000fe400078ec0ff */
[----:B------:R-:W-:Y:S02]  /*38e0*/  LOP3.LUT R42, R15, 0x380038, RZ, 0xc0, !PT ;  /* 0x003800380f2a7812 */ /* 0x000fe400078ec0ff */
[----:B------:R-:W-:-:S02]  /*38f0*/  MOV R40, 0x3000 ;  /* 0x0000300000287802 */ /* 0x000fc40000000f00 */
        /* <DEDUP_REMOVED lines=32> */
[----:B------:R-:W-:Y:S01]  /*3b00*/  ISETP.GE.AND P3, PT, R18, 0x2, PT ;  /* 0x000000021200780c */ /* 0x000fe20003f66270 */
[----:B------:R-:W-:Y:S02]  /*3b10*/  HADD2 R88, R66, -1028, -1028 ;  /* 0xe404e40442587430 */ /* 0x000fe40000000000 */
[----:B------:R-:W-:Y:S01]  /*3b20*/  HADD2 R67, R67, -1028, -1028 ;  /* 0xe404e40443437430 */ /* 0x000fe20000000000 */
[--C-:B--2---:R-:W-:Y:S02]  /*3b30*/  SHF.R.U32.HI R35, RZ, 0xd, R4.reuse ;  /* 0x0000000dff237819 */ /* 0x104fe40000011604 */
        /* <DEDUP_REMOVED lines=12> */
[----:B------:R-:W-:Y:S02]  /*3c00*/  LOP3.LUT R7, R47, 0x40004, R4, 0xf8, !PT ;  /* 0x000400042f077812 */ /* 0x000fe400078ef804 */
[----:B------:R-:W-:-:S02]  /*3c10*/  LOP3.LUT R6, R70, 0x40004, R41, 0xf8, !PT ;  /* 0x0004000446067812 */ /* 0x000fc400078ef829 */
[----:B------:R-:W-:Y:S02]  /*3c20*/  LOP3.LUT R41, R38, 0x64006400, RZ, 0xfc, !PT ;  /* 0x6400640026297812 */ /* 0x000fe400078efcff */
[----:B------:R-:W-:Y:S02]  /*3c30*/  LOP3.LUT R47, R14, 0x380038, RZ, 0xc0, !PT ;  /* 0x003800380e2f7812 */ /* 0x000fe400078ec0ff */
[C---:B------:R-:W-:Y:S01]  /*3c40*/  LOP3.LUT R43, R5.reuse, 0x380038, RZ, 0xc0, !PT ;  /* 0x00380038052b7812 */ /* 0x040fe200078ec0ff */
[----:B------:R-:W-:Y:S01]  /*3c50*/  HFMA2 R76, R41, R40.H0_H0, -132, -132 ;  /* 0xd820d820294c7431 */ /* 0x000fe20000040028 */
[----:B------:R-:W-:Y:S02]  /*3c60*/  SHF.R.U32.HI R9, RZ, 0x6, R5 ;  /* 0x00000006ff097819 */ /* 0x000fe40000011605 */
[----:B------:R-:W-:Y:S02]  /*3c70*/  LOP3.LUT R54, R5, 0x70007, RZ, 0xc0, !PT ;  /* 0x0007000705367812 */ /* 0x000fe400078ec0ff */
[----:B------:R-:W-:-:S02]  /*3c80*/  LOP3.LUT R38, R12, 0x380038, RZ, 0xc0, !PT ;  /* 0x003800380c267812 */ /* 0x000fc400078ec0ff */
[----:B------:R-:W-:Y:S02]  /*3c90*/  LOP3.LUT R5, R50, 0x40004, R35, 0xf8, !PT ;  /* 0x0004000432057812 */ /* 0x000fe400078ef823 */
[----:B------:R-:W-:Y:S02]  /*3ca0*/  LOP3.LUT R35, R60, 0x380038, RZ, 0xc0, !PT ;  /* 0x003800383c237812 */ /* 0x000fe400078ec0ff */
[----:B------:R-:W-:Y:S02]  /*3cb0*/  LOP3.LUT R79, R47, 0x64006400, RZ, 0xfc, !PT ;  /* 0x640064002f4f7812 */ /* 0x000fe400078efcff */
[----:B------:R-:W-:Y:S02]  /*3cc0*/  LOP3.LUT R4, R49, 0x40004, R46, 0xf8, !PT ;  /* 0x0004000431047812 */ /* 0x000fe400078ef82e */
        /* <DEDUP_REMOVED lines=199> */
.L_x_3253:
        /* <DEDUP_REMOVED lines=82> */
.L_x_3254:
        /* <DEDUP_REMOVED lines=79> */
.L_x_3252:
[----:B------:R-:W-:Y:S01]  /*5350*/  IADD3 R19, R19, 0x20, RZ ;  /* 0x0000002013137810 */ /* 0x000fe20007ffe0ff */
[----:B------:R-:W-:Y:S01]  /*5360*/  UIADD3 UR4, UR4, 0x40, URZ ;  /* 0x0000004004047890 */ /* 0x000fe2000fffe03f */
[----:B-1----:R-:W-:Y:S02]  /*5370*/  IMAD.WIDE R36, R21, 0x4, R2 ;  /* 0x0000000415247825 */ /* 0x002fe400078e0202 */
[C---:B------:R-:W-:Y:S02]  /*5380*/  ISETP.GE.AND P2, PT, R19.reuse, UR5, PT ;  /* 0x0000000513007c0c */ /* 0x040fe4000bf46270 */
[----:B------:R-:W-:-:S13]  /*5390*/  ISETP.LT.AND P3, PT, R19, R20, PT ;  /* 0x000000141300720c */ /* 0x000fda0003f61270 */
[----:B------:R-:W-:Y:S05]  /*53a0*/  @!P2 BRA P3, `(.L_x_3255) ;  /* 0xffffffe00074a947 */ /* 0x000fea000183ffff */
.L_x_3251:
        /* <DEDUP_REMOVED lines=9> */
[----:B-----5:R-:W-:-:S04]  /*5440*/  IMAD R8, R21, UR4, R2 ;  /* 0x0000000415087c24 */ /* 0x020fc8000f8e0202 */
        /* <DEDUP_REMOVED lines=9> */
.L_x_3259:
[----:B------:R-:W0:Y:S02]  /*54e0*/  LDS R2, [R10] ;  /* 0x000000000a027984 */ /* 0x000e240000000800 */
[----:B0-----:R-:W-:-:S06]  /*54f0*/  HADD2 R3, R2, R31 ;  /* 0x0000001f02037230 */ /* 0x001fcc0000000000 */
[----:B------:R-:W0:Y:S02]  /*5500*/  ATOMS.CAST.SPIN R3, [R10], R2, R3 ;  /* 0x000000020a03738d */ /* 0x000e240001800003 */
[----:B0-----:R-:W-:-:S13]  /*5510*/  ISETP.EQ.U32.AND P0, PT, R3, 0x1, PT ;  /* 0x000000010300780c */ /* 0x001fda0003f02070 */
[----:B------:R-:W-:Y:S05]  /*5520*/  @!P0 BRA `(.L_x_3259) ;  /* 0xfffffffc00ec8947 */ /* 0x000fea000383ffff */
[----:B------:R-:W-:Y:S05]  /*5530*/  BRA `(.L_x_3257) ;  /* 0x00000000000c7947 */ /* 0x000fea0003800000 */
.L_x_3258:
[----:B------:R-:W2:Y:S02]  /*5540*/  LD.E R2, desc[UR6][R4.64] ;  /* 0x0000000604027980 */ /* 0x000ea4000c101900 */
[----:B--2---:R-:W-:-:S05]  /*5550*/  IADD3 R3, R31, R2, RZ ;  /* 0x000000021f037210 */ /* 0x004fca0007ffe0ff */
[----:B------:R0:W-:Y:S02]  /*5560*/  ST.E desc[UR6][R4.64], R3 ;  /* 0x0000000304007985 */ /* 0x0001e4000c101906 */
.L_x_3257:
[----:B------:R-:W-:Y:S05]  /*5570*/  BSYNC B0 ;  /* 0x0000000000007941 */ /* 0x000fea0003800000 */
.L_x_3256:
[----:B------:R1:W-:Y:S01]  /*5580*/  ATOM.E.ADD.F16x2.RN.STRONG.GPU P0, RZ, desc[UR6][R4.64+0x4], R9 ;  /* 0x0000040904ff79a2 */ /* 0x0003e2000810e1c6 */
[----:B------:R-:W-:Y:S04]  /*5590*/  BSSY B0, `(.L_x_3260) ;  /* 0x000000f000007945 */ /* 0x000fe80003800000 */
[----:B-1----:R-:W-:Y:S05]  /*55a0*/  @P0 BRA `(.L_x_3261) ;  /* 0x0000000000340947 */ /* 0x002fea0003800000 */
[----:B------:R-:W1:Y:S02]  /*55b0*/  QSPC.E.S P0, RZ, [R4+0x4] ;  /* 0x0000040004ff73aa */ /* 0x000e640000000500 */
[----:B-1----:R-:W-:Y:S05]  /*55c0*/  @!P0 BRA `(.L_x_3262) ;  /* 0x0000000000208947 */ /* 0x002fea0003800000 */
[----:B------:R-:W-:-:S04]  /*55d0*/  MOV R2, R4 ;  /* 0x0000000400027202 */ /* 0x000fc80000000f00 */
[----:B0-----:R-:W-:-:S07]  /*55e0*/  MOV R4, R2 ;  /* 0x0000000200047202 */ /* 0x001fce0000000f00 */
.L_x_3263:
[----:B------:R-:W0:Y:S02]  /*55f0*/  LDS R2, [R4+0x4] ;  /* 0x0000040004027984 */ /* 0x000e240000000800 */
[----:B0-----:R-:W-:-:S10]  /*5600*/  HFMA2.MMA R3, R2, 1, 1, R9 ;  /* 0x3c003c0002037835 */ /* 0x001fd40000000009 */
[----:B------:R-:W0:Y:S02]  /*5610*/  ATOMS.CAST.SPIN R3, [R4+0x4], R2, R3 ;  /* 0x000004020403738d */ /* 0x000e240001800003 */
[----:B0-----:R-:W-:-:S13]  /*5620*/  ISETP.EQ.U32.AND P0, PT, R3, 0x1, PT ;  /* 0x000000010300780c */ /* 0x001fda0003f02070 */
[----:B------:R-:W-:Y:S05]  /*5630*/  @!P0 BRA `(.L_x_3263) ;  /* 0xfffffffc00ec8947 */ /* 0x000fea000383ffff */
[----:B------:R-:W-:Y:S05]  /*5640*/  BRA `(.L_x_3261) ;  /* 0x00000000000c7947 */ /* 0x000fea0003800000 */
.L_x_3262:
[----:B------:R-:W0:Y:S02]  /*5650*/  LD.E R2, desc[UR6][R4.64+0x4] ;  /* 0x0000040604027980 */ /* 0x000e24000c101900 */
[----:B0-----:R-:W-:-:S05]  /*5660*/  IADD3 R3, R9, R2, RZ ;  /* 0x0000000209037210 */ /* 0x001fca0007ffe0ff */
[----:B------:R1:W-:Y:S02]  /*5670*/  ST.E desc[UR6][R4.64+0x4], R3 ;  /* 0x0000040304007985 */ /* 0x0003e4000c101906 */
.L_x_3261:
[----:B------:R-:W-:Y:S05]  /*5680*/  BSYNC B0 ;  /* 0x0000000000007941 */ /* 0x000fea0003800000 */
.L_x_3260:
        /* <DEDUP_REMOVED lines=13> */
.L_x_3267:
[----:B------:R-:W0:Y:S02]  /*5760*/  LDS R2, [R10] ;  /* 0x000000000a027984 */ /* 0x000e240000000800 */
[----:B0-----:R-:W-:-:S06]  /*5770*/  HADD2 R3, R2, R9 ;  /* 0x0000000902037230 */ /* 0x001fcc0000000000 */
[----:B------:R-:W0:Y:S02]  /*5780*/  ATOMS.CAST.SPIN R3, [R10], R2, R3 ;  /* 0x000000020a03738d */ /* 0x000e240001800003 */
[----:B0-----:R-:W-:-:S13]  /*5790*/  ISETP.EQ.U32.AND P0, PT, R3, 0x1, PT ;  /* 0x000000010300780c */ /* 0x001fda0003f02070 */
[----:B------:R-:W-:Y:S05]  /*57a0*/  @!P0 BRA `(.L_x_3267) ;  /* 0xfffffffc00ec8947 */ /* 0x000fea000383ffff */
[----:B------:R-:W-:Y:S05]  /*57b0*/  BRA `(.L_x_3265) ;  /* 0x00000000000c7947 */ /* 0x000fea0003800000 */
.L_x_3266:
[----:B------:R-:W2:Y:S02]  /*57c0*/  LD.E R2, desc[UR6][R4.64] ;  /* 0x0000000604027980 */ /* 0x000ea4000c101900 */
[----:B--2---:R-:W-:-:S05]  /*57d0*/  IADD3 R3, R9, R2, RZ ;  /* 0x0000000209037210 */ /* 0x004fca0007ffe0ff */
[----:B------:R0:W-:Y:S02]  /*57e0*/  ST.E desc[UR6][R4.64], R3 ;  /* 0x0000000304007985 */ /* 0x0001e4000c101906 */
.L_x_3265:
[----:B------:R-:W-:Y:S05]  /*57f0*/  BSYNC B0 ;  /* 0x0000000000007941 */ /* 0x000fea0003800000 */
.L_x_3264:
[----:B------:R1:W-:Y:S01]  /*5800*/  ATOM.E.ADD.F16x2.RN.STRONG.GPU P0, RZ, desc[UR6][R4.64+0x4], R17 ;  /* 0x0000041104ff79a2 */ /* 0x0003e2000810e1c6 */
[----:B------:R-:W-:Y:S04]  /*5810*/  BSSY B0, `(.L_x_3268) ;  /* 0x000000f000007945 */ /* 0x000fe80003800000 */
[----:B-1----:R-:W-:Y:S05]  /*5820*/  @P0 BRA `(.L_x_3269) ;  /* 0x0000000000340947 */ /* 0x002fea0003800000 */
[----:B------:R-:W1:Y:S02]  /*5830*/  QSPC.E.S P0, RZ, [R4+0x4] ;  /* 0x0000040004ff73aa */ /* 0x000e640000000500 */
[----:B-1----:R-:W-:Y:S05]  /*5840*/  @!P0 BRA `(.L_x_3270) ;  /* 0x0000000000208947 */ /* 0x002fea0003800000 */
[----:B------:R-:W-:-:S04]  /*5850*/  MOV R2, R4 ;  /* 0x0000000400027202 */ /* 0x000fc80000000f00 */
[----:B0-----:R-:W-:-:S07]  /*5860*/  MOV R4, R2 ;  /* 0x0000000200047202 */ /* 0x001fce0000000f00 */
.L_x_3271:
[----:B------:R-:W0:Y:S02]  /*5870*/  LDS R2, [R4+0x4] ;  /* 0x0000040004027984 */ /* 0x000e240000000800 */
[----:B0-----:R-:W-:-:S10]  /*5880*/  HFMA2.MMA R3, R2, 1, 1, R17 ;  /* 0x3c003c0002037835 */ /* 0x001fd40000000011 */
[----:B------:R-:W0:Y:S02]  /*5890*/  ATOMS.CAST.SPIN R3, [R4+0x4], R2, R3 ;  /* 0x000004020403738d */ /* 0x000e240001800003 */
[----:B0-----:R-:W-:-:S13]  /*58a0*/  ISETP.EQ.U32.AND P0, PT, R3, 0x1, PT ;  /* 0x000000010300780c */ /* 0x001fda0003f02070 */
[----:B------:R-:W-:Y:S05]  /*58b0*/  @!P0 BRA `(.L_x_3271) ;  /* 0xfffffffc00ec8947 */ /* 0x000fea000383ffff */
[----:B------:R-:W-:Y:S05]  /*58c0*/  BRA `(.L_x_3269) ;  /* 0x00000000000c7947 */ /* 0x000fea0003800000 */
.L_x_3270:
[----:B------:R-:W0:Y:S02]  /*58d0*/  LD.E R2, desc[UR6][R4.64+0x4] ;  /* 0x0000040604027980 */ /* 0x000e24000c101900 */
[----:B0-----:R-:W-:-:S05]  /*58e0*/  IADD3 R3, R17, R2, RZ ;  /* 0x0000000211037210 */ /* 0x001fca0007ffe0ff */
[----:B------:R1:W-:Y:S02]  /*58f0*/  ST.E desc[UR6][R4.64+0x4], R3 ;  /* 0x0000040304007985 */ /* 0x0003e4000c101906 */
.L_x_3269:
[----:B------:R-:W-:Y:S05]  /*5900*/  BSYNC B0 ;  /* 0x0000000000007941 */ /* 0x000fea0003800000 */
.L_x_3268:
        /* <DEDUP_REMOVED lines=13> */
.L_x_3275:
[----:B------:R-:W0:Y:S02]  /*59e0*/  LDS R2, [R0] ;  /* 0x0000000000027984 */ /* 0x000e240000000800 */
[----:B0-----:R-:W-:-:S06]  /*59f0*/  HADD2 R3, R2, R7 ;  /* 0x0000000702037230 */ /* 0x001fcc0000000000 */
[----:B------:R-:W0:Y:S02]  /*5a00*/  ATOMS.CAST.SPIN R3, [R0], R2, R3 ;  /* 0x000000020003738d */ /* 0x000e240001800003 */
[----:B0-----:R-:W-:-:S13]  /*5a10*/  ISETP.EQ.U32.AND P0, PT, R3, 0x1, PT ;  /* 0x000000010300780c */ /* 0x001fda0003f02070 */
[----:B------:R-:W-:Y:S05]  /*5a20*/  @!P0 BRA `(.L_x_3275) ;  /* 0xfffffffc00ec8947 */ /* 0x000fea000383ffff */
[----:B------:R-:W-:Y:S05]  /*5a30*/  BRA `(.L_x_3273) ;  /* 0x00000000000c7947 */ /* 0x000fea0003800000 */
.L_x_3274:
[----:B------:R-:W2:Y:S02]  /*5a40*/  LD.E R0, desc[UR6][R4.64] ;  /* 0x0000000604007980 */ /* 0x000ea4000c101900 */
[----:B--2---:R-:W-:-:S05]  /*5a50*/  IADD3 R3, R7, R0, RZ ;  /* 0x0000000007037210 */ /* 0x004fca0007ffe0ff */
[----:B------:R0:W-:Y:S02]  /*5a60*/  ST.E desc[UR6][R4.64], R3 ;  /* 0x0000000304007985 */ /* 0x0001e4000c101906 */
.L_x_3273:
[----:B------:R-:W-:Y:S05]  /*5a70*/  BSYNC B0 ;  /* 0x0000000000007941 */ /* 0x000fea0003800000 */
.L_x_3272:
[----:B------:R1:W-:Y:S02]  /*5a80*/  ATOM.E.ADD.F16x2.RN.STRONG.GPU P0, RZ, desc[UR6][R4.64+0x4], R29 ;  /* 0x0000041d04ff79a2 */ /* 0x0003e4000810e1c6 */
[----:B-1----:R-:W-:Y:S05]  /*5a90*/  @P0 EXIT ;  /* 0x000000000000094d */ /* 0x002fea0003800000 */
[----:B------:R-:W1:Y:S02]  /*5aa0*/  QSPC.E.S P0, RZ, [R4+0x4] ;  /* 0x0000040004ff73aa */ /* 0x000e640000000500 */
[----:B-1----:R-:W-:Y:S05]  /*5ab0*/  @!P0 BRA `(.L_x_3276) ;  /* 0x0000000000208947 */ /* 0x002fea0003800000 */
[----:B------:R-:W-:-:S04]  /*5ac0*/  MOV R2, R4 ;  /* 0x0000000400027202 */ /* 0x000fc80000000f00 */
[----:B------:R-:W-:-:S07]  /*5ad0*/  MOV R0, R2 ;  /* 0x0000000200007202 */ /* 0x000fce0000000f00 */
.L_x_3277:
[----:B------:R-:W0:Y:S02]  /*5ae0*/  LDS R2, [R0+0x4] ;  /* 0x0000040000027984 */ /* 0x000e240000000800 */
[----:B0-----:R-:W-:-:S10]  /*5af0*/  HFMA2.MMA R3, R2, 1, 1, R29 ;  /* 0x3c003c0002037835 */ /* 0x001fd4000000001d */
[----:B------:R-:W0:Y:S02]  /*5b00*/  ATOMS.CAST.SPIN R3, [R0+0x4], R2, R3 ;  /* 0x000004020003738d */ /* 0x000e240001800003 */
[----:B0-----:R-:W-:-:S13]  /*5b10*/  ISETP.EQ.U32.AND P0, PT, R3, 0x1, PT ;  /* 0x000000010300780c */ /* 0x001fda0003f02070 */
[----:B------:R-:W-:Y:S05]  /*5b20*/  @!P0 BRA `(.L_x_3277) ;  /* 0xfffffffc00ec8947 */ /* 0x000fea000383ffff */
[----:B------:R-:W-:Y:S05]  /*5b30*/  EXIT ;  /* 0x000000000000794d */ /* 0x000fea0003800000 */
.L_x_3276:
[----:B------:R-:W0:Y:S02]  /*5b40*/  LD.E R0, desc[UR6][R4.64+0x4] ;  /* 0x0000040604007980 */ /* 0x000e24000c101900 */
[----:B0-----:R-:W-:-:S05]  /*5b50*/  IADD3 R3, R29, R0, RZ ;  /* 0x000000001d037210 */ /* 0x001fca0007ffe0ff */
[----:B------:R-:W-:Y:S01]  /*5b60*/  ST.E desc[UR6][R4.64+0x4], R3 ;  /* 0x0000040304007985 */ /* 0x000fe2000c101906 */
[----:B------:R-:W-:Y:S05]  /*5b70*/  EXIT ;  /* 0x000000000000794d */ /* 0x000fea0003800000 */
.L_x_3278:
        /* <DEDUP_REMOVED lines=16> */
.L_x_5225:


//--------------------- .text._Z23gemm_half_q_half_kernelILi3ELi38ELb1ELb1ELi32EEvPK6__halfPKjS4_S2_PS0_iiiiPKtS7_iiiiiibS2_i --------------------------
	.section	.text._Z23gemm_half_q_half_kernelILi3ELi38ELb1ELb1ELi32EEvPK6__halfPKjS4_S2_PS0_iiiiPKtS7_iiiiiibS2_i,"ax",@progbits
	.align	128
        .global         _Z23gemm_half_q_half_kernelILi3ELi38ELb1ELb1ELi32EEvPK6__halfPKjS4_S2_PS0_iiiiPKtS7_iiiiiibS2_i
        .type           _Z23gemm_half_q_half_kernelILi3ELi38ELb1ELb1ELi32EEvPK6__halfPKjS4_S2_PS0_iiiiPKtS7_iiiiiibS2_i,@function
        .size           _Z23gemm_half_q_half_kernelILi3ELi38ELb1ELb1ELi32EEvPK6__halfPKjS4_S2_PS0_iiiiPKtS7_iiiiiibS2_i,(.L_x_5226 - _Z23gemm_half_q_half_kernelILi3ELi38ELb1ELb1ELi32EEvPK6__halfPKjS4_S2_PS0_iiiiPKtS7_iiiiiibS2_i)
        .other          _Z23gemm_half_q_half_kernelILi3ELi38ELb1ELb1ELi32EEvPK6__halfPKjS4_S2_PS0_iiiiPKtS7_iiiiiibS2_i,@"STO_CUDA_ENTRY STV_DEFAULT"
_Z23gemm_half_q_half_kernelILi3ELi38ELb1ELb1ELi32EEvPK6__halfPKjS4_S2_PS0_iiiiPKtS7_iiiiiibS2_i:
.text._Z23gemm_half_q_half_kernelILi3ELi38ELb1ELb1ELi32EEvPK6__halfPKjS4_S2_PS0_iiiiPKtS7_iiiiiibS2_i:
        /* <DEDUP_REMOVED lines=36> */
.L_x_3279:
        /* <DEDUP_REMOVED lines=29> */
.L_x_3284:
        /* <DEDUP_REMOVED lines=28> */
[----:B------:R-:W-:-:S05]  /*05d0*/  IMAD R7, R24, 0x40, R5 ;  /* 0x0000004018077824 */ /* 0x000fca00078e0205 */
        /* <DEDUP_REMOVED lines=8> */
.L_x_3283:
        /* <DEDUP_REMOVED lines=24> */
.L_x_3285:
        /* <DEDUP_REMOVED lines=14> */
.L_x_3282:
        /* <DEDUP_REMOVED lines=8> */
[----:B------:R-:W-:Y:S01]  /*0940*/  VIADD R27, R20, 0xfffffffd ;  /* 0xfffffffd141b7836 */ /* 0x000fe20000000000 */
[----:B------:R-:W-:-:S11]  /*0950*/  ULDC.64 UR4, c[0x0][0x210] ;  /* 0x0000840000047ab9 */ /* 0x000fd60000000a00 */
.L_x_3287:
        /* <DEDUP_REMOVED lines=37> */
.L_x_3286:
        /* <DEDUP_REMOVED lines=24> */
.L_x_3288:
        /* <DEDUP_REMOVED lines=13> */
.L_x_3281:
[----:B------:R-:W-:Y:S05]  /*0e00*/  BSYNC B0 ;  /* 0x0000000000007941 */ /* 0x000fea0003800000 */
.L_x_3280:
        /* <DEDUP_REMOVED lines=17> */
.L_x_3291:
[----:B----4-:R-:W-:Y:S01]  /*0f20*/  IMAD R4, R3, 0x3, R14 ;  /* 0x0000000303047824 */ /* 0x010fe200078e020e */
[----:B------:R-:W-:-:S03]  /*0f30*/  IADD3 R14, R14, 0x4, RZ ;  /* 0x000000040e0e7810 */ /* 0x000fc60007ffe0ff */
[CCC-:B012---:R-:W-:Y:S01]  /*0f40*/  IMAD R5, R4.reuse, R23.reuse, R2.reuse ;  /* 0x0000001704057224 */ /* 0x1c7fe200078e0202 */
[C---:B------:R-:W-:Y:S02]  /*0f50*/  IADD3 R6, R4.reuse, 0x1, RZ ;  /* 0x0000000104067810 */ /* 0x040fe40007ffe0ff */
[C---:B------:R-:W-:Y:S02]  /*0f60*/  IADD3 R8, R4.reuse, 0x2, RZ ;  /* 0x0000000204087810 */ /* 0x040fe40007ffe0ff */
[----:B------:R-:W-:Y:S01]  /*0f70*/  IADD3 R10, R4, 0x3, RZ ;  /* 0x00000003040a7810 */ /* 0x000fe20007ffe0ff */
[--C-:B------:R-:W-:Y:S01]  /*0f80*/  IMAD R7, R6, R23, R2.reuse ;  /* 0x0000001706077224 */ /* 0x100fe200078e0202 */
        /* <DEDUP_REMOVED lines=12> */
.L_x_3290:
[----:B----4-:R-:W-:-:S04]  /*1050*/  IADD3 R4, R20, -R14, RZ ;  /* 0x8000000e14047210 */ /* 0x010fc80007ffe0ff */
[----:B------:R-:W-:-:S13]  /*1060*/  ISETP.GT.AND P2, PT, R4, 0x1, PT ;  /* 0x000000010400780c */ /* 0x000fda0003f44270 */
[----:B------:R-:W-:Y:S05]  /*1070*/  @!P2 BRA `(.L_x_3292) ;  /* 0x00000000002ca947 */ /* 0x000fea0003800000 */
[----:B012---:R-:W0:Y:S01]  /*1080*/  LDC.64 R6, c[0x0][0x230] ;  /* 0x00008c00ff067b82 */ /* 0x007e220000000a00 */
[----:B------:R-:W-:Y:S01]  /*1090*/  IMAD R4, R3, 0x3, R14 ;  /* 0x0000000303047824 */ /* 0x000fe200078e020e */
[----:B------:R-:W-:Y:S02]  /*10a0*/  PLOP3.LUT P0, PT, PT, PT, PT, 0x8, 0x0 ;  /* 0x000000000000781c */ /* 0x000fe40003f0e170 */
[----:B------:R-:W-:Y:S01]  /*10b0*/  IADD3 R14, R14, 0x2, RZ ;  /* 0x000000020e0e7810 */ /* 0x000fe20007ffe0ff */
[C---:B------:R-:W-:Y:S02]  /*10c0*/  VIADD R8, R4.reuse, 0x1 ;  /* 0x0000000104087836 */ /* 0x040fe40000000000 */
[-CC-:B------:R-:W-:Y:S02]  /*10d0*/  IMAD R5, R4, R23.reuse, R2.reuse ;  /* 0x0000001704057224 */ /* 0x180fe400078e0202 */
[----:B------:R-:W-:Y:S02]  /*10e0*/  IMAD R9, R8, R23, R2 ;  /* 0x0000001708097224 */ /* 0x000fe400078e0202 */
[----:B0-----:R-:W-:-:S04]  /*10f0*/  IMAD.WIDE R4, R5, 0x2, R6 ;  /* 0x0000000205047825 */ /* 0x001fc800078e0206 */
[----:B------:R-:W-:Y:S01]  /*1100*/  IMAD.WIDE R6, R9, 0x2, R6 ;  /* 0x0000000209067825 */ /* 0x000fe200078e0206 */
[----:B------:R3:W-:Y:S04]  /*1110*/  STG.E.64 desc[UR6][R4.64], RZ ;  /* 0x000000ff04007986 */ /* 0x0007e8000c101b06 */
[----:B------:R3:W-:Y:S02]  /*1120*/  STG.E.64 desc[UR6][R6.64], RZ ;  /* 0x000000ff06007986 */ /* 0x0007e4000c101b06 */
.L_x_3292:
[----:B------:R-:W-:-:S13]  /*1130*/  ISETP.LT.OR P0, PT, R14, R20, P0 ;  /* 0x000000140e00720c */ /* 0x000fda0000701670 */
[----:B0123--:R-:W0:Y:S01]  /*1140*/  @P0 LDC.64 R4, c[0x0][0x230] ;  /* 0x00008c00ff040b82 */ /* 0x00fe220000000a00 */
[----:B------:R-:W-:-:S04]  /*1150*/  @P0 IMAD R3, R3, 0x3, R14 ;  /* 0x0000000303030824 */ /* 0x000fc800078e020e */
[----:B------:R-:W-:-:S04]  /*1160*/  @P0 IMAD R3, R3, R23, R2 ;  /* 0x0000001703030224 */ /* 0x000fc800078e0202 */
[----:B0-----:R-:W-:-:S05]  /*1170*/  @P0 IMAD.WIDE R4, R3, 0x2, R4 ;  /* 0x0000000203040825 */ /* 0x001fca00078e0204 */
[----:B------:R3:W-:Y:S02]  /*1180*/  @P0 STG.E.64 desc[UR6][R4.64], RZ ;  /* 0x000000ff04000986 */ /* 0x0007e4000c101b06 */
.L_x_3289:
[----:B-----5:R-:W4:Y:S08]  /*1190*/  LDC R32, c[0x0][0x25c] ;  /* 0x00009700ff207b82 */ /* 0x020f300000000800 */
[----:B------:R-:W-:Y:S01]  /*11a0*/  BAR.SYNC.DEFER_BLOCKING 0x0 ;  /* 0x0000000000007b1d */ /* 0x000fe20000010000 */
[----:B------:R-:W-:-:S05]  /*11b0*/  ISETP.GE.AND P0, PT, R21, R22, PT ;  /* 0x000000161500720c */ /* 0x000fca0003f06270 */
[----:B------:R-:W-:Y:S02]  /*11c0*/  ULDC UR5, c[0x0][0x258] ;  /* 0x0000960000057ab9 */ /* 0x000fe40000000800 */
[----:B------:R-:W0:Y:S01]  /*11d0*/  LDC R34, c[0x0][0x264] ;  /* 0x00009900ff227b82 */ /* 0x000e220000000800 */
[----:B------:R-:W-:Y:S01]  /*11e0*/  ULDC UR8, c[0x0][0x260] ;  /* 0x0000980000087ab9 */ /* 0x000fe20000000800 */
[----:B------:R-:W-:Y:S01]  /*11f0*/  ULDC UR9, c[0x0][0x268] ;  /* 0x00009a0000097ab9 */ /* 0x000fe20000000800 */
[C---:B------:R-:W-:Y:S02]  /*1200*/  VIMNMX R30, R21.reuse, UR5, PT ;  /* 0x00000005151e7c48 */ /* 0x040fe4000bfe0100 */
[C---:B------:R-:W-:Y:S02]  /*1210*/  ISETP.GT.AND P5, PT, R21.reuse, UR5, PT ;  /* 0x0000000515007c0c */ /* 0x040fe4000bfa4270 */
[C---:B------:R-:W-:Y:S02]  /*1220*/  ISETP.GT.AND P4, PT, R21.reuse, UR8, PT ;  /* 0x0000000815007c0c */ /* 0x040fe4000bf84270 */
[----:B------:R-:W-:-:S02]  /*1230*/  ISETP.GT.AND P3, PT, R21, UR9, PT ;  /* 0x0000000915007c0c */ /* 0x000fc4000bf64270 */
[----:B------:R-:W-:Y:S02]  /*1240*/  SHF.R.S32.HI R31, RZ, 0x1f, R30 ;  /* 0x0000001fff1f7819 */ /* 0x000fe4000001141e */
[----:B----4-:R-:W-:Y:S01]  /*1250*/  ISETP.GT.AND P2, PT, R21, R32, PT ;  /* 0x000000201500720c */ /* 0x010fe20003f44270 */
[----:B------:R-:W-:-:S12]  /*1260*/  @P0 BRA `(.L_x_3293) ;  /* 0x0000000000d40947 */ /* 0x000fd80003800000 */
[----:B0-----:R-:W0:Y:S01]  /*1270*/  LDC.64 R10, c[0x0][0x248] ;  /* 0x00009200ff0a7b82 */ /* 0x001e220000000a00 */
[----:B-123--:R-:W-:-:S07]  /*1280*/  SHF.L.U32 R5, R0, 0x6, RZ ;  /* 0x0000000600057819 */ /* 0x00efce00000006ff */
        /* <DEDUP_REMOVED lines=10> */
.L_x_3294:
        /* <DEDUP_REMOVED lines=41> */
.L_x_3293:
[----:B------:R-:W-:Y:S01]  /*15c0*/  LEA.HI R31, R31, R30, RZ, 0x5 ;  /* 0x0000001e1f1f7211 */ /* 0x000fe200078f28ff */
[----:B------:R-:W-:Y:S01]  /*15d0*/  HFMA2.MMA R3, -RZ, RZ, 0, 0 ;  /* 0x00000000ff037435 */ /* 0x000fe200000001ff */
[----:B0-----:R-:W-:Y:S01]  /*15e0*/  ISETP.GT.AND P6, PT, R21, R34, PT ;  /* 0x000000221500720c */ /* 0x001fe20003fc4270 */
[----:B---3--:R-:W-:Y:S01]  /*15f0*/  HFMA2.MMA R4, -RZ, RZ, 0, 0 ;  /* 0x00000000ff047435 */ /* 0x008fe200000001ff */
[----:B------:R-:W-:Y:S01]  /*1600*/  IMAD.MOV.U32 R7, RZ, RZ, RZ ;  /* 0x000000ffff077224 */ /* 0x000fe200078e00ff */
[----:B------:R-:W-:Y:S02]  /*1610*/  MOV R8, RZ ;  /* 0x000000ff00087202 */ /* 0x000fe40000000f00 */
[----:B------:R-:W-:Y:S01]  /*1620*/  SHF.R.S32.HI R31, RZ, 0x5, R31 ;  /* 0x00000005ff1f7819 */ /* 0x000fe2000001141f */
[----:B------:R-:W-:Y:S07]  /*1630*/  @!P5 BRA `(.L_x_3295) ;  /* 0x00000000001cd947 */ /* 0x000fee0003800000 */
[----:B------:R-:W0:Y:S02]  /*1640*/  LDC R4, c[0x0][0x25c] ;  /* 0x00009700ff047b82 */ /* 0x000e240000000800 */
[----:B0-----:R-:W-:-:S04]  /*1650*/  VIMNMX R4, R21, R4, PT ;  /* 0x0000000415047248 */ /* 0x001fc80003fe0100 */
[----:B------:R-:W-:-:S04]  /*1660*/  IADD3 R4, R4, -UR5, RZ ;  /* 0x8000000504047c10 */ /* 0x000fc8000fffe0ff */
[----:B-12---:R-:W-:-:S04]  /*1670*/  SHF.R.S32.HI R5, RZ, 0x1f, R4 ;  /* 0x0000001fff057819 */ /* 0x006fc80000011404 */
[----:B------:R-:W-:-:S04]  /*1680*/  LEA.HI R5, R5, R4, RZ, 0x5 ;  /* 0x0000000405057211 */ /* 0x000fc800078f28ff */
[----:B------:R-:W-:-:S05]  /*1690*/  SHF.R.S32.HI R5, RZ, 0x5, R5 ;  /* 0x00000005ff057819 */ /* 0x000fca0000011405 */
[----:B------:R-:W-:-:S07]  /*16a0*/  IMAD R4, R5, 0x6, RZ ;  /* 0x0000000605047824 */ /* 0x000fce00078e02ff */
.L_x_3295:
[----:B------:R-:W-:Y:S05]  /*16b0*/  @!P2 BRA `(.L_x_3296) ;  /* 0x00000000001ca947 */ /* 0x000fea0003800000 */
[----:B-12---:R-:W0:Y:S02]  /*16c0*/  LDC R6, c[0x0][0x260] ;  /* 0x00009800ff067b82 */ /* 0x006e240000000800 */
[----:B0-----:R-:W-:-:S04]  /*16d0*/  VIMNMX R3, R21, R6, PT ;  /* 0x0000000615037248 */ /* 0x001fc80003fe0100 */
[----:B------:R-:W-:-:S04]  /*16e0*/  IADD3 R3, R3, -R32, RZ ;  /* 0x8000002003037210 */ /* 0x000fc80007ffe0ff */
[----:B------:R-:W-:-:S04]  /*16f0*/  SHF.R.S32.HI R6, RZ, 0x1f, R3 ;  /* 0x0000001fff067819 */ /* 0x000fc80000011403 */
[----:B------:R-:W-:-:S04]  /*1700*/  LEA.HI R6, R6, R3, RZ, 0x5 ;  /* 0x0000000306067211 */ /* 0x000fc800078f28ff */
[----:B------:R-:W-:-:S05]  /*1710*/  SHF.R.S32.HI R6, RZ, 0x5, R6 ;  /* 0x00000005ff067819 */ /* 0x000fca0000011406 */
[----:B------:R-:W-:-:S07]  /*1720*/  IMAD R3, R6, 0x5, RZ ;  /* 0x0000000506037824 */ /* 0x000fce00078e02ff */
.L_x_3296:
[----:B------:R-:W-:Y:S05]  /*1730*/  @!P4 BRA `(.L_x_3297) ;  /* 0x00000000001cc947 */ /* 0x000fea0003800000 */
[----:B-12---:R-:W0:Y:S02]  /*1740*/  LDC R6, c[0x0][0x264] ;  /* 0x00009900ff067b82 */ /* 0x006e240000000800 */
[----:B0-----:R-:W-:-:S04]  /*1750*/  VIMNMX R5, R21, R6, PT ;  /* 0x0000000615057248 */ /* 0x001fc80003fe0100 */
[----:B------:R-:W-:-:S04]  /*1760*/  IADD3 R5, R5, -UR8, RZ ;  /* 0x8000000805057c10 */ /* 0x000fc8000fffe0ff */
[----:B------:R-:W-:-:S04]  /*1770*/  SHF.R.S32.HI R6, RZ, 0x1f, R5 ;  /* 0x0000001fff067819 */ /* 0x000fc80000011405 */
[----:B------:R-:W-:-:S04]  /*1780*/  LEA.HI R6, R6, R5, RZ, 0x5 ;  /* 0x0000000506067211 */ /* 0x000fc800078f28ff */
[----:B------:R-:W-:-:S04]  /*1790*/  SHF.R.S32.HI R6, RZ, 0x5, R6 ;  /* 0x00000005ff067819 */ /* 0x000fc80000011406 */
[----:B------:R-:W-:-:S07]  /*17a0*/  SHF.L.U32 R8, R6, 0x2, RZ ;  /* 0x0000000206087819 */ /* 0x000fce00000006ff */
.L_x_3297:
        /* <DEDUP_REMOVED lines=8> */
.L_x_3298:
[----:B-12---:R-:W-:Y:S01]  /*1830*/  MOV R6, RZ ;  /* 0x000000ff00067202 */ /* 0x006fe20000000f00 */
        /* <DEDUP_REMOVED lines=8> */
.L_x_3299:
        /* <DEDUP_REMOVED lines=21> */
[----:B------:R-:W0:Y:S01]  /*1a10*/  LDC R23, c[0x0][0x23c] ;  /* 0x00008f00ff177b82 */ /* 0x000e220000000800 */
[----:B------:R-:W-:Y:S01]  /*1a20*/  PRMT R32, RZ, 0x7610, R32 ;  /* 0x00007610ff207816 */ /* 0x000fe20000000020 */
[----:B------:R-:W-:Y:S01]  /*1a30*/  ULDC UR5, c[0x0][0x25c] ;  /* 0x0000970000057ab9 */ /* 0x000fe20000000800 */
[----:B------:R-:W-:-:S05]  /*1a40*/  ULDC UR8, c[0x0][0x240] ;  /* 0x0000900000087ab9 */ /* 0x000fca0000000800 */
.L_x_3307:
        /* <DEDUP_REMOVED lines=11> */
[----:B------:R-:W-:Y:S02]  /*1b00*/  LOP3.LUT R37, R13, 0x3f003f, RZ, 0xc0, !PT ;  /* 0x003f003f0d257812 */ /* 0x000fe400078ec0ff */
[----:B------:R-:W-:Y:S02]  /*1b10*/  SHF.R.U32.HI R40, RZ, 0x6, R13 ;  /* 0x00000006ff287819 */ /* 0x000fe4000001160d */
[----:B------:R-:W-:Y:S02]  /*1b20*/  SHF.R.U32.HI R45, RZ, 0xc, R14 ;  /* 0x0000000cff2d7819 */ /* 0x000fe4000001160e */
[----:B------:R-:W-:-:S02]  /*1b30*/  ISETP.NE.AND P0, PT, R12, RZ, PT ;  /* 0x000000ff0c00720c */ /* 0x000fc40003f05270 */
[----:B------:R-:W-:Y:S02]  /*1b40*/  LOP3.LUT R42, R14, 0x3f003f, RZ, 0xc0, !PT ;  /* 0x003f003f0e2a7812 */ /* 0x000fe400078ec0ff */
[----:B------:R-:W-:Y:S02]  /*1b50*/  SHF.R.U32.HI R46, RZ, 0x6, R14 ;  /* 0x00000006ff2e7819 */ /* 0x000fe4000001160e */
[--C-:B------:R-:W-:Y:S02]  /*1b60*/  SHF.R.U32.HI R47, RZ, 0xc, R15.reuse ;  /* 0x0000000cff2f7819 */ /* 0x100fe4000001160f */
        /* <DEDUP_REMOVED lines=21> */
[----:B------:R-:W-:Y:S02]  /*1cc0*/  LOP3.LUT R48, R10, 0x3f003f, RZ, 0xc0, !PT ;  /* 0x003f003f0a307812 */ /* 0x000fe400078ec0ff */
[----:B------:R-:W-:Y:S02]  /*1cd0*/  SHF.R.U32.HI R49, RZ, 0x6, R10 ;  /* 0x00000006ff317819 */ /* 0x000fe4000001160a */
[----:B------:R-:W-:Y:S02]  /*1ce0*/  SHF.R.U32.HI R54, RZ, 0x8, R11 ;  /* 0x00000008ff367819 */ /* 0x000fe4000001160b */
[----:B------:R-:W-:Y:S02]  /*1cf0*/  LOP3.LUT R10, R9, 0x300030, R12, 0xf8, !PT ;  /* 0x00300030090a7812 */ /* 0x000fe400078ef80c */
[----:B------:R-:W-:Y:S02]  /*1d00*/  LOP3.LUT R50, R36, 0x300030, R15, 0xf8, !PT ;  /* 0x0030003024327812 */ /* 0x000fe400078ef80f */
[----:B--2---:R-:W-:-:S02]  /*1d10*/  SHF.R.U32.HI R12, RZ, 0xc, R5 ;  /* 0x0000000cff0c7819 */ /* 0x004fc40000011605 */
[----:B------:R-:W-:Y:S02]  /*1d20*/  SHF.R.U32.HI R15, RZ, 0xc, R6 ;  /* 0x0000000cff0f7819 */ /* 0x000fe40000011606 */
[----:B------:R-:W-:Y:S02]  /*1d30*/  LOP3.LUT R59, R47, 0x300030, R54, 0xf8, !PT ;  /* 0x003000302f3b7812 */ /* 0x000fe400078ef836 */
[----:B------:R-:W-:Y:S02]  /*1d40*/  SHF.R.U32.HI R9, RZ, 0xc, R4 ;  /* 0x0000000cff097819 */ /* 0x000fe40000011604 */
[--C-:B------:R-:W-:Y:S02]  /*1d50*/  SHF.R.U32.HI R36, RZ, 0xc, R7.reuse ;  /* 0x0000000cff247819 */ /* 0x100fe40000011607 */
[----:B------:R-:W-:Y:S02]  /*1d60*/  LOP3.LUT R54, R7, 0x3f003f, RZ, 0xc0, !PT ;  /* 0x003f003f07367812 */ /* 0x000fe400078ec0ff */
[----:B------:R-:W-:-:S02]  /*1d70*/  SHF.R.U32.HI R55, RZ, 0x6, R7 ;  /* 0x00000006ff377819 */ /* 0x000fc40000011607 */
[--C-:B------:R-:W-:Y:S02]  /*1d80*/  SHF.R.U32.HI R57, RZ, 0xa, R11.reuse ;  /* 0x0000000aff397819 */ /* 0x100fe4000001160b */
[----:B------:R-:W-:Y:S02]  /*1d90*/  LOP3.LUT R56, R11, 0x3f003f, RZ, 0xc0, !PT ;  /* 0x003f003f0b387812 */ /* 0x000fe400078ec0ff */
[----:B------:R-:W-:Y:S02]  /*1da0*/  SHF.R.U32.HI R58, RZ, 0x6, R11 ;  /* 0x00000006ff3a7819 */ /* 0x000fe4000001160b */
[----:B------:R-:W-:Y:S02]  /*1db0*/  LOP3.LUT R7, R12, 0xf000f, RZ, 0xc0, !PT ;  /* 0x000f000f0c077812 */ /* 0x000fe400078ec0ff */
[----:B------:R-:W-:Y:S02]  /*1dc0*/  LOP3.LUT R45, R41, 0x300030, R8, 0xf8, !PT ;  /* 0x00300030292d7812 */ /* 0x000fe400078ef808 */
        /* <DEDUP_REMOVED lines=130> */
.L_x_3302:
        /* <DEDUP_REMOVED lines=51> */
.L_x_3303:
        /* <DEDUP_REMOVED lines=45> */
.L_x_3301:
        /* <DEDUP_REMOVED lines=15> */
[----:B------:R-:W-:Y:S02]  /*2ce0*/  SHF.R.U32.HI R40, RZ, 0x6, R13 ;  /* 0x00000006ff287819 */ /* 0x000fe4000001160d */
[--C-:B------:R-:W-:Y:S02]  /*2cf0*/  SHF.R.U32.HI R45, RZ, 0xc, R14.reuse ;  /* 0x0000000cff2d7819 */ /* 0x100fe4000001160e */
[----:B------:R-:W-:Y:S02]  /*2d00*/  LOP3.LUT R42, R14, 0x3f003f, RZ, 0xc0, !PT ;  /* 0x003f003f0e2a7812 */ /* 0x000fe400078ec0ff */
[----:B------:R-:W-:Y:S02]  /*2d10*/  SHF.R.U32.HI R46, RZ, 0x6, R14 ;  /* 0x00000006ff2e7819 */ /* 0x000fe4000001160e */
[----:B----4-:R-:W-:-:S02]  /*2d20*/  SHF.R.U32.HI R12, RZ, 0x8, R8 ;  /* 0x00000008ff0c7819 */ /* 0x010fc40000011608 */
[--C-:B------:R-:W-:Y:S02]  /*2d30*/  SHF.R.U32.HI R13, RZ, 0xa, R8.reuse ;  /* 0x0000000aff0d7819 */ /* 0x100fe40000011608 */
[----:B------:R-:W-:Y:S02]  /*2d40*/  LOP3.LUT R35, R8, 0x3f003f, RZ, 0xc0, !PT ;  /* 0x003f003f08237812 */ /* 0x000fe400078ec0ff */
[----:B------:R-:W-:Y:S02]  /*2d50*/  SHF.R.U32.HI R39, RZ, 0x6, R8 ;  /* 0x00000006ff277819 */ /* 0x000fe40000011608 */
[----:B------:R-:W-:Y:S02]  /*2d60*/  SHF.R.U32.HI R49, RZ, 0xc, R15 ;  /* 0x0000000cff317819 */ /* 0x000fe4000001160f */
[--C-:B------:R-:W-:Y:S02]  /*2d70*/  SHF.R.U32.HI R8, RZ, 0x8, R9.reuse ;  /* 0x00000008ff087819 */ /* 0x100fe40000011609 */
[----:B------:R-:W-:-:S02]  /*2d80*/  SHF.R.U32.HI R14, RZ, 0xa, R9 ;  /* 0x0000000aff0e7819 */ /* 0x000fc40000011609 */
[----:B------:R-:W-:Y:S02]  /*2d90*/  LOP3.LUT R43, R9, 0x3f003f, RZ, 0xc0, !PT ;  /* 0x003f003f092b7812 */ /* 0x000fe400078ec0ff */
[----:B------:R-:W-:Y:S02]  /*2da0*/  SHF.R.U32.HI R44, RZ, 0x6, R9 ;  /* 0x00000006ff2c7819 */ /* 0x000fe40000011609 */
[----:B------:R-:W-:Y:S02]  /*2db0*/  LOP3.LUT R9, R38, 0xf000f, RZ, 0xc0, !PT ;  /* 0x000f000f26097812 */ /* 0x000fe400078ec0ff */
[----:B------:R-:W-:Y:S02]  /*2dc0*/  LOP3.LUT R41, R41, 0xf000f, RZ, 0xc0, !PT ;  /* 0x000f000f29297812 */ /* 0x000fe400078ec0ff */
        /* <DEDUP_REMOVED lines=9> */
[----:B------:R-:W-:Y:S02]  /*2e60*/  LOP3.LUT R10, R9, 0x300030, R12, 0xf8, !PT ;  /* 0x00300030090a7812 */ /* 0x000fe400078ef80c */
[----:B------:R-:W-:Y:S02]  /*2e70*/  LOP3.LUT R45, R41, 0x300030, R8, 0xf8, !PT ;  /* 0x00300030292d7812 */ /* 0x000fe400078ef808 */
[----:B---3--:R-:W-:Y:S02]  /*2e80*/  SHF.R.U32.HI R12, RZ, 0xc, R5 ;  /* 0x0000000cff0c7819 */ /* 0x008fe40000011605 */
[----:B------:R-:W-:Y:S02]  /*2e90*/  SHF.R.U32.HI R41, RZ, 0xc, R6 ;  /* 0x0000000cff297819 */ /* 0x000fe40000011606 */
[----:B------:R-:W-:-:S02]  /*2ea0*/  SHF.R.U32.HI R55, RZ, 0xc, R7 ;  /* 0x0000000cff377819 */ /* 0x000fc40000011607 */
[----:B------:R-:W-:Y:S02]  /*2eb0*/  LOP3.LUT R58, R54, 0x300030, R53, 0xf8, !PT ;  /* 0x00300030363a7812 */ /* 0x000fe400078ef835 */
[----:B------:R-:W-:Y:S02]  /*2ec0*/  LOP3.LUT R53, R7, 0x3f003f, RZ, 0xc0, !PT ;  /* 0x003f003f07357812 */ /* 0x000fe400078ec0ff */
[----:B------:R-:W-:Y:S02]  /*2ed0*/  SHF.R.U32.HI R54, RZ, 0x6, R7 ;  /* 0x00000006ff367819 */ /* 0x000fe40000011607 */
[----:B------:R-:W-:Y:S02]  /*2ee0*/  LOP3.LUT R49, R38, 0x300030, R15, 0xf8, !PT ;  /* 0x0030003026317812 */ /* 0x000fe400078ef80f */
[----:B------:R-:W-:Y:S02]  /*2ef0*/  SHF.R.U32.HI R9, RZ, 0xc, R4 ;  /* 0x0000000cff097819 */ /* 0x000fe40000011604 */
[----:B------:R-:W-:-:S02]  /*2f00*/  LOP3.LUT R7, R12, 0xf000f, RZ, 0xc0, !PT ;  /* 0x000f000f0c077812 */ /* 0x000fc400078ec0ff */
[----:B------:R-:W-:Y:S02]  /*2f10*/  LOP3.LUT R41, R41, 0xf000f, RZ, 0xc0, !PT ;  /* 0x000f000f29297812 */ /* 0x000fe400078ec0ff */
[----:B------:R-:W-:Y:S02]  /*2f20*/  LOP3.LUT R40, R40, 0x3f003f, RZ, 0xc0, !PT ;  /* 0x003f003f28287812 */ /* 0x000fe400078ec0ff */
[--C-:B------:R-:W-:Y:S02]  /*2f30*/  SHF.R.U32.HI R59, RZ, 0xa, R11.reuse ;  /* 0x0000000aff3b7819 */ /* 0x100fe4000001160b */
[----:B------:R-:W-:Y:S02]  /*2f40*/  LOP3.LUT R56, R11, 0x3f003f, RZ, 0xc0, !PT ;  /* 0x003f003f0b387812 */ /* 0x000fe400078ec0ff */
[----:B------:R-:W-:Y:S02]  /*2f50*/  SHF.R.U32.HI R57, RZ, 0x6, R11 ;  /* 0x00000006ff397819 */ /* 0x000fe4000001160b */
[----:B------:R-:W-:-:S02]  /*2f60*/  LOP3.LUT R15, R6, 0x3f003f, RZ, 0xc0, !PT ;  /* 0x003f003f060f7812 */ /* 0x000fc400078ec0ff */
[----:B------:R-:W-:Y:S02]  /*2f70*/  LOP3.LUT R12, R55, 0xf000f, RZ, 0xc0, !PT ;  /* 0x000f000f370c7812 */ /* 0x000fe400078ec0ff */
[----:B------:R-:W-:Y:S02]  /*2f80*/  LOP3.LUT R11, R5, 0x3f003f, RZ, 0xc0, !PT ;  /* 0x003f003f050b7812 */ /* 0x000fe400078ec0ff */
[----:B------:R-:W-:Y:S02]  /*2f90*/  LOP3.LUT R8, R4, 0x3f003f, RZ, 0xc0, !PT ;  /* 0x003f003f04087812 */ /* 0x000fe400078ec0ff */
[----:B------:R-:W-:Y:S02]  /*2fa0*/  SHF.R.U32.HI R5, RZ, 0x6, R5 ;  /* 0x00000006ff057819 */ /* 0x000fe40000011605 */
[----:B------:R-:W-:Y:S02]  /*2fb0*/  SHF.R.U32.HI R38, RZ, 0x6, R6 ;  /* 0x00000006ff267819 */ /* 0x000fe40000011606 */
        /* <DEDUP_REMOVED lines=126> */
.L_x_3305:
        /* <DEDUP_REMOVED lines=51> */
.L_x_3306:
        /* <DEDUP_REMOVED lines=45> */
.L_x_3304:
[----:B------:R-:W-:Y:S01]  /*3da0*/  LEA R4, R0, 0x20, 0x5 ;  /* 0x0000002000047811 */ /* 0x000fe200078e28ff */
[----:B------:R-:W-:Y:S01]  /*3db0*/  VIADD R21, R21, 0x20 ;  /* 0x0000002015157836 */ /* 0x000fe20000000000 */
[----:B------:R-:W-:Y:S01]  /*3dc0*/  UIADD3 UR4, UR4, 0x40, URZ ;  /* 0x0000004004047890 */ /* 0x000fe2000fffe03f */
[----:B01----:R-:W-:Y:S01]  /*3dd0*/  IMAD.WIDE R2, R23, 0x18, R2 ;  /* 0x0000001817027825 */ /* 0x003fe200078e0202 */
[----:B------:R-:W-:Y:S02]  /*3de0*/  VIMNMX R4, R4, UR8, PT ;  /* 0x0000000804047c48 */ /* 0x000fe4000bfe0100 */
[C---:B------:R-:W-:Y:S02]  /*3df0*/  ISETP.GE.AND P0, PT, R21.reuse, UR5, PT ;  /* 0x0000000515007c0c */ /* 0x040fe4000bf06270 */
[----:B------:R-:W-:-:S13]  /*3e00*/  ISETP.LT.AND P2, PT, R21, R4, PT ;  /* 0x000000041500720c */ /* 0x000fda0003f41270 */
[----:B------:R-:W-:Y:S05]  /*3e10*/  @!P0 BRA P2, `(.L_x_3307) ;  /* 0xffffffdc000c8947 */ /* 0x000fea000103ffff */
.L_x_3300:
        /* <DEDUP_REMOVED lines=8> */
.L_x_3312:
[----:B0-----:R-:W0:Y:S01]  /*3ea0*/  LDC R23, c[0x0][0x23c] ;  /* 0x00008f00ff177b82 */ /* 0x001e220000000800 */
[----:B-----5:R1:W5:Y:S01]  /*3eb0*/  LDG.E.128.CONSTANT R12, desc[UR6][R2.64] ;  /* 0x00000006020c7981 */ /* 0x020362000c1e9d00 */
[----:B0-----:R-:W-:-:S05]  /*3ec0*/  IMAD.WIDE R4, R23, 0x4, R2 ;  /* 0x0000000417047825 */ /* 0x001fca00078e0202 */
[----:B------:R0:W5:Y:S01]  /*3ed0*/  LDG.E.128.CONSTANT R8, desc[UR6][R4.64] ;  /* 0x0000000604087981 */ /* 0x000162000c1e9d00 */
[----:B-1----:R-:W-:Y:S01]  /*3ee0*/  IMAD.WIDE R2, R23, 0x4, R4 ;  /* 0x0000000417027825 */ /* 0x002fe200078e0204 */
[----:B------:R-:W-:Y:S06]  /*3ef0*/  @!P1 BRA `(.L_x_3309) ;  /* 0x0000001c005c9947 */ /* 0x000fec0003800000 */
[----:B0-----:R-:W2:Y:S01]  /*3f00*/  LDG.E.128.CONSTANT R4, desc[UR6][R2.64] ;  /* 0x0000000602047981 */ /* 0x001ea2000c1e9d00 */
[--C-:B-----5:R-:W-:Y:S01]  /*3f10*/  SHF.R.U32.HI R36, RZ, 0xf, R12.reuse ;  /* 0x0000000fff247819 */ /* 0x120fe2000001160c */
[----:B------:R-:W-:Y:S01]  /*3f20*/  HFMA2.MMA R42, -RZ, RZ, 0, 0.015625 ;  /* 0x00002400ff2a7435 */ /* 0x000fe200000001ff */
        /* <DEDUP_REMOVED lines=30> */
[----:B------:R-:W-:Y:S02]  /*4110*/  PRMT R10, R18, 0x9910, RZ ;  /* 0x00009910120a7816 */ /* 0x000fe400000000ff */
[----:B------:R-:W-:Y:S02]  /*4120*/  LOP3.LUT R40, R40, 0x10001, RZ, 0xc0, !PT ;  /* 0x0001000128287812 */ /* 0x000fe400078ec0ff */
[----:B------:R-:W-:Y:S02]  /*4130*/  SHF.R.U32.HI R52, RZ, 0xe, R11 ;  /* 0x0000000eff347819 */ /* 0x000fe4000001160b */
[----:B------:R-:W-:Y:S02]  /*4140*/  LOP3.LUT R51, R51, 0x10001, RZ, 0xc0, !PT ;  /* 0x0001000133337812 */ /* 0x000fe400078ec0ff */
[----:B------:R-:W-:-:S02]  /*4150*/  LOP3.LUT R45, R40, 0x20002, R45, 0xf8, !PT ;  /* 0x00020002282d7812 */ /* 0x000fc400078ef82d */
[----:B------:R-:W-:Y:S02]  /*4160*/  ISETP.NE.AND P2, PT, R10, RZ, PT ;  /* 0x000000ff0a00720c */ /* 0x000fe40003f45270 */
[----:B------:R-:W-:Y:S02]  /*4170*/  LOP3.LUT R47, R47, 0x10001, RZ, 0xc0, !PT ;  /* 0x000100012f2f7812 */ /* 0x000fe400078ec0ff */
[----:B------:R-:W-:Y:S02]  /*4180*/  LOP3.LUT R54, R51, 0x20002, R52, 0xf8, !PT ;  /* 0x0002000233367812 */ /* 0x000fe400078ef834 */
[C---:B------:R-:W-:Y:S02]  /*4190*/  LOP3.LUT R53, R11.reuse, 0x380038, RZ, 0xc0, !PT ;  /* 0x003800380b357812 */ /* 0x040fe400078ec0ff */
[----:B------:R-:W-:Y:S02]  /*41a0*/  SHF.R.U32.HI R58, RZ, 0x6, R11 ;  /* 0x00000006ff3a7819 */ /* 0x000fe4000001160b */
[----:B------:R-:W-:-:S02]  /*41b0*/  LOP3.LUT R67, R11, 0x70007, RZ, 0xc0, !PT ;  /* 0x000700070b437812 */ /* 0x000fc400078ec0ff */
[----:B------:R-:W-:Y:S02]  /*41c0*/  LOP3.LUT R50, R47, 0x20002, R50, 0xf8, !PT ;  /* 0x000200022f327812 */ /* 0x000fe400078ef832 */
[----:B------:R-:W-:Y:S02]  /*41d0*/  LOP3.LUT R81, R38, 0x64006400, RZ, 0xfc, !PT ;  /* 0x6400640026517812 */ /* 0x000fe400078efcff */
        /* <DEDUP_REMOVED lines=27> */
[----:B------:R-:W-:Y:S01]  /*4390*/  LOP3.LUT R95, R72, 0x64006400, RZ, 0xfc, !PT ;  /* 0x64006400485f7812 */ /* 0x000fe200078efcff */
[----:B------:R-:W-:Y:S01]  /*43a0*/  HADD2 R94, R94, -1028, -1028 ;  /* 0xe404e4045e5e7430 */ /* 0x000fe20000000000 */
        /* <DEDUP_REMOVED lines=20> */
[----:B------:R-:W-:Y:S02]  /*44f0*/  LOP3.LUT R7, R45, 0x40004, R4, 0xf8, !PT ;  /* 0x000400042d077812 */ /* 0x000fe400078ef804 */
[----:B------:R-:W-:Y:S02]  /*4500*/  LOP3.LUT R47, R5, 0x380038, RZ, 0xc0, !PT ;  /* 0x00380038052f7812 */ /* 0x000fe400078ec0ff */
[----:B------:R-:W-:-:S02]  /*4510*/  SHF.R.U32.HI R11, RZ, 0x6, R5 ;  /* 0x00000006ff0b7819 */ /* 0x000fc40000011605 */
[----:B------:R-:W-:Y:S02]  /*4520*/  LOP3.LUT R66, R5, 0x70007, RZ, 0xc0, !PT ;  /* 0x0007000705427812 */ /* 0x000fe400078ec0ff */
[----:B------:R-:W-:Y:S02]  /*4530*/  LOP3.LUT R4, R54, 0x40004, R51, 0xf8, !PT ;  /* 0x0004000436047812 */ /* 0x000fe400078ef833 */
[--C-:B------:R-:W-:Y:S02]  /*4540*/  SHF.R.U32.HI R5, RZ, 0xd, R6.reuse ;  /* 0x0000000dff057819 */ /* 0x100fe40000011606 */
[C---:B------:R-:W-:Y:S02]  /*4550*/  LOP3.LUT R52, R6.reuse, 0x380038, RZ, 0xc0, !PT ;  /* 0x0038003806347812 */ /* 0x040fe400078ec0ff */
[----:B------:R-:W-:Y:S02]  /*4560*/  SHF.R.U32.HI R60, RZ, 0x6, R6 ;  /* 0x00000006ff3c7819 */ /* 0x000fe40000011606 */
[----:B------:R-:W-:-:S02]  /*4570*/  LOP3.LUT R68, R6, 0x70007, RZ, 0xc0, !PT ;  /* 0x0007000706447812 */ /* 0x000fc400078ec0ff */
[----:B------:R-:W-:Y:S02]  /*4580*/  LOP3.LUT R51, R14, 0x380038, RZ, 0xc0, !PT ;  /* 0x003800380e337812 */ /* 0x000fe400078ec0ff */
[----:B------:R-:W-:Y:S02]  /*4590*/  LOP3.LUT R6, R42, 0x40004, R39, 0xf8, !PT ;  /* 0x000400042a067812 */ /* 0x000fe400078ef827 */
        /* <DEDUP_REMOVED lines=204> */
.L_x_3310:
        /* <DEDUP_REMOVED lines=82> */
.L_x_3311:
        /* <DEDUP_REMOVED lines=79> */
.L_x_3309:
[----:B------:R-:W-:Y:S01]  /*5c70*/  IADD3 R21, R21, 0x20, RZ ;  /* 0x0000002015157810 */ /* 0x000fe20007ffe0ff */
[----:B------:R-:W-:Y:S01]  /*5c80*/  UIADD3 UR4, UR4, 0x40, URZ ;  /* 0x0000004004047890 */ /* 0x000fe2000fffe03f */
[----:B------:R-:W-:Y:S02]  /*5c90*/  IMAD.WIDE R2, R23, 0x4, R2 ;  /* 0x0000000417027825 */ /* 0x000fe400078e0202 */
[C---:B------:R-:W-:Y:S02]  /*5ca0*/  ISETP.GE.AND P2, PT, R21.reuse, UR5, PT ;  /* 0x0000000515007c0c */ /* 0x040fe4000bf46270 */
[----:B------:R-:W-:-:S13]  /*5cb0*/  ISETP.LT.AND P3, PT, R21, R22, PT ;  /* 0x000000161500720c */ /* 0x000fda0003f61270 */
[----:B------:R-:W-:Y:S05]  /*5cc0*/  @!P2 BRA P3, `(.L_x_3312) ;  /* 0xffffffe00074a947 */ /* 0x000fea000183ffff */
.L_x_3308:
        /* <DEDUP_REMOVED lines=14> */
.L_x_3317:
[----:B------:R-:W-:Y:S05]  /*5db0*/  @!P1 BRA `(.L_x_3314) ;  /* 0x0000000c00dc9947 */ /* 0x000fea0003800000 */
[----:B0-----:R-:W2:Y:S01]  /*5dc0*/  LDG.E.128.CONSTANT R4, desc[UR6][R2.64] ;  /* 0x0000000602047981 */ /* 0x001ea2000c1e9d00 */
        /* <DEDUP_REMOVED lines=152> */
.L_x_3315:
        /* <DEDUP_REMOVED lines=48> */
.L_x_3316:
        /* <DEDUP_REMOVED lines=46> */
.L_x_3314:
[----:B------:R-:W-:Y:S01]  /*6d30*/  IADD3 R21, R21, 0x10, RZ ;  /* 0x0000001015157810 */ /* 0x000fe20007ffe0ff */
[----:B------:R-:W-:Y:S01]  /*6d40*/  UIADD3 UR4, UR4, 0x20, URZ ;  /* 0x0000002004047890 */ /* 0x000fe2000fffe03f */
[----:B------:R-:W-:Y:S02]  /*6d50*/  IADD3 R2, P3, R2, R13, RZ ;  /* 0x0000000d02027210 */ /* 0x000fe40007f7e0ff */
[C---:B------:R-:W-:Y:S02]  /*6d60*/  ISETP.GE.AND P2, PT, R21.reuse, UR5, PT ;  /* 0x0000000515007c0c */ /* 0x040fe4000bf46270 */
[----:B------:R-:W-:Y:S02]  /*6d70*/  ISETP.LT.AND P4, PT, R21, R22, PT ;  /* 0x000000161500720c */ /* 0x000fe40003f81270 */
[----:B------:R-:W-:-:S11]  /*6d80*/  IADD3.X R3, R3, R0, RZ, P3, !PT ;  /* 0x0000000003037210 */ /* 0x000fd60001ffe4ff */
[----:B------:R-:W-:Y:S05]  /*6d90*/  @!P2 BRA P4, `(.L_x_3317) ;  /* 0xfffffff00004a947 */ /* 0x000fea000203ffff */
.L_x_3313:
[----:B------:R-:W-:Y:S05]  /*6da0*/  @!P1 EXIT ;  /* 0x000000000000994d */ /* 0x000fea0003800000 */
[----:B------:R-:W1:Y:S01]  /*6db0*/  S2R R0, SR_CTAID.X ;  /* 0x0000000000007919 */ /* 0x000e620000002500 */
[----:B------:R-:W2:Y:S01]  /*6dc0*/  S2UR UR4, SR_CTAID.Y ;  /* 0x00000000000479c3 */ /* 0x000ea20000002600 */
[----:B-----5:R-:W-:Y:S01]  /*6dd0*/  HMUL2 R13, R32, R18.H0_H0 ;  /* 0x20000012200d7232 */ /* 0x020fe20000000000 */
[----:B------:R-:W1:Y:S06]  /*6de0*/  S2R R3, SR_TID.X ;  /* 0x0000000000037919 */ /* 0x000e6c0000002100 */
[----:B------:R-:W3:Y:S08]  /*6df0*/  LDC R8, c[0x0][0x23c] ;  /* 0x00008f00ff087b82 */ /* 0x000ef00000000800 */
[----:B------:R-:W4:Y:S01]  /*6e00*/  LDC.64 R6, c[0x0][0x230] ;  /* 0x00008c00ff067b82 */ /* 0x000f220000000a00 */
[----:B--2---:R-:W-:Y:S01]  /*6e10*/  UIMAD UR4, UR4, 0x3, URZ ;  /* 0x00000003040478a4 */ /* 0x004fe2000f8e023f */
[----:B-1----:R-:W-:-:S05]  /*6e20*/  LEA R0, R0, R3, 0x5 ;  /* 0x0000000300007211 */ /* 0x002fca00078e28ff */
[----:B------:R-:W-:-:S04]  /*6e30*/  IMAD.SHL.U32 R0, R0, 0x4, RZ ;  /* 0x0000000400007824 */ /* 0x000fc800078e00ff */
[----:B---3--:R-:W-:-:S04]  /*6e40*/  IMAD R9, R8, UR4, R0 ;  /* 0x0000000408097c24 */ /* 0x008fc8000f8e0200 */
[----:B----4-:R-:W-:-:S05]  /*6e50*/  IMAD.WIDE R2, R9, 0x2, R6 ;  /* 0x0000000209027825 */ /* 0x010fca00078e0206 */
[----:B------:R1:W-:Y:S01]  /*6e60*/  ATOM.E.ADD.F16x2.RN.STRONG.GPU P0, RZ, desc[UR6][R2.64], R13 ;  /* 0x0000000d02ff79a2 */ /* 0x0003e2000810e1c6 */
[----:B------:R-:W-:Y:S01]  /*6e70*/  BSSY B0, `(.L_x_3318) ;  /* 0x0000010000007945 */ /* 0x000fe20003800000 */
[----:B------:R-:W-:-:S03]  /*6e80*/  HMUL2 R33, R33, R18.H0_H0 ;  /* 0x2000001221217232 */ /* 0x000fc60000000000 */
[----:B-1----:R-:W-:Y:S05]  /*6e90*/  @P0 BRA `(.L_x_3319) ;  /* 0x0000000000340947 */ /* 0x002fea0003800000 */
[----:B------:R-:W1:Y:S02]  /*6ea0*/  QSPC.E.S P0, RZ, [R2] ;  /* 0x0000000002ff73aa */ /* 0x000e640000000500 */
[----:B-1----:R-:W-:Y:S05]  /*6eb0*/  @!P0 BRA `(.L_x_3320) ;  /* 0x0000000000208947 */ /* 0x002fea0003800000 */
[----:B0-----:R-:W-:-:S04]  /*6ec0*/  MOV R4, R2 ;  /* 0x0000000200047202 */ /* 0x001fc80000000f00 */
[----:B------:R-:W-:-:S07]  /*6ed0*/  MOV R4, R4 ;  /* 0x0000000400047202 */ /* 0x000fce0000000f00 */
.L_x_3321:
[----:B------:R-:W0:Y:S02]  /*6ee0*/  LDS R10, [R4] ;  /* 0x00000000040a7984 */ /* 0x000e240000000800 */
[----:B0-----:R-:W-:-:S06]  /*6ef0*/  HADD2 R11, R10, R13 ;  /* 0x0000000d0a0b7230 */ /* 0x001fcc0000000000 */
[----:B------:R-:W0:Y:S02]  /*6f00*/  ATOMS.CAST.SPIN R11, [R4], R10, R11 ;  /* 0x0000000a040b738d */ /* 0x000e24000180000b */
[----:B0-----:R-:W-:-:S13]  /*6f10*/  ISETP.EQ.U32.AND P0, PT, R11, 0x1, PT ;  /* 0x000000010b00780c */ /* 0x001fda0003f02070 */
[----:B------:R-:W-:Y:S05]  /*6f20*/  @!P0 BRA `(.L_x_3321) ;  /* 0xfffffffc00ec8947 */ /* 0x000fea000383ffff */
[----:B------:R-:W-:Y:S05]  /*6f30*/  BRA `(.L_x_3319) ;  /* 0x00000000000c7947 */ /* 0x000fea0003800000 */
.L_x_3320:
[----:B------:R-:W0:Y:S02]  /*6f40*/  LD.E R0, desc[UR6][R2.64] ;  /* 0x0000000602007980 */ /* 0x000e24000c101900 */
[----:B0-----:R-:W-:-:S05]  /*6f50*/  IADD3 R5, R13, R0, RZ ;  /* 0x000000000d057210 */ /* 0x001fca0007ffe0ff */
[----:B------:R1:W-:Y:S02]  /*6f60*/  ST.E desc[UR6][R2.64], R5 ;  /* 0x0000000502007985 */ /* 0x0003e4000c101906 */
.L_x_3319:
[----:B------:R-:W-:Y:S05]  /*6f70*/  BSYNC B0 ;  /* 0x0000000000007941 */ /* 0x000fea0003800000 */
.L_x_3318:
[----:B------:R2:W-:Y:S01]  /*6f80*/  ATOM.E.ADD.F16x2.RN.STRONG.GPU P0, RZ, desc[UR6][R2.64+0x4], R33 ;  /* 0x0000042102ff79a2 */ /* 0x0005e2000810e1c6 */
[----:B------:R-:W-:Y:S04]  /*6f90*/  BSSY B0, `(.L_x_3322) ;  /* 0x000000e000007945 */ /* 0x000fe80003800000 */
[----:B--2---:R-:W-:Y:S05]  /*6fa0*/  @P0 BRA `(.L_x_3323) ;  /* 0x0000000000300947 */ /* 0x004fea0003800000 */
[----:B------:R-:W2:Y:S02]  /*6fb0*/  QSPC.E.S P0, RZ, [R2+0x4] ;  /* 0x0000040002ff73aa */ /* 0x000ea40000000500 */
[----:B--2---:R-:W-:Y:S05]  /*6fc0*/  @!P0 BRA `(.L_x_3324) ;  /* 0x00000000001c8947 */ /* 0x004fea0003800000 */
[----:B-1----:R-:W-:-:S07]  /*6fd0*/  MOV R2, R2 ;  /* 0x0000000200027202 */ /* 0x002fce0000000f00 */
.L_x_3325:
[----:B0-----:R-:W0:Y:S02]  /*6fe0*/  LDS R4, [R2+0x4] ;  /* 0x0000040002047984 */ /* 0x001e240000000800 */
[----:B0-----:R-:W-:-:S10]  /*6ff0*/  HFMA2.MMA R5, R4, 1, 1, R33 ;  /* 0x3c003c0004057835 */ /* 0x001fd40000000021 */
[----:B------:R-:W0:Y:S02]  /*7000*/  ATOMS.CAST.SPIN R5, [R2+0x4], R4, R5 ;  /* 0x000004040205738d */ /* 0x000e240001800005 */
[----:B0-----:R-:W-:-:S13]  /*7010*/  ISETP.EQ.U32.AND P0, PT, R5, 0x1, PT ;  /* 0x000000010500780c */ /* 0x001fda0003f02070 */
[----:B------:R-:W-:Y:S05]  /*7020*/  @!P0 BRA `(.L_x_3325) ;  /* 0xfffffffc00ec8947 */ /* 0x000fea000383ffff */
[----:B------:R-:W-:Y:S05]  /*7030*/  BRA `(.L_x_3323) ;  /* 0x00000000000c7947 */ /* 0x000fea0003800000 */
.L_x_3324:
[----:B------:R-:W0:Y:S02]  /*7040*/  LD.E R0, desc[UR6][R2.64+0x4] ;  /* 0x0000040602007980 */ /* 0x000e24000c101900 */
[----:B01----:R-:W-:-:S05]  /*7050*/  IADD3 R5, R33, R0, RZ ;  /* 0x0000000021057210 */ /* 0x003fca0007ffe0ff */
[----:B------:R2:W-:Y:S02]  /*7060*/  ST.E desc[UR6][R2.64+0x4], R5 ;  /* 0x0000040502007985 */ /* 0x0005e4000c101906 */
.L_x_3323:
[----:B------:R-:W-:Y:S05]  /*7070*/  BSYNC B0 ;  /* 0x0000000000007941 */ /* 0x000fea0003800000 */
.L_x_3322:
[----:B------:R-:W-:-:S13]  /*7080*/  ISETP.GE.AND P0, PT, R20, 0x2, PT ;  /* 0x000000021400780c */ /* 0x000fda0003f06270 */
[----:B------:R-:W-:Y:S05]  /*7090*/  @!P0 EXIT ;  /* 0x000000000000894d */ /* 0x000fea0003800000 */
[----:B------:R-:W-:Y:S01]  /*70a0*/  IADD3 R9, R9, R8, RZ ;  /* 0x0000000809097210 */ /* 0x000fe20007ffe0ff */
[----:B------:R-:W-:-:S04]  /*70b0*/  HMUL2 R13, R28, R19.H0_H0 ;  /* 0x200000131c0d7232 */ /* 0x000fc80000000000 */
[----:B-12---:R-:W-:-:S05]  /*70c0*/  IMAD.WIDE R2, R9, 0x2, R6 ;  /* 0x0000000209027825 */ /* 0x006fca00078e0206 */
        /* <DEDUP_REMOVED lines=8> */
.L_x_3329:
[----:B------:R-:W0:Y:S02]  /*7150*/  LDS R10, [R4] ;  /* 0x00000000040a7984 */ /* 0x000e240000000800 */
[----:B0-----:R-:W-:-:S06]  /*7160*/  HADD2 R11, R10, R13 ;  /* 0x0000000d0a0b7230 */ /* 0x001fcc0000000000 */
[----:B------:R-:W0:Y:S02]  /*7170*/  ATOMS.CAST.SPIN R11, [R4], R10, R11 ;  /* 0x0000000a040b738d */ /* 0x000e24000180000b */
[----:B0-----:R-:W-:-:S13]  /*7180*/  ISETP.EQ.U32.AND P0, PT, R11, 0x1, PT ;  /* 0x000000010b00780c */ /* 0x001fda0003f02070 */
[----:B------:R-:W-:Y:S05]  /*7190*/  @!P0 BRA `(.L_x_3329) ;  /* 0xfffffffc00ec8947 */ /* 0x000fea000383ffff */
[----:B------:R-:W-:Y:S05]  /*71a0*/  BRA `(.L_x_3327) ;  /* 0x00000000000c7947 */ /* 0x000fea0003800000 */
.L_x_3328:
[----:B------:R-:W0:Y:S02]  /*71b0*/  LD.E R0, desc[UR6][R2.64] ;  /* 0x0000000602007980 */ /* 0x000e24000c101900 */
[----:B0-----:R-:W-:-:S05]  /*71c0*/  IADD3 R5, R13, R0, RZ ;  /* 0x000000000d057210 */ /* 0x001fca0007ffe0ff */
[----:B------:R1:W-:Y:S02]  /*71d0*/  ST.E desc[UR6][R2.64], R5 ;  /* 0x0000000502007985 */ /* 0x0003e4000c101906 */
.L_x_3327:
[----:B------:R-:W-:Y:S05]  /*71e0*/  BSYNC B0 ;  /* 0x0000000000007941 */ /* 0x000fea0003800000 */
.L_x_3326:
[----:B------:R2:W-:Y:S01]  /*71f0*/  ATOM.E.ADD.F16x2.RN.STRONG.GPU P0, RZ, desc[UR6][R2.64+0x4], R19 ;  /* 0x0000041302ff79a2 */ /* 0x0005e2000810e1c6 */
[----:B------:R-:W-:Y:S04]  /*7200*/  BSSY B0, `(.L_x_3330) ;  /* 0x000000e000007945 */ /* 0x000fe80003800000 */
[----:B--2---:R-:W-:Y:S05]  /*7210*/  @P0 BRA `(.L_x_3331) ;  /* 0x0000000000300947 */ /* 0x004fea0003800000 */
[----:B------:R-:W2:Y:S02]  /*7220*/  QSPC.E.S P0, RZ, [R2+0x4] ;  /* 0x0000040002ff73aa */ /* 0x000ea40000000500 */
[----:B--2---:R-:W-:Y:S05]  /*7230*/  @!P0 BRA `(.L_x_3332) ;  /* 0x00000000001c8947 */ /* 0x004fea0003800000 */
[----:B-1----:R-:W-:-:S07]  /*7240*/  MOV R2, R2 ;  /* 0x0000000200027202 */ /* 0x002fce0000000f00 */
.L_x_3333:
[----:B0-----:R-:W0:Y:S02]  /*7250*/  LDS R4, [R2+0x4] ;  /* 0x0000040002047984 */ /* 0x001e240000000800 */
[----:B0-----:R-:W-:-:S10]  /*7260*/  HFMA2.MMA R5, R4, 1, 1, R19 ;  /* 0x3c003c0004057835 */ /* 0x001fd40000000013 */
[----:B------:R-:W0:Y:S02]  /*7270*/  ATOMS.CAST.SPIN R5, [R2+0x4], R4, R5 ;  /* 0x000004040205738d */ /* 0x000e240001800005 */
[----:B0-----:R-:W-:-:S13]  /*7280*/  ISETP.EQ.U32.AND P0, PT, R5, 0x1, PT ;  /* 0x000000010500780c */ /* 0x001fda0003f02070 */
[----:B------:R-:W-:Y:S05]  /*7290*/  @!P0 BRA `(.L_x_3333) ;  /* 0xfffffffc00ec8947 */ /* 0x000fea000383ffff */
[----:B------:R-:W-:Y:S05]  /*72a0*/  BRA `(.L_x_3331) ;  /* 0x00000000000c7947 */ /* 0x000fea0003800000 */
.L_x_3332:
[----:B------:R-:W0:Y:S02]  /*72b0*/  LD.E R0, desc[UR6][R2.64+0x4] ;  /* 0x0000040602007980 */ /* 0x000e24000c101900 */
[----:B01----:R-:W-:-:S05]  /*72c0*/  IADD3 R5, R19, R0, RZ ;  /* 0x0000000013057210 */ /* 0x003fca0007ffe0ff */
[----:B------:R2:W-:Y:S02]  /*72d0*/  ST.E desc[UR6][R2.64+0x4], R5 ;  /* 0x0000040502007985 */ /* 0x0005e4000c101906 */
.L_x_3331:
[----:B------:R-:W-:Y:S05]  /*72e0*/  BSYNC B0 ;  /* 0x0000000000007941 */ /* 0x000fea0003800000 */
.L_x_3330:
[----:B------:R-:W-:-:S13]  /*72f0*/  ISETP.NE.AND P0, PT, R20, 0x2, PT ;  /* 0x000000021400780c */ /* 0x000fda0003f05270 */
[----:B------:R-:W-:Y:S05]  /*7300*/  @!P0 EXIT ;  /* 0x000000000000894d */ /* 0x000fea0003800000 */
[----:B-12---:R-:W-:Y:S01]  /*7310*/  IADD3 R3, R9, R8, RZ ;  /* 0x0000000809037210 */ /* 0x006fe20007ffe0ff */
        /* <DEDUP_REMOVED lines=10> */
.L_x_3337:
[----:B------:R-:W0:Y:S02]  /*73c0*/  LDS R6, [R4] ;  /* 0x0000000004067984 */ /* 0x000e240000000800 */
[----:B0-----:R-:W-:-:S06]  /*73d0*/  HADD2 R7, R6, R9 ;  /* 0x0000000906077230 */ /* 0x001fcc0000000000 */
[----:B------:R-:W0:Y:S02]  /*73e0*/  ATOMS.CAST.SPIN R7, [R4], R6, R7 ;  /* 0x000000060407738d */ /* 0x000e240001800007 */
[----:B0-----:R-:W-:-:S13]  /*73f0*/  ISETP.EQ.U32.AND P0, PT, R7, 0x1, PT ;  /* 0x000000010700780c */ /* 0x001fda0003f02070 */
[----:B------:R-:W-:Y:S05]  /*7400*/  @!P0 BRA `(.L_x_3337) ;  /* 0xfffffffc00ec8947 */ /* 0x000fea000383ffff */
[----:B------:R-:W-:Y:S05]  /*7410*/  BRA `(.L_x_3335) ;  /* 0x00000000000c7947 */ /* 0x000fea0003800000 */
.L_x_3336:
[----:B------:R-:W0:Y:S02]  /*7420*/  LD.E R0, desc[UR6][R2.64] ;  /* 0x0000000602007980 */ /* 0x000e24000c101900 */
[----:B0-----:R-:W-:-:S05]  /*7430*/  IADD3 R5, R9, R0, RZ ;  /* 0x0000000009057210 */ /* 0x001fca0007ffe0ff */
[----:B------:R1:W-:Y:S02]  /*7440*/  ST.E desc[UR6][R2.64], R5 ;  /* 0x0000000502007985 */ /* 0x0003e4000c101906 */
.L_x_3335:
[----:B------:R-:W-:Y:S05]  /*7450*/  BSYNC B0 ;  /* 0x0000000000007941 */ /* 0x000fea0003800000 */
.L_x_3334:
[----:B------:R2:W-:Y:S02]  /*7460*/  ATOM.E.ADD.F16x2.RN.STRONG.GPU P0, RZ, desc[UR6][R2.64+0x4], R17 ;  /* 0x0000041102ff79a2 */ /* 0x0005e4000810e1c6 */
[----:B--2---:R-:W-:Y:S05]  /*7470*/  @P0 EXIT ;  /* 0x000000000000094d */ /* 0x004fea0003800000 */
[----:B------:R-:W2:Y:S02]  /*7480*/  QSPC.E.S P0, RZ, [R2+0x4] ;  /* 0x0000040002ff73aa */ /* 0x000ea40000000500 */
[----:B--2---:R-:W-:Y:S05]  /*7490*/  @!P0 BRA `(.L_x_3338) ;  /* 0x00000000001c8947 */ /* 0x004fea0003800000 */
[----:B-1----:R-:W-:-:S07]  /*74a0*/  MOV R2, R2 ;  /* 0x0000000200027202 */ /* 0x002fce0000000f00 */
.L_x_3339:
[----:B0-----:R-:W0:Y:S02]  /*74b0*/  LDS R4, [R2+0x4] ;  /* 0x0000040002047984 */ /* 0x001e240000000800 */
[----:B0-----:R-:W-:-:S10]  /*74c0*/  HFMA2.MMA R5, R4, 1, 1, R17 ;  /* 0x3c003c0004057835 */ /* 0x001fd40000000011 */
[----:B------:R-:W0:Y:S02]  /*74d0*/  ATOMS.CAST.SPIN R5, [R2+0x4], R4, R5 ;  /* 0x000004040205738d */ /* 0x000e240001800005 */
[----:B0-----:R-:W-:-:S13]  /*74e0*/  ISETP.EQ.U32.AND P0, PT, R5, 0x1, PT ;  /* 0x000000010500780c */ /* 0x001fda0003f02070 */
[----:B------:R-:W-:Y:S05]  /*74f0*/  @!P0 BRA `(.L_x_3339) ;  /* 0xfffffffc00ec8947 */ /* 0x000fea000383ffff */
[----:B------:R-:W-:Y:S05]  /*7500*/  EXIT ;  /* 0x000000000000794d */ /* 0x000fea0003800000 */
.L_x_3338:
[----:B------:R-:W0:Y:S02]  /*7510*/  LD.E R0, desc[UR6][R2.64+0x4] ;  /* 0x0000040602007980 */ /* 0x000e24000c101900 */
[----:B01----:R-:W-:-:S05]  /*7520*/  IADD3 R5, R17, R0, RZ ;  /* 0x0000000011057210 */ /* 0x003fca0007ffe0ff */
[----:B------:R-:W-:Y:S01]  /*7530*/  ST.E desc[UR6][R2.64+0x4], R5 ;  /* 0x0000040502007985 */ /* 0x000fe2000c101906 */
[----:B------:R-:W-:Y:S05]  /*7540*/  EXIT ;  /* 0x000000000000794d */ /* 0x000fea0003800000 */
.L_x_3340:
        /* <DEDUP_REMOVED lines=11> */
.L_x_5226:


//--------------------- .text._Z23gemm_half_q_half_kernelILi3ELi128ELb1ELb1ELi32EEvPK6__halfPKjS4_S2_PS0_iiiiPKtS7_iiiiiibS2_i --------------------------
	.section	.text._Z23gemm_half_q_half_kernelILi3ELi128ELb1ELb1ELi32EEvPK6__halfPKjS4_S2_PS0_iiiiPKtS7_iiiiiibS2_i,"ax",@progbits
	.align	128
        .global         _Z23gemm_half_q_half_kernelILi3ELi128ELb1ELb1ELi32EEvPK6__halfPKjS4_S2_PS0_iiiiPKtS7_iiiiiibS2_i
        .type           _Z23gemm_half_q_half_kernelILi3ELi128ELb1ELb1ELi32EEvPK6__halfPKjS4_S2_PS0_iiiiPKtS7_iiiiiibS2_i,@function
        .size           _Z23gemm_half_q_half_kernelILi3ELi128ELb1ELb1ELi32EEvPK6__halfPKjS4_S2_PS0_iiiiPKtS7_iiiiiibS2_i,(.L_x_5227 - _Z23gemm_half_q_half_kernelILi3ELi128ELb1ELb1ELi32EEvPK6__halfPKjS4_S2_PS0_iiiiPKtS7_iiiiiibS2_i)
        .other          _Z23gemm_half_q_half_kernelILi3ELi128ELb1ELb1ELi32EEvPK6__halfPKjS4_S2_PS0_iiiiPKtS7_iiiiiibS2_i,@"STO_CUDA_ENTRY STV_DEFAULT"
_Z23gemm_half_q_half_kernelILi3ELi128ELb1ELb1ELi32EEvPK6__halfPKjS4_S2_PS0_iiiiPKtS7_iiiiiibS2_i:
.text._Z23gemm_half_q_half_kernelILi3ELi128ELb1ELb1ELi32EEvPK6__halfPKjS4_S2_PS0_iiiiPKtS7_iiiiiibS2_i:
        /* <DEDUP_REMOVED lines=38> */
.L_x_3341:
        /* <DEDUP_REMOVED lines=36> */
.L_x_3346:
        /* <DEDUP_REMOVED lines=16> */
.L_x_3345:
        /* <DEDUP_REMOVED lines=16> */
.L_x_3344:
        /* <DEDUP_REMOVED lines=17> */
.L_x_3348:
        /* <DEDUP_REMOVED lines=16> */
.L_x_3347:
[----:B------:R-:W-:-:S04]  /*08b0*/  IADD3 R10, R15, -R24, RZ ;  /* 0x800000180f0a7210 */ /* 0x000fc80007ffe0ff */
[----:B------:R-:W-:-:S13]  /*08c0*/  ISETP.GT.AND P2, PT, R10, 0x1, PT ;  /* 0x000000010a00780c */ /* 0x000fda0003f44270 */
[----:B------:R-:W-:Y:S01]  /*08d0*/  @P2 PLOP3.LUT P0, PT, PT, PT, PT, 0x8, 0x0 ;  /* 0x000000000000281c */ /* 0x000fe20003f0e170 */
[C---:B------:R-:W-:Y:S01]  /*08e0*/  @P2 IMAD.WIDE R10, R7.reuse, 0x2, R8 ;  /* 0x00000002070a2825 */ /* 0x040fe200078e0208 */
        /* <DEDUP_REMOVED lines=10> */
.L_x_3343:
[----:B------:R-:W-:Y:S05]  /*0990*/  BSYNC B0 ;  /* 0x0000000000007941 */ /* 0x000fea0003800000 */
.L_x_3342:
[----:B------:R-:W-:Y:S02]  /*09a0*/  ULDC UR5, c[0x0][0x23c] ;  /* 0x00008f0000057ab9 */ /* 0x000fe40000000800 */
[----:B------:R-:W-:-:S13]  /*09b0*/  ISETP.GE.AND P0, PT, R2, UR5, PT ;  /* 0x0000000502007c0c */ /* 0x000fda000bf06270 */
[----:B------:R-:W-:Y:S05]  /*09c0*/  @P0 EXIT ;  /* 0x000000000000094d */ /* 0x000fea0003800000 */
[----:B0-----:R-:W0:Y:S02]  /*09d0*/  LDC.U8 R7, c[0x0][0x270] ;  /* 0x00009c00ff077b82 */ /* 0x001e240000000000 */
[----:B0-----:R-:W-:-:S04]  /*09e0*/  PRMT R7, R7, 0x8880, RZ ;  /* 0x0000888007077816 */ /* 0x001fc800000000ff */
[----:B------:R-:W-:-:S04]  /*09f0*/  ISETP.NE.AND P0, PT, R7, RZ, PT ;  /* 0x000000ff0700720c */ /* 0x000fc80003f05270 */
[----:B------:R-:W-:-:S04]  /*0a00*/  ISETP.NE.OR P0, PT, R3, RZ, !P0 ;  /* 0x000000ff0300720c */ /* 0x000fc80004705670 */
[----:B------:R-:W-:-:S13]  /*0a10*/  ISETP.LT.OR P0, PT, R0, 0x1, P0 ;  /* 0x000000010000780c */ /* 0x000fda0000701670 */
[----:B------:R-:W-:Y:S05]  /*0a20*/  @P0 BRA `(.L_x_3349) ;  /* 0x00000000009c0947 */ /* 0x000fea0003800000 */
[----:B-1----:R-:W0:Y:S01]  /*0a30*/  LDC.64 R8, c[0x0][0x230] ;  /* 0x00008c00ff087b82 */ /* 0x002e220000000a00 */
[----:B------:R-:W-:Y:S01]  /*0a40*/  SHF.L.U32 R6, R6, 0x7, RZ ;  /* 0x0000000706067819 */ /* 0x000fe200000006ff */
[----:B------:R-:W-:Y:S01]  /*0a50*/  IMAD R7, R4, UR5, RZ ;  /* 0x0000000504077c24 */ /* 0x000fe2000f8e02ff */
        /* <DEDUP_REMOVED lines=9> */
.L_x_3351:
        /* <DEDUP_REMOVED lines=15> */
.L_x_3350:
        /* <DEDUP_REMOVED lines=12> */
.L_x_3349:
[----:B------:R-:W0:Y:S08]  /*0ca0*/  LDC R11, c[0x0][0x25c] ;  /* 0x00009700ff0b7b82 */ /* 0x000e300000000800 */
        /* <DEDUP_REMOVED lines=11> */
[C---:B0-----:R-:W-:Y:S02]  /*0d60*/  ISETP.GT.AND P4, PT, R16.reuse, R11, PT ;  /* 0x0000000b1000720c */ /* 0x041fe40003f84270 */
[----:B---3--:R-:W-:Y:S01]  /*0d70*/  ISETP.GT.AND P5, PT, R16, R19, PT ;  /* 0x000000131000720c */ /* 0x008fe20003fa4270 */
[----:B------:R-:W-:-:S12]  /*0d80*/  @P6 BRA `(.L_x_3352) ;  /* 0x0000000000d46947 */ /* 0x000fd80003800000 */
[----:B--2---:R-:W0:Y:S01]  /*0d90*/  LDC.64 R4, c[0x0][0x248] ;  /* 0x00009200ff047b82 */ /* 0x004e220000000a00 */
[----:B------:R-:W-:-:S07]  /*0da0*/  SHF.L.U32 R21, R3, 0x6, RZ ;  /* 0x0000000603157819 */ /* 0x000fce00000006ff */
[----:B------:R-:W2:Y:S08]  /*0db0*/  LDC.64 R6, c[0x0][0x220] ;  /* 0x00008800ff067b82 */ /* 0x000eb00000000a00 */
[----:B-1----:R-:W1:Y:S01]  /*0dc0*/  LDC.64 R8, c[0x0][0x228] ;  /* 0x00008a00ff087b82 */ /* 0x002e620000000a00 */
        /* <DEDUP_REMOVED lines=9> */
.L_x_3353:
[----:B-----5:R-:W-:-:S05]  /*0e60*/  IADD3 R23, R3, UR4, RZ ;  /* 0x0000000403177c10 */ /* 0x020fca000fffe0ff */
        /* <DEDUP_REMOVED lines=39> */
.L_x_3352:
[----:B------:R-:W-:Y:S01]  /*10e0*/  HFMA2.MMA R3, -RZ, RZ, 0, 0 ;  /* 0x00000000ff037435 */ /* 0x000fe200000001ff */
[----:B------:R-:W-:Y:S02]  /*10f0*/  LEA.HI R33, R33, R30, RZ, 0x5 ;  /* 0x0000001e21217211 */ /* 0x000fe400078f28ff */
[----:B--2---:R-:W-:Y:S01]  /*1100*/  MOV R4, RZ ;  /* 0x000000ff00047202 */ /* 0x004fe20000000f00 */
[----:B------:R-:W-:Y:S07]  /*1110*/  @!P0 BRA `(.L_x_3354) ;  /* 0x00000000001c8947 */ /* 0x000fee0003800000 */
[----:B------:R-:W0:Y:S02]  /*1120*/  LDC R5, c[0x0][0x25c] ;  /* 0x00009700ff057b82 */ /* 0x000e240000000800 */
[----:B0-----:R-:W-:-:S04]  /*1130*/  VIMNMX R4, R16, R5, PT ;  /* 0x0000000510047248 */ /* 0x001fc80003fe0100 */
[----:B------:R-:W-:-:S04]  /*1140*/  IADD3 R4, R4, -UR6, RZ ;  /* 0x8000000604047c10 */ /* 0x000fc8000fffe0ff */
[----:B------:R-:W-:-:S04]  /*1150*/  SHF.R.S32.HI R5, RZ, 0x1f, R4 ;  /* 0x0000001fff057819 */ /* 0x000fc80000011404 */
[----:B------:R-:W-:-:S04]  /*1160*/  LEA.HI R5, R5, R4, RZ, 0x5 ;  /* 0x0000000405057211 */ /* 0x000fc800078f28ff */
[----:B------:R-:W-:-:S05]  /*1170*/  SHF.R.S32.HI R5, RZ, 0x5, R5 ;  /* 0x00000005ff057819 */ /* 0x000fca0000011405 */
[----:B------:R-:W-:-:S07]  /*1180*/  IMAD R4, R5, 0x6, RZ ;  /* 0x0000000605047824 */ /* 0x000fce00078e02ff */
.L_x_3354:
        /* <DEDUP_REMOVED lines=8> */
.L_x_3355:
        /* <DEDUP_REMOVED lines=11> */
.L_x_3356:
        /* <DEDUP_REMOVED lines=8> */
.L_x_3357:
        /* <DEDUP_REMOVED lines=9> */
.L_x_3358:
        /* <DEDUP_REMOVED lines=9> */
[----:B-1----:R-:W-:Y:S02]  /*1460*/  PRMT R22, RZ, 0x5410, RZ ;  /* 0x00005410ff167816 */ /* 0x002fe400000000ff */
[----:B------:R-:W-:Y:S01]  /*1470*/  PRMT R27, RZ, 0x5410, RZ ;  /* 0x00005410ff1b7816 */ /* 0x000fe200000000ff */
[----:B------:R-:W-:Y:S06]  /*1480*/  @P0 BRA `(.L_x_3359) ;  /* 0x0000006000100947 */ /* 0x000fec0003800000 */
[----:B------:R-:W0:Y:S01]  /*1490*/  S2UR UR6, SR_CgaCtaId ;  /* 0x00000000000679c3 */ /* 0x000e220000008800 */
[----:B------:R-:W-:Y:S01]  /*14a0*/  IMAD R3, R3, UR5, RZ ;  /* 0x0000000503037c24 */ /* 0x000fe2000f8e02ff */
[----:B------:R-:W-:Y:S01]  /*14b0*/  USHF.R.S32.HI UR4, URZ, 0x1f, UR5 ;  /* 0x0000001f3f047899 */ /* 0x000fe20008011405 */
[----:B------:R-:W-:Y:S01]  /*14c0*/  PRMT R4, R12, 0x9910, RZ ;  /* 0x000099100c047816 */ /* 0x000fe200000000ff */
[----:B------:R-:W-:Y:S01]  /*14d0*/  ULDC.64 UR10, c[0x0][0x218] ;  /* 0x00008600000a7ab9 */ /* 0x000fe20000000a00 */
[----:B------:R-:W-:Y:S01]  /*14e0*/  SHF.R.S32.HI R6, RZ, 0x1f, R2 ;  /* 0x0000001fff067819 */ /* 0x000fe20000011402 */
[----:B------:R-:W-:Y:S01]  /*14f0*/  HADD2.F32 R23, -RZ, R23.H0_H0 ;  /* 0x20000017ff177230 */ /* 0x000fe20000004100 */
[--C-:B------:R-:W-:Y:S01]  /*1500*/  SHF.R.S32.HI R5, RZ, 0x1f, R3.reuse ;  /* 0x0000001fff057819 */ /* 0x100fe20000011403 */
[----:B------:R-:W-:Y:S01]  /*1510*/  HADD2.F32 R24, -RZ, R24.H0_H0 ;  /* 0x20000018ff187230 */ /* 0x000fe20000004100 */
[C---:B------:R-:W-:Y:S01]  /*1520*/  IADD3 R29, P2, P3, R2.reuse, UR5, R3 ;  /* 0x00000005021d7c10 */ /* 0x040fe2000fb5e003 */
[----:B------:R-:W-:Y:S01]  /*1530*/  HADD2.F32 R25, -RZ, R25.H0_H0 ;  /* 0x20000019ff197230 */ /* 0x000fe20000004100 */
[----:B------:R-:W-:Y:S01]  /*1540*/  IADD3 R2, P4, R2, R3, RZ ;  /* 0x0000000302027210 */ /* 0x000fe20007f9e0ff */
[----:B------:R-:W-:Y:S01]  /*1550*/  HADD2.F32 R26, -RZ, R26.H0_H0 ;  /* 0x2000001aff1a7230 */ /* 0x000fe20000004100 */
[----:B------:R-:W-:Y:S01]  /*1560*/  ISETP.NE.AND P0, PT, R4, RZ, PT ;  /* 0x000000ff0400720c */ /* 0x000fe20003f05270 */
[----:B------:R-:W-:Y:S01]  /*1570*/  ULDC UR5, c[0x0][0x23c] ;  /* 0x00008f0000057ab9 */ /* 0x000fe20000000800 */
[----:B------:R-:W-:Y:S01]  /*1580*/  IADD3.X R4, R6, UR4, R5, P2, P3 ;  /* 0x0000000406047c10 */ /* 0x000fe200097e6405 */
[----:B------:R-:W-:Y:S01]  /*1590*/  UMOV UR4, 0x400 ;  /* 0x0000040000047882 */ /* 0x000fe20000000000 */
[----:B------:R-:W-:-:S02]  /*15a0*/  LEA R28, P2, R29, UR10, 0x2 ;  /* 0x0000000a1d1c7c11 */ /* 0x000fc4000f8410ff */
[----:B------:R-:W-:Y:S02]  /*15b0*/  IADD3.X R5, R5, R6, RZ, P4, !PT ;  /* 0x0000000605057210 */ /* 0x000fe400027fe4ff */
[----:B------:R-:W-:Y:S02]  /*15c0*/  LEA R30, P3, R2, UR10, 0x2 ;  /* 0x0000000a021e7c11 */ /* 0x000fe4000f8610ff */
[----:B------:R-:W-:Y:S01]  /*15d0*/  ISETP.LT.OR P0, PT, R0, 0x3, !P0 ;  /* 0x000000030000780c */ /* 0x000fe20004701670 */
[----:B0-----:R-:W-:Y:S01]  /*15e0*/  ULEA UR4, UR6, UR4, 0x18 ;  /* 0x0000000406047291 */ /* 0x001fe2000f8ec03f */
[----:B------:R-:W-:Y:S02]  /*15f0*/  LEA.HI.X R29, R29, UR11, R4, 0x2, P2 ;  /* 0x0000000b1d1d7c11 */ /* 0x000fe400090f1404 */
[----:B------:R-:W-:Y:S01]  /*1600*/  LEA.HI.X R31, R2, UR11, R5, 0x2, P3 ;  /* 0x0000000b021f7c11 */ /* 0x000fe200098f1405 */
[----:B------:R-:W-:Y:S01]  /*1610*/  ULDC UR6, c[0x0][0x258] ;  /* 0x0000960000067ab9 */ /* 0x000fe20000000800 */
[----:B------:R-:W-:-:S07]  /*1620*/  PRMT R18, R18, 0x5410, RZ ;  /* 0x0000541012127816 */ /* 0x000fce00000000ff */
.L_x_3372:
[----:B------:R-:W-:Y:S05]  /*1630*/  @!P1 BRA `(.L_x_3360) ;  /* 0x0000001400d49947 */ /* 0x000fea0003800000 */
        /* <DEDUP_REMOVED lines=29> */
[----:B------:R-:W-:Y:S02]  /*1810*/  LEA.HI R41, R10, 0xffffff80, RZ, 0x8 ;  /* 0xffffff800a297811 */ /* 0x000fe400078f40ff */
[----:B------:R-:W-:Y:S02]  /*1820*/  LEA.HI R47, R4, 0xffffff80, RZ, 0x8 ;  /* 0xffffff80042f7811 */ /* 0x000fe400078f40ff */
[----:B------:R-:W-:Y:S01]  /*1830*/  LEA.HI R46, R5, 0xffffff80, RZ, 0x8 ;  /* 0xffffff80052e7811 */ /* 0x000fe200078f40ff */
[----:B------:R5:W0:Y:S01]  /*1840*/  I2F.F16 R49, R0 ;  /* 0x0000000000317306 */ /* 0x000a220000200c00 */
[----:B----4-:R-:W-:Y:S02]  /*1850*/  SHF.R.U32.HI R2, RZ, 0x8, R5 ;  /* 0x00000008ff027819 */ /* 0x010fe40000011605 */
[----:B------:R-:W-:Y:S02]  /*1860*/  LEA.HI R45, R6, 0xffffff80, RZ, 0x8 ;  /* 0xffffff80062d7811 */ /* 0x000fe400078f40ff */
        /* <DEDUP_REMOVED lines=10> */
[----:B------:R-:W-:Y:S02]  /*1910*/  SHF.R.U32.HI R0, RZ, 0x8, R8 ;  /* 0x00000008ff007819 */ /* 0x000fe40000011608 */
[----:B------:R-:W-:Y:S01]  /*1920*/  LOP3.LUT R3, R3, 0xff, RZ, 0xc0, !PT ;  /* 0x000000ff03037812 */ /* 0x000fe200078ec0ff */
[----:B------:R-:W4:Y:S01]  /*1930*/  I2F.F16 R47, R47 ;  /* 0x0000002f002f7306 */ /* 0x000f220000200c00 */
[----:B-----5:R-:W-:Y:S02]  /*1940*/  SHF.R.U32.HI R2, RZ, 0x8, R9 ;  /* 0x00000008ff027819 */ /* 0x020fe40000011609 */
[----:B------:R-:W-:Y:S02]  /*1950*/  LOP3.LUT R0, R0, 0xff, RZ, 0xc0, !PT ;  /* 0x000000ff00007812 */ /* 0x000fe400078ec0ff */
[----:B------:R-:W-:-:S02]  /*1960*/  LOP3.LUT R2, R2, 0xff, RZ, 0xc0, !PT ;  /* 0x000000ff02027812 */ /* 0x000fc400078ec0ff */
[----:B------:R-:W-:Y:S01]  /*1970*/  IADD3 R3, R3, -0x80, RZ ;  /* 0xffffff8003037810 */ /* 0x000fe20007ffe0ff */
[----:B------:R-:W0:Y:S01]  /*1980*/  I2F.F16 R46, R46 ;  /* 0x0000002e002e7306 */ /* 0x000e220000200c00 */
[----:B------:R-:W-:Y:S02]  /*1990*/  IADD3 R0, R0, -0x80, RZ ;  /* 0xffffff8000007810 */ /* 0x000fe40007ffe0ff */
[----:B------:R-:W-:Y:S02]  /*19a0*/  IADD3 R2, R2, -0x80, RZ ;  /* 0xffffff8002027810 */ /* 0x000fe40007ffe0ff */
[----:B------:R-:W-:Y:S02]  /*19b0*/  SHF.R.U32.HI R8, RZ, 0x10, R8 ;  /* 0x00000010ff087819 */ /* 0x000fe40000011608 */
[----:B------:R-:W-:Y:S01]  /*19c0*/  SHF.R.U32.HI R9, RZ, 0x10, R9 ;  /* 0x00000010ff097819 */ /* 0x000fe20000011609 */
[----:B------:R5:W0:Y:S01]  /*19d0*/  I2F.F16 R53, R3 ;  /* 0x0000000300357306 */ /* 0x000a220000200c00 */
[----:B------:R-:W-:-:S02]  /*19e0*/  SHF.R.U32.HI R4, RZ, 0x10, R4 ;  /* 0x00000010ff047819 */ /* 0x000fc40000011604 */
[----:B------:R-:W-:Y:S02]  /*19f0*/  SHF.R.U32.HI R5, RZ, 0x10, R5 ;  /* 0x00000010ff057819 */ /* 0x000fe40000011605 */
[----:B------:R-:W-:Y:S02]  /*1a00*/  SHF.R.U32.HI R6, RZ, 0x10, R6 ;  /* 0x00000010ff067819 */ /* 0x000fe40000011606 */
[----:B------:R-:W-:Y:S01]  /*1a10*/  SHF.R.U32.HI R7, RZ, 0x10, R7 ;  /* 0x00000010ff077819 */ /* 0x000fe20000011607 */
[----:B------:R1:W0:Y:S01]  /*1a20*/  I2F.F16 R56, R0 ;  /* 0x0000000000387306 */ /* 0x0002220000200c00 */
[--C-:B-----5:R-:W-:Y:S02]  /*1a30*/  SHF.R.U32.HI R3, RZ, 0x8, R10.reuse ;  /* 0x00000008ff037819 */ /* 0x120fe4000001160a */
[----:B------:R-:W-:Y:S02]  /*1a40*/  SHF.R.U32.HI R10, RZ, 0x10, R10 ;  /* 0x00000010ff0a7819 */ /* 0x000fe4000001160a */
[----:B------:R-:W-:-:S02]  /*1a50*/  LOP3.LUT R8, R8, 0xff, RZ, 0xc0, !PT ;  /* 0x000000ff08087812 */ /* 0x000fc400078ec0ff */
[----:B------:R-:W-:Y:S01]  /*1a60*/  LOP3.LUT R9, R9, 0xff, RZ, 0xc0, !PT ;  /* 0x000000ff09097812 */ /* 0x000fe200078ec0ff */
[----:B------:R5:W0:Y:S01]  /*1a70*/  I2F.F16 R57, R2 ;  /* 0x0000000200397306 */ /* 0x000a220000200c00 */
[--C-:B-1----:R-:W-:Y:S02]  /*1a80*/  SHF.R.U32.HI R0, RZ, 0x8, R11.reuse ;  /* 0x00000008ff007819 */ /* 0x102fe4000001160b */
[----:B------:R-:W-:Y:S02]  /*1a90*/  SHF.R.U32.HI R11, RZ, 0x10, R11 ;  /* 0x00000010ff0b7819 */ /* 0x000fe4000001160b */
[----:B------:R-:W-:Y:S02]  /*1aa0*/  LOP3.LUT R10, R10, 0xff, RZ, 0xc0, !PT ;  /* 0x000000ff0a0a7812 */ /* 0x000fe400078ec0ff */
[----:B------:R-:W-:Y:S01]  /*1ab0*/  LOP3.LUT R4, R4, 0xff, RZ, 0xc0, !PT ;  /* 0x000000ff04047812 */ /* 0x000fe200078ec0ff */
[----:B------:R-:W1:Y:S01]  /*1ac0*/  I2F.F16 R45, R45 ;  /* 0x0000002d002d7306 */ /* 0x000e620000200c00 */
[----:B-----5:R-:W-:-:S02]  /*1ad0*/  PRMT R2, R14, 0x9910, RZ ;  /* 0x000099100e027816 */ /* 0x020fc400000000ff */
[----:B------:R-:W-:Y:S02]  /*1ae0*/  LOP3.LUT R5, R5, 0xff, RZ, 0xc0, !PT ;  /* 0x000000ff05057812 */ /* 0x000fe400078ec0ff */
[----:B------:R-:W-:Y:S02]  /*1af0*/  ISETP.NE.AND P2, PT, R2, RZ, PT ;  /* 0x000000ff0200720c */ /* 0x000fe40003f45270 */
        /* <DEDUP_REMOVED lines=23> */
[----:B------:R0:W0:Y:S08]  /*1c70*/  I2F.F16 R50, R5 ;  /* 0x0000000500327306 */ /* 0x0000300000200c00 */
        /* <DEDUP_REMOVED lines=20> */
[C---:B------:R-:W-:Y:S01]  /*1dc0*/  FFMA.FTZ R60, R3.reuse, R60, RZ ;  /* 0x0000003c033c7223 */ /* 0x040fe200000100ff */
[C---:B------:R-:W-:Y:S01]  /*1dd0*/  FFMA.FTZ R63, R3.reuse, R2, RZ ;  /* 0x00000002033f7223 */ /* 0x040fe200000100ff */
[----:B------:R-:W-:Y:S01]  /*1de0*/  FFMA.FTZ R65, R3, R4, RZ ;  /* 0x0000000403417223 */ /* 0x000fe200000100ff */
[----:B------:R-:W-:Y:S01]  /*1df0*/  HADD2.F32 R0, -RZ, R49.H0_H0 ;  /* 0x20000031ff007230 */ /* 0x000fe20000004100 */
[----:B------:R-:W0:Y:S01]  /*1e00*/  LDS.64 R2, [UR4+0x8] ;  /* 0x00000804ff027984 */ /* 0x000e220008000a00 */
[----:B------:R-:W-:-:S02]  /*1e10*/  HADD2.F32 R4, -RZ, R51.H0_H0 ;  /* 0x20000033ff047230 */ /* 0x000fc40000004100 */
[C---:B------:R-:W-:Y:S01]  /*1e20*/  FFMA.FTZ R65, R5.reuse, R6, R65 ;  /* 0x0000000605417223 */ /* 0x040fe20000010041 */
[----:B------:R-:W-:Y:S02]  /*1e30*/  HADD2.F32 R6, -RZ, R50.H0_H0 ;  /* 0x20000032ff067230 */ /* 0x000fe40000004100 */
[----:B------:R-:W-:Y:S01]  /*1e40*/  FFMA.FTZ R0, R0, R5, R61 ;  /* 0x0000000500007223 */ /* 0x000fe2000001003d */
[----:B------:R-:W-:Y:S01]  /*1e50*/  FFMA.FTZ R61, R5, R4, R60 ;  /* 0x00000004053d7223 */ /* 0x000fe2000001003c */
[----:B------:R-:W-:Y:S02]  /*1e60*/  HADD2.F32 R4, -RZ, R53.H0_H0 ;  /* 0x20000035ff047230 */ /* 0x000fe40000004100 */
[----:B------:R-:W-:-:S03]  /*1e70*/  HADD2.F32 R60, -RZ, R52.H0_H0 ;  /* 0x20000034ff3c7230 */ /* 0x000fc60000004100 */
[----:B------:R-:W-:Y:S01]  /*1e80*/  FFMA.FTZ R63, R5, R4, R63 ;  /* 0x00000004053f7223 */ /* 0x000fe2000001003f */
[----:B------:R-:W-:Y:S02]  /*1e90*/  HADD2.F32 R5, -RZ, R48.H0_H0 ;  /* 0x20000030ff057230 */ /* 0x000fe40000004100 */
[--C-:B------:R-:W-:Y:S02]  /*1ea0*/  HADD2.F32 R4, -RZ, R7.reuse.H0_H0 ;  /* 0x20000007ff047230 */ /* 0x100fe40000004100 */
[----:B------:R-:W-:-:S03]  /*1eb0*/  HADD2.F32 R7, -RZ, R7.H1_H1 ;  /* 0x30000007ff077230 */ /* 0x000fc60000004100 */
[----:B------:R-:W-:Y:S01]  /*1ec0*/  FFMA.FTZ R0, R5, R4, R0 ;  /* 0x0000000405007223 */ /* 0x000fe20000010000 */
[C---:B------:R-:W-:Y:S01]  /*1ed0*/  FFMA.FTZ R6, R4.reuse, R6, R61 ;  /* 0x0000000604067223 */ /* 0x040fe2000001003d */
[C---:B------:R-:W-:Y:S01]  /*1ee0*/  FFMA.FTZ R63, R4.reuse, R60, R63 ;  /* 0x0000003c043f7223 */ /* 0x040fe2000001003f */
        /* <DEDUP_REMOVED lines=12> */
[----:B0-----:R-:W-:-:S05]  /*1fb0*/  HADD2.F32 R4, -RZ, R2.H0_H0 ;  /* 0x20000002ff047230 */ /* 0x001fca0000004100 */
[----:B------:R-:W-:Y:S01]  /*1fc0*/  FFMA.FTZ R7, R5, R4, R0 ;  /* 0x0000000405077223 */ /* 0x000fe20000010000 */
[----:B------:R-:W-:Y:S02]  /*1fd0*/  HADD2.F32 R0, -RZ, R34.H0_H0 ;  /* 0x20000022ff007230 */ /* 0x000fe40000004100 */
[C---:B------:R-:W-:Y:S01]  /*1fe0*/  FFMA.FTZ R60, R4.reuse, R60, R63 ;  /* 0x0000003c043c7223 */ /* 0x040fe2000001003f */
[----:B------:R-:W-:Y:S02]  /*1ff0*/  HADD2.F32 R5, -RZ, R2.H1_H1 ;  /* 0x30000002ff057230 */ /* 0x000fe40000004100 */
        /* <DEDUP_REMOVED lines=40> */
.L_x_3361:
[----:B------:R-:W-:Y:S05]  /*2280*/  @!P3 BRA `(.L_x_3360) ;  /* 0x0000000800c0b947 */ /* 0x000fea0003800000 */
[----:B0-----:R-:W-:-:S04]  /*2290*/  PRMT R0, R13, 0x9910, RZ ;  /* 0x000099100d007816 */ /* 0x001fc800000000ff */
[----:B------:R-:W-:-:S13]  /*22a0*/  ISETP.NE.AND P2, PT, R0, RZ, PT ;  /* 0x000000ff0000720c */ /* 0x000fda0003f45270 */
[----:B------:R-:W-:Y:S05]  /*22b0*/  @!P2 BRA `(.L_x_3362) ;  /* 0x000000040058a947 */ /* 0x000fea0003800000 */
[----:B------:R-:W0:Y:S01]  /*22c0*/  LDS.64 R2, [UR4+0x40] ;  /* 0x00004004ff027984 */ /* 0x000e220008000a00 */
        /* <DEDUP_REMOVED lines=11> */
[----:B------:R-:W0:Y:S01]  /*2380*/  LDS.64 R4, [UR4+0x48] ;  /* 0x00004804ff047984 */ /* 0x000e220008000a00 */
[----:B------:R-:W-:Y:S01]  /*2390*/  FFMA.FTZ R7, R6, R7, RZ ;  /* 0x0000000706077223 */ /* 0x000fe200000100ff */
[----:B------:R-:W-:Y:S02]  /*23a0*/  HADD2.F32 R0, -RZ, R49.H0_H0 ;  /* 0x20000031ff007230 */ /* 0x000fe40000004100 */
[----:B------:R-:W-:Y:S01]  /*23b0*/  FFMA.FTZ R60, R60, R2, R65 ;  /* 0x000000023c3c7223 */ /* 0x000fe20000010041 */
[----:B------:R-:W-:Y:S02]  /*23c0*/  HADD2.F32 R6, -RZ, R51.H0_H0 ;  /* 0x20000033ff067230 */ /* 0x000fe40000004100 */
[----:B------:R-:W-:-:S02]  /*23d0*/  HADD2.F32 R65, -RZ, R11.H0_H0 ;  /* 0x2000000bff417230 */ /* 0x000fc40000004100 */
[-C--:B------:R-:W-:Y:S01]  /*23e0*/  FFMA.FTZ R0, R0, R2.reuse, R61 ;  /* 0x0000000200007223 */ /* 0x080fe2000001003d */
[----:B------:R-:W-:Y:S02]  /*23f0*/  HADD2.F32 R61, -RZ, R48.H0_H0 ;  /* 0x20000030ff3d7230 */ /* 0x000fe40000004100 */
[-C--:B------:R-:W-:Y:S01]  /*2400*/  FFMA.FTZ R6, R6, R2.reuse, R63 ;  /* 0x0000000206067223 */ /* 0x080fe2000001003f */
[----:B------:R-:W-:Y:S01]  /*2410*/  FFMA.FTZ R2, R62, R2, R7 ;  /* 0x000000023e027223 */ /* 0x000fe20000010007 */
[--C-:B------:R-:W-:Y:S02]  /*2420*/  HADD2.F32 R7, -RZ, R3.reuse.H0_H0 ;  /* 0x20000003ff077230 */ /* 0x100fe40000004100 */
[----:B------:R-:W-:Y:S02]  /*2430*/  HADD2.F32 R63, -RZ, R50.H0_H0 ;  /* 0x20000032ff3f7230 */ /* 0x000fe40000004100 */
        /* <DEDUP_REMOVED lines=13> */
[----:B------:R-:W-:Y:S01]  /*2510*/  FFMA.FTZ R60, R63, R3, R60 ;  /* 0x000000033f3c7223 */ /* 0x000fe2000001003c */
[----:B------:R-:W-:-:S05]  /*2520*/  HADD2.F32 R63, -RZ, R44.H0_H0 ;  /* 0x2000002cff3f7230 */ /* 0x000fca0000004100 */
[----:B------:R-:W-:Y:S01]  /*2530*/  FFMA.FTZ R2, R63, R3, R2 ;  /* 0x000000033f027223 */ /* 0x000fe20000010002 */
[----:B------:R-:W-:Y:S02]  /*2540*/  HADD2.F32 R3, -RZ, R34.H0_H0 ;  /* 0x20000022ff037230 */ /* 0x000fe40000004100 */
[----:B0-----:R-:W-:Y:S02]  /*2550*/  HADD2.F32 R7, -RZ, R4.H0_H0 ;  /* 0x20000004ff077230 */ /* 0x001fe40000004100 */
[----:B------:R-:W-:-:S03]  /*2560*/  HADD2.F32 R63, -RZ, R32.H0_H0 ;  /* 0x20000020ff3f7230 */ /* 0x000fc60000004100 */
[-C--:B------:R-:W-:Y:S01]  /*2570*/  FFMA.FTZ R0, R61, R7.reuse, R0 ;  /* 0x000000073d007223 */ /* 0x080fe20000010000 */
[----:B------:R-:W-:Y:S02]  /*2580*/  HADD2.F32 R61, -RZ, R33.H0_H0 ;  /* 0x20000021ff3d7230 */ /* 0x000fe40000004100 */
[-C--:B------:R-:W-:Y:S01]  /*2590*/  FFMA.FTZ R6, R3, R7.reuse, R6 ;  /* 0x0000000703067223 */ /* 0x080fe20000010006 */
[-C--:B------:R-:W-:Y:S01]  /*25a0*/  FFMA.FTZ R2, R63, R7.reuse, R2 ;  /* 0x000000073f027223 */ /* 0x080fe20000010002 */
[----:B------:R-:W-:Y:S02]  /*25b0*/  HADD2.F32 R3, -RZ, R4.H1_H1 ;  /* 0x30000004ff037230 */ /* 0x000fe40000004100 */
[----:B------:R-:W-:Y:S01]  /*25c0*/  FFMA.FTZ R60, R61, R7, R60 ;  /* 0x000000073d3c7223 */ /* 0x000fe2000001003c */
[----:B------:R-:W-:Y:S02]  /*25d0*/  HADD2.F32 R7, -RZ, R56.H0_H0 ;  /* 0x20000038ff077230 */ /* 0x000fe40000004100 */
        /* <DEDUP_REMOVED lines=14> */
[----:B------:R-:W-:Y:S02]  /*26c0*/  HADD2.F32 R7, -RZ, R43.H0_H0 ;  /* 0x2000002bff077230 */ /* 0x000fe40000004100 */
[-C--:B------:R-:W-:Y:S01]  /*26d0*/  FFMA.FTZ R6, R6, R0.reuse, R63 ;  /* 0x0000000006067223 */ /* 0x080fe2000001003f */
[----:B------:R-:W-:Y:S01]  /*26e0*/  FFMA.FTZ R0, R60, R0, R3 ;  /* 0x000000003c007223 */ /* 0x000fe20000010003 */
[----:B------:R-:W-:-:S02]  /*26f0*/  HADD2.F32 R3, -RZ, R42.H0_H0 ;  /* 0x2000002aff037230 */ /* 0x000fc40000004100 */
[-C--:B------:R-:W-:Y:S01]  /*2700*/  FFMA.FTZ R4, R7, R5.reuse, R4 ;  /* 0x0000000507047223 */ /* 0x080fe20000010004 */
[----:B------:R-:W-:Y:S02]  /*2710*/  HADD2.F32 R7, -RZ, R41.H0_H0 ;  /* 0x20000029ff077230 */ /* 0x000fe40000004100 */
[----:B------:R-:W-:Y:S02]  /*2720*/  HADD2.F32 R61, -RZ, R40.H0_H0 ;  /* 0x20000028ff3d7230 */ /* 0x000fe40000004100 */
        /* <DEDUP_REMOVED lines=8> */
[----:B------:R-:W-:-:S02]  /*27b0*/  F2FP.F16.F32.PACK_AB R3, RZ, R3 ;  /* 0x00000003ff03723e */ /* 0x000fc400000000ff */
[----:B------:R-:W-:Y:S02]  /*27c0*/  F2FP.F16.F32.PACK_AB R6, RZ, R6 ;  /* 0x00000006ff06723e */ /* 0x000fe400000000ff */
[----:B------:R-:W-:Y:S02]  /*27d0*/  F2FP.F16.F32.PACK_AB R5, RZ, R5 ;  /* 0x00000005ff05723e */ /* 0x000fe400000000ff */
[----:B------:R-:W-:Y:S02]  /*27e0*/  PRMT R4, R4, 0x5410, R3 ;  /* 0x0000541004047816 */ /* 0x000fe40000000003 */
[----:B------:R-:W-:-:S04]  /*27f0*/  PRMT R6, R6, 0x5410, R5 ;  /* 0x0000541006067816 */ /* 0x000fc80000000005 */
[----:B------:R-:W-:Y:S01]  /*2800*/  HFMA2.MMA R21, R4, 1, 1, R21 ;  /* 0x3c003c0004157835 */ /* 0x000fe20000000015 */
[----:B------:R-:W-:-:S10]  /*2810*/  HADD2 R20, R6, R20 ;  /* 0x0000001406147230 */ /* 0x000fd40000000000 */
.L_x_3362:
        /* <DEDUP_REMOVED lines=41> */
[-C--:B------:R-:W-:Y:S01]  /*2ab0*/  FFMA.FTZ R6, R7, R3.reuse, R6 ;  /* 0x0000000307067223 */ /* 0x080fe20000010006 */
[--C-:B-1----:R-:W-:Y:S02]  /*2ac0*/  HADD2.F32 R7, -RZ, R4.reuse.H0_H0 ;  /* 0x20000004ff077230 */ /* 0x102fe40000004100 */
[-C--:B------:R-:W-:Y:S01]  /*2ad0*/  FFMA.FTZ R2, R47, R3.reuse, R2 ;  /* 0x000000032f027223 */ /* 0x080fe20000010002 */
[-C--:B------:R-:W-:Y:S01]  /*2ae0*/  FFMA.FTZ R36, R45, R3.reuse, R36 ;  /* 0x000000032d247223 */ /* 0x080fe20000010024 */
[----:B------:R-:W-:Y:S01]  /*2af0*/  FFMA.FTZ R38, R37, R3, R0 ;  /* 0x0000000325267223 */ /* 0x000fe20000010000 */
[----:B------:R-:W-:Y:S02]  /*2b00*/  HADD2.F32 R4, -RZ, R4.H1_H1 ;  /* 0x30000004ff047230 */ /* 0x000fe40000004100 */
        /* <DEDUP_REMOVED lines=40> */
.L_x_3360:
        /* <DEDUP_REMOVED lines=13> */
[----:B------:R-:W-:Y:S02]  /*2e60*/  IADD3 R3, R3, -0x80, RZ ;  /* 0xffffff8003037810 */ /* 0x000fe40007ffe0ff */
[----:B------:R-:W-:Y:S01]  /*2e70*/  IADD3 R36, R32, -0x80, RZ ;  /* 0xffffff8020247810 */ /* 0x000fe20007ffe0ff */
[----:B------:R4:W0:Y:S01]  /*2e80*/  I2F.F16 R38, R2 ;  /* 0x0000000200267306 */ /* 0x0008220000200c00 */
[----:B-1----:R-:W-:Y:S02]  /*2e90*/  SHF.R.U32.HI R0, RZ, 0x8, R4 ;  /* 0x00000008ff007819 */ /* 0x002fe40000011604 */
[----:B------:R-:W-:Y:S02]  /*2ea0*/  LEA.HI R43, R4, 0xffffff80, RZ, 0x8 ;  /* 0xffffff80042b7811 */ /* 0x000fe400078f40ff */
[----:B------:R-:W-:-:S02]  /*2eb0*/  LOP3.LUT R0, R0, 0xff, RZ, 0xc0, !PT ;  /* 0x000000ff00007812 */ /* 0x000fc400078ec0ff */
[----:B------:R-:W-:Y:S01]  /*2ec0*/  LEA.HI R42, R5, 0xffffff80, RZ, 0x8 ;  /* 0xffffff80052a7811 */ /* 0x000fe200078f40ff */
[----:B------:R1:W0:Y:S01]  /*2ed0*/  I2F.F16 R37, R3 ;  /* 0x0000000300257306 */ /* 0x0002220000200c00 */
[----:B------:R-:W-:Y:S02]  /*2ee0*/  IADD3 R0, R0, -0x80, RZ ;  /* 0xffffff8000007810 */ /* 0x000fe40007ffe0ff */
[----:B----4-:R-:W-:Y:S02]  /*2ef0*/  SHF.R.U32.HI R2, RZ, 0x8, R5 ;  /* 0x00000008ff027819 */ /* 0x010fe40000011605 */
[----:B------:R-:W-:Y:S02]  /*2f00*/  LEA.HI R41, R6, 0xffffff80, RZ, 0x8 ;  /* 0xffffff8006297811 */ /* 0x000fe400078f40ff */
[----:B------:R-:W-:Y:S01]  /*2f10*/  LOP3.LUT R2, R2, 0xff, RZ, 0xc0, !PT ;  /* 0x000000ff02027812 */ /* 0x000fe200078ec0ff */
[----:B------:R4:W0:Y:S01]  /*2f20*/  I2F.F16 R45, R0 ;  /* 0x00000000002d7306 */ /* 0x0008220000200c00 */
[----:B-1----:R-:W-:-:S02]  /*2f30*/  SHF.R.U32.HI R3, RZ, 0x8, R6 ;  /* 0x00000008ff037819 */ /* 0x002fc40000011606 */
[----:B------:R-:W-:Y:S02]  /*2f40*/  IADD3 R2, R2, -0x80, RZ ;  /* 0xffffff8002027810 */ /* 0x000fe40007ffe0ff */
[----:B------:R-:W-:Y:S02]  /*2f50*/  LOP3.LUT R3, R3, 0xff, RZ, 0xc0, !PT ;  /* 0x000000ff03037812 */ /* 0x000fe400078ec0ff */
[----:B------:R-:W-:Y:S01]  /*2f60*/  LEA.HI R40, R7, 0xffffff80, RZ, 0x8 ;  /* 0xffffff8007287811 */ /* 0x000fe200078f40ff */
[----:B------:R2:W1:Y:S01]  /*2f70*/  I2F.F16 R47, R2 ;  /* 0x00000002002f7306 */ /* 0x0004620000200c00 */
[----:B----4-:R-:W-:Y:S02]  /*2f80*/  SHF.R.U32.HI R0, RZ, 0x8, R7 ;  /* 0x00000008ff007819 */ /* 0x010fe40000011607 */
[----:B------:R-:W-:Y:S02]  /*2f90*/  IADD3 R3, R3, -0x80, RZ ;  /* 0xffffff8003037810 */ /* 0x000fe40007ffe0ff */
[----:B------:R-:W-:-:S02]  /*2fa0*/  LOP3.LUT R0, R0, 0xff, RZ, 0xc0, !PT ;  /* 0x000000ff00007812 */ /* 0x000fc400078ec0ff */
[----:B------:R-:W-:Y:S01]  /*2fb0*/  SHF.R.U32.HI R4, RZ, 0x10, R4 ;  /* 0x00000010ff047819 */ /* 0x000fe20000011604 */
[----:B------:R4:W0:Y:S01]  /*2fc0*/  I2F.F16 R49, R3 ;  /* 0x0000000300317306 */ /* 0x0008220000200c00 */
[----:B------:R-:W-:Y:S02]  /*2fd0*/  IADD3 R55, R0, -0x80, RZ ;  /* 0xffffff8000377810 */ /* 0x000fe40007ffe0ff */
[----:B------:R-:W-:Y:S02]  /*2fe0*/  SHF.R.U32.HI R5, RZ, 0x10, R5 ;  /* 0x00000010ff057819 */ /* 0x000fe40000011605 */
[----:B------:R-:W-:Y:S02]  /*2ff0*/  SHF.R.U32.HI R6, RZ, 0x10, R6 ;  /* 0x00000010ff067819 */ /* 0x000fe40000011606 */
[----:B------:R-:W-:Y:S01]  /*3000*/  SHF.R.U32.HI R7, RZ, 0x10, R7 ;  /* 0x00000010ff077819 */ /* 0x000fe20000011607 */
[----:B------:R-:W0:Y:S01]  /*3010*/  I2F.F16 R43, R43 ;  /* 0x0000002b002b7306 */ /* 0x000e220000200c00 */
[----:B------:R-:W-:-:S02]  /*3020*/  LOP3.LUT R4, R4, 0xff, RZ, 0xc0, !PT ;  /* 0x000000ff04047812 */ /* 0x000fc400078ec0ff */
[----:B------:R-:W-:Y:S02]  /*3030*/  LOP3.LUT R5, R5, 0xff, RZ, 0xc0, !PT ;  /* 0x000000ff05057812 */ /* 0x000fe400078ec0ff */
[----:B------:R-:W-:Y:S02]  /*3040*/  LOP3.LUT R6, R6, 0xff, RZ, 0xc0, !PT ;  /* 0x000000ff06067812 */ /* 0x000fe400078ec0ff */
[----:B------:R-:W-:Y:S01]  /*3050*/  LOP3.LUT R7, R7, 0xff, RZ, 0xc0, !PT ;  /* 0x000000ff07077812 */ /* 0x000fe200078ec0ff */
[----:B------:R-:W0:Y:S01]  /*3060*/  I2F.F16 R42, R42 ;  /* 0x0000002a002a7306 */ /* 0x000e220000200c00 */
[----:B------:R-:W-:Y:S02]  /*3070*/  IADD3 R4, R4, -0x80, RZ ;  /* 0xffffff8004047810 */ /* 0x000fe40007ffe0ff */
        /* <DEDUP_REMOVED lines=16> */
[----:B------:R-:W-:Y:S02]  /*3180*/  LOP3.LUT R2, R10, 0xff, RZ, 0xc0, !PT ;  /* 0x000000ff0a027812 */ /* 0x000fe400078ec0ff */
[----:B------:R2:W0:Y:S01]  /*3190*/  I2F.F16 R53, R0 ;  /* 0x0000000000357306 */ /* 0x0004220000200c00 */
[----:B----4-:R-:W-:Y:S02]  /*31a0*/  LOP3.LUT R3, R11, 0xff, RZ, 0xc0, !PT ;  /* 0x000000ff0b037812 */ /* 0x010fe400078ec0ff */
[----:B------:R-:W-:-:S02]  /*31b0*/  IADD3 R51, R2, -0x80, RZ ;  /* 0xffffff8002337810 */ /* 0x000fc40007ffe0ff */
[----:B------:R-:W-:Y:S02]  /*31c0*/  SHF.R.U32.HI R2, RZ, 0x8, R8 ;  /* 0x00000008ff027819 */ /* 0x000fe40000011608 */
[----:B------:R-:W-:Y:S01]  /*31d0*/  IADD3 R3, R3, -0x80, RZ ;  /* 0xffffff8003037810 */ /* 0x000fe20007ffe0ff */
[----:B------:R-:W4:Y:S01]  /*31e0*/  I2F.F16 R52, R52 ;  /* 0x0000003400347306 */ /* 0x000f220000200c00 */
[----:B--2---:R-:W-:Y:S02]  /*31f0*/  SHF.R.U32.HI R0, RZ, 0x8, R9 ;  /* 0x00000008ff007819 */ /* 0x004fe40000011609 */
[----:B------:R-:W-:Y:S02]  /*3200*/  LOP3.LUT R2, R2, 0xff, RZ, 0xc0, !PT ;  /* 0x000000ff02027812 */ /* 0x000fe400078ec0ff */
[----:B------:R-:W-:Y:S02]  /*3210*/  LOP3.LUT R0, R0, 0xff, RZ, 0xc0, !PT ;  /* 0x000000ff00007812 */ /* 0x000fe400078ec0ff */
[----:B------:R-:W-:Y:S01]  /*3220*/  IADD3 R2, R2, -0x80, RZ ;  /* 0xffffff8002027810 */ /* 0x000fe20007ffe0ff */
[----:B------:R2:W0:Y:S01]  /*3230*/  I2F.F16 R50, R3 ;  /* 0x0000000300327306 */ /* 0x0004220000200c00 */
[----:B------:R-:W-:-:S02]  /*3240*/  IADD3 R0, R0, -0x80, RZ ;  /* 0xffffff8000007810 */ /* 0x000fc40007ffe0ff */
[----:B------:R-:W-:Y:S02]  /*3250*/  LEA.HI R35, R8, 0xffffff80, RZ, 0x8 ;  /* 0xffffff8008237811 */ /* 0x000fe400078f40ff */
[----:B------:R-:W-:Y:S02]  /*3260*/  LEA.HI R34, R9, 0xffffff80, RZ, 0x8 ;  /* 0xffffff8009227811 */ /* 0x000fe400078f40ff */
[----:B------:R-:W-:Y:S01]  /*3270*/  LEA.HI R33, R10, 0xffffff80, RZ, 0x8 ;  /* 0xffffff800a217811 */ /* 0x000fe200078f40ff */
[----:B------:R3:W0:Y:S01]  /*3280*/  I2F.F16 R56, R2 ;  /* 0x0000000200387306 */ /* 0x0006220000200c00 */
[----:B--2---:R-:W-:Y:S02]  /*3290*/  SHF.R.U32.HI R3, RZ, 0x8, R10 ;  /* 0x00000008ff037819 */ /* 0x004fe4000001160a */
[----:B------:R-:W-:Y:S02]  /*32a0*/  SHF.R.U32.HI R8, RZ, 0x10, R8 ;  /* 0x00000010ff087819 */ /* 0x000fe40000011608 */
[----:B------:R-:W-:-:S02]  /*32b0*/  SHF.R.U32.HI R9, RZ, 0x10, R9 ;  /* 0x00000010ff097819 */ /* 0x000fc40000011609 */
[----:B------:R-:W-:Y:S01]  /*32c0*/  SHF.R.U32.HI R10, RZ, 0x10, R10 ;  /* 0x00000010ff0a7819 */ /* 0x000fe2000001160a */
[----:B------:R2:W0:Y:S01]  /*32d0*/  I2F.F16 R57, R0 ;  /* 0x0000000000397306 */ /* 0x0004220000200c00 */
[----:B------:R-:W-:Y:S02]  /*32e0*/  LEA.HI R32, R11, 0xffffff80, RZ, 0x8 ;  /* 0xffffff800b207811 */ /* 0x000fe400078f40ff */
[--C-:B---3--:R-:W-:Y:S02]  /*32f0*/  SHF.R.U32.HI R2, RZ, 0x8, R11.reuse ;  /* 0x00000008ff027819 */ /* 0x108fe4000001160b */
[----:B------:R-:W-:Y:S02]  /*3300*/  SHF.R.U32.HI R11, RZ, 0x10, R11 ;  /* 0x00000010ff0b7819 */ /* 0x000fe4000001160b */
[----:B------:R-:W-:Y:S01]  /*3310*/  LOP3.LUT R8, R8, 0xff, RZ, 0xc0, !PT ;  /* 0x000000ff08087812 */ /* 0x000fe200078ec0ff */
[----:B------:R-:W3:Y:S01]  /*3320*/  I2F.F16 R35, R35 ;  /* 0x0000002300237306 */ /* 0x000ee20000200c00 */
[----:B--2---:R-:W-:-:S02]  /*3330*/  PRMT R0, R14, 0x9910, RZ ;  /* 0x000099100e007816 */ /* 0x004fc400000000ff */
[----:B------:R-:W-:Y:S02]  /*3340*/  LOP3.LUT R9, R9, 0xff, RZ, 0xc0, !PT ;  /* 0x000000ff09097812 */ /* 0x000fe400078ec0ff */
[----:B------:R-:W-:Y:S02]  /*3350*/  LOP3.LUT R10, R10, 0xff, RZ, 0xc0, !PT ;  /* 0x000000ff0a0a7812 */ /* 0x000fe400078ec0ff */
[----:B------:R-:W-:Y:S01]  /*3360*/  ISETP.NE.AND P2, PT, R0, RZ, PT ;  /* 0x000000ff0000720c */ /* 0x000fe20003f45270 */
[----:B------:R-:W2:Y:S01]  /*3370*/  I2F.F16 R34, R34 ;  /* 0x0000002200227306 */ /* 0x000ea20000200c00 */
[----:B------:R-:W-:Y:S02]  /*3380*/  LOP3.LUT R3, R3, 0xff, RZ, 0xc0, !PT ;  /* 0x000000ff03037812 */ /* 0x000fe400078ec0ff */
[----:B------:R-:W-:Y:S02]  /*3390*/  LOP3.LUT R2, R2, 0xff, RZ, 0xc0, !PT ;  /* 0x000000ff02027812 */ /* 0x000fe400078ec0ff */
[----:B------:R-:W-:-:S02]  /*33a0*/  LOP3.LUT R0, R11, 0xff, RZ, 0xc0, !PT ;  /* 0x000000ff0b007812 */ /* 0x000fc400078ec0ff */
[----:B------:R-:W-:Y:S01]  /*33b0*/  IADD3 R8, R8, -0x80, RZ ;  /* 0xffffff8008087810 */ /* 0x000fe20007ffe0ff */
[----:B------:R-:W0:Y:S01]  /*33c0*/  I2F.F16 R33, R33 ;  /* 0x0000002100217306 */ /* 0x000e220000200c00 */
[----:B------:R-:W-:Y:S02]  /*33d0*/  IADD3 R9, R9, -0x80, RZ ;  /* 0xffffff8009097810 */ /* 0x000fe40007ffe0ff */
        /* <DEDUP_REMOVED lines=13> */
[----:B------:R-:W1:Y:S01]  /*34b0*/  LDS.64 R6, [UR4+0x10] ;  /* 0x00001004ff067984 */ /* 0x000e620008000a00 */
[----:B0-----:R-:W-:Y:S02]  /*34c0*/  HADD2.F32 R0, -RZ, R39.H0_H0 ;  /* 0x20000027ff007230 */ /* 0x001fe40000004100 */
[----:B------:R-:W-:Y:S02]  /*34d0*/  HADD2.F32 R60, -RZ, R38.H0_H0 ;  /* 0x20000026ff3c7230 */ /* 0x000fe40000004100 */
[----:B------:R-:W-:Y:S02]  /*34e0*/  HADD2.F32 R2, -RZ, R37.H0_H0 ;  /* 0x20000025ff027230 */ /* 0x000fe40000004100 */
[----:B------:R-:W-:Y:S02]  /*34f0*/  HADD2.F32 R4, -RZ, R36.H0_H0 ;  /* 0x20000024ff047230 */ /* 0x000fe40000004100 */
[----:B------:R-:W-:Y:S02]  /*3500*/  HADD2.F32 R62, -RZ, R54.H0_H0 ;  /* 0x20000036ff3e7230 */ /* 0x000fe40000004100 */
[----:B-1----:R-:W-:-:S02]  /*3510*/  HADD2.F32 R3, -RZ, R6.H0_H0 ;  /* 0x20000006ff037230 */ /* 0x002fc40000004100 */
        /* <DEDUP_REMOVED lines=79> */
.L_x_3364:
        /* <DEDUP_REMOVED lines=90> */
.L_x_3365:
        /* <DEDUP_REMOVED lines=23> */
[----:B------:R-:W-:Y:S02]  /*4120*/  HADD2.F32 R36, -RZ, R49.H0_H0 ;  /* 0x20000031ff247230 */ /* 0x000fe40000004100 */
[-C--:B------:R-:W-:Y:S01]  /*4130*/  FFMA.FTZ R7, R38, R6.reuse, RZ ;  /* 0x0000000626077223 */ /* 0x080fe200000100ff */
[-C--:B------:R-:W-:Y:S01]  /*4140*/  FFMA.FTZ R37, R37, R6.reuse, RZ ;  /* 0x0000000625257223 */ /* 0x080fe200000100ff */
        /* <DEDUP_REMOVED lines=19> */
[----:B------:R-:W-:Y:S01]  /*4280*/  FFMA.FTZ R38, R37, R3, R0 ;  /* 0x0000000325267223 */ /* 0x000fe20000010000 */
        /* <DEDUP_REMOVED lines=41> */
.L_x_3363:
        /* <DEDUP_REMOVED lines=200> */
.L_x_3367:
        /* <DEDUP_REMOVED lines=90> */
.L_x_3368:
        /* <DEDUP_REMOVED lines=87> */
.L_x_3366:
        /* <DEDUP_REMOVED lines=200> */
.L_x_3370:
        /* <DEDUP_REMOVED lines=90> */
.L_x_3371:
        /* <DEDUP_REMOVED lines=87> */
.L_x_3369:
        /* <DEDUP_REMOVED lines=9> */
.L_x_3359:
        /* <DEDUP_REMOVED lines=20> */
.L_x_3376:
[----:B------:R-:W0:Y:S02]  /*7610*/  LDS R4, [R0] ;  /* 0x0000000000047984 */ /* 0x000e240000000800 */
[----:B0-----:R-:W-:-:S10]  /*7620*/  HFMA2.MMA R5, R4, 1, 1, R27 ;  /* 0x3c003c0004057835 */ /* 0x001fd4000000001b */
[----:B------:R-:W0:Y:S02]  /*7630*/  ATOMS.CAST.SPIN R5, [R0], R4, R5 ;  /* 0x000000040005738d */ /* 0x000e240001800005 */
[----:B0-----:R-:W-:-:S13]  /*7640*/  ISETP.EQ.U32.AND P0, PT, R5, 0x1, PT ;  /* 0x000000010500780c */ /* 0x001fda0003f02070 */
[----:B------:R-:W-:Y:S05]  /*7650*/  @!P0 BRA `(.L_x_3376) ;  /* 0xfffffffc00ec8947 */ /* 0x000fea000383ffff */
[----:B------:R-:W-:Y:S05]  /*7660*/  BRA `(.L_x_3374) ;  /* 0x00000000000c7947 */ /* 0x000fea0003800000 */
.L_x_3375:
[----:B------:R-:W2:Y:S02]  /*7670*/  LD.E R0, desc[UR8][R6.64] ;  /* 0x0000000806007980 */ /* 0x000ea4000c101900 */
[----:B--2---:R-:W-:-:S05]  /*7680*/  IADD3 R5, R27, R0, RZ ;  /* 0x000000001b057210 */ /* 0x004fca0007ffe0ff */
[----:B------:R0:W-:Y:S02]  /*7690*/  ST.E desc[UR8][R6.64], R5 ;  /* 0x0000000506007985 */ /* 0x0001e4000c101908 */
.L_x_3374:
[----:B------:R-:W-:Y:S05]  /*76a0*/  BSYNC B0 ;  /* 0x0000000000007941 */ /* 0x000fea0003800000 */
.L_x_3373:
[----:B------:R1:W-:Y:S01]  /*76b0*/  ATOM.E.ADD.F16x2.RN.STRONG.GPU P0, RZ, desc[UR8][R6.64+0x4], R9 ;  /* 0x0000040906ff79a2 */ /* 0x0003e2000810e1c8 */
[----:B------:R-:W-:Y:S04]  /*76c0*/  BSSY B0, `(.L_x_3377) ;  /* 0x000000f000007945 */ /* 0x000fe80003800000 */
[----:B-1----:R-:W-:Y:S05]  /*76d0*/  @P0 BRA `(.L_x_3378) ;  /* 0x0000000000340947 */ /* 0x002fea0003800000 */
[----:B------:R-:W1:Y:S02]  /*76e0*/  QSPC.E.S P0, RZ, [R6+0x4] ;  /* 0x0000040006ff73aa */ /* 0x000e640000000500 */
[----:B-1----:R-:W-:Y:S05]  /*76f0*/  @!P0 BRA `(.L_x_3379) ;  /* 0x0000000000208947 */ /* 0x002fea0003800000 */
[----:B------:R-:W-:-:S04]  /*7700*/  MOV R4, R6 ;  /* 0x0000000600047202 */ /* 0x000fc80000000f00 */
[----:B------:R-:W-:-:S07]  /*7710*/  MOV R0, R4 ;  /* 0x0000000400007202 */ /* 0x000fce0000000f00 */
.L_x_3380:
[----:B------:R-:W0:Y:S02]  /*7720*/  LDS R4, [R0+0x4] ;  /* 0x0000040000047984 */ /* 0x000e240000000800 */
[----:B0-----:R-:W-:-:S06]  /*7730*/  HADD2 R5, R4, R9 ;  /* 0x0000000904057230 */ /* 0x001fcc0000000000 */
[----:B------:R-:W0:Y:S02]  /*7740*/  ATOMS.CAST.SPIN R5, [R0+0x4], R4, R5 ;  /* 0x000004040005738d */ /* 0x000e240001800005 */
[----:B0-----:R-:W-:-:S13]  /*7750*/  ISETP.EQ.U32.AND P0, PT, R5, 0x1, PT ;  /* 0x000000010500780c */ /* 0x001fda0003f02070 */
[----:B------:R-:W-:Y:S05]  /*7760*/  @!P0 BRA `(.L_x_3380) ;  /* 0xfffffffc00ec8947 */ /* 0x000fea000383ffff */
[----:B------:R-:W-:Y:S05]  /*7770*/  BRA `(.L_x_3378) ;  /* 0x00000000000c7947 */ /* 0x000fea0003800000 */
.L_x_3379:
[----:B------:R-:W0:Y:S02]  /*7780*/  LD.E R0, desc[UR8][R6.64+0x4] ;  /* 0x0000040806007980 */ /* 0x000e24000c101900 */
[----:B0-----:R-:W-:-:S05]  /*7790*/  IADD3 R5, R9, R0, RZ ;  /* 0x0000000009057210 */ /* 0x001fca0007ffe0ff */
[----:B------:R1:W-:Y:S02]  /*77a0*/  ST.E desc[UR8][R6.64+0x4], R5 ;  /* 0x0000040506007985 */ /* 0x0003e4000c101908 */
.L_x_3378:
[----:B------:R-:W-:Y:S05]  /*77b0*/  BSYNC B0 ;  /* 0x0000000000007941 */ /* 0x000fea0003800000 */
.L_x_3377:
        /* <DEDUP_REMOVED lines=13> */
.L_x_3384:
[----:B------:R-:W0:Y:S02]  /*7890*/  LDS R4, [R0] ;  /* 0x0000000000047984 */ /* 0x000e240000000800 */
[----:B0-----:R-:W-:-:S10]  /*78a0*/  HFMA2.MMA R5, R4, 1, 1, R21 ;  /* 0x3c003c0004057835 */ /* 0x001fd40000000015 */
[----:B------:R-:W0:Y:S02]  /*78b0*/  ATOMS.CAST.SPIN R5, [R0], R4, R5 ;  /* 0x000000040005738d */ /* 0x000e240001800005 */
[----:B0-----:R-:W-:-:S13]  /*78c0*/  ISETP.EQ.U32.AND P0, PT, R5, 0x1, PT ;  /* 0x000000010500780c */ /* 0x001fda0003f02070 */
[----:B------:R-:W-:Y:S05]  /*78d0*/  @!P0 BRA `(.L_x_3384) ;  /* 0xfffffffc00ec8947 */ /* 0x000fea000383ffff */
[----:B------:R-:W-:Y:S05]  /*78e0*/  BRA `(.L_x_3382) ;  /* 0x00000000000c7947 */ /* 0x000fea0003800000 */
.L_x_3383:
[----:B------:R-:W2:Y:S02]  /*78f0*/  LD.E R0, desc[UR8][R6.64] ;  /* 0x0000000806007980 */ /* 0x000ea4000c101900 */
[----:B--2---:R-:W-:-:S05]  /*7900*/  IADD3 R5, R21, R0, RZ ;  /* 0x0000000015057210 */ /* 0x004fca0007ffe0ff */
[----:B------:R0:W-:Y:S02]  /*7910*/  ST.E desc[UR8][R6.64], R5 ;  /* 0x0000000506007985 */ /* 0x0001e4000c101908 */
.L_x_3382:
[----:B------:R-:W-:Y:S05]  /*7920*/  BSYNC B0 ;  /* 0x0000000000007941 */ /* 0x000fea0003800000 */
.L_x_3381:
[----:B------:R1:W-:Y:S01]  /*7930*/  ATOM.E.ADD.F16x2.RN.STRONG.GPU P0, RZ, desc[UR8][R6.64+0x4], R13 ;  /* 0x0000040d06ff79a2 */ /* 0x0003e2000810e1c8 */
[----:B------:R-:W-:Y:S04]  /*7940*/  BSSY B0, `(.L_x_3385) ;  /* 0x000000f000007945 */ /* 0x000fe80003800000 */
[----:B-1----:R-:W-:Y:S05]  /*7950*/  @P0 BRA `(.L_x_3386) ;  /* 0x0000000000340947 */ /* 0x002fea0003800000 */
[----:B------:R-:W1:Y:S02]  /*7960*/  QSPC.E.S P0, RZ, [R6+0x4] ;  /* 0x0000040006ff73aa */ /* 0x000e640000000500 */
[----:B-1----:R-:W-:Y:S05]  /*7970*/  @!P0 BRA `(.L_x_3387) ;  /* 0x0000000000208947 */ /* 0x002fea0003800000 */
[----:B------:R-:W-:-:S04]  /*7980*/  MOV R4, R6 ;  /* 0x0000000600047202 */ /* 0x000fc80000000f00 */
[----:B------:R-:W-:-:S07]  /*7990*/  MOV R0, R4 ;  /* 0x0000000400007202 */ /* 0x000fce0000000f00 */
.L_x_3388:
[----:B------:R-:W0:Y:S02]  /*79a0*/  LDS R4, [R0+0x4] ;  /* 0x0000040000047984 */ /* 0x000e240000000800 */
[----:B0-----:R-:W-:-:S06]  /*79b0*/  HADD2 R5, R4, R13 ;  /* 0x0000000d04057230 */ /* 0x001fcc0000000000 */
[----:B------:R-:W0:Y:S02]  /*79c0*/  ATOMS.CAST.SPIN R5, [R0+0x4], R4, R5 ;  /* 0x000004040005738d */ /* 0x000e240001800005 */
[----:B0-----:R-:W-:-:S13]  /*79d0*/  ISETP.EQ.U32.AND P0, PT, R5, 0x1, PT ;  /* 0x000000010500780c */ /* 0x001fda0003f02070 */
[----:B------:R-:W-:Y:S05]  /*79e0*/  @!P0 BRA `(.L_x_3388) ;  /* 0xfffffffc00ec8947 */ /* 0x000fea000383ffff */
[----:B------:R-:W-:Y:S05]  /*79f0*/  BRA `(.L_x_3386) ;  /* 0x00000000000c7947 */ /* 0x000fea0003800000 */
.L_x_3387:
[----:B------:R-:W0:Y:S02]  /*7a00*/  LD.E R0, desc[UR8][R6.64+0x4] ;  /* 0x0000040806007980 */ /* 0x000e24000c101900 */
[----:B0-----:R-:W-:-:S05]  /*7a10*/  IADD3 R5, R13, R0, RZ ;  /* 0x000000000d057210 */ /* 0x001fca0007ffe0ff */
[----:B------:R1:W-:Y:S02]  /*7a20*/  ST.E desc[UR8][R6.64+0x4], R5 ;  /* 0x0000040506007985 */ /* 0x0003e4000c101908 */
.L_x_3386:
[----:B------:R-:W-:Y:S05]  /*7a30*/  BSYNC B0 ;  /* 0x0000000000007941 */ /* 0x000fea0003800000 */
.L_x_3385:
        /* <DEDUP_REMOVED lines=13> */
.L_x_3392:
[----:B------:R-:W0:Y:S02]  /*7b10*/  LDS R2, [R0] ;  /* 0x0000000000027984 */ /* 0x000e240000000800 */
[----:B0-----:R-:W-:-:S10]  /*7b20*/  HFMA2.MMA R3, R2, 1, 1, R19 ;  /* 0x3c003c0002037835 */ /* 0x001fd40000000013 */
[----:B------:R-:W0:Y:S02]  /*7b30*/  ATOMS.CAST.SPIN R3, [R0], R2, R3 ;  /* 0x000000020003738d */ /* 0x000e240001800003 */
[----:B0-----:R-:W-:-:S13]  /*7b40*/  ISETP.EQ.U32.AND P0, PT, R3, 0x1, PT ;  /* 0x000000010300780c */ /* 0x001fda0003f02070 */
[----:B------:R-:W-:Y:S05]  /*7b50*/  @!P0 BRA `(.L_x_3392) ;  /* 0xfffffffc00ec8947 */ /* 0x000fea000383ffff */
[----:B------:R-:W-:Y:S05]  /*7b60*/  BRA `(.L_x_3390) ;  /* 0x00000000000c7947 */ /* 0x000fea0003800000 */
.L_x_3391:
[----:B------:R-:W2:Y:S02]  /*7b70*/  LD.E R0, desc[UR8][R4.64] ;  /* 0x0000000804007980 */ /* 0x000ea4000c101900 */
[----:B--2---:R-:W-:-:S05]  /*7b80*/  IADD3 R3, R19, R0, RZ ;  /* 0x0000000013037210 */ /* 0x004fca0007ffe0ff */
[----:B------:R0:W-:Y:S02]  /*7b90*/  ST.E desc[UR8][R4.64], R3 ;  /* 0x0000000304007985 */ /* 0x0001e4000c101908 */
.L_x_3390:
[----:B------:R-:W-:Y:S05]  /*7ba0*/  BSYNC B0 ;  /* 0x0000000000007941 */ /* 0x000fea0003800000 */
.L_x_3389:
[----:B------:R1:W-:Y:S02]  /*7bb0*/  ATOM.E.ADD.F16x2.RN.STRONG.GPU P0, RZ, desc[UR8][R4.64+0x4], R7 ;  /* 0x0000040704ff79a2 */ /* 0x0003e4000810e1c8 */
[----:B-1----:R-:W-:Y:S05]  /*7bc0*/  @P0 EXIT ;  /* 0x000000000000094d */ /* 0x002fea0003800000 */
[----:B------:R-:W1:Y:S02]  /*7bd0*/  QSPC.E.S P0, RZ, [R4+0x4] ;  /* 0x0000040004ff73aa */ /* 0x000e640000000500 */
[----:B-1----:R-:W-:Y:S05]  /*7be0*/  @!P0 BRA `(.L_x_3393) ;  /* 0x0000000000208947 */ /* 0x002fea0003800000 */
[----:B------:R-:W-:-:S04]  /*7bf0*/  MOV R2, R4 ;  /* 0x0000000400027202 */ /* 0x000fc80000000f00 */
[----:B------:R-:W-:-:S07]  /*7c00*/  MOV R0, R2 ;  /* 0x0000000200007202 */ /* 0x000fce0000000f00 */
.L_x_3394:
[----:B------:R-:W0:Y:S02]  /*7c10*/  LDS R2, [R0+0x4] ;  /* 0x0000040000027984 */ /* 0x000e240000000800 */
[----:B0-----:R-:W-:-:S06]  /*7c20*/  HADD2 R3, R2, R7 ;  /* 0x0000000702037230 */ /* 0x001fcc0000000000 */
[----:B------:R-:W0:Y:S02]  /*7c30*/  ATOMS.CAST.SPIN R3, [R0+0x4], R2, R3 ;  /* 0x000004020003738d */ /* 0x000e240001800003 */
[----:B0-----:R-:W-:-:S13]  /*7c40*/  ISETP.EQ.U32.AND P0, PT, R3, 0x1, PT ;  /* 0x000000010300780c */ /* 0x001fda0003f02070 */
[----:B------:R-:W-:Y:S05]  /*7c50*/  @!P0 BRA `(.L_x_3394) ;  /* 0xfffffffc00ec8947 */ /* 0x000fea000383ffff */
[----:B------:R-:W-:Y:S05]  /*7c60*/  EXIT ;  /* 0x000000000000794d */ /* 0x000fea0003800000 */
.L_x_3393:
[----:B------:R-:W0:Y:S02]  /*7c70*/  LD.E R0, desc[UR8][R4.64+0x4] ;  /* 0x0000040804007980 */ /* 0x000e24000c101900 */
[----:B0-----:R-:W-:-:S05]  /*7c80*/  IADD3 R3, R7, R0, RZ ;  /* 0x0000000007037210 */ /* 0x001fca0007ffe0ff */
[----:B------:R-:W-:Y:S01]  /*7c90*/  ST.E desc[UR8][R4.64+0x4], R3 ;  /* 0x0000040304007985 */ /* 0x000fe2000c101908 */
[----:B------:R-:W-:Y:S05]  /*7ca0*/  EXIT ;  /* 0x000000000000794d */ /* 0x000fea0003800000 */
.L_x_3395:
        /* <DEDUP_REMOVED lines=13> */
.L_x_5227:


//--------------------- .text._Z23gemm_half_q_half_kernelILi2ELi190ELb1ELb1ELi64EEvPK6__halfPKjS4_S2_PS0_iiiiPKtS7_iiiiiibS2_i --------------------------
	.section	.text._Z23gemm_half_q_half_kernelILi2ELi190ELb1ELb1ELi64EEvPK6__halfPKjS4_S2_PS0_iiiiPKtS7_iiiiiibS2_i,"ax",@progbits
	.align	128
        .global         _Z23gemm_half_q_half_kernelILi2ELi190ELb1ELb1ELi64EEvPK6__halfPKjS4_S2_PS0_iiiiPKtS7_iiiiiibS2_i
        .type           _Z23gemm_half_q_half_kernelILi2ELi190ELb1ELb1ELi64EEvPK6__halfPKjS4_S2_PS0_iiiiPKtS7_iiiiiibS2_i,@function
        .size           _Z23gemm_half_q_half_kernelILi2ELi190ELb1ELb1ELi64EEvPK6__halfPKjS4_S2_PS0_iiiiPKtS7_iiiiiibS2_i,(.L_x_5228 - _Z23gemm_half_q_half_kernelILi2ELi190ELb1ELb1ELi64EEvPK6__halfPKjS4_S2_PS0_iiiiPKtS7_iiiiiibS2_i)
        .other          _Z23gemm_half_q_half_kernelILi2ELi190ELb1ELb1ELi64EEvPK6__halfPKjS4_S2_PS0_iiiiPKtS7_iiiiiibS2_i,@"STO_CUDA_ENTRY STV_DEFAULT"
_Z23gemm_half_q_half_kernelILi2ELi190ELb1ELb1ELi64EEvPK6__halfPKjS4_S2_PS0_iiiiPKtS7_iiiiiibS2_i:
.text._Z23gemm_half_q_half_kernelILi2ELi190ELb1ELb1ELi64EEvPK6__halfPKjS4_S2_PS0_iiiiPKtS7_iiiiiibS2_i:
        /* <DEDUP_REMOVED lines=12> */
[----:B-1----:R-:W-:-:S05]  /*00c0*/  IMAD R5, R2, -0x2, R5 ;  /* 0xfffffffe02057824 */ /* 0x002fca00078e0205 */
[C---:B------:R-:W-:Y:S02]  /*00d0*/  ISETP.GE.AND P1, PT, R5.reuse, 0x1, PT ;  /* 0x000000010500780c */ /* 0x040fe40003f26270 */
[----:B------:R-:W-:-:S11]  /*00e0*/  VIMNMX R3, R5, 0x2, PT ;  /* 0x0000000205037848 */ /* 0x000fd60003fe0100 */
[----:B------:R-:W-:Y:S05]  /*00f0*/  @!P1 BRA `(.L_x_3396) ;  /* 0x0000000000289947 */ /* 0x000fea0003800000 */
[----:B------:R-:W-:Y:S01]  /*0100*/  ISETP.GE.AND P0, PT, R3, 0x2, PT ;  /* 0x000000020300780c */ /* 0x000fe20003f06270 */
[----:B------:R-:W1:-:S12]  /*0110*/  LDC.64 R12, c[0x0][0x278] ;  /* 0x00009e00ff0c7b82 */ /* 0x000e580000000a00 */
[----:B------:R-:W5:Y:S08]  /*0120*/  @P0 LDC R7, c[0x0][0x280] ;  /* 0x0000a000ff070b82 */ /* 0x000f700000000800 */
[----:B------:R-:W5:Y:S02]  /*0130*/  @P0 LDC.64 R14, c[0x0][0x278] ;  /* 0x00009e00ff0e0b82 */ /* 0x000f640000000a00 */
[----:B-----5:R-:W-:-:S02]  /*0140*/  @P0 IMAD.WIDE R14, R7, 0x2, R14 ;  /* 0x00000002070e0825 */ /* 0x020fc400078e020e */
[----:B-1----:R-:W5:Y:S04]  /*0150*/  LDG.E.U16 R7, desc[UR6][R12.64] ;  /* 0x000000060c077981 */ /* 0x002f68000c1e1500 */
[----:B------:R-:W2:Y:S01]  /*0160*/  @P0 LDG.E.U16 R6, desc[UR6][R14.64] ;  /* 0x000000060e060981 */ /* 0x000ea2000c1e1500 */
[----:B-----5:R-:W-:Y:S02]  /*0170*/  PRMT R4, R7, 0x7610, R4 ;  /* 0x0000761007047816 */ /* 0x020fe40000000004 */
[----:B--2---:R-:W-:-:S04]  /*0180*/  @P0 LOP3.LUT R8, R6, R7, RZ, 0xfc, !PT ;  /* 0x0000000706080212 */ /* 0x004fc800078efcff */
[----:B------:R-:W-:-:S07]  /*0190*/  @P0 PRMT R4, R8, 0x7610, R4 ;  /* 0x0000761008040816 */ /* 0x000fce0000000004 */
.L_x_3396:
        /* <DEDUP_REMOVED lines=29> */
.L_x_3401:
        /* <DEDUP_REMOVED lines=37> */
.L_x_3400:
        /* <DEDUP_REMOVED lines=24> */
.L_x_3402:
        /* <DEDUP_REMOVED lines=14> */
.L_x_3399:
        /* <DEDUP_REMOVED lines=10> */
.L_x_3404:
        /* <DEDUP_REMOVED lines=37> */
.L_x_3403:
        /* <DEDUP_REMOVED lines=24> */
.L_x_3405:
        /* <DEDUP_REMOVED lines=13> */
.L_x_3398:
[----:B------:R-:W-:Y:S05]  /*0d60*/  BSYNC B0 ;  /* 0x0000000000007941 */ /* 0x000fea0003800000 */
.L_x_3397:
[----:B------:R-:W-:Y:S02]  /*0d70*/  ULDC UR4, c[0x0][0x23c] ;  /* 0x00008f0000047ab9 */ /* 0x000fe40000000800 */
[----:B--23--:R-:W-:-:S04]  /*0d80*/  MOV R9, UR4 ;  /* 0x0000000400097c02 */ /* 0x00cfc80008000f00 */
        /* <DEDUP_REMOVED lines=15> */
.L_x_3408:
[----:B------:R-:W-:Y:S02]  /*0e80*/  LEA R8, R2, R23, 0x1 ;  /* 0x0000001702087211 */ /* 0x000fe400078e08ff */
[----:B------:R-:W-:Y:S02]  /*0e90*/  IADD3 R23, R23, 0x4, RZ ;  /* 0x0000000417177810 */ /* 0x000fe40007ffe0ff */
[C---:B--2---:R-:W-:Y:S01]  /*0ea0*/  IADD3 R10, R8.reuse, 0x1, RZ ;  /* 0x00000001080a7810 */ /* 0x044fe20007ffe0ff */
[CCC-:B------:R-:W-:Y:S01]  /*0eb0*/  IMAD R11, R8.reuse, R9.reuse, R4.reuse ;  /* 0x00000009080b7224 */ /* 0x1c0fe200078e0204 */
[C---:B-1----:R-:W-:Y:S02]  /*0ec0*/  IADD3 R12, R8.reuse, 0x2, RZ ;  /* 0x00000002080c7810 */ /* 0x042fe40007ffe0ff */
        /* <DEDUP_REMOVED lines=14> */
.L_x_3407:
        /* <DEDUP_REMOVED lines=14> */
.L_x_3409:
[----:B------:R-:W-:-:S13]  /*1090*/  ISETP.LT.OR P0, PT, R23, R3, P0 ;  /* 0x000000031700720c */ /* 0x000fda0000701670 */
[----:B--23--:R-:W2:Y:S01]  /*10a0*/  @P0 LDC.64 R10, c[0x0][0x230] ;  /* 0x00008c00ff0a0b82 */ /* 0x00cea20000000a00 */
[----:B------:R-:W-:-:S05]  /*10b0*/  @P0 LEA R2, R2, R23, 0x1 ;  /* 0x0000001702020211 */ /* 0x000fca00078e08ff */
[----:B------:R-:W-:-:S04]  /*10c0*/  @P0 IMAD R3, R2, R9, R4 ;  /* 0x0000000902030224 */ /* 0x000fc800078e0204 */
[----:B--2---:R-:W-:-:S05]  /*10d0*/  @P0 IMAD.WIDE R2, R3, 0x2, R10 ;  /* 0x0000000203020825 */ /* 0x004fca00078e020a */
[----:B------:R2:W-:Y:S02]  /*10e0*/  @P0 STG.E.64 desc[UR6][R2.64], RZ ;  /* 0x000000ff02000986 */ /* 0x0005e4000c101b06 */
.L_x_3406:
        /* <DEDUP_REMOVED lines=15> */
.L_x_3411:
        /* <DEDUP_REMOVED lines=44> */
.L_x_3410:
        /* <DEDUP_REMOVED lines=24> */
.L_x_3412:
        /* <DEDUP_REMOVED lines=8> */
.L_x_3413:
        /* <DEDUP_REMOVED lines=10> */
.L_x_3414:
        /* <DEDUP_REMOVED lines=8> */
.L_x_3415:
        /* <DEDUP_REMOVED lines=10> */
.L_x_3416:
[----:B------:R-:W-:Y:S01]  /*1860*/  LEA R8, R13, R8, 0x3 ;  /* 0x000000080d087211 */ /* 0x000fe200078e18ff */
[----:B------:R-:W0:Y:S01]  /*1870*/  S2UR UR5, SR_CgaCtaId ;  /* 0x00000000000579c3 */ /* 0x000e220000008800 */
        /* <DEDUP_REMOVED lines=15> */
[----:B------:R-:W-:Y:S02]  /*1970*/  LEA R26, P0, R2, UR10, 0x2 ;  /* 0x0000000a021a7c11 */ /* 0x000fe4000f8010ff */
[----:B-----5:R-:W-:Y:S02]  /*1980*/  IADD3 R25, R16, R25, RZ ;  /* 0x0000001910197210 */ /* 0x020fe40007ffe0ff */
[----:B------:R-:W-:Y:S02]  /*1990*/  LEA.HI.X R27, R2, UR11, R3, 0x2, P0 ;  /* 0x0000000b021b7c11 */ /* 0x000fe400080f1403 */
[----:B------:R-:W-:-:S04]  /*19a0*/  ISETP.GE.AND P0, PT, R16, R17, PT ;  /* 0x000000111000720c */ /* 0x000fc80003f06270 */
[----:B------:R-:W-:-:S13]  /*19b0*/  ISETP.GE.OR P0, PT, R16, UR8, P0 ;  /* 0x0000000810007c0c */ /* 0x000fda0008706670 */
[----:B------:R-:W-:Y:S05]  /*19c0*/  @P0 BRA `(.L_x_3417) ;  /* 0x0000004800f40947 */ /* 0x000fea0003800000 */
[----:B------:R-:W-:Y:S01]  /*19d0*/  IADD3 R4, P0, P2, R4, R9, R11 ;  /* 0x0000000904047210 */ /* 0x000fe20007a1e00b */
[----:B------:R-:W-:Y:S01]  /*19e0*/  ULDC UR5, c[0x0][0x258] ;  /* 0x0000960000057ab9 */ /* 0x000fe20000000800 */
[----:B------:R-:W-:Y:S02]  /*19f0*/  SHF.R.S32.HI R9, RZ, 0x1f, R9 ;  /* 0x0000001fff097819 */ /* 0x000fe40000011409 */
[----:B------:R-:W-:Y:S02]  /*1a00*/  LEA R28, P3, R4, UR10, 0x2 ;  /* 0x0000000a041c7c11 */ /* 0x000fe4000f8610ff */
[----:B------:R-:W-:Y:S02]  /*1a10*/  IADD3.X R9, R0, R9, R13, P0, P2 ;  /* 0x0000000900097210 */ /* 0x000fe400007e440d */
[----:B------:R-:W-:Y:S02]  /*1a20*/  MOV R20, RZ ;  /* 0x000000ff00147202 */ /* 0x000fe40000000f00 */
[----:B------:R-:W-:-:S02]  /*1a30*/  LEA.HI.X R29, R4, UR11, R9, 0x2, P3 ;  /* 0x0000000b041d7c11 */ /* 0x000fc400098f1409 */
[----:B------:R-:W-:-:S07]  /*1a40*/  PRMT R21, RZ, 0x7610, R21 ;  /* 0x00007610ff157816 */ /* 0x000fce0000000015 */
.L_x_3426:
        /* <DEDUP_REMOVED lines=13> */
[----:B-----5:R-:W-:Y:S06]  /*1b20*/  @!P1 BRA `(.L_x_3418) ;  /* 0x0000001000949947 */ /* 0x020fec0003800000 */
[----:B------:R-:W2:Y:S04]  /*1b30*/  LDG.E.128.CONSTANT R8, desc[UR6][R26.64] ;  /* 0x000000061a087981 */ /* 0x000ea8000c1e9d00 */
[----:B------:R-:W3:Y:S01]  /*1b40*/  LDG.E.128.CONSTANT R12, desc[UR6][R28.64] ;  /* 0x000000061c0c7981 */ /* 0x000ee2000c1e9d00 */
[----:B--2---:R-:W-:Y:S02]  /*1b50*/  LOP3.LUT R0, R8, 0xff, RZ, 0xc0, !PT ;  /* 0x000000ff08007812 */ /* 0x004fe400078ec0ff */
[----:B------:R-:W-:Y:S02]  /*1b60*/  LOP3.LUT R2, R9, 0xff, RZ, 0xc0, !PT ;  /* 0x000000ff09027812 */ /* 0x000fe400078ec0ff */
[----:B------:R-:W-:Y:S02]  /*1b70*/  IADD3 R0, R0, -0x80, RZ ;  /* 0xffffff8000007810 */ /* 0x000fe40007ffe0ff */
[----:B------:R-:W-:-:S02]  /*1b80*/  IADD3 R39, R2, -0x80, RZ ;  /* 0xffffff8002277810 */ /* 0x000fc40007ffe0ff */
        /* <DEDUP_REMOVED lines=101> */
[----:B------:R5:W0:Y:S02]  /*21e0*/  I2F.F16 R53, R4 ;  /* 0x0000000400357306 */ /* 0x000a240000200c00 */
[----:B-----5:R-:W-:-:S04]  /*21f0*/  PRMT R4, R6, 0x9910, RZ ;  /* 0x0000991006047816 */ /* 0x020fc800000000ff */
[----:B------:R-:W-:-:S04]  /*2200*/  ISETP.NE.AND P0, PT, R4, RZ, PT ;  /* 0x000000ff0400720c */ /* 0x000fc80003f05270 */
[----:B------:R-:W-:Y:S01]  /*2210*/  ISETP.LT.OR P0, PT, R5, 0x2, !P0 ;  /* 0x000000020500780c */ /* 0x000fe20004701670 */
[----:B01234-:R-:W-:-:S12]  /*2220*/  @!P2 BRA `(.L_x_3419) ;  /* 0x000000040068a947 */ /* 0x01ffd80003800000 */
[----:B------:R-:W0:Y:S01]  /*2230*/  LDS.64 R56, [UR4] ;  /* 0x00000004ff387984 */ /* 0x000e220008000a00 */
        /* <DEDUP_REMOVED lines=89> */
.L_x_3419:
        /* <DEDUP_REMOVED lines=21> */
[--C-:B------:R-:W-:Y:S02]  /*2920*/  HADD2.F32 R57, -RZ, R2.reuse.H0_H0 ;  /* 0x20000002ff397230 */ /* 0x100fe40000004100 */
[----:B------:R-:W-:Y:S02]  /*2930*/  HADD2.F32 R56, -RZ, R2.H1_H1 ;  /* 0x30000002ff387230 */ /* 0x000fe40000004100 */
[----:B------:R-:W-:Y:S02]  /*2940*/  HADD2.F32 R3, -RZ, R40.H0_H0 ;  /* 0x20000028ff037230 */ /* 0x000fe40000004100 */
[----:B------:R-:W-:Y:S02]  /*2950*/  HADD2.F32 R2, -RZ, R39.H0_H0 ;  /* 0x20000027ff027230 */ /* 0x000fe40000004100 */
[-C--:B------:R-:W-:Y:S01]  /*2960*/  FFMA.FTZ R39, R0, R57.reuse, RZ ;  /* 0x0000003900277223 */ /* 0x080fe200000100ff */
[----:B------:R-:W-:Y:S02]  /*2970*/  HADD2.F32 R0, -RZ, R47.H0_H0 ;  /* 0x2000002fff007230 */ /* 0x000fe40000004100 */
[-C--:B------:R-:W-:Y:S01]  /*2980*/  FFMA.FTZ R3, R3, R57.reuse, RZ ;  /* 0x0000003903037223 */ /* 0x080fe200000100ff */
[-C--:B------:R-:W-:Y:S01]  /*2990*/  FFMA.FTZ R41, R2, R57.reuse, RZ ;  /* 0x0000003902297223 */ /* 0x080fe200000100ff */
[----:B------:R-:W-:Y:S01]  /*29a0*/  FFMA.FTZ R57, R4, R57, RZ ;  /* 0x0000003904397223 */ /* 0x000fe200000100ff */
[----:B------:R-:W-:-:S02]  /*29b0*/  HADD2.F32 R4, -RZ, R50.H0_H0 ;  /* 0x20000032ff047230 */ /* 0x000fc40000004100 */
[-C--:B------:R-:W-:Y:S01]  /*29c0*/  FFMA.FTZ R3, R10, R56.reuse, R3 ;  /* 0x000000380a037223 */ /* 0x080fe20000010003 */
        /* <DEDUP_REMOVED lines=8> */
[-C--:B------:R-:W-:Y:S01]  /*2a50*/  FFMA.FTZ R0, R0, R58.reuse, R39 ;  /* 0x0000003a00007223 */ /* 0x080fe20000010027 */
[----:B------:R-:W-:Y:S01]  /*2a60*/  FFMA.FTZ R58, R10, R58, R57 ;  /* 0x0000003a0a3a7223 */ /* 0x000fe20000010039 */
[-C--:B------:R-:W-:Y:S01]  /*2a70*/  FFMA.FTZ R10, R31, R59.reuse, R2 ;  /* 0x0000003b1f0a7223 */ /* 0x080fe20000010002 */
[-C--:B------:R-:W-:Y:S01]  /*2a80*/  FFMA.FTZ R30, R11, R59.reuse, R4 ;  /* 0x0000003b0b1e7223 */ /* 0x080fe20000010004 */
[-C--:B------:R-:W-:Y:S01]  /*2a90*/  FFMA.FTZ R0, R3, R59.reuse, R0 ;  /* 0x0000003b03007223 */ /* 0x080fe20000010000 */
[--C-:B-1----:R-:W-:Y:S02]  /*2aa0*/  HADD2.F32 R2, -RZ, R9.reuse.H0_H0 ;  /* 0x20000009ff027230 */ /* 0x102fe40000004100 */
[----:B------:R-:W-:Y:S01]  /*2ab0*/  FFMA.FTZ R58, R33, R59, R58 ;  /* 0x0000003b213a7223 */ /* 0x000fe2000001003a */
[----:B------:R-:W-:Y:S02]  /*2ac0*/  HADD2.F32 R4, -RZ, R9.H1_H1 ;  /* 0x30000009ff047230 */ /* 0x000fe40000004100 */
[----:B------:R-:W-:-:S02]  /*2ad0*/  HADD2.F32 R3, -RZ, R8.H0_H0 ;  /* 0x20000008ff037230 */ /* 0x000fc40000004100 */
[----:B------:R-:W-:Y:S02]  /*2ae0*/  HADD2.F32 R9, -RZ, R42.H0_H0 ;  /* 0x2000002aff097230 */ /* 0x000fe40000004100 */
[----:B------:R-:W-:Y:S02]  /*2af0*/  HADD2.F32 R8, -RZ, R8.H1_H1 ;  /* 0x30000008ff087230 */ /* 0x000fe40000004100 */
[----:B------:R-:W-:Y:S02]  /*2b00*/  HADD2.F32 R11, -RZ, R43.H0_H0 ;  /* 0x2000002bff0b7230 */ /* 0x000fe40000004100 */
[-C--:B------:R-:W-:Y:S01]  /*2b10*/  FFMA.FTZ R9, R9, R3.reuse, R0 ;  /* 0x0000000309097223 */ /* 0x080fe20000010000 */
[----:B------:R-:W-:Y:S02]  /*2b20*/  HADD2.F32 R31, -RZ, R44.H0_H0 ;  /* 0x2000002cff1f7230 */ /* 0x000fe40000004100 */
[----:B------:R-:W-:Y:S02]  /*2b30*/  HADD2.F32 R0, -RZ, R13.H0_H0 ;  /* 0x2000000dff007230 */ /* 0x000fe40000004100 */
[-C--:B------:R-:W-:Y:S01]  /*2b40*/  FFMA.FTZ R11, R11, R3.reuse, R10 ;  /* 0x000000030b0b7223 */ /* 0x080fe2000001000a */
[----:B------:R-:W-:Y:S01]  /*2b50*/  FFMA.FTZ R9, R12, R8, R9 ;  /* 0x000000080c097223 */ /* 0x000fe20000010009 */
[----:B------:R-:W-:Y:S01]  /*2b60*/  FFMA.FTZ R31, R31, R3, R30 ;  /* 0x000000031f1f7223 */ /* 0x000fe2000001001e */
[----:B------:R-:W-:-:S02]  /*2b70*/  HADD2.F32 R12, -RZ, R15.H0_H0 ;  /* 0x2000000fff0c7230 */ /* 0x000fc40000004100 */
[----:B------:R-:W-:Y:S01]  /*2b80*/  FFMA.FTZ R3, R45, R3, R58 ;  /* 0x000000032d037223 */ /* 0x000fe2000001003a */
[----:B------:R-:W-:Y:S02]  /*2b90*/  HADD2.F32 R10, -RZ, R53.H0_H0 ;  /* 0x20000035ff0a7230 */ /* 0x000fe40000004100 */
[-C--:B------:R-:W-:Y:S01]  /*2ba0*/  FFMA.FTZ R11, R0, R8.reuse, R11 ;  /* 0x00000008000b7223 */ /* 0x080fe2000001000b */
[-C--:B------:R-:W-:Y:S01]  /*2bb0*/  FFMA.FTZ R31, R14, R8.reuse, R31 ;  /* 0x000000080e1f7223 */ /* 0x080fe2000001001f */
[----:B------:R-:W-:Y:S01]  /*2bc0*/  FFMA.FTZ R3, R12, R8, R3 ;  /* 0x000000080c037223 */ /* 0x000fe20000010003 */
[----:B------:R-:W-:Y:S02]  /*2bd0*/  HADD2.F32 R8, -RZ, R55.H0_H0 ;  /* 0x20000037ff087230 */ /* 0x000fe40000004100 */
[-C--:B------:R-:W-:Y:S01]  /*2be0*/  FFMA.FTZ R11, R10, R2.reuse, R11 ;  /* 0x000000020a0b7223 */ /* 0x080fe2000001000b */
[----:B------:R-:W-:Y:S02]  /*2bf0*/  HADD2.F32 R0, -RZ, R35.H0_H0 ;  /* 0x20000023ff007230 */ /* 0x000fe40000004100 */
[-C--:B------:R-:W-:Y:S01]  /*2c00*/  FFMA.FTZ R9, R52, R2.reuse, R9 ;  /* 0x0000000234097223 */ /* 0x080fe20000010009 */
[-C--:B------:R-:W-:Y:S01]  /*2c10*/  FFMA.FTZ R31, R54, R2.reuse, R31 ;  /* 0x00000002361f7223 */ /* 0x080fe2000001001f */
[----:B------:R-:W-:Y:S01]  /*2c20*/  FFMA.FTZ R3, R8, R2, R3 ;  /* 0x0000000208037223 */ /* 0x000fe20000010003 */
[----:B------:R-:W-:-:S02]  /*2c30*/  HADD2.F32 R10, -RZ, R37.H0_H0 ;  /* 0x20000025ff0a7230 */ /* 0x000fc40000004100 */
[-C--:B------:R-:W-:Y:S01]  /*2c40*/  FFMA.FTZ R11, R0, R4.reuse, R11 ;  /* 0x00000004000b7223 */ /* 0x080fe2000001000b */
[--C-:B------:R-:W-:Y:S02]  /*2c50*/  HADD2.F32 R0, -RZ, R18.reuse.H0_H0 ;  /* 0x20000012ff007230 */ /* 0x100fe40000004100 */
[-C--:B------:R-:W-:Y:S01]  /*2c60*/  FFMA.FTZ R9, R34, R4.reuse, R9 ;  /* 0x0000000422097223 */ /* 0x080fe20000010009 */
[----:B------:R-:W-:Y:S02]  /*2c70*/  HADD2.F32 R2, -RZ, R18.H1_H1 ;  /* 0x30000012ff027230 */ /* 0x000fe40000004100 */
[-C--:B------:R-:W-:Y:S01]  /*2c80*/  FFMA.FTZ R31, R36, R4.reuse, R31 ;  /* 0x00000004241f7223 */ /* 0x080fe2000001001f */
[--C-:B------:R-:W-:Y:S02]  /*2c90*/  HADD2.F32 R8, -RZ, R19.reuse.H0_H0 ;  /* 0x20000013ff087230 */ /* 0x100fe40000004100 */
[----:B------:R-:W-:Y:S01]  /*2ca0*/  FFMA.FTZ R3, R10, R4, R3 ;  /* 0x000000040a037223 */ /* 0x000fe20000010003 */
[----:B------:R-:W-:-:S02]  /*2cb0*/  HADD2.F32 R12, -RZ, R19.H1_H1 ;  /* 0x30000013ff0c7230 */ /* 0x000fc40000004100 */
        /* <DEDUP_REMOVED lines=12> */
.L_x_3418:
        /* <DEDUP_REMOVED lines=47> */
[----:B------:R-:W-:-:S04]  /*3070*/  SHF.R.U32.HI R15, RZ, 0x10, R15 ;  /* 0x00000010ff0f7819 */ /* 0x000fc8000001160f */
        /* <DEDUP_REMOVED lines=59> */
[----:B------:R-:W0:Y:S08]  /*3430*/  I2F.F16 R30, R14 ;  /* 0x0000000e001e7306 */ /* 0x000e300000200c00 */
[----:B------:R-:W0:Y:S08]  /*3440*/  I2F.F16 R55, R0 ;  /* 0x0000000000377306 */ /* 0x000e300000200c00 */
[----:B------:R-:W0:Y:S08]  /*3450*/  I2F.F16 R31, R2 ;  /* 0x00000002001f7306 */ /* 0x000e300000200c00 */
[----:B------:R-:W0:Y:S08]  /*3460*/  I2F.F16 R56, R3 ;  /* 0x0000000300387306 */ /* 0x000e300000200c00 */
[----:B------:R2:W0:Y:S02]  /*3470*/  I2F.F16 R54, R4 ;  /* 0x0000000400367306 */ /* 0x0004240000200c00 */
[----:B--2---:R-:W-:-:S04]  /*3480*/  PRMT R4, R6, 0x9910, RZ ;  /* 0x0000991006047816 */ /* 0x004fc800000000ff */
[----:B------:R-:W-:-:S04]  /*3490*/  ISETP.NE.AND P0, PT, R4, RZ, PT ;  /* 0x000000ff0400720c */ /* 0x000fc80003f05270 */
[----:B------:R-:W-:Y:S01]  /*34a0*/  ISETP.LT.OR P0, PT, R5, 0x2, !P0 ;  /* 0x000000020500780c */ /* 0x000fe20004701670 */
[----:B01-34-:R-:W-:-:S12]  /*34b0*/  @!P2 BRA `(.L_x_3421) ;  /* 0x000000040068a947 */ /* 0x01bfd80003800000 */
        /* <DEDUP_REMOVED lines=90> */
.L_x_3421:
        /* <DEDUP_REMOVED lines=15> */
[----:B------:R-:W-:Y:S02]  /*3b50*/  HADD2.F32 R58, -RZ, R2.H1_H1 ;  /* 0x30000002ff3a7230 */ /* 0x000fe40000004100 */
[--C-:B------:R-:W-:Y:S02]  /*3b60*/  HADD2.F32 R60, -RZ, R3.reuse.H0_H0 ;  /* 0x20000003ff3c7230 */ /* 0x100fe40000004100 */
[----:B------:R-:W-:Y:S02]  /*3b70*/  HADD2.F32 R59, -RZ, R3.H1_H1 ;  /* 0x30000003ff3b7230 */ /* 0x000fe40000004100 */
[----:B------:R-:W-:Y:S02]  /*3b80*/  HADD2.F32 R2, -RZ, R36.H0_H0 ;  /* 0x20000024ff027230 */ /* 0x000fe40000004100 */
[----:B------:R-:W-:Y:S02]  /*3b90*/  HADD2.F32 R3, -RZ, R37.H0_H0 ;  /* 0x20000025ff037230 */ /* 0x000fe40000004100 */
[----:B------:R-:W-:-:S02]  /*3ba0*/  HADD2.F32 R36, -RZ, R13.H0_H0 ;  /* 0x2000000dff247230 */ /* 0x000fc40000004100 */
[-C--:B------:R-:W-:Y:S01]  /*3bb0*/  FFMA.FTZ R13, R0, R57.reuse, RZ ;  /* 0x00000039000d7223 */ /* 0x080fe200000100ff */
[-C--:B------:R-:W-:Y:S01]  /*3bc0*/  FFMA.FTZ R35, R2, R57.reuse, RZ ;  /* 0x0000003902237223 */ /* 0x080fe200000100ff */
[-C--:B------:R-:W-:Y:S01]  /*3bd0*/  FFMA.FTZ R3, R3, R57.reuse, RZ ;  /* 0x0000003903037223 */ /* 0x080fe200000100ff */
[----:B------:R-:W-:Y:S01]  /*3be0*/  FFMA.FTZ R57, R4, R57, RZ ;  /* 0x0000003904397223 */ /* 0x000fe200000100ff */
[----:B------:R-:W-:Y:S02]  /*3bf0*/  HADD2.F32 R4, -RZ, R45.H0_H0 ;  /* 0x2000002dff047230 */ /* 0x000fe40000004100 */
        /* <DEDUP_REMOVED lines=18> */
[----:B-1----:R-:W-:Y:S02]  /*3d20*/  HADD2.F32 R3, -RZ, R14.H0_H0 ;  /* 0x2000000eff037230 */ /* 0x002fe40000004100 */
[----:B------:R-:W-:Y:S01]  /*3d30*/  FFMA.FTZ R60, R35, R59, R60 ;  /* 0x0000003b233c7223 */ /* 0x000fe2000001003c */
        /* <DEDUP_REMOVED lines=45> */
.L_x_3420:
        /* <DEDUP_REMOVED lines=205> */
.L_x_3423:
        /* <DEDUP_REMOVED lines=91> */
.L_x_3422:
        /* <DEDUP_REMOVED lines=205> */
.L_x_3425:
        /* <DEDUP_REMOVED lines=91> */
.L_x_3424:
        /* <DEDUP_REMOVED lines=9> */
.L_x_3417:
        /* <DEDUP_REMOVED lines=10> */
.L_x_3432:
        /* <DEDUP_REMOVED lines=9> */
[----:B--2---:R-:W-:Y:S02]  /*66d0*/  @!P2 PRMT R19, R9, 0x7610, R19 ;  /* 0x000076100913a816 */ /* 0x004fe40000000013 */
[----:B------:R-:W-:Y:S02]  /*66e0*/  @!P2 PRMT R18, R8, 0x7610, R18 ;  /* 0x000076100812a816 */ /* 0x000fe40000000012 */
[----:B------:R-:W-:Y:S02]  /*66f0*/  @!P2 PRMT R19, R19, 0x7610, R9 ;  /* 0x000076101313a816 */ /* 0x000fe40000000009 */
[----:B---3--:R-:W-:-:S02]  /*6700*/  @!P2 IADD3 R25, R3, R16, RZ ;  /* 0x000000100319a210 */ /* 0x008fc40007ffe0ff */
[----:B------:R-:W-:Y:S02]  /*6710*/  @!P2 PRMT R18, R18, 0x7610, R8 ;  /* 0x000076101212a816 */ /* 0x000fe40000000008 */
[----:B0-----:R-:W-:Y:S01]  /*6720*/  MOV R9, R0 ;  /* 0x0000000000097202 */ /* 0x001fe20000000f00 */
        /* <DEDUP_REMOVED lines=28> */
[----:B------:R-:W-:-:S05]  /*68f0*/  LOP3.LUT R2, R2, 0x64006400, RZ, 0xfc, !PT ;  /* 0x6400640002027812 */ /* 0x000fca00078efcff */
        /* <DEDUP_REMOVED lines=16> */
[----:B--2---:R-:W-:Y:S02]  /*6a00*/  SHF.R.U32.HI R3, RZ, 0xc, R12 ;  /* 0x0000000cff037819 */ /* 0x004fe4000001160c */
[----:B------:R-:W-:Y:S02]  /*6a10*/  LOP3.LUT R46, R31, 0x300030, R42, 0xf8, !PT ;  /* 0x003000301f2e7812 */ /* 0x000fe400078ef82a */
[----:B------:R-:W-:-:S02]  /*6a20*/  LOP3.LUT R55, R49, 0x300030, R30, 0xf8, !PT ;  /* 0x0030003031377812 */ /* 0x000fc400078ef81e */
[--C-:B------:R-:W-:Y:S02]  /*6a30*/  SHF.R.U32.HI R4, RZ, 0xc, R13.reuse ;  /* 0x0000000cff047819 */ /* 0x100fe4000001160d */
[----:B------:R-:W-:Y:S02]  /*6a40*/  LOP3.LUT R30, R13, 0x3f003f, RZ, 0xc0, !PT ;  /* 0x003f003f0d1e7812 */ /* 0x000fe400078ec0ff */
[----:B------:R-:W-:Y:S02]  /*6a50*/  SHF.R.U32.HI R31, RZ, 0x6, R13 ;  /* 0x00000006ff1f7819 */ /* 0x000fe4000001160d */
[----:B------:R-:W-:Y:S02]  /*6a60*/  SHF.R.U32.HI R13, RZ, 0xc, R14 ;  /* 0x0000000cff0d7819 */ /* 0x000fe4000001160e */
[----:B------:R-:W-:Y:S02]  /*6a70*/  SHF.R.U32.HI R8, RZ, 0xa, R28 ;  /* 0x0000000aff087819 */ /* 0x000fe4000001161c */
[----:B------:R-:W-:-:S02]  /*6a80*/  LOP3.LUT R40, R11, 0x300030, R34, 0xf8, !PT ;  /* 0x003000300b287812 */ /* 0x000fc400078ef822 */
        /* <DEDUP_REMOVED lines=8> */
[----:B------:R-:W-:Y:S02]  /*6b10*/  LOP3.LUT R11, R12, 0x3f003f, RZ, 0xc0, !PT ;  /* 0x003f003f0c0b7812 */ /* 0x000fe400078ec0ff */
[----:B------:R-:W-:Y:S02]  /*6b20*/  SHF.R.U32.HI R14, RZ, 0x6, R14 ;  /* 0x00000006ff0e7819 */ /* 0x000fe4000001160e */
[----:B------:R-:W-:Y:S02]  /*6b30*/  LOP3.LUT R13, R3, 0x300030, R8, 0xf8, !PT ;  /* 0x00300030030d7812 */ /* 0x000fe400078ef808 */
[----:B------:R-:W-:-:S02]  /*6b40*/  SHF.R.U32.HI R28, RZ, 0x6, R28 ;  /* 0x00000006ff1c7819 */ /* 0x000fc4000001161c */
[----:B------:R-:W-:Y:S02]  /*6b50*/  SHF.R.U32.HI R12, RZ, 0x6, R12 ;  /* 0x00000006ff0c7819 */ /* 0x000fe4000001160c */
        /* <DEDUP_REMOVED lines=115> */
.L_x_3429:
        /* <DEDUP_REMOVED lines=43> */
.L_x_3428:
        /* <DEDUP_REMOVED lines=11> */
[----:B--2---:R-:W-:Y:S02]  /*75f0*/  SHF.R.U32.HI R8, RZ, 0xc, R32 ;  /* 0x0000000cff087819 */ /* 0x004fe40000011620 */
[----:B------:R-:W-:Y:S02]  /*7600*/  SHF.R.U32.HI R37, RZ, 0xc, R33 ;  /* 0x0000000cff257819 */ /* 0x000fe40000011621 */
[----:B------:R-:W-:Y:S02]  /*7610*/  SHF.R.U32.HI R41, RZ, 0xc, R34 ;  /* 0x0000000cff297819 */ /* 0x000fe40000011622 */
[----:B------:R-:W-:Y:S02]  /*7620*/  SHF.R.U32.HI R46, RZ, 0xc, R35 ;  /* 0x0000000cff2e7819 */ /* 0x000fe40000011623 */
[----:B------:R-:W-:-:S02]  /*7630*/  LOP3.LUT R3, R8, 0xf000f, RZ, 0xc0, !PT ;  /* 0x000f000f08037812 */ /* 0x000fc400078ec0ff */
[----:B------:R-:W-:Y:S02]  /*7640*/  LOP3.LUT R38, R34, 0x3f003f, RZ, 0xc0, !PT ;  /* 0x003f003f22267812 */ /* 0x000fe400078ec0ff */
[----:B----4-:R-:W-:Y:S02]  /*7650*/  SHF.R.U32.HI R2, RZ, 0x8, R28 ;  /* 0x00000008ff027819 */ /* 0x010fe4000001161c */
[----:B------:R-:W-:Y:S02]  /*7660*/  SHF.R.U32.HI R42, RZ, 0x6, R34 ;  /* 0x00000006ff2a7819 */ /* 0x000fe40000011622 */
[--C-:B------:R-:W-:Y:S02]  /*7670*/  SHF.R.U32.HI R43, RZ, 0x8, R30.reuse ;  /* 0x00000008ff2b7819 */ /* 0x100fe4000001161e */
[----:B------:R-:W-:Y:S02]  /*7680*/  SHF.R.U32.HI R47, RZ, 0xa, R30 ;  /* 0x0000000aff2f7819 */ /* 0x000fe4000001161e */
[----:B------:R-:W-:-:S02]  /*7690*/  LOP3.LUT R44, R30, 0x3f003f, RZ, 0xc0, !PT ;  /* 0x003f003f1e2c7812 */ /* 0x000fc400078ec0ff */
[----:B------:R-:W-:Y:S02]  /*76a0*/  SHF.R.U32.HI R45, RZ, 0x6, R30 ;  /* 0x00000006ff2d7819 */ /* 0x000fe4000001161e */
        /* <DEDUP_REMOVED lines=13> */
[----:B------:R-:W-:Y:S02]  /*7780*/  LOP3.LUT R29, R3, 0x300030, R2, 0xf8, !PT ;  /* 0x00300030031d7812 */ /* 0x000fe400078ef802 */
[----:B------:R-:W-:Y:S02]  /*7790*/  LOP3.LUT R4, R32, 0x3f003f, RZ, 0xc0, !PT ;  /* 0x003f003f20047812 */ /* 0x000fe400078ec0ff */
[----:B---3--:R-:W-:Y:S02]  /*77a0*/  SHF.R.U32.HI R2, RZ, 0xc, R12 ;  /* 0x0000000cff027819 */ /* 0x008fe4000001160c */
[----:B------:R-:W-:-:S02]  /*77b0*/  SHF.R.U32.HI R32, RZ, 0x6, R32 ;  /* 0x00000006ff207819 */ /* 0x000fc40000011620 */
[----:B------:R-:W-:Y:S02]  /*77c0*/  LOP3.LUT R36, R33, 0x3f003f, RZ, 0xc0, !PT ;  /* 0x003f003f21247812 */ /* 0x000fe400078ec0ff */
[----:B------:R-:W-:Y:S02]  /*77d0*/  LOP3.LUT R41, R37, 0x300030, R34, 0xf8, !PT ;  /* 0x0030003025297812 */ /* 0x000fe400078ef822 */
[----:B------:R-:W-:Y:S02]  /*77e0*/  LOP3.LUT R46, R8, 0x300030, R43, 0xf8, !PT ;  /* 0x00300030082e7812 */ /* 0x000fe400078ef82b */
        /* <DEDUP_REMOVED lines=21> */
[----:B------:R-:W-:Y:S02]  /*7940*/  LOP3.LUT R13, R13, 0x300030, R10, 0xf8, !PT ;  /* 0x003000300d0d7812 */ /* 0x000fe400078ef80a */
[----:B------:R-:W-:Y:S02]  /*7950*/  SHF.R.U32.HI R28, RZ, 0x6, R28 ;  /* 0x00000006ff1c7819 */ /* 0x000fe4000001161c */
[----:B------:R-:W-:Y:S02]  /*7960*/  SHF.R.U32.HI R12, RZ, 0x6, R12 ;  /* 0x00000006ff0c7819 */ /* 0x000fe4000001160c */
[----:B------:R-:W-:Y:S02]  /*7970*/  LOP3.LUT R34, R34, 0xf000f, RZ, 0xc0, !PT ;  /* 0x000f000f22227812 */ /* 0x000fe400078ec0ff */
[----:B------:R-:W-:Y:S02]  /*7980*/  LOP3.LUT R10, R32, 0x64006400, RZ, 0xfc, !PT ;  /* 0x64006400200a7812 */ /* 0x000fe400078efcff */
        /* <DEDUP_REMOVED lines=117> */
.L_x_3431:
        /* <DEDUP_REMOVED lines=43> */
.L_x_3430:
        /* <DEDUP_REMOVED lines=8> */
.L_x_3427:
        /* <DEDUP_REMOVED lines=8> */
.L_x_3436:
        /* <DEDUP_REMOVED lines=12> */
[----:B------:R-:W-:Y:S02]  /*8550*/  IMAD.WIDE R10, R9, 0x4, R32 ;  /* 0x00000004090a7825 */ /* 0x000fe400078e0220 */
[----:B------:R-:W2:Y:S04]  /*8560*/  @!P2 LDG.E.U16.CONSTANT R3, desc[UR6][R2.64] ;  /* 0x000000060203a981 */ /* 0x000ea8000c1e9500 */
[----:B------:R-:W5:Y:S04]  /*8570*/  LDG.E.128.CONSTANT R32, desc[UR6][R32.64] ;  /* 0x0000000620207981 */ /* 0x000f68000c1e9d00 */
[----:B------:R1:W5:Y:S01]  /*8580*/  LDG.E.128.CONSTANT R28, desc[UR6][R10.64] ;  /* 0x000000060a1c7981 */ /* 0x000362000c1e9d00 */
[----:B---3--:R-:W-:-:S02]  /*8590*/  @!P2 PRMT R18, R12, 0x7610, R18 ;  /* 0x000076100c12a816 */ /* 0x008fc40000000012 */
[----:B------:R-:W-:Y:S02]  /*85a0*/  @!P2 PRMT R19, R13, 0x7610, R19 ;  /* 0x000076100d13a816 */ /* 0x000fe40000000013 */
[----:B------:R-:W-:Y:S02]  /*85b0*/  @!P2 PRMT R18, R18, 0x7610, R12 ;  /* 0x000076101212a816 */ /* 0x000fe4000000000c */
[----:B------:R-:W-:Y:S02]  /*85c0*/  @!P2 PRMT R19, R19, 0x7610, R13 ;  /* 0x000076101313a816 */ /* 0x000fe4000000000d */
[----:B--2---:R-:W-:Y:S01]  /*85d0*/  @!P2 IADD3 R25, R3, R16, RZ ;  /* 0x000000100319a210 */ /* 0x004fe20007ffe0ff */
[----:B------:R-:W-:Y:S01]  /*85e0*/  IMAD.WIDE R2, R9, 0x4, R10 ;  /* 0x0000000409027825 */ /* 0x000fe200078e020a */
[----:B-1----:R-:W-:Y:S06]  /*85f0*/  @!P1 BRA `(.L_x_3434) ;  /* 0x0000001800589947 */ /* 0x002fec0003800000 */
[----:B------:R-:W2:Y:S01]  /*8600*/  LDG.E.128.CONSTANT R12, desc[UR6][R2.64] ;  /* 0x00000006020c7981 */ /* 0x000ea2000c1e9d00 */
[----:B-----5:R-:W-:Y:S02]  /*8610*/  SHF.R.U32.HI R46, RZ, 0xf, R40 ;  /* 0x0000000fff2e7819 */ /* 0x020fe40000011628 */
[--C-:B------:R-:W-:Y:S02]  /*8620*/  SHF.R.U32.HI R84, RZ, 0xf, R42.reuse ;  /* 0x0000000fff547819 */ /* 0x100fe4000001162a */
[----:B------:R-:W-:Y:S02]  /*8630*/  SHF.R.U32.HI R86, RZ, 0xf, R43 ;  /* 0x0000000fff567819 */ /* 0x000fe4000001162b */
        /* <DEDUP_REMOVED lines=25> */
[----:B------:R-:W-:Y:S02]  /*87d0*/  LOP3.LUT R46, R46, 0x10001, RZ, 0xc0, !PT ;  /* 0x000100012e2e7812 */ /* 0x000fe400078ec0ff */
[----:B------:R-:W-:-:S02]  /*87e0*/  LOP3.LUT R84, R84, 0x10001, RZ, 0xc0, !PT ;  /* 0x0001000154547812 */ /* 0x000fc400078ec0ff */
[----:B------:R-:W-:Y:S02]  /*87f0*/  LOP3.LUT R86, R86, 0x10001, RZ, 0xc0, !PT ;  /* 0x0001000156567812 */ /* 0x000fe400078ec0ff */
        /* <DEDUP_REMOVED lines=25> */
[----:B------:R-:W-:Y:S02]  /*8990*/  LOP3.LUT R81, R81, 0x10001, RZ, 0xc0, !PT ;  /* 0x0001000151517812 */ /* 0x000fe400078ec0ff */
[----:B------:R-:W-:Y:S02]  /*89a0*/  SHF.R.U32.HI R33, RZ, 0xd, R34 ;  /* 0x0000000dff217819 */ /* 0x000fe40000011622 */
[C---:B------:R-:W-:Y:S02]  /*89b0*/  LOP3.LUT R36, R34.reuse, 0x3e003e0, RZ, 0xc0, !PT ;  /* 0x03e003e022247812 */ /* 0x040fe400078ec0ff */
[----:B------:R-:W-:-:S02]  /*89c0*/  LOP3.LUT R61, R34, 0x1f001f, RZ, 0xc0, !PT ;  /* 0x001f001f223d7812 */ /* 0x000fc400078ec0ff */
[----:B------:R-:W-:Y:S02]  /*89d0*/  SHF.R.U32.HI R63, RZ, 0xa, R34 ;  /* 0x0000000aff3f7819 */ /* 0x000fe40000011622 */
[----:B------:R-:W-:Y:S02]  /*89e0*/  PRMT R31, R7, 0x9910, RZ ;  /* 0x00009910071f7816 */ /* 0x000fe400000000ff */
[----:B------:R-:W-:Y:S02]  /*89f0*/  SHF.R.U32.HI R34, RZ, 0xd, R35 ;  /* 0x0000000dff227819 */ /* 0x000fe40000011623 */
[----:B------:R-:W-:Y:S02]  /*8a00*/  LOP3.LUT R47, R46, 0x20002, R47, 0xf8, !PT ;  /* 0x000200022e2f7812 */ /* 0x000fe400078ef82f */
[----:B------:R-:W-:Y:S02]  /*8a10*/  LOP3.LUT R84, R84, 0x20002, R85, 0xf8, !PT ;  /* 0x0002000254547812 */ /* 0x000fe400078ef855 */
[----:B------:R-:W-:-:S02]  /*8a20*/  LOP3.LUT R87, R86, 0x20002, R87, 0xf8, !PT ;  /* 0x0002000256577812 */ /* 0x000fc400078ef857 */
[----:B------:R-:W-:Y:S02]  /*8a30*/  LOP3.LUT R82, R81, 0x20002, R82, 0xf8, !PT ;  /* 0x0002000251527812 */ /* 0x000fe400078ef852 */
[----:B------:R-:W-:Y:S02]  /*8a40*/  ISETP.NE.AND P2, PT, R31, RZ, PT ;  /* 0x000000ff1f00720c */ /* 0x000fe40003f45270 */
[----:B------:R-:W-:Y:S02]  /*8a50*/  LOP3.LUT R47, R47, 0x40004, R48, 0xf8, !PT ;  /* 0x000400042f2f7812 */ /* 0x000fe400078ef830 */
[----:B------:R-:W-:Y:S02]  /*8a60*/  LOP3.LUT R84, R84, 0x40004, R33, 0xf8, !PT ;  /* 0x0004000454547812 */ /* 0x000fe400078ef821 */
[----:B------:R-:W-:Y:S02]  /*8a70*/  LOP3.LUT R31, R87, 0x40004, R34, 0xf8, !PT ;  /* 0x00040004571f7812 */ /* 0x000fe400078ef822 */
[----:B------:R-:W-:-:S02]  /*8a80*/  LOP3.LUT R83, R82, 0x40004, R83, 0xf8, !PT ;  /* 0x0004000452537812 */ /* 0x000fc400078ef853 */
[----:B------:R-:W-:Y:S02]  /*8a90*/  LOP3.LUT R81, R47, 0x80008, R32, 0xf8, !PT ;  /* 0x000800082f517812 */ /* 0x000fe400078ef820 */
        /* <DEDUP_REMOVED lines=9> */
[----:B------:R-:W-:Y:S02]  /*8b30*/  MOV R39, 0x2800 ;  /* 0x0000280000277802 */ /* 0x000fe40000000f00 */
        /* <DEDUP_REMOVED lines=45> */
[----:B------:R-:W-:Y:S02]  /*8e10*/  HFMA2 R11, R102, R39.H0_H0, -48, -48 ;  /* 0xd200d200660b7431 */ /* 0x000fe40000040027 */
[----:B------:R-:W-:Y:S01]  /*8e20*/  HADD2 R86, R86, -1040, -1040 ;  /* 0xe410e41056567430 */ /* 0x000fe20000000000 */
[--C-:B--2---:R-:W-:Y:S02]  /*8e30*/  SHF.R.U32.HI R46, RZ, 0xb, R12.reuse ;  /* 0x0000000bff2e7819 */ /* 0x104fe4000001160c */
[C---:B------:R-:W-:Y:S02]  /*8e40*/  LOP3.LUT R47, R12.reuse, 0x3e003e0, RZ, 0xc0, !PT ;  /* 0x03e003e00c2f7812 */ /* 0x040fe400078ec0ff */
[----:B------:R-:W-:Y:S02]  /*8e50*/  LOP3.LUT R29, R12, 0x1f001f, RZ, 0xc0, !PT ;  /* 0x001f001f0c1d7812 */ /* 0x000fe400078ec0ff */
[----:B------:R-:W-:Y:S02]  /*8e60*/  SHF.R.U32.HI R30, RZ, 0xa, R12 ;  /* 0x0000000aff1e7819 */ /* 0x000fe4000001160c */
[----:B------:R-:W-:-:S02]  /*8e70*/  SHF.R.U32.HI R12, RZ, 0xb, R13 ;  /* 0x0000000bff0c7819 */ /* 0x000fc4000001160d */
[--C-:B------:R-:W-:Y:S02]  /*8e80*/  SHF.R.U32.HI R82, RZ, 0xb, R14.reuse ;  /* 0x0000000bff527819 */ /* 0x100fe4000001160e */
[----:B------:R-:W-:Y:S02]  /*8e90*/  SHF.R.U32.HI R84, RZ, 0xb, R15 ;  /* 0x0000000bff547819 */ /* 0x000fe4000001160f */
[C---:B------:R-:W-:Y:S02]  /*8ea0*/  LOP3.LUT R85, R14.reuse, 0x3e003e0, RZ, 0xc0, !PT ;  /* 0x03e003e00e557812 */ /* 0x040fe400078ec0ff */
[----:B------:R-:W-:Y:S02]  /*8eb0*/  LOP3.LUT R32, R14, 0x1f001f, RZ, 0xc0, !PT ;  /* 0x001f001f0e207812 */ /* 0x000fe400078ec0ff */
[----:B------:R-:W-:Y:S02]  /*8ec0*/  SHF.R.U32.HI R33, RZ, 0xa, R14 ;  /* 0x0000000aff217819 */ /* 0x000fe4000001160e */
[----:B------:R-:W-:-:S02]  /*8ed0*/  LOP3.LUT R89, R15, 0x3e003e0, RZ, 0xc0, !PT ;  /* 0x03e003e00f597812 */ /* 0x000fc400078ec0ff */
[----:B------:R-:W-:Y:S02]  /*8ee0*/  LOP3.LUT R34, R15, 0x1f001f, RZ, 0xc0, !PT ;  /* 0x001f001f0f227812 */ /* 0x000fe400078ec0ff */
[----:B------:R-:W-:Y:S02]  /*8ef0*/  SHF.R.U32.HI R35, RZ, 0xa, R15 ;  /* 0x0000000aff237819 */ /* 0x000fe4000001160f */
[----:B------:R-:W-:Y:S02]  /*8f00*/  LOP3.LUT R14, R83, 0x100010, R12, 0xf8, !PT ;  /* 0x00100010530e7812 */ /* 0x000fe400078ef80c */
[----:B------:R-:W-:Y:S02]  /*8f10*/  LOP3.LUT R12, R87, 0x100010, R82, 0xf8, !PT ;  /* 0x00100010570c7812 */ /* 0x000fe400078ef852 */
[----:B------:R-:W-:Y:S02]  /*8f20*/  LOP3.LUT R15, R91, 0x100010, R84, 0xf8, !PT ;  /* 0x001000105b0f7812 */ /* 0x000fe400078ef854 */
[----:B------:R-:W-:Y:S01]  /*8f30*/  LOP3.LUT R82, R45, 0x64006400, RZ, 0xfc, !PT ;  /* 0x640064002d527812 */ /* 0x000fe200078efcff */
[----:B------:R-:W-:Y:S01]  /*8f40*/  HFMA2 R45, R98, R39.H0_H0, -48, -48 ;  /* 0xd200d200622d7431 */ /* 0x000fe20000040027 */
[----:B------:R-:W-:-:S02]  /*8f50*/  LOP3.LUT R84, R8, 0x64006400, RZ, 0xfc, !PT ;  /* 0x6400640008547812 */ /* 0x000fc400078efcff */
[C---:B------:R-:W-:Y:S01]  /*8f60*/  LOP3.LUT R48, R13.reuse, 0x3e003e0, RZ, 0xc0, !PT ;  /* 0x03e003e00d307812 */ /* 0x040fe200078ec0ff */
[-C--:B------:R-:W-:Y:S01]  /*8f70*/  HFMA2 R38, R82, R39.reuse.H0_H0, -48, -48 ;  /* 0xd200d20052267431 */ /* 0x080fe20000040027 */
[----:B------:R-:W-:Y:S02]  /*8f80*/  LOP3.LUT R28, R13, 0x1f001f, RZ, 0xc0, !PT ;  /* 0x001f001f0d1c7812 */ /* 0x000fe400078ec0ff */
[----:B------:R-:W-:Y:S02]  /*8f90*/  SHF.R.U32.HI R31, RZ, 0xa, R13 ;  /* 0x0000000aff1f7819 */ /* 0x000fe4000001160d */
[----:B------:R-:W-:Y:S02]  /*8fa0*/  LOP3.LUT R13, R81, 0x100010, R46, 0xf8, !PT ;  /* 0x00100010510d7812 */ /* 0x000fe400078ef82e */
[----:B------:R-:W-:Y:S02]  /*8fb0*/  LOP3.LUT R81, R65, 0x1f001f, RZ, 0xc0, !PT ;  /* 0x001f001f41517812 */ /* 0x000fe400078ec0ff */
        /* <DEDUP_REMOVED lines=83> */
[----:B------:R-:W-:Y:S02]  /*94f0*/  HFMA2 R39, R106, R39.H0_H0, -48, -48 ;  /* 0xd200d2006a277431 */ /* 0x000fe40000040027 */
        /* <DEDUP_REMOVED lines=45> */
[----:B------:R-:W-:-:S05]  /*97d0*/  HFMA2.MMA R93, R60, R14, R93 ;  /* 0x0000000e3c5d7235 */ /* 0x000fca000000005d */
        /* <DEDUP_REMOVED lines=43> */
.L_x_3435:
        /* <DEDUP_REMOVED lines=77> */
.L_x_3434:
[----:B------:R-:W-:Y:S01]  /*9f60*/  IADD3 R16, R16, 0x20, RZ ;  /* 0x0000002010107810 */ /* 0x000fe20007ffe0ff */
[----:B------:R-:W-:Y:S01]  /*9f70*/  UIADD3 UR4, UR4, 0x40, URZ ;  /* 0x0000004004047890 */ /* 0x000fe2000fffe03f */
[----:B------:R-:W-:Y:S02]  /*9f80*/  IMAD.WIDE R26, R9, 0x4, R2 ;  /* 0x00000004091a7825 */ /* 0x000fe400078e0202 */
[C---:B------:R-:W-:Y:S02]  /*9f90*/  ISETP.GE.AND P2, PT, R16.reuse, UR5, PT ;  /* 0x0000000510007c0c */ /* 0x040fe4000bf46270 */
[----:B------:R-:W-:-:S13]  /*9fa0*/  ISETP.LT.AND P3, PT, R16, R17, PT ;  /* 0x000000111000720c */ /* 0x000fda0003f61270 */
[----:B------:R-:W-:Y:S05]  /*9fb0*/  @!P2 BRA P3, `(.L_x_3436) ;  /* 0xffffffe40034a947 */ /* 0x000fea000183ffff */
.L_x_3433:
        /* <DEDUP_REMOVED lines=8> */
.L_x_3446:
        /* <DEDUP_REMOVED lines=14> */
[----:B------:R-:W0:Y:S01]  /*a120*/  LDC R9, c[0x0][0x23c] ;  /* 0x00008f00ff097b82 */ /* 0x000e220000000800 */
[----:B-----5:R-:W2:Y:S01]  /*a130*/  LDG.E.128.CONSTANT R36, desc[UR6][R26.64] ;  /* 0x000000061a247981 */ /* 0x020ea2000c1e9d00 */
[----:B0-----:R-:W-:-:S04]  /*a140*/  IMAD.WIDE R28, R9, 0x4, R26 ;  /* 0x00000004091c7825 */ /* 0x001fc800078e021a */
[C---:B------:R-:W-:Y:S02]  /*a150*/  IMAD.WIDE R12, R9.reuse, 0x4, R28 ;  /* 0x00000004090c7825 */ /* 0x040fe400078e021c */
[----:B------:R-:W5:Y:S02]  /*a160*/  LDG.E.128.CONSTANT R28, desc[UR6][R28.64] ;  /* 0x000000061c1c7981 */ /* 0x000f64000c1e9d00 */
[----:B------:R-:W-:Y:S02]  /*a170*/  IMAD.WIDE R8, R9, 0x4, R12 ;  /* 0x0000000409087825 */ /* 0x000fe400078e020c */
[----:B------:R-:W5:Y:S04]  /*a180*/  LDG.E.128.CONSTANT R12, desc[UR6][R12.64] ;  /* 0x000000060c0c7981 */ /* 0x000f68000c1e9d00 */
[----:B------:R-:W5:Y:S01]  /*a190*/  LDG.E.128.CONSTANT R8, desc[UR6][R8.64] ;  /* 0x0000000608087981 */ /* 0x000f62000c1e9d00 */
[----:B------:R-:W-:-:S04]  /*a1a0*/  PRMT R0, R7, 0x9910, RZ ;  /* 0x0000991007007816 */ /* 0x000fc800000000ff */
[----:B------:R-:W-:Y:S02]  /*a1b0*/  ISETP.NE.AND P2, PT, R0, RZ, PT ;  /* 0x000000ff0000720c */ /* 0x000fe40003f45270 */
[----:B------:R-:W-:Y:S02]  /*a1c0*/  MOV R32, 0x2c00 ;  /* 0x00002c0000207802 */ /* 0x000fe40000000f00 */
[C---:B--2---:R-:W-:Y:S02]  /*a1d0*/  LOP3.LUT R3, R37.reuse, 0xf000f, RZ, 0xc0, !PT ;  /* 0x000f000f25037812 */ /* 0x044fe400078ec0ff */
        /* <DEDUP_REMOVED lines=8> */
[----:B------:R-:W-:-:S02]  /*a260*/  SHF.R.U32.HI R36, RZ, 0x8, R36 ;  /* 0x00000008ff247819 */ /* 0x000fc40000011624 */
[C---:B------:R-:W-:Y:S02]  /*a270*/  LOP3.LUT R42, R39.reuse, 0xf000f, RZ, 0xc0, !PT ;  /* 0x000f000f272a7812 */ /* 0x040fe400078ec0ff */
[----:B------:R-:W-:Y:S02]  /*a280*/  LOP3.LUT R43, R39, 0xf000f0, RZ, 0xc0, !PT ;  /* 0x00f000f0272b7812 */ /* 0x000fe400078ec0ff */
        /* <DEDUP_REMOVED lines=25> */
[-C--:B------:R-:W-:Y:S02]  /*a420*/  HFMA2 R40, R41, R32.reuse.H0_H0, -72, -72 ;  /* 0xd480d48029287431 */ /* 0x080fe40000040020 */
[----:B------:R-:W-:Y:S02]  /*a430*/  HADD2 R47, R48, -1032, -1032 ;  /* 0xe408e408302f7430 */ /* 0x000fe40000000000 */
[----:B------:R-:W-:Y:S02]  /*a440*/  HADD2 R41, R42, -1032, -1032 ;  /* 0xe408e4082a297430 */ /* 0x000fe40000000000 */
[-C--:B------:R-:W-:Y:S02]  /*a450*/  HFMA2 R48, R49, R32.reuse.H0_H0, -72, -72 ;  /* 0xd480d48031307431 */ /* 0x080fe40000040020 */
[----:B------:R-:W-:-:S02]  /*a460*/  HFMA2 R42, R43, R32.H0_H0, -72, -72 ;  /* 0xd480d4802b2a7431 */ /* 0x000fc40000040020 */
[----:B------:R-:W-:Y:S02]  /*a470*/  HADD2 R49, R50, -1032, -1032 ;  /* 0xe408e40832317430 */ /* 0x000fe40000000000 */
[----:B------:R-:W-:Y:S02]  /*a480*/  HADD2 R37, R0, -1032, -1032 ;  /* 0xe408e40800257430 */ /* 0x000fe40000000000 */
[-C--:B------:R-:W-:Y:S02]  /*a490*/  HFMA2 R33, R33, R32.reuse.H0_H0, -72, -72 ;  /* 0xd480d48021217431 */ /* 0x080fe40000040020 */
[----:B------:R-:W-:Y:S02]  /*a4a0*/  HADD2 R36, R4, -1032, -1032 ;  /* 0xe408e40804247430 */ /* 0x000fe40000000000 */
[----:B------:R-:W-:Y:S02]  /*a4b0*/  HFMA2 R38, R35, R32.H0_H0, -72, -72 ;  /* 0xd480d48023267431 */ /* 0x000fe40000040020 */
[----:B------:R-:W-:-:S02]  /*a4c0*/  HADD2 R39, R39, -1032, -1032 ;  /* 0xe408e40827277430 */ /* 0x000fc40000000000 */
[----:B------:R-:W-:Y:S02]  /*a4d0*/  HADD2 R43, R2, -1032, -1032 ;  /* 0xe408e408022b7430 */ /* 0x000fe40000000000 */
        /* <DEDUP_REMOVED lines=94> */
.L_x_3439:
        /* <DEDUP_REMOVED lines=91> */
.L_x_3440:
[C---:B-----5:R-:W-:Y:S02]  /*b070*/  LOP3.LUT R0, R28.reuse, 0xf000f, RZ, 0xc0, !PT ;  /* 0x000f000f1c007812 */ /* 0x060fe400078ec0ff */
[----:B------:R-:W-:Y:S02]  /*b080*/  LOP3.LUT R2, R28, 0xf000f0, RZ, 0xc0, !PT ;  /* 0x00f000f01c027812 */ /* 0x000fe400078ec0ff */
        /* <DEDUP_REMOVED lines=20> */
[----:B------:R-:W-:Y:S01]  /*b1d0*/  LOP3.LUT R28, R28, 0xf000f0, RZ, 0xc0, !PT ;  /* 0x00f000f01c1c7812 */ /* 0x000fe200078ec0ff */
[----:B------:R-:W-:Y:S01]  /*b1e0*/  HFMA2 R37, R37, R32.H0_H0, -72, -72 ;  /* 0xd480d48025257431 */ /* 0x000fe20000040020 */
        /* <DEDUP_REMOVED lines=120> */
.L_x_3441:
        /* <DEDUP_REMOVED lines=32> */
[-C--:B------:R-:W-:Y:S01]  /*bb70*/  FFMA.FTZ R4, R4, R50.reuse, R3 ;  /* 0x0000003204047223 */ /* 0x080fe20000010003 */
[----:B------:R-:W-:Y:S01]  /*bb80*/  FFMA.FTZ R50, R34, R50, R49 ;  /* 0x0000003222327223 */ /* 0x000fe20000010031 */
[-C--:B------:R-:W-:Y:S01]  /*bb90*/  FFMA.FTZ R0, R31, R51.reuse, R0 ;  /* 0x000000331f007223 */ /* 0x080fe20000010000 */
[-C--:B------:R-:W-:Y:S01]  /*bba0*/  FFMA.FTZ R34, R35, R51.reuse, R2 ;  /* 0x0000003323227223 */ /* 0x080fe20000010002 */
[----:B------:R-:W-:Y:S01]  /*bbb0*/  FFMA.FTZ R36, R37, R51, R4 ;  /* 0x0000003325247223 */ /* 0x000fe20000010004 */
[----:B-1----:R-:W-:-:S02]  /*bbc0*/  HADD2.F32 R3, -RZ, R28.H0_H0 ;  /* 0x2000001cff037230 */ /* 0x002fc40000004100 */
        /* <DEDUP_REMOVED lines=53> */
.L_x_3442:
[----:B------:R-:W-:Y:S02]  /*bf20*/  LOP3.LUT R0, R12, 0xf000f0, RZ, 0xc0, !PT ;  /* 0x00f000f00c007812 */ /* 0x000fe400078ec0ff */
        /* <DEDUP_REMOVED lines=47> */
[C---:B------:R-:W-:Y:S01]  /*c220*/  LOP3.LUT R14, R8.reuse, 0xf000f, RZ, 0xc0, !PT ;  /* 0x000f000f080e7812 */ /* 0x040fe200078ec0ff */
[----:B------:R-:W-:Y:S01]  /*c230*/  HADD2 R39, R4, -1032, -1032 ;  /* 0xe408e40804277430 */ /* 0x000fe20000000000 */
[----:B------:R-:W-:Y:S01]  /*c240*/  LOP3.LUT R15, R8, 0xf000f0, RZ, 0xc0, !PT ;  /* 0x00f000f0080f7812 */ /* 0x000fe200078ec0ff */
[----:B------:R-:W-:-:S02]  /*c250*/  HADD2 R41, R12, -1032, -1032 ;  /* 0xe408e4080c297430 */ /* 0x000fc40000000000 */
        /* <DEDUP_REMOVED lines=92> */
.L_x_3443:
        /* <DEDUP_REMOVED lines=91> */
.L_x_3444:
[C---:B------:R-:W-:Y:S02]  /*cdd0*/  LOP3.LUT R2, R9.reuse, 0xf000f, RZ, 0xc0, !PT ;  /* 0x000f000f09027812 */ /* 0x040fe400078ec0ff */
[----:B------:R-:W-:Y:S02]  /*cde0*/  LOP3.LUT R0, R9, 0xf000f0, RZ, 0xc0, !PT ;  /* 0x00f000f009007812 */ /* 0x000fe400078ec0ff */
[----:B------:R-:W-:Y:S02]  /*cdf0*/  LOP3.LUT R4, R11, 0xf000f0, RZ, 0xc0, !PT ;  /* 0x00f000f00b047812 */ /* 0x000fe400078ec0ff */
[----:B------:R-:W-:Y:S02]  /*ce00*/  SHF.R.U32.HI R9, RZ, 0x8, R9 ;  /* 0x00000008ff097819 */ /* 0x000fe40000011609 */
[----:B------:R-:W-:Y:S02]  /*ce10*/  SHF.R.U32.HI R31, RZ, 0x8, R10 ;  /* 0x00000008ff1f7819 */ /* 0x000fe4000001160a */
[----:B------:R-:W-:-:S02]  /*ce20*/  SHF.R.U32.HI R8, RZ, 0x8, R8 ;  /* 0x00000008ff087819 */ /* 0x000fc40000011608 */
[----:B------:R-:W-:Y:S02]  /*ce30*/  LOP3.LUT R35, R4, 0x64006400, RZ, 0xfc, !PT ;  /* 0x6400640004237812 */ /* 0x000fe400078efcff */
[C---:B------:R-:W-:Y:S02]  /*ce40*/  LOP3.LUT R30, R10.reuse, 0xf000f, RZ, 0xc0, !PT ;  /* 0x000f000f0a1e7812 */ /* 0x040fe400078ec0ff */
[----:B------:R-:W-:Y:S02]  /*ce50*/  LOP3.LUT R3, R10, 0xf000f0, RZ, 0xc0, !PT ;  /* 0x00f000f00a037812 */ /* 0x000fe400078ec0ff */
[----:B------:R-:W-:Y:S02]  /*ce60*/  LOP3.LUT R34, R11, 0xf000f, RZ, 0xc0, !PT ;  /* 0x000f000f0b227812 */ /* 0x000fe400078ec0ff */
[----:B------:R-:W-:Y:S02]  /*ce70*/  SHF.R.U32.HI R36, RZ, 0x8, R11 ;  /* 0x00000008ff247819 */ /* 0x000fe4000001160b */
        /* <DEDUP_REMOVED lines=130> */
.L_x_3445:
        /* <DEDUP_REMOVED lines=14> */
[----:B------:R-:W-:Y:S01]  /*d780*/  FFMA.FTZ R31, R42, R38, R31 ;  /* 0x000000262a1f7223 */ /* 0x000fe2000001001f */
[----:B------:R-:W-:Y:S02]  /*d790*/  HADD2.F32 R14, -RZ, R14.H1_H1 ;  /* 0x3000000eff0e7230 */ /* 0x000fe40000004100 */
[----:B------:R-:W-:-:S02]  /*d7a0*/  HADD2.F32 R30, -RZ, R30.H1_H1 ;  /* 0x3000001eff1e7230 */ /* 0x000fc40000004100 */
[-C--:B------:R-:W-:Y:S01]  /*d7b0*/  FFMA.FTZ R3, R3, R39.reuse, RZ ;  /* 0x0000002703037223 */ /* 0x080fe200000100ff */
[----:B------:R-:W-:Y:S01]  /*d7c0*/  FFMA.FTZ R39, R4, R39, RZ ;  /* 0x0000002704277223 */ /* 0x000fe200000100ff */
        /* <DEDUP_REMOVED lines=25> */
[----:B------:R-:W-:Y:S02]  /*d960*/  HADD2.F32 R9, -RZ, R34.H0_H0 ;  /* 0x20000022ff097230 */ /* 0x000fe40000004100 */
        /* <DEDUP_REMOVED lines=46> */
.L_x_3438:
[----:B------:R-:W0:Y:S01]  /*dc50*/  LDC R9, c[0x0][0x23c] ;  /* 0x00008f00ff097b82 */ /* 0x000e220000000800 */
[----:B------:R-:W-:Y:S01]  /*dc60*/  IADD3 R16, R16, 0x20, RZ ;  /* 0x0000002010107810 */ /* 0x000fe20007ffe0ff */
[----:B------:R-:W-:-:S03]  /*dc70*/  UIADD3 UR4, UR4, 0x40, URZ ;  /* 0x0000004004047890 */ /* 0x000fc6000fffe03f */
[C---:B------:R-:W-:Y:S02]  /*dc80*/  ISETP.GE.AND P2, PT, R16.reuse, UR5, PT ;  /* 0x0000000510007c0c */ /* 0x040fe4000bf46270 */
[----:B------:R-:W-:Y:S01]  /*dc90*/  ISETP.LT.AND P3, PT, R16, R17, PT ;  /* 0x000000111000720c */ /* 0x000fe20003f61270 */
[----:B0-----:R-:W-:-:S12]  /*dca0*/  IMAD.WIDE R26, R9, 0x10, R26 ;  /* 0x00000010091a7825 */ /* 0x001fd800078e021a */
[----:B------:R-:W-:Y:S05]  /*dcb0*/  @!P2 BRA P3, `(.L_x_3446) ;  /* 0xffffffc000e0a947 */ /* 0x000fea000183ffff */
.L_x_3437:
        /* <DEDUP_REMOVED lines=8> */
.L_x_3450:
[----:B------:R-:W-:Y:S01]  /*dd40*/  ISETP.NE.AND P2, PT, R16, R25, PT ;  /* 0x000000191000720c */ /* 0x000fe20003f45270 */
[----:B------:R-:W0:Y:S01]  /*dd50*/  LDC R9, c[0x0][0x23c] ;  /* 0x00008f00ff097b82 */ /* 0x000e220000000800 */
[----:B-----5:R1:W5:Y:S11]  /*dd60*/  LDG.E.128.CONSTANT R32, desc[UR6][R26.64] ;  /* 0x000000061a207981 */ /* 0x020376000c1e9d00 */
[----:B------:R-:W2:Y:S01]  /*dd70*/  @!P2 LDC.64 R10, c[0x0][0x248] ;  /* 0x00009200ff0aab82 */ /* 0x000ea20000000a00 */
[----:B------:R-:W-:-:S02]  /*dd80*/  @!P2 IADD3 R20, R20, 0x1, RZ ;  /* 0x000000011414a810 */ /* 0x000fc40007ffe0ff */
[----:B------:R-:W-:Y:S02]  /*dd90*/  @!P2 LEA R3, R16, 0x1, 0x1 ;  /* 0x000000011003a811 */ /* 0x000fe400078e08ff */
[----:B------:R-:W-:Y:S01]  /*dda0*/  @!P2 LEA R0, R20, R1, 0x3 ;  /* 0x000000011400a211 */ /* 0x000fe200078e18ff */
[----:B0-----:R-:W-:-:S05]  /*ddb0*/  IMAD.WIDE R12, R9, 0x4, R26 ;  /* 0x00000004090c7825 */ /* 0x001fca00078e021a */
[----:B------:R1:W5:Y:S01]  /*ddc0*/  LDG.E.128.CONSTANT R28, desc[UR6][R12.64] ;  /* 0x000000060c1c7981 */ /* 0x000362000c1e9d00 */
[----:B--2---:R-:W-:-:S03]  /*ddd0*/  @!P2 IMAD.WIDE R10, R3, 0x2, R10 ;  /* 0x00000002030aa825 */ /* 0x004fc600078e020a */
        /* <DEDUP_REMOVED lines=8> */
[----:B-1----:R-:W-:Y:S06]  /*de60*/  @!P1 BRA `(.L_x_3448) ;  /* 0x0000001800009947 */ /* 0x002fec0003800000 */
        /* <DEDUP_REMOVED lines=28> */
[----:B------:R-:W-:Y:S01]  /*e030*/  LOP3.LUT R78, R30, 0x70007, RZ, 0xc0, !PT ;  /* 0x000700071e4e7812 */ /* 0x000fe200078ec0ff */
[----:B------:R-:W-:Y:S01]  /*e040*/  HFMA2.MMA R30, -RZ, RZ, 0, 0.015625 ;  /* 0x00002400ff1e7435 */ /* 0x000fe200000001ff */
[----:B------:R-:W-:Y:S02]  /*e050*/  LOP3.LUT R10, R0, 0x10001, RZ, 0xc0, !PT ;  /* 0x00010001000a7812 */ /* 0x000fe400078ec0ff */
[----:B------:R-:W-:-:S02]  /*e060*/  LOP3.LUT R37, R37, 0x10001, RZ, 0xc0, !PT ;  /* 0x0001000125257812 */ /* 0x000fc400078ec0ff */
[----:B------:R-:W-:Y:S02]  /*e070*/  LOP3.LUT R38, R38, 0x10001, RZ, 0xc0, !PT ;  /* 0x0001000126267812 */ /* 0x000fe400078ec0ff */
[----:B------:R-:W-:Y:S02]  /*e080*/  LOP3.LUT R44, R10, 0x20002, R11, 0xf8, !PT ;  /* 0x000200020a2c7812 */ /* 0x000fe400078ef80b */
[----:B------:R-:W-:Y:S02]  /*e090*/  SHF.R.U32.HI R43, RZ, 0xe, R31 ;  /* 0x0000000eff2b7819 */ /* 0x000fe4000001161f */
[----:B------:R-:W-:Y:S02]  /*e0a0*/  PRMT R10, R7, 0x9910, RZ ;  /* 0x00009910070a7816 */ /* 0x000fe400000000ff */
[----:B------:R-:W-:Y:S02]  /*e0b0*/  LOP3.LUT R42, R42, 0x10001, RZ, 0xc0, !PT ;  /* 0x000100012a2a7812 */ /* 0x000fe400078ec0ff */
[----:B------:R-:W-:-:S02]  /*e0c0*/  LOP3.LUT R45, R37, 0x20002, R28, 0xf8, !PT ;  /* 0x00020002252d7812 */ /* 0x000fc400078ef81c */
[----:B------:R-:W-:Y:S02]  /*e0d0*/  LOP3.LUT R46, R38, 0x20002, R29, 0xf8, !PT ;  /* 0x00020002262e7812 */ /* 0x000fe400078ef81d */
[----:B------:R-:W-:Y:S02]  /*e0e0*/  PRMT R0, R30, 0x7610, R0 ;  /* 0x000076101e007816 */ /* 0x000fe40000000000 */
[----:B------:R-:W-:Y:S02]  /*e0f0*/  LOP3.LUT R52, R42, 0x20002, R43, 0xf8, !PT ;  /* 0x000200022a347812 */ /* 0x000fe400078ef82b */
[----:B------:R-:W-:Y:S02]  /*e100*/  ISETP.NE.AND P2, PT, R10, RZ, PT ;  /* 0x000000ff0a00720c */ /* 0x000fe40003f45270 */
[----:B------:R-:W-:Y:S02]  /*e110*/  LOP3.LUT R41, R31, 0x380038, RZ, 0xc0, !PT ;  /* 0x003800381f297812 */ /* 0x000fe400078ec0ff */
[----:B------:R-:W-:-:S02]  /*e120*/  SHF.R.U32.HI R72, RZ, 0x6, R31 ;  /* 0x00000006ff487819 */ /* 0x000fc4000001161f */
[----:B------:R-:W-:Y:S02]  /*e130*/  LOP3.LUT R79, R31, 0x70007, RZ, 0xc0, !PT ;  /* 0x000700071f4f7812 */ /* 0x000fe400078ec0ff */
[----:B------:R-:W-:Y:S02]  /*e140*/  LOP3.LUT R55, R41, 0x64006400, RZ, 0xfc, !PT ;  /* 0x6400640029377812 */ /* 0x000fe400078efcff */
[----:B------:R-:W-:Y:S02]  /*e150*/  MOV R48, 0x3000 ;  /* 0x0000300000307802 */ /* 0x000fe40000000f00 */
        /* <DEDUP_REMOVED lines=22> */
[----:B--2---:R-:W-:Y:S02]  /*e2c0*/  SHF.R.U32.HI R37, RZ, 0xd, R14 ;  /* 0x0000000dff257819 */ /* 0x004fe4000001160e */
[--C-:B------:R-:W-:Y:S02]  /*e2d0*/  SHF.R.U32.HI R11, RZ, 0xd, R12.reuse ;  /* 0x0000000dff0b7819 */ /* 0x100fe4000001160c */
        /* <DEDUP_REMOVED lines=8> */
[----:B------:R-:W-:Y:S02]  /*e360*/  SHF.R.U32.HI R43, RZ, 0xd, R15 ;  /* 0x0000000dff2b7819 */ /* 0x000fe4000001160f */
[----:B------:R-:W-:Y:S02]  /*e370*/  LOP3.LUT R37, R8, 0x64006400, RZ, 0xfc, !PT ;  /* 0x6400640008257812 */ /* 0x000fe400078efcff */
[----:B------:R-:W-:Y:S02]  /*e380*/  LOP3.LUT R8, R73, 0x380038, RZ, 0xc0, !PT ;  /* 0x0038003849087812 */ /* 0x000fe400078ec0ff */
[C---:B------:R-:W-:Y:S01]  /*e390*/  LOP3.LUT R38, R13.reuse, 0x380038, RZ, 0xc0, !PT ;  /* 0x003800380d267812 */ /* 0x040fe200078ec0ff */
[----:B------:R-:W-:Y:S01]  /*e3a0*/  HFMA2 R54, R37, R48.H0_H0, -132, -132 ;  /* 0xd820d82025367431 */ /* 0x000fe20000040030 */
[----:B------:R-:W-:Y:S02]  /*e3b0*/  SHF.R.U32.HI R29, RZ, 0x6, R13 ;  /* 0x00000006ff1d7819 */ /* 0x000fe4000001160d */
[----:B------:R-:W-:-:S02]  /*e3c0*/  LOP3.LUT R67, R13, 0x70007, RZ, 0xc0, !PT ;  /* 0x000700070d437812 */ /* 0x000fc400078ec0ff */
[C---:B------:R-:W-:Y:S02]  /*e3d0*/  LOP3.LUT R50, R15.reuse, 0x380038, RZ, 0xc0, !PT ;  /* 0x003800380f327812 */ /* 0x040fe400078ec0ff */
[----:B------:R-:W-:Y:S02]  /*e3e0*/  SHF.R.U32.HI R31, RZ, 0x6, R15 ;  /* 0x00000006ff1f7819 */ /* 0x000fe4000001160f */
[----:B------:R-:W-:Y:S02]  /*e3f0*/  LOP3.LUT R71, R15, 0x70007, RZ, 0xc0, !PT ;  /* 0x000700070f477812 */ /* 0x000fe400078ec0ff */
[----:B------:R-:W-:Y:S02]  /*e400*/  LOP3.LUT R13, R44, 0x40004, R11, 0xf8, !PT ;  /* 0x000400042c0d7812 */ /* 0x000fe400078ef80b */
[----:B------:R-:W-:Y:S02]  /*e410*/  LOP3.LUT R15, R45, 0x40004, R12, 0xf8, !PT ;  /* 0x000400042d0f7812 */ /* 0x000fe400078ef80c */
[----:B------:R-:W-:Y:S01]  /*e420*/  LOP3.LUT R12, R52, 0x40004, R43, 0xf8, !PT ;  /* 0x00040004340c7812 */ /* 0x000fe200078ef82b */
        /* <DEDUP_REMOVED lines=215> */
.L_x_3449:
        /* <DEDUP_REMOVED lines=77> */
.L_x_3448:
[----:B------:R-:W-:Y:S01]  /*f670*/  IADD3 R16, R16, 0x20, RZ ;  /* 0x0000002010107810 */ /* 0x000fe20007ffe0ff */
[----:B------:R-:W-:Y:S01]  /*f680*/  UIADD3 UR4, UR4, 0x40, URZ ;  /* 0x0000004004047890 */ /* 0x000fe2000fffe03f */
[----:B------:R-:W-:Y:S02]  /*f690*/  IMAD.WIDE R26, R9, 0x4, R2 ;  /* 0x00000004091a7825 */ /* 0x000fe400078e0202 */
[C---:B------:R-:W-:Y:S02]  /*f6a0*/  ISETP.GE.AND P2, PT, R16.reuse, UR5, PT ;  /* 0x0000000510007c0c */ /* 0x040fe4000bf46270 */
[----:B------:R-:W-:-:S13]  /*f6b0*/  ISETP.LT.AND P3, PT, R16, R17, PT ;  /* 0x000000111000720c */ /* 0x000fda0003f61270 */
[----:B------:R-:W-:Y:S05]  /*f6c0*/  @!P2 BRA P3, `(.L_x_3450) ;  /* 0xffffffe4009ca947 */ /* 0x000fea000183ffff */
.L_x_3447:
        /* <DEDUP_REMOVED lines=11> */
.L_x_3454:
        /* <DEDUP_REMOVED lines=18> */
[----:B-----5:R-:W-:Y:S01]  /*f8a0*/  MOV R43, 0x2c00 ;  /* 0x00002c00002b7802 */ /* 0x020fe20000000f00 */
[----:B------:R-:W-:Y:S01]  /*f8b0*/  HFMA2.MMA R4, -RZ, RZ, 0, 0.015625 ;  /* 0x00002400ff047435 */ /* 0x000fe200000001ff */
[----:B------:R-:W-:-:S04]  /*f8c0*/  PRMT R2, R7, 0x9910, RZ ;  /* 0x0000991007027816 */ /* 0x000fc800000000ff */
        /* <DEDUP_REMOVED lines=8> */
[C---:B------:R-:W-:Y:S02]  /*f950*/  LOP3.LUT R4, R9.reuse, 0xc000c, RZ, 0xc0, !PT ;  /* 0x000c000c09047812 */ /* 0x040fe400078ec0ff */
[----:B------:R-:W-:Y:S02]  /*f960*/  SHF.R.U32.HI R49, RZ, 0x8, R9 ;  /* 0x00000008ff317819 */ /* 0x000fe40000011609 */
[----:B------:R-:W-:Y:S02]  /*f970*/  SHF.R.U32.HI R14, RZ, 0x8, R8 ;  /* 0x00000008ff0e7819 */ /* 0x000fe40000011608 */
[C---:B------:R-:W-:Y:S02]  /*f980*/  LOP3.LUT R34, R9.reuse, 0x300030, RZ, 0xc0, !PT ;  /* 0x0030003009227812 */ /* 0x040fe400078ec0ff */
[----:B------:R-:W-:-:S02]  /*f990*/  LOP3.LUT R42, R9, 0xc000c0, RZ, 0xc0, !PT ;  /* 0x00c000c0092a7812 */ /* 0x000fc400078ec0ff */
[----:B------:R-:W-:Y:S02]  /*f9a0*/  LOP3.LUT R15, R9, 0x30003, RZ, 0xc0, !PT ;  /* 0x00030003090f7812 */ /* 0x000fe400078ec0ff */
[----:B------:R-:W-:Y:S02]  /*f9b0*/  SHF.R.U32.HI R54, RZ, 0x8, R11 ;  /* 0x00000008ff367819 */ /* 0x000fe4000001160b */
[C---:B------:R-:W-:Y:S02]  /*f9c0*/  LOP3.LUT R37, R11.reuse, 0x300030, RZ, 0xc0, !PT ;  /* 0x003000300b257812 */ /* 0x040fe400078ec0ff */
[C---:B------:R-:W-:Y:S02]  /*f9d0*/  LOP3.LUT R45, R11.reuse, 0xc000c0, RZ, 0xc0, !PT ;  /* 0x00c000c00b2d7812 */ /* 0x040fe400078ec0ff */
[----:B------:R-:W-:Y:S02]  /*f9e0*/  LOP3.LUT R52, R11, 0x30003, RZ, 0xc0, !PT ;  /* 0x000300030b347812 */ /* 0x000fe400078ec0ff */
[----:B------:R-:W-:-:S02]  /*f9f0*/  LOP3.LUT R29, R10, 0x64006400, RZ, 0xfc, !PT ;  /* 0x640064000a1d7812 */ /* 0x000fc400078efcff */
[----:B------:R-:W-:Y:S02]  /*fa00*/  LOP3.LUT R9, R4, 0x64006400, RZ, 0xfc, !PT ;  /* 0x6400640004097812 */ /* 0x000fe400078efcff */
[----:B------:R-:W-:Y:S01]  /*fa10*/  LOP3.LUT R10, R49, 0xc000c, RZ, 0xc0, !PT ;  /* 0x000c000c310a7812 */ /* 0x000fe200078ec0ff */
[----:B------:R-:W-:Y:S01]  /*fa20*/  HFMA2 R29, R29, R0.H1_H1, -258, -258 ;  /* 0xdc08dc081d1d7431 */ /* 0x000fe20000060000 */
        /* <DEDUP_REMOVED lines=123> */
.L_x_3453:
        /* <DEDUP_REMOVED lines=44> */
.L_x_3452:
[----:B------:R-:W-:Y:S01]  /*104a0*/  IADD3 R16, R16, 0x10, RZ ;  /* 0x0000001010107810 */ /* 0x000fe20007ffe0ff */
[----:B------:R-:W-:Y:S01]  /*104b0*/  UIADD3 UR4, UR4, 0x20, URZ ;  /* 0x0000002004047890 */ /* 0x000fe2000fffe03f */
[----:B------:R-:W-:Y:S02]  /*104c0*/  IADD3 R26, P3, R26, R3, RZ ;  /* 0x000000031a1a7210 */ /* 0x000fe40007f7e0ff */
[C---:B------:R-:W-:Y:S02]  /*104d0*/  ISETP.GE.AND P2, PT, R16.reuse, UR5, PT ;  /* 0x0000000510007c0c */ /* 0x040fe4000bf46270 */
[----:B------:R-:W-:Y:S02]  /*104e0*/  ISETP.LT.AND P4, PT, R16, R17, PT ;  /* 0x000000111000720c */ /* 0x000fe40003f81270 */
[----:B------:R-:W-:-:S11]  /*104f0*/  IADD3.X R27, R27, R5, RZ, P3, !PT ;  /* 0x000000051b1b7210 */ /* 0x000fd60001ffe4ff */
[----:B------:R-:W-:Y:S05]  /*10500*/  @!P2 BRA P4, `(.L_x_3454) ;  /* 0xfffffff0009ca947 */ /* 0x000fea000203ffff */
.L_x_3451:
[----:B------:R-:W-:Y:S05]  /*10510*/  @!P1 EXIT ;  /* 0x000000000000994d */ /* 0x000fea0003800000 */
[----:B------:R-:W0:Y:S01]  /*10520*/  S2R R0, SR_CTAID.X ;  /* 0x0000000000007919 */ /* 0x000e220000002500 */
[----:B------:R-:W1:Y:S01]  /*10530*/  S2UR UR4, SR_CTAID.Y ;  /* 0x00000000000479c3 */ /* 0x000e620000002600 */
[----:B------:R-:W-:Y:S01]  /*10540*/  HMUL2 R21, R21, R7.H0_H0 ;  /* 0x2000000715157232 */ /* 0x000fe20000000000 */
[----:B------:R-:W0:Y:S06]  /*10550*/  S2R R3, SR_TID.X ;  /* 0x0000000000037919 */ /* 0x000e2c0000002100 */
[----:B-----5:R-:W2:Y:S08]  /*10560*/  LDC.64 R14, c[0x0][0x238] ;  /* 0x00008e00ff0e7b82 */ /* 0x020eb00000000a00 */
[----:B------:R-:W3:Y:S01]  /*10570*/  LDC.64 R8, c[0x0][0x230] ;  /* 0x00008c00ff087b82 */ /* 0x000ee20000000a00 */
[----:B-1----:R-:W-:Y:S01]  /*10580*/  USHF.L.U32 UR4, UR4, 0x1, URZ ;  /* 0x0000000104047899 */ /* 0x002fe2000800063f */
[----:B0-----:R-:W-:-:S04]  /*10590*/  LEA R0, R0, R3, 0x6 ;  /* 0x0000000300007211 */ /* 0x001fc800078e30ff */
[----:B------:R-:W-:-:S05]  /*105a0*/  SHF.L.U32 R0, R0, 0x2, RZ ;  /* 0x0000000200007819 */ /* 0x000fca00000006ff */
[----:B--2---:R-:W-:-:S04]  /*105b0*/  IMAD R10, R15, UR4, R0 ;  /* 0x000000040f0a7c24 */ /* 0x004fc8000f8e0200 */
[----:B---3--:R-:W-:-:S05]  /*105c0*/  IMAD.WIDE R2, R10, 0x2, R8 ;  /* 0x000000020a027825 */ /* 0x008fca00078e0208 */
[----:B------:R0:W-:Y:S01]  /*105d0*/  ATOM.E.ADD.F16x2.RN.STRONG.GPU P0, RZ, desc[UR6][R2.64], R21 ;  /* 0x0000001502ff79a2 */ /* 0x0001e2000810e1c6 */
[----:B------:R-:W-:Y:S01]  /*105e0*/  IADD3 R5, RZ, -UR4, RZ ;  /* 0x80000004ff057c10 */ /* 0x000fe2000fffe0ff */
[----:B------:R-:W-:Y:S01]  /*105f0*/  BSSY B0, `(.L_x_3455) ;  /* 0x0000011000007945 */ /* 0x000fe20003800000 */
[----:B------:R-:W-:Y:S02]  /*10600*/  HMUL2 R7, R22, R7.H0_H0 ;  /* 0x2000000716077232 */ /* 0x000fe40000000000 */
[----:B------:R-:W-:Y:S01]  /*10610*/  VIADDMNMX R0, R5, R14, 0x2, PT ;  /* 0x0000000205007446 */ /* 0x000fe2000380010e */
[----:B0-----:R-:W-:Y:S06]  /*10620*/  @P0 BRA `(.L_x_3456) ;  /* 0x0000000000340947 */ /* 0x001fec0003800000 */
[----:B------:R-:W0:Y:S02]  /*10630*/  QSPC.E.S P0, RZ, [R2] ;  /* 0x0000000002ff73aa */ /* 0x000e240000000500 */
[----:B0-----:R-:W-:Y:S05]  /*10640*/  @!P0 BRA `(.L_x_3457) ;  /* 0x0000000000208947 */ /* 0x001fea0003800000 */
[----:B------:R-:W-:-:S04]  /*10650*/  MOV R4, R2 ;  /* 0x0000000200047202 */ /* 0x000fc80000000f00 */
[----:B------:R-:W-:-:S07]  /*10660*/  MOV R4, R4 ;  /* 0x0000000400047202 */ /* 0x000fce0000000f00 */
.L_x_3458:
[----:B------:R-:W0:Y:S02]  /*10670*/  LDS R12, [R4] ;  /* 0x00000000040c7984 */ /* 0x000e240000000800 */
[----:B0-----:R-:W-:-:S06]  /*10680*/  HADD2 R13, R12, R21 ;  /* 0x000000150c0d7230 */ /* 0x001fcc0000000000 */
[----:B------:R-:W0:Y:S02]  /*10690*/  ATOMS.CAST.SPIN R13, [R4], R12, R13 ;  /* 0x0000000c040d738d */ /* 0x000e24000180000d */
[----:B0-----:R-:W-:-:S13]  /*106a0*/  ISETP.EQ.U32.AND P0, PT, R13, 0x1, PT ;  /* 0x000000010d00780c */ /* 0x001fda0003f02070 */
[----:B------:R-:W-:Y:S05]  /*106b0*/  @!P0 BRA `(.L_x_3458) ;  /* 0xfffffffc00ec8947 */ /* 0x000fea000383ffff */
[----:B------:R-:W-:Y:S05]  /*106c0*/  BRA `(.L_x_3456) ;  /* 0x00000000000c7947 */ /* 0x000fea0003800000 */
.L_x_3457:
[----:B------:R-:W2:Y:S02]  /*106d0*/  LD.E R4, desc[UR6][R2.64] ;  /* 0x0000000602047980 */ /* 0x000ea4000c101900 */
[----:B--2---:R-:W-:-:S05]  /*106e0*/  IADD3 R5, R21, R4, RZ ;  /* 0x0000000415057210 */ /* 0x004fca0007ffe0ff */
[----:B------:R0:W-:Y:S02]  /*106f0*/  ST.E desc[UR6][R2.64], R5 ;  /* 0x0000000502007985 */ /* 0x0001e4000c101906 */
.L_x_3456:
[----:B------:R-:W-:Y:S05]  /*10700*/  BSYNC B0 ;  /* 0x0000000000007941 */ /* 0x000fea0003800000 */
.L_x_3455:
[----:B------:R1:W-:Y:S01]  /*10710*/  ATOM.E.ADD.F16x2.RN.STRONG.GPU P0, RZ, desc[UR6][R2.64+0x4], R7 ;  /* 0x0000040702ff79a2 */ /* 0x0003e2000810e1c6 */
[----:B------:R-:W-:Y:S04]  /*10720*/  BSSY B0, `(.L_x_3459) ;  /* 0x000000e000007945 */ /* 0x000fe80003800000 */
[----:B-1----:R-:W-:Y:S05]  /*10730*/  @P0 BRA `(.L_x_3460) ;  /* 0x0000000000300947 */ /* 0x002fea0003800000 */
[----:B------:R-:W1:Y:S02]  /*10740*/  QSPC.E.S P0, RZ, [R2+0x4] ;  /* 0x0000040002ff73aa */ /* 0x000e640000000500 */
[----:B-1----:R-:W-:Y:S05]  /*10750*/  @!P0 BRA `(.L_x_3461) ;  /* 0x00000000001c8947 */ /* 0x002fea0003800000 */
[----:B0-----:R-:W-:-:S07]  /*10760*/  MOV R2, R2 ;  /* 0x0000000200027202 */ /* 0x001fce0000000f00 */
.L_x_3462:
[----:B------:R-:W0:Y:S02]  /*10770*/  LDS R4, [R2+0x4] ;  /* 0x0000040002047984 */ /* 0x000e240000000800 */
[----:B0-----:R-:W-:-:S10]  /*10780*/  HFMA2.MMA R5, R4, 1, 1, R7 ;  /* 0x3c003c0004057835 */ /* 0x001fd40000000007 */
[----:B------:R-:W0:Y:S02]  /*10790*/  ATOMS.CAST.SPIN R5, [R2+0x4], R4, R5 ;  /* 0x000004040205738d */ /* 0x000e240001800005 */
[----:B0-----:R-:W-:-:S13]  /*107a0*/  ISETP.EQ.U32.AND P0, PT, R5, 0x1, PT ;  /* 0x000000010500780c */ /* 0x001fda0003f02070 */
[----:B------:R-:W-:Y:S05]  /*107b0*/  @!P0 BRA `(.L_x_3462) ;  /* 0xfffffffc00ec8947 */ /* 0x000fea000383ffff */
[----:B------:R-:W-:Y:S05]  /*107c0*/  BRA `(.L_x_3460) ;  /* 0x00000000000c7947 */ /* 0x000fea0003800000 */
.L_x_3461:
[----:B------:R-:W0:Y:S02]  /*107d0*/  LD.E R4, desc[UR6][R2.64+0x4] ;  /* 0x0000040602047980 */ /* 0x000e24000c101900 */
[----:B0-----:R-:W-:-:S05]  /*107e0*/  IADD3 R5, R7, R4, RZ ;  /* 0x0000000407057210 */ /* 0x001fca0007ffe0ff */
[----:B------:R1:W-:Y:S02]  /*107f0*/  ST.E desc[UR6][R2.64+0x4], R5 ;  /* 0x0000040502007985 */ /* 0x0003e4000c101906 */
.L_x_3460:
[----:B------:R-:W-:Y:S05]  /*10800*/  BSYNC B0 ;  /* 0x0000000000007941 */ /* 0x000fea0003800000 */
.L_x_3459:
        /* <DEDUP_REMOVED lines=13> */
.L_x_3466:
[----:B------:R-:W0:Y:S02]  /*108e0*/  LDS R6, [R4] ;  /* 0x0000000004067984 */ /* 0x000e240000000800 */
[----:B0-----:R-:W-:-:S06]  /*108f0*/  HADD2 R7, R6, R23 ;  /* 0x0000001706077230 */ /* 0x001fcc0000000000 */
[----:B------:R-:W0:Y:S02]  /*10900*/  ATOMS.CAST.SPIN R7, [R4], R6, R7 ;  /* 0x000000060407738d */ /* 0x000e240001800007 */
[----:B0-----:R-:W-:-:S13]  /*10910*/  ISETP.EQ.U32.AND P0, PT, R7, 0x1, PT ;  /* 0x000000010700780c */ /* 0x001fda0003f02070 */
[----:B------:R-:W-:Y:S05]  /*10920*/  @!P0 BRA `(.L_x_3466) ;  /* 0xfffffffc00ec8947 */ /* 0x000fea000383ffff */
[----:B------:R-:W-:Y:S05]  /*10930*/  BRA `(.L_x_3464) ;  /* 0x00000000000c7947 */ /* 0x000fea0003800000 */
.L_x_3465:
[----:B------:R-:W2:Y:S02]  /*10940*/  LD.E R0, desc[UR6][R2.64] ;  /* 0x0000000602007980 */ /* 0x000ea4000c101900 */
[----:B--2---:R-:W-:-:S05]  /*10950*/  IADD3 R5, R23, R0, RZ ;  /* 0x0000000017057210 */ /* 0x004fca0007ffe0ff */
[----:B------:R0:W-:Y:S02]  /*10960*/  ST.E desc[UR6][R2.64], R5 ;  /* 0x0000000502007985 */ /* 0x0001e4000c101906 */
.L_x_3464:
[----:B------:R-:W-:Y:S05]  /*10970*/  BSYNC B0 ;  /* 0x0000000000007941 */ /* 0x000fea0003800000 */
.L_x_3463:
[----:B------:R1:W-:Y:S02]  /*10980*/  ATOM.E.ADD.F16x2.RN.STRONG.GPU P0, RZ, desc[UR6][R2.64+0x4], R9 ;  /* 0x0000040902ff79a2 */ /* 0x0003e4000810e1c6 */
[----:B-1----:R-:W-:Y:S05]  /*10990*/  @P0 EXIT ;  /* 0x000000000000094d */ /* 0x002fea0003800000 */
[----:B------:R-:W1:Y:S02]  /*109a0*/  QSPC.E.S P0, RZ, [R2+0x4] ;  /* 0x0000040002ff73aa */ /* 0x000e640000000500 */
[----:B-1----:R-:W-:Y:S05]  /*109b0*/  @!P0 BRA `(.L_x_3467) ;  /* 0x00000000001c8947 */ /* 0x002fea0003800000 */
[----:B0-----:R-:W-:-:S07]  /*109c0*/  MOV R2, R2 ;  /* 0x0000000200027202 */ /* 0x001fce0000000f00 */
.L_x_3468:
[----:B------:R-:W0:Y:S02]  /*109d0*/  LDS R4, [R2+0x4] ;  /* 0x0000040002047984 */ /* 0x000e240000000800 */
[----:B0-----:R-:W-:-:S10]  /*109e0*/  HFMA2.MMA R5, R4, 1, 1, R9 ;  /* 0x3c003c0004057835 */ /* 0x001fd40000000009 */
[----:B------:R-:W0:Y:S02]  /*109f0*/  ATOMS.CAST.SPIN R5, [R2+0x4], R4, R5 ;  /* 0x000004040205738d */ /* 0x000e240001800005 */
[----:B0-----:R-:W-:-:S13]  /*10a00*/  ISETP.EQ.U32.AND P0, PT, R5, 0x1, PT ;  /* 0x000000010500780c */ /* 0x001fda0003f02070 */
[----:B------:R-:W-:Y:S05]  /*10a10*/  @!P0 BRA `(.L_x_3468) ;  /* 0xfffffffc00ec8947 */ /* 0x000fea000383ffff */
[----:B------:R-:W-:Y:S05]  /*10a20*/  EXIT ;  /* 0x000000000000794d */ /* 0x000fea0003800000 */
.L_x_3467:
[----:B------:R-:W0:Y:S02]  /*10a30*/  LD.E R0, desc[UR6][R2.64+0x4] ;  /* 0x0000040602007980 */ /* 0x000e24000c101900 */
[----:B0-----:R-:W-:-:S05]  /*10a40*/  IADD3 R5, R9, R0, RZ ;  /* 0x0000000009057210 */ /* 0x001fca0007ffe0ff */
[----:B------:R-:W-:Y:S01]  /*10a50*/  ST.E desc[UR6][R2.64+0x4], R5 ;  /* 0x0000040502007985 */ /* 0x000fe2000c101906 */
[----:B------:R-:W-:Y:S05]  /*10a60*/  EXIT ;  /* 0x000000000000794d */ /* 0x000fea0003800000 */
.L_x_3469:
        /* <DEDUP_REMOVED lines=9> */
.L_x_5228:


//--------------------- .text._Z23gemm_half_q_half_kernelILi2ELi160ELb1ELb1ELi64EEvPK6__halfPKjS4_S2_PS0_iiiiPKtS7_iiiiiibS2_i --------------------------
	.section	.text._Z23gemm_half_q_half_kernelILi2ELi160ELb1ELb1ELi64EEvPK6__halfPKjS4_S2_PS0_iiiiPKtS7_iiiiiibS2_i,"ax",@progbits
	.align	128
        .global         _Z23gemm_half_q_half_kernelILi2ELi160ELb1ELb1ELi64EEvPK6__halfPKjS4_S2_PS0_iiiiPKtS7_iiiiiibS2_i
        .type           _Z23gemm_half_q_half_kernelILi2ELi160ELb1ELb1ELi64EEvPK6__halfPKjS4_S2_PS0_iiiiPKtS7_iiiiiibS2_i,@function
        .size           _Z23gemm_half_q_half_kernelILi2ELi160ELb1ELb1ELi64EEvPK6__halfPKjS4_S2_PS0_iiiiPKtS7_iiiiiibS2_i,(.L_x_5229 - _Z23gemm_half_q_half_kernelILi2ELi160ELb1ELb1ELi64EEvPK6__halfPKjS4_S2_PS0_iiiiPKtS7_iiiiiibS2_i)
        .other          _Z23gemm_half_q_half_kernelILi2ELi160ELb1ELb1ELi64EEvPK6__halfPKjS4_S2_PS0_iiiiPKtS7_iiiiiibS2_i,@"STO_CUDA_ENTRY STV_DEFAULT"
_Z23gemm_half_q_half_kernelILi2ELi160ELb1ELb1ELi64EEvPK6__halfPKjS4_S2_PS0_iiiiPKtS7_iiiiiibS2_i:
.text._Z23gemm_half_q_half_kernelILi2ELi160ELb1ELb1ELi64EEvPK6__halfPKjS4_S2_PS0_iiiiPKtS7_iiiiiibS2_i:
        /* <DEDUP_REMOVED lines=19> */
[----:B------:R-:W5:Y:S01]  /*0130*/  @P0 LDC.64 R12, c[0x0][0x278] ;  /* 0x00009e00ff0c0b82 */ /* 0x000f620000000a00 */
[----:B-1----:R-:W2:Y:S01]  /*0140*/  LDG.E.U16 R3, desc[UR6][R2.64] ;  /* 0x0000000602037981 */ /* 0x002ea2000c1e1500 */
[----:B-----5:R-:W-:-:S05]  /*0150*/  @P0 IMAD.WIDE R12, R9, 0x2, R12 ;  /* 0x00000002090c0825 */ /* 0x020fca00078e020c */
[----:B------:R-:W5:Y:S01]  /*0160*/  @P0 LDG.E.U16 R0, desc[UR6][R12.64] ;  /* 0x000000060c000981 */ /* 0x000f62000c1e1500 */
[----:B--2---:R-:W-:Y:S02]  /*0170*/  PRMT R9, R3, 0x7610, R9 ;  /* 0x0000761003097816 */ /* 0x004fe40000000009 */
[----:B-----5:R-:W-:-:S04]  /*0180*/  @P0 LOP3.LUT R14, R0, R3, RZ, 0xfc, !PT ;  /* 0x00000003000e0212 */ /* 0x020fc800078efcff */
[----:B------:R-:W-:-:S07]  /*0190*/  @P0 PRMT R9, R14, 0x7610, R9 ;  /* 0x000076100e090816 */ /* 0x000fce0000000009 */
.L_x_3470:
[----:B------:R-:W-:-:S04]  /*01a0*/  PRMT R2, R9, 0x9910, RZ ;  /* 0x0000991009027816 */ /* 0x000fc800000000ff */
[----:B------:R-:W-:Y:S02]  /*01b0*/  ISETP.NE.AND P0, PT, R2, RZ, PT ;  /* 0x000000ff0200720c */ /* 0x000fe40003f05270 */
[----:B----4-:R-:W-:-:S04]  /*01c0*/  SHF.L.U32 R2, R4, 0x6, RZ ;  /* 0x0000000604027819 */ /* 0x010fc800000006ff */
[----:B---3--:R-:W-:-:S07]  /*01d0*/  VIADDMNMX R17, R2, 0x40, R10, PT ;  /* 0x0000004002117846 */ /* 0x008fce000380010a */
        /* <DEDUP_REMOVED lines=21> */
[----:B------:R-:W-:Y:S01]  /*0330*/  SHF.L.U32 R13, R12, 0x1, RZ ;  /* 0x000000010c0d7819 */ /* 0x000fe200000006ff */
[----:B0-----:R-:W-:-:S03]  /*0340*/  ULEA UR4, UR5, UR4, 0x18 ;  /* 0x0000000405047291 */ /* 0x001fc6000f8ec03f */
        /* <DEDUP_REMOVED lines=9> */
.L_x_3475:
        /* <DEDUP_REMOVED lines=16> */
.L_x_3474:
        /* <DEDUP_REMOVED lines=16> */
.L_x_3473:
        /* <DEDUP_REMOVED lines=17> */
.L_x_3477:
        /* <DEDUP_REMOVED lines=16> */
.L_x_3476:
        /* <DEDUP_REMOVED lines=14> */
.L_x_3472:
[----:B------:R-:W-:Y:S05]  /*08d0*/  BSYNC B0 ;  /* 0x0000000000007941 */ /* 0x000fea0003800000 */
.L_x_3471:
        /* <DEDUP_REMOVED lines=10> */
[----:B------:R-:W-:Y:S01]  /*0980*/  IMAD R11, R11, R16, RZ ;  /* 0x000000100b0b7224 */ /* 0x000fe200078e02ff */
[----:B------:R-:W-:Y:S02]  /*0990*/  ISETP.GT.AND P2, PT, R5, 0x3, PT ;  /* 0x000000030500780c */ /* 0x000fe40003f44270 */
[----:B------:R-:W-:Y:S02]  /*09a0*/  PLOP3.LUT P0, PT, PT, PT, PT, 0x80, 0x0 ;  /* 0x000000000000781c */ /* 0x000fe40003f0f070 */
[----:B------:R-:W-:-:S04]  /*09b0*/  LEA R8, R8, R11, 0x7 ;  /* 0x0000000b08087211 */ /* 0x000fc800078e38ff */
[----:B------:R-:W-:-:S04]  /*09c0*/  LEA R8, R7, R8, 0x1 ;  /* 0x0000000807087211 */ /* 0x000fc800078e08ff */
[----:B------:R-:W-:Y:S01]  /*09d0*/  SHF.L.U32 R11, R8, 0x1, RZ ;  /* 0x00000001080b7819 */ /* 0x000fe200000006ff */
[----:B------:R-:W-:-:S04]  /*09e0*/  HFMA2.MMA R8, -RZ, RZ, 0, 0 ;  /* 0x00000000ff087435 */ /* 0x000fc800000001ff */
[----:B0-----:R-:W-:Y:S01]  /*09f0*/  IMAD.WIDE R10, R11, 0x2, R12 ;  /* 0x000000020b0a7825 */ /* 0x001fe200078e020c */
[----:B------:R-:W-:Y:S06]  /*0a00*/  @!P2 BRA `(.L_x_3479) ;  /* 0x000000000034a947 */ /* 0x000fec0003800000 */
[----:B------:R-:W-:Y:S02]  /*0a10*/  PLOP3.LUT P0, PT, PT, PT, PT, 0x8, 0x0 ;  /* 0x000000000000781c */ /* 0x000fe40003f0e170 */
[----:B------:R-:W-:-:S11]  /*0a20*/  IADD3 R7, R5, -0x3, RZ ;  /* 0xfffffffd05077810 */ /* 0x000fd60007ffe0ff */
.L_x_3480:
        /* <DEDUP_REMOVED lines=11> */
.L_x_3479:
        /* <DEDUP_REMOVED lines=10> */
.L_x_3478:
[----:B-1----:R-:W0:Y:S01]  /*0b80*/  LDC.64 R10, c[0x0][0x248] ;  /* 0x00009200ff0a7b82 */ /* 0x002e220000000a00 */
        /* <DEDUP_REMOVED lines=14> */
.L_x_3482:
        /* <DEDUP_REMOVED lines=44> */
.L_x_3481:
        /* <DEDUP_REMOVED lines=24> */
.L_x_3483:
        /* <DEDUP_REMOVED lines=8> */
.L_x_3484:
        /* <DEDUP_REMOVED lines=10> */
.L_x_3485:
        /* <DEDUP_REMOVED lines=8> */
.L_x_3486:
        /* <DEDUP_REMOVED lines=10> */
.L_x_3487:
        /* <DEDUP_REMOVED lines=18> */
[C---:B-----5:R-:W-:Y:S02]  /*1410*/  IADD3 R23, R2.reuse, R23, RZ ;  /* 0x0000001702177210 */ /* 0x060fe40007ffe0ff */
[----:B------:R-:W-:Y:S02]  /*1420*/  LEA.HI.X R15, R15, UR11, R4, 0x2, P0 ;  /* 0x0000000b0f0f7c11 */ /* 0x000fe400080f1404 */
[----:B------:R-:W-:-:S04]  /*1430*/  ISETP.GE.AND P0, PT, R2, R17, PT ;  /* 0x000000110200720c */ /* 0x000fc80003f06270 */
[----:B------:R-:W-:-:S13]  /*1440*/  ISETP.GE.OR P0, PT, R2, UR8, P0 ;  /* 0x0000000802007c0c */ /* 0x000fda0008706670 */
[----:B------:R-:W-:Y:S05]  /*1450*/  @P0 BRA `(.L_x_3488) ;  /* 0x0000004800d00947 */ /* 0x000fea0003800000 */
[----:B------:R-:W-:Y:S01]  /*1460*/  IADD3 R9, P2, P3, R9, R16, R8 ;  /* 0x0000001009097210 */ /* 0x000fe20007b5e008 */
[----:B------:R-:W-:Y:S01]  /*1470*/  ULDC UR5, c[0x0][0x258] ;  /* 0x0000960000057ab9 */ /* 0x000fe20000000800 */
[----:B------:R-:W-:Y:S02]  /*1480*/  SHF.R.S32.HI R16, RZ, 0x1f, R16 ;  /* 0x0000001fff107819 */ /* 0x000fe40000011410 */
[----:B------:R-:W-:Y:S02]  /*1490*/  PRMT R4, R0, 0x9910, RZ ;  /* 0x0000991000047816 */ /* 0x000fe400000000ff */
[----:B------:R-:W-:Y:S02]  /*14a0*/  IADD3.X R16, R5, R16, R10, P2, P3 ;  /* 0x0000001005107210 */ /* 0x000fe400017e640a */
[----:B------:R-:W-:Y:S02]  /*14b0*/  ISETP.NE.AND P0, PT, R4, RZ, PT ;  /* 0x000000ff0400720c */ /* 0x000fe40003f05270 */
[----:B------:R-:W-:-:S02]  /*14c0*/  LEA R12, P2, R9, UR10, 0x2 ;  /* 0x0000000a090c7c11 */ /* 0x000fc4000f8410ff */
[----:B------:R-:W-:Y:S02]  /*14d0*/  ISETP.LT.OR P0, PT, R6, 0x2, !P0 ;  /* 0x000000020600780c */ /* 0x000fe40004701670 */
[----:B------:R-:W-:Y:S02]  /*14e0*/  LEA.HI.X R13, R9, UR11, R16, 0x2, P2 ;  /* 0x0000000b090d7c11 */ /* 0x000fe400090f1410 */
[----:B------:R-:W-:Y:S02]  /*14f0*/  MOV R18, RZ ;  /* 0x000000ff00127202 */ /* 0x000fe40000000f00 */
[----:B------:R-:W-:-:S07]  /*1500*/  PRMT R24, R24, 0x5410, RZ ;  /* 0x0000541018187816 */ /* 0x000fce00000000ff */
.L_x_3497:
        /* <DEDUP_REMOVED lines=17> */
[----:B--2---:R-:W-:Y:S02]  /*1620*/  LOP3.LUT R19, R5, 0xff, RZ, 0xc0, !PT ;  /* 0x000000ff05137812 */ /* 0x004fe400078ec0ff */
[----:B------:R-:W-:Y:S02]  /*1630*/  LOP3.LUT R16, R4, 0xff, RZ, 0xc0, !PT ;  /* 0x000000ff04107812 */ /* 0x000fe400078ec0ff */
[----:B------:R-:W-:Y:S02]  /*1640*/  IADD3 R46, R19, -0x80, RZ ;  /* 0xffffff80132e7810 */ /* 0x000fe40007ffe0ff */
[----:B------:R-:W-:-:S02]  /*1650*/  LOP3.LUT R19, R6, 0xff, RZ, 0xc0, !PT ;  /* 0x000000ff06137812 */ /* 0x000fc400078ec0ff */
[----:B------:R-:W-:Y:S02]  /*1660*/  IADD3 R16, R16, -0x80, RZ ;  /* 0xffffff8010107810 */ /* 0x000fe40007ffe0ff */
[----:B------:R-:W-:Y:S01]  /*1670*/  IADD3 R43, R19, -0x80, RZ ;  /* 0xffffff80132b7810 */ /* 0x000fe20007ffe0ff */
[----:B------:R-:W0:Y:S01]  /*1680*/  I2F.F16 R46, R46 ;  /* 0x0000002e002e7306 */ /* 0x000e220000200c00 */
[----:B------:R-:W-:Y:S02]  /*1690*/  LOP3.LUT R19, R7, 0xff, RZ, 0xc0, !PT ;  /* 0x000000ff07137812 */ /* 0x000fe400078ec0ff */
[----:B------:R-:W-:Y:S02]  /*16a0*/  LEA.HI R38, R4, 0xffffff80, RZ, 0x8 ;  /* 0xffffff8004267811 */ /* 0x000fe400078f40ff */
[----:B------:R-:W-:Y:S02]  /*16b0*/  IADD3 R40, R19, -0x80, RZ ;  /* 0xffffff8013287810 */ /* 0x000fe40007ffe0ff */
[----:B---3--:R-:W-:Y:S01]  /*16c0*/  LOP3.LUT R19, R8, 0xff, RZ, 0xc0, !PT ;  /* 0x000000ff08137812 */ /* 0x008fe200078ec0ff */
[----:B------:R1:W2:Y:S01]  /*16d0*/  I2F.F16 R50, R16 ;  /* 0x0000001000327306 */ /* 0x0002a20000200c00 */
[----:B------:R-:W-:-:S02]  /*16e0*/  LOP3.LUT R26, R11, 0xff, RZ, 0xc0, !PT ;  /* 0x000000ff0b1a7812 */ /* 0x000fc400078ec0ff */
[----:B------:R-:W-:Y:S02]  /*16f0*/  IADD3 R30, R19, -0x80, RZ ;  /* 0xffffff80131e7810 */ /* 0x000fe40007ffe0ff */
[----:B------:R-:W-:Y:S02]  /*1700*/  LEA.HI R37, R5, 0xffffff80, RZ, 0x8 ;  /* 0xffffff8005257811 */ /* 0x000fe400078f40ff */
[--C-:B------:R-:W-:Y:S01]  /*1710*/  SHF.R.U32.HI R27, RZ, 0x8, R5.reuse ;  /* 0x00000008ff1b7819 */ /* 0x100fe20000011605 */
[----:B------:R-:W3:Y:S01]  /*1720*/  I2F.F16 R38, R38 ;  /* 0x0000002600267306 */ /* 0x000ee20000200c00 */
[----:B-1----:R-:W-:Y:S02]  /*1730*/  LOP3.LUT R16, R9, 0xff, RZ, 0xc0, !PT ;  /* 0x000000ff09107812 */ /* 0x002fe400078ec0ff */
[----:B------:R-:W-:Y:S02]  /*1740*/  SHF.R.U32.HI R5, RZ, 0x10, R5 ;  /* 0x00000010ff057819 */ /* 0x000fe40000011605 */
[----:B------:R-:W-:-:S02]  /*1750*/  IADD3 R22, R16, -0x80, RZ ;  /* 0xffffff8010167810 */ /* 0x000fc40007ffe0ff */
[----:B------:R-:W-:Y:S01]  /*1760*/  LOP3.LUT R16, R10, 0xff, RZ, 0xc0, !PT ;  /* 0x000000ff0a107812 */ /* 0x000fe200078ec0ff */
[----:B------:R-:W1:Y:S01]  /*1770*/  I2F.F16 R37, R37 ;  /* 0x0000002500257306 */ /* 0x000e620000200c00 */
[----:B------:R-:W-:Y:S02]  /*1780*/  IADD3 R41, R26, -0x80, RZ ;  /* 0xffffff801a297810 */ /* 0x000fe40007ffe0ff */
[----:B------:R-:W-:Y:S02]  /*1790*/  IADD3 R19, R16, -0x80, RZ ;  /* 0xffffff8010137810 */ /* 0x000fe40007ffe0ff */
[--C-:B------:R-:W-:Y:S02]  /*17a0*/  SHF.R.U32.HI R16, RZ, 0x8, R4.reuse ;  /* 0x00000008ff107819 */ /* 0x100fe40000011604 */
[----:B------:R-:W-:Y:S01]  /*17b0*/  SHF.R.U32.HI R4, RZ, 0x10, R4 ;  /* 0x00000010ff047819 */ /* 0x000fe20000011604 */
[----:B------:R-:W4:Y:S01]  /*17c0*/  I2F.F16 R43, R43 ;  /* 0x0000002b002b7306 */ /* 0x000f220000200c00 */
[----:B------:R-:W-:-:S02]  /*17d0*/  LOP3.LUT R26, R16, 0xff, RZ, 0xc0, !PT ;  /* 0x000000ff101a7812 */ /* 0x000fc400078ec0ff */
[----:B------:R-:W-:Y:S02]  /*17e0*/  LOP3.LUT R4, R4, 0xff, RZ, 0xc0, !PT ;  /* 0x000000ff04047812 */ /* 0x000fe400078ec0ff */
[----:B------:R-:W-:Y:S02]  /*17f0*/  LOP3.LUT R5, R5, 0xff, RZ, 0xc0, !PT ;  /* 0x000000ff05057812 */ /* 0x000fe400078ec0ff */
[----:B------:R-:W-:Y:S01]  /*1800*/  IADD3 R4, R4, -0x80, RZ ;  /* 0xffffff8004047810 */ /* 0x000fe20007ffe0ff */
[----:B------:R5:W0:Y:S01]  /*1810*/  I2F.F16 R16, R41 ;  /* 0x0000002900107306 */ /* 0x000a220000200c00 */
[----:B------:R-:W-:Y:S02]  /*1820*/  LEA.HI R36, R6, 0xffffff80, RZ, 0x8 ;  /* 0xffffff8006247811 */ /* 0x000fe400078f40ff */
[----:B------:R-:W-:Y:S02]  /*1830*/  IADD3 R26, R26, -0x80, RZ ;  /* 0xffffff801a1a7810 */ /* 0x000fe40007ffe0ff */
[----:B------:R-:W-:-:S02]  /*1840*/  IADD3 R5, R5, -0x80, RZ ;  /* 0xffffff8005057810 */ /* 0x000fc40007ffe0ff */
[----:B------:R-:W-:Y:S01]  /*1850*/  LEA.HI R35, R7, 0xffffff80, RZ, 0x8 ;  /* 0xffffff8007237811 */ /* 0x000fe200078f40ff */
[----:B------:R2:W0:Y:S01]  /*1860*/  I2F.F16 R39, R4 ;  /* 0x0000000400277306 */ /* 0x0004220000200c00 */
[--C-:B-----5:R-:W-:Y:S02]  /*1870*/  SHF.R.U32.HI R41, RZ, 0x8, R6.reuse ;  /* 0x00000008ff297819 */ /* 0x120fe40000011606 */
[----:B------:R-:W-:Y:S02]  /*1880*/  SHF.R.U32.HI R6, RZ, 0x10, R6 ;  /* 0x00000010ff067819 */ /* 0x000fe40000011606 */
[----:B------:R-:W-:Y:S02]  /*1890*/  LEA.HI R34, R8, 0xffffff80, RZ, 0x8 ;  /* 0xffffff8008227811 */ /* 0x000fe400078f40ff */
[----:B------:R-:W-:Y:S01]  /*18a0*/  LOP3.LUT R6, R6, 0xff, RZ, 0xc0, !PT ;  /* 0x000000ff06067812 */ /* 0x000fe200078ec0ff */
[----:B------:R5:W0:Y:S01]  /*18b0*/  I2F.F16 R49, R26 ;  /* 0x0000001a00317306 */ /* 0x000a220000200c00 */
[----:B--2---:R-:W-:-:S02]  /*18c0*/  SHF.R.U32.HI R4, RZ, 0x8, R7 ;  /* 0x00000008ff047819 */ /* 0x004fc40000011607 */
[----:B------:R-:W-:Y:S02]  /*18d0*/  IADD3 R6, R6, -0x80, RZ ;  /* 0xffffff8006067810 */ /* 0x000fe40007ffe0ff */
[----:B------:R-:W-:Y:S02]  /*18e0*/  LOP3.LUT R4, R4, 0xff, RZ, 0xc0, !PT ;  /* 0x000000ff04047812 */ /* 0x000fe400078ec0ff */
[----:B------:R-:W-:Y:S01]  /*18f0*/  LEA.HI R33, R9, 0xffffff80, RZ, 0x8 ;  /* 0xffffff8009217811 */ /* 0x000fe200078f40ff */
[----:B------:R2:W0:Y:S01]  /*1900*/  I2F.F16 R44, R6 ;  /* 0x00000006002c7306 */ /* 0x0004220000200c00 */
[----:B------:R-:W-:Y:S02]  /*1910*/  IADD3 R48, R4, -0x80, RZ ;  /* 0xffffff8004307810 */ /* 0x000fe40007ffe0ff */
[----:B------:R-:W-:Y:S02]  /*1920*/  SHF.R.U32.HI R4, RZ, 0x8, R8 ;  /* 0x00000008ff047819 */ /* 0x000fe40000011608 */
[----:B-----5:R-:W-:-:S02]  /*1930*/  LOP3.LUT R26, R41, 0xff, RZ, 0xc0, !PT ;  /* 0x000000ff291a7812 */ /* 0x020fc400078ec0ff */
[----:B------:R-:W-:Y:S01]  /*1940*/  LOP3.LUT R4, R4, 0xff, RZ, 0xc0, !PT ;  /* 0x000000ff04047812 */ /* 0x000fe200078ec0ff */
[----:B------:R5:W0:Y:S01]  /*1950*/  I2F.F16 R41, R5 ;  /* 0x0000000500297306 */ /* 0x000a220000200c00 */
[----:B------:R-:W-:Y:S02]  /*1960*/  LEA.HI R32, R10, 0xffffff80, RZ, 0x8 ;  /* 0xffffff800a207811 */ /* 0x000fe400078f40ff */
[----:B------:R-:W-:Y:S02]  /*1970*/  IADD3 R4, R4, -0x80, RZ ;  /* 0xffffff8004047810 */ /* 0x000fe40007ffe0ff */
[----:B------:R-:W-:Y:S02]  /*1980*/  LEA.HI R31, R11, 0xffffff80, RZ, 0x8 ;  /* 0xffffff800b1f7811 */ /* 0x000fe400078f40ff */
[----:B--2---:R-:W-:Y:S01]  /*1990*/  SHF.R.U32.HI R6, RZ, 0x8, R10 ;  /* 0x00000008ff067819 */ /* 0x004fe2000001160a */
[----:B------:R2:W0:Y:S01]  /*19a0*/  I2F.F16 R52, R4 ;  /* 0x0000000400347306 */ /* 0x0004220000200c00 */
[----:B-----5:R-:W-:-:S02]  /*19b0*/  SHF.R.U32.HI R5, RZ, 0x8, R9 ;  /* 0x00000008ff057819 */ /* 0x020fc40000011609 */
[----:B------:R-:W-:Y:S02]  /*19c0*/  SHF.R.U32.HI R7, RZ, 0x10, R7 ;  /* 0x00000010ff077819 */ /* 0x000fe40000011607 */
[----:B------:R-:W-:Y:S02]  /*19d0*/  LOP3.LUT R5, R5, 0xff, RZ, 0xc0, !PT ;  /* 0x000000ff05057812 */ /* 0x000fe400078ec0ff */
[----:B------:R-:W-:Y:S01]  /*19e0*/  SHF.R.U32.HI R8, RZ, 0x10, R8 ;  /* 0x00000010ff087819 */ /* 0x000fe20000011608 */
[----:B------:R-:W0:Y:S01]  /*19f0*/  I2F.F16 R36, R36 ;  /* 0x0000002400247306 */ /* 0x000e220000200c00 */
[----:B--2---:R-:W-:Y:S02]  /*1a00*/  SHF.R.U32.HI R4, RZ, 0x8, R11 ;  /* 0x00000008ff047819 */ /* 0x004fe4000001160b */
[----:B------:R-:W-:Y:S02]  /*1a10*/  SHF.R.U32.HI R9, RZ, 0x10, R9 ;  /* 0x00000010ff097819 */ /* 0x000fe40000011609 */
[----:B------:R-:W-:-:S02]  /*1a20*/  IADD3 R5, R5, -0x80, RZ ;  /* 0xffffff8005057810 */ /* 0x000fc40007ffe0ff */
[----:B------:R-:W-:Y:S01]  /*1a30*/  SHF.R.U32.HI R10, RZ, 0x10, R10 ;  /* 0x00000010ff0a7819 */ /* 0x000fe2000001160a */
[----:B------:R-:W2:Y:S01]  /*1a40*/  I2F.F16 R35, R35 ;  /* 0x0000002300237306 */ /* 0x000ea20000200c00 */
[----:B------:R-:W-:Y:S02]  /*1a50*/  SHF.R.U32.HI R11, RZ, 0x10, R11 ;  /* 0x00000010ff0b7819 */ /* 0x000fe4000001160b */
[----:B------:R-:W-:Y:S02]  /*1a60*/  LOP3.LUT R27, R27, 0xff, RZ, 0xc0, !PT ;  /* 0x000000ff1b1b7812 */ /* 0x000fe400078ec0ff */
[----:B------:R-:W-:Y:S02]  /*1a70*/  LOP3.LUT R7, R7, 0xff, RZ, 0xc0, !PT ;  /* 0x000000ff07077812 */ /* 0x000fe400078ec0ff */
[----:B------:R-:W-:Y:S01]  /*1a80*/  LOP3.LUT R8, R8, 0xff, RZ, 0xc0, !PT ;  /* 0x000000ff08087812 */ /* 0x000fe200078ec0ff */
[----:B------:R5:W0:Y:S01]  /*1a90*/  I2F.F16 R53, R5 ;  /* 0x0000000500357306 */ /* 0x000a220000200c00 */
[----:B------:R-:W-:-:S02]  /*1aa0*/  LOP3.LUT R9, R9, 0xff, RZ, 0xc0, !PT ;  /* 0x000000ff09097812 */ /* 0x000fc400078ec0ff */
[----:B------:R-:W-:Y:S02]  /*1ab0*/  LOP3.LUT R6, R6, 0xff, RZ, 0xc0, !PT ;  /* 0x000000ff06067812 */ /* 0x000fe400078ec0ff */
[----:B------:R-:W-:Y:S02]  /*1ac0*/  LOP3.LUT R10, R10, 0xff, RZ, 0xc0, !PT ;  /* 0x000000ff0a0a7812 */ /* 0x000fe400078ec0ff */
[----:B------:R-:W-:Y:S01]  /*1ad0*/  LOP3.LUT R4, R4, 0xff, RZ, 0xc0, !PT ;  /* 0x000000ff04047812 */ /* 0x000fe200078ec0ff */
[----:B------:R-:W0:Y:S01]  /*1ae0*/  I2F.F16 R34, R34 ;  /* 0x0000002200227306 */ /* 0x000e220000200c00 */
[----:B------:R-:W-:Y:S02]  /*1af0*/  LOP3.LUT R11, R11, 0xff, RZ, 0xc0, !PT ;  /* 0x000000ff0b0b7812 */ /* 0x000fe400078ec0ff */
[----:B-----5:R-:W-:Y:S02]  /*1b00*/  PRMT R5, R3, 0x9910, RZ ;  /* 0x0000991003057816 */ /* 0x020fe400000000ff */
[----:B------:R-:W-:-:S02]  /*1b10*/  IADD3 R27, R27, -0x80, RZ ;  /* 0xffffff801b1b7810 */ /* 0x000fc40007ffe0ff */
[----:B------:R-:W-:Y:S01]  /*1b20*/  IADD3 R26, R26, -0x80, RZ ;  /* 0xffffff801a1a7810 */ /* 0x000fe20007ffe0ff */
        /* <DEDUP_REMOVED lines=35> */
[----:B------:R-:W-:-:S03]  /*1d60*/  HADD2.F32 R10, -RZ, R10.H1_H1 ;  /* 0x3000000aff0a7230 */ /* 0x000fc60000004100 */
[----:B------:R-:W-:Y:S01]  /*1d70*/  FFMA.FTZ R4, R4, R5, RZ ;  /* 0x0000000504047223 */ /* 0x000fe200000100ff */
[C---:B------:R-:W-:Y:S01]  /*1d80*/  FFMA.FTZ R61, R5.reuse, R60, RZ ;  /* 0x0000003c053d7223 */ /* 0x040fe200000100ff */
[C---:B------:R-:W-:Y:S01]  /*1d90*/  FFMA.FTZ R63, R5.reuse, R6, RZ ;  /* 0x00000006053f7223 */ /* 0x040fe200000100ff */
[----:B------:R-:W-:Y:S01]  /*1da0*/  FFMA.FTZ R8, R5, R8, RZ ;  /* 0x0000000805087223 */ /* 0x000fe200000100ff */
[----:B------:R-:W-:Y:S01]  /*1db0*/  FFMA.FTZ R9, R7, R10, R4 ;  /* 0x0000000a07097223 */ /* 0x000fe20000010004 */
[----:B------:R-:W-:Y:S01]  /*1dc0*/  FFMA.FTZ R5, R10, R59, R61 ;  /* 0x0000003b0a057223 */ /* 0x000fe2000001003d */
[----:B------:R-:W-:Y:S02]  /*1dd0*/  HADD2.F32 R6, -RZ, R39.H0_H0 ;  /* 0x20000027ff067230 */ /* 0x000fe40000004100 */
[----:B------:R-:W-:Y:S02]  /*1de0*/  HADD2.F32 R4, -RZ, R11.H0_H0 ;  /* 0x2000000bff047230 */ /* 0x000fe40000004100 */
[----:B------:R-:W-:-:S02]  /*1df0*/  HADD2.F32 R7, -RZ, R45.H0_H0 ;  /* 0x2000002dff077230 */ /* 0x000fc40000004100 */
[----:B------:R-:W-:Y:S02]  /*1e00*/  HADD2.F32 R59, -RZ, R48.H0_H0 ;  /* 0x20000030ff3b7230 */ /* 0x000fe40000004100 */
        /* <DEDUP_REMOVED lines=27> */
[----:B------:R-:W-:Y:S02]  /*1fc0*/  HADD2.F32 R26, -RZ, R26.H1_H1 ;  /* 0x3000001aff1a7230 */ /* 0x000fe40000004100 */
        /* <DEDUP_REMOVED lines=42> */
.L_x_3490:
[----:B------:R-:W-:Y:S05]  /*2270*/  @P0 BRA `(.L_x_3489) ;  /* 0x0000000400680947 */ /* 0x000fea0003800000 */
        /* <DEDUP_REMOVED lines=27> */
[----:B------:R-:W-:-:S02]  /*2430*/  HADD2.F32 R50, -RZ, R49.H0_H0 ;  /* 0x20000031ff327230 */ /* 0x000fc40000004100 */
[-C--:B------:R-:W-:Y:S01]  /*2440*/  FFMA.FTZ R49, R6, R27.reuse, RZ ;  /* 0x0000001b06317223 */ /* 0x080fe200000100ff */
[----:B------:R-:W-:Y:S01]  /*2450*/  FFMA.FTZ R43, R4, R27, RZ ;  /* 0x0000001b042b7223 */ /* 0x000fe200000100ff */
        /* <DEDUP_REMOVED lines=16> */
[----:B-1----:R-:W-:Y:S02]  /*2560*/  HADD2.F32 R6, -RZ, R8.H0_H0 ;  /* 0x20000008ff067230 */ /* 0x002fe40000004100 */
[----:B------:R-:W-:-:S02]  /*2570*/  HADD2.F32 R10, -RZ, R19.H0_H0 ;  /* 0x20000013ff0a7230 */ /* 0x000fc40000004100 */
[----:B------:R-:W-:Y:S02]  /*2580*/  HADD2.F32 R8, -RZ, R8.H1_H1 ;  /* 0x30000008ff087230 */ /* 0x000fe40000004100 */
[-C--:B------:R-:W-:Y:S01]  /*2590*/  FFMA.FTZ R5, R30, R6.reuse, R5 ;  /* 0x000000061e057223 */ /* 0x080fe20000010005 */
[-C--:B------:R-:W-:Y:S01]  /*25a0*/  FFMA.FTZ R7, R22, R6.reuse, R7 ;  /* 0x0000000616077223 */ /* 0x080fe20000010007 */
        /* <DEDUP_REMOVED lines=39> */
.L_x_3489:
        /* <DEDUP_REMOVED lines=10> */
[----:B------:R-:W-:Y:S01]  /*28c0*/  IADD3 R27, R27, -0x80, RZ ;  /* 0xffffff801b1b7810 */ /* 0x000fe20007ffe0ff */
[----:B------:R1:W3:Y:S01]  /*28d0*/  I2F.F16 R51, R19 ;  /* 0x0000001300337306 */ /* 0x0002e20000200c00 */
[----:B------:R-:W-:-:S02]  /*28e0*/  LEA.HI R35, R4, 0xffffff80, RZ, 0x8 ;  /* 0xffffff8004237811 */ /* 0x000fc400078f40ff */
[----:B------:R-:W-:Y:S02]  /*28f0*/  IADD3 R26, R26, -0x80, RZ ;  /* 0xffffff801a1a7810 */ /* 0x000fe40007ffe0ff */
[C---:B------:R-:W-:Y:S02]  /*2900*/  LEA.HI R34, R5.reuse, 0xffffff80, RZ, 0x8 ;  /* 0xffffff8005227811 */ /* 0x040fe400078f40ff */
[----:B------:R-:W-:Y:S01]  /*2910*/  LOP3.LUT R22, R5, 0xff, RZ, 0xc0, !PT ;  /* 0x000000ff05167812 */ /* 0x000fe200078ec0ff */
[----:B------:R4:W0:Y:S01]  /*2920*/  I2F.F16 R37, R27 ;  /* 0x0000001b00257306 */ /* 0x0008220000200c00 */
[--C-:B-1----:R-:W-:Y:S02]  /*2930*/  SHF.R.U32.HI R19, RZ, 0x8, R4.reuse ;  /* 0x00000008ff137819 */ /* 0x102fe40000011604 */
[----:B------:R-:W-:Y:S02]  /*2940*/  SHF.R.U32.HI R4, RZ, 0x10, R4 ;  /* 0x00000010ff047819 */ /* 0x000fe40000011604 */
[----:B------:R-:W-:-:S02]  /*2950*/  IADD3 R22, R22, -0x80, RZ ;  /* 0xffffff8016167810 */ /* 0x000fc40007ffe0ff */
[----:B------:R-:W-:Y:S01]  /*2960*/  LOP3.LUT R4, R4, 0xff, RZ, 0xc0, !PT ;  /* 0x000000ff04047812 */ /* 0x000fe200078ec0ff */
[----:B------:R1:W0:Y:S01]  /*2970*/  I2F.F16 R40, R26 ;  /* 0x0000001a00287306 */ /* 0x0002220000200c00 */
[--C-:B----4-:R-:W-:Y:S02]  /*2980*/  SHF.R.U32.HI R27, RZ, 0x8, R5.reuse ;  /* 0x00000008ff1b7819 */ /* 0x110fe40000011605 */
[----:B------:R-:W-:Y:S02]  /*2990*/  SHF.R.U32.HI R5, RZ, 0x10, R5 ;  /* 0x00000010ff057819 */ /* 0x000fe40000011605 */
[----:B------:R-:W-:Y:S02]  /*29a0*/  IADD3 R4, R4, -0x80, RZ ;  /* 0xffffff8004047810 */ /* 0x000fe40007ffe0ff */
[----:B------:R-:W-:Y:S01]  /*29b0*/  LOP3.LUT R5, R5, 0xff, RZ, 0xc0, !PT ;  /* 0x000000ff05057812 */ /* 0x000fe200078ec0ff */
[----:B------:R-:W4:Y:S01]  /*29c0*/  I2F.F16 R43, R22 ;  /* 0x00000016002b7306 */ /* 0x000f220000200c00 */
[----:B-1----:R-:W-:-:S02]  /*29d0*/  LOP3.LUT R26, R19, 0xff, RZ, 0xc0, !PT ;  /* 0x000000ff131a7812 */ /* 0x002fc400078ec0ff */
[----:B------:R-:W-:Y:S02]  /*29e0*/  IADD3 R5, R5, -0x80, RZ ;  /* 0xffffff8005057810 */ /* 0x000fe40007ffe0ff */
[----:B------:R-:W-:Y:S02]  /*29f0*/  IADD3 R26, R26, -0x80, RZ ;  /* 0xffffff801a1a7810 */ /* 0x000fe40007ffe0ff */
[----:B------:R-:W-:Y:S01]  /*2a00*/  LEA.HI R33, R6, 0xffffff80, RZ, 0x8 ;  /* 0xffffff8006217811 */ /* 0x000fe200078f40ff */
[----:B------:R-:W1:Y:S01]  /*2a10*/  I2F.F16 R35, R35 ;  /* 0x0000002300237306 */ /* 0x000e620000200c00 */
[----:B------:R-:W-:Y:S02]  /*2a20*/  LEA.HI R32, R7, 0xffffff80, RZ, 0x8 ;  /* 0xffffff8007207811 */ /* 0x000fe400078f40ff */
[----:B------:R-:W-:-:S04]  /*2a30*/  LOP3.LUT R27, R27, 0xff, RZ, 0xc0, !PT ;  /* 0x000000ff1b1b7812 */ /* 0x000fc800078ec0ff */
[----:B------:R-:W-:Y:S01]  /*2a40*/  IADD3 R27, R27, -0x80, RZ ;  /* 0xffffff801b1b7810 */ /* 0x000fe20007ffe0ff */
[----:B------:R-:W0:Y:S08]  /*2a50*/  I2F.F16 R50, R26 ;  /* 0x0000001a00327306 */ /* 0x000e300000200c00 */
        /* <DEDUP_REMOVED lines=9> */
[----:B------:R-:W0:Y:S01]  /*2af0*/  I2F.F16 R22, R36 ;  /* 0x0000002400167306 */ /* 0x000e220000200c00 */
[--C-:B--2---:R-:W-:Y:S02]  /*2b00*/  SHF.R.U32.HI R38, RZ, 0x8, R6.reuse ;  /* 0x00000008ff267819 */ /* 0x104fe40000011606 */
[----:B------:R-:W-:Y:S02]  /*2b10*/  SHF.R.U32.HI R6, RZ, 0x10, R6 ;  /* 0x00000010ff067819 */ /* 0x000fe40000011606 */
[----:B------:R-:W-:Y:S02]  /*2b20*/  LOP3.LUT R26, R38, 0xff, RZ, 0xc0, !PT ;  /* 0x000000ff261a7812 */ /* 0x000fe400078ec0ff */
[----:B------:R-:W-:Y:S01]  /*2b30*/  LOP3.LUT R6, R6, 0xff, RZ, 0xc0, !PT ;  /* 0x000000ff06067812 */ /* 0x000fe200078ec0ff */
[----:B------:R2:W0:Y:S01]  /*2b40*/  I2F.F16 R36, R4 ;  /* 0x0000000400247306 */ /* 0x0004220000200c00 */
[----:B------:R-:W-:Y:S02]  /*2b50*/  IADD3 R26, R26, -0x80, RZ ;  /* 0xffffff801a1a7810 */ /* 0x000fe40007ffe0ff */
[----:B------:R-:W-:-:S05]  /*2b60*/  IADD3 R6, R6, -0x80, RZ ;  /* 0xffffff8006067810 */ /* 0x000fca0007ffe0ff */
[----:B------:R3:W0:Y:S01]  /*2b70*/  I2F.F16 R38, R5 ;  /* 0x0000000500267306 */ /* 0x0006220000200c00 */
[--C-:B--2---:R-:W-:Y:S02]  /*2b80*/  SHF.R.U32.HI R4, RZ, 0x8, R7.reuse ;  /* 0x00000008ff047819 */ /* 0x104fe40000011607 */
[----:B------:R-:W-:Y:S02]  /*2b90*/  SHF.R.U32.HI R7, RZ, 0x10, R7 ;  /* 0x00000010ff077819 */ /* 0x000fe40000011607 */
[----:B------:R-:W-:Y:S02]  /*2ba0*/  LOP3.LUT R4, R4, 0xff, RZ, 0xc0, !PT ;  /* 0x000000ff04047812 */ /* 0x000fe400078ec0ff */
[----:B------:R-:W-:Y:S01]  /*2bb0*/  LOP3.LUT R7, R7, 0xff, RZ, 0xc0, !PT ;  /* 0x000000ff07077812 */ /* 0x000fe200078ec0ff */
[----:B------:R2:W0:Y:S01]  /*2bc0*/  I2F.F16 R41, R6 ;  /* 0x0000000600297306 */ /* 0x0004220000200c00 */
[----:B---3--:R-:W-:Y:S02]  /*2bd0*/  LOP3.LUT R5, R9, 0xff, RZ, 0xc0, !PT ;  /* 0x000000ff09057812 */ /* 0x008fe400078ec0ff */
[----:B------:R-:W-:-:S02]  /*2be0*/  IADD3 R49, R4, -0x80, RZ ;  /* 0xffffff8004317810 */ /* 0x000fc40007ffe0ff */
[----:B------:R-:W-:Y:S02]  /*2bf0*/  IADD3 R46, R5, -0x80, RZ ;  /* 0xffffff80052e7810 */ /* 0x000fe40007ffe0ff */
        /* <DEDUP_REMOVED lines=13> */
[----:B------:R-:W-:Y:S02]  /*2cd0*/  IADD3 R7, R7, -0x80, RZ ;  /* 0xffffff8007077810 */ /* 0x000fe40007ffe0ff */
[----:B------:R-:W-:-:S03]  /*2ce0*/  LOP3.LUT R8, R8, 0xff, RZ, 0xc0, !PT ;  /* 0x000000ff08087812 */ /* 0x000fc600078ec0ff */
[----:B------:R4:W0:Y:S01]  /*2cf0*/  I2F.F16 R44, R6 ;  /* 0x00000006002c7306 */ /* 0x0008220000200c00 */
[--C-:B--2---:R-:W-:Y:S02]  /*2d00*/  SHF.R.U32.HI R4, RZ, 0x8, R9.reuse ;  /* 0x00000008ff047819 */ /* 0x104fe40000011609 */
[----:B------:R-:W-:Y:S02]  /*2d10*/  SHF.R.U32.HI R9, RZ, 0x10, R9 ;  /* 0x00000010ff097819 */ /* 0x000fe40000011609 */
[----:B------:R-:W-:Y:S02]  /*2d20*/  LOP3.LUT R4, R4, 0xff, RZ, 0xc0, !PT ;  /* 0x000000ff04047812 */ /* 0x000fe400078ec0ff */
[----:B------:R-:W-:Y:S01]  /*2d30*/  LOP3.LUT R9, R9, 0xff, RZ, 0xc0, !PT ;  /* 0x000000ff09097812 */ /* 0x000fe200078ec0ff */
[----:B------:R2:W0:Y:S01]  /*2d40*/  I2F.F16 R53, R5 ;  /* 0x0000000500357306 */ /* 0x0004220000200c00 */
[----:B----4-:R-:W-:Y:S02]  /*2d50*/  SHF.R.U32.HI R6, RZ, 0x8, R10 ;  /* 0x00000008ff067819 */ /* 0x010fe4000001160a */
[----:B------:R-:W-:-:S02]  /*2d60*/  IADD3 R4, R4, -0x80, RZ ;  /* 0xffffff8004047810 */ /* 0x000fc40007ffe0ff */
[----:B------:R-:W-:Y:S02]  /*2d70*/  SHF.R.U32.HI R10, RZ, 0x10, R10 ;  /* 0x00000010ff0a7819 */ /* 0x000fe4000001160a */
[----:B------:R-:W-:Y:S01]  /*2d80*/  LOP3.LUT R6, R6, 0xff, RZ, 0xc0, !PT ;  /* 0x000000ff06067812 */ /* 0x000fe200078ec0ff */
[----:B------:R4:W0:Y:S01]  /*2d90*/  I2F.F16 R55, R4 ;  /* 0x0000000400377306 */ /* 0x0008220000200c00 */
[--C-:B--2---:R-:W-:Y:S02]  /*2da0*/  SHF.R.U32.HI R5, RZ, 0x8, R11.reuse ;  /* 0x00000008ff057819 */ /* 0x104fe4000001160b */
[----:B------:R-:W-:Y:S02]  /*2db0*/  SHF.R.U32.HI R11, RZ, 0x10, R11 ;  /* 0x00000010ff0b7819 */ /* 0x000fe4000001160b */
[----:B------:R-:W-:Y:S02]  /*2dc0*/  LOP3.LUT R10, R10, 0xff, RZ, 0xc0, !PT ;  /* 0x000000ff0a0a7812 */ /* 0x000fe400078ec0ff */
[----:B------:R-:W-:Y:S01]  /*2dd0*/  LOP3.LUT R5, R5, 0xff, RZ, 0xc0, !PT ;  /* 0x000000ff05057812 */ /* 0x000fe200078ec0ff */
[----:B------:R2:W0:Y:S01]  /*2de0*/  I2F.F16 R42, R26 ;  /* 0x0000001a002a7306 */ /* 0x0004220000200c00 */
[----:B------:R-:W-:-:S02]  /*2df0*/  LOP3.LUT R11, R11, 0xff, RZ, 0xc0, !PT ;  /* 0x000000ff0b0b7812 */ /* 0x000fc400078ec0ff */
[----:B----4-:R-:W-:Y:S02]  /*2e00*/  PRMT R4, R3, 0x9910, RZ ;  /* 0x0000991003047816 */ /* 0x010fe400000000ff */
[----:B------:R-:W-:Y:S02]  /*2e10*/  IADD3 R8, R8, -0x80, RZ ;  /* 0xffffff8008087810 */ /* 0x000fe40007ffe0ff */
[----:B------:R-:W-:Y:S01]  /*2e20*/  IADD3 R9, R9, -0x80, RZ ;  /* 0xffffff8009097810 */ /* 0x000fe20007ffe0ff */
[----:B------:R-:W4:Y:S01]  /*2e30*/  I2F.F16 R49, R49 ;  /* 0x0000003100317306 */ /* 0x000f220000200c00 */
[----:B------:R-:W-:Y:S02]  /*2e40*/  IADD3 R6, R6, -0x80, RZ ;  /* 0xffffff8006067810 */ /* 0x000fe40007ffe0ff */
[----:B------:R-:W-:Y:S02]  /*2e50*/  IADD3 R10, R10, -0x80, RZ ;  /* 0xffffff800a0a7810 */ /* 0x000fe40007ffe0ff */
[----:B------:R-:W-:-:S02]  /*2e60*/  IADD3 R5, R5, -0x80, RZ ;  /* 0xffffff8005057810 */ /* 0x000fc40007ffe0ff */
[----:B------:R-:W-:Y:S01]  /*2e70*/  IADD3 R11, R11, -0x80, RZ ;  /* 0xffffff800b0b7810 */ /* 0x000fe20007ffe0ff */
[----:B------:R2:W0:Y:S01]  /*2e80*/  I2F.F16 R48, R7 ;  /* 0x0000000700307306 */ /* 0x0004220000200c00 */
[----:B------:R-:W-:-:S07]  /*2e90*/  ISETP.NE.AND P2, PT, R4, RZ, PT ;  /* 0x000000ff0400720c */ /* 0x000fce0003f45270 */
        /* <DEDUP_REMOVED lines=8> */
[----:B-1-34-:R-:W-:Y:S05]  /*2f20*/  @!P2 BRA `(.L_x_3492) ;  /* 0x000000040068a947 */ /* 0x01afea0003800000 */
[----:B--2---:R-:W1:Y:S01]  /*2f30*/  LDS.64 R10, [UR4+0x10] ;  /* 0x00001004ff0a7984 */ /* 0x004e620008000a00 */
[----:B0-----:R-:W-:Y:S02]  /*2f40*/  HADD2.F32 R6, -RZ, R40.H0_H0 ;  /* 0x20000028ff067230 */ /* 0x001fe40000004100 */
[----:B------:R-:W-:Y:S01]  /*2f50*/  HADD2.F32 R4, -RZ, R51.H0_H0 ;  /* 0x20000033ff047230 */ /* 0x000fe20000004100 */
[----:B------:R-:W0:Y:S01]  /*2f60*/  LDS.64 R26, [UR4+0x18] ;  /* 0x00001804ff1a7984 */ /* 0x000e220008000a00 */
[----:B------:R-:W-:Y:S02]  /*2f70*/  HADD2.F32 R60, -RZ, R43.H0_H0 ;  /* 0x2000002bff3c7230 */ /* 0x000fe40000004100 */
[----:B------:R-:W-:Y:S02]  /*2f80*/  HADD2.F32 R8, -RZ, R37.H0_H0 ;  /* 0x20000025ff087230 */ /* 0x000fe40000004100 */
[--C-:B-1----:R-:W-:Y:S02]  /*2f90*/  HADD2.F32 R5, -RZ, R10.reuse.H0_H0 ;  /* 0x2000000aff057230 */ /* 0x102fe40000004100 */
[----:B------:R-:W-:-:S02]  /*2fa0*/  HADD2.F32 R9, -RZ, R10.H1_H1 ;  /* 0x3000000aff097230 */ /* 0x000fc40000004100 */
[----:B------:R-:W-:Y:S02]  /*2fb0*/  HADD2.F32 R10, -RZ, R42.H0_H0 ;  /* 0x2000002aff0a7230 */ /* 0x000fe40000004100 */
[C---:B------:R-:W-:Y:S01]  /*2fc0*/  FFMA.FTZ R63, R5.reuse, R6, RZ ;  /* 0x00000006053f7223 */ /* 0x040fe200000100ff */
[----:B------:R-:W-:Y:S01]  /*2fd0*/  FFMA.FTZ R7, R4, R5, RZ ;  /* 0x0000000504077223 */ /* 0x000fe200000100ff */
[C---:B------:R-:W-:Y:S01]  /*2fe0*/  FFMA.FTZ R60, R5.reuse, R60, RZ ;  /* 0x0000003c053c7223 */ /* 0x040fe200000100ff */
[----:B------:R-:W-:Y:S01]  /*2ff0*/  FFMA.FTZ R8, R5, R8, RZ ;  /* 0x0000000805087223 */ /* 0x000fe200000100ff */
[----:B------:R-:W-:Y:S02]  /*3000*/  HADD2.F32 R4, -RZ, R50.H0_H0 ;  /* 0x20000032ff047230 */ /* 0x000fe40000004100 */
[----:B------:R-:W-:Y:S01]  /*3010*/  FFMA.FTZ R5, R9, R10, R63 ;  /* 0x0000000a09057223 */ /* 0x000fe2000001003f */
[----:B------:R-:W-:Y:S02]  /*3020*/  HADD2.F32 R6, -RZ, R39.H0_H0 ;  /* 0x20000027ff067230 */ /* 0x000fe40000004100 */
        /* <DEDUP_REMOVED lines=21> */
[C---:B------:R-:W-:Y:S01]  /*3180*/  FFMA.FTZ R9, R11.reuse, R4, R8 ;  /* 0x000000040b097223 */ /* 0x040fe20000010008 */
[----:B0-----:R-:W-:Y:S02]  /*3190*/  HADD2.F32 R4, -RZ, R26.H0_H0 ;  /* 0x2000001aff047230 */ /* 0x001fe40000004100 */
        /* <DEDUP_REMOVED lines=51> */
.L_x_3492:
[----:B------:R-:W-:Y:S05]  /*34d0*/  @P0 BRA `(.L_x_3491) ;  /* 0x0000000400680947 */ /* 0x000fea0003800000 */
[----:B--2---:R-:W1:Y:S01]  /*34e0*/  LDS.64 R4, [UR4+0x90] ;  /* 0x00009004ff047984 */ /* 0x004e620008000a00 */
        /* <DEDUP_REMOVED lines=16> */
[--C-:B-1----:R-:W-:Y:S02]  /*35f0*/  HADD2.F32 R11, -RZ, R5.reuse.H0_H0 ;  /* 0x20000005ff0b7230 */ /* 0x102fe40000004100 */
[----:B------:R-:W-:Y:S02]  /*3600*/  HADD2.F32 R10, -RZ, R5.H1_H1 ;  /* 0x30000005ff0a7230 */ /* 0x000fe40000004100 */
[----:B------:R-:W-:-:S02]  /*3610*/  HADD2.F32 R27, -RZ, R4.H0_H0 ;  /* 0x20000004ff1b7230 */ /* 0x000fc40000004100 */
[----:B------:R-:W-:Y:S02]  /*3620*/  HADD2.F32 R5, -RZ, R43.H0_H0 ;  /* 0x2000002bff057230 */ /* 0x000fe40000004100 */
[----:B------:R-:W-:Y:S02]  /*3630*/  HADD2.F32 R26, -RZ, R4.H1_H1 ;  /* 0x30000004ff1a7230 */ /* 0x000fe40000004100 */
[-C--:B------:R-:W-:Y:S01]  /*3640*/  FFMA.FTZ R39, R6, R27.reuse, RZ ;  /* 0x0000001b06277223 */ /* 0x080fe200000100ff */
[----:B------:R-:W-:Y:S02]  /*3650*/  HADD2.F32 R4, -RZ, R51.H0_H0 ;  /* 0x20000033ff047230 */ /* 0x000fe40000004100 */
[-C--:B------:R-:W-:Y:S01]  /*3660*/  FFMA.FTZ R5, R5, R27.reuse, RZ ;  /* 0x0000001b05057223 */ /* 0x080fe200000100ff */
[-C--:B------:R-:W-:Y:S02]  /*3670*/  FFMA.FTZ R7, R7, R27.reuse, RZ ;  /* 0x0000001b07077223 */ /* 0x080fe400000100ff */
[----:B------:R-:W-:Y:S01]  /*3680*/  FFMA.FTZ R37, R4, R27, RZ ;  /* 0x0000001b04257223 */ /* 0x000fe200000100ff */
        /* <DEDUP_REMOVED lines=8> */
[-C--:B------:R-:W-:Y:S01]  /*3710*/  FFMA.FTZ R5, R5, R11.reuse, R4 ;  /* 0x0000000b05057223 */ /* 0x080fe20000010004 */
        /* <DEDUP_REMOVED lines=10> */
[----:B0-----:R-:W-:Y:S02]  /*37c0*/  HADD2.F32 R6, -RZ, R8.H0_H0 ;  /* 0x20000008ff067230 */ /* 0x001fe40000004100 */
        /* <DEDUP_REMOVED lines=15> */
[-C--:B------:R-:W-:Y:S01]  /*38c0*/  FFMA.FTZ R6, R6, R4.reuse, R5 ;  /* 0x0000000406067223 */ /* 0x080fe20000010005 */
[----:B------:R-:W-:Y:S01]  /*38d0*/  FFMA.FTZ R8, R54, R4, R7 ;  /* 0x0000000436087223 */ /* 0x000fe20000010007 */
[----:B------:R-:W-:-:S02]  /*38e0*/  HADD2.F32 R9, -RZ, R9.H1_H1 ;  /* 0x30000009ff097230 */ /* 0x000fc40000004100 */
[----:B------:R-:W-:Y:S01]  /*38f0*/  FFMA.FTZ R10, R10, R4, R27 ;  /* 0x000000040a0a7223 */ /* 0x000fe2000001001b */
[----:B------:R-:W-:Y:S02]  /*3900*/  HADD2.F32 R5, -RZ, R30.H0_H0 ;  /* 0x2000001eff057230 */ /* 0x000fe40000004100 */
        /* <DEDUP_REMOVED lines=11> */
[----:B------:R-:W-:Y:S01]  /*39c0*/  FFMA.FTZ R4, R19, R9, R4 ;  /* 0x0000000913047223 */ /* 0x000fe20000010004 */
        /* <DEDUP_REMOVED lines=11> */
.L_x_3491:
[----:B0-----:R-:W-:-:S05]  /*3a80*/  IMAD.WIDE R14, R16, 0x8, R14 ;  /* 0x00000008100e7825 */ /* 0x001fca00078e020e */
[----:B--2--5:R0:W5:Y:S01]  /*3a90*/  LDG.E.128.CONSTANT R4, desc[UR6][R14.64] ;  /* 0x000000060e047981 */ /* 0x024162000c1e9d00 */
        /* <DEDUP_REMOVED lines=200> */
.L_x_3494:
        /* <DEDUP_REMOVED lines=91> */
.L_x_3493:
        /* <DEDUP_REMOVED lines=202> */
.L_x_3496:
        /* <DEDUP_REMOVED lines=91> */
.L_x_3495:
[----:B------:R-:W-:Y:S01]  /*5f20*/  IADD3 R2, R2, 0x20, RZ ;  /* 0x0000002002027810 */ /* 0x000fe20007ffe0ff */
[----:B0-----:R-:W-:Y:S01]  /*5f30*/  IMAD.WIDE R14, R16, 0x8, R14 ;  /* 0x00000008100e7825 */ /* 0x001fe200078e020e */
[----:B------:R-:W-:Y:S02]  /*5f40*/  UIADD3 UR4, UR4, 0x40, URZ ;  /* 0x0000004004047890 */ /* 0x000fe4000fffe03f */
[----:B------:R-:W-:Y:S01]  /*5f50*/  ISETP.GE.AND P2, PT, R2, UR5, PT ;  /* 0x0000000502007c0c */ /* 0x000fe2000bf46270 */
[----:B------:R-:W-:Y:S01]  /*5f60*/  IMAD.WIDE R12, R16, 0x8, R12 ;  /* 0x00000008100c7825 */ /* 0x000fe200078e020c */
[----:B------:R-:W-:Y:S02]  /*5f70*/  ISETP.LT.AND P3, PT, R2, R17, PT ;  /* 0x000000110200720c */ /* 0x000fe40003f61270 */
[----:B--2---:R-:W-:-:S11]  /*5f80*/  MOV R26, R14 ;  /* 0x0000000e001a7202 */ /* 0x004fd60000000f00 */
[----:B------:R-:W-:Y:S05]  /*5f90*/  @!P2 BRA P3, `(.L_x_3497) ;  /* 0xffffffb4005ca947 */ /* 0x000fea000183ffff */
.L_x_3488:
[----:B------:R-:W-:Y:S01]  /*5fa0*/  ISETP.GE.AND P0, PT, R2, R17, PT ;  /* 0x000000110200720c */ /* 0x000fe20003f06270 */
[----:B------:R-:W-:-:S03]  /*5fb0*/  ULDC UR5, c[0x0][0x25c] ;  /* 0x0000970000057ab9 */ /* 0x000fc60000000800 */
[----:B------:R-:W-:-:S13]  /*5fc0*/  ISETP.GE.OR P0, PT, R2, UR5, P0 ;  /* 0x0000000502007c0c */ /* 0x000fda0008706670 */
[----:B------:R-:W-:Y:S05]  /*5fd0*/  @P0 BRA `(.L_x_3498) ;  /* 0x0000001c00a80947 */ /* 0x000fea0003800000 */
[----:B-----5:R-:W0:Y:S01]  /*5fe0*/  S2R R4, SR_CTAID.Y ;  /* 0x0000000000047919 */ /* 0x020e220000002600 */
[----:B------:R-:W0:Y:S01]  /*5ff0*/  LDC R5, c[0x0][0x238] ;  /* 0x00008e00ff057b82 */ /* 0x000e220000000800 */
[----:B------:R-:W-:Y:S01]  /*6000*/  PRMT R6, R0, 0x9910, RZ ;  /* 0x0000991000067816 */ /* 0x000fe200000000ff */
[----:B------:R-:W-:Y:S01]  /*6010*/  ULDC UR5, c[0x0][0x25c] ;  /* 0x0000970000057ab9 */ /* 0x000fe20000000800 */
[----:B------:R-:W-:Y:S02]  /*6020*/  SHF.R.S32.HI R19, RZ, 0x1f, R16 ;  /* 0x0000001fff137819 */ /* 0x000fe40000011410 */
[----:B------:R-:W-:-:S03]  /*6030*/  ISETP.NE.AND P0, PT, R6, RZ, PT ;  /* 0x000000ff0600720c */ /* 0x000fc60003f05270 */
[----:B------:R-:W1:Y:S01]  /*6040*/  LDC R22, c[0x0][0x23c] ;  /* 0x00008f00ff167b82 */ /* 0x000e620000000800 */
[----:B0-----:R-:W-:-:S05]  /*6050*/  IMAD R4, R4, -0x2, R5 ;  /* 0xfffffffe04047824 */ /* 0x001fca00078e0205 */
[----:B------:R-:W-:-:S13]  /*6060*/  ISETP.LT.OR P0, PT, R4, 0x2, !P0 ;  /* 0x000000020400780c */ /* 0x000fda0004701670 */
.L_x_3503:
[----:B------:R-:W-:-:S13]  /*6070*/  ISETP.NE.AND P2, PT, R2, R23, PT ;  /* 0x000000170200720c */ /* 0x000fda0003f45270 */
[----:B------:R-:W0:Y:S01]  /*6080*/  @!P2 LDC.64 R8, c[0x0][0x248] ;  /* 0x00009200ff08ab82 */ /* 0x000e220000000a00 */
[----:B------:R-:W-:Y:S02]  /*6090*/  @!P2 IADD3 R18, R18, 0x1, RZ ;  /* 0x000000011212a810 */ /* 0x000fe40007ffe0ff */
[----:B-----5:R-:W-:Y:S02]  /*60a0*/  @!P2 LEA R5, R2, 0x1, 0x1 ;  /* 0x000000010205a811 */ /* 0x020fe400078e08ff */
[----:B------:R-:W-:Y:S02]  /*60b0*/  @!P2 LEA R10, R18, R1, 0x3 ;  /* 0x00000001120aa211 */ /* 0x000fe400078e18ff */
[----:B------:R-:W-:-:S04]  /*60c0*/  MOV R27, R15 ;  /* 0x0000000f001b7202 */ /* 0x000fc80000000f00 */
[----:B------:R-:W2:Y:S01]  /*60d0*/  @!P2 LDL.64 R10, [R10] ;  /* 0x000000000a0aa983 */ /* 0x000ea20000100a00 */
[----:B0-----:R-:W-:-:S03]  /*60e0*/  @!P2 IMAD.WIDE R8, R5, 0x2, R8 ;  /* 0x000000020508a825 */ /* 0x001fc600078e0208 */
[----:B------:R0:W5:Y:S04]  /*60f0*/  LDG.E.128.CONSTANT R4, desc[UR6][R26.64] ;  /* 0x000000061a047981 */ /* 0x000168000c1e9d00 */
[----:B------:R-:W3:Y:S01]  /*6100*/  @!P2 LDG.E.U16.CONSTANT R9, desc[UR6][R8.64] ;  /* 0x000000060809a981 */ /* 0x000ee2000c1e9500 */
[----:B-1----:R-:W-:Y:S02]  /*6110*/  MOV R16, R22 ;  /* 0x0000001600107202 */ /* 0x002fe40000000f00 */
[----:B--2---:R-:W-:Y:S02]  /*6120*/  @!P2 PRMT R28, R10, 0x7610, R28 ;  /* 0x000076100a1ca816 */ /* 0x004fe4000000001c */
[----:B------:R-:W-:Y:S02]  /*6130*/  @!P2 PRMT R29, R11, 0x7610, R29 ;  /* 0x000076100b1da816 */ /* 0x000fe4000000001d */
[----:B------:R-:W-:-:S02]  /*6140*/  @!P2 PRMT R28, R28, 0x7610, R10 ;  /* 0x000076101c1ca816 */ /* 0x000fc4000000000a */
[----:B------:R-:W-:Y:S02]  /*6150*/  @!P2 PRMT R29, R29, 0x7610, R11 ;  /* 0x000076101d1da816 */ /* 0x000fe4000000000b */
[----:B---3--:R-:W-:Y:S01]  /*6160*/  @!P2 IADD3 R23, R9, R2, RZ ;  /* 0x000000020917a210 */ /* 0x008fe20007ffe0ff */
[----:B0-----:R-:W-:Y:S06]  /*6170*/  @!P1 BRA `(.L_x_3499) ;  /* 0x0000000c00889947 */ /* 0x001fec0003800000 */
        /* <DEDUP_REMOVED lines=9> */
[----:B------:R-:W-:Y:S02]  /*6210*/  ISETP.NE.AND P2, PT, R4, RZ, PT ;  /* 0x000000ff0400720c */ /* 0x000fe40003f45270 */
[----:B------:R-:W-:Y:S02]  /*6220*/  LOP3.LUT R36, R7, 0x3f003f, RZ, 0xc0, !PT ;  /* 0x003f003f07247812 */ /* 0x000fe400078ec0ff */
[----:B------:R-:W-:Y:S02]  /*6230*/  SHF.R.U32.HI R37, RZ, 0x6, R7 ;  /* 0x00000006ff257819 */ /* 0x000fe40000011607 */
[----:B------:R-:W-:-:S02]  /*6240*/  LOP3.LUT R51, R51, 0xf000f, RZ, 0xc0, !PT ;  /* 0x000f000f33337812 */ /* 0x000fc400078ec0ff */
[--C-:B------:R-:W-:Y:S02]  /*6250*/  SHF.R.U32.HI R47, RZ, 0xc, R5.reuse ;  /* 0x0000000cff2f7819 */ /* 0x100fe40000011605 */
[----:B------:R-:W-:Y:S02]  /*6260*/  LOP3.LUT R30, R5, 0x3f003f, RZ, 0xc0, !PT ;  /* 0x003f003f051e7812 */ /* 0x000fe400078ec0ff */
[----:B------:R-:W-:Y:S02]  /*6270*/  SHF.R.U32.HI R31, RZ, 0x6, R5 ;  /* 0x00000006ff1f7819 */ /* 0x000fe40000011605 */
[--C-:B------:R-:W-:Y:S02]  /*6280*/  SHF.R.U32.HI R48, RZ, 0xc, R6.reuse ;  /* 0x0000000cff307819 */ /* 0x100fe40000011606 */
        /* <DEDUP_REMOVED lines=10> */
[----:B------:R-:W-:-:S04]  /*6330*/  LOP3.LUT R33, R33, 0x3f003f, RZ, 0xc0, !PT ;  /* 0x003f003f21217812 */ /* 0x000fc800078ec0ff */
[----:B------:R-:W-:-:S05]  /*6340*/  LOP3.LUT R33, R33, 0x64006400, RZ, 0xfc, !PT ;  /* 0x6400640021217812 */ /* 0x000fca00078efcff */
        /* <DEDUP_REMOVED lines=10> */
[----:B------:R-:W-:Y:S02]  /*63f0*/  SHF.R.U32.HI R52, RZ, 0x8, R11 ;  /* 0x00000008ff347819 */ /* 0x000fe4000001160b */
[----:B------:R-:W-:Y:S02]  /*6400*/  LOP3.LUT R9, R9, 0x300030, R4, 0xf8, !PT ;  /* 0x0030003009097812 */ /* 0x000fe400078ef804 */
[----:B------:R-:W-:-:S02]  /*6410*/  LOP3.LUT R4, R51, 0x300030, R52, 0xf8, !PT ;  /* 0x0030003033047812 */ /* 0x000fc400078ef834 */
[--C-:B------:R-:W-:Y:S02]  /*6420*/  SHF.R.U32.HI R5, RZ, 0xa, R11.reuse ;  /* 0x0000000aff057819 */ /* 0x100fe4000001160b */
[----:B------:R-:W-:Y:S02]  /*6430*/  LOP3.LUT R44, R11, 0x3f003f, RZ, 0xc0, !PT ;  /* 0x003f003f0b2c7812 */ /* 0x000fe400078ec0ff */
[----:B------:R-:W-:Y:S02]  /*6440*/  SHF.R.U32.HI R45, RZ, 0x6, R11 ;  /* 0x00000006ff2d7819 */ /* 0x000fe4000001160b */
[----:B--2---:R-:W-:Y:S02]  /*6450*/  SHF.R.U32.HI R52, RZ, 0xc, R14 ;  /* 0x0000000cff347819 */ /* 0x004fe4000001160e */
        /* <DEDUP_REMOVED lines=8> */
[----:B------:R-:W-:Y:S02]  /*64e0*/  LOP3.LUT R11, R11, 0xf000f, RZ, 0xc0, !PT ;  /* 0x000f000f0b0b7812 */ /* 0x000fe400078ec0ff */
[----:B------:R-:W-:Y:S02]  /*64f0*/  SHF.R.U32.HI R54, RZ, 0xc, R15 ;  /* 0x0000000cff367819 */ /* 0x000fe4000001160f */
[----:B------:R-:W-:Y:S02]  /*6500*/  LOP3.LUT R10, R10, 0x300030, R7, 0xf8, !PT ;  /* 0x003000300a0a7812 */ /* 0x000fe400078ef807 */
[----:B------:R-:W-:Y:S02]  /*6510*/  LOP3.LUT R7, R48, 0x300030, R49, 0xf8, !PT ;  /* 0x0030003030077812 */ /* 0x000fe400078ef831 */
[----:B------:R-:W-:Y:S02]  /*6520*/  LOP3.LUT R51, R51, 0xf000f, RZ, 0xc0, !PT ;  /* 0x000f000f33337812 */ /* 0x000fe400078ec0ff */
[----:B------:R-:W-:-:S02]  /*6530*/  LOP3.LUT R6, R53, 0x300030, R6, 0xf8, !PT ;  /* 0x0030003035067812 */ /* 0x000fc400078ef806 */
[----:B------:R-:W-:Y:S02]  /*6540*/  LOP3.LUT R52, R35, 0x64006400, RZ, 0xfc, !PT ;  /* 0x6400640023347812 */ /* 0x000fe400078efcff */
[----:B------:R-:W-:Y:S02]  /*6550*/  LOP3.LUT R48, R12, 0x3f003f, RZ, 0xc0, !PT ;  /* 0x003f003f0c307812 */ /* 0x000fe400078ec0ff */
[----:B------:R-:W-:Y:S02]  /*6560*/  SHF.R.U32.HI R49, RZ, 0x6, R12 ;  /* 0x00000006ff317819 */ /* 0x000fe4000001160c */
[----:B------:R-:W-:Y:S02]  /*6570*/  LOP3.LUT R11, R11, 0x300030, R50, 0xf8, !PT ;  /* 0x003000300b0b7812 */ /* 0x000fe400078ef832 */
        /* <DEDUP_REMOVED lines=8> */
[----:B------:R-:W-:Y:S02]  /*6600*/  SHF.R.U32.HI R13, RZ, 0x6, R13 ;  /* 0x00000006ff0d7819 */ /* 0x000fe4000001160d */
[----:B------:R-:W-:-:S02]  /*6610*/  SHF.R.U32.HI R14, RZ, 0x6, R14 ;  /* 0x00000006ff0e7819 */ /* 0x000fc4000001160e */
[----:B------:R-:W-:Y:S01]  /*6620*/  SHF.R.U32.HI R15, RZ, 0x6, R15 ;  /* 0x00000006ff0f7819 */ /* 0x000fe2000001160f */
[----:B------:R-:W-:Y:S01]  /*6630*/  HADD2 R36, R30, -1056, -1056 ;  /* 0xe420e4201e247430 */ /* 0x000fe20000000000 */
[----:B------:R-:W-:Y:S01]  /*6640*/  LOP3.LUT R8, R51, 0x300030, R8, 0xf8, !PT ;  /* 0x0030003033087812 */ /* 0x000fe200078ef808 */
[----:B------:R-:W-:Y:S01]  /*6650*/  HADD2 R31, R52, -1056, -1056 ;  /* 0xe420e420341f7430 */ /* 0x000fe20000000000 */
[----:B------:R-:W-:Y:S01]  /*6660*/  LOP3.LUT R51, R49, 0x3f003f, RZ, 0xc0, !PT ;  /* 0x003f003f31337812 */ /* 0x000fe200078ec0ff */
[----:B------:R-:W-:Y:S01]  /*6670*/  HADD2 R37, R34, -1056, -1056 ;  /* 0xe420e42022257430 */ /* 0x000fe20000000000 */
        /* <DEDUP_REMOVED lines=69> */
[-C--:B------:R-:W-:Y:S02]  /*6ad0*/  HFMA2 R5, R14, R6.reuse, R4 ;  /* 0x000000060e057231 */ /* 0x080fe40000000004 */
[----:B------:R-:W-:Y:S02]  /*6ae0*/  HFMA2 R60, R12, R6, R60 ;  /* 0x000000060c3c7231 */ /* 0x000fe4000000003c */
[-C--:B------:R-:W-:Y:S01]  /*6af0*/  HFMA2 R5, R46, R7.reuse, R5 ;  /* 0x000000072e057231 */ /* 0x080fe20000000005 */
[-C--:B------:R-:W-:Y:S01]  /*6b00*/  HFMA2.MMA R59, R15, R6.reuse, R59 ;  /* 0x000000060f3b7235 */ /* 0x080fe2000000003b */
[----:B------:R-:W-:Y:S01]  /*6b10*/  HFMA2 R60, R44, R7, R60 ;  /* 0x000000072c3c7231 */ /* 0x000fe2000000003c */
[----:B------:R-:W-:Y:S01]  /*6b20*/  HFMA2.MMA R58, R13, R6, R58 ;  /* 0x000000060d3a7235 */ /* 0x000fe2000000003a */
[----:B-1----:R-:W-:-:S02]  /*6b30*/  HFMA2 R6, R50, R8, R5 ;  /* 0x0000000832067231 */ /* 0x002fc40000000005 */
[----:B------:R-:W-:Y:S02]  /*6b40*/  HFMA2 R60, R48, R8, R60 ;  /* 0x00000008303c7231 */ /* 0x000fe4000000003c */
[-C--:B------:R-:W-:Y:S01]  /*6b50*/  HFMA2 R6, R41, R9.reuse, R6 ;  /* 0x0000000929067231 */ /* 0x080fe20000000006 */
        /* <DEDUP_REMOVED lines=9> */
[----:B------:R-:W-:-:S02]  /*6bf0*/  HADD2 R6, R6.H0_H0, R6.H1_H1 ;  /* 0x3000000606067230 */ /* 0x000fc40000000800 */
[----:B------:R-:W-:-:S03]  /*6c00*/  HADD2 R60, R60.H0_H0, R60.H1_H1 ;  /* 0x3000003c3c3c7230 */ /* 0x000fc60000000800 */
        /* <DEDUP_REMOVED lines=12> */
.L_x_3500:
[----:B------:R-:W-:Y:S05]  /*6cd0*/  @P0 BRA `(.L_x_3499) ;  /* 0x0000000000b00947 */ /* 0x000fea0003800000 */
[----:B------:R-:W0:Y:S01]  /*6ce0*/  LDS.128 R4, [UR4+0x80] ;  /* 0x00008004ff047984 */ /* 0x000e220008000c00 */
[----:B------:R-:W-:Y:S02]  /*6cf0*/  MOV R58, R33 ;  /* 0x00000021003a7202 */ /* 0x000fe40000000f00 */
[----:B------:R-:W-:Y:S01]  /*6d00*/  MOV R59, R34 ;  /* 0x00000022003b7202 */ /* 0x000fe20000000f00 */
        /* <DEDUP_REMOVED lines=41> */
.L_x_3499:
        /* <DEDUP_REMOVED lines=11> */
[--C-:B--2---:R-:W-:Y:S02]  /*7050*/  SHF.R.U32.HI R48, RZ, 0xc, R5.reuse ;  /* 0x0000000cff307819 */ /* 0x104fe40000011605 */
[----:B------:R-:W-:Y:S02]  /*7060*/  LOP3.LUT R34, R5, 0x3f003f, RZ, 0xc0, !PT ;  /* 0x003f003f05227812 */ /* 0x000fe400078ec0ff */
[----:B------:R-:W-:Y:S02]  /*7070*/  SHF.R.U32.HI R35, RZ, 0x6, R5 ;  /* 0x00000006ff237819 */ /* 0x000fe40000011605 */
[----:B------:R-:W-:Y:S02]  /*7080*/  SHF.R.U32.HI R49, RZ, 0xc, R6 ;  /* 0x0000000cff317819 */ /* 0x000fe40000011606 */
[----:B------:R-:W-:-:S02]  /*7090*/  SHF.R.U32.HI R50, RZ, 0xc, R7 ;  /* 0x0000000cff327819 */ /* 0x000fc40000011607 */
[----:B------:R-:W-:Y:S02]  /*70a0*/  LOP3.LUT R43, R7, 0x3f003f, RZ, 0xc0, !PT ;  /* 0x003f003f072b7812 */ /* 0x000fe400078ec0ff */
[----:B------:R-:W-:Y:S02]  /*70b0*/  SHF.R.U32.HI R45, RZ, 0x6, R7 ;  /* 0x00000006ff2d7819 */ /* 0x000fe40000011607 */
[--C-:B----4-:R-:W-:Y:S02]  /*70c0*/  SHF.R.U32.HI R5, RZ, 0x8, R8.reuse ;  /* 0x00000008ff057819 */ /* 0x110fe40000011608 */
[--C-:B------:R-:W-:Y:S02]  /*70d0*/  SHF.R.U32.HI R47, RZ, 0xa, R8.reuse ;  /* 0x0000000aff2f7819 */ /* 0x100fe40000011608 */
[----:B------:R-:W-:Y:S02]  /*70e0*/  LOP3.LUT R38, R8, 0x3f003f, RZ, 0xc0, !PT ;  /* 0x003f003f08267812 */ /* 0x000fe400078ec0ff */
[----:B------:R-:W-:-:S02]  /*70f0*/  SHF.R.U32.HI R33, RZ, 0x6, R8 ;  /* 0x00000006ff217819 */ /* 0x000fc40000011608 */
[----:B------:R-:W-:Y:S02]  /*7100*/  SHF.R.U32.HI R46, RZ, 0xc, R4 ;  /* 0x0000000cff2e7819 */ /* 0x000fe40000011604 */
[----:B------:R-:W-:Y:S02]  /*7110*/  LOP3.LUT R36, R6, 0x3f003f, RZ, 0xc0, !PT ;  /* 0x003f003f06247812 */ /* 0x000fe400078ec0ff */
[----:B------:R-:W-:Y:S02]  /*7120*/  SHF.R.U32.HI R37, RZ, 0x6, R6 ;  /* 0x00000006ff257819 */ /* 0x000fe40000011606 */
        /* <DEDUP_REMOVED lines=13> */
[----:B------:R-:W-:Y:S02]  /*7200*/  LOP3.LUT R10, R10, 0x300030, R7, 0xf8, !PT ;  /* 0x003000300a0a7812 */ /* 0x000fe400078ef807 */
[----:B------:R-:W-:-:S02]  /*7210*/  SHF.R.U32.HI R51, RZ, 0x8, R11 ;  /* 0x00000008ff337819 */ /* 0x000fc4000001160b */
[--C-:B------:R-:W-:Y:S02]  /*7220*/  SHF.R.U32.HI R4, RZ, 0xa, R11.reuse ;  /* 0x0000000aff047819 */ /* 0x100fe4000001160b */
[----:B------:R-:W-:Y:S02]  /*7230*/  LOP3.LUT R41, R11, 0x3f003f, RZ, 0xc0, !PT ;  /* 0x003f003f0b297812 */ /* 0x000fe400078ec0ff */
[----:B------:R-:W-:Y:S02]  /*7240*/  SHF.R.U32.HI R32, RZ, 0x6, R11 ;  /* 0x00000006ff207819 */ /* 0x000fe4000001160b */
[----:B------:R-:W-:Y:S02]  /*7250*/  LOP3.LUT R7, R48, 0x300030, R9, 0xf8, !PT ;  /* 0x0030003030077812 */ /* 0x000fe400078ef809 */
[----:B------:R-:W-:Y:S02]  /*7260*/  LOP3.LUT R11, R46, 0x300030, R5, 0xf8, !PT ;  /* 0x003000302e0b7812 */ /* 0x000fe400078ef805 */
[----:B---3--:R-:W-:-:S02]  /*7270*/  SHF.R.U32.HI R9, RZ, 0xc, R12 ;  /* 0x0000000cff097819 */ /* 0x008fc4000001160c */
        /* <DEDUP_REMOVED lines=12> */
[----:B------:R-:W-:Y:S02]  /*7340*/  SHF.R.U32.HI R14, RZ, 0xc, R15 ;  /* 0x0000000cff0e7819 */ /* 0x000fe4000001160f */
[----:B------:R-:W-:Y:S02]  /*7350*/  LOP3.LUT R9, R12, 0x300030, R47, 0xf8, !PT ;  /* 0x003000300c097812 */ /* 0x000fe400078ef82f */
[----:B------:R-:W-:Y:S02]  /*7360*/  LOP3.LUT R12, R45, 0x3f003f, RZ, 0xc0, !PT ;  /* 0x003f003f2d0c7812 */ /* 0x000fe400078ec0ff */
[----:B------:R-:W-:Y:S02]  /*7370*/  LOP3.LUT R48, R15, 0x3f003f, RZ, 0xc0, !PT ;  /* 0x003f003f0f307812 */ /* 0x000fe400078ec0ff */
[----:B------:R-:W-:Y:S02]  /*7380*/  LOP3.LUT R6, R13, 0x300030, R6, 0xf8, !PT ;  /* 0x003000300d067812 */ /* 0x000fe400078ef806 */
        /* <DEDUP_REMOVED lines=123> */
.L_x_3502:
        /* <DEDUP_REMOVED lines=44> */
.L_x_3501:
        /* <DEDUP_REMOVED lines=8> */
.L_x_3498:
[----:B------:R-:W-:Y:S05]  /*7e80*/  @!P1 EXIT ;  /* 0x000000000000994d */ /* 0x000fea0003800000 */
[----:B------:R-:W0:Y:S01]  /*7e90*/  S2R R2, SR_CTAID.X ;  /* 0x0000000000027919 */ /* 0x000e220000002500 */
[----:B------:R-:W1:Y:S01]  /*7ea0*/  S2UR UR4, SR_CTAID.Y ;  /* 0x00000000000479c3 */ /* 0x000e620000002600 */
[----:B------:R-:W-:Y:S01]  /*7eb0*/  HMUL2 R21, R21, R3.H0_H0 ;  /* 0x2000000315157232 */ /* 0x000fe20000000000 */
[----:B-----5:R-:W0:Y:S06]  /*7ec0*/  S2R R7, SR_TID.X ;  /* 0x0000000000077919 */ /* 0x020e2c0000002100 */
[----:B------:R-:W2:Y:S08]  /*7ed0*/  LDC.64 R4, c[0x0][0x230] ;  /* 0x00008c00ff047b82 */ /* 0x000eb00000000a00 */
[----:B------:R-:W3:Y:S01]  /*7ee0*/  LDC R13, c[0x0][0x238] ;  /* 0x00008e00ff0d7b82 */ /* 0x000ee20000000800 */
[----:B-1----:R-:W-:Y:S01]  /*7ef0*/  USHF.L.U32 UR4, UR4, 0x1, URZ ;  /* 0x0000000104047899 */ /* 0x002fe2000800063f */
[----:B0-----:R-:W-:-:S04]  /*7f00*/  LEA R2, R2, R7, 0x6 ;  /* 0x0000000702027211 */ /* 0x001fc800078e30ff */
[----:B------:R-:W-:-:S05]  /*7f10*/  SHF.L.U32 R11, R2, 0x2, RZ ;  /* 0x00000002020b7819 */ /* 0x000fca00000006ff */
[----:B------:R-:W-:-:S04]  /*7f20*/  IMAD R11, R16, UR4, R11 ;  /* 0x00000004100b7c24 */ /* 0x000fc8000f8e020b */
[----:B--2---:R-:W-:-:S05]  /*7f30*/  IMAD.WIDE R6, R11, 0x2, R4 ;  /* 0x000000020b067825 */ /* 0x004fca00078e0204 */
[----:B------:R0:W-:Y:S01]  /*7f40*/  ATOM.E.ADD.F16x2.RN.STRONG.GPU P0, RZ, desc[UR6][R6.64], R21 ;  /* 0x0000001506ff79a2 */ /* 0x0001e2000810e1c6 */
[----:B------:R-:W-:Y:S01]  /*7f50*/  IADD3 R8, RZ, -UR4, RZ ;  /* 0x80000004ff087c10 */ /* 0x000fe2000fffe0ff */
[----:B------:R-:W-:Y:S01]  /*7f60*/  BSSY B0, `(.L_x_3504) ;  /* 0x0000011000007945 */ /* 0x000fe20003800000 */
[----:B------:R-:W-:Y:S02]  /*7f70*/  HMUL2 R9, R20, R3.H0_H0 ;  /* 0x2000000314097232 */ /* 0x000fe40000000000 */
[----:B---3--:R-:W-:Y:S01]  /*7f80*/  VIADDMNMX R8, R8, R13, 0x2, PT ;  /* 0x0000000208087446 */ /* 0x008fe2000380010d */
[----:B0-----:R-:W-:Y:S06]  /*7f90*/  @P0 BRA `(.L_x_3505) ;  /* 0x0000000000340947 */ /* 0x001fec0003800000 */
[----:B------:R-:W0:Y:S02]  /*7fa0*/  QSPC.E.S P0, RZ, [R6] ;  /* 0x0000000006ff73aa */ /* 0x000e240000000500 */
[----:B0-----:R-:W-:Y:S05]  /*7fb0*/  @!P0 BRA `(.L_x_3506) ;  /* 0x0000000000208947 */ /* 0x001fea0003800000 */
[----:B------:R-:W-:-:S04]  /*7fc0*/  MOV R2, R6 ;  /* 0x0000000600027202 */ /* 0x000fc80000000f00 */
[----:B------:R-:W-:-:S07]  /*7fd0*/  MOV R10, R2 ;  /* 0x00000002000a7202 */ /* 0x000fce0000000f00 */
.L_x_3507:
[----:B------:R-:W0:Y:S02]  /*7fe0*/  LDS R2, [R10] ;  /* 0x000000000a027984 */ /* 0x000e240000000800 */
[----:B0-----:R-:W-:-:S06]  /*7ff0*/  HADD2 R3, R2, R21 ;  /* 0x0000001502037230 */ /* 0x001fcc0000000000 */
[----:B------:R-:W0:Y:S02]  /*8000*/  ATOMS.CAST.SPIN R3, [R10], R2, R3 ;  /* 0x000000020a03738d */ /* 0x000e240001800003 */
[----:B0-----:R-:W-:-:S13]  /*8010*/  ISETP.EQ.U32.AND P0, PT, R3, 0x1, PT ;  /* 0x000000010300780c */ /* 0x001fda0003f02070 */
[----:B------:R-:W-:Y:S05]  /*8020*/  @!P0 BRA `(.L_x_3507) ;  /* 0xfffffffc00ec8947 */ /* 0x000fea000383ffff */
[----:B------:R-:W-:Y:S05]  /*8030*/  BRA `(.L_x_3505) ;  /* 0x00000000000c7947 */ /* 0x000fea0003800000 */
.L_x_3506:
[----:B------:R-:W2:Y:S02]  /*8040*/  LD.E R2, desc[UR6][R6.64] ;  /* 0x0000000606027980 */ /* 0x000ea4000c101900 */
[----:B--2---:R-:W-:-:S05]  /*8050*/  IADD3 R3, R21, R2, RZ ;  /* 0x0000000215037210 */ /* 0x004fca0007ffe0ff */
[----:B------:R0:W-:Y:S02]  /*8060*/  ST.E desc[UR6][R6.64], R3 ;  /* 0x0000000306007985 */ /* 0x0001e4000c101906 */
.L_x_3505:
[----:B------:R-:W-:Y:S05]  /*8070*/  BSYNC B0 ;  /* 0x0000000000007941 */ /* 0x000fea0003800000 */
.L_x_3504:
[----:B------:R1:W-:Y:S01]  /*8080*/  ATOM.E.ADD.F16x2.RN.STRONG.GPU P0, RZ, desc[UR6][R6.64+0x4], R9 ;  /* 0x0000040906ff79a2 */ /* 0x0003e2000810e1c6 */
[----:B------:R-:W-:Y:S04]  /*8090*/  BSSY B0, `(.L_x_3508) ;  /* 0x000000f000007945 */ /* 0x000fe80003800000 */
[----:B-1----:R-:W-:Y:S05]  /*80a0*/  @P0 BRA `(.L_x_3509) ;  /* 0x0000000000340947 */ /* 0x002fea0003800000 */
[----:B------:R-:W1:Y:S02]  /*80b0*/  QSPC.E.S P0, RZ, [R6+0x4] ;  /* 0x0000040006ff73aa */ /* 0x000e640000000500 */
[----:B-1----:R-:W-:Y:S05]  /*80c0*/  @!P0 BRA `(.L_x_3510) ;  /* 0x0000000000208947 */ /* 0x002fea0003800000 */
[----:B------:R-:W-:-:S04]  /*80d0*/  MOV R2, R6 ;  /* 0x0000000600027202 */ /* 0x000fc80000000f00 */
[----:B0-----:R-:W-:-:S07]  /*80e0*/  MOV R6, R2 ;  /* 0x0000000200067202 */ /* 0x001fce0000000f00 */
.L_x_3511:
[----:B------:R-:W0:Y:S02]  /*80f0*/  LDS R2, [R6+0x4] ;  /* 0x0000040006027984 */ /* 0x000e240000000800 */
[----:B0-----:R-:W-:-:S10]  /*8100*/  HFMA2.MMA R3, R2, 1, 1, R9 ;  /* 0x3c003c0002037835 */ /* 0x001fd40000000009 */
[----:B------:R-:W0:Y:S02]  /*8110*/  ATOMS.CAST.SPIN R3, [R6+0x4], R2, R3 ;  /* 0x000004020603738d */ /* 0x000e240001800003 */
[----:B0-----:R-:W-:-:S13]  /*8120*/  ISETP.EQ.U32.AND P0, PT, R3, 0x1, PT ;  /* 0x000000010300780c */ /* 0x001fda0003f02070 */
[----:B------:R-:W-:Y:S05]  /*8130*/  @!P0 BRA `(.L_x_3511) ;  /* 0xfffffffc00ec8947 */ /* 0x000fea000383ffff */
[----:B------:R-:W-:Y:S05]  /*8140*/  BRA `(.L_x_3509) ;  /* 0x00000000000c7947 */ /* 0x000fea0003800000 */
.L_x_3510:
[----:B------:R-:W0:Y:S02]  /*8150*/  LD.E R2, desc[UR6][R6.64+0x4] ;  /* 0x0000040606027980 */ /* 0x000e24000c101900 */
[----:B0-----:R-:W-:-:S05]  /*8160*/  IADD3 R3, R9, R2, RZ ;  /* 0x0000000209037210 */ /* 0x001fca0007ffe0ff */
[----:B------:R1:W-:Y:S02]  /*8170*/  ST.E desc[UR6][R6.64+0x4], R3 ;  /* 0x0000040306007985 */ /* 0x0003e4000c101906 */
.L_x_3509:
[----:B------:R-:W-:Y:S05]  /*8180*/  BSYNC B0 ;  /* 0x0000000000007941 */ /* 0x000fea0003800000 */
.L_x_3508:
        /* <DEDUP_REMOVED lines=13> */
.L_x_3515:
[----:B------:R-:W0:Y:S02]  /*8260*/  LDS R2, [R0] ;  /* 0x0000000000027984 */ /* 0x000e240000000800 */
[----:B0-----:R-:W-:-:S06]  /*8270*/  HADD2 R3, R2, R25 ;  /* 0x0000001902037230 */ /* 0x001fcc0000000000 */
[----:B------:R-:W0:Y:S02]  /*8280*/  ATOMS.CAST.SPIN R3, [R0], R2, R3 ;  /* 0x000000020003738d */ /* 0x000e240001800003 */
[----:B0-----:R-:W-:-:S13]  /*8290*/  ISETP.EQ.U32.AND P0, PT, R3, 0x1, PT ;  /* 0x000000010300780c */ /* 0x001fda0003f02070 */
[----:B------:R-:W-:Y:S05]  /*82a0*/  @!P0 BRA `(.L_x_3515) ;  /* 0xfffffffc00ec8947 */ /* 0x000fea000383ffff */
[----:B------:R-:W-:Y:S05]  /*82b0*/  BRA `(.L_x_3513) ;  /* 0x00000000000c7947 */ /* 0x000fea0003800000 */
.L_x_3514:
[----:B------:R-:W2:Y:S02]  /*82c0*/  LD.E R0, desc[UR6][R4.64] ;  /* 0x0000000604007980 */ /* 0x000ea4000c101900 */
[----:B--2---:R-:W-:-:S05]  /*82d0*/  IADD3 R3, R25, R0, RZ ;  /* 0x0000000019037210 */ /* 0x004fca0007ffe0ff */
[----:B------:R0:W-:Y:S02]  /*82e0*/  ST.E desc[UR6][R4.64], R3 ;  /* 0x0000000304007985 */ /* 0x0001e4000c101906 */
.L_x_3513:
[----:B------:R-:W-:Y:S05]  /*82f0*/  BSYNC B0 ;  /* 0x0000000000007941 */ /* 0x000fea0003800000 */
.L_x_3512:
[----:B------:R1:W-:Y:S02]  /*8300*/  ATOM.E.ADD.F16x2.RN.STRONG.GPU P0, RZ, desc[UR6][R4.64+0x4], R7 ;  /* 0x0000040704ff79a2 */ /* 0x0003e4000810e1c6 */
[----:B-1----:R-:W-:Y:S05]  /*8310*/  @P0 EXIT ;  /* 0x000000000000094d */ /* 0x002fea0003800000 */
[----:B------:R-:W1:Y:S02]  /*8320*/  QSPC.E.S P0, RZ, [R4+0x4] ;  /* 0x0000040004ff73aa */ /* 0x000e640000000500 */
[----:B-1----:R-:W-:Y:S05]  /*8330*/  @!P0 BRA `(.L_x_3516) ;  /* 0x0000000000208947 */ /* 0x002fea0003800000 */
[----:B------:R-:W-:-:S04]  /*8340*/  MOV R2, R4 ;  /* 0x0000000400027202 */ /* 0x000fc80000000f00 */
[----:B------:R-:W-:-:S07]  /*8350*/  MOV R0, R2 ;  /* 0x0000000200007202 */ /* 0x000fce0000000f00 */
.L_x_3517:
[----:B------:R-:W0:Y:S02]  /*8360*/  LDS R2, [R0+0x4] ;  /* 0x0000040000027984 */ /* 0x000e240000000800 */
[----:B0-----:R-:W-:-:S10]  /*8370*/  HFMA2.MMA R3, R2, 1, 1, R7 ;  /* 0x3c003c0002037835 */ /* 0x001fd40000000007 */
[----:B------:R-:W0:Y:S02]  /*8380*/  ATOMS.CAST.SPIN R3, [R0+0x4], R2, R3 ;  /* 0x000004020003738d */ /* 0x000e240001800003 */
[----:B0-----:R-:W-:-:S13]  /*8390*/  ISETP.EQ.U32.AND P0, PT, R3, 0x1, PT ;  /* 0x000000010300780c */ /* 0x001fda0003f02070 */
[----:B------:R-:W-:Y:S05]  /*83a0*/  @!P0 BRA `(.L_x_3517) ;  /* 0xfffffffc00ec8947 */ /* 0x000fea000383ffff */
[----:B------:R-:W-:Y:S05]  /*83b0*/  EXIT ;  /* 0x000000000000794d */ /* 0x000fea0003800000 */
.L_x_3516:
[----:B------:R-:W0:Y:S02]  /*83c0*/  LD.E R0, desc[UR6][R4.64+0x4] ;  /* 0x0000040604007980 */ /* 0x000e24000c101900 */
[----:B0-----:R-:W-:-:S05]  /*83d0*/  IADD3 R3, R7, R0, RZ ;  /* 0x0000000007037210 */ /* 0x001fca0007ffe0ff */
[----:B------:R-:W-:Y:S01]  /*83e0*/  ST.E desc[UR6][R4.64+0x4], R3 ;  /* 0x0000040304007985 */ /* 0x000fe2000c101906 */
[----:B------:R-:W-:Y:S05]  /*83f0*/  EXIT ;  /* 0x000000000000794d */ /* 0x000fea0003800000 */
.L_x_3518:
        /* <DEDUP_REMOVED lines=16> */
.L_x_5229:


//--------------------- .text._Z23gemm_half_q_half_kernelILi2ELi40ELb1ELb1ELi64EEvPK6__halfPKjS4_S2_PS0_iiiiPKtS7_iiiiiibS2_i --------------------------
	.section	.text._Z23gemm_half_q_half_kernelILi2ELi40ELb1ELb1ELi64EEvPK6__halfPKjS4_S2_PS0_iiiiPKtS7_iiiiiibS2_i,"ax",@progbits
	.align	128
        .global         _Z23gemm_half_q_half_kernelILi2ELi40ELb1ELb1ELi64EEvPK6__halfPKjS4_S2_PS0_iiiiPKtS7_iiiiiibS2_i
        .type           _Z23gemm_half_q_half_kernelILi2ELi40ELb1ELb1ELi64EEvPK6__halfPKjS4_S2_PS0_iiiiPKtS7_iiiiiibS2_i,@function
        .size           _Z23gemm_half_q_half_kernelILi2ELi40ELb1ELb1ELi64EEvPK6__halfPKjS4_S2_PS0_iiiiPKtS7_iiiiiibS2_i,(.L_x_5230 - _Z23gemm_half_q_half_kernelILi2ELi40ELb1ELb1ELi64EEvPK6__halfPKjS4_S2_PS0_iiiiPKtS7_iiiiiibS2_i)
        .other          _Z23gemm_half_q_half_kernelILi2ELi40ELb1ELb1ELi64EEvPK6__halfPKjS4_S2_PS0_iiiiPKtS7_iiiiiibS2_i,@"STO_CUDA_ENTRY STV_DEFAULT"
_Z23gemm_half_q_half_kernelILi2ELi40ELb1ELb1ELi64EEvPK6__halfPKjS4_S2_PS0_iiiiPKtS7_iiiiiibS2_i:
.text._Z23gemm_half_q_half_kernelILi2ELi40ELb1ELb1ELi64EEvPK6__halfPKjS4_S2_PS0_iiiiPKtS7_iiiiiibS2_i:
        /* <DEDUP_REMOVED lines=8> */
[----:B------:R-:W2:Y:S01]  /*0080*/  S2R R7, SR_CTAID.Z ;  /* 0x0000000000077919 */ /* 0x000ea20000002700 */
[----:B------:R-:W3:Y:S01]  /*0090*/  LDC R8, c[0x0][0x240] ;  /* 0x00009000ff087b82 */ /* 0x000ee20000000800 */
[----:B------:R-:W-:Y:S01]  /*00a0*/  PRMT R9, RZ, 0x7610, R9 ;  /* 0x00007610ff097816 */ /* 0x000fe20000000009 */
[----:B-1----:R-:W-:-:S05]  /*00b0*/  IMAD R6, R11, -0x2, R6 ;  /* 0xfffffffe0b067824 */ /* 0x002fca00078e0206 */
[C---:B------:R-:W-:Y:S02]  /*00c0*/  ISETP.GE.AND P1, PT, R6.reuse, 0x1, PT ;  /* 0x000000010600780c */ /* 0x040fe40003f26270 */
[----:B------:R-:W-:-:S11]  /*00d0*/  VIMNMX R4, R6, 0x2, PT ;  /* 0x0000000206047848 */ /* 0x000fd60003fe0100 */
[----:B------:R-:W-:Y:S05]  /*00e0*/  @!P1 BRA `(.L_x_3519) ;  /* 0x0000000000289947 */ /* 0x000fea0003800000 */
[----:B------:R-:W-:Y:S01]  /*00f0*/  ISETP.GE.AND P0, PT, R4, 0x2, PT ;  /* 0x000000020400780c */ /* 0x000fe20003f06270 */
[----:B------:R-:W1:-:S12]  /*0100*/  LDC.64 R2, c[0x0][0x278] ;  /* 0x00009e00ff027b82 */ /* 0x000e580000000a00 */
[----:B------:R-:W4:Y:S08]  /*0110*/  @P0 LDC R9, c[0x0][0x280] ;  /* 0x0000a000ff090b82 */ /* 0x000f300000000800 */
[----:B------:R-:W4:Y:S01]  /*0120*/  @P0 LDC.64 R12, c[0x0][0x278] ;  /* 0x00009e00ff0c0b82 */ /* 0x000f220000000a00 */
[----:B-1----:R-:W5:Y:S01]  /*0130*/  LDG.E.U16 R3, desc[UR8][R2.64] ;  /* 0x0000000802037981 */ /* 0x002f62000c1e1500 */
[----:B----4-:R-:W-:-:S05]  /*0140*/  @P0 IMAD.WIDE R12, R9, 0x2, R12 ;  /* 0x00000002090c0825 */ /* 0x010fca00078e020c */
[----:B------:R-:W4:Y:S01]  /*0150*/  @P0 LDG.E.U16 R0, desc[UR8][R12.64] ;  /* 0x000000080c000981 */ /* 0x000f22000c1e1500 */
[----:B-----5:R-:W-:Y:S02]  /*0160*/  PRMT R9, R3, 0x7610, R9 ;  /* 0x0000761003097816 */ /* 0x020fe40000000009 */
[----:B----4-:R-:W-:-:S04]  /*0170*/  @P0 LOP3.LUT R10, R0, R3, RZ, 0xfc, !PT ;  /* 0x00000003000a0212 */ /* 0x010fc800078efcff */
[----:B------:R-:W-:-:S07]  /*0180*/  @P0 PRMT R9, R10, 0x7610, R9 ;  /* 0x000076100a090816 */ /* 0x000fce0000000009 */
.L_x_3519:
[----:B------:R-:W-:Y:S01]  /*0190*/  PRMT R2, R9, 0x9910, RZ ;  /* 0x0000991009027816 */ /* 0x000fe200000000ff */
[----:B------:R-:W1:Y:S03]  /*01a0*/  S2UR UR4, SR_CTAID.X ;  /* 0x00000000000479c3 */ /* 0x000e660000002500 */
[----:B------:R-:W-:Y:S02]  /*01b0*/  ISETP.NE.AND P0, PT, R2, RZ, PT ;  /* 0x000000ff0200720c */ /* 0x000fe40003f05270 */
[----:B--2---:R-:W-:-:S04]  /*01c0*/  SHF.L.U32 R2, R7, 0x6, RZ ;  /* 0x0000000607027819 */ /* 0x004fc800000006ff */
[----:B---3--:R-:W-:-:S07]  /*01d0*/  VIADDMNMX R17, R2, 0x40, R8, PT ;  /* 0x0000004002117846 */ /* 0x008fce0003800108 */
[----:B-1----:R-:W-:Y:S05]  /*01e0*/  @!P0 EXIT ;  /* 0x000000000000894d */ /* 0x002fea0003800000 */
[----:B0-----:R-:W-:Y:S01]  /*01f0*/  IADD3 R10, R2, R5, RZ ;  /* 0x00000005020a7210 */ /* 0x001fe20007ffe0ff */
[----:B------:R-:W-:Y:S01]  /*0200*/  USHF.L.U32 UR4, UR4, 0x8, URZ ;  /* 0x0000000804047899 */ /* 0x000fe2000800063f */
[----:B------:R-:W-:Y:S02]  /*0210*/  BSSY B0, `(.L_x_3520) ;  /* 0x000006c000007945 */ /* 0x000fe40003800000 */
[----:B------:R-:W-:-:S03]  /*0220*/  ISETP.GE.OR P0, PT, R10, R17, !P1 ;  /* 0x000000110a00720c */ /* 0x000fc60004f06670 */
[----:B------:R-:W-:-:S10]  /*0230*/  LEA R9, R5, UR4, 0x2 ;  /* 0x0000000405097c11 */ /* 0x000fd4000f8e10ff */
        /* <DEDUP_REMOVED lines=26> */
.L_x_3524:
        /* <DEDUP_REMOVED lines=16> */
.L_x_3523:
        /* <DEDUP_REMOVED lines=16> */
.L_x_3522:
        /* <DEDUP_REMOVED lines=17> */
.L_x_3526:
        /* <DEDUP_REMOVED lines=16> */
.L_x_3525:
        /* <DEDUP_REMOVED lines=14> */
.L_x_3521:
[----:B------:R-:W-:Y:S05]  /*08d0*/  BSYNC B0 ;  /* 0x0000000000007941 */ /* 0x000fea0003800000 */
.L_x_3520:
        /* <DEDUP_REMOVED lines=11> */
[----:B------:R-:W-:Y:S01]  /*0990*/  IMAD R11, R11, R16, RZ ;  /* 0x000000100b0b7224 */ /* 0x000fe200078e02ff */
[----:B------:R-:W-:Y:S02]  /*09a0*/  ISETP.GT.AND P2, PT, R4, 0x3, PT ;  /* 0x000000030400780c */ /* 0x000fe40003f44270 */
[----:B------:R-:W-:Y:S02]  /*09b0*/  PLOP3.LUT P0, PT, PT, PT, PT, 0x80, 0x0 ;  /* 0x000000000000781c */ /* 0x000fe40003f0f070 */
[----:B------:R-:W-:-:S04]  /*09c0*/  LEA R8, R11, UR4, 0x1 ;  /* 0x000000040b087c11 */ /* 0x000fc8000f8e08ff */
[----:B------:R-:W-:-:S05]  /*09d0*/  LEA R5, R5, R8, 0x2 ;  /* 0x0000000805057211 */ /* 0x000fca00078e10ff */
[----:B0-----:R-:W-:Y:S01]  /*09e0*/  IMAD.WIDE R10, R5, 0x2, R12 ;  /* 0x00000002050a7825 */ /* 0x001fe200078e020c */
[----:B------:R-:W-:Y:S01]  /*09f0*/  HFMA2.MMA R5, -RZ, RZ, 0, 0 ;  /* 0x00000000ff057435 */ /* 0x000fe200000001ff */
[----:B------:R-:W-:Y:S10]  /*0a00*/  @!P2 BRA `(.L_x_3528) ;  /* 0x000000000034a947 */ /* 0x000ff40003800000 */
[----:B------:R-:W-:Y:S02]  /*0a10*/  PLOP3.LUT P0, PT, PT, PT, PT, 0x8, 0x0 ;  /* 0x000000000000781c */ /* 0x000fe40003f0e170 */
[----:B------:R-:W-:-:S11]  /*0a20*/  IADD3 R8, R4, -0x3, RZ ;  /* 0xfffffffd04087810 */ /* 0x000fd60007ffe0ff */
.L_x_3529:
        /* <DEDUP_REMOVED lines=11> */
.L_x_3528:
[----:B------:R-:W-:-:S04]  /*0ae0*/  IADD3 R8, R4, -R5, RZ ;  /* 0x8000000504087210 */ /* 0x000fc80007ffe0ff */
[----:B------:R-:W-:-:S13]  /*0af0*/  ISETP.GT.AND P2, PT, R8, 0x1, PT ;  /* 0x000000010800780c */ /* 0x000fda0003f44270 */
[----:B------:R-:W-:Y:S01]  /*0b00*/  @P2 PLOP3.LUT P0, PT, PT, PT, PT, 0x8, 0x0 ;  /* 0x000000000000281c */ /* 0x000fe20003f0e170 */
[----:B------:R0:W-:Y:S01]  /*0b10*/  @P2 STG.E.64 desc[UR8][R10.64], RZ ;  /* 0x000000ff0a002986 */ /* 0x0001e2000c101b08 */
[----:B------:R-:W-:-:S04]  /*0b20*/  @P2 IADD3 R5, R5, 0x2, RZ ;  /* 0x0000000205052810 */ /* 0x000fc80007ffe0ff */
[----:B------:R-:W-:Y:S01]  /*0b30*/  ISETP.LT.OR P0, PT, R5, R4, P0 ;  /* 0x000000040500720c */ /* 0x000fe20000701670 */
[----:B------:R-:W-:-:S05]  /*0b40*/  @P2 IMAD.WIDE R4, R16, 0x2, R10 ;  /* 0x0000000210042825 */ /* 0x000fca00078e020a */
[----:B------:R2:W-:Y:S01]  /*0b50*/  @P2 STG.E.64 desc[UR8][R4.64], RZ ;  /* 0x000000ff04002986 */ /* 0x0005e2000c101b08 */
[----:B0-----:R-:W-:-:S06]  /*0b60*/  @P2 IMAD.WIDE R10, R16, 0x2, R4 ;  /* 0x00000002100a2825 */ /* 0x001fcc00078e0204 */
[----:B------:R2:W-:Y:S02]  /*0b70*/  @P0 STG.E.64 desc[UR8][R10.64], RZ ;  /* 0x000000ff0a000986 */ /* 0x0005e4000c101b08 */
.L_x_3527:
[----:B--2---:R-:W0:Y:S01]  /*0b80*/  LDC.64 R4, c[0x0][0x248] ;  /* 0x00009200ff047b82 */ /* 0x004e220000000a00 */
[----:B------:R-:W-:-:S05]  /*0b90*/  SHF.L.U32 R11, R7, 0x7, RZ ;  /* 0x00000007070b7819 */ /* 0x000fca00000006ff */
[----:B01----:R-:W-:-:S05]  /*0ba0*/  IMAD.WIDE R10, R11, 0x2, R4 ;  /* 0x000000020b0a7825 */ /* 0x003fca00078e0204 */
        /* <DEDUP_REMOVED lines=12> */
.L_x_3531:
        /* <DEDUP_REMOVED lines=44> */
.L_x_3530:
        /* <DEDUP_REMOVED lines=26> */
.L_x_3532:
        /* <DEDUP_REMOVED lines=8> */
.L_x_3533:
        /* <DEDUP_REMOVED lines=8> */
.L_x_3534:
        /* <DEDUP_REMOVED lines=8> */
.L_x_3535:
        /* <DEDUP_REMOVED lines=10> */
.L_x_3536:
        /* <DEDUP_REMOVED lines=21> */
[----:B------:R-:W-:Y:S01]  /*1440*/  IADD3 R23, R2, R23, RZ ;  /* 0x0000001702177210 */ /* 0x000fe20007ffe0ff */
[----:B------:R-:W-:Y:S06]  /*1450*/  @P0 BRA `(.L_x_3537) ;  /* 0x0000001c00a40947 */ /* 0x000fec0003800000 */
[----:B------:R-:W0:Y:S01]  /*1460*/  LDC R22, c[0x0][0x23c] ;  /* 0x00008f00ff167b82 */ /* 0x000e220000000800 */
[----:B------:R-:W-:Y:S01]  /*1470*/  PRMT R4, R0, 0x9910, RZ ;  /* 0x0000991000047816 */ /* 0x000fe200000000ff */
[----:B------:R-:W-:Y:S01]  /*1480*/  ULDC UR5, c[0x0][0x25c] ;  /* 0x0000970000057ab9 */ /* 0x000fe20000000800 */
[----:B------:R-:W-:Y:S02]  /*1490*/  SHF.R.S32.HI R19, RZ, 0x1f, R16 ;  /* 0x0000001fff137819 */ /* 0x000fe40000011410 */
[----:B------:R-:W-:Y:S02]  /*14a0*/  ISETP.NE.AND P0, PT, R4, RZ, PT ;  /* 0x000000ff0400720c */ /* 0x000fe40003f05270 */
[----:B------:R-:W-:Y:S02]  /*14b0*/  MOV R18, RZ ;  /* 0x000000ff00127202 */ /* 0x000fe40000000f00 */
[----:B------:R-:W-:Y:S02]  /*14c0*/  ISETP.LT.OR P0, PT, R6, 0x2, !P0 ;  /* 0x000000020600780c */ /* 0x000fe40004701670 */
[----:B------:R-:W-:-:S11]  /*14d0*/  PRMT R24, R24, 0x5410, RZ ;  /* 0x0000541018187816 */ /* 0x000fd600000000ff */
.L_x_3542:
[----:B------:R-:W-:-:S13]  /*14e0*/  ISETP.NE.AND P2, PT, R2, R23, PT ;  /* 0x000000170200720c */ /* 0x000fda0003f45270 */
[----:B------:R-:W1:Y:S01]  /*14f0*/  @!P2 LDC.64 R8, c[0x0][0x248] ;  /* 0x00009200ff08ab82 */ /* 0x000e620000000a00 */
[----:B------:R-:W-:Y:S02]  /*1500*/  @!P2 IADD3 R18, R18, 0x1, RZ ;  /* 0x000000011212a810 */ /* 0x000fe40007ffe0ff */
[----:B-----5:R-:W-:Y:S02]  /*1510*/  @!P2 SHF.L.U32 R5, R2, 0x1, RZ ;  /* 0x000000010205a819 */ /* 0x020fe400000006ff */
        /* <DEDUP_REMOVED lines=194> */
.L_x_3539:
        /* <DEDUP_REMOVED lines=45> */
.L_x_3538:
        /* <DEDUP_REMOVED lines=186> */
.L_x_3541:
        /* <DEDUP_REMOVED lines=44> */
.L_x_3540:
        /* <DEDUP_REMOVED lines=8> */
.L_x_3537:
        /* <DEDUP_REMOVED lines=11> */
.L_x_3552:
        /* <DEDUP_REMOVED lines=15> */
[----:B------:R-:W0:Y:S01]  /*3490*/  LDC R13, c[0x0][0x23c] ;  /* 0x00008f00ff0d7b82 */ /* 0x000e220000000800 */
[----:B------:R-:W2:Y:S01]  /*34a0*/  LDG.E.128.CONSTANT R32, desc[UR8][R30.64] ;  /* 0x000000081e207981 */ /* 0x000ea2000c1e9d00 */
[----:B0-----:R-:W-:-:S04]  /*34b0*/  IMAD.WIDE R4, R13, 0x4, R30 ;  /* 0x000000040d047825 */ /* 0x001fc800078e021e */
[C---:B------:R-:W-:Y:S02]  /*34c0*/  IMAD.WIDE R8, R13.reuse, 0x4, R4 ;  /* 0x000000040d087825 */ /* 0x040fe400078e0204 */
[----:B------:R-:W5:Y:S02]  /*34d0*/  LDG.E.128.CONSTANT R4, desc[UR8][R4.64] ;  /* 0x0000000804047981 */ /* 0x000f64000c1e9d00 */
[----:B------:R-:W-:Y:S02]  /*34e0*/  IMAD.WIDE R12, R13, 0x4, R8 ;  /* 0x000000040d0c7825 */ /* 0x000fe400078e0208 */
[----:B------:R-:W5:Y:S04]  /*34f0*/  LDG.E.128.CONSTANT R8, desc[UR8][R8.64] ;  /* 0x0000000808087981 */ /* 0x000f68000c1e9d00 */
[----:B------:R-:W5:Y:S01]  /*3500*/  LDG.E.128.CONSTANT R12, desc[UR8][R12.64] ;  /* 0x000000080c0c7981 */ /* 0x000f62000c1e9d00 */
[----:B------:R-:W-:-:S04]  /*3510*/  PRMT R16, R3, 0x9910, RZ ;  /* 0x0000991003107816 */ /* 0x000fc800000000ff */
[----:B------:R-:W-:Y:S01]  /*3520*/  ISETP.NE.AND P2, PT, R16, RZ, PT ;  /* 0x000000ff1000720c */ /* 0x000fe20003f45270 */
[----:B------:R-:W-:Y:S01]  /*3530*/  HFMA2.MMA R27, -RZ, RZ, 0, 0.0625 ;  /* 0x00002c00ff1b7435 */ /* 0x000fe200000001ff */
        /* <DEDUP_REMOVED lines=38> */
[-C--:B------:R-:W-:Y:S02]  /*37a0*/  HFMA2 R45, R44, R27.reuse.H0_H0, -72, -72 ;  /* 0xd480d4802c2d7431 */ /* 0x080fe4000004001b */
[-C--:B------:R-:W-:Y:S02]  /*37b0*/  HFMA2 R36, R42, R27.reuse.H0_H0, -72, -72 ;  /* 0xd480d4802a247431 */ /* 0x080fe4000004001b */
[----:B------:R-:W-:Y:S02]  /*37c0*/  HADD2 R51, R16, -1032, -1032 ;  /* 0xe408e40810337430 */ /* 0x000fe40000000000 */
[----:B------:R-:W-:-:S02]  /*37d0*/  HFMA2 R48, R48, R27.H0_H0, -72, -72 ;  /* 0xd480d48030307431 */ /* 0x000fc4000004001b */
[----:B------:R-:W-:Y:S02]  /*37e0*/  HADD2 R50, R22, -1032, -1032 ;  /* 0xe408e40816327430 */ /* 0x000fe40000000000 */
[-C--:B------:R-:W-:Y:S02]  /*37f0*/  HFMA2 R47, R26, R27.reuse.H0_H0, -72, -72 ;  /* 0xd480d4801a2f7431 */ /* 0x080fe4000004001b */
[-C--:B------:R-:W-:Y:S02]  /*3800*/  HFMA2 R46, R46, R27.reuse.H0_H0, -72, -72 ;  /* 0xd480d4802e2e7431 */ /* 0x080fe4000004001b */
[----:B------:R-:W-:Y:S02]  /*3810*/  HADD2 R41, R19, -1032, -1032 ;  /* 0xe408e40813297430 */ /* 0x000fe40000000000 */
[----:B------:R-:W-:Y:S02]  /*3820*/  HFMA2 R39, R32, R27.H0_H0, -72, -72 ;  /* 0xd480d48020277431 */ /* 0x000fe4000004001b */
[----:B------:R-:W-:-:S02]  /*3830*/  HADD2 R44, R34, -1032, -1032 ;  /* 0xe408e408222c7430 */ /* 0x000fc40000000000 */
[-C--:B------:R-:W-:Y:S02]  /*3840*/  HFMA2 R38, R38, R27.reuse.H0_H0, -72, -72 ;  /* 0xd480d48026267431 */ /* 0x080fe4000004001b */
[----:B------:R-:W-:Y:S02]  /*3850*/  HADD2 R43, R35, -1032, -1032 ;  /* 0xe408e408232b7430 */ /* 0x000fe40000000000 */
        /* <DEDUP_REMOVED lines=41> */
[--C-:B------:R-:W-:Y:S02]  /*3af0*/  HADD2.F32 R22, -RZ, R41.reuse.H0_H0 ;  /* 0x20000029ff167230 */ /* 0x100fe40000004100 */
[----:B------:R-:W-:Y:S01]  /*3b00*/  FFMA.FTZ R35, R35, R54, R19 ;  /* 0x0000003623237223 */ /* 0x000fe20000010013 */
[----:B------:R-:W-:Y:S02]  /*3b10*/  HADD2.F32 R54, -RZ, R42.H0_H0 ;  /* 0x2000002aff367230 */ /* 0x000fe40000004100 */
[----:B------:R-:W-:Y:S02]  /*3b20*/  HADD2.F32 R32, -RZ, R32.H1_H1 ;  /* 0x30000020ff207230 */ /* 0x000fe40000004100 */
[----:B------:R-:W-:Y:S01]  /*3b30*/  FFMA.FTZ R22, R22, R26, R53 ;  /* 0x0000001a16167223 */ /* 0x000fe20000010035 */
[----:B------:R-:W-:-:S02]  /*3b40*/  HADD2.F32 R19, -RZ, R41.H1_H1 ;  /* 0x30000029ff137230 */ /* 0x000fc40000004100 */
[C---:B------:R-:W-:Y:S01]  /*3b50*/  FFMA.FTZ R54, R26.reuse, R54, R35 ;  /* 0x000000361a367223 */ /* 0x040fe20000010023 */
[--C-:B------:R-:W-:Y:S02]  /*3b60*/  HADD2.F32 R34, -RZ, R44.reuse.H0_H0 ;  /* 0x2000002cff227230 */ /* 0x100fe40000004100 */
        /* <DEDUP_REMOVED lines=15> */
[----:B------:R-:W-:-:S02]  /*3c60*/  HADD2.F32 R34, -RZ, R36.H0_H0 ;  /* 0x20000024ff227230 */ /* 0x000fc40000004100 */
[C---:B------:R-:W-:Y:S01]  /*3c70*/  FFMA.FTZ R32, R16.reuse, R26, R35 ;  /* 0x0000001a10207223 */ /* 0x040fe20000010023 */
[----:B------:R-:W-:Y:S02]  /*3c80*/  HADD2.F32 R22, -RZ, R39.H1_H1 ;  /* 0x30000027ff167230 */ /* 0x000fe40000004100 */
[--C-:B------:R-:W-:Y:S02]  /*3c90*/  HADD2.F32 R54, -RZ, R37.reuse.H0_H0 ;  /* 0x20000025ff367230 */ /* 0x100fe40000004100 */
[----:B------:R-:W-:Y:S01]  /*3ca0*/  FFMA.FTZ R53, R16, R34, R53 ;  /* 0x0000002210357223 */ /* 0x000fe20000010035 */
[----:B------:R-:W-:Y:S02]  /*3cb0*/  HADD2.F32 R26, -RZ, R38.H1_H1 ;  /* 0x30000026ff1a7230 */ /* 0x000fe40000004100 */
[----:B------:R-:W-:Y:S01]  /*3cc0*/  FFMA.FTZ R19, R22, R33, R19 ;  /* 0x0000002116137223 */ /* 0x000fe20000010013 */
        /* <DEDUP_REMOVED lines=22> */
.L_x_3545:
        /* <DEDUP_REMOVED lines=19> */
[-C--:B------:R-:W-:Y:S01]  /*3f60*/  FFMA.FTZ R55, R40, R52.reuse, R55 ;  /* 0x0000003428377223 */ /* 0x080fe20000010037 */
        /* <DEDUP_REMOVED lines=9> */
[-C--:B------:R-:W-:Y:S01]  /*4000*/  FFMA.FTZ R16, R16, R34.reuse, R51 ;  /* 0x0000002210107223 */ /* 0x080fe20000010033 */
[--C-:B------:R-:W-:Y:S02]  /*4010*/  HADD2.F32 R40, -RZ, R45.reuse.H0_H0 ;  /* 0x2000002dff287230 */ /* 0x100fe40000004100 */
[----:B------:R-:W-:Y:S02]  /*4020*/  HADD2.F32 R49, -RZ, R46.H1_H1 ;  /* 0x3000002eff317230 */ /* 0x000fe40000004100 */
[----:B------:R-:W-:Y:S02]  /*4030*/  HADD2.F32 R19, -RZ, R48.H1_H1 ;  /* 0x30000030ff137230 */ /* 0x000fe40000004100 */
[----:B------:R-:W-:Y:S01]  /*4040*/  FFMA.FTZ R34, R40, R34, R53 ;  /* 0x0000002228227223 */ /* 0x000fe20000010035 */
[----:B------:R-:W-:-:S02]  /*4050*/  HADD2.F32 R51, -RZ, R45.H1_H1 ;  /* 0x3000002dff337230 */ /* 0x000fc40000004100 */
[-C--:B------:R-:W-:Y:S01]  /*4060*/  FFMA.FTZ R45, R47, R35.reuse, R22 ;  /* 0x000000232f2d7223 */ /* 0x080fe20000010016 */
[-C--:B------:R-:W-:Y:S01]  /*4070*/  FFMA.FTZ R47, R49, R35.reuse, R26 ;  /* 0x00000023312f7223 */ /* 0x080fe2000001001a */
[--C-:B-1----:R-:W-:Y:S02]  /*4080*/  HADD2.F32 R22, -RZ, R32.reuse.H0_H0 ;  /* 0x20000020ff167230 */ /* 0x102fe40000004100 */
[-C--:B------:R-:W-:Y:S01]  /*4090*/  FFMA.FTZ R19, R19, R35.reuse, R16 ;  /* 0x0000002313137223 */ /* 0x080fe20000010010 */
[--C-:B------:R-:W-:Y:S02]  /*40a0*/  HADD2.F32 R26, -RZ, R41.reuse.H0_H0 ;  /* 0x20000029ff1a7230 */ /* 0x100fe40000004100 */
[----:B------:R-:W-:Y:S01]  /*40b0*/  FFMA.FTZ R35, R51, R35, R34 ;  /* 0x0000002333237223 */ /* 0x000fe20000010022 */
[----:B------:R-:W-:Y:S02]  /*40c0*/  HADD2.F32 R32, -RZ, R32.H1_H1 ;  /* 0x30000020ff207230 */ /* 0x000fe40000004100 */
[----:B------:R-:W-:-:S02]  /*40d0*/  HADD2.F32 R34, -RZ, R41.H1_H1 ;  /* 0x30000029ff227230 */ /* 0x000fc40000004100 */
[----:B------:R-:W-:Y:S01]  /*40e0*/  FFMA.FTZ R19, R26, R22, R19 ;  /* 0x000000161a137223 */ /* 0x000fe20000010013 */
[----:B------:R-:W-:Y:S02]  /*40f0*/  HADD2.F32 R40, -RZ, R44.H0_H0 ;  /* 0x2000002cff287230 */ /* 0x000fe40000004100 */
[--C-:B------:R-:W-:Y:S02]  /*4100*/  HADD2.F32 R46, -RZ, R43.reuse.H0_H0 ;  /* 0x2000002bff2e7230 */ /* 0x100fe40000004100 */
        /* <DEDUP_REMOVED lines=45> */
.L_x_3546:
[C---:B-----5:R-:W-:Y:S02]  /*43e0*/  LOP3.LUT R16, R4.reuse, 0xf000f, RZ, 0xc0, !PT ;  /* 0x000f000f04107812 */ /* 0x060fe400078ec0ff */
[----:B------:R-:W-:Y:S02]  /*43f0*/  LOP3.LUT R19, R4, 0xf000f0, RZ, 0xc0, !PT ;  /* 0x00f000f004137812 */ /* 0x000fe400078ec0ff */
[----:B------:R-:W-:Y:S02]  /*4400*/  SHF.R.U32.HI R33, RZ, 0x8, R5 ;  /* 0x00000008ff217819 */ /* 0x000fe40000011605 */
[----:B------:R-:W-:Y:S02]  /*4410*/  LOP3.LUT R34, R6, 0xf000f, RZ, 0xc0, !PT ;  /* 0x000f000f06227812 */ /* 0x000fe400078ec0ff */
[----:B------:R-:W-:Y:S02]  /*4420*/  SHF.R.U32.HI R36, RZ, 0x8, R6 ;  /* 0x00000008ff247819 */ /* 0x000fe40000011606 */
[----:B------:R-:W-:-:S02]  /*4430*/  SHF.R.U32.HI R4, RZ, 0x8, R4 ;  /* 0x00000008ff047819 */ /* 0x000fc40000011604 */
[----:B------:R-:W-:Y:S02]  /*4440*/  SHF.R.U32.HI R41, RZ, 0x8, R7 ;  /* 0x00000008ff297819 */ /* 0x000fe40000011607 */
[----:B------:R-:W-:Y:S02]  /*4450*/  LOP3.LUT R35, R6, 0xf000f0, RZ, 0xc0, !PT ;  /* 0x00f000f006237812 */ /* 0x000fe400078ec0ff */
[C---:B------:R-:W-:Y:S02]  /*4460*/  LOP3.LUT R39, R7.reuse, 0xf000f, RZ, 0xc0, !PT ;  /* 0x000f000f07277812 */ /* 0x040fe400078ec0ff */
[----:B------:R-:W-:Y:S02]  /*4470*/  LOP3.LUT R40, R7, 0xf000f0, RZ, 0xc0, !PT ;  /* 0x00f000f007287812 */ /* 0x000fe400078ec0ff */
[C---:B------:R-:W-:Y:S02]  /*4480*/  LOP3.LUT R26, R5.reuse, 0xf000f, RZ, 0xc0, !PT ;  /* 0x000f000f051a7812 */ /* 0x040fe400078ec0ff */
[----:B------:R-:W-:-:S02]  /*4490*/  LOP3.LUT R32, R5, 0xf000f0, RZ, 0xc0, !PT ;  /* 0x00f000f005207812 */ /* 0x000fc400078ec0ff */
[C---:B------:R-:W-:Y:S02]  /*44a0*/  LOP3.LUT R6, R33.reuse, 0xf000f, RZ, 0xc0, !PT ;  /* 0x000f000f21067812 */ /* 0x040fe400078ec0ff */
[----:B------:R-:W-:Y:S02]  /*44b0*/  LOP3.LUT R37, R34, 0x64006400, RZ, 0xfc, !PT ;  /* 0x6400640022257812 */ /* 0x000fe400078efcff */
[----:B------:R-:W-:Y:S02]  /*44c0*/  LOP3.LUT R7, R36, 0xf000f, RZ, 0xc0, !PT ;  /* 0x000f000f24077812 */ /* 0x000fe400078ec0ff */
[----:B------:R-:W-:Y:S01]  /*44d0*/  LOP3.LUT R5, R4, 0xf000f, RZ, 0xc0, !PT ;  /* 0x000f000f04057812 */ /* 0x000fe200078ec0ff */
[----:B------:R-:W-:Y:S01]  /*44e0*/  HADD2 R37, R37, -1032, -1032 ;  /* 0xe408e40825257430 */ /* 0x000fe20000000000 */
        /* <DEDUP_REMOVED lines=28> */
[-C--:B------:R-:W-:Y:S01]  /*46b0*/  HFMA2 R41, R38, R27.reuse.H0_H0, -72, -72 ;  /* 0xd480d48026297431 */ /* 0x080fe2000004001b */
[----:B------:R-:W-:Y:S01]  /*46c0*/  LOP3.LUT R19, R8, 0xf000f, RZ, 0xc0, !PT ;  /* 0x000f000f08137812 */ /* 0x000fe200078ec0ff */
[----:B------:R-:W-:Y:S02]  /*46d0*/  HADD2 R26, R5, -1032, -1032 ;  /* 0xe408e408051a7430 */ /* 0x000fe40000000000 */
[----:B------:R-:W-:Y:S02]  /*46e0*/  HFMA2 R38, R4, R27.H0_H0, -72, -72 ;  /* 0xd480d48004267431 */ /* 0x000fe4000004001b */
[----:B------:R-:W-:-:S02]  /*46f0*/  HADD2 R42, R6, -1032, -1032 ;  /* 0xe408e408062a7430 */ /* 0x000fc40000000000 */
        /* <DEDUP_REMOVED lines=48> */
[----:B------:R-:W-:Y:S02]  /*4a00*/  HADD2.F32 R32, -RZ, R32.H1_H1 ;  /* 0x30000020ff207230 */ /* 0x000fe40000004100 */
[C---:B------:R-:W-:Y:S01]  /*4a10*/  FFMA.FTZ R49, R7.reuse, R48, R16 ;  /* 0x0000003007317223 */ /* 0x040fe20000010010 */
[----:B------:R-:W-:Y:S02]  /*4a20*/  HADD2.F32 R5, -RZ, R26.H1_H1 ;  /* 0x3000001aff057230 */ /* 0x000fe40000004100 */
[C---:B------:R-:W-:Y:S01]  /*4a30*/  FFMA.FTZ R50, R7.reuse, R51, R50 ;  /* 0x0000003307327223 */ /* 0x040fe20000010032 */
[----:B------:R-:W-:Y:S01]  /*4a40*/  FFMA.FTZ R52, R7, R53, R52 ;  /* 0x0000003507347223 */ /* 0x000fe20000010034 */
[----:B------:R-:W-:Y:S02]  /*4a50*/  HADD2.F32 R7, -RZ, R42.H1_H1 ;  /* 0x3000002aff077230 */ /* 0x000fe40000004100 */
        /* <DEDUP_REMOVED lines=40> */
.L_x_3547:
        /* <DEDUP_REMOVED lines=9> */
[----:B------:R-:W-:Y:S02]  /*4d70*/  HADD2.F32 R5, -RZ, R34.H0_H0 ;  /* 0x20000022ff057230 */ /* 0x000fe40000004100 */
[----:B------:R-:W-:Y:S02]  /*4d80*/  HADD2.F32 R50, -RZ, R4.H1_H1 ;  /* 0x30000004ff327230 */ /* 0x000fe40000004100 */
[-C--:B------:R-:W-:Y:S01]  /*4d90*/  FFMA.FTZ R53, R6, R49.reuse, RZ ;  /* 0x0000003106357223 */ /* 0x080fe200000100ff */
[----:B------:R-:W-:Y:S02]  /*4da0*/  HADD2.F32 R4, -RZ, R36.H0_H0 ;  /* 0x20000024ff047230 */ /* 0x000fe40000004100 */
[-C--:B------:R-:W-:Y:S01]  /*4db0*/  FFMA.FTZ R5, R5, R49.reuse, RZ ;  /* 0x0000003105057223 */ /* 0x080fe200000100ff */
[----:B------:R-:W-:Y:S02]  /*4dc0*/  HADD2.F32 R34, -RZ, R34.H1_H1 ;  /* 0x30000022ff227230 */ /* 0x000fe40000004100 */
[----:B------:R-:W-:Y:S01]  /*4dd0*/  FFMA.FTZ R7, R7, R49, RZ ;  /* 0x0000003107077223 */ /* 0x000fe200000100ff */
[----:B------:R-:W-:-:S02]  /*4de0*/  HADD2.F32 R36, -RZ, R36.H1_H1 ;  /* 0x30000024ff247230 */ /* 0x000fc40000004100 */
[----:B------:R-:W-:Y:S01]  /*4df0*/  FFMA.FTZ R51, R4, R49, RZ ;  /* 0x0000003104337223 */ /* 0x000fe200000100ff */
        /* <DEDUP_REMOVED lines=28> */
[----:B------:R-:W-:Y:S02]  /*4fc0*/  HADD2.F32 R36, -RZ, R46.H0_H0 ;  /* 0x2000002eff247230 */ /* 0x000fe40000004100 */
        /* <DEDUP_REMOVED lines=44> */
.L_x_3548:
[C---:B------:R-:W-:Y:S02]  /*5290*/  LOP3.LUT R6, R9.reuse, 0xf000f, RZ, 0xc0, !PT ;  /* 0x000f000f09067812 */ /* 0x040fe400078ec0ff */
[----:B------:R-:W-:Y:S02]  /*52a0*/  LOP3.LUT R7, R9, 0xf000f0, RZ, 0xc0, !PT ;  /* 0x00f000f009077812 */ /* 0x000fe400078ec0ff */
        /* <DEDUP_REMOVED lines=45> */
[C---:B------:R-:W-:Y:S01]  /*5580*/  LOP3.LUT R16, R12.reuse, 0xf000f, RZ, 0xc0, !PT ;  /* 0x000f000f0c107812 */ /* 0x040fe200078ec0ff */
[----:B------:R-:W-:Y:S01]  /*5590*/  HADD2 R40, R7, -1032, -1032 ;  /* 0xe408e40807287430 */ /* 0x000fe20000000000 */
[----:B------:R-:W-:Y:S01]  /*55a0*/  LOP3.LUT R19, R12, 0xf000f0, RZ, 0xc0, !PT ;  /* 0x00f000f00c137812 */ /* 0x000fe200078ec0ff */
[----:B------:R-:W-:-:S02]  /*55b0*/  HADD2 R42, R11, -1032, -1032 ;  /* 0xe408e4080b2a7430 */ /* 0x000fc40000000000 */
        /* <DEDUP_REMOVED lines=93> */
.L_x_3549:
        /* <DEDUP_REMOVED lines=12> */
[----:B------:R-:W-:Y:S02]  /*5c50*/  HADD2.F32 R10, -RZ, R5.H1_H1 ;  /* 0x30000005ff0a7230 */ /* 0x000fe40000004100 */
[----:B------:R-:W-:Y:S01]  /*5c60*/  FFMA.FTZ R4, R4, R46, RZ ;  /* 0x0000002e04047223 */ /* 0x000fe200000100ff */
[----:B------:R-:W-:Y:S02]  /*5c70*/  HADD2.F32 R33, -RZ, R33.H1_H1 ;  /* 0x30000021ff217230 */ /* 0x000fe40000004100 */
        /* <DEDUP_REMOVED lines=76> */
.L_x_3550:
[----:B------:R-:W-:Y:S02]  /*6140*/  LOP3.LUT R5, R13, 0xf000f0, RZ, 0xc0, !PT ;  /* 0x00f000f00d057812 */ /* 0x000fe400078ec0ff */
[----:B------:R-:W-:Y:S02]  /*6150*/  LOP3.LUT R10, R15, 0xf000f0, RZ, 0xc0, !PT ;  /* 0x00f000f00f0a7812 */ /* 0x000fe400078ec0ff */
[----:B------:R-:W-:Y:S02]  /*6160*/  SHF.R.U32.HI R4, RZ, 0x8, R12 ;  /* 0x00000008ff047819 */ /* 0x000fe4000001160c */
        /* <DEDUP_REMOVED lines=53> */
[----:B------:R-:W-:Y:S02]  /*64c0*/  HADD2.F32 R41, -RZ, R16.H1_H1 ;  /* 0x30000010ff297230 */ /* 0x000fe40000004100 */
[----:B------:R-:W-:Y:S02]  /*64d0*/  HADD2.F32 R8, -RZ, R34.H0_H0 ;  /* 0x20000022ff087230 */ /* 0x000fe40000004100 */
[----:B------:R-:W-:-:S02]  /*64e0*/  HADD2.F32 R46, -RZ, R15.H1_H1 ;  /* 0x3000000fff2e7230 */ /* 0x000fc40000004100 */
[--C-:B0-----:R-:W-:Y:S02]  /*64f0*/  HADD2.F32 R5, -RZ, R6.reuse.H0_H0 ;  /* 0x20000006ff057230 */ /* 0x101fe40000004100 */
[----:B------:R-:W-:Y:S02]  /*6500*/  HADD2.F32 R40, -RZ, R6.H1_H1 ;  /* 0x30000006ff287230 */ /* 0x000fe40000004100 */
[--C-:B------:R-:W-:Y:S02]  /*6510*/  HADD2.F32 R6, -RZ, R32.reuse.H0_H0 ;  /* 0x20000020ff067230 */ /* 0x100fe40000004100 */
        /* <DEDUP_REMOVED lines=24> */
[C---:B------:R-:W-:Y:S01]  /*66a0*/  FFMA.FTZ R46, R7.reuse, R46, R9 ;  /* 0x0000002e072e7223 */ /* 0x040fe20000010009 */
[----:B------:R-:W-:Y:S01]  /*66b0*/  FFMA.FTZ R40, R7, R6, R8 ;  /* 0x0000000607287223 */ /* 0x000fe20000010008 */
[----:B------:R-:W-:-:S02]  /*66c0*/  HADD2.F32 R5, -RZ, R35.H0_H0 ;  /* 0x20000023ff057230 */ /* 0x000fc40000004100 */
[----:B------:R-:W-:Y:S01]  /*66d0*/  FFMA.FTZ R42, R7, R42, R41 ;  /* 0x0000002a072a7223 */ /* 0x000fe20000010029 */
[--C-:B-1----:R-:W-:Y:S02]  /*66e0*/  HADD2.F32 R7, -RZ, R10.reuse.H0_H0 ;  /* 0x2000000aff077230 */ /* 0x102fe40000004100 */
[----:B------:R-:W-:Y:S02]  /*66f0*/  HADD2.F32 R9, -RZ, R10.H1_H1 ;  /* 0x3000000aff097230 */ /* 0x000fe40000004100 */
[----:B------:R-:W-:Y:S02]  /*6700*/  HADD2.F32 R6, -RZ, R35.H1_H1 ;  /* 0x30000023ff067230 */ /* 0x000fe40000004100 */
[----:B------:R-:W-:Y:S01]  /*6710*/  FFMA.FTZ R5, R5, R7, R4 ;  /* 0x0000000705057223 */ /* 0x000fe20000010004 */
[----:B------:R-:W-:Y:S02]  /*6720*/  HADD2.F32 R10, -RZ, R36.H0_H0 ;  /* 0x20000024ff0a7230 */ /* 0x000fe40000004100 */
[----:B------:R-:W-:-:S02]  /*6730*/  HADD2.F32 R39, -RZ, R37.H0_H0 ;  /* 0x20000025ff277230 */ /* 0x000fc40000004100 */
[----:B------:R-:W-:Y:S01]  /*6740*/  FFMA.FTZ R5, R6, R9, R5 ;  /* 0x0000000906057223 */ /* 0x000fe20000010005 */
[----:B------:R-:W-:Y:S02]  /*6750*/  HADD2.F32 R43, -RZ, R38.H0_H0 ;  /* 0x20000026ff2b7230 */ /* 0x000fe40000004100 */
[C---:B------:R-:W-:Y:S01]  /*6760*/  FFMA.FTZ R10, R7.reuse, R10, R40 ;  /* 0x0000000a070a7223 */ /* 0x040fe20000010028 */
[----:B------:R-:W-:Y:S02]  /*6770*/  HADD2.F32 R6, -RZ, R36.H1_H1 ;  /* 0x30000024ff067230 */ /* 0x000fe40000004100 */
[C---:B------:R-:W-:Y:S01]  /*6780*/  FFMA.FTZ R41, R7.reuse, R39, R42 ;  /* 0x0000002707297223 */ /* 0x040fe2000001002a */
[----:B------:R-:W-:Y:S02]  /*6790*/  HADD2.F32 R8, -RZ, R11.H0_H0 ;  /* 0x2000000bff087230 */ /* 0x000fe40000004100 */
[----:B------:R-:W-:Y:S01]  /*67a0*/  FFMA.FTZ R43, R7, R43, R46 ;  /* 0x0000002b072b7223 */ /* 0x000fe2000001002e */
[----:B------:R-:W-:-:S02]  /*67b0*/  HADD2.F32 R42, -RZ, R38.H1_H1 ;  /* 0x30000026ff2a7230 */ /* 0x000fc40000004100 */
[C---:B------:R-:W-:Y:S01]  /*67c0*/  FFMA.FTZ R7, R9.reuse, R6, R10 ;  /* 0x0000000609077223 */ /* 0x040fe2000001000a */
[----:B------:R-:W-:Y:S02]  /*67d0*/  HADD2.F32 R39, -RZ, R22.H0_H0 ;  /* 0x20000016ff277230 */ /* 0x000fe40000004100 */
[----:B------:R-:W-:Y:S02]  /*67e0*/  HADD2.F32 R4, -RZ, R19.H0_H0 ;  /* 0x20000013ff047230 */ /* 0x000fe40000004100 */
[----:B------:R-:W-:Y:S01]  /*67f0*/  FFMA.FTZ R43, R9, R42, R43 ;  /* 0x0000002a092b7223 */ /* 0x000fe2000001002b */
[----:B------:R-:W-:Y:S02]  /*6800*/  HADD2.F32 R40, -RZ, R37.H1_H1 ;  /* 0x30000025ff287230 */ /* 0x000fe40000004100 */
[----:B------:R-:W-:Y:S01]  /*6810*/  FFMA.FTZ R10, R8, R39, R7 ;  /* 0x00000027080a7223 */ /* 0x000fe20000010007 */
[----:B------:R-:W-:Y:S02]  /*6820*/  HADD2.F32 R7, -RZ, R26.H0_H0 ;  /* 0x2000001aff077230 */ /* 0x000fe40000004100 */
[----:B------:R-:W-:Y:S01]  /*6830*/  FFMA.FTZ R5, R4, R8, R5 ;  /* 0x0000000804057223 */ /* 0x000fe20000010005 */
[----:B------:R-:W-:-:S02]  /*6840*/  HADD2.F32 R42, -RZ, R27.H0_H0 ;  /* 0x2000001bff2a7230 */ /* 0x000fc40000004100 */
[----:B------:R-:W-:Y:S01]  /*6850*/  FFMA.FTZ R41, R9, R40, R41 ;  /* 0x0000002809297223 */ /* 0x000fe20000010029 */
[----:B------:R-:W-:Y:S02]  /*6860*/  HADD2.F32 R11, -RZ, R11.H1_H1 ;  /* 0x3000000bff0b7230 */ /* 0x000fe40000004100 */
[----:B------:R-:W-:Y:S02]  /*6870*/  HADD2.F32 R4, -RZ, R19.H1_H1 ;  /* 0x30000013ff047230 */ /* 0x000fe40000004100 */
[C---:B------:R-:W-:Y:S01]  /*6880*/  FFMA.FTZ R7, R8.reuse, R7, R41 ;  /* 0x0000000708077223 */ /* 0x040fe20000010029 */
        /* <DEDUP_REMOVED lines=24> */
.L_x_3551:
        /* <DEDUP_REMOVED lines=15> */
[----:B------:R-:W-:Y:S01]  /*6b00*/  FFMA.FTZ R4, R4, R11, RZ ;  /* 0x0000000b04047223 */ /* 0x000fe200000100ff */
[----:B------:R-:W-:-:S02]  /*6b10*/  HADD2.F32 R7, -RZ, R13.H0_H0 ;  /* 0x2000000dff077230 */ /* 0x000fc40000004100 */
[----:B------:R-:W-:Y:S01]  /*6b20*/  FFMA.FTZ R16, R5, R11, RZ ;  /* 0x0000000b05107223 */ /* 0x000fe200000100ff */
[----:B------:R-:W-:Y:S02]  /*6b30*/  HADD2.F32 R11, -RZ, R32.H1_H1 ;  /* 0x30000020ff0b7230 */ /* 0x000fe40000004100 */
[-C--:B------:R-:W-:Y:S01]  /*6b40*/  FFMA.FTZ R4, R33, R39.reuse, R4 ;  /* 0x0000002721047223 */ /* 0x080fe20000010004 */
[----:B------:R-:W-:Y:S02]  /*6b50*/  HADD2.F32 R33, -RZ, R14.H0_H0 ;  /* 0x2000000eff217230 */ /* 0x000fe40000004100 */
[-C--:B------:R-:W-:Y:S01]  /*6b60*/  FFMA.FTZ R16, R43, R39.reuse, R16 ;  /* 0x000000272b107223 */ /* 0x080fe20000010010 */
[----:B------:R-:W-:Y:S02]  /*6b70*/  HADD2.F32 R43, -RZ, R34.H1_H1 ;  /* 0x30000022ff2b7230 */ /* 0x000fe40000004100 */
[----:B------:R-:W-:Y:S01]  /*6b80*/  FFMA.FTZ R6, R11, R39, R6 ;  /* 0x000000270b067223 */ /* 0x000fe20000010006 */
[----:B------:R-:W-:-:S02]  /*6b90*/  HADD2.F32 R5, -RZ, R12.H0_H0 ;  /* 0x2000000cff057230 */ /* 0x000fc40000004100 */
[-C--:B------:R-:W-:Y:S01]  /*6ba0*/  FFMA.FTZ R7, R7, R41.reuse, R16 ;  /* 0x0000002907077223 */ /* 0x080fe20000010010 */
[----:B------:R-:W-:Y:S02]  /*6bb0*/  HADD2.F32 R12, -RZ, R12.H1_H1 ;  /* 0x3000000cff0c7230 */ /* 0x000fe40000004100 */
[----:B------:R-:W-:Y:S01]  /*6bc0*/  FFMA.FTZ R11, R33, R41, R6 ;  /* 0x00000029210b7223 */ /* 0x000fe20000010006 */
[----:B------:R-:W-:Y:S02]  /*6bd0*/  HADD2.F32 R33, -RZ, R15.H0_H0 ;  /* 0x2000000fff217230 */ /* 0x000fe40000004100 */
[----:B------:R-:W-:Y:S01]  /*6be0*/  FFMA.FTZ R40, R43, R39, R40 ;  /* 0x000000272b287223 */ /* 0x000fe20000010028 */
[----:B------:R-:W-:Y:S01]  /*6bf0*/  FFMA.FTZ R5, R5, R41, R4 ;  /* 0x0000002905057223 */ /* 0x000fe20000010004 */
[----:B------:R-:W-:Y:S02]  /*6c00*/  HADD2.F32 R4, -RZ, R13.H1_H1 ;  /* 0x3000000dff047230 */ /* 0x000fe40000004100 */
        /* <DEDUP_REMOVED lines=59> */
.L_x_3544:
        /* <DEDUP_REMOVED lines=8> */
.L_x_3543:
[----:B------:R-:W-:Y:S05]  /*7040*/  @!P1 EXIT ;  /* 0x000000000000994d */ /* 0x000fea0003800000 */
[----:B-----5:R-:W0:Y:S01]  /*7050*/  S2R R7, SR_CTAID.X ;  /* 0x0000000000077919 */ /* 0x020e220000002500 */
[----:B------:R-:W1:Y:S01]  /*7060*/  S2UR UR4, SR_CTAID.Y ;  /* 0x00000000000479c3 */ /* 0x000e620000002600 */
[----:B------:R-:W-:Y:S01]  /*7070*/  HMUL2 R21, R21, R3.H0_H0 ;  /* 0x2000000315157232 */ /* 0x000fe20000000000 */
[----:B------:R-:W0:Y:S06]  /*7080*/  S2R R2, SR_TID.X ;  /* 0x0000000000027919 */ /* 0x000e2c0000002100 */
        /* <DEDUP_REMOVED lines=17> */
.L_x_3556:
[----:B------:R-:W0:Y:S02]  /*71a0*/  LDS R2, [R10] ;  /* 0x000000000a027984 */ /* 0x000e240000000800 */
[----:B0-----:R-:W-:-:S10]  /*71b0*/  HFMA2.MMA R3, R2, 1, 1, R21 ;  /* 0x3c003c0002037835 */ /* 0x001fd40000000015 */
[----:B------:R-:W0:Y:S02]  /*71c0*/  ATOMS.CAST.SPIN R3, [R10], R2, R3 ;  /* 0x000000020a03738d */ /* 0x000e240001800003 */
[----:B0-----:R-:W-:-:S13]  /*71d0*/  ISETP.EQ.U32.AND P0, PT, R3, 0x1, PT ;  /* 0x000000010300780c */ /* 0x001fda0003f02070 */
[----:B------:R-:W-:Y:S05]  /*71e0*/  @!P0 BRA `(.L_x_3556) ;  /* 0xfffffffc00ec8947 */ /* 0x000fea000383ffff */
[----:B------:R-:W-:Y:S05]  /*71f0*/  BRA `(.L_x_3554) ;  /* 0x00000000000c7947 */ /* 0x000fea0003800000 */
.L_x_3555:
[----:B------:R-:W2:Y:S02]  /*7200*/  LD.E R2, desc[UR8][R6.64] ;  /* 0x0000000806027980 */ /* 0x000ea4000c101900 */
[----:B--2---:R-:W-:-:S05]  /*7210*/  IADD3 R3, R21, R2, RZ ;  /* 0x0000000215037210 */ /* 0x004fca0007ffe0ff */
[----:B------:R0:W-:Y:S02]  /*7220*/  ST.E desc[UR8][R6.64], R3 ;  /* 0x0000000306007985 */ /* 0x0001e4000c101908 */
.L_x_3554:
[----:B------:R-:W-:Y:S05]  /*7230*/  BSYNC B0 ;  /* 0x0000000000007941 */ /* 0x000fea0003800000 */
.L_x_3553:
[----:B------:R1:W-:Y:S01]  /*7240*/  ATOM.E.ADD.F16x2.RN.STRONG.GPU P0, RZ, desc[UR8][R6.64+0x4], R9 ;  /* 0x0000040906ff79a2 */ /* 0x0003e2000810e1c8 */
[----:B------:R-:W-:Y:S04]  /*7250*/  BSSY B0, `(.L_x_3557) ;  /* 0x000000f000007945 */ /* 0x000fe80003800000 */
[----:B-1----:R-:W-:Y:S05]  /*7260*/  @P0 BRA `(.L_x_3558) ;  /* 0x0000000000340947 */ /* 0x002fea0003800000 */
[----:B------:R-:W1:Y:S02]  /*7270*/  QSPC.E.S P0, RZ, [R6+0x4] ;  /* 0x0000040006ff73aa */ /* 0x000e640000000500 */
[----:B-1----:R-:W-:Y:S05]  /*7280*/  @!P0 BRA `(.L_x_3559) ;  /* 0x0000000000208947 */ /* 0x002fea0003800000 */
[----:B------:R-:W-:-:S04]  /*7290*/  MOV R2, R6 ;  /* 0x0000000600027202 */ /* 0x000fc80000000f00 */
[----:B0-----:R-:W-:-:S07]  /*72a0*/  MOV R6, R2 ;  /* 0x0000000200067202 */ /* 0x001fce0000000f00 */
.L_x_3560:
[----:B------:R-:W0:Y:S02]  /*72b0*/  LDS R2, [R6+0x4] ;  /* 0x0000040006027984 */ /* 0x000e240000000800 */
[----:B0-----:R-:W-:-:S06]  /*72c0*/  HADD2 R3, R2, R9 ;  /* 0x0000000902037230 */ /* 0x001fcc0000000000 */
[----:B------:R-:W0:Y:S02]  /*72d0*/  ATOMS.CAST.SPIN R3, [R6+0x4], R2, R3 ;  /* 0x000004020603738d */ /* 0x000e240001800003 */
[----:B0-----:R-:W-:-:S13]  /*72e0*/  ISETP.EQ.U32.AND P0, PT, R3, 0x1, PT ;  /* 0x000000010300780c */ /* 0x001fda0003f02070 */
[----:B------:R-:W-:Y:S05]  /*72f0*/  @!P0 BRA `(.L_x_3560) ;  /* 0xfffffffc00ec8947 */ /* 0x000fea000383ffff */
[----:B------:R-:W-:Y:S05]  /*7300*/  BRA `(.L_x_3558) ;  /* 0x00000000000c7947 */ /* 0x000fea0003800000 */
.L_x_3559:
[----:B------:R-:W0:Y:S02]  /*7310*/  LD.E R2, desc[UR8][R6.64+0x4] ;  /* 0x0000040806027980 */ /* 0x000e24000c101900 */
[----:B0-----:R-:W-:-:S05]  /*7320*/  IADD3 R3, R9, R2, RZ ;  /* 0x0000000209037210 */ /* 0x001fca0007ffe0ff */
[----:B------:R1:W-:Y:S02]  /*7330*/  ST.E desc[UR8][R6.64+0x4], R3 ;  /* 0x0000040306007985 */ /* 0x0003e4000c101908 */
.L_x_3558:
[----:B------:R-:W-:Y:S05]  /*7340*/  BSYNC B0 ;  /* 0x0000000000007941 */ /* 0x000fea0003800000 */
.L_x_3557:
        /* <DEDUP_REMOVED lines=13> */
.L_x_3564:
[----:B------:R-:W0:Y:S02]  /*7420*/  LDS R2, [R0] ;  /* 0x0000000000027984 */ /* 0x000e240000000800 */
[----:B0-----:R-:W-:-:S10]  /*7430*/  HFMA2.MMA R3, R2, 1, 1, R25 ;  /* 0x3c003c0002037835 */ /* 0x001fd40000000019 */
[----:B------:R-:W0:Y:S02]  /*7440*/  ATOMS.CAST.SPIN R3, [R0], R2, R3 ;  /* 0x000000020003738d */ /* 0x000e240001800003 */
[----:B0-----:R-:W-:-:S13]  /*7450*/  ISETP.EQ.U32.AND P0, PT, R3, 0x1, PT ;  /* 0x000000010300780c */ /* 0x001fda0003f02070 */
[----:B------:R-:W-:Y:S05]  /*7460*/  @!P0 BRA `(.L_x_3564) ;  /* 0xfffffffc00ec8947 */ /* 0x000fea000383ffff */
[----:B------:R-:W-:Y:S05]  /*7470*/  BRA `(.L_x_3562) ;  /* 0x00000000000c7947 */ /* 0x000fea0003800000 */
.L_x_3563:
[----:B------:R-:W2:Y:S02]  /*7480*/  LD.E R0, desc[UR8][R4.64] ;  /* 0x0000000804007980 */ /* 0x000ea4000c101900 */
[----:B--2---:R-:W-:-:S05]  /*7490*/  IADD3 R3, R25, R0, RZ ;  /* 0x0000000019037210 */ /* 0x004fca0007ffe0ff */
[----:B------:R0:W-:Y:S02]  /*74a0*/  ST.E desc[UR8][R4.64], R3 ;  /* 0x0000000304007985 */ /* 0x0001e4000c101908 */
.L_x_3562:
[----:B------:R-:W-:Y:S05]  /*74b0*/  BSYNC B0 ;  /* 0x0000000000007941 */ /* 0x000fea0003800000 */
.L_x_3561:
[----:B------:R1:W-:Y:S02]  /*74c0*/  ATOM.E.ADD.F16x2.RN.STRONG.GPU P0, RZ, desc[UR8][R4.64+0x4], R7 ;  /* 0x0000040704ff79a2 */ /* 0x0003e4000810e1c8 */
[----:B-1----:R-:W-:Y:S05]  /*74d0*/  @P0 EXIT ;  /* 0x000000000000094d */ /* 0x002fea0003800000 */
[----:B------:R-:W1:Y:S02]  /*74e0*/  QSPC.E.S P0, RZ, [R4+0x4] ;  /* 0x0000040004ff73aa */ /* 0x000e640000000500 */
[----:B-1----:R-:W-:Y:S05]  /*74f0*/  @!P0 BRA `(.L_x_3565) ;  /* 0x0000000000208947 */ /* 0x002fea0003800000 */
[----:B------:R-:W-:-:S04]  /*7500*/  MOV R2, R4 ;  /* 0x0000000400027202 */ /* 0x000fc80000000f00 */
[----:B------:R-:W-:-:S07]  /*7510*/  MOV R0, R2 ;  /* 0x0000000200007202 */ /* 0x000fce0000000f00 */
.L_x_3566:
[----:B------:R-:W0:Y:S02]  /*7520*/  LDS R2, [R0+0x4] ;  /* 0x0000040000027984 */ /* 0x000e240000000800 */
[----:B0-----:R-:W-:-:S06]  /*7530*/  HADD2 R3, R2, R7 ;  /* 0x0000000702037230 */ /* 0x001fcc0000000000 */
[----:B------:R-:W0:Y:S02]  /*7540*/  ATOMS.CAST.SPIN R3, [R0+0x4], R2, R3 ;  /* 0x000004020003738d */ /* 0x000e240001800003 */
[----:B0-----:R-:W-:-:S13]  /*7550*/  ISETP.EQ.U32.AND P0, PT, R3, 0x1, PT ;  /* 0x000000010300780c */ /* 0x001fda0003f02070 */
[----:B------:R-:W-:Y:S05]  /*7560*/  @!P0 BRA `(.L_x_3566) ;  /* 0xfffffffc00ec8947 */ /* 0x000fea000383ffff */
[----:B------:R-:W-:Y:S05]  /*7570*/  EXIT ;  /* 0x000000000000794d */ /* 0x000fea0003800000 */
.L_x_3565:
[----:B------:R-:W0:Y:S02]  /*7580*/  LD.E R0, desc[UR8][R4.64+0x4] ;  /* 0x0000040804007980 */ /* 0x000e24000c101900 */
[----:B0-----:R-:W-:-:S05]  /*7590*/  IADD3 R3, R7, R0, RZ ;  /* 0x0000000007037210 */ /* 0x001fca0007ffe0ff */
[----:B------:R-:W-:Y:S01]  /*75a0*/  ST.E desc[UR8][R4.64+0x4], R3 ;  /* 0x0000040304007985 */ /* 0x000fe2000c101908 */
[----:B------:R-:W-:Y:S05]  /*75b0*/  EXIT ;  /* 0x000000000000794d */ /* 0x000fea0003800000 */
.L_x_3567:
        /* <DEDUP_REMOVED lines=12> */
.L_x_5230:


//--------------------- .text._Z23gemm_half_q_half_kernelILi2ELi10ELb1ELb1ELi64EEvPK6__halfPKjS4_S2_PS0_iiiiPKtS7_iiiiiibS2_i --------------------------
	.section	.text._Z23gemm_half_q_half_kernelILi2ELi10ELb1ELb1ELi64EEvPK6__halfPKjS4_S2_PS0_iiiiPKtS7_iiiiiibS2_i,"ax",@progbits
	.align	128
        .global         _Z23gemm_half_q_half_kernelILi2ELi10ELb1ELb1ELi64EEvPK6__halfPKjS4_S2_PS0_iiiiPKtS7_iiiiiibS2_i
        .type           _Z23gemm_half_q_half_kernelILi2ELi10ELb1ELb1ELi64EEvPK6__halfPKjS4_S2_PS0_iiiiPKtS7_iiiiiibS2_i,@function
        .size           _Z23gemm_half_q_half_kernelILi2ELi10ELb1ELb1ELi64EEvPK6__halfPKjS4_S2_PS0_iiiiPKtS7_iiiiiibS2_i,(.L_x_5231 - _Z23gemm_half_q_half_kernelILi2ELi10ELb1ELb1ELi64EEvPK6__halfPKjS4_S2_PS0_iiiiPKtS7_iiiiiibS2_i)
        .other          _Z23gemm_half_q_half_kernelILi2ELi10ELb1ELb1ELi64EEvPK6__halfPKjS4_S2_PS0_iiiiPKtS7_iiiiiibS2_i,@"STO_CUDA_ENTRY STV_DEFAULT"
_Z23gemm_half_q_half_kernelILi2ELi10ELb1ELb1ELi64EEvPK6__halfPKjS4_S2_PS0_iiiiPKtS7_iiiiiibS2_i:
.text._Z23gemm_half_q_half_kernelILi2ELi10ELb1ELb1ELi64EEvPK6__halfPKjS4_S2_PS0_iiiiPKtS7_iiiiiibS2_i:
        /* <DEDUP_REMOVED lines=10> */
[----:B------:R-:W4:Y:S01]  /*00a0*/  S2R R4, SR_CTAID.Z ;  /* 0x0000000000047919 */ /* 0x000f220000002700 */
[--C-:B-1----:R-:W-:Y:S01]  /*00b0*/  IMAD R12, R10, -0x2, R3.reuse ;  /* 0xfffffffe0a0c7824 */ /* 0x102fe200078e0203 */
[----:B------:R-:W-:-:S04]  /*00c0*/  PRMT R3, RZ, 0x7610, R3 ;  /* 0x00007610ff037816 */ /* 0x000fc80000000003 */
        /* <DEDUP_REMOVED lines=13> */
.L_x_3568:
        /* <DEDUP_REMOVED lines=22> */
[----:B------:R-:W-:Y:S01]  /*0300*/  SHF.L.U32 R11, R11, 0x1, RZ ;  /* 0x000000010b0b7819 */ /* 0x000fe200000006ff */
        /* <DEDUP_REMOVED lines=13> */
.L_x_3573:
        /* <DEDUP_REMOVED lines=16> */
.L_x_3572:
        /* <DEDUP_REMOVED lines=16> */
.L_x_3571:
        /* <DEDUP_REMOVED lines=17> */
.L_x_3575:
        /* <DEDUP_REMOVED lines=16> */
.L_x_3574:
        /* <DEDUP_REMOVED lines=14> */
.L_x_3570:
[----:B------:R-:W-:Y:S05]  /*08d0*/  BSYNC B0 ;  /* 0x0000000000007941 */ /* 0x000fea0003800000 */
.L_x_3569:
        /* <DEDUP_REMOVED lines=9> */
[----:B------:R-:W2:Y:S01]  /*0970*/  LDC.64 R16, c[0x0][0x230] ;  /* 0x00008c00ff107b82 */ /* 0x000ea20000000a00 */
[----:B------:R-:W-:Y:S01]  /*0980*/  IMAD R9, R10, R15, RZ ;  /* 0x0000000f0a097224 */ /* 0x000fe200078e02ff */
[----:B------:R-:W-:Y:S01]  /*0990*/  ISETP.GT.AND P2, PT, R5, 0x3, PT ;  /* 0x000000030500780c */ /* 0x000fe20003f44270 */
[----:B-1----:R-:W-:Y:S01]  /*09a0*/  HFMA2.MMA R14, -RZ, RZ, 0, 0 ;  /* 0x00000000ff0e7435 */ /* 0x002fe200000001ff */
[----:B------:R-:W-:Y:S02]  /*09b0*/  PLOP3.LUT P0, PT, PT, PT, PT, 0x80, 0x0 ;  /* 0x000000000000781c */ /* 0x000fe40003f0f070 */
[----:B------:R-:W-:-:S04]  /*09c0*/  LEA R8, R8, R9, 0x7 ;  /* 0x0000000908087211 */ /* 0x000fc800078e38ff */
[----:B------:R-:W-:-:S04]  /*09d0*/  LEA R8, R7, R8, 0x1 ;  /* 0x0000000807087211 */ /* 0x000fc800078e08ff */
[----:B------:R-:W-:-:S05]  /*09e0*/  SHF.L.U32 R9, R8, 0x1, RZ ;  /* 0x0000000108097819 */ /* 0x000fca00000006ff */
[----:B--2---:R-:W-:Y:S01]  /*09f0*/  IMAD.WIDE R8, R9, 0x2, R16 ;  /* 0x0000000209087825 */ /* 0x004fe200078e0210 */
[----:B------:R-:W-:Y:S06]  /*0a00*/  @!P2 BRA `(.L_x_3577) ;  /* 0x000000000034a947 */ /* 0x000fec0003800000 */
[----:B------:R-:W-:Y:S02]  /*0a10*/  PLOP3.LUT P0, PT, PT, PT, PT, 0x8, 0x0 ;  /* 0x000000000000781c */ /* 0x000fe40003f0e170 */
[----:B------:R-:W-:-:S11]  /*0a20*/  IADD3 R7, R5, -0x3, RZ ;  /* 0xfffffffd05077810 */ /* 0x000fd60007ffe0ff */
.L_x_3578:
[----:B01----:R-:W-:Y:S01]  /*0a30*/  IMAD.WIDE R10, R15, 0x2, R8 ;  /* 0x000000020f0a7825 */ /* 0x003fe200078e0208 */
        /* <DEDUP_REMOVED lines=10> */
.L_x_3577:
[----:B------:R-:W-:-:S04]  /*0ae0*/  IADD3 R7, R5, -R14, RZ ;  /* 0x8000000e05077210 */ /* 0x000fc80007ffe0ff */
[----:B------:R-:W-:-:S13]  /*0af0*/  ISETP.GT.AND P2, PT, R7, 0x1, PT ;  /* 0x000000010700780c */ /* 0x000fda0003f44270 */
[----:B------:R-:W-:Y:S01]  /*0b00*/  @P2 PLOP3.LUT P0, PT, PT, PT, PT, 0x8, 0x0 ;  /* 0x000000000000281c */ /* 0x000fe20003f0e170 */
[C---:B01----:R-:W-:Y:S01]  /*0b10*/  @P2 IMAD.WIDE R10, R15.reuse, 0x2, R8 ;  /* 0x000000020f0a2825 */ /* 0x043fe200078e0208 */
[----:B------:R-:W-:Y:S01]  /*0b20*/  @P2 IADD3 R14, R14, 0x2, RZ ;  /* 0x000000020e0e2810 */ /* 0x000fe20007ffe0ff */
[----:B------:R0:W-:Y:S03]  /*0b30*/  @P2 STG.E.64 desc[UR6][R8.64], RZ ;  /* 0x000000ff08002986 */ /* 0x0001e6000c101b06 */
[----:B------:R-:W-:Y:S01]  /*0b40*/  ISETP.LT.OR P0, PT, R14, R5, P0 ;  /* 0x000000050e00720c */ /* 0x000fe20000701670 */
[----:B------:R2:W-:Y:S01]  /*0b50*/  @P2 STG.E.64 desc[UR6][R10.64], RZ ;  /* 0x000000ff0a002986 */ /* 0x0005e2000c101b06 */
[----:B0-----:R-:W-:-:S11]  /*0b60*/  @P2 IMAD.WIDE R8, R15, 0x2, R10 ;  /* 0x000000020f082825 */ /* 0x001fd600078e020a */
[----:B------:R2:W-:Y:S02]  /*0b70*/  @P0 STG.E.64 desc[UR6][R8.64], RZ ;  /* 0x000000ff08000986 */ /* 0x0005e4000c101b06 */
.L_x_3576:
        /* <DEDUP_REMOVED lines=15> */
.L_x_3580:
[----:B------:R-:W0:Y:S01]  /*0c70*/  LDC.64 R16, c[0x0][0x220] ;  /* 0x00008800ff107b82 */ /* 0x000e220000000a00 */
        /* <DEDUP_REMOVED lines=9> */
[----:B------:R-:W-:-:S06]  /*0d10*/  IMAD.WIDE R20, R21, 0x2, R8 ;  /* 0x0000000215147825 */ /* 0x000fcc00078e0208 */
[----:B------:R1:W3:Y:S01]  /*0d20*/  LDG.E.U16.CONSTANT R21, desc[UR6][R20.64] ;  /* 0x0000000614157981 */ /* 0x0002e2000c1e9500 */
[----:B0-----:R-:W-:-:S06]  /*0d30*/  IMAD.WIDE R18, R14, 0x2, R18 ;  /* 0x000000020e127825 */ /* 0x001fcc00078e0212 */
[----:B------:R0:W4:Y:S01]  /*0d40*/  LDG.E.U16.CONSTANT R18, desc[UR6][R18.64] ;  /* 0x0000000612127981 */ /* 0x000122000c1e9500 */
        /* <DEDUP_REMOVED lines=10> */
[----:B------:R-:W-:Y:S02]  /*0df0*/  IADD3 R16, R16, 0x1, RZ ;  /* 0x0000000110107810 */ /* 0x000fe40007ffe0ff */
[----:B------:R-:W-:Y:S01]  /*0e00*/  IADD3 R14, R14, 0x1, RZ ;  /* 0x000000010e0e7810 */ /* 0x000fe20007ffe0ff */
[----:B------:R-:W-:Y:S02]  /*0e10*/  IMAD R22, R22, R22, RZ ;  /* 0x0000001616167224 */ /* 0x000fe400078e02ff */
[----:B------:R-:W-:-:S02]  /*0e20*/  IMAD R23, R23, R23, RZ ;  /* 0x0000001717177224 */ /* 0x000fc400078e02ff */
[----:B-1----:R-:W-:Y:S02]  /*0e30*/  IMAD R20, R16, R16, RZ ;  /* 0x0000001010147224 */ /* 0x002fe400078e02ff */
[----:B0-----:R-:W-:Y:S01]  /*0e40*/  IMAD R19, R14, R14, RZ ;  /* 0x0000000e0e137224 */ /* 0x001fe200078e02ff */
[----:B------:R-:W-:Y:S08]  /*0e50*/  I2F.F16 R22, R22 ;  /* 0x0000001600167306 */ /* 0x000ff00000200c00 */
[----:B------:R-:W0:Y:S08]  /*0e60*/  I2F.F16 R23, R23 ;  /* 0x0000001700177306 */ /* 0x000e300000200c00 */
[----:B------:R-:W-:Y:S08]  /*0e70*/  I2F.F16 R20, R20 ;  /* 0x0000001400147306 */ /* 0x000ff00000200c00 */
[----:B------:R-:W1:Y:S01]  /*0e80*/  I2F.F16 R19, R19 ;  /* 0x0000001300137306 */ /* 0x000e620000200c00 */
[----:B0-----:R-:W-:-:S02]  /*0e90*/  PRMT R23, R22, 0x5410, R23 ;  /* 0x0000541016177816 */ /* 0x001fc40000000017 */
[----:B------:R-:W-:-:S03]  /*0ea0*/  LEA R14, R5, R1, 0x3 ;  /* 0x00000001050e7211 */ /* 0x000fc600078e18ff */
[----:B----4-:R-:W-:Y:S01]  /*0eb0*/  HMUL2 R16, R23, R18.H0_H0 ;  /* 0x2000001217107232 */ /* 0x010fe20000000000 */
[----:B-1----:R-:W-:-:S05]  /*0ec0*/  PRMT R17, R19, 0x5410, R20 ;  /* 0x0000541013117816 */ /* 0x002fca0000000014 */
[----:B------:R-:W-:Y:S01]  /*0ed0*/  HMUL2 R17, R17, R18.H0_H0 ;  /* 0x2000001211117232 */ /* 0x000fe20000000000 */
[----:B---3--:R-:W-:-:S04]  /*0ee0*/  IADD3 R10, R21, R10, RZ ;  /* 0x0000000a150a7210 */ /* 0x008fc80007ffe0ff */
[----:B------:R0:W-:Y:S01]  /*0ef0*/  STL.64 [R14], R16 ;  /* 0x000000100e007387 */ /* 0x0001e20000100a00 */
[----:B------:R-:W-:Y:S02]  /*0f00*/  ISETP.GE.AND P0, PT, R10, R55, PT ;  /* 0x000000370a00720c */ /* 0x000fe40003f06270 */
[----:B------:R-:W-:-:S11]  /*0f10*/  IADD3 R5, R5, 0x1, RZ ;  /* 0x0000000105057810 */ /* 0x000fd60007ffe0ff */
[----:B0-----:R-:W-:Y:S05]  /*0f20*/  @!P0 BRA `(.L_x_3580) ;  /* 0xfffffffc00508947 */ /* 0x001fea000383ffff */
.L_x_3579:
[----:B------:R0:W5:Y:S01]  /*0f30*/  LDL.64 R8, [R1] ;  /* 0x0000000001087983 */ /* 0x0001620000100a00 */
        /* <DEDUP_REMOVED lines=23> */
.L_x_3581:
        /* <DEDUP_REMOVED lines=8> */
.L_x_3582:
        /* <DEDUP_REMOVED lines=12> */
.L_x_3583:
        /* <DEDUP_REMOVED lines=8> */
.L_x_3584:
        /* <DEDUP_REMOVED lines=8> */
.L_x_3585:
[----:B------:R-:W-:Y:S01]  /*12f0*/  LEA R10, R19, R10, 0x3 ;  /* 0x0000000a130a7211 */ /* 0x000fe200078e18ff */
[----:B------:R-:W0:Y:S01]  /*1300*/  S2UR UR5, SR_CgaCtaId ;  /* 0x00000000000579c3 */ /* 0x000e220000008800 */
[----:B------:R-:W-:Y:S01]  /*1310*/  ULDC.64 UR8, c[0x0][0x218] ;  /* 0x0000860000087ab9 */ /* 0x000fe20000000a00 */
[----:B------:R-:W-:Y:S01]  /*1320*/  UMOV UR4, 0x400 ;  /* 0x0000040000047882 */ /* 0x000fe20000000000 */
[----:B------:R-:W-:Y:S02]  /*1330*/  IADD3 R4, R13, R10, R4 ;  /* 0x0000000a0d047210 */ /* 0x000fe40007ffe004 */
        /* <DEDUP_REMOVED lines=10> */
[----:B------:R-:W-:Y:S01]  /*13e0*/  ISETP.GE.AND P0, PT, R2, R55, PT ;  /* 0x000000370200720c */ /* 0x000fe20003f06270 */
[----:B0-----:R-:W-:Y:S01]  /*13f0*/  ULEA UR4, UR5, UR4, 0x18 ;  /* 0x0000000405047291 */ /* 0x001fe2000f8ec03f */
[----:B------:R-:W-:Y:S02]  /*1400*/  LEA R4, P2, R6, UR8, 0x2 ;  /* 0x0000000806047c11 */ /* 0x000fe4000f8410ff */
[----:B------:R-:W-:Y:S02]  /*1410*/  ISETP.GE.OR P0, PT, R2, R7, P0 ;  /* 0x000000070200720c */ /* 0x000fe40000706670 */
[----:B------:R-:W-:Y:S02]  /*1420*/  LEA.HI.X R5, R6, UR9, R5, 0x2, P2 ;  /* 0x0000000906057c11 */ /* 0x000fe400090f1405 */
[----:B------:R-:W-:Y:S02]  /*1430*/  MOV R6, RZ ;  /* 0x000000ff00067202 */ /* 0x000fe40000000f00 */
[----:B------:R-:W-:-:S02]  /*1440*/  PRMT R7, RZ, 0x5410, RZ ;  /* 0x00005410ff077816 */ /* 0x000fc400000000ff */
[----:B------:R-:W-:-:S05]  /*1450*/  IADD3 R11, R2, R11, RZ ;  /* 0x0000000b020b7210 */ /* 0x000fca0007ffe0ff */
[----:B------:R-:W-:Y:S05]  /*1460*/  @P0 BRA `(.L_x_3586) ;  /* 0x0000003c00400947 */ /* 0x000fea0003800000 */
[----:B------:R-:W-:Y:S01]  /*1470*/  PRMT R6, R0, 0x9910, RZ ;  /* 0x0000991000067816 */ /* 0x000fe200000000ff */
[----:B------:R-:W-:Y:S01]  /*1480*/  ULDC UR5, c[0x0][0x264] ;  /* 0x0000990000057ab9 */ /* 0x000fe20000000800 */
[----:B------:R-:W-:Y:S02]  /*1490*/  PRMT R7, RZ, 0x7610, R7 ;  /* 0x00007610ff077816 */ /* 0x000fe40000000007 */
[----:B------:R-:W-:Y:S01]  /*14a0*/  ISETP.NE.AND P0, PT, R6, RZ, PT ;  /* 0x000000ff0600720c */ /* 0x000fe20003f05270 */
[----:B------:R-:W-:-:S03]  /*14b0*/  HFMA2.MMA R6, -RZ, RZ, 0, 0 ;  /* 0x00000000ff067435 */ /* 0x000fc600000001ff */
[----:B------:R-:W-:-:S13]  /*14c0*/  ISETP.LT.OR P0, PT, R12, 0x2, !P0 ;  /* 0x000000020c00780c */ /* 0x000fda0004701670 */
.L_x_3595:
        /* <DEDUP_REMOVED lines=17> */
[----:B------:R-:W0:Y:S01]  /*15e0*/  LDC R21, c[0x0][0x23c] ;  /* 0x00008f00ff157b82 */ /* 0x000e220000000800 */
[----:B------:R-:W-:-:S04]  /*15f0*/  PRMT R4, R3, 0x9910, RZ ;  /* 0x0000991003047816 */ /* 0x000fc800000000ff */
[----:B------:R-:W-:Y:S02]  /*1600*/  ISETP.NE.AND P2, PT, R4, RZ, PT ;  /* 0x000000ff0400720c */ /* 0x000fe40003f45270 */
[----:B------:R-:W-:Y:S01]  /*1610*/  MOV R26, 0x2c00 ;  /* 0x00002c00001a7802 */ /* 0x000fe20000000f00 */
[----:B0-----:R-:W-:-:S05]  /*1620*/  IMAD.WIDE R28, R21, 0x4, R24 ;  /* 0x00000004151c7825 */ /* 0x001fca00078e0218 */
[----:B------:R0:W5:Y:S02]  /*1630*/  LDG.E.128.CONSTANT R12, desc[UR6][R28.64] ;  /* 0x000000061c0c7981 */ /* 0x000164000c1e9d00 */
[----:B0-----:R-:W-:Y:S01]  /*1640*/  IMAD.WIDE R28, R21, 0x4, R28 ;  /* 0x00000004151c7825 */ /* 0x001fe200078e021c */
[C---:B--2---:R-:W-:Y:S02]  /*1650*/  LOP3.LUT R30, R16.reuse, 0xf000f, RZ, 0xc0, !PT ;  /* 0x000f000f101e7812 */ /* 0x044fe400078ec0ff */
[----:B------:R-:W-:Y:S02]  /*1660*/  LOP3.LUT R31, R16, 0xf000f0, RZ, 0xc0, !PT ;  /* 0x00f000f0101f7812 */ /* 0x000fe400078ec0ff */
[C---:B------:R-:W-:Y:S02]  /*1670*/  LOP3.LUT R32, R17.reuse, 0xf000f, RZ, 0xc0, !PT ;  /* 0x000f000f11207812 */ /* 0x040fe400078ec0ff */
        /* <DEDUP_REMOVED lines=44> */
[----:B------:R-:W-:Y:S01]  /*1940*/  IMAD.WIDE R20, R21, 0x4, R28 ;  /* 0x0000000415147825 */ /* 0x000fe200078e021c */
[----:B------:R-:W-:-:S03]  /*1950*/  LOP3.LUT R23, R23, 0x64006400, RZ, 0xfc, !PT ;  /* 0x6400640017177812 */ /* 0x000fc600078efcff */
        /* <DEDUP_REMOVED lines=12> */
[----:B0-----:R-:W-:-:S02]  /*1a20*/  HADD2.F32 R5, -RZ, R16.H0_H0 ;  /* 0x20000010ff057230 */ /* 0x001fc40000004100 */
[----:B------:R-:W-:Y:S02]  /*1a30*/  HADD2.F32 R45, -RZ, R16.H1_H1 ;  /* 0x30000010ff2d7230 */ /* 0x000fe40000004100 */
[--C-:B------:R-:W-:Y:S02]  /*1a40*/  HADD2.F32 R16, -RZ, R34.reuse.H0_H0 ;  /* 0x20000022ff107230 */ /* 0x100fe40000004100 */
[C---:B------:R-:W-:Y:S01]  /*1a50*/  FFMA.FTZ R48, R5.reuse, R48, RZ ;  /* 0x0000003005307223 */ /* 0x040fe200000100ff */
[----:B------:R-:W-:Y:S01]  /*1a60*/  FFMA.FTZ R49, R5, R22, RZ ;  /* 0x0000001605317223 */ /* 0x000fe200000100ff */
[----:B------:R-:W-:Y:S02]  /*1a70*/  HADD2.F32 R22, -RZ, R34.H1_H1 ;  /* 0x30000022ff167230 */ /* 0x000fe40000004100 */
[----:B------:R-:W-:Y:S01]  /*1a80*/  FFMA.FTZ R47, R4, R5, RZ ;  /* 0x00000005042f7223 */ /* 0x000fe200000100ff */
[----:B------:R-:W-:Y:S01]  /*1a90*/  FFMA.FTZ R48, R45, R50, R48 ;  /* 0x000000322d307223 */ /* 0x000fe20000010030 */
[----:B------:R-:W-:-:S02]  /*1aa0*/  HADD2.F32 R50, -RZ, R36.H1_H1 ;  /* 0x30000024ff327230 */ /* 0x000fc40000004100 */
[----:B------:R-:W-:Y:S01]  /*1ab0*/  FFMA.FTZ R16, R5, R16, RZ ;  /* 0x0000001005107223 */ /* 0x000fe200000100ff */
[----:B------:R-:W-:Y:S02]  /*1ac0*/  HADD2.F32 R23, -RZ, R17.H0_H0 ;  /* 0x20000011ff177230 */ /* 0x000fe40000004100 */
[----:B------:R-:W-:Y:S01]  /*1ad0*/  FFMA.FTZ R46, R46, R45, R47 ;  /* 0x0000002d2e2e7223 */ /* 0x000fe2000001002f */
[----:B------:R-:W-:Y:S02]  /*1ae0*/  HADD2.F32 R5, -RZ, R31.H0_H0 ;  /* 0x2000001fff057230 */ /* 0x000fe40000004100 */
[C---:B------:R-:W-:Y:S01]  /*1af0*/  FFMA.FTZ R16, R45.reuse, R22, R16 ;  /* 0x000000162d107223 */ /* 0x040fe20000010010 */
        /* <DEDUP_REMOVED lines=15> */
[----:B-1----:R-:W-:Y:S02]  /*1bf0*/  HADD2.F32 R23, -RZ, R18.H0_H0 ;  /* 0x20000012ff177230 */ /* 0x002fe40000004100 */
[C---:B------:R-:W-:Y:S01]  /*1c00*/  FFMA.FTZ R16, R17.reuse, R16, R48 ;  /* 0x0000001011107223 */ /* 0x040fe20000010030 */
[----:B------:R-:W-:Y:S02]  /*1c10*/  HADD2.F32 R46, -RZ, R38.H0_H0 ;  /* 0x20000026ff2e7230 */ /* 0x000fe40000004100 */
[----:B------:R-:W-:Y:S01]  /*1c20*/  FFMA.FTZ R22, R17, R22, R47 ;  /* 0x0000001611167223 */ /* 0x000fe2000001002f */
[----:B------:R-:W-:-:S02]  /*1c30*/  HADD2.F32 R45, -RZ, R40.H0_H0 ;  /* 0x20000028ff2d7230 */ /* 0x000fc40000004100 */
[----:B------:R-:W-:Y:S02]  /*1c40*/  HADD2.F32 R47, -RZ, R42.H0_H0 ;  /* 0x2000002aff2f7230 */ /* 0x000fe40000004100 */
[----:B------:R-:W-:Y:S01]  /*1c50*/  FFMA.FTZ R46, R46, R23, R5 ;  /* 0x000000172e2e7223 */ /* 0x000fe20000010005 */
[----:B------:R-:W-:Y:S02]  /*1c60*/  HADD2.F32 R18, -RZ, R18.H1_H1 ;  /* 0x30000012ff127230 */ /* 0x000fe40000004100 */
[C---:B------:R-:W-:Y:S01]  /*1c70*/  FFMA.FTZ R45, R23.reuse, R45, R16 ;  /* 0x0000002d172d7223 */ /* 0x040fe20000010010 */
        /* <DEDUP_REMOVED lines=45> */
.L_x_3588:
[----:B------:R0:W5:Y:S04]  /*1f50*/  LDG.E.128.CONSTANT R16, desc[UR6][R28.64] ;  /* 0x000000061c107981 */ /* 0x000168000c1e9d00 */
[----:B------:R-:W5:Y:S01]  /*1f60*/  LDG.E.128.CONSTANT R20, desc[UR6][R20.64] ;  /* 0x0000000614147981 */ /* 0x000f62000c1e9d00 */
[----:B------:R-:W-:Y:S05]  /*1f70*/  @P0 BRA `(.L_x_3589) ;  /* 0x0000000400680947 */ /* 0x000fea0003800000 */
[----:B------:R-:W1:Y:S01]  /*1f80*/  LDS.64 R4, [UR4+0x80] ;  /* 0x00008004ff047984 */ /* 0x000e620008000a00 */
[----:B------:R-:W-:Y:S02]  /*1f90*/  HADD2.F32 R50, -RZ, R30.H1_H1 ;  /* 0x3000001eff327230 */ /* 0x000fe40000004100 */
[--C-:B------:R-:W-:Y:S01]  /*1fa0*/  HADD2.F32 R45, -RZ, R36.reuse.H0_H0 ;  /* 0x20000024ff2d7230 */ /* 0x100fe20000004100 */
[----:B0-----:R-:W0:Y:S01]  /*1fb0*/  LDS.64 R28, [UR4+0x88] ;  /* 0x00008804ff1c7984 */ /* 0x001e220008000a00 */
[----:B------:R-:W-:Y:S02]  /*1fc0*/  HADD2.F32 R36, -RZ, R36.H1_H1 ;  /* 0x30000024ff247230 */ /* 0x000fe40000004100 */
[--C-:B-1----:R-:W-:Y:S02]  /*1fd0*/  HADD2.F32 R46, -RZ, R5.reuse.H0_H0 ;  /* 0x20000005ff2e7230 */ /* 0x102fe40000004100 */
[----:B------:R-:W-:Y:S02]  /*1fe0*/  HADD2.F32 R47, -RZ, R5.H1_H1 ;  /* 0x30000005ff2f7230 */ /* 0x000fe40000004100 */
[----:B------:R-:W-:-:S02]  /*1ff0*/  HADD2.F32 R49, -RZ, R4.H0_H0 ;  /* 0x20000004ff317230 */ /* 0x000fc40000004100 */
[----:B------:R-:W-:Y:S02]  /*2000*/  HADD2.F32 R48, -RZ, R4.H1_H1 ;  /* 0x30000004ff307230 */ /* 0x000fe40000004100 */
[----:B------:R-:W-:Y:S02]  /*2010*/  HADD2.F32 R5, -RZ, R32.H0_H0 ;  /* 0x20000020ff057230 */ /* 0x000fe40000004100 */
[-C--:B------:R-:W-:Y:S01]  /*2020*/  FFMA.FTZ R45, R45, R49.reuse, RZ ;  /* 0x000000312d2d7223 */ /* 0x080fe200000100ff */
[----:B------:R-:W-:Y:S02]  /*2030*/  HADD2.F32 R4, -RZ, R30.H0_H0 ;  /* 0x2000001eff047230 */ /* 0x000fe40000004100 */
[----:B------:R-:W-:Y:S02]  /*2040*/  HADD2.F32 R30, -RZ, R34.H0_H0 ;  /* 0x20000022ff1e7230 */ /* 0x000fe40000004100 */
[----:B------:R-:W-:Y:S01]  /*2050*/  FFMA.FTZ R53, R5, R49, RZ ;  /* 0x0000003105357223 */ /* 0x000fe200000100ff */
[----:B------:R-:W-:-:S02]  /*2060*/  HADD2.F32 R32, -RZ, R32.H1_H1 ;  /* 0x30000020ff207230 */ /* 0x000fc40000004100 */
[-C--:B------:R-:W-:Y:S01]  /*2070*/  FFMA.FTZ R51, R4, R49.reuse, RZ ;  /* 0x0000003104337223 */ /* 0x080fe200000100ff */
[----:B------:R-:W-:Y:S02]  /*2080*/  HADD2.F32 R34, -RZ, R34.H1_H1 ;  /* 0x30000022ff227230 */ /* 0x000fe40000004100 */
        /* <DEDUP_REMOVED lines=11> */
[----:B------:R-:W-:Y:S02]  /*2140*/  HADD2.F32 R31, -RZ, R33.H1_H1 ;  /* 0x30000021ff1f7230 */ /* 0x000fe40000004100 */
[----:B------:R-:W-:Y:S01]  /*2150*/  FFMA.FTZ R30, R30, R46, R53 ;  /* 0x0000002e1e1e7223 */ /* 0x000fe20000010035 */
[----:B------:R-:W-:-:S02]  /*2160*/  HADD2.F32 R33, -RZ, R35.H1_H1 ;  /* 0x30000023ff217230 */ /* 0x000fc40000004100 */
[-C--:B------:R-:W-:Y:S01]  /*2170*/  FFMA.FTZ R4, R4, R46.reuse, R49 ;  /* 0x0000002e04047223 */ /* 0x080fe20000010031 */
[----:B------:R-:W-:Y:S02]  /*2180*/  HADD2.F32 R37, -RZ, R37.H1_H1 ;  /* 0x30000025ff257230 */ /* 0x000fe40000004100 */
[----:B------:R-:W-:Y:S01]  /*2190*/  FFMA.FTZ R46, R34, R46, R45 ;  /* 0x0000002e222e7223 */ /* 0x000fe2000001002d */
[-C--:B------:R-:W-:Y:S01]  /*21a0*/  FFMA.FTZ R31, R31, R47.reuse, R30 ;  /* 0x0000002f1f1f7223 */ /* 0x080fe2000001001e */
[-C--:B------:R-:W-:Y:S01]  /*21b0*/  FFMA.FTZ R33, R33, R47.reuse, R32 ;  /* 0x0000002f21217223 */ /* 0x080fe20000010020 */
[-C--:B------:R-:W-:Y:S01]  /*21c0*/  FFMA.FTZ R5, R5, R47.reuse, R4 ;  /* 0x0000002f05057223 */ /* 0x080fe20000010004 */
[----:B0-----:R-:W-:Y:S02]  /*21d0*/  HADD2.F32 R30, -RZ, R28.H0_H0 ;  /* 0x2000001cff1e7230 */ /* 0x001fe40000004100 */
        /* <DEDUP_REMOVED lines=24> */
[----:B------:R-:W-:Y:S01]  /*2360*/  FFMA.FTZ R30, R32, R4, R31 ;  /* 0x00000004201e7223 */ /* 0x000fe2000001001f */
[----:B------:R-:W-:Y:S02]  /*2370*/  HADD2.F32 R32, -RZ, R43.H0_H0 ;  /* 0x2000002bff207230 */ /* 0x000fe40000004100 */
[----:B------:R-:W-:-:S02]  /*2380*/  HADD2.F32 R39, -RZ, R39.H1_H1 ;  /* 0x30000027ff277230 */ /* 0x000fc40000004100 */
[----:B------:R-:W-:Y:S02]  /*2390*/  HADD2.F32 R41, -RZ, R41.H1_H1 ;  /* 0x30000029ff297230 */ /* 0x000fe40000004100 */
        /* <DEDUP_REMOVED lines=24> */
.L_x_3589:
[C---:B-----5:R-:W-:Y:S02]  /*2520*/  LOP3.LUT R4, R12.reuse, 0xf000f, RZ, 0xc0, !PT ;  /* 0x000f000f0c047812 */ /* 0x060fe400078ec0ff */
[----:B------:R-:W-:Y:S02]  /*2530*/  LOP3.LUT R5, R12, 0xf000f0, RZ, 0xc0, !PT ;  /* 0x00f000f00c057812 */ /* 0x000fe400078ec0ff */
[----:B0-----:R-:W-:Y:S02]  /*2540*/  LOP3.LUT R28, R13, 0xf000f0, RZ, 0xc0, !PT ;  /* 0x00f000f00d1c7812 */ /* 0x001fe400078ec0ff */
[----:B------:R-:W-:Y:S02]  /*2550*/  SHF.R.U32.HI R12, RZ, 0x8, R12 ;  /* 0x00000008ff0c7819 */ /* 0x000fe4000001160c */
[----:B------:R-:W-:Y:S02]  /*2560*/  SHF.R.U32.HI R30, RZ, 0x8, R13 ;  /* 0x00000008ff1e7819 */ /* 0x000fe4000001160d */
[----:B------:R-:W-:-:S02]  /*2570*/  SHF.R.U32.HI R34, RZ, 0x8, R14 ;  /* 0x00000008ff227819 */ /* 0x000fc4000001160e */
[C---:B------:R-:W-:Y:S02]  /*2580*/  LOP3.LUT R31, R14.reuse, 0xf000f, RZ, 0xc0, !PT ;  /* 0x000f000f0e1f7812 */ /* 0x040fe400078ec0ff */
[----:B------:R-:W-:Y:S02]  /*2590*/  LOP3.LUT R32, R14, 0xf000f0, RZ, 0xc0, !PT ;  /* 0x00f000f00e207812 */ /* 0x000fe400078ec0ff */
[C---:B------:R-:W-:Y:S02]  /*25a0*/  LOP3.LUT R36, R15.reuse, 0xf000f, RZ, 0xc0, !PT ;  /* 0x000f000f0f247812 */ /* 0x040fe400078ec0ff */
        /* <DEDUP_REMOVED lines=134> */
.L_x_3590:
[----:B------:R-:W-:Y:S01]  /*2e10*/  LOP3.LUT R28, R16, 0xf000f, RZ, 0xc0, !PT ;  /* 0x000f000f101c7812 */ /* 0x000fe200078ec0ff */
[----:B------:R-:W-:Y:S06]  /*2e20*/  @P0 BRA `(.L_x_3591) ;  /* 0x0000000400680947 */ /* 0x000fec0003800000 */
        /* <DEDUP_REMOVED lines=34> */
[----:B-1----:R-:W-:Y:S02]  /*3050*/  HADD2.F32 R12, -RZ, R14.H0_H0 ;  /* 0x2000000eff0c7230 */ /* 0x002fe40000004100 */
[----:B------:R-:W-:Y:S01]  /*3060*/  FFMA.FTZ R46, R33, R45, R46 ;  /* 0x0000002d212e7223 */ /* 0x000fe2000001002e */
[----:B------:R-:W-:Y:S02]  /*3070*/  HADD2.F32 R30, -RZ, R37.H0_H0 ;  /* 0x20000025ff1e7230 */ /* 0x000fe40000004100 */
[----:B------:R-:W-:Y:S01]  /*3080*/  FFMA.FTZ R31, R31, R29, R44 ;  /* 0x0000001d1f1f7223 */ /* 0x000fe2000001002c */
[----:B------:R-:W-:Y:S02]  /*3090*/  HADD2.F32 R35, -RZ, R36.H1_H1 ;  /* 0x30000024ff237230 */ /* 0x000fe40000004100 */
        /* <DEDUP_REMOVED lines=51> */
.L_x_3591:
[----:B------:R-:W-:Y:S02]  /*33d0*/  LOP3.LUT R4, R16, 0xf000f0, RZ, 0xc0, !PT ;  /* 0x00f000f010047812 */ /* 0x000fe400078ec0ff */
[C---:B------:R-:W-:Y:S02]  /*33e0*/  LOP3.LUT R27, R18.reuse, 0xf000f, RZ, 0xc0, !PT ;  /* 0x000f000f121b7812 */ /* 0x040fe400078ec0ff */
[----:B------:R-:W-:Y:S02]  /*33f0*/  LOP3.LUT R29, R18, 0xf000f0, RZ, 0xc0, !PT ;  /* 0x00f000f0121d7812 */ /* 0x000fe400078ec0ff */
[----:B------:R-:W-:Y:S02]  /*3400*/  SHF.R.U32.HI R16, RZ, 0x8, R16 ;  /* 0x00000008ff107819 */ /* 0x000fe40000011610 */
[C---:B------:R-:W-:Y:S02]  /*3410*/  LOP3.LUT R12, R17.reuse, 0xf000f, RZ, 0xc0, !PT ;  /* 0x000f000f110c7812 */ /* 0x040fe400078ec0ff */
[----:B------:R-:W-:-:S02]  /*3420*/  LOP3.LUT R13, R17, 0xf000f0, RZ, 0xc0, !PT ;  /* 0x00f000f0110d7812 */ /* 0x000fc400078ec0ff */
[----:B------:R-:W-:Y:S02]  /*3430*/  SHF.R.U32.HI R18, RZ, 0x8, R18 ;  /* 0x00000008ff127819 */ /* 0x000fe40000011612 */
[----:B------:R-:W-:Y:S02]  /*3440*/  SHF.R.U32.HI R17, RZ, 0x8, R17 ;  /* 0x00000008ff117819 */ /* 0x000fe40000011611 */
        /* <DEDUP_REMOVED lines=35> */
[C---:B------:R-:W-:Y:S01]  /*3680*/  LOP3.LUT R19, R20.reuse, 0xf000f, RZ, 0xc0, !PT ;  /* 0x000f000f14137812 */ /* 0x040fe200078ec0ff */
[----:B------:R-:W-:Y:S01]  /*3690*/  HADD2 R33, R34, -1032, -1032 ;  /* 0xe408e40822217430 */ /* 0x000fe20000000000 */
[----:B------:R-:W-:Y:S01]  /*36a0*/  LOP3.LUT R27, R20, 0xf000f0, RZ, 0xc0, !PT ;  /* 0x00f000f0141b7812 */ /* 0x000fe200078ec0ff */
[----:B------:R-:W-:Y:S02]  /*36b0*/  HFMA2 R34, R35, R26.H0_H0, -72, -72 ;  /* 0xd480d48023227431 */ /* 0x000fe4000004001a */
[----:B------:R-:W-:-:S02]  /*36c0*/  HADD2 R35, R4, -1032, -1032 ;  /* 0xe408e40804237430 */ /* 0x000fc40000000000 */
[----:B------:R-:W-:Y:S02]  /*36d0*/  HADD2 R37, R14, -1032, -1032 ;  /* 0xe408e4080e257430 */ /* 0x000fe40000000000 */
[-C--:B------:R-:W-:Y:S02]  /*36e0*/  HFMA2 R38, R17, R26.reuse.H0_H0, -72, -72 ;  /* 0xd480d48011267431 */ /* 0x080fe4000004001a */
        /* <DEDUP_REMOVED lines=94> */
.L_x_3592:
        /* <DEDUP_REMOVED lines=91> */
.L_x_3593:
[----:B------:R-:W-:Y:S02]  /*4280*/  LOP3.LUT R5, R21, 0xf000f0, RZ, 0xc0, !PT ;  /* 0x00f000f015057812 */ /* 0x000fe400078ec0ff */
        /* <DEDUP_REMOVED lines=140> */
.L_x_3594:
        /* <DEDUP_REMOVED lines=91> */
.L_x_3587:
[----:B------:R-:W0:Y:S01]  /*5100*/  LDC R15, c[0x0][0x23c] ;  /* 0x00008f00ff0f7b82 */ /* 0x000e220000000800 */
[----:B------:R-:W-:Y:S01]  /*5110*/  IADD3 R2, R2, 0x20, RZ ;  /* 0x0000002002027810 */ /* 0x000fe20007ffe0ff */
[----:B------:R-:W-:-:S03]  /*5120*/  UIADD3 UR4, UR4, 0x40, URZ ;  /* 0x0000004004047890 */ /* 0x000fc6000fffe03f */
[C---:B------:R-:W-:Y:S02]  /*5130*/  ISETP.GE.AND P2, PT, R2.reuse, UR5, PT ;  /* 0x0000000502007c0c */ /* 0x040fe4000bf46270 */
[----:B------:R-:W-:Y:S01]  /*5140*/  ISETP.LT.AND P3, PT, R2, R55, PT ;  /* 0x000000370200720c */ /* 0x000fe20003f61270 */
[----:B0-----:R-:W-:-:S12]  /*5150*/  IMAD.WIDE R4, R15, 0x10, R24 ;  /* 0x000000100f047825 */ /* 0x001fd800078e0218 */
[----:B------:R-:W-:Y:S05]  /*5160*/  @!P2 BRA P3, `(.L_x_3595) ;  /* 0xffffffc000d8a947 */ /* 0x000fea000183ffff */
.L_x_3586:
        /* <DEDUP_REMOVED lines=14> */
.L_x_3599:
        /* <DEDUP_REMOVED lines=20> */
[----:B--2---:R-:W-:Y:S02]  /*5390*/  LOP3.LUT R25, R18, 0xc000c, RZ, 0xc0, !PT ;  /* 0x000c000c12197812 */ /* 0x004fe400078ec0ff */
        /* <DEDUP_REMOVED lines=9> */
[----:B------:R-:W-:Y:S02]  /*5430*/  LOP3.LUT R30, R17, 0x300030, RZ, 0xc0, !PT ;  /* 0x00300030111e7812 */ /* 0x000fe400078ec0ff */
[----:B------:R-:W-:Y:S02]  /*5440*/  LOP3.LUT R24, R15, 0x64006400, RZ, 0xfc, !PT ;  /* 0x640064000f187812 */ /* 0x000fe400078efcff */
[----:B------:R-:W-:Y:S02]  /*5450*/  SHF.R.U32.HI R23, RZ, 0x8, R19 ;  /* 0x00000008ff177819 */ /* 0x000fe40000011613 */
[----:B------:R-:W-:-:S02]  /*5460*/  LOP3.LUT R33, R19, 0x300030, RZ, 0xc0, !PT ;  /* 0x0030003013217812 */ /* 0x000fc400078ec0ff */
[----:B------:R-:W-:Y:S02]  /*5470*/  LOP3.LUT R15, R20, 0xc000c, RZ, 0xc0, !PT ;  /* 0x000c000c140f7812 */ /* 0x000fe400078ec0ff */
[----:B------:R-:W-:Y:S01]  /*5480*/  LOP3.LUT R28, R25, 0x64006400, RZ, 0xfc, !PT ;  /* 0x64006400191c7812 */ /* 0x000fe200078efcff */
[-C--:B------:R-:W-:Y:S01]  /*5490*/  HFMA2 R25, R42, R29.reuse.H0_H0, -258, -258 ;  /* 0xdc08dc082a197431 */ /* 0x080fe2000004001d */
[----:B------:R-:W-:Y:S02]  /*54a0*/  LOP3.LUT R36, R27, 0x64006400, RZ, 0xfc, !PT ;  /* 0x640064001b247812 */ /* 0x000fe400078efcff */
        /* <DEDUP_REMOVED lines=125> */
.L_x_3598:
        /* <DEDUP_REMOVED lines=43> */
.L_x_3597:
[----:B------:R-:W-:Y:S01]  /*5f30*/  IADD3 R2, R2, 0x10, RZ ;  /* 0x0000001002027810 */ /* 0x000fe20007ffe0ff */
[----:B------:R-:W-:Y:S01]  /*5f40*/  UIADD3 UR4, UR4, 0x20, URZ ;  /* 0x0000002004047890 */ /* 0x000fe2000fffe03f */
[----:B------:R-:W-:Y:S02]  /*5f50*/  IADD3 R4, P3, R4, R13, RZ ;  /* 0x0000000d04047210 */ /* 0x000fe40007f7e0ff */
[C---:B------:R-:W-:Y:S02]  /*5f60*/  ISETP.GE.AND P2, PT, R2.reuse, UR5, PT ;  /* 0x0000000502007c0c */ /* 0x040fe4000bf46270 */
[----:B------:R-:W-:Y:S02]  /*5f70*/  ISETP.LT.AND P4, PT, R2, R55, PT ;  /* 0x000000370200720c */ /* 0x000fe40003f81270 */
[----:B------:R-:W-:-:S11]  /*5f80*/  IADD3.X R5, R5, R12, RZ, P3, !PT ;  /* 0x0000000c05057210 */ /* 0x000fd60001ffe4ff */
[----:B------:R-:W-:Y:S05]  /*5f90*/  @!P2 BRA P4, `(.L_x_3599) ;  /* 0xfffffff000aca947 */ /* 0x000fea000203ffff */
.L_x_3596:
[----:B------:R-:W-:Y:S05]  /*5fa0*/  @!P1 EXIT ;  /* 0x000000000000994d */ /* 0x000fea0003800000 */
[----:B------:R-:W0:Y:S01]  /*5fb0*/  S2R R2, SR_CTAID.X ;  /* 0x0000000000027919 */ /* 0x000e220000002500 */
[----:B------:R-:W1:Y:S01]  /*5fc0*/  S2UR UR4, SR_CTAID.Y ;  /* 0x00000000000479c3 */ /* 0x000e620000002600 */
[----:B------:R-:W-:Y:S01]  /*5fd0*/  HMUL2 R17, R7, R3.H0_H0 ;  /* 0x2000000307117232 */ /* 0x000fe20000000000 */
[----:B------:R-:W0:Y:S06]  /*5fe0*/  S2R R11, SR_TID.X ;  /* 0x00000000000b7919 */ /* 0x000e2c0000002100 */
[----:B------:R-:W2:Y:S08]  /*5ff0*/  LDC.64 R12, c[0x0][0x238] ;  /* 0x00008e00ff0c7b82 */ /* 0x000eb00000000a00 */
        /* <DEDUP_REMOVED lines=16> */
.L_x_3603:
[----:B------:R-:W0:Y:S02]  /*6100*/  LDS R14, [R2] ;  /* 0x00000000020e7984 */ /* 0x000e240000000800 */
[----:B0-----:R-:W-:-:S06]  /*6110*/  HADD2 R15, R14, R17 ;  /* 0x000000110e0f7230 */ /* 0x001fcc0000000000 */
[----:B------:R-:W0:Y:S02]  /*6120*/  ATOMS.CAST.SPIN R15, [R2], R14, R15 ;  /* 0x0000000e020f738d */ /* 0x000e24000180000f */
[----:B0-----:R-:W-:-:S13]  /*6130*/  ISETP.EQ.U32.AND P0, PT, R15, 0x1, PT ;  /* 0x000000010f00780c */ /* 0x001fda0003f02070 */
[----:B------:R-:W-:Y:S05]  /*6140*/  @!P0 BRA `(.L_x_3603) ;  /* 0xfffffffc00ec8947 */ /* 0x000fea000383ffff */
[----:B------:R-:W-:Y:S05]  /*6150*/  BRA `(.L_x_3601) ;  /* 0x00000000000c7947 */ /* 0x000fea0003800000 */
.L_x_3602:
[----:B------:R-:W2:Y:S02]  /*6160*/  LD.E R2, desc[UR6][R6.64] ;  /* 0x0000000606027980 */ /* 0x000ea4000c101900 */
[----:B--2---:R-:W-:-:S05]  /*6170*/  IADD3 R3, R17, R2, RZ ;  /* 0x0000000211037210 */ /* 0x004fca0007ffe0ff */
[----:B------:R0:W-:Y:S02]  /*6180*/  ST.E desc[UR6][R6.64], R3 ;  /* 0x0000000306007985 */ /* 0x0001e4000c101906 */
.L_x_3601:
[----:B------:R-:W-:Y:S05]  /*6190*/  BSYNC B0 ;  /* 0x0000000000007941 */ /* 0x000fea0003800000 */
.L_x_3600:
[----:B------:R1:W-:Y:S01]  /*61a0*/  ATOM.E.ADD.F16x2.RN.STRONG.GPU P0, RZ, desc[UR6][R6.64+0x4], R19 ;  /* 0x0000041306ff79a2 */ /* 0x0003e2000810e1c6 */
[----:B------:R-:W-:Y:S04]  /*61b0*/  BSSY B0, `(.L_x_3604) ;  /* 0x000000e000007945 */ /* 0x000fe80003800000 */
[----:B-1----:R-:W-:Y:S05]  /*61c0*/  @P0 BRA `(.L_x_3605) ;  /* 0x0000000000300947 */ /* 0x002fea0003800000 */
[----:B------:R-:W1:Y:S02]  /*61d0*/  QSPC.E.S P0, RZ, [R6+0x4] ;  /* 0x0000040006ff73aa */ /* 0x000e640000000500 */
[----:B-1----:R-:W-:Y:S05]  /*61e0*/  @!P0 BRA `(.L_x_3606) ;  /* 0x00000000001c8947 */ /* 0x002fea0003800000 */
[----:B0-----:R-:W-:-:S07]  /*61f0*/  MOV R6, R6 ;  /* 0x0000000600067202 */ /* 0x001fce0000000f00 */
.L_x_3607:
[----:B------:R-:W0:Y:S02]  /*6200*/  LDS R2, [R6+0x4] ;  /* 0x0000040006027984 */ /* 0x000e240000000800 */
[----:B0-----:R-:W-:-:S10]  /*6210*/  HFMA2.MMA R3, R2, 1, 1, R19 ;  /* 0x3c003c0002037835 */ /* 0x001fd40000000013 */
[----:B------:R-:W0:Y:S02]  /*6220*/  ATOMS.CAST.SPIN R3, [R6+0x4], R2, R3 ;  /* 0x000004020603738d */ /* 0x000e240001800003 */
[----:B0-----:R-:W-:-:S13]  /*6230*/  ISETP.EQ.U32.AND P0, PT, R3, 0x1, PT ;  /* 0x000000010300780c */ /* 0x001fda0003f02070 */
[----:B------:R-:W-:Y:S05]  /*6240*/  @!P0 BRA `(.L_x_3607) ;  /* 0xfffffffc00ec8947 */ /* 0x000fea000383ffff */
[----:B------:R-:W-:Y:S05]  /*6250*/  BRA `(.L_x_3605) ;  /* 0x00000000000c7947 */ /* 0x000fea0003800000 */
.L_x_3606:
[----:B------:R-:W0:Y:S02]  /*6260*/  LD.E R2, desc[UR6][R6.64+0x4] ;  /* 0x0000040606027980 */ /* 0x000e24000c101900 */
[----:B0-----:R-:W-:-:S05]  /*6270*/  IADD3 R3, R19, R2, RZ ;  /* 0x0000000213037210 */ /* 0x001fca0007ffe0ff */
[----:B------:R1:W-:Y:S02]  /*6280*/  ST.E desc[UR6][R6.64+0x4], R3 ;  /* 0x0000040306007985 */ /* 0x0003e4000c101906 */
.L_x_3605:
[----:B------:R-:W-:Y:S05]  /*6290*/  BSYNC B0 ;  /* 0x0000000000007941 */ /* 0x000fea0003800000 */
.L_x_3604:
        /* <DEDUP_REMOVED lines=13> */
.L_x_3611:
[----:B01----:R-:W0:Y:S02]  /*6370*/  LDS R6, [R2] ;  /* 0x0000000002067984 */ /* 0x003e240000000800 */
[----:B0-----:R-:W-:-:S06]  /*6380*/  HADD2 R7, R6, R9 ;  /* 0x0000000906077230 */ /* 0x001fcc0000000000 */
[----:B------:R-:W0:Y:S02]  /*6390*/  ATOMS.CAST.SPIN R7, [R2], R6, R7 ;  /* 0x000000060207738d */ /* 0x000e240001800007 */
[----:B0-----:R-:W-:-:S13]  /*63a0*/  ISETP.EQ.U32.AND P0, PT, R7, 0x1, PT ;  /* 0x000000010700780c */ /* 0x001fda0003f02070 */
[----:B------:R-:W-:Y:S05]  /*63b0*/  @!P0 BRA `(.L_x_3611) ;  /* 0xfffffffc00ec8947 */ /* 0x000fea000383ffff */
[----:B------:R-:W-:Y:S05]  /*63c0*/  BRA `(.L_x_3609) ;  /* 0x00000000000c7947 */ /* 0x000fea0003800000 */
.L_x_3610:
[----:B------:R-:W0:Y:S02]  /*63d0*/  LD.E R0, desc[UR6][R4.64] ;  /* 0x0000000604007980 */ /* 0x000e24000c101900 */
[----:B01----:R-:W-:-:S05]  /*63e0*/  IADD3 R3, R9, R0, RZ ;  /* 0x0000000009037210 */ /* 0x003fca0007ffe0ff */
[----:B------:R2:W-:Y:S02]  /*63f0*/  ST.E desc[UR6][R4.64], R3 ;  /* 0x0000000304007985 */ /* 0x0005e4000c101906 */
.L_x_3609:
[----:B------:R-:W-:Y:S05]  /*6400*/  BSYNC B0 ;  /* 0x0000000000007941 */ /* 0x000fea0003800000 */
.L_x_3608:
[----:B------:R3:W-:Y:S02]  /*6410*/  ATOM.E.ADD.F16x2.RN.STRONG.GPU P0, RZ, desc[UR6][R4.64+0x4], R11 ;  /* 0x0000040b04ff79a2 */ /* 0x0007e4000810e1c6 */
[----:B---3--:R-:W-:Y:S05]  /*6420*/  @P0 EXIT ;  /* 0x000000000000094d */ /* 0x008fea0003800000 */
[----:B------:R-:W3:Y:S02]  /*6430*/  QSPC.E.S P0, RZ, [R4+0x4] ;  /* 0x0000040004ff73aa */ /* 0x000ee40000000500 */
[----:B---3--:R-:W-:Y:S05]  /*6440*/  @!P0 BRA `(.L_x_3612) ;  /* 0x00000000001c8947 */ /* 0x008fea0003800000 */
[----:B--2---:R-:W-:-:S07]  /*6450*/  MOV R4, R4 ;  /* 0x0000000400047202 */ /* 0x004fce0000000f00 */
.L_x_3613:
[----:B------:R-:W0:Y:S02]  /*6460*/  LDS R2, [R4+0x4] ;  /* 0x0000040004027984 */ /* 0x000e240000000800 */
[----:B01----:R-:W-:-:S10]  /*6470*/  HFMA2.MMA R3, R2, 1, 1, R11 ;  /* 0x3c003c0002037835 */ /* 0x003fd4000000000b */
[----:B------:R-:W0:Y:S02]  /*6480*/  ATOMS.CAST.SPIN R3, [R4+0x4], R2, R3 ;  /* 0x000004020403738d */ /* 0x000e240001800003 */
[----:B0-----:R-:W-:-:S13]  /*6490*/  ISETP.EQ.U32.AND P0, PT, R3, 0x1, PT ;  /* 0x000000010300780c */ /* 0x001fda0003f02070 */
[----:B------:R-:W-:Y:S05]  /*64a0*/  @!P0 BRA `(.L_x_3613) ;  /* 0xfffffffc00ec8947 */ /* 0x000fea000383ffff */
[----:B------:R-:W-:Y:S05]  /*64b0*/  EXIT ;  /* 0x000000000000794d */ /* 0x000fea0003800000 */
.L_x_3612:
[----:B------:R-:W0:Y:S02]  /*64c0*/  LD.E R0, desc[UR6][R4.64+0x4] ;  /* 0x0000040604007980 */ /* 0x000e24000c101900 */
[----:B012---:R-:W-:-:S05]  /*64d0*/  IADD3 R3, R11, R0, RZ ;  /* 0x000000000b037210 */ /* 0x007fca0007ffe0ff */
[----:B------:R-:W-:Y:S01]  /*64e0*/  ST.E desc[UR6][R4.64+0x4], R3 ;  /* 0x0000040304007985 */ /* 0x000fe2000c101906 */
[----:B------:R-:W-:Y:S05]  /*64f0*/  EXIT ;  /* 0x000000000000794d */ /* 0x000fea0003800000 */
.L_x_3614:
        /* <DEDUP_REMOVED lines=16> */
.L_x_5231:


//--------------------- .text._Z23gemm_half_q_half_kernelILi2ELi172ELb1ELb1ELi64EEvPK6__halfPKjS4_S2_PS0_iiiiPKtS7_iiiiiibS2_i --------------------------
	.section	.text._Z23gemm_half_q_half_kernelILi2ELi172ELb1ELb1ELi64EEvPK6__halfPKjS4_S2_PS0_iiiiPKtS7_iiiiiibS2_i,"ax",@progbits
	.align	128
        .global         _Z23gemm_half_q_half_kernelILi2ELi172ELb1ELb1ELi64EEvPK6__halfPKjS4_S2_PS0_iiiiPKtS7_iiiiiibS2_i
        .type           _Z23gemm_half_q_half_kernelILi2ELi172ELb1ELb1ELi64EEvPK6__halfPKjS4_S2_PS0_iiiiPKtS7_iiiiiibS2_i,@function
        .size           _Z23gemm_half_q_half_kernelILi2ELi172ELb1ELb1ELi64EEvPK6__halfPKjS4_S2_PS0_iiiiPKtS7_iiiiiibS2_i,(.L_x_5232 - _Z23gemm_half_q_half_kernelILi2ELi172ELb1ELb1ELi64EEvPK6__halfPKjS4_S2_PS0_iiiiPKtS7_iiiiiibS2_i)
        .other          _Z23gemm_half_q_half_kernelILi2ELi172ELb1ELb1ELi64EEvPK6__halfPKjS4_S2_PS0_iiiiPKtS7_iiiiiibS2_i,@"STO_CUDA_ENTRY STV_DEFAULT"
_Z23gemm_half_q_half_kernelILi2ELi172ELb1ELb1ELi64EEvPK6__halfPKjS4_S2_PS0_iiiiPKtS7_iiiiiibS2_i:
.text._Z23gemm_half_q_half_kernelILi2ELi172ELb1ELb1ELi64EEvPK6__halfPKjS4_S2_PS0_iiiiPKtS7_iiiiiibS2_i:
        /* <DEDUP_REMOVED lines=26> */
.L_x_3615:
        /* <DEDUP_REMOVED lines=29> */
.L_x_3620:
        /* <DEDUP_REMOVED lines=37> */
.L_x_3619:
        /* <DEDUP_REMOVED lines=24> */
.L_x_3621:
        /* <DEDUP_REMOVED lines=14> */
.L_x_3618:
        /* <DEDUP_REMOVED lines=10> */
.L_x_3623:
        /* <DEDUP_REMOVED lines=37> */
.L_x_3622:
        /* <DEDUP_REMOVED lines=24> */
.L_x_3624:
        /* <DEDUP_REMOVED lines=13> */
.L_x_3617:
[----:B------:R-:W-:Y:S05]  /*0d60*/  BSYNC B0 ;  /* 0x0000000000007941 */ /* 0x000fea0003800000 */
.L_x_3616:
[----:B------:R-:W-:Y:S02]  /*0d70*/  ULDC UR4, c[0x0][0x23c] ;  /* 0x00008f0000047ab9 */ /* 0x000fe40000000800 */
[----:B0-----:R-:W-:-:S04]  /*0d80*/  MOV R9, UR4 ;  /* 0x0000000400097c02 */ /* 0x001fc80008000f00 */
[----:B------:R-:W-:-:S13]  /*0d90*/  ISETP.GE.AND P0, PT, R4, R9, PT ;  /* 0x000000090400720c */ /* 0x000fda0003f06270 */
[----:B------:R-:W-:Y:S05]  /*0da0*/  @P0 EXIT ;  /* 0x000000000000094d */ /* 0x000fea0003800000 */
[----:B-12---:R-:W0:Y:S02]  /*0db0*/  LDC.U8 R3, c[0x0][0x270] ;  /* 0x00009c00ff037b82 */ /* 0x006e240000000000 */
[----:B0-----:R-:W-:-:S04]  /*0dc0*/  PRMT R3, R3, 0x8880, RZ ;  /* 0x0000888003037816 */ /* 0x001fc800000000ff */
        /* <DEDUP_REMOVED lines=8> */
[----:B------:R-:W0:Y:S01]  /*0e50*/  LDC.64 R20, c[0x0][0x230] ;  /* 0x00008c00ff147b82 */ /* 0x000e220000000a00 */
[----:B------:R-:W-:Y:S02]  /*0e60*/  PLOP3.LUT P0, PT, PT, PT, PT, 0x8, 0x0 ;  /* 0x000000000000781c */ /* 0x000fe40003f0e170 */
[----:B------:R-:W-:-:S11]  /*0e70*/  IADD3 R22, R2, -0x3, RZ ;  /* 0xfffffffd02167810 */ /* 0x000fd60007ffe0ff */
.L_x_3627:
[----:B------:R-:W-:Y:S02]  /*0e80*/  LEA R3, R0, R19, 0x1 ;  /* 0x0000001300037211 */ /* 0x000fe400078e08ff */
        /* <DEDUP_REMOVED lines=18> */
.L_x_3626:
[----:B------:R-:W-:-:S04]  /*0fb0*/  IADD3 R3, R2, -R19, RZ ;  /* 0x8000001302037210 */ /* 0x000fc80007ffe0ff */
[----:B------:R-:W-:-:S13]  /*0fc0*/  ISETP.GT.AND P2, PT, R3, 0x1, PT ;  /* 0x000000010300780c */ /* 0x000fda0003f44270 */
[----:B------:R-:W-:Y:S05]  /*0fd0*/  @!P2 BRA `(.L_x_3628) ;  /* 0x00000000002ca947 */ /* 0x000fea0003800000 */
[----:B-1----:R-:W0:Y:S01]  /*0fe0*/  LDC.64 R10, c[0x0][0x230] ;  /* 0x00008c00ff0a7b82 */ /* 0x002e220000000a00 */
        /* <DEDUP_REMOVED lines=10> */
.L_x_3628:
[----:B------:R-:W-:-:S13]  /*1090*/  ISETP.LT.OR P0, PT, R19, R2, P0 ;  /* 0x000000021300720c */ /* 0x000fda0000701670 */
[----:B------:R-:W2:Y:S01]  /*10a0*/  @P0 LDC.64 R2, c[0x0][0x230] ;  /* 0x00008c00ff020b82 */ /* 0x000ea20000000a00 */
[----:B------:R-:W-:-:S05]  /*10b0*/  @P0 LEA R0, R0, R19, 0x1 ;  /* 0x0000001300000211 */ /* 0x000fca00078e08ff */
[----:B01----:R-:W-:-:S04]  /*10c0*/  @P0 IMAD R7, R0, R9, R4 ;  /* 0x0000000900070224 */ /* 0x003fc800078e0204 */
[----:B--2---:R-:W-:-:S05]  /*10d0*/  @P0 IMAD.WIDE R2, R7, 0x2, R2 ;  /* 0x0000000207020825 */ /* 0x004fca00078e0202 */
[----:B------:R0:W-:Y:S02]  /*10e0*/  @P0 STG.E.64 desc[UR6][R2.64], RZ ;  /* 0x000000ff02000986 */ /* 0x0001e4000c101b06 */
.L_x_3625:
[----:B------:R-:W1:Y:S01]  /*10f0*/  LDC.64 R12, c[0x0][0x248] ;  /* 0x00009200ff0c7b82 */ /* 0x000e620000000a00 */
[----:B0-----:R-:W-:-:S05]  /*1100*/  SHF.L.U32 R3, R8, 0x7, RZ ;  /* 0x0000000708037819 */ /* 0x001fca00000006ff */
[----:B-1----:R-:W-:-:S05]  /*1110*/  IMAD.WIDE R2, R3, 0x2, R12 ;  /* 0x0000000203027825 */ /* 0x002fca00078e020c */
        /* <DEDUP_REMOVED lines=12> */
.L_x_3630:
        /* <DEDUP_REMOVED lines=44> */
.L_x_3629:
        /* <DEDUP_REMOVED lines=24> */
.L_x_3631:
        /* <DEDUP_REMOVED lines=8> */
.L_x_3632:
        /* <DEDUP_REMOVED lines=10> */
.L_x_3633:
        /* <DEDUP_REMOVED lines=8> */
.L_x_3634:
        /* <DEDUP_REMOVED lines=10> */
.L_x_3635:
        /* <DEDUP_REMOVED lines=21> */
[----:B------:R-:W-:-:S02]  /*19b0*/  PRMT R21, RZ, 0x5410, RZ ;  /* 0x00005410ff157816 */ /* 0x000fc400000000ff */
[C---:B------:R-:W-:Y:S02]  /*19c0*/  ISETP.GE.OR P0, PT, R17.reuse, UR8, P0 ;  /* 0x0000000811007c0c */ /* 0x040fe40008706670 */
[----:B------:R-:W-:-:S11]  /*19d0*/  IADD3 R22, R17, R22, RZ ;  /* 0x0000001611167210 */ /* 0x000fd60007ffe0ff */
[----:B------:R-:W-:Y:S05]  /*19e0*/  @P0 BRA `(.L_x_3636) ;  /* 0x0000004c00080947 */ /* 0x000fea0003800000 */
[----:B------:R-:W-:Y:S01]  /*19f0*/  IADD3 R13, P0, P2, R4, R9, R13 ;  /* 0x00000009040d7210 */ /* 0x000fe20007a1e00d */
[----:B------:R-:W-:Y:S01]  /*1a00*/  ULDC UR8, c[0x0][0x240] ;  /* 0x0000900000087ab9 */ /* 0x000fe20000000800 */
[----:B------:R-:W-:Y:S01]  /*1a10*/  SHF.R.S32.HI R9, RZ, 0x1f, R9 ;  /* 0x0000001fff097819 */ /* 0x000fe20000011409 */
[----:B------:R-:W-:Y:S01]  /*1a20*/  ULDC UR5, c[0x0][0x258] ;  /* 0x0000960000057ab9 */ /* 0x000fe20000000800 */
[----:B------:R-:W-:Y:S02]  /*1a30*/  MOV R26, RZ ;  /* 0x000000ff001a7202 */ /* 0x000fe40000000f00 */
[----:B------:R-:W-:Y:S02]  /*1a40*/  IADD3.X R0, R0, R9, R15, P0, P2 ;  /* 0x0000000900007210 */ /* 0x000fe400007e440f */
[----:B------:R-:W-:Y:S02]  /*1a50*/  LEA R4, P0, R13, UR10, 0x2 ;  /* 0x0000000a0d047c11 */ /* 0x000fe4000f8010ff */
[----:B------:R-:W-:-:S02]  /*1a60*/  PRMT R25, RZ, 0x7610, R25 ;  /* 0x00007610ff197816 */ /* 0x000fc40000000019 */
[----:B------:R-:W-:-:S09]  /*1a70*/  LEA.HI.X R13, R13, UR11, R0, 0x2, P0 ;  /* 0x0000000b0d0d7c11 */ /* 0x000fd200080f1400 */
.L_x_3645:
        /* <DEDUP_REMOVED lines=144> */
[----:B------:R-:W-:Y:S01]  /*2380*/  FFMA.FTZ R0, R57, R58, R0 ;  /* 0x0000003a39007223 */ /* 0x000fe20000010000 */
[----:B------:R-:W-:-:S02]  /*2390*/  HADD2.F32 R63, -RZ, R15.H0_H0 ;  /* 0x2000000fff3f7230 */ /* 0x000fc40000004100 */
        /* <DEDUP_REMOVED lines=72> */
.L_x_3638:
        /* <DEDUP_REMOVED lines=22> */
[-C--:B------:R-:W-:Y:S01]  /*2980*/  FFMA.FTZ R39, R62, R58.reuse, R39 ;  /* 0x0000003a3e277223 */ /* 0x080fe20000010027 */
        /* <DEDUP_REMOVED lines=21> */
[----:B------:R-:W-:Y:S01]  /*2ae0*/  FFMA.FTZ R60, R15, R59, R60 ;  /* 0x0000003b0f3c7223 */ /* 0x000fe2000001003c */
[----:B-1----:R-:W-:Y:S02]  /*2af0*/  HADD2.F32 R3, -RZ, R12.H0_H0 ;  /* 0x2000000cff037230 */ /* 0x002fe40000004100 */
        /* <DEDUP_REMOVED lines=24> */
[----:B------:R-:W-:Y:S02]  /*2c80*/  HADD2.F32 R29, -RZ, R38.H0_H0 ;  /* 0x20000026ff1d7230 */ /* 0x000fe40000004100 */
        /* <DEDUP_REMOVED lines=20> */
.L_x_3637:
        /* <DEDUP_REMOVED lines=206> */
.L_x_3640:
        /* <DEDUP_REMOVED lines=16> */
[----:B0-----:R-:W-:Y:S02]  /*3bb0*/  HADD2.F32 R59, -RZ, R2.H0_H0 ;  /* 0x20000002ff3b7230 */ /* 0x001fe40000004100 */
[--C-:B------:R-:W-:Y:S02]  /*3bc0*/  HADD2.F32 R60, -RZ, R3.reuse.H0_H0 ;  /* 0x20000003ff3c7230 */ /* 0x100fe40000004100 */
[----:B------:R-:W-:Y:S02]  /*3bd0*/  HADD2.F32 R61, -RZ, R3.H1_H1 ;  /* 0x30000003ff3d7230 */ /* 0x000fe40000004100 */
[----:B------:R-:W-:Y:S01]  /*3be0*/  FFMA.FTZ R13, R0, R59, RZ ;  /* 0x0000003b000d7223 */ /* 0x000fe200000100ff */
[----:B------:R-:W-:Y:S02]  /*3bf0*/  HADD2.F32 R3, -RZ, R38.H0_H0 ;  /* 0x20000026ff037230 */ /* 0x000fe40000004100 */
[----:B------:R-:W-:-:S02]  /*3c00*/  HADD2.F32 R58, -RZ, R2.H1_H1 ;  /* 0x30000002ff3a7230 */ /* 0x000fc40000004100 */
[----:B------:R-:W-:Y:S02]  /*3c10*/  HADD2.F32 R2, -RZ, R37.H0_H0 ;  /* 0x20000025ff027230 */ /* 0x000fe40000004100 */
[-C--:B------:R-:W-:Y:S01]  /*3c20*/  FFMA.FTZ R3, R3, R59.reuse, RZ ;  /* 0x0000003b03037223 */ /* 0x080fe200000100ff */
[----:B------:R-:W-:Y:S02]  /*3c30*/  HADD2.F32 R0, -RZ, R44.H0_H0 ;  /* 0x2000002cff007230 */ /* 0x000fe40000004100 */
[-C--:B------:R-:W-:Y:S01]  /*3c40*/  FFMA.FTZ R13, R12, R58.reuse, R13 ;  /* 0x0000003a0c0d7223 */ /* 0x080fe2000001000d */
[----:B------:R-:W-:Y:S02]  /*3c50*/  HADD2.F32 R12, -RZ, R47.H0_H0 ;  /* 0x2000002fff0c7230 */ /* 0x000fe40000004100 */
        /* <DEDUP_REMOVED lines=16> */
[----:B-1----:R-:W-:-:S02]  /*3d60*/  HADD2.F32 R3, -RZ, R14.H0_H0 ;  /* 0x2000000eff037230 */ /* 0x002fc40000004100 */
[----:B------:R-:W-:Y:S01]  /*3d70*/  FFMA.FTZ R60, R35, R61, R60 ;  /* 0x0000003d233c7223 */ /* 0x000fe2000001003c */
[----:B------:R-:W-:Y:S02]  /*3d80*/  HADD2.F32 R33, -RZ, R51.H0_H0 ;  /* 0x20000033ff217230 */ /* 0x000fe40000004100 */
[----:B------:R-:W-:Y:S02]  /*3d90*/  HADD2.F32 R13, -RZ, R50.H0_H0 ;  /* 0x20000032ff0d7230 */ /* 0x000fe40000004100 */
[----:B------:R-:W-:Y:S02]  /*3da0*/  HADD2.F32 R35, -RZ, R52.H0_H0 ;  /* 0x20000034ff237230 */ /* 0x000fe40000004100 */
        /* <DEDUP_REMOVED lines=13> */
[-C--:B------:R-:W-:Y:S01]  /*3e80*/  FFMA.FTZ R35, R30, R14.reuse, R35 ;  /* 0x0000000e1e237223 */ /* 0x080fe20000010023 */
[----:B------:R-:W-:Y:S01]  /*3e90*/  FFMA.FTZ R3, R28, R14, R3 ;  /* 0x0000000e1c037223 */ /* 0x000fe20000010003 */
[----:B------:R-:W-:Y:S02]  /*3ea0*/  HADD2.F32 R12, -RZ, R56.H0_H0 ;  /* 0x20000038ff0c7230 */ /* 0x000fe40000004100 */
[-C--:B------:R-:W-:Y:S01]  /*3eb0*/  FFMA.FTZ R0, R0, R2.reuse, R13 ;  /* 0x0000000200007223 */ /* 0x080fe2000001000d */
[----:B------:R-:W-:Y:S02]  /*3ec0*/  HADD2.F32 R15, -RZ, R15.H1_H1 ;  /* 0x3000000fff0f7230 */ /* 0x000fe40000004100 */
        /* <DEDUP_REMOVED lines=25> */
.L_x_3639:
        /* <DEDUP_REMOVED lines=205> */
.L_x_3642:
        /* <DEDUP_REMOVED lines=91> */
.L_x_3641:
        /* <DEDUP_REMOVED lines=205> */
.L_x_3644:
        /* <DEDUP_REMOVED lines=91> */
.L_x_3643:
[----:B------:R-:W-:Y:S01]  /*6560*/  LEA R0, R8, 0x40, 0x6 ;  /* 0x0000004008007811 */ /* 0x000fe200078e30ff */
[----:B------:R-:W-:Y:S01]  /*6570*/  IMAD.WIDE R10, R9, 0x8, R10 ;  /* 0x00000008090a7825 */ /* 0x000fe200078e020a */
[----:B------:R-:W-:Y:S01]  /*6580*/  IADD3 R17, R17, 0x20, RZ ;  /* 0x0000002011117810 */ /* 0x000fe20007ffe0ff */
[----:B------:R-:W-:Y:S01]  /*6590*/  UIADD3 UR4, UR4, 0x40, URZ ;  /* 0x0000004004047890 */ /* 0x000fe2000fffe03f */
[----:B------:R-:W-:Y:S01]  /*65a0*/  VIMNMX R0, R0, UR8, PT ;  /* 0x0000000800007c48 */ /* 0x000fe2000bfe0100 */
[----:B0-----:R-:W-:Y:S01]  /*65b0*/  IMAD.WIDE R6, R9, 0x8, R6 ;  /* 0x0000000809067825 */ /* 0x001fe200078e0206 */
[C---:B------:R-:W-:Y:S02]  /*65c0*/  ISETP.GE.AND P0, PT, R17.reuse, UR5, PT ;  /* 0x0000000511007c0c */ /* 0x040fe4000bf06270 */
[----:B------:R-:W-:Y:S02]  /*65d0*/  ISETP.LT.AND P2, PT, R17, R0, PT ;  /* 0x000000001100720c */ /* 0x000fe40003f41270 */
[----:B------:R-:W-:-:S02]  /*65e0*/  MOV R4, R10 ;  /* 0x0000000a00047202 */ /* 0x000fc40000000f00 */
[----:B-----5:R-:W-:-:S09]  /*65f0*/  MOV R13, R11 ;  /* 0x0000000b000d7202 */ /* 0x020fd20000000f00 */
[----:B------:R-:W-:Y:S05]  /*6600*/  @!P0 BRA P2, `(.L_x_3645) ;  /* 0xffffffb4001c8947 */ /* 0x000fea000103ffff */
.L_x_3636:
        /* <DEDUP_REMOVED lines=10> */
.L_x_3651:
        /* <DEDUP_REMOVED lines=25> */
[--C-:B------:R-:W-:Y:S02]  /*6840*/  SHF.R.U32.HI R47, RZ, 0xc, R35.reuse ;  /* 0x0000000cff2f7819 */ /* 0x100fe40000011623 */
[----:B------:R-:W-:Y:S02]  /*6850*/  LOP3.LUT R48, R35, 0x3f003f, RZ, 0xc0, !PT ;  /* 0x003f003f23307812 */ /* 0x000fe400078ec0ff */
        /* <DEDUP_REMOVED lines=15> */
[----:B------:R-:W-:-:S05]  /*6950*/  LOP3.LUT R2, R2, 0x64006400, RZ, 0xfc, !PT ;  /* 0x6400640002027812 */ /* 0x000fca00078efcff */
        /* <DEDUP_REMOVED lines=13> */
[----:B------:R-:W-:Y:S02]  /*6a30*/  LOP3.LUT R29, R3, 0x300030, R4, 0xf8, !PT ;  /* 0x00300030031d7812 */ /* 0x000fe400078ef804 */
[--C-:B------:R-:W-:Y:S02]  /*6a40*/  SHF.R.U32.HI R30, RZ, 0x8, R31.reuse ;  /* 0x00000008ff1e7819 */ /* 0x100fe4000001161f */
[--C-:B------:R-:W-:Y:S02]  /*6a50*/  SHF.R.U32.HI R56, RZ, 0xa, R31.reuse ;  /* 0x0000000aff387819 */ /* 0x100fe4000001161f */
[----:B------:R-:W-:Y:S02]  /*6a60*/  LOP3.LUT R53, R31, 0x3f003f, RZ, 0xc0, !PT ;  /* 0x003f003f1f357812 */ /* 0x000fe400078ec0ff */
[----:B------:R-:W-:Y:S02]  /*6a70*/  SHF.R.U32.HI R54, RZ, 0x6, R31 ;  /* 0x00000006ff367819 */ /* 0x000fe4000001161f */
[----:B--2---:R-:W-:-:S02]  /*6a80*/  SHF.R.U32.HI R3, RZ, 0xc, R12 ;  /* 0x0000000cff037819 */ /* 0x004fc4000001160c */
[----:B------:R-:W-:Y:S02]  /*6a90*/  LOP3.LUT R31, R37, 0x300030, R28, 0xf8, !PT ;  /* 0x00300030251f7812 */ /* 0x000fe400078ef81c */
[----:B------:R-:W-:Y:S02]  /*6aa0*/  LOP3.LUT R47, R42, 0x300030, R43, 0xf8, !PT ;  /* 0x003000302a2f7812 */ /* 0x000fe400078ef82b */
        /* <DEDUP_REMOVED lines=14> */
[----:B------:R-:W-:Y:S02]  /*6b90*/  SHF.R.U32.HI R12, RZ, 0x6, R12 ;  /* 0x00000006ff0c7819 */ /* 0x000fe4000001160c */
[----:B------:R-:W-:-:S02]  /*6ba0*/  LOP3.LUT R57, R14, 0xf000f, RZ, 0xc0, !PT ;  /* 0x000f000f0e397812 */ /* 0x000fc400078ec0ff */
[----:B------:R-:W-:Y:S02]  /*6bb0*/  LOP3.LUT R14, R3, 0x300030, R10, 0xf8, !PT ;  /* 0x00300030030e7812 */ /* 0x000fe400078ef80a */
[----:B------:R-:W-:Y:S02]  /*6bc0*/  LOP3.LUT R28, R28, 0x64006400, RZ, 0xfc, !PT ;  /* 0x640064001c1c7812 */ /* 0x000fe400078efcff */
[----:B------:R-:W-:Y:S02]  /*6bd0*/  LOP3.LUT R42, R15, 0x300030, R34, 0xf8, !PT ;  /* 0x003000300f2a7812 */ /* 0x000fe400078ef822 */
[----:B------:R-:W-:Y:S02]  /*6be0*/  LOP3.LUT R3, R11, 0x64006400, RZ, 0xfc, !PT ;  /* 0x640064000b037812 */ /* 0x000fe400078efcff */
[----:B------:R-:W-:Y:S02]  /*6bf0*/  LOP3.LUT R51, R51, 0x64006400, RZ, 0xfc, !PT ;  /* 0x6400640033337812 */ /* 0x000fe400078efcff */
[----:B------:R-:W-:-:S02]  /*6c00*/  LOP3.LUT R49, R49, 0x300030, R46, 0xf8, !PT ;  /* 0x0030003031317812 */ /* 0x000fc400078ef82e */
[----:B------:R-:W-:Y:S02]  /*6c10*/  LOP3.LUT R11, R32, 0x64006400, RZ, 0xfc, !PT ;  /* 0x64006400200b7812 */ /* 0x000fe400078efcff */
        /* <DEDUP_REMOVED lines=110> */
.L_x_3648:
        /* <DEDUP_REMOVED lines=43> */
.L_x_3647:
        /* <DEDUP_REMOVED lines=35> */
[----:B------:R-:W-:Y:S02]  /*77e0*/  SHF.R.U32.HI R41, RZ, 0x6, R29 ;  /* 0x00000006ff297819 */ /* 0x000fe4000001161d */
[----:B------:R-:W-:Y:S02]  /*77f0*/  LOP3.LUT R29, R3, 0x300030, R2, 0xf8, !PT ;  /* 0x00300030031d7812 */ /* 0x000fe400078ef802 */
[----:B------:R-:W-:Y:S02]  /*7800*/  LOP3.LUT R47, R31, 0x300030, R44, 0xf8, !PT ;  /* 0x003000301f2f7812 */ /* 0x000fe400078ef82c */
[----:B------:R-:W-:Y:S02]  /*7810*/  LOP3.LUT R56, R51, 0x300030, R30, 0xf8, !PT ;  /* 0x0030003033387812 */ /* 0x000fe400078ef81e */
[----:B------:R-:W-:-:S02]  /*7820*/  LOP3.LUT R4, R32, 0x3f003f, RZ, 0xc0, !PT ;  /* 0x003f003f20047812 */ /* 0x000fc400078ec0ff */
[----:B------:R-:W-:Y:S02]  /*7830*/  LOP3.LUT R42, R38, 0x300030, R35, 0xf8, !PT ;  /* 0x00300030262a7812 */ /* 0x000fe400078ef823 */
[----:B---3--:R-:W-:Y:S02]  /*7840*/  SHF.R.U32.HI R2, RZ, 0xc, R12 ;  /* 0x0000000cff027819 */ /* 0x008fe4000001160c */
[--C-:B------:R-:W-:Y:S02]  /*7850*/  SHF.R.U32.HI R31, RZ, 0xc, R13.reuse ;  /* 0x0000000cff1f7819 */ /* 0x100fe4000001160d */
[----:B------:R-:W-:Y:S02]  /*7860*/  LOP3.LUT R10, R13, 0x3f003f, RZ, 0xc0, !PT ;  /* 0x003f003f0d0a7812 */ /* 0x000fe400078ec0ff */
[----:B------:R-:W-:Y:S02]  /*7870*/  SHF.R.U32.HI R30, RZ, 0x6, R13 ;  /* 0x00000006ff1e7819 */ /* 0x000fe4000001160d */
[----:B------:R-:W-:-:S02]  /*7880*/  SHF.R.U32.HI R32, RZ, 0x6, R32 ;  /* 0x00000006ff207819 */ /* 0x000fc40000011620 */
[--C-:B------:R-:W-:Y:S02]  /*7890*/  SHF.R.U32.HI R13, RZ, 0xc, R14.reuse ;  /* 0x0000000cff0d7819 */ /* 0x100fe4000001160e */
[----:B------:R-:W-:Y:S02]  /*78a0*/  SHF.R.U32.HI R35, RZ, 0xc, R15 ;  /* 0x0000000cff237819 */ /* 0x000fe4000001160f */
[----:B------:R-:W-:Y:S02]  /*78b0*/  SHF.R.U32.HI R37, RZ, 0x6, R33 ;  /* 0x00000006ff257819 */ /* 0x000fe40000011621 */
[----:B------:R-:W-:Y:S02]  /*78c0*/  LOP3.LUT R36, R33, 0x3f003f, RZ, 0xc0, !PT ;  /* 0x003f003f21247812 */ /* 0x000fe400078ec0ff */
        /* <DEDUP_REMOVED lines=136> */
.L_x_3650:
        /* <DEDUP_REMOVED lines=43> */
.L_x_3649:
        /* <DEDUP_REMOVED lines=8> */
.L_x_3646:
[----:B-----5:R-:W-:Y:S01]  /*8480*/  LEA R34, R8, 0x40, 0x6 ;  /* 0x0000004008227811 */ /* 0x020fe200078e30ff */
        /* <DEDUP_REMOVED lines=10> */
.L_x_3661:
        /* <DEDUP_REMOVED lines=27> */
[C---:B------:R-:W-:Y:S02]  /*86e0*/  LOP3.LUT R3, R37.reuse, 0xf000f, RZ, 0xc0, !PT ;  /* 0x000f000f25037812 */ /* 0x040fe400078ec0ff */
        /* <DEDUP_REMOVED lines=34> */
[-C--:B------:R-:W-:Y:S02]  /*8910*/  HFMA2 R33, R33, R32.reuse.H0_H0, -72, -72 ;  /* 0xd480d48021217431 */ /* 0x080fe40000040020 */
[----:B------:R-:W-:Y:S02]  /*8920*/  HADD2 R35, R3, -1032, -1032 ;  /* 0xe408e40803237430 */ /* 0x000fe40000000000 */
[----:B------:R-:W-:Y:S02]  /*8930*/  HFMA2 R39, R39, R32.H0_H0, -72, -72 ;  /* 0xd480d48027277431 */ /* 0x000fe40000040020 */
[----:B------:R-:W-:-:S02]  /*8940*/  HADD2 R40, R40, -1032, -1032 ;  /* 0xe408e40828287430 */ /* 0x000fc40000000000 */
[-C--:B------:R-:W-:Y:S02]  /*8950*/  HFMA2 R41, R41, R32.reuse.H0_H0, -72, -72 ;  /* 0xd480d48029297431 */ /* 0x080fe40000040020 */
        /* <DEDUP_REMOVED lines=101> */
.L_x_3654:
        /* <DEDUP_REMOVED lines=91> */
.L_x_3655:
[C---:B-----5:R-:W-:Y:S02]  /*9560*/  LOP3.LUT R0, R28.reuse, 0xf000f, RZ, 0xc0, !PT ;  /* 0x000f000f1c007812 */ /* 0x060fe400078ec0ff */
[----:B------:R-:W-:Y:S02]  /*9570*/  LOP3.LUT R2, R28, 0xf000f0, RZ, 0xc0, !PT ;  /* 0x00f000f01c027812 */ /* 0x000fe400078ec0ff */
[----:B------:R-:W-:Y:S02]  /*9580*/  LOP3.LUT R4, R29, 0xf000f0, RZ, 0xc0, !PT ;  /* 0x00f000f01d047812 */ /* 0x000fe400078ec0ff */
[C---:B------:R-:W-:Y:S02]  /*9590*/  LOP3.LUT R36, R30.reuse, 0xf000f, RZ, 0xc0, !PT ;  /* 0x000f000f1e247812 */ /* 0x040fe400078ec0ff */
[----:B------:R-:W-:Y:S02]  /*95a0*/  LOP3.LUT R38, R30, 0xf000f0, RZ, 0xc0, !PT ;  /* 0x00f000f01e267812 */ /* 0x000fe400078ec0ff */
[----:B------:R-:W-:-:S02]  /*95b0*/  SHF.R.U32.HI R28, RZ, 0x8, R28 ;  /* 0x00000008ff1c7819 */ /* 0x000fc4000001161c */
        /* <DEDUP_REMOVED lines=138> */
.L_x_3656:
        /* <DEDUP_REMOVED lines=30> */
[----:B------:R-:W-:Y:S01]  /*a040*/  FFMA.FTZ R49, R56, R50, R49 ;  /* 0x0000003238317223 */ /* 0x000fe20000010031 */
[----:B------:R-:W-:Y:S02]  /*a050*/  HADD2.F32 R50, -RZ, R40.H0_H0 ;  /* 0x20000028ff327230 */ /* 0x000fe40000004100 */
[-C--:B------:R-:W-:Y:S01]  /*a060*/  FFMA.FTZ R38, R33, R51.reuse, R4 ;  /* 0x0000003321267223 */ /* 0x080fe20000010004 */
[----:B------:R-:W-:Y:S02]  /*a070*/  HADD2.F32 R31, -RZ, R31.H1_H1 ;  /* 0x3000001fff1f7230 */ /* 0x000fe40000004100 */
[----:B------:R-:W-:Y:S01]  /*a080*/  FFMA.FTZ R36, R3, R51, R2 ;  /* 0x0000003303247223 */ /* 0x000fe20000010002 */
[--C-:B-1----:R-:W-:Y:S02]  /*a090*/  HADD2.F32 R2, -RZ, R29.reuse.H0_H0 ;  /* 0x2000001dff027230 */ /* 0x102fe40000004100 */
[----:B------:R-:W-:Y:S01]  /*a0a0*/  FFMA.FTZ R52, R50, R52, R49 ;  /* 0x0000003432347223 */ /* 0x000fe20000010031 */
[----:B------:R-:W-:-:S02]  /*a0b0*/  HADD2.F32 R4, -RZ, R29.H1_H1 ;  /* 0x3000001dff047230 */ /* 0x000fc40000004100 */
[-C--:B------:R-:W-:Y:S01]  /*a0c0*/  FFMA.FTZ R0, R31, R51.reuse, R0 ;  /* 0x000000331f007223 */ /* 0x080fe20000010000 */
[----:B------:R-:W-:Y:S02]  /*a0d0*/  HADD2.F32 R35, -RZ, R40.H1_H1 ;  /* 0x30000028ff237230 */ /* 0x000fe40000004100 */
[--C-:B------:R-:W-:Y:S02]  /*a0e0*/  HADD2.F32 R3, -RZ, R28.reuse.H0_H0 ;  /* 0x2000001cff037230 */ /* 0x100fe40000004100 */
[----:B------:R-:W-:Y:S02]  /*a0f0*/  HADD2.F32 R29, -RZ, R41.H0_H0 ;  /* 0x20000029ff1d7230 */ /* 0x000fe40000004100 */
[----:B------:R-:W-:Y:S01]  /*a100*/  FFMA.FTZ R52, R35, R51, R52 ;  /* 0x0000003323347223 */ /* 0x000fe20000010034 */
[----:B------:R-:W-:Y:S02]  /*a110*/  HADD2.F32 R28, -RZ, R28.H1_H1 ;  /* 0x3000001cff1c7230 */ /* 0x000fe40000004100 */
[----:B------:R-:W-:-:S02]  /*a120*/  HADD2.F32 R31, -RZ, R43.H0_H0 ;  /* 0x2000002bff1f7230 */ /* 0x000fc40000004100 */
        /* <DEDUP_REMOVED lines=46> */
.L_x_3657:
[----:B------:R-:W-:Y:S02]  /*a410*/  LOP3.LUT R0, R12, 0xf000f0, RZ, 0xc0, !PT ;  /* 0x00f000f00c007812 */ /* 0x000fe400078ec0ff */
[C---:B------:R-:W-:Y:S02]  /*a420*/  LOP3.LUT R2, R13.reuse, 0xf000f, RZ, 0xc0, !PT ;  /* 0x000f000f0d027812 */ /* 0x040fe400078ec0ff */
[----:B------:R-:W-:Y:S02]  /*a430*/  LOP3.LUT R4, R13, 0xf000f0, RZ, 0xc0, !PT ;  /* 0x00f000f00d047812 */ /* 0x000fe400078ec0ff */
[----:B------:R-:W-:Y:S02]  /*a440*/  SHF.R.U32.HI R12, RZ, 0x8, R12 ;  /* 0x00000008ff0c7819 */ /* 0x000fe4000001160c */
        /* <DEDUP_REMOVED lines=42> */
[C---:B------:R-:W-:Y:S01]  /*a6f0*/  LOP3.LUT R14, R8.reuse, 0xf000f, RZ, 0xc0, !PT ;  /* 0x000f000f080e7812 */ /* 0x040fe200078ec0ff */
[----:B------:R-:W-:Y:S01]  /*a700*/  HFMA2 R41, R13, R32.H0_H0, -72, -72 ;  /* 0xd480d4800d297431 */ /* 0x000fe20000040020 */
[----:B------:R-:W-:Y:S01]  /*a710*/  LOP3.LUT R15, R8, 0xf000f0, RZ, 0xc0, !PT ;  /* 0x00f000f0080f7812 */ /* 0x000fe200078ec0ff */
[----:B------:R-:W-:-:S02]  /*a720*/  HADD2 R42, R42, -1032, -1032 ;  /* 0xe408e4082a2a7430 */ /* 0x000fc40000000000 */
        /* <DEDUP_REMOVED lines=94> */
.L_x_3658:
        /* <DEDUP_REMOVED lines=14> */
[----:B------:R-:W-:Y:S02]  /*adf0*/  HADD2.F32 R3, -RZ, R33.H0_H0 ;  /* 0x20000021ff037230 */ /* 0x000fe40000004100 */
[----:B------:R-:W-:-:S02]  /*ae00*/  HADD2.F32 R0, -RZ, R28.H0_H0 ;  /* 0x2000001cff007230 */ /* 0x000fc40000004100 */
[-C--:B------:R-:W-:Y:S01]  /*ae10*/  FFMA.FTZ R51, R2, R47.reuse, RZ ;  /* 0x0000002f02337223 */ /* 0x080fe200000100ff */
[-C--:B------:R-:W-:Y:S01]  /*ae20*/  FFMA.FTZ R29, R30, R46.reuse, R29 ;  /* 0x0000002e1e1d7223 */ /* 0x080fe2000001001d */
        /* <DEDUP_REMOVED lines=15> */
[----:B------:R-:W-:Y:S02]  /*af20*/  HADD2.F32 R29, -RZ, R40.H0_H0 ;  /* 0x20000028ff1d7230 */ /* 0x000fe40000004100 */
[----:B------:R-:W-:Y:S01]  /*af30*/  FFMA.FTZ R48, R30, R48, R47 ;  /* 0x000000301e307223 */ /* 0x000fe2000001002f */
[-C--:B------:R-:W-:Y:S01]  /*af40*/  FFMA.FTZ R28, R31, R49.reuse, R2 ;  /* 0x000000311f1c7223 */ /* 0x080fe20000010002 */
[-C--:B------:R-:W-:Y:S01]  /*af50*/  FFMA.FTZ R0, R3, R49.reuse, R0 ;  /* 0x0000003103007223 */ /* 0x080fe20000010000 */
[----:B------:R-:W-:Y:S01]  /*af60*/  FFMA.FTZ R30, R35, R49, R4 ;  /* 0x00000031231e7223 */ /* 0x000fe20000010004 */
[----:B-1----:R-:W-:Y:S02]  /*af70*/  HADD2.F32 R3, -RZ, R12.H0_H0 ;  /* 0x2000000cff037230 */ /* 0x002fe40000004100 */
[--C-:B------:R-:W-:Y:S02]  /*af80*/  HADD2.F32 R2, -RZ, R13.reuse.H0_H0 ;  /* 0x2000000dff027230 */ /* 0x100fe40000004100 */
[----:B------:R-:W-:-:S02]  /*af90*/  HADD2.F32 R4, -RZ, R13.H1_H1 ;  /* 0x3000000dff047230 */ /* 0x000fc40000004100 */
[-C--:B------:R-:W-:Y:S01]  /*afa0*/  FFMA.FTZ R29, R29, R3.reuse, R28 ;  /* 0x000000031d1d7223 */ /* 0x080fe2000001001c */
[----:B------:R-:W-:Y:S02]  /*afb0*/  HADD2.F32 R13, -RZ, R38.H0_H0 ;  /* 0x20000026ff0d7230 */ /* 0x000fe40000004100 */
[----:B------:R-:W-:Y:S02]  /*afc0*/  HADD2.F32 R37, -RZ, R37.H1_H1 ;  /* 0x30000025ff257230 */ /* 0x000fe40000004100 */
[----:B------:R-:W-:Y:S02]  /*afd0*/  HADD2.F32 R12, -RZ, R12.H1_H1 ;  /* 0x3000000cff0c7230 */ /* 0x000fe40000004100 */
        /* <DEDUP_REMOVED lines=46> */
.L_x_3659:
[C---:B------:R-:W-:Y:S02]  /*b2c0*/  LOP3.LUT R2, R9.reuse, 0xf000f, RZ, 0xc0, !PT ;  /* 0x000f000f09027812 */ /* 0x040fe400078ec0ff */
[----:B------:R-:W-:Y:S02]  /*b2d0*/  LOP3.LUT R0, R9, 0xf000f0, RZ, 0xc0, !PT ;  /* 0x00f000f009007812 */ /* 0x000fe400078ec0ff */
[----:B------:R-:W-:Y:S02]  /*b2e0*/  LOP3.LUT R4, R11, 0xf000f0, RZ, 0xc0, !PT ;  /* 0x00f000f00b047812 */ /* 0x000fe400078ec0ff */
[----:B------:R-:W-:Y:S02]  /*b2f0*/  SHF.R.U32.HI R9, RZ, 0x8, R9 ;  /* 0x00000008ff097819 */ /* 0x000fe40000011609 */
[----:B------:R-:W-:Y:S02]  /*b300*/  SHF.R.U32.HI R31, RZ, 0x8, R10 ;  /* 0x00000008ff1f7819 */ /* 0x000fe4000001160a */
[----:B------:R-:W-:-:S02]  /*b310*/  LOP3.LUT R37, R4, 0x64006400, RZ, 0xfc, !PT ;  /* 0x6400640004257812 */ /* 0x000fc400078efcff */
[C---:B------:R-:W-:Y:S02]  /*b320*/  LOP3.LUT R30, R10.reuse, 0xf000f, RZ, 0xc0, !PT ;  /* 0x000f000f0a1e7812 */ /* 0x040fe400078ec0ff */
        /* <DEDUP_REMOVED lines=134> */
.L_x_3660:
        /* <DEDUP_REMOVED lines=14> */
[----:B------:R-:W-:Y:S01]  /*bc70*/  FFMA.FTZ R31, R44, R40, R31 ;  /* 0x000000282c1f7223 */ /* 0x000fe2000001001f */
        /* <DEDUP_REMOVED lines=22> */
[--C-:B-1----:R-:W-:Y:S02]  /*bde0*/  HADD2.F32 R2, -RZ, R9.reuse.H0_H0 ;  /* 0x20000009ff027230 */ /* 0x102fe40000004100 */
        /* <DEDUP_REMOVED lines=53> */
.L_x_3653:
[----:B------:R-:W0:Y:S01]  /*c140*/  LDC R9, c[0x0][0x23c] ;  /* 0x00008f00ff097b82 */ /* 0x000e220000000800 */
[----:B------:R-:W-:Y:S01]  /*c150*/  IADD3 R17, R17, 0x20, RZ ;  /* 0x0000002011117810 */ /* 0x000fe20007ffe0ff */
[----:B------:R-:W-:-:S03]  /*c160*/  UIADD3 UR4, UR4, 0x40, URZ ;  /* 0x0000004004047890 */ /* 0x000fc6000fffe03f */
[C---:B------:R-:W-:Y:S02]  /*c170*/  ISETP.GE.AND P2, PT, R17.reuse, UR5, PT ;  /* 0x0000000511007c0c */ /* 0x040fe4000bf46270 */
[----:B------:R-:W-:Y:S01]  /*c180*/  ISETP.LT.AND P3, PT, R17, R18, PT ;  /* 0x000000121100720c */ /* 0x000fe20003f61270 */
[----:B0-----:R-:W-:-:S12]  /*c190*/  IMAD.WIDE R6, R9, 0x10, R6 ;  /* 0x0000001009067825 */ /* 0x001fd800078e0206 */
[----:B------:R-:W-:Y:S05]  /*c1a0*/  @!P2 BRA P3, `(.L_x_3661) ;  /* 0xffffffc000e0a947 */ /* 0x000fea000183ffff */
.L_x_3652:
        /* <DEDUP_REMOVED lines=8> */
.L_x_3665:
        /* <DEDUP_REMOVED lines=20> */
[----:B-----5:R-:W-:Y:S01]  /*c370*/  SHF.R.U32.HI R4, RZ, 0xf, R32 ;  /* 0x0000000fff047819 */ /* 0x020fe20000011620 */
[----:B------:R-:W-:Y:S01]  /*c380*/  HFMA2.MMA R47, -RZ, RZ, 0, 0.015625 ;  /* 0x00002400ff2f7435 */ /* 0x000fe200000001ff */
[----:B------:R-:W-:Y:S02]  /*c390*/  SHF.R.U32.HI R7, RZ, 0xe, R28 ;  /* 0x0000000eff077819 */ /* 0x000fe4000001161c */
[----:B------:R-:W-:Y:S02]  /*c3a0*/  LOP3.LUT R4, R4, 0x10001, RZ, 0xc0, !PT ;  /* 0x0001000104047812 */ /* 0x000fe400078ec0ff */
[--C-:B------:R-:W-:Y:S02]  /*c3b0*/  SHF.R.U32.HI R8, RZ, 0xf, R33.reuse ;  /* 0x0000000fff087819 */ /* 0x100fe40000011621 */
[----:B------:R-:W-:Y:S02]  /*c3c0*/  LOP3.LUT R10, R33, 0x380038, RZ, 0xc0, !PT ;  /* 0x00380038210a7812 */ /* 0x000fe400078ec0ff */
[----:B------:R-:W-:-:S02]  /*c3d0*/  SHF.R.U32.HI R64, RZ, 0x6, R33 ;  /* 0x00000006ff407819 */ /* 0x000fc40000011621 */
[----:B------:R-:W-:Y:S02]  /*c3e0*/  LOP3.LUT R66, R33, 0x70007, RZ, 0xc0, !PT ;  /* 0x0007000721427812 */ /* 0x000fe400078ec0ff */
[----:B------:R-:W-:Y:S02]  /*c3f0*/  LOP3.LUT R7, R4, 0x20002, R7, 0xf8, !PT ;  /* 0x0002000204077812 */ /* 0x000fe400078ef807 */
[----:B------:R-:W-:Y:S02]  /*c400*/  SHF.R.U32.HI R36, RZ, 0xf, R34 ;  /* 0x0000000fff247819 */ /* 0x000fe40000011622 */
[--C-:B------:R-:W-:Y:S02]  /*c410*/  SHF.R.U32.HI R40, RZ, 0xf, R35.reuse ;  /* 0x0000000fff287819 */ /* 0x100fe40000011623 */
[----:B------:R-:W-:Y:S02]  /*c420*/  LOP3.LUT R41, R35, 0x380038, RZ, 0xc0, !PT ;  /* 0x0038003823297812 */ /* 0x000fe400078ec0ff */
[----:B------:R-:W-:-:S02]  /*c430*/  SHF.R.U32.HI R33, RZ, 0x6, R35 ;  /* 0x00000006ff217819 */ /* 0x000fc40000011623 */
[----:B------:R-:W-:Y:S02]  /*c440*/  LOP3.LUT R67, R35, 0x70007, RZ, 0xc0, !PT ;  /* 0x0007000723437812 */ /* 0x000fe400078ec0ff */
[----:B------:R-:W-:Y:S02]  /*c450*/  SHF.R.U32.HI R27, RZ, 0xe, R29 ;  /* 0x0000000eff1b7819 */ /* 0x000fe4000001161d */
[----:B------:R-:W-:Y:S02]  /*c460*/  PRMT R4, R16, 0x9910, RZ ;  /* 0x0000991010047816 */ /* 0x000fe400000000ff */
        /* <DEDUP_REMOVED lines=16> */
[----:B------:R-:W-:Y:S02]  /*c570*/  LOP3.LUT R27, R8, 0x20002, R27, 0xf8, !PT ;  /* 0x00020002081b7812 */ /* 0x000fe400078ef81b */
[----:B------:R-:W-:Y:S02]  /*c580*/  ISETP.NE.AND P2, PT, R4, RZ, PT ;  /* 0x000000ff0400720c */ /* 0x000fe40003f45270 */
[----:B------:R-:W-:Y:S02]  /*c590*/  LOP3.LUT R40, R40, 0x10001, RZ, 0xc0, !PT ;  /* 0x0001000128287812 */ /* 0x000fe400078ec0ff */
[----:B------:R-:W-:Y:S02]  /*c5a0*/  LOP3.LUT R0, R32, 0x380038, RZ, 0xc0, !PT ;  /* 0x0038003820007812 */ /* 0x000fe400078ec0ff */
[----:B------:R-:W-:-:S02]  /*c5b0*/  SHF.R.U32.HI R65, RZ, 0x6, R32 ;  /* 0x00000006ff417819 */ /* 0x000fc40000011620 */
        /* <DEDUP_REMOVED lines=9> */
[----:B------:R-:W-:Y:S02]  /*c650*/  SHF.R.U32.HI R32, RZ, 0x6, R34 ;  /* 0x00000006ff207819 */ /* 0x000fe40000011622 */
[----:B------:R-:W-:Y:S02]  /*c660*/  MOV R46, 0x3000 ;  /* 0x00003000002e7802 */ /* 0x000fe40000000f00 */
        /* <DEDUP_REMOVED lines=39> */
[----:B------:R-:W-:-:S02]  /*c8e0*/  LOP3.LUT R36, R13, 0x380038, RZ, 0xc0, !PT ;  /* 0x003800380d247812 */ /* 0x000fc400078ec0ff */
[----:B------:R-:W-:Y:S01]  /*c8f0*/  SHF.R.U32.HI R69, RZ, 0x6, R13 ;  /* 0x00000006ff457819 */ /* 0x000fe2000001160d */
[-C--:B------:R-:W-:Y:S01]  /*c900*/  HFMA2 R62, R27, R46.reuse.H0_H0, -132, -132 ;  /* 0xd820d8201b3e7431 */ /* 0x080fe2000004002e */
[----:B------:R-:W-:Y:S01]  /*c910*/  LOP3.LUT R75, R13, 0x70007, RZ, 0xc0, !PT ;  /* 0x000700070d4b7812 */ /* 0x000fe200078ec0ff */
[----:B------:R-:W-:Y:S01]  /*c920*/  HFMA2 R27, R85, R46.H0_H0, -132, -132 ;  /* 0xd820d820551b7431 */ /* 0x000fe2000004002e */
[----:B------:R-:W-:Y:S02]  /*c930*/  LOP3.LUT R10, R28, 0x380038, RZ, 0xc0, !PT ;  /* 0x003800381c0a7812 */ /* 0x000fe400078ec0ff */
[--C-:B------:R-:W-:Y:S02]  /*c940*/  SHF.R.U32.HI R13, RZ, 0xd, R14.reuse ;  /* 0x0000000dff0d7819 */ /* 0x100fe4000001160e */
[----:B------:R-:W-:Y:S02]  /*c950*/  LOP3.LUT R40, R14, 0x380038, RZ, 0xc0, !PT ;  /* 0x003800380e287812 */ /* 0x000fe400078ec0ff */
[----:B------:R-:W-:-:S02]  /*c960*/  SHF.R.U32.HI R70, RZ, 0x6, R14 ;  /* 0x00000006ff467819 */ /* 0x000fc4000001160e */
[----:B------:R-:W-:Y:S02]  /*c970*/  LOP3.LUT R76, R14, 0x70007, RZ, 0xc0, !PT ;  /* 0x000700070e4c7812 */ /* 0x000fe400078ec0ff */
        /* <DEDUP_REMOVED lines=208> */
.L_x_3664:
        /* <DEDUP_REMOVED lines=77> */
.L_x_3663:
[----:B------:R-:W-:Y:S01]  /*db50*/  IADD3 R17, R17, 0x20, RZ ;  /* 0x0000002011117810 */ /* 0x000fe20007ffe0ff */
[----:B------:R-:W-:Y:S01]  /*db60*/  UIADD3 UR4, UR4, 0x40, URZ ;  /* 0x0000004004047890 */ /* 0x000fe2000fffe03f */
[----:B------:R-:W-:Y:S02]  /*db70*/  IMAD.WIDE R6, R9, 0x4, R2 ;  /* 0x0000000409067825 */ /* 0x000fe400078e0202 */
[C---:B------:R-:W-:Y:S02]  /*db80*/  ISETP.GE.AND P2, PT, R17.reuse, UR5, PT ;  /* 0x0000000511007c0c */ /* 0x040fe4000bf46270 */
[----:B------:R-:W-:-:S13]  /*db90*/  ISETP.LT.AND P3, PT, R17, R18, PT ;  /* 0x000000121100720c */ /* 0x000fda0003f61270 */
[----:B------:R-:W-:Y:S05]  /*dba0*/  @!P2 BRA P3, `(.L_x_3665) ;  /* 0xffffffe400a0a947 */ /* 0x000fea000183ffff */
.L_x_3662:
[----:B------:R-:W-:Y:S05]  /*dbb0*/  @!P1 EXIT ;  /* 0x000000000000994d */ /* 0x000fea0003800000 */
[----:B------:R-:W0:Y:S01]  /*dbc0*/  S2R R0, SR_CTAID.X ;  /* 0x0000000000007919 */ /* 0x000e220000002500 */
[----:B------:R-:W1:Y:S01]  /*dbd0*/  S2UR UR4, SR_CTAID.Y ;  /* 0x00000000000479c3 */ /* 0x000e620000002600 */
[----:B------:R-:W-:Y:S01]  /*dbe0*/  HMUL2 R25, R25, R16.H0_H0 ;  /* 0x2000001019197232 */ /* 0x000fe20000000000 */
[----:B------:R-:W0:Y:S06]  /*dbf0*/  S2R R3, SR_TID.X ;  /* 0x0000000000037919 */ /* 0x000e2c0000002100 */
[----:B------:R-:W2:Y:S01]  /*dc00*/  LDC.64 R10, c[0x0][0x230] ;  /* 0x00008c00ff0a7b82 */ /* 0x000ea20000000a00 */
[----:B-1----:R-:W-:Y:S01]  /*dc10*/  USHF.L.U32 UR4, UR4, 0x1, URZ ;  /* 0x0000000104047899 */ /* 0x002fe2000800063f */
[----:B0-----:R-:W-:-:S06]  /*dc20*/  LEA R0, R0, R3, 0x6 ;  /* 0x0000000300007211 */ /* 0x001fcc00078e30ff */
[----:B------:R-:W0:Y:S01]  /*dc30*/  LDC R3, c[0x0][0x238] ;  /* 0x00008e00ff037b82 */ /* 0x000e220000000800 */
[----:B------:R-:W-:-:S05]  /*dc40*/  SHF.L.U32 R0, R0, 0x2, RZ ;  /* 0x0000000200007819 */ /* 0x000fca00000006ff */
[----:B------:R-:W-:-:S04]  /*dc50*/  IMAD R4, R9, UR4, R0 ;  /* 0x0000000409047c24 */ /* 0x000fc8000f8e0200 */
[----:B--2---:R-:W-:-:S05]  /*dc60*/  IMAD.WIDE R6, R4, 0x2, R10 ;  /* 0x0000000204067825 */ /* 0x004fca00078e020a */
[----:B------:R1:W-:Y:S01]  /*dc70*/  ATOM.E.ADD.F16x2.RN.STRONG.GPU P0, RZ, desc[UR6][R6.64], R25 ;  /* 0x0000001906ff79a2 */ /* 0x0003e2000810e1c6 */
[----:B------:R-:W-:Y:S01]  /*dc80*/  IADD3 R0, RZ, -UR4, RZ ;  /* 0x80000004ff007c10 */ /* 0x000fe2000fffe0ff */
[----:B------:R-:W-:Y:S01]  /*dc90*/  BSSY B0, `(.L_x_3666) ;  /* 0x0000011000007945 */ /* 0x000fe20003800000 */
[----:B------:R-:W-:Y:S02]  /*dca0*/  HMUL2 R13, R24, R16.H0_H0 ;  /* 0x20000010180d7232 */ /* 0x000fe40000000000 */
[----:B0-----:R-:W-:Y:S01]  /*dcb0*/  VIADDMNMX R0, R0, R3, 0x2, PT ;  /* 0x0000000200007446 */ /* 0x001fe20003800103 */
[----:B-1----:R-:W-:Y:S06]  /*dcc0*/  @P0 BRA `(.L_x_3667) ;  /* 0x0000000000340947 */ /* 0x002fec0003800000 */
[----:B------:R-:W0:Y:S02]  /*dcd0*/  QSPC.E.S P0, RZ, [R6] ;  /* 0x0000000006ff73aa */ /* 0x000e240000000500 */
[----:B0-----:R-:W-:Y:S05]  /*dce0*/  @!P0 BRA `(.L_x_3668) ;  /* 0x0000000000208947 */ /* 0x001fea0003800000 */
[----:B------:R-:W-:-:S04]  /*dcf0*/  MOV R2, R6 ;  /* 0x0000000600027202 */ /* 0x000fc80000000f00 */
[----:B------:R-:W-:-:S07]  /*dd00*/  MOV R8, R2 ;  /* 0x0000000200087202 */ /* 0x000fce0000000f00 */
.L_x_3669:
[----:B------:R-:W0:Y:S02]  /*dd10*/  LDS R2, [R8] ;  /* 0x0000000008027984 */ /* 0x000e240000000800 */
[----:B0-----:R-:W-:-:S06]  /*dd20*/  HADD2 R3, R2, R25 ;  /* 0x0000001902037230 */ /* 0x001fcc0000000000 */
[----:B------:R-:W0:Y:S02]  /*dd30*/  ATOMS.CAST.SPIN R3, [R8], R2, R3 ;  /* 0x000000020803738d */ /* 0x000e240001800003 */
[----:B0-----:R-:W-:-:S13]  /*dd40*/  ISETP.EQ.U32.AND P0, PT, R3, 0x1, PT ;  /* 0x000000010300780c */ /* 0x001fda0003f02070 */
[----:B------:R-:W-:Y:S05]  /*dd50*/  @!P0 BRA `(.L_x_3669) ;  /* 0xfffffffc00ec8947 */ /* 0x000fea000383ffff */
[----:B------:R-:W-:Y:S05]  /*dd60*/  BRA `(.L_x_3667) ;  /* 0x00000000000c7947 */ /* 0x000fea0003800000 */
.L_x_3668:
[----:B------:R-:W2:Y:S02]  /*dd70*/  LD.E R2, desc[UR6][R6.64] ;  /* 0x0000000606027980 */ /* 0x000ea4000c101900 */
[----:B--2---:R-:W-:-:S05]  /*dd80*/  IADD3 R3, R25, R2, RZ ;  /* 0x0000000219037210 */ /* 0x004fca0007ffe0ff */
[----:B------:R0:W-:Y:S02]  /*dd90*/  ST.E desc[UR6][R6.64], R3 ;  /* 0x0000000306007985 */ /* 0x0001e4000c101906 */
.L_x_3667:
[----:B------:R-:W-:Y:S05]  /*dda0*/  BSYNC B0 ;  /* 0x0000000000007941 */ /* 0x000fea0003800000 */
.L_x_3666:
[----:B------:R1:W-:Y:S01]  /*ddb0*/  ATOM.E.ADD.F16x2.RN.STRONG.GPU P0, RZ, desc[UR6][R6.64+0x4], R13 ;  /* 0x0000040d06ff79a2 */ /* 0x0003e2000810e1c6 */
[----:B------:R-:W-:Y:S04]  /*ddc0*/  BSSY B0, `(.L_x_3670) ;  /* 0x000000f000007945 */ /* 0x000fe80003800000 */
[----:B-1----:R-:W-:Y:S05]  /*ddd0*/  @P0 BRA `(.L_x_3671) ;  /* 0x0000000000340947 */ /* 0x002fea0003800000 */
[----:B------:R-:W1:Y:S02]  /*dde0*/  QSPC.E.S P0, RZ, [R6+0x4] ;  /* 0x0000040006ff73aa */ /* 0x000e640000000500 */
[----:B-1----:R-:W-:Y:S05]  /*ddf0*/  @!P0 BRA `(.L_x_3672) ;  /* 0x0000000000208947 */ /* 0x002fea0003800000 */
[----:B------:R-:W-:-:S04]  /*de00*/  MOV R2, R6 ;  /* 0x0000000600027202 */ /* 0x000fc80000000f00 */
[----:B0-----:R-:W-:-:S07]  /*de10*/  MOV R6, R2 ;  /* 0x0000000200067202 */ /* 0x001fce0000000f00 */
.L_x_3673:
[----:B------:R-:W0:Y:S02]  /*de20*/  LDS R2, [R6+0x4] ;  /* 0x0000040006027984 */ /* 0x000e240000000800 */
[----:B0-----:R-:W-:-:S10]  /*de30*/  HFMA2.MMA R3, R2, 1, 1, R13 ;  /* 0x3c003c0002037835 */ /* 0x001fd4000000000d */
[----:B------:R-:W0:Y:S02]  /*de40*/  ATOMS.CAST.SPIN R3, [R6+0x4], R2, R3 ;  /* 0x000004020603738d */ /* 0x000e240001800003 */
[----:B0-----:R-:W-:-:S13]  /*de50*/  ISETP.EQ.U32.AND P0, PT, R3, 0x1, PT ;  /* 0x000000010300780c */ /* 0x001fda0003f02070 */
[----:B------:R-:W-:Y:S05]  /*de60*/  @!P0 BRA `(.L_x_3673) ;  /* 0xfffffffc00ec8947 */ /* 0x000fea000383ffff */
[----:B------:R-:W-:Y:S05]  /*de70*/  BRA `(.L_x_3671) ;  /* 0x00000000000c7947 */ /* 0x000fea0003800000 */
.L_x_3672:
[----:B------:R-:W0:Y:S02]  /*de80*/  LD.E R2, desc[UR6][R6.64+0x4] ;  /* 0x0000040606027980 */ /* 0x000e24000c101900 */
[----:B0-----:R-:W-:-:S05]  /*de90*/  IADD3 R3, R13, R2, RZ ;  /* 0x000000020d037210 */ /* 0x001fca0007ffe0ff */
[----:B------:R1:W-:Y:S02]  /*dea0*/  ST.E desc[UR6][R6.64+0x4], R3 ;  /* 0x0000040306007985 */ /* 0x0003e4000c101906 */
.L_x_3671:
[----:B------:R-:W-:Y:S05]  /*deb0*/  BSYNC B0 ;  /* 0x0000000000007941 */ /* 0x000fea0003800000 */
.L_x_3670:
        /* <DEDUP_REMOVED lines=13> */
.L_x_3677:
[----:B------:R-:W0:Y:S02]  /*df90*/  LDS R2, [R0] ;  /* 0x0000000000027984 */ /* 0x000e240000000800 */
[----:B0-----:R-:W-:-:S06]  /*dfa0*/  HADD2 R3, R2, R23 ;  /* 0x0000001702037230 */ /* 0x001fcc0000000000 */
[----:B------:R-:W0:Y:S02]  /*dfb0*/  ATOMS.CAST.SPIN R3, [R0], R2, R3 ;  /* 0x000000020003738d */ /* 0x000e240001800003 */
[----:B0-----:R-:W-:-:S13]  /*dfc0*/  ISETP.EQ.U32.AND P0, PT, R3, 0x1, PT ;  /* 0x000000010300780c */ /* 0x001fda0003f02070 */
[----:B------:R-:W-:Y:S05]  /*dfd0*/  @!P0 BRA `(.L_x_3677) ;  /* 0xfffffffc00ec8947 */ /* 0x000fea000383ffff */
[----:B------:R-:W-:Y:S05]  /*dfe0*/  BRA `(.L_x_3675) ;  /* 0x00000000000c7947 */ /* 0x000fea0003800000 */
.L_x_3676:
[----:B------:R-:W2:Y:S02]  /*dff0*/  LD.E R0, desc[UR6][R6.64] ;  /* 0x0000000606007980 */ /* 0x000ea4000c101900 */
[----:B--2---:R-:W-:-:S05]  /*e000*/  IADD3 R3, R23, R0, RZ ;  /* 0x0000000017037210 */ /* 0x004fca0007ffe0ff */
[----:B------:R0:W-:Y:S02]  /*e010*/  ST.E desc[UR6][R6.64], R3 ;  /* 0x0000000306007985 */ /* 0x0001e4000c101906 */
.L_x_3675:
[----:B------:R-:W-:Y:S05]  /*e020*/  BSYNC B0 ;  /* 0x0000000000007941 */ /* 0x000fea0003800000 */
.L_x_3674:
[----:B------:R1:W-:Y:S02]  /*e030*/  ATOM.E.ADD.F16x2.RN.STRONG.GPU P0, RZ, desc[UR6][R6.64+0x4], R5 ;  /* 0x0000040506ff79a2 */ /* 0x0003e4000810e1c6 */
[----:B-1----:R-:W-:Y:S05]  /*e040*/  @P0 EXIT ;  /* 0x000000000000094d */ /* 0x002fea0003800000 */
[----:B------:R-:W1:Y:S02]  /*e050*/  QSPC.E.S P0, RZ, [R6+0x4] ;  /* 0x0000040006ff73aa */ /* 0x000e640000000500 */
[----:B-1----:R-:W-:Y:S05]  /*e060*/  @!P0 BRA `(.L_x_3678) ;  /* 0x0000000000208947 */ /* 0x002fea0003800000 */
[----:B------:R-:W-:-:S04]  /*e070*/  MOV R2, R6 ;  /* 0x0000000600027202 */ /* 0x000fc80000000f00 */
[----:B------:R-:W-:-:S07]  /*e080*/  MOV R0, R2 ;  /* 0x0000000200007202 */ /* 0x000fce0000000f00 */
.L_x_3679:
[----:B------:R-:W0:Y:S02]  /*e090*/  LDS R2, [R0+0x4] ;  /* 0x0000040000027984 */ /* 0x000e240000000800 */
[----:B0-----:R-:W-:-:S10]  /*e0a0*/  HFMA2.MMA R3, R2, 1, 1, R5 ;  /* 0x3c003c0002037835 */ /* 0x001fd40000000005 */
[----:B------:R-:W0:Y:S02]  /*e0b0*/  ATOMS.CAST.SPIN R3, [R0+0x4], R2, R3 ;  /* 0x000004020003738d */ /* 0x000e240001800003 */
[----:B0-----:R-:W-:-:S13]  /*e0c0*/  ISETP.EQ.U32.AND P0, PT, R3, 0x1, PT ;  /* 0x000000010300780c */ /* 0x001fda0003f02070 */
[----:B------:R-:W-:Y:S05]  /*e0d0*/  @!P0 BRA `(.L_x_3679) ;  /* 0xfffffffc00ec8947 */ /* 0x000fea000383ffff */
[----:B------:R-:W-:Y:S05]  /*e0e0*/  EXIT ;  /* 0x000000000000794d */ /* 0x000fea0003800000 */
.L_x_3678:
[----:B------:R-:W0:Y:S02]  /*e0f0*/  LD.E R0, desc[UR6][R6.64+0x4] ;  /* 0x0000040606007980 */ /* 0x000e24000c101900 */
[----:B0-----:R-:W-:-:S05]  /*e100*/  IADD3 R3, R5, R0, RZ ;  /* 0x0000000005037210 */ /* 0x001fca0007ffe0ff */
[----:B------:R-:W-:Y:S01]  /*e110*/  ST.E desc[UR6][R6.64+0x4], R3 ;  /* 0x0000040306007985 */ /* 0x000fe2000c101906 */
[----:B------:R-:W-:Y:S05]  /*e120*/  EXIT ;  /* 0x000000000000794d */ /* 0x000fea0003800000 */
.L_x_3680:
        /* <DEDUP_REMOVED lines=13> */
.L_x_5232:


//--------------------- .text._Z23gemm_half_q_half_kernelILi2ELi176ELb1ELb1ELi64EEvPK6__halfPKjS4_S2_PS0_iiiiPKtS7_iiiiiibS2_i --------------------------
	.section	.text._Z23gemm_half_q_half_kernelILi2ELi176ELb1ELb1ELi64EEvPK6__halfPKjS4_S2_PS0_iiiiPKtS7_iiiiiibS2_i,"ax",@progbits
	.align	128
        .global         _Z23gemm_half_q_half_kernelILi2ELi176ELb1ELb1ELi64EEvPK6__halfPKjS4_S2_PS0_iiiiPKtS7_iiiiiibS2_i
        .type           _Z23gemm_half_q_half_kernelILi2ELi176ELb1ELb1ELi64EEvPK6__halfPKjS4_S2_PS0_iiiiPKtS7_iiiiiibS2_i,@function
        .size           _Z23gemm_half_q_half_kernelILi2ELi176ELb1ELb1ELi64EEvPK6__halfPKjS4_S2_PS0_iiiiPKtS7_iiiiiibS2_i,(.L_x_5233 - _Z23gemm_half_q_half_kernelILi2ELi176ELb1ELb1ELi64EEvPK6__halfPKjS4_S2_PS0_iiiiPKtS7_iiiiiibS2_i)
        .other          _Z23gemm_half_q_half_kernelILi2ELi176ELb1ELb1ELi64EEvPK6__halfPKjS4_S2_PS0_iiiiPKtS7_iiiiiibS2_i,@"STO_CUDA_ENTRY STV_DEFAULT"
_Z23gemm_half_q_half_kernelILi2ELi176ELb1ELb1ELi64EEvPK6__halfPKjS4_S2_PS0_iiiiPKtS7_iiiiiibS2_i:
.text._Z23gemm_half_q_half_kernelILi2ELi176ELb1ELb1ELi64EEvPK6__halfPKjS4_S2_PS0_iiiiPKtS7_iiiiiibS2_i:
        /* <DEDUP_REMOVED lines=26> */
.L_x_3681:
        /* <DEDUP_REMOVED lines=29> */
.L_x_3686:
        /* <DEDUP_REMOVED lines=37> */
.L_x_3685:
        /* <DEDUP_REMOVED lines=24> */
.L_x_3687:
        /* <DEDUP_REMOVED lines=14> */
.L_x_3684:
        /* <DEDUP_REMOVED lines=10> */
.L_x_3689:
        /* <DEDUP_REMOVED lines=37> */
.L_x_3688:
        /* <DEDUP_REMOVED lines=24> */
.L_x_3690:
        /* <DEDUP_REMOVED lines=13> */
.L_x_3683:
[----:B------:R-:W-:Y:S05]  /*0d60*/  BSYNC B0 ;  /* 0x0000000000007941 */ /* 0x000fea0003800000 */
.L_x_3682:
[----:B------:R-:W-:Y:S02]  /*0d70*/  ULDC UR4, c[0x0][0x23c] ;  /* 0x00008f0000047ab9 */ /* 0x000fe40000000800 */
[----:B0-----:R-:W-:-:S04]  /*0d80*/  MOV R16, UR4 ;  /* 0x0000000400107c02 */ /* 0x001fc80008000f00 */
[----:B------:R-:W-:-:S13]  /*0d90*/  ISETP.GE.AND P0, PT, R21, R16, PT ;  /* 0x000000101500720c */ /* 0x000fda0003f06270 */
[----:B------:R-:W-:Y:S05]  /*0da0*/  @P0 EXIT ;  /* 0x000000000000094d */ /* 0x000fea0003800000 */
[----:B--23--:R-:W0:Y:S02]  /*0db0*/  LDC.U8 R3, c[0x0][0x270] ;  /* 0x00009c00ff037b82 */ /* 0x00ce240000000000 */
        /* <DEDUP_REMOVED lines=12> */
.L_x_3693:
[----:B------:R-:W-:Y:S02]  /*0e80*/  LEA R3, R0, R11, 0x1 ;  /* 0x0000000b00037211 */ /* 0x000fe400078e08ff */
[----:B------:R-:W-:Y:S02]  /*0e90*/  IADD3 R11, R11, 0x4, RZ ;  /* 0x000000040b0b7810 */ /* 0x000fe40007ffe0ff */
[C---:B--2---:R-:W-:Y:S01]  /*0ea0*/  IADD3 R4, R3.reuse, 0x1, RZ ;  /* 0x0000000103047810 */ /* 0x044fe20007ffe0ff */
[CCC-:B------:R-:W-:Y:S01]  /*0eb0*/  IMAD R5, R3.reuse, R16.reuse, R21.reuse ;  /* 0x0000001003057224 */ /* 0x1c0fe200078e0215 */
[C---:B------:R-:W-:Y:S02]  /*0ec0*/  IADD3 R6, R3.reuse, 0x2, RZ ;  /* 0x0000000203067810 */ /* 0x040fe40007ffe0ff */
[----:B-1----:R-:W-:Y:S01]  /*0ed0*/  IADD3 R12, R3, 0x3, RZ ;  /* 0x00000003030c7810 */ /* 0x002fe20007ffe0ff */
        /* <DEDUP_REMOVED lines=13> */
.L_x_3692:
[----:B------:R-:W-:-:S04]  /*0fb0*/  IADD3 R3, R2, -R11, RZ ;  /* 0x8000000b02037210 */ /* 0x000fc80007ffe0ff */
        /* <DEDUP_REMOVED lines=13> */
.L_x_3694:
[----:B------:R-:W-:-:S13]  /*1090*/  ISETP.LT.OR P0, PT, R11, R2, P0 ;  /* 0x000000020b00720c */ /* 0x000fda0000701670 */
[----:B------:R-:W3:Y:S01]  /*10a0*/  @P0 LDC.64 R2, c[0x0][0x230] ;  /* 0x00008c00ff020b82 */ /* 0x000ee20000000a00 */
[----:B------:R-:W-:-:S05]  /*10b0*/  @P0 LEA R0, R0, R11, 0x1 ;  /* 0x0000000b00000211 */ /* 0x000fca00078e08ff */
[----:B0-2---:R-:W-:-:S04]  /*10c0*/  @P0 IMAD R5, R0, R16, R21 ;  /* 0x0000001000050224 */ /* 0x005fc800078e0215 */
[----:B---3--:R-:W-:-:S05]  /*10d0*/  @P0 IMAD.WIDE R2, R5, 0x2, R2 ;  /* 0x0000000205020825 */ /* 0x008fca00078e0202 */
[----:B------:R0:W-:Y:S02]  /*10e0*/  @P0 STG.E.64 desc[UR6][R2.64], RZ ;  /* 0x000000ff02000986 */ /* 0x0001e4000c101b06 */
.L_x_3691:
[----:B-1----:R-:W1:Y:S01]  /*10f0*/  LDC.64 R14, c[0x0][0x248] ;  /* 0x00009200ff0e7b82 */ /* 0x002e620000000a00 */
        /* <DEDUP_REMOVED lines=14> */
.L_x_3696:
        /* <DEDUP_REMOVED lines=44> */
.L_x_3695:
        /* <DEDUP_REMOVED lines=24> */
.L_x_3697:
        /* <DEDUP_REMOVED lines=8> */
.L_x_3698:
        /* <DEDUP_REMOVED lines=10> */
.L_x_3699:
        /* <DEDUP_REMOVED lines=8> */
.L_x_3700:
        /* <DEDUP_REMOVED lines=10> */
.L_x_3701:
        /* <DEDUP_REMOVED lines=20> */
[C---:B------:R-:W-:Y:S02]  /*19a0*/  ISETP.GE.AND P0, PT, R8.reuse, R7, PT ;  /* 0x000000070800720c */ /* 0x040fe40003f06270 */
[----:B------:R-:W-:-:S02]  /*19b0*/  IADD3 R17, R8, R17, RZ ;  /* 0x0000001108117210 */ /* 0x000fc40007ffe0ff */
[----:B------:R-:W-:-:S13]  /*19c0*/  ISETP.GE.OR P0, PT, R8, UR8, P0 ;  /* 0x0000000808007c0c */ /* 0x000fda0008706670 */
        /* <DEDUP_REMOVED lines=10> */
.L_x_3711:
[----:B------:R-:W-:-:S13]  /*1a70*/  ISETP.NE.AND P0, PT, R8, R17, PT ;  /* 0x000000110800720c */ /* 0x000fda0003f05270 */
[----:B------:R-:W0:Y:S01]  /*1a80*/  @!P0 LDC.64 R2, c[0x0][0x248] ;  /* 0x00009200ff028b82 */ /* 0x000e220000000a00 */
[----:B------:R-:W-:Y:S02]  /*1a90*/  @!P0 IADD3 R12, R12, 0x1, RZ ;  /* 0x000000010c0c8810 */ /* 0x000fe40007ffe0ff */
[----:B-----5:R-:W-:Y:S02]  /*1aa0*/  @!P0 SHF.L.U32 R21, R8, 0x1, RZ ;  /* 0x0000000108158819 */ /* 0x020fe400000006ff */
        /* <DEDUP_REMOVED lines=212> */
.L_x_3704:
        /* <DEDUP_REMOVED lines=38> */
[----:B------:R-:W-:Y:S01]  /*2a50*/  FFMA.FTZ R57, R40, R58, R57 ;  /* 0x0000003a28397223 */ /* 0x000fe20000010039 */
[-C--:B------:R-:W-:Y:S01]  /*2a60*/  FFMA.FTZ R16, R23, R59.reuse, R2 ;  /* 0x0000003b17107223 */ /* 0x080fe20000010002 */
[-C--:B------:R-:W-:Y:S01]  /*2a70*/  FFMA.FTZ R22, R33, R59.reuse, R4 ;  /* 0x0000003b21167223 */ /* 0x080fe20000010004 */
[----:B------:R-:W-:Y:S01]  /*2a80*/  FFMA.FTZ R0, R3, R59, R0 ;  /* 0x0000003b03007223 */ /* 0x000fe20000010000 */
[----:B-1----:R-:W-:-:S02]  /*2a90*/  HADD2.F32 R2, -RZ, R21.H0_H0 ;  /* 0x20000015ff027230 */ /* 0x002fc40000004100 */
[----:B------:R-:W-:Y:S01]  /*2aa0*/  FFMA.FTZ R60, R52, R60, R57 ;  /* 0x0000003c343c7223 */ /* 0x000fe20000010039 */
[----:B------:R-:W-:Y:S02]  /*2ab0*/  HADD2.F32 R4, -RZ, R21.H1_H1 ;  /* 0x30000015ff047230 */ /* 0x000fe40000004100 */
[----:B------:R-:W-:Y:S02]  /*2ac0*/  HADD2.F32 R39, -RZ, R34.H0_H0 ;  /* 0x20000022ff277230 */ /* 0x000fe40000004100 */
[----:B------:R-:W-:Y:S02]  /*2ad0*/  HADD2.F32 R3, -RZ, R20.H0_H0 ;  /* 0x20000014ff037230 */ /* 0x000fe40000004100 */
        /* <DEDUP_REMOVED lines=17> */
[-C--:B------:R-:W-:Y:S01]  /*2bf0*/  FFMA.FTZ R33, R26, R20.reuse, R33 ;  /* 0x000000141a217223 */ /* 0x080fe20000010021 */
[----:B------:R-:W-:Y:S02]  /*2c00*/  HADD2.F32 R0, -RZ, R35.H0_H0 ;  /* 0x20000023ff007230 */ /* 0x000fe40000004100 */
[----:B------:R-:W-:Y:S01]  /*2c10*/  FFMA.FTZ R3, R22, R20, R3 ;  /* 0x0000001416037223 */ /* 0x000fe20000010003 */
[----:B------:R-:W-:Y:S01]  /*2c20*/  FFMA.FTZ R23, R54, R2, R23 ;  /* 0x0000000236177223 */ /* 0x000fe20000010017 */
[----:B------:R-:W-:-:S02]  /*2c30*/  HADD2.F32 R20, -RZ, R37.H0_H0 ;  /* 0x20000025ff147230 */ /* 0x000fc40000004100 */
[-C--:B------:R-:W-:Y:S01]  /*2c40*/  FFMA.FTZ R33, R16, R2.reuse, R33 ;  /* 0x0000000210217223 */ /* 0x080fe20000010021 */
[----:B------:R-:W-:Y:S01]  /*2c50*/  FFMA.FTZ R3, R56, R2, R3 ;  /* 0x0000000238037223 */ /* 0x000fe20000010003 */
        /* <DEDUP_REMOVED lines=20> */
.L_x_3703:
        /* <DEDUP_REMOVED lines=206> */
.L_x_3706:
        /* <DEDUP_REMOVED lines=91> */
.L_x_3705:
        /* <DEDUP_REMOVED lines=205> */
.L_x_3708:
        /* <DEDUP_REMOVED lines=91> */
.L_x_3707:
        /* <DEDUP_REMOVED lines=205> */
.L_x_3710:
        /* <DEDUP_REMOVED lines=91> */
.L_x_3709:
[----:B------:R-:W-:Y:S01]  /*6530*/  LEA R0, R18, 0x40, 0x6 ;  /* 0x0000004012007811 */ /* 0x000fe200078e30ff */
[----:B------:R-:W-:Y:S01]  /*6540*/  UIADD3 UR4, UR4, 0x40, URZ ;  /* 0x0000004004047890 */ /* 0x000fe2000fffe03f */
[----:B------:R-:W-:Y:S01]  /*6550*/  IADD3 R8, R8, 0x20, RZ ;  /* 0x0000002008087810 */ /* 0x000fe20007ffe0ff */
[----:B------:R-:W-:Y:S01]  /*6560*/  IMAD.WIDE R28, R16, 0x8, R28 ;  /* 0x00000008101c7825 */ /* 0x000fe200078e021c */
[----:B------:R-:W-:Y:S02]  /*6570*/  VIMNMX R3, R0, UR8, PT ;  /* 0x0000000800037c48 */ /* 0x000fe4000bfe0100 */
[----:B------:R-:W-:Y:S01]  /*6580*/  ISETP.GE.AND P0, PT, R8, UR5, PT ;  /* 0x0000000508007c0c */ /* 0x000fe2000bf06270 */
[----:B0-----:R-:W-:Y:S01]  /*6590*/  IMAD.WIDE R30, R16, 0x8, R30 ;  /* 0x00000008101e7825 */ /* 0x001fe200078e021e */
[----:B------:R-:W-:-:S13]  /*65a0*/  ISETP.LT.AND P2, PT, R8, R3, PT ;  /* 0x000000030800720c */ /* 0x000fda0003f41270 */
[----:B------:R-:W-:Y:S05]  /*65b0*/  @!P0 BRA P2, `(.L_x_3711) ;  /* 0xffffffb4002c8947 */ /* 0x000fea000103ffff */
.L_x_3702:
        /* <DEDUP_REMOVED lines=10> */
.L_x_3717:
        /* <DEDUP_REMOVED lines=29> */
[----:B------:R-:W-:Y:S02]  /*6830*/  ISETP.NE.AND P2, PT, R29, RZ, PT ;  /* 0x000000ff1d00720c */ /* 0x000fe40003f45270 */
        /* <DEDUP_REMOVED lines=27> */
[----:B------:R-:W-:Y:S02]  /*69f0*/  SHF.R.U32.HI R51, RZ, 0x8, R27 ;  /* 0x00000008ff337819 */ /* 0x000fe4000001161b */
[----:B------:R-:W-:Y:S02]  /*6a00*/  LOP3.LUT R47, R46, 0x300030, R25, 0xf8, !PT ;  /* 0x003000302e2f7812 */ /* 0x000fe400078ef819 */
[----:B------:R-:W-:-:S02]  /*6a10*/  SHF.R.U32.HI R48, RZ, 0xa, R26 ;  /* 0x0000000aff307819 */ /* 0x000fc4000001161a */
[----:B------:R-:W-:Y:S02]  /*6a20*/  LOP3.LUT R44, R26, 0x3f003f, RZ, 0xc0, !PT ;  /* 0x003f003f1a2c7812 */ /* 0x000fe400078ec0ff */
[----:B------:R-:W-:Y:S02]  /*6a30*/  SHF.R.U32.HI R45, RZ, 0x6, R26 ;  /* 0x00000006ff2d7819 */ /* 0x000fe4000001161a */
[----:B--2---:R-:W-:Y:S02]  /*6a40*/  SHF.R.U32.HI R25, RZ, 0xc, R20 ;  /* 0x0000000cff197819 */ /* 0x004fe40000011614 */
[----:B------:R-:W-:Y:S02]  /*6a50*/  LOP3.LUT R26, R32, 0x300030, R29, 0xf8, !PT ;  /* 0x00300030201a7812 */ /* 0x000fe400078ef81d */
[----:B------:R-:W-:Y:S02]  /*6a60*/  SHF.R.U32.HI R29, RZ, 0xc, R21 ;  /* 0x0000000cff1d7819 */ /* 0x000fe40000011615 */
[----:B------:R-:W-:-:S02]  /*6a70*/  LOP3.LUT R56, R52, 0x300030, R51, 0xf8, !PT ;  /* 0x0030003034387812 */ /* 0x000fc400078ef833 */
[----:B------:R-:W-:Y:S02]  /*6a80*/  LOP3.LUT R42, R37, 0x300030, R24, 0xf8, !PT ;  /* 0x00300030252a7812 */ /* 0x000fe400078ef818 */
[----:B------:R-:W-:Y:S02]  /*6a90*/  SHF.R.U32.HI R32, RZ, 0xc, R22 ;  /* 0x0000000cff207819 */ /* 0x000fe40000011616 */
[----:B------:R-:W-:Y:S02]  /*6aa0*/  SHF.R.U32.HI R52, RZ, 0xc, R23 ;  /* 0x0000000cff347819 */ /* 0x000fe40000011617 */
        /* <DEDUP_REMOVED lines=10> */
[----:B------:R-:W-:Y:S02]  /*6b50*/  LOP3.LUT R24, R20, 0x3f003f, RZ, 0xc0, !PT ;  /* 0x003f003f14187812 */ /* 0x000fe400078ec0ff */
[----:B------:R-:W-:Y:S02]  /*6b60*/  SHF.R.U32.HI R21, RZ, 0x6, R21 ;  /* 0x00000006ff157819 */ /* 0x000fe40000011615 */
        /* <DEDUP_REMOVED lines=8> */
[----:B------:R-:W-:Y:S01]  /*6bf0*/  LOP3.LUT R31, R28, 0x64006400, RZ, 0xfc, !PT ;  /* 0x640064001c1f7812 */ /* 0x000fe200078efcff */
[----:B------:R-:W-:Y:S01]  /*6c00*/  HADD2 R28, R33, -1056, -1056 ;  /* 0xe420e420211c7430 */ /* 0x000fe20000000000 */
[----:B------:R-:W-:-:S02]  /*6c10*/  LOP3.LUT R22, R21, 0x3f003f, RZ, 0xc0, !PT ;  /* 0x003f003f15167812 */ /* 0x000fc400078ec0ff */
[----:B------:R-:W-:Y:S01]  /*6c20*/  LOP3.LUT R54, R54, 0x3f003f, RZ, 0xc0, !PT ;  /* 0x003f003f36367812 */ /* 0x000fe200078ec0ff */
[----:B------:R-:W-:Y:S01]  /*6c30*/  HADD2 R33, R40, -1056, -1056 ;  /* 0xe420e42028217430 */ /* 0x000fe20000000000 */
        /* <DEDUP_REMOVED lines=105> */
.L_x_3714:
        /* <DEDUP_REMOVED lines=43> */
.L_x_3713:
        /* <DEDUP_REMOVED lines=12> */
[--C-:B------:R-:W-:Y:S02]  /*7640*/  SHF.R.U32.HI R37, RZ, 0xc, R29.reuse ;  /* 0x0000000cff257819 */ /* 0x100fe4000001161d */
[----:B------:R-:W-:Y:S02]  /*7650*/  LOP3.LUT R35, R29, 0x3f003f, RZ, 0xc0, !PT ;  /* 0x003f003f1d237812 */ /* 0x000fe400078ec0ff */
[----:B------:R-:W-:Y:S02]  /*7660*/  SHF.R.U32.HI R36, RZ, 0x6, R29 ;  /* 0x00000006ff247819 */ /* 0x000fe4000001161d */
[----:B------:R-:W-:-:S02]  /*7670*/  LOP3.LUT R39, R30, 0x3f003f, RZ, 0xc0, !PT ;  /* 0x003f003f1e277812 */ /* 0x000fc400078ec0ff */
[----:B------:R-:W-:Y:S02]  /*7680*/  SHF.R.U32.HI R40, RZ, 0x6, R30 ;  /* 0x00000006ff287819 */ /* 0x000fe4000001161e */
        /* <DEDUP_REMOVED lines=8> */
[--C-:B------:R-:W-:Y:S02]  /*7710*/  SHF.R.U32.HI R24, RZ, 0x8, R25.reuse ;  /* 0x00000008ff187819 */ /* 0x100fe40000011619 */
[----:B------:R-:W-:Y:S02]  /*7720*/  SHF.R.U32.HI R31, RZ, 0xa, R25 ;  /* 0x0000000aff1f7819 */ /* 0x000fe40000011619 */
[----:B------:R-:W-:-:S02]  /*7730*/  LOP3.LUT R38, R25, 0x3f003f, RZ, 0xc0, !PT ;  /* 0x003f003f19267812 */ /* 0x000fc400078ec0ff */
[----:B------:R-:W-:Y:S02]  /*7740*/  SHF.R.U32.HI R41, RZ, 0x6, R25 ;  /* 0x00000006ff297819 */ /* 0x000fe40000011619 */
[----:B------:R-:W-:Y:S02]  /*7750*/  SHF.R.U32.HI R25, RZ, 0x8, R26 ;  /* 0x00000008ff197819 */ /* 0x000fe4000001161a */
[----:B------:R-:W-:Y:S02]  /*7760*/  LOP3.LUT R46, R42, 0xf000f, RZ, 0xc0, !PT ;  /* 0x000f000f2a2e7812 */ /* 0x000fe400078ec0ff */
[----:B------:R-:W-:Y:S02]  /*7770*/  LOP3.LUT R34, R34, 0xf000f, RZ, 0xc0, !PT ;  /* 0x000f000f22227812 */ /* 0x000fe400078ec0ff */
[----:B------:R-:W-:Y:S02]  /*7780*/  SHF.R.U32.HI R51, RZ, 0x8, R27 ;  /* 0x00000008ff337819 */ /* 0x000fe4000001161b */
[----:B------:R-:W-:-:S02]  /*7790*/  LOP3.LUT R52, R43, 0xf000f, RZ, 0xc0, !PT ;  /* 0x000f000f2b347812 */ /* 0x000fc400078ec0ff */
[----:B------:R-:W-:Y:S02]  /*77a0*/  LOP3.LUT R47, R46, 0x300030, R25, 0xf8, !PT ;  /* 0x003000302e2f7812 */ /* 0x000fe400078ef819 */
[--C-:B------:R-:W-:Y:S02]  /*77b0*/  SHF.R.U32.HI R48, RZ, 0xa, R26.reuse ;  /* 0x0000000aff307819 */ /* 0x100fe4000001161a */
[----:B------:R-:W-:Y:S02]  /*77c0*/  LOP3.LUT R44, R26, 0x3f003f, RZ, 0xc0, !PT ;  /* 0x003f003f1a2c7812 */ /* 0x000fe400078ec0ff */
[----:B------:R-:W-:Y:S02]  /*77d0*/  SHF.R.U32.HI R45, RZ, 0x6, R26 ;  /* 0x00000006ff2d7819 */ /* 0x000fe4000001161a */
[----:B------:R-:W-:Y:S02]  /*77e0*/  LOP3.LUT R37, R37, 0xf000f, RZ, 0xc0, !PT ;  /* 0x000f000f25257812 */ /* 0x000fe400078ec0ff */
[----:B---3--:R-:W-:-:S02]  /*77f0*/  SHF.R.U32.HI R25, RZ, 0xc, R20 ;  /* 0x0000000cff197819 */ /* 0x008fc40000011614 */
[----:B------:R-:W-:Y:S02]  /*7800*/  LOP3.LUT R26, R34, 0x300030, R29, 0xf8, !PT ;  /* 0x00300030221a7812 */ /* 0x000fe400078ef81d */
[----:B------:R-:W-:Y:S02]  /*7810*/  SHF.R.U32.HI R29, RZ, 0xc, R21 ;  /* 0x0000000cff1d7819 */ /* 0x000fe40000011615 */
[----:B------:R-:W-:Y:S02]  /*7820*/  LOP3.LUT R56, R52, 0x300030, R51, 0xf8, !PT ;  /* 0x0030003034387812 */ /* 0x000fe400078ef833 */
[----:B------:R-:W-:Y:S02]  /*7830*/  LOP3.LUT R42, R37, 0x300030, R24, 0xf8, !PT ;  /* 0x00300030252a7812 */ /* 0x000fe400078ef818 */
        /* <DEDUP_REMOVED lines=15> */
[----:B------:R-:W-:Y:S02]  /*7930*/  LOP3.LUT R24, R20, 0x3f003f, RZ, 0xc0, !PT ;  /* 0x003f003f14187812 */ /* 0x000fe400078ec0ff */
[----:B------:R-:W-:Y:S02]  /*7940*/  SHF.R.U32.HI R21, RZ, 0x6, R21 ;  /* 0x00000006ff157819 */ /* 0x000fe40000011615 */
        /* <DEDUP_REMOVED lines=125> */
.L_x_3716:
        /* <DEDUP_REMOVED lines=43> */
.L_x_3715:
[----:B------:R-:W-:Y:S01]  /*83d0*/  IADD3 R8, R8, 0x20, RZ ;  /* 0x0000002008087810 */ /* 0x000fe20007ffe0ff */
[----:B------:R-:W-:Y:S01]  /*83e0*/  IMAD.WIDE.U32 R2, R16, 0x18, R2 ;  /* 0x0000001810027825 */ /* 0x000fe200078e0002 */
[----:B------:R-:W-:Y:S02]  /*83f0*/  UIADD3 UR4, UR4, 0x40, URZ ;  /* 0x0000004004047890 */ /* 0x000fe4000fffe03f */
[C---:B------:R-:W-:Y:S01]  /*8400*/  ISETP.GE.AND P2, PT, R8.reuse, UR5, PT ;  /* 0x0000000508007c0c */ /* 0x040fe2000bf46270 */
[----:B-----5:R-:W-:Y:S01]  /*8410*/  IMAD R31, R59, 0x18, RZ ;  /* 0x000000183b1f7824 */ /* 0x020fe200078e02ff */
[----:B------:R-:W-:Y:S02]  /*8420*/  ISETP.LT.AND P3, PT, R8, R7, PT ;  /* 0x000000070800720c */ /* 0x000fe40003f61270 */
[----:B------:R-:W-:Y:S02]  /*8430*/  MOV R30, R2 ;  /* 0x00000002001e7202 */ /* 0x000fe40000000f00 */
[----:B------:R-:W-:-:S09]  /*8440*/  IADD3 R31, R3, R31, RZ ;  /* 0x0000001f031f7210 */ /* 0x000fd20007ffe0ff */
[----:B------:R-:W-:Y:S05]  /*8450*/  @!P2 BRA P3, `(.L_x_3717) ;  /* 0xffffffe00080a947 */ /* 0x000fea000183ffff */
.L_x_3712:
        /* <DEDUP_REMOVED lines=11> */
.L_x_3721:
[----:B------:R-:W-:Y:S01]  /*8510*/  ISETP.NE.AND P2, PT, R8, R17, PT ;  /* 0x000000110800720c */ /* 0x000fe20003f45270 */
[----:B------:R-:W0:Y:S01]  /*8520*/  LDC R16, c[0x0][0x23c] ;  /* 0x00008f00ff107b82 */ /* 0x000e220000000800 */
[----:B------:R-:W-:Y:S02]  /*8530*/  MOV R36, R30 ;  /* 0x0000001e00247202 */ /* 0x000fe40000000f00 */
[----:B------:R-:W-:-:S09]  /*8540*/  MOV R37, R31 ;  /* 0x0000001f00257202 */ /* 0x000fd20000000f00 */
[----:B------:R-:W1:Y:S01]  /*8550*/  @!P2 LDC.64 R2, c[0x0][0x248] ;  /* 0x00009200ff02ab82 */ /* 0x000e620000000a00 */
[----:B------:R-:W-:Y:S02]  /*8560*/  @!P2 IADD3 R12, R12, 0x1, RZ ;  /* 0x000000010c0ca810 */ /* 0x000fe40007ffe0ff */
[----:B------:R-:W-:Y:S02]  /*8570*/  @!P2 LEA R19, R8, 0x1, 0x1 ;  /* 0x000000010813a811 */ /* 0x000fe400078e08ff */
[----:B-----5:R-:W-:-:S06]  /*8580*/  @!P2 LEA R20, R12, R1, 0x3 ;  /* 0x000000010c14a211 */ /* 0x020fcc00078e18ff */
        /* <DEDUP_REMOVED lines=23> */
[----:B------:R-:W-:-:S02]  /*8700*/  SHF.R.U32.HI R83, RZ, 0xe, R35 ;  /* 0x0000000eff537819 */ /* 0x000fc40000011623 */
        /* <DEDUP_REMOVED lines=8> */
[----:B------:R-:W-:Y:S02]  /*8790*/  LOP3.LUT R73, R73, 0x20002, R74, 0xf8, !PT ;  /* 0x0002000249497812 */ /* 0x000fe400078ef84a */
[----:B------:R-:W-:Y:S02]  /*87a0*/  LOP3.LUT R83, R80, 0x20002, R83, 0xf8, !PT ;  /* 0x0002000250537812 */ /* 0x000fe400078ef853 */
[----:B------:R-:W-:Y:S02]  /*87b0*/  SHF.R.U32.HI R71, RZ, 0xd, R29 ;  /* 0x0000000dff477819 */ /* 0x000fe4000001161d */
[----:B------:R-:W-:-:S02]  /*87c0*/  LOP3.LUT R66, R65, 0x20002, R66, 0xf8, !PT ;  /* 0x0002000241427812 */ /* 0x000fc400078ef842 */
[----:B------:R-:W-:Y:S02]  /*87d0*/  SHF.R.U32.HI R47, RZ, 0xd, R28 ;  /* 0x0000000dff2f7819 */ /* 0x000fe4000001161c */
[----:B------:R-:W-:Y:S02]  /*87e0*/  SHF.R.U32.HI R81, RZ, 0xc, R26 ;  /* 0x0000000cff517819 */ /* 0x000fe4000001161a */
[----:B------:R-:W-:Y:S02]  /*87f0*/  SHF.R.U32.HI R85, RZ, 0xc, R27 ;  /* 0x0000000cff557819 */ /* 0x000fe4000001161b */
[----:B------:R-:W-:Y:S02]  /*8800*/  LOP3.LUT R46, R45, 0x20002, R46, 0xf8, !PT ;  /* 0x000200022d2e7812 */ /* 0x000fe400078ef82e */
[----:B------:R-:W-:Y:S02]  /*8810*/  LOP3.LUT R76, R73, 0x40004, R76, 0xf8, !PT ;  /* 0x00040004494c7812 */ /* 0x000fe400078ef84c */
[----:B------:R-:W-:-:S02]  /*8820*/  LOP3.LUT R82, R83, 0x40004, R82, 0xf8, !PT ;  /* 0x0004000453527812 */ /* 0x000fc400078ef852 */
[C---:B------:R-:W-:Y:S02]  /*8830*/  LOP3.LUT R0, R38.reuse, 0x3e003e0, RZ, 0xc0, !PT ;  /* 0x03e003e026007812 */ /* 0x040fe400078ec0ff */
[----:B------:R-:W-:Y:S02]  /*8840*/  LOP3.LUT R50, R38, 0x1f001f, RZ, 0xc0, !PT ;  /* 0x001f001f26327812 */ /* 0x000fe400078ec0ff */
[----:B------:R-:W-:Y:S01]  /*8850*/  SHF.R.U32.HI R51, RZ, 0xa, R38 ;  /* 0x0000000aff337819 */ /* 0x000fe20000011626 */
[----:B------:R-:W-:Y:S01]  /*8860*/  HFMA2.MMA R38, -RZ, RZ, 0, 0.03125 ;  /* 0x00002800ff267435 */ /* 0x000fe200000001ff */
[----:B------:R-:W-:Y:S02]  /*8870*/  SHF.R.U32.HI R72, RZ, 0xc, R25 ;  /* 0x0000000cff487819 */ /* 0x000fe40000011619 */
[----:B------:R-:W-:Y:S02]  /*8880*/  PRMT R45, R9, 0x9910, RZ ;  /* 0x00009910092d7816 */ /* 0x000fe400000000ff */
[----:B------:R-:W-:-:S02]  /*8890*/  LOP3.LUT R71, R66, 0x40004, R71, 0xf8, !PT ;  /* 0x0004000442477812 */ /* 0x000fc400078ef847 */
[C---:B------:R-:W-:Y:S02]  /*88a0*/  LOP3.LUT R40, R36.reuse, 0x3e003e0, RZ, 0xc0, !PT ;  /* 0x03e003e024287812 */ /* 0x040fe400078ec0ff */
[----:B------:R-:W-:Y:S02]  /*88b0*/  LOP3.LUT R61, R36, 0x1f001f, RZ, 0xc0, !PT ;  /* 0x001f001f243d7812 */ /* 0x000fe400078ec0ff */
[----:B------:R-:W-:Y:S02]  /*88c0*/  SHF.R.U32.HI R60, RZ, 0xa, R36 ;  /* 0x0000000aff3c7819 */ /* 0x000fe40000011624 */
[----:B------:R-:W-:Y:S02]  /*88d0*/  LOP3.LUT R41, R32, 0x3e003e0, RZ, 0xc0, !PT ;  /* 0x03e003e020297812 */ /* 0x000fe400078ec0ff */
[----:B------:R-:W-:Y:S02]  /*88e0*/  SHF.R.U32.HI R64, RZ, 0xc, R24 ;  /* 0x0000000cff407819 */ /* 0x000fe40000011618 */
[----:B------:R-:W-:-:S02]  /*88f0*/  LOP3.LUT R47, R46, 0x40004, R47, 0xf8, !PT ;  /* 0x000400042e2f7812 */ /* 0x000fc400078ef82f */
[----:B------:R-:W-:Y:S02]  /*8900*/  LOP3.LUT R88, R76, 0x80008, R81, 0xf8, !PT ;  /* 0x000800084c587812 */ /* 0x000fe400078ef851 */
[----:B------:R-:W-:Y:S02]  /*8910*/  LOP3.LUT R92, R82, 0x80008, R85, 0xf8, !PT ;  /* 0x00080008525c7812 */ /* 0x000fe400078ef855 */
[----:B------:R-:W-:Y:S02]  /*8920*/  LOP3.LUT R36, R33, 0x3e003e0, RZ, 0xc0, !PT ;  /* 0x03e003e021247812 */ /* 0x000fe400078ec0ff */
[C---:B------:R-:W-:Y:S02]  /*8930*/  LOP3.LUT R18, R35.reuse, 0x3e003e0, RZ, 0xc0, !PT ;  /* 0x03e003e023127812 */ /* 0x040fe400078ec0ff */
[----:B------:R-:W-:Y:S02]  /*8940*/  LOP3.LUT R52, R35, 0x1f001f, RZ, 0xc0, !PT ;  /* 0x001f001f23347812 */ /* 0x000fe400078ec0ff */
[----:B------:R-:W-:-:S02]  /*8950*/  SHF.R.U32.HI R53, RZ, 0xa, R35 ;  /* 0x0000000aff357819 */ /* 0x000fc40000011623 */
[----:B------:R-:W-:Y:S02]  /*8960*/  LOP3.LUT R44, R24, 0x3e003e0, RZ, 0xc0, !PT ;  /* 0x03e003e0182c7812 */ /* 0x000fe400078ec0ff */
[----:B------:R-:W-:Y:S02]  /*8970*/  LOP3.LUT R35, R29, 0x3e003e0, RZ, 0xc0, !PT ;  /* 0x03e003e01d237812 */ /* 0x000fe400078ec0ff */
[----:B------:R-:W-:Y:S02]  /*8980*/  ISETP.NE.AND P2, PT, R45, RZ, PT ;  /* 0x000000ff2d00720c */ /* 0x000fe40003f45270 */
[----:B------:R-:W-:Y:S02]  /*8990*/  LOP3.LUT R84, R71, 0x80008, R72, 0xf8, !PT ;  /* 0x0008000847547812 */ /* 0x000fe400078ef848 */
[----:B------:R-:W-:Y:S02]  /*89a0*/  LOP3.LUT R43, R25, 0x3e003e0, RZ, 0xc0, !PT ;  /* 0x03e003e0192b7812 */ /* 0x000fe400078ec0ff */
[----:B------:R-:W-:-:S02]  /*89b0*/  LOP3.LUT R80, R47, 0x80008, R64, 0xf8, !PT ;  /* 0x000800082f507812 */ /* 0x000fc400078ef840 */
[----:B------:R-:W-:Y:S02]  /*89c0*/  LOP3.LUT R41, R41, 0x64006400, RZ, 0xfc, !PT ;  /* 0x6400640029297812 */ /* 0x000fe400078efcff */
[C---:B------:R-:W-:Y:S02]  /*89d0*/  LOP3.LUT R19, R37.reuse, 0x3e003e0, RZ, 0xc0, !PT ;  /* 0x03e003e025137812 */ /* 0x040fe400078ec0ff */
        /* <DEDUP_REMOVED lines=19> */
[C---:B------:R-:W-:Y:S02]  /*8b10*/  LOP3.LUT R32, R34.reuse, 0x3e003e0, RZ, 0xc0, !PT ;  /* 0x03e003e022207812 */ /* 0x040fe400078ec0ff */
[----:B------:R-:W-:Y:S02]  /*8b20*/  LOP3.LUT R56, R34, 0x1f001f, RZ, 0xc0, !PT ;  /* 0x001f001f22387812 */ /* 0x000fe400078ec0ff */
[----:B------:R-:W-:-:S02]  /*8b30*/  SHF.R.U32.HI R55, RZ, 0xa, R34 ;  /* 0x0000000aff377819 */ /* 0x000fc40000011622 */
[----:B------:R-:W-:Y:S02]  /*8b40*/  SHF.R.U32.HI R63, RZ, 0xa, R29 ;  /* 0x0000000aff3f7819 */ /* 0x000fe4000001161d */
[C---:B------:R-:W-:Y:S02]  /*8b50*/  LOP3.LUT R33, R31.reuse, 0x3e003e0, RZ, 0xc0, !PT ;  /* 0x03e003e01f217812 */ /* 0x040fe400078ec0ff */
[----:B------:R-:W-:Y:S02]  /*8b60*/  LOP3.LUT R28, R31, 0x1f001f, RZ, 0xc0, !PT ;  /* 0x001f001f1f1c7812 */ /* 0x000fe400078ec0ff */
[----:B------:R-:W-:Y:S02]  /*8b70*/  LOP3.LUT R24, R26, 0x1f001f, RZ, 0xc0, !PT ;  /* 0x001f001f1a187812 */ /* 0x000fe400078ec0ff */
[C---:B------:R-:W-:Y:S02]  /*8b80*/  LOP3.LUT R39, R27.reuse, 0x3e003e0, RZ, 0xc0, !PT ;  /* 0x03e003e01b277812 */ /* 0x040fe400078ec0ff */
[----:B------:R-:W-:-:S02]  /*8b90*/  LOP3.LUT R25, R27, 0x1f001f, RZ, 0xc0, !PT ;  /* 0x001f001f1b197812 */ /* 0x000fc400078ec0ff */
[----:B------:R-:W-:Y:S02]  /*8ba0*/  LOP3.LUT R35, R35, 0x64006400, RZ, 0xfc, !PT ;  /* 0x6400640023237812 */ /* 0x000fe400078efcff */
[C---:B------:R-:W-:Y:S02]  /*8bb0*/  LOP3.LUT R34, R30.reuse, 0x3e003e0, RZ, 0xc0, !PT ;  /* 0x03e003e01e227812 */ /* 0x040fe400078ec0ff */
[----:B------:R-:W-:Y:S01]  /*8bc0*/  LOP3.LUT R29, R30, 0x1f001f, RZ, 0xc0, !PT ;  /* 0x001f001f1e1d7812 */ /* 0x000fe200078ec0ff */
[----:B------:R-:W-:Y:S01]  /*8bd0*/  HFMA2 R36, R35, R38.H0_H0, -48, -48 ;  /* 0xd200d20023247431 */ /* 0x000fe20000040026 */
[----:B------:R-:W-:Y:S02]  /*8be0*/  SHF.R.U32.HI R31, RZ, 0xa, R31 ;  /* 0x0000000aff1f7819 */ /* 0x000fe4000001161f */
[----:B------:R-:W-:Y:S02]  /*8bf0*/  SHF.R.U32.HI R26, RZ, 0xa, R26 ;  /* 0x0000000aff1a7819 */ /* 0x000fe4000001161a */
[----:B------:R-:W-:-:S02]  /*8c00*/  SHF.R.U32.HI R27, RZ, 0xa, R27 ;  /* 0x0000000aff1b7819 */ /* 0x000fc4000001161b */
[----:B------:R-:W-:Y:S01]  /*8c10*/  LOP3.LUT R87, R43, 0x64006400, RZ, 0xfc, !PT ;  /* 0x640064002b577812 */ /* 0x000fe200078efcff */
[-C--:B------:R-:W-:Y:S01]  /*8c20*/  HFMA2 R43, R41, R38.reuse.H0_H0, -48, -48 ;  /* 0xd200d200292b7431 */ /* 0x080fe20000040026 */
[----:B------:R-:W-:Y:S01]  /*8c30*/  SHF.R.U32.HI R30, RZ, 0xa, R30 ;  /* 0x0000000aff1e7819 */ /* 0x000fe2000001161e */
        /* <DEDUP_REMOVED lines=44> */
[----:B--2---:R-:W-:Y:S02]  /*8f00*/  LOP3.LUT R82, R21, 0x3e003e0, RZ, 0xc0, !PT ;  /* 0x03e003e015527812 */ /* 0x004fe400078ec0ff */
[----:B------:R-:W-:Y:S02]  /*8f10*/  SHF.R.U32.HI R81, RZ, 0xb, R22 ;  /* 0x0000000bff517819 */ /* 0x000fe40000011616 */
[----:B------:R-:W-:Y:S02]  /*8f20*/  SHF.R.U32.HI R83, RZ, 0xb, R23 ;  /* 0x0000000bff537819 */ /* 0x000fe40000011617 */
        /* <DEDUP_REMOVED lines=10> */
[----:B------:R-:W-:Y:S02]  /*8fd0*/  LOP3.LUT R89, R82, 0x64006400, RZ, 0xfc, !PT ;  /* 0x6400640052597812 */ /* 0x000fe400078efcff */
[----:B------:R-:W-:Y:S02]  /*8fe0*/  SHF.R.U32.HI R47, RZ, 0xb, R21 ;  /* 0x0000000bff2f7819 */ /* 0x000fe40000011615 */
[----:B------:R-:W-:Y:S01]  /*8ff0*/  LOP3.LUT R81, R44, 0x64006400, RZ, 0xfc, !PT ;  /* 0x640064002c517812 */ /* 0x000fe200078efcff */
[-C--:B------:R-:W-:Y:S01]  /*9000*/  HFMA2 R4, R89, R38.reuse.H0_H0, -48, -48 ;  /* 0xd200d20059047431 */ /* 0x080fe20000040026 */
[----:B------:R-:W-:Y:S01]  /*9010*/  LOP3.LUT R83, R46, 0x64006400, RZ, 0xfc, !PT ;  /* 0x640064002e537812 */ /* 0x000fe200078efcff */
[-C--:B------:R-:W-:Y:S01]  /*9020*/  HFMA2 R46, R19, R38.reuse.H0_H0, -48, -48 ;  /* 0xd200d200132e7431 */ /* 0x080fe20000040026 */
[----:B------:R-:W-:Y:S01]  /*9030*/  LOP3.LUT R64, R20, 0x1f001f, RZ, 0xc0, !PT ;  /* 0x001f001f14407812 */ /* 0x000fe200078ec0ff */
[-C--:B------:R-:W-:Y:S01]  /*9040*/  HFMA2 R37, R81, R38.reuse.H0_H0, -48, -48 ;  /* 0xd200d20051257431 */ /* 0x080fe20000040026 */
[----:B------:R-:W-:Y:S01]  /*9050*/  SHF.R.U32.HI R66, RZ, 0xa, R20 ;  /* 0x0000000aff427819 */ /* 0x000fe20000011614 */
[-C--:B------:R-:W-:Y:S01]  /*9060*/  HFMA2 R18, R83, R38.reuse.H0_H0, -48, -48 ;  /* 0xd200d20053127431 */ /* 0x080fe20000040026 */
[----:B------:R-:W-:Y:S01]  /*9070*/  LOP3.LUT R20, R80, 0x100010, R45, 0xf8, !PT ;  /* 0x0010001050147812 */ /* 0x000fe200078ef82d */
[-C--:B------:R-:W-:Y:S01]  /*9080*/  HFMA2 R44, R101, R38.reuse.H0_H0, -48, -48 ;  /* 0xd200d200652c7431 */ /* 0x080fe20000040026 */
[----:B------:R-:W-:Y:S01]  /*9090*/  LOP3.LUT R65, R21, 0x1f001f, RZ, 0xc0, !PT ;  /* 0x001f001f15417812 */ /* 0x000fe200078ec0ff */
[----:B------:R-:W-:Y:S01]  /*90a0*/  HFMA2 R19, R107, R38.H0_H0, -48, -48 ;  /* 0xd200d2006b137431 */ /* 0x000fe20000040026 */
[----:B------:R-:W-:-:S02]  /*90b0*/  SHF.R.U32.HI R71, RZ, 0xa, R21 ;  /* 0x0000000aff477819 */ /* 0x000fc40000011615 */
[----:B------:R-:W-:Y:S02]  /*90c0*/  LOP3.LUT R45, R42, 0x64006400, RZ, 0xfc, !PT ;  /* 0x640064002a2d7812 */ /* 0x000fe400078efcff */
[----:B------:R-:W-:Y:S02]  /*90d0*/  LOP3.LUT R21, R84, 0x100010, R47, 0xf8, !PT ;  /* 0x0010001054157812 */ /* 0x000fe400078ef82f */
        /* <DEDUP_REMOVED lines=165> */
.L_x_3720:
        /* <DEDUP_REMOVED lines=77> */
.L_x_3719:
        /* <DEDUP_REMOVED lines=8> */
.L_x_3718:
        /* <DEDUP_REMOVED lines=22> */
.L_x_3725:
[----:B------:R-:W0:Y:S02]  /*a1e0*/  LDS R2, [R8] ;  /* 0x0000000008027984 */ /* 0x000e240000000800 */
[----:B0-----:R-:W-:-:S06]  /*a1f0*/  HADD2 R3, R2, R11 ;  /* 0x0000000b02037230 */ /* 0x001fcc0000000000 */
[----:B------:R-:W0:Y:S02]  /*a200*/  ATOMS.CAST.SPIN R3, [R8], R2, R3 ;  /* 0x000000020803738d */ /* 0x000e240001800003 */
[----:B0-----:R-:W-:-:S13]  /*a210*/  ISETP.EQ.U32.AND P0, PT, R3, 0x1, PT ;  /* 0x000000010300780c */ /* 0x001fda0003f02070 */
[----:B------:R-:W-:Y:S05]  /*a220*/  @!P0 BRA `(.L_x_3725) ;  /* 0xfffffffc00ec8947 */ /* 0x000fea000383ffff */
[----:B------:R-:W-:Y:S05]  /*a230*/  BRA `(.L_x_3723) ;  /* 0x00000000000c7947 */ /* 0x000fea0003800000 */
.L_x_3724:
[----:B------:R-:W2:Y:S02]  /*a240*/  LD.E R2, desc[UR6][R4.64] ;  /* 0x0000000604027980 */ /* 0x000ea4000c101900 */
[----:B--2---:R-:W-:-:S05]  /*a250*/  IADD3 R3, R11, R2, RZ ;  /* 0x000000020b037210 */ /* 0x004fca0007ffe0ff */
[----:B------:R0:W-:Y:S02]  /*a260*/  ST.E desc[UR6][R4.64], R3 ;  /* 0x0000000304007985 */ /* 0x0001e4000c101906 */
.L_x_3723:
[----:B------:R-:W-:Y:S05]  /*a270*/  BSYNC B0 ;  /* 0x0000000000007941 */ /* 0x000fea0003800000 */
.L_x_3722:
[----:B------:R1:W-:Y:S01]  /*a280*/  ATOM.E.ADD.F16x2.RN.STRONG.GPU P0, RZ, desc[UR6][R4.64+0x4], R9 ;  /* 0x0000040904ff79a2 */ /* 0x0003e2000810e1c6 */
[----:B------:R-:W-:Y:S04]  /*a290*/  BSSY B0, `(.L_x_3726) ;  /* 0x000000f000007945 */ /* 0x000fe80003800000 */
[----:B-1----:R-:W-:Y:S05]  /*a2a0*/  @P0 BRA `(.L_x_3727) ;  /* 0x0000000000340947 */ /* 0x002fea0003800000 */
[----:B------:R-:W1:Y:S02]  /*a2b0*/  QSPC.E.S P0, RZ, [R4+0x4] ;  /* 0x0000040004ff73aa */ /* 0x000e640000000500 */
[----:B-1----:R-:W-:Y:S05]  /*a2c0*/  @!P0 BRA `(.L_x_3728) ;  /* 0x0000000000208947 */ /* 0x002fea0003800000 */
[----:B------:R-:W-:-:S04]  /*a2d0*/  MOV R2, R4 ;  /* 0x0000000400027202 */ /* 0x000fc80000000f00 */
[----:B0-----:R-:W-:-:S07]  /*a2e0*/  MOV R4, R2 ;  /* 0x0000000200047202 */ /* 0x001fce0000000f00 */
.L_x_3729:
[----:B------:R-:W0:Y:S02]  /*a2f0*/  LDS R2, [R4+0x4] ;  /* 0x0000040004027984 */ /* 0x000e240000000800 */
[----:B0-----:R-:W-:-:S10]  /*a300*/  HFMA2.MMA R3, R2, 1, 1, R9 ;  /* 0x3c003c0002037835 */ /* 0x001fd40000000009 */
[----:B------:R-:W0:Y:S02]  /*a310*/  ATOMS.CAST.SPIN R3, [R4+0x4], R2, R3 ;  /* 0x000004020403738d */ /* 0x000e240001800003 */
[----:B0-----:R-:W-:-:S13]  /*a320*/  ISETP.EQ.U32.AND P0, PT, R3, 0x1, PT ;  /* 0x000000010300780c */ /* 0x001fda0003f02070 */
[----:B------:R-:W-:Y:S05]  /*a330*/  @!P0 BRA `(.L_x_3729) ;  /* 0xfffffffc00ec8947 */ /* 0x000fea000383ffff */
[----:B------:R-:W-:Y:S05]  /*a340*/  BRA `(.L_x_3727) ;  /* 0x00000000000c7947 */ /* 0x000fea0003800000 */
.L_x_3728:
[----:B------:R-:W0:Y:S02]  /*a350*/  LD.E R2, desc[UR6][R4.64+0x4] ;  /* 0x0000040604027980 */ /* 0x000e24000c101900 */
[----:B0-----:R-:W-:-:S05]  /*a360*/  IADD3 R3, R9, R2, RZ ;  /* 0x0000000209037210 */ /* 0x001fca0007ffe0ff */
[----:B------:R1:W-:Y:S02]  /*a370*/  ST.E desc[UR6][R4.64+0x4], R3 ;  /* 0x0000040304007985 */ /* 0x0003e4000c101906 */
.L_x_3727:
[----:B------:R-:W-:Y:S05]  /*a380*/  BSYNC B0 ;  /* 0x0000000000007941 */ /* 0x000fea0003800000 */
.L_x_3726:
[----:B------:R-:W-:-:S13]  /*a390*/  ISETP.GE.AND P0, PT, R0, 0x2, PT ;  /* 0x000000020000780c */ /* 0x000fda0003f06270 */
        /* <DEDUP_REMOVED lines=12> */
.L_x_3733:
[----:B------:R-:W0:Y:S02]  /*a460*/  LDS R2, [R0] ;  /* 0x0000000000027984 */ /* 0x000e240000000800 */
[----:B0-----:R-:W-:-:S06]  /*a470*/  HADD2 R3, R2, R7 ;  /* 0x0000000702037230 */ /* 0x001fcc0000000000 */
[----:B------:R-:W0:Y:S02]  /*a480*/  ATOMS.CAST.SPIN R3, [R0], R2, R3 ;  /* 0x000000020003738d */ /* 0x000e240001800003 */
[----:B0-----:R-:W-:-:S13]  /*a490*/  ISETP.EQ.U32.AND P0, PT, R3, 0x1, PT ;  /* 0x000000010300780c */ /* 0x001fda0003f02070 */
[----:B------:R-:W-:Y:S05]  /*a4a0*/  @!P0 BRA `(.L_x_3733) ;  /* 0xfffffffc00ec8947 */ /* 0x000fea000383ffff */
[----:B------:R-:W-:Y:S05]  /*a4b0*/  BRA `(.L_x_3731) ;  /* 0x00000000000c7947 */ /* 0x000fea0003800000 */
.L_x_3732:
[----:B------:R-:W2:Y:S02]  /*a4c0*/  LD.E R0, desc[UR6][R4.64] ;  /* 0x0000000604007980 */ /* 0x000ea4000c101900 */
[----:B--2---:R-:W-:-:S05]  /*a4d0*/  IADD3 R3, R7, R0, RZ ;  /* 0x0000000007037210 */ /* 0x004fca0007ffe0ff */
[----:B------:R0:W-:Y:S02]  /*a4e0*/  ST.E desc[UR6][R4.64], R3 ;  /* 0x0000000304007985 */ /* 0x0001e4000c101906 */
.L_x_3731:
[----:B------:R-:W-:Y:S05]  /*a4f0*/  BSYNC B0 ;  /* 0x0000000000007941 */ /* 0x000fea0003800000 */
.L_x_3730:
[----:B------:R1:W-:Y:S02]  /*a500*/  ATOM.E.ADD.F16x2.RN.STRONG.GPU P0, RZ, desc[UR6][R4.64+0x4], R15 ;  /* 0x0000040f04ff79a2 */ /* 0x0003e4000810e1c6 */
[----:B-1----:R-:W-:Y:S05]  /*a510*/  @P0 EXIT ;  /* 0x000000000000094d */ /* 0x002fea0003800000 */
[----:B------:R-:W1:Y:S02]  /*a520*/  QSPC.E.S P0, RZ, [R4+0x4] ;  /* 0x0000040004ff73aa */ /* 0x000e640000000500 */
[----:B-1----:R-:W-:Y:S05]  /*a530*/  @!P0 BRA `(.L_x_3734) ;  /* 0x0000000000208947 */ /* 0x002fea0003800000 */
[----:B------:R-:W-:-:S04]  /*a540*/  MOV R2, R4 ;  /* 0x0000000400027202 */ /* 0x000fc80000000f00 */
[----:B------:R-:W-:-:S07]  /*a550*/  MOV R0, R2 ;  /* 0x0000000200007202 */ /* 0x000fce0000000f00 */
.L_x_3735:
[----:B------:R-:W0:Y:S02]  /*a560*/  LDS R2, [R0+0x4] ;  /* 0x0000040000027984 */ /* 0x000e240000000800 */
[----:B0-----:R-:W-:-:S10]  /*a570*/  HFMA2.MMA R3, R2, 1, 1, R15 ;  /* 0x3c003c0002037835 */ /* 0x001fd4000000000f */
[----:B------:R-:W0:Y:S02]  /*a580*/  ATOMS.CAST.SPIN R3, [R0+0x4], R2, R3 ;  /* 0x000004020003738d */ /* 0x000e240001800003 */
[----:B0-----:R-:W-:-:S13]  /*a590*/  ISETP.EQ.U32.AND P0, PT, R3, 0x1, PT ;  /* 0x000000010300780c */ /* 0x001fda0003f02070 */
[----:B------:R-:W-:Y:S05]  /*a5a0*/  @!P0 BRA `(.L_x_3735) ;  /* 0xfffffffc00ec8947 */ /* 0x000fea000383ffff */
[----:B------:R-:W-:Y:S05]  /*a5b0*/  EXIT ;  /* 0x000000000000794d */ /* 0x000fea0003800000 */
.L_x_3734:
[----:B------:R-:W0:Y:S02]  /*a5c0*/  LD.E R0, desc[UR6][R4.64+0x4] ;  /* 0x0000040604007980 */ /* 0x000e24000c101900 */
[----:B0-----:R-:W-:-:S05]  /*a5d0*/  IADD3 R3, R15, R0, RZ ;  /* 0x000000000f037210 */ /* 0x001fca0007ffe0ff */
[----:B------:R-:W-:Y:S01]  /*a5e0*/  ST.E desc[UR6][R4.64+0x4], R3 ;  /* 0x0000040304007985 */ /* 0x000fe2000c101906 */
[----:B------:R-:W-:Y:S05]  /*a5f0*/  EXIT ;  /* 0x000000000000794d */ /* 0x000fea0003800000 */
.L_x_3736:
        /* <DEDUP_REMOVED lines=16> */
.L_x_5233:


//--------------------- .text._Z23gemm_half_q_half_kernelILi2ELi152ELb1ELb1ELi64EEvPK6__halfPKjS4_S2_PS0_iiiiPKtS7_iiiiiibS2_i --------------------------
	.section	.text._Z23gemm_half_q_half_kernelILi2ELi152ELb1ELb1ELi64EEvPK6__halfPKjS4_S2_PS0_iiiiPKtS7_iiiiiibS2_i,"ax",@progbits
	.align	128
        .global         _Z23gemm_half_q_half_kernelILi2ELi152ELb1ELb1ELi64EEvPK6__halfPKjS4_S2_PS0_iiiiPKtS7_iiiiiibS2_i
        .type           _Z23gemm_half_q_half_kernelILi2ELi152ELb1ELb1ELi64EEvPK6__halfPKjS4_S2_PS0_iiiiPKtS7_iiiiiibS2_i,@function
        .size           _Z23gemm_half_q_half_kernelILi2ELi152ELb1ELb1ELi64EEvPK6__halfPKjS4_S2_PS0_iiiiPKtS7_iiiiiibS2_i,(.L_x_5234 - _Z23gemm_half_q_half_kernelILi2ELi152ELb1ELb1ELi64EEvPK6__halfPKjS4_S2_PS0_iiiiPKtS7_iiiiiibS2_i)
        .other          _Z23gemm_half_q_half_kernelILi2ELi152ELb1ELb1ELi64EEvPK6__halfPKjS4_S2_PS0_iiiiPKtS7_iiiiiibS2_i,@"STO_CUDA_ENTRY STV_DEFAULT"
_Z23gemm_half_q_half_kernelILi2ELi152ELb1ELb1ELi64EEvPK6__halfPKjS4_S2_PS0_iiiiPKtS7_iiiiiibS2_i:
.text._Z23gemm_half_q_half_kernelILi2ELi152ELb1ELb1ELi64EEvPK6__halfPKjS4_S2_PS0_iiiiPKtS7_iiiiiibS2_i:
        /* <DEDUP_REMOVED lines=26> */
.L_x_3737:
        /* <DEDUP_REMOVED lines=29> */
.L_x_3742:
        /* <DEDUP_REMOVED lines=37> */
.L_x_3741:
        /* <DEDUP_REMOVED lines=24> */
.L_x_3743:
        /* <DEDUP_REMOVED lines=14> */
.L_x_3740:
        /* <DEDUP_REMOVED lines=10> */
.L_x_3745:
        /* <DEDUP_REMOVED lines=37> */
.L_x_3744:
        /* <DEDUP_REMOVED lines=24> */
.L_x_3746:
        /* <DEDUP_REMOVED lines=13> */
.L_x_3739:
[----:B------:R-:W-:Y:S05]  /*0d60*/  BSYNC B0 ;  /* 0x0000000000007941 */ /* 0x000fea0003800000 */
.L_x_3738:
        /* <DEDUP_REMOVED lines=17> */
.L_x_3749:
[----:B------:R-:W-:Y:S02]  /*0e80*/  LEA R6, R2, R5, 0x1 ;  /* 0x0000000502067211 */ /* 0x000fe400078e08ff */
        /* <DEDUP_REMOVED lines=18> */
.L_x_3748:
        /* <DEDUP_REMOVED lines=14> */
.L_x_3750:
[----:B------:R-:W-:-:S13]  /*1090*/  ISETP.LT.OR P0, PT, R5, R3, P0 ;  /* 0x000000030500720c */ /* 0x000fda0000701670 */
[----:B0123--:R-:W0:Y:S01]  /*10a0*/  @P0 LDC.64 R10, c[0x0][0x230] ;  /* 0x00008c00ff0a0b82 */ /* 0x00fe220000000a00 */
[----:B------:R-:W-:-:S05]  /*10b0*/  @P0 LEA R2, R2, R5, 0x1 ;  /* 0x0000000502020211 */ /* 0x000fca00078e08ff */
[----:B------:R-:W-:-:S04]  /*10c0*/  @P0 IMAD R3, R2, R9, R8 ;  /* 0x0000000902030224 */ /* 0x000fc800078e0208 */
[----:B0-----:R-:W-:-:S05]  /*10d0*/  @P0 IMAD.WIDE R2, R3, 0x2, R10 ;  /* 0x0000000203020825 */ /* 0x001fca00078e020a */
[----:B------:R2:W-:Y:S02]  /*10e0*/  @P0 STG.E.64 desc[UR6][R2.64], RZ ;  /* 0x000000ff02000986 */ /* 0x0005e4000c101b06 */
.L_x_3747:
[----:B01----:R-:W0:Y:S01]  /*10f0*/  LDC.64 R14, c[0x0][0x248] ;  /* 0x00009200ff0e7b82 */ /* 0x003e220000000a00 */
[----:B--2---:R-:W-:-:S05]  /*1100*/  SHF.L.U32 R3, R0, 0x7, RZ ;  /* 0x0000000700037819 */ /* 0x004fca00000006ff */
[----:B0-----:R-:W-:-:S05]  /*1110*/  IMAD.WIDE R2, R3, 0x2, R14 ;  /* 0x0000000203027825 */ /* 0x001fca00078e020e */
[----:B-----5:R0:W5:Y:S01]  /*1120*/  LDG.E.U16.CONSTANT R25, desc[UR6][R2.64+0x2] ;  /* 0x0000020602197981 */ /* 0x020162000c1e9500 */
        /* <DEDUP_REMOVED lines=11> */
.L_x_3752:
        /* <DEDUP_REMOVED lines=44> */
.L_x_3751:
        /* <DEDUP_REMOVED lines=24> */
.L_x_3753:
        /* <DEDUP_REMOVED lines=8> */
.L_x_3754:
        /* <DEDUP_REMOVED lines=10> */
.L_x_3755:
        /* <DEDUP_REMOVED lines=8> */
.L_x_3756:
        /* <DEDUP_REMOVED lines=10> */
.L_x_3757:
        /* <DEDUP_REMOVED lines=8> */
[----:B------:R-:W-:Y:S01]  /*18e0*/  PRMT R5, R11, 0x7610, R11 ;  /* 0x000076100b057816 */ /* 0x000fe2000000000b */
[----:B------:R-:W-:Y:S01]  /*18f0*/  IMAD R13, R0, R9, RZ ;  /* 0x00000009000d7224 */ /* 0x000fe200078e02ff */
[----:B------:R-:W-:Y:S02]  /*1900*/  MOV R20, RZ ;  /* 0x000000ff00147202 */ /* 0x000fe40000000f00 */
        /* <DEDUP_REMOVED lines=24> */
[----:B------:R-:W-:-:S07]  /*1a90*/  PRMT R19, RZ, 0x7610, R19 ;  /* 0x00007610ff137816 */ /* 0x000fce0000000013 */
.L_x_3767:
        /* <DEDUP_REMOVED lines=124> */
[----:B------:R-:W-:Y:S02]  /*2260*/  HADD2.F32 R60, -RZ, R38.H0_H0 ;  /* 0x20000026ff3c7230 */ /* 0x000fe40000004100 */
[----:B0-----:R-:W-:Y:S01]  /*2270*/  HADD2.F32 R0, -RZ, R37.H0_H0 ;  /* 0x20000025ff007230 */ /* 0x001fe20000004100 */
[----:B------:R-:W0:Y:S01]  /*2280*/  LDS.64 R8, [UR4+0x8] ;  /* 0x00000804ff087984 */ /* 0x000e220008000a00 */
[----:B------:R-:W-:Y:S02]  /*2290*/  HADD2.F32 R59, -RZ, R47.H0_H0 ;  /* 0x2000002fff3b7230 */ /* 0x000fe40000004100 */
[----:B------:R-:W-:Y:S02]  /*22a0*/  HADD2.F32 R55, -RZ, R45.H0_H0 ;  /* 0x2000002dff377230 */ /* 0x000fe40000004100 */
[----:B------:R-:W-:Y:S02]  /*22b0*/  HADD2.F32 R2, -RZ, R39.H0_H0 ;  /* 0x20000027ff027230 */ /* 0x000fe40000004100 */
[----:B------:R-:W-:-:S02]  /*22c0*/  HADD2.F32 R4, -RZ, R40.H0_H0 ;  /* 0x20000028ff047230 */ /* 0x000fc40000004100 */
[--C-:B-1----:R-:W-:Y:S02]  /*22d0*/  HADD2.F32 R3, -RZ, R56.reuse.H0_H0 ;  /* 0x20000038ff037230 */ /* 0x102fe40000004100 */
        /* <DEDUP_REMOVED lines=27> */
[----:B0-----:R-:W-:Y:S02]  /*2490*/  HADD2.F32 R4, -RZ, R8.H0_H0 ;  /* 0x20000008ff047230 */ /* 0x001fe40000004100 */
        /* <DEDUP_REMOVED lines=53> */
.L_x_3760:
        /* <DEDUP_REMOVED lines=46> */
[--C-:B------:R-:W-:Y:S02]  /*2ad0*/  HADD2.F32 R3, -RZ, R8.reuse.H0_H0 ;  /* 0x20000008ff037230 */ /* 0x100fe40000004100 */
[----:B------:R-:W-:Y:S02]  /*2ae0*/  HADD2.F32 R9, -RZ, R41.H0_H0 ;  /* 0x20000029ff097230 */ /* 0x000fe40000004100 */
[----:B------:R-:W-:Y:S01]  /*2af0*/  FFMA.FTZ R58, R37, R57, R58 ;  /* 0x00000039253a7223 */ /* 0x000fe2000001003a */
[----:B------:R-:W-:-:S02]  /*2b00*/  HADD2.F32 R8, -RZ, R8.H1_H1 ;  /* 0x30000008ff087230 */ /* 0x000fc40000004100 */
        /* <DEDUP_REMOVED lines=21> */
[--C-:B------:R-:W-:Y:S02]  /*2c60*/  HADD2.F32 R2, -RZ, R6.reuse.H1_H1 ;  /* 0x30000006ff027230 */ /* 0x100fe40000004100 */
[-C--:B------:R-:W-:Y:S01]  /*2c70*/  FFMA.FTZ R9, R0, R4.reuse, R9 ;  /* 0x0000000400097223 */ /* 0x080fe20000010009 */
[----:B------:R-:W-:Y:S02]  /*2c80*/  HADD2.F32 R0, -RZ, R6.H0_H0 ;  /* 0x20000006ff007230 */ /* 0x000fe40000004100 */
        /* <DEDUP_REMOVED lines=17> */
.L_x_3759:
        /* <DEDUP_REMOVED lines=149> */
[----:B0-----:R-:W-:Y:S02]  /*36f0*/  HADD2.F32 R4, -RZ, R14.H0_H0 ;  /* 0x2000000eff047230 */ /* 0x001fe40000004100 */
        /* <DEDUP_REMOVED lines=53> */
.L_x_3762:
        /* <DEDUP_REMOVED lines=36> */
[----:B------:R-:W-:Y:S02]  /*3c90*/  HADD2.F32 R3, -RZ, R8.H0_H0 ;  /* 0x20000008ff037230 */ /* 0x000fe40000004100 */
[----:B------:R-:W-:Y:S01]  /*3ca0*/  FFMA.FTZ R58, R4, R58, R57 ;  /* 0x0000003a043a7223 */ /* 0x000fe20000010039 */
[----:B------:R-:W-:Y:S02]  /*3cb0*/  HADD2.F32 R13, -RZ, R24.H0_H0 ;  /* 0x20000018ff0d7230 */ /* 0x000fe40000004100 */
[----:B------:R-:W-:Y:S02]  /*3cc0*/  HADD2.F32 R35, -RZ, R32.H0_H0 ;  /* 0x20000020ff237230 */ /* 0x000fe40000004100 */
        /* <DEDUP_REMOVED lines=25> */
[----:B------:R-:W-:Y:S01]  /*3e60*/  FFMA.FTZ R35, R30, R14, R35 ;  /* 0x0000000e1e237223 */ /* 0x000fe20000010023 */
[----:B------:R-:W-:Y:S02]  /*3e70*/  HADD2.F32 R12, -RZ, R55.H0_H0 ;  /* 0x20000037ff0c7230 */ /* 0x000fe40000004100 */
[----:B------:R-:W-:-:S02]  /*3e80*/  HADD2.F32 R13, -RZ, R38.H0_H0 ;  /* 0x20000026ff0d7230 */ /* 0x000fc40000004100 */
        /* <DEDUP_REMOVED lines=23> */
.L_x_3761:
        /* <DEDUP_REMOVED lines=202> */
.L_x_3764:
        /* <DEDUP_REMOVED lines=91> */
.L_x_3763:
        /* <DEDUP_REMOVED lines=202> */
.L_x_3766:
        /* <DEDUP_REMOVED lines=91> */
.L_x_3765:
        /* <DEDUP_REMOVED lines=9> */
.L_x_3758:
        /* <DEDUP_REMOVED lines=9> */
[----:B0-----:R-:W-:-:S05]  /*65c0*/  IMAD R0, R0, -0x2, R3 ;  /* 0xfffffffe00007824 */ /* 0x001fca00078e0203 */
[----:B------:R-:W-:-:S13]  /*65d0*/  ISETP.LT.OR P0, PT, R0, 0x2, !P0 ;  /* 0x000000020000780c */ /* 0x000fda0004701670 */
.L_x_3771:
        /* <DEDUP_REMOVED lines=32> */
[----:B------:R-:W-:Y:S02]  /*67e0*/  SHF.R.U32.HI R66, RZ, 0xe, R37 ;  /* 0x0000000eff427819 */ /* 0x000fe40000011625 */
[----:B------:R-:W-:Y:S02]  /*67f0*/  LOP3.LUT R65, R65, 0x10001, RZ, 0xc0, !PT ;  /* 0x0001000141417812 */ /* 0x000fe400078ec0ff */
[----:B------:R-:W-:Y:S02]  /*6800*/  SHF.R.U32.HI R76, RZ, 0xd, R34 ;  /* 0x0000000dff4c7819 */ /* 0x000fe40000011622 */
[----:B------:R-:W-:-:S02]  /*6810*/  LOP3.LUT R73, R73, 0x20002, R74, 0xf8, !PT ;  /* 0x0002000249497812 */ /* 0x000fc400078ef84a */
[----:B------:R-:W-:Y:S02]  /*6820*/  SHF.R.U32.HI R46, RZ, 0xe, R36 ;  /* 0x0000000eff2e7819 */ /* 0x000fe40000011624 */
[----:B------:R-:W-:Y:S02]  /*6830*/  SHF.R.U32.HI R82, RZ, 0xd, R35 ;  /* 0x0000000dff527819 */ /* 0x000fe40000011623 */
[----:B------:R-:W-:Y:S02]  /*6840*/  LOP3.LUT R45, R45, 0x10001, RZ, 0xc0, !PT ;  /* 0x000100012d2d7812 */ /* 0x000fe400078ec0ff */
[----:B------:R-:W-:Y:S02]  /*6850*/  LOP3.LUT R83, R80, 0x20002, R83, 0xf8, !PT ;  /* 0x0002000250537812 */ /* 0x000fe400078ef853 */
[----:B------:R-:W-:Y:S02]  /*6860*/  SHF.R.U32.HI R71, RZ, 0xd, R33 ;  /* 0x0000000dff477819 */ /* 0x000fe40000011621 */
[----:B------:R-:W-:-:S02]  /*6870*/  LOP3.LUT R66, R65, 0x20002, R66, 0xf8, !PT ;  /* 0x0002000241427812 */ /* 0x000fc400078ef842 */
[----:B------:R-:W-:Y:S02]  /*6880*/  SHF.R.U32.HI R81, RZ, 0xc, R30 ;  /* 0x0000000cff517819 */ /* 0x000fe4000001161e */
[----:B------:R-:W-:Y:S02]  /*6890*/  LOP3.LUT R76, R73, 0x40004, R76, 0xf8, !PT ;  /* 0x00040004494c7812 */ /* 0x000fe400078ef84c */
[----:B------:R-:W-:Y:S02]  /*68a0*/  SHF.R.U32.HI R47, RZ, 0xd, R32 ;  /* 0x0000000dff2f7819 */ /* 0x000fe40000011620 */
[----:B------:R-:W-:Y:S02]  /*68b0*/  SHF.R.U32.HI R85, RZ, 0xc, R31 ;  /* 0x0000000cff557819 */ /* 0x000fe4000001161f */
[----:B------:R-:W-:Y:S02]  /*68c0*/  LOP3.LUT R46, R45, 0x20002, R46, 0xf8, !PT ;  /* 0x000200022d2e7812 */ /* 0x000fe400078ef82e */
[----:B------:R-:W-:-:S02]  /*68d0*/  LOP3.LUT R82, R83, 0x40004, R82, 0xf8, !PT ;  /* 0x0004000453527812 */ /* 0x000fc400078ef852 */
[C---:B------:R-:W-:Y:S02]  /*68e0*/  LOP3.LUT R44, R40.reuse, 0x3e003e0, RZ, 0xc0, !PT ;  /* 0x03e003e0282c7812 */ /* 0x040fe400078ec0ff */
[----:B------:R-:W-:Y:S02]  /*68f0*/  LOP3.LUT R61, R40, 0x1f001f, RZ, 0xc0, !PT ;  /* 0x001f001f283d7812 */ /* 0x000fe400078ec0ff */
[----:B------:R-:W-:Y:S02]  /*6900*/  SHF.R.U32.HI R60, RZ, 0xa, R40 ;  /* 0x0000000aff3c7819 */ /* 0x000fe40000011628 */
[----:B------:R-:W-:Y:S02]  /*6910*/  SHF.R.U32.HI R72, RZ, 0xc, R29 ;  /* 0x0000000cff487819 */ /* 0x000fe4000001161d */
[----:B------:R-:W-:Y:S02]  /*6920*/  LOP3.LUT R71, R66, 0x40004, R71, 0xf8, !PT ;  /* 0x0004000442477812 */ /* 0x000fe400078ef847 */
[----:B------:R-:W-:-:S02]  /*6930*/  LOP3.LUT R40, R36, 0x3e003e0, RZ, 0xc0, !PT ;  /* 0x03e003e024287812 */ /* 0x000fc400078ec0ff */
[----:B------:R-:W-:Y:S02]  /*6940*/  LOP3.LUT R67, R36, 0x1f001f, RZ, 0xc0, !PT ;  /* 0x001f001f24437812 */ /* 0x000fe400078ec0ff */
[----:B------:R-:W-:Y:S02]  /*6950*/  SHF.R.U32.HI R68, RZ, 0xa, R36 ;  /* 0x0000000aff447819 */ /* 0x000fe40000011624 */
[----:B------:R-:W-:Y:S02]  /*6960*/  PRMT R45, R17, 0x9910, RZ ;  /* 0x00009910112d7816 */ /* 0x000fe400000000ff */
[----:B------:R-:W-:Y:S02]  /*6970*/  LOP3.LUT R88, R76, 0x80008, R81, 0xf8, !PT ;  /* 0x000800084c587812 */ /* 0x000fe400078ef851 */
[----:B------:R-:W-:Y:S02]  /*6980*/  LOP3.LUT R10, R41, 0x3e003e0, RZ, 0xc0, !PT ;  /* 0x03e003e0290a7812 */ /* 0x000fe400078ec0ff */
[----:B------:R-:W-:-:S02]  /*6990*/  LOP3.LUT R4, R43, 0x3e003e0, RZ, 0xc0, !PT ;  /* 0x03e003e02b047812 */ /* 0x000fc400078ec0ff */
[----:B------:R-:W-:Y:S02]  /*69a0*/  LOP3.LUT R48, R43, 0x1f001f, RZ, 0xc0, !PT ;  /* 0x001f001f2b307812 */ /* 0x000fe400078ec0ff */
[----:B------:R-:W-:Y:S02]  /*69b0*/  SHF.R.U32.HI R49, RZ, 0xa, R43 ;  /* 0x0000000aff317819 */ /* 0x000fe4000001162b */
[----:B------:R-:W-:Y:S02]  /*69c0*/  LOP3.LUT R36, R33, 0x3e003e0, RZ, 0xc0, !PT ;  /* 0x03e003e021247812 */ /* 0x000fe400078ec0ff */
[----:B------:R-:W-:Y:S02]  /*69d0*/  SHF.R.U32.HI R64, RZ, 0xc, R28 ;  /* 0x0000000cff407819 */ /* 0x000fe4000001161c */
[----:B------:R-:W-:Y:S02]  /*69e0*/  LOP3.LUT R47, R46, 0x40004, R47, 0xf8, !PT ;  /* 0x000400042e2f7812 */ /* 0x000fe400078ef82f */
[----:B------:R-:W-:-:S02]  /*69f0*/  LOP3.LUT R92, R82, 0x80008, R85, 0xf8, !PT ;  /* 0x00080008525c7812 */ /* 0x000fc400078ef855 */
[----:B------:R-:W-:Y:S02]  /*6a00*/  LOP3.LUT R54, R41, 0x1f001f, RZ, 0xc0, !PT ;  /* 0x001f001f29367812 */ /* 0x000fe400078ec0ff */
[----:B------:R-:W-:Y:S02]  /*6a10*/  SHF.R.U32.HI R57, RZ, 0xa, R41 ;  /* 0x0000000aff397819 */ /* 0x000fe40000011629 */
[----:B------:R-:W-:Y:S02]  /*6a20*/  LOP3.LUT R43, R28, 0x3e003e0, RZ, 0xc0, !PT ;  /* 0x03e003e01c2b7812 */ /* 0x000fe400078ec0ff */
[----:B------:R-:W-:Y:S02]  /*6a30*/  LOP3.LUT R41, R32, 0x3e003e0, RZ, 0xc0, !PT ;  /* 0x03e003e020297812 */ /* 0x000fe400078ec0ff */
[----:B------:R-:W-:Y:S02]  /*6a40*/  LOP3.LUT R84, R71, 0x80008, R72, 0xf8, !PT ;  /* 0x0008000847547812 */ /* 0x000fe400078ef848 */
[----:B------:R-:W-:-:S02]  /*6a50*/  LOP3.LUT R26, R37, 0x3e003e0, RZ, 0xc0, !PT ;  /* 0x03e003e0251a7812 */ /* 0x000fc400078ec0ff */
[C---:B------:R-:W-:Y:S02]  /*6a60*/  LOP3.LUT R11, R38.reuse, 0x3e003e0, RZ, 0xc0, !PT ;  /* 0x03e003e0260b7812 */ /* 0x040fe400078ec0ff */
[----:B------:R-:W-:Y:S02]  /*6a70*/  LOP3.LUT R56, R38, 0x1f001f, RZ, 0xc0, !PT ;  /* 0x001f001f26387812 */ /* 0x000fe400078ec0ff */
[----:B------:R-:W-:Y:S02]  /*6a80*/  SHF.R.U32.HI R55, RZ, 0xa, R38 ;  /* 0x0000000aff377819 */ /* 0x000fe40000011626 */
[----:B------:R-:W-:Y:S02]  /*6a90*/  ISETP.NE.AND P2, PT, R45, RZ, PT ;  /* 0x000000ff2d00720c */ /* 0x000fe40003f45270 */
[C---:B------:R-:W-:Y:S02]  /*6aa0*/  LOP3.LUT R0, R42.reuse, 0x3e003e0, RZ, 0xc0, !PT ;  /* 0x03e003e02a007812 */ /* 0x040fe400078ec0ff */
[----:B------:R-:W-:-:S02]  /*6ab0*/  LOP3.LUT R50, R42, 0x1f001f, RZ, 0xc0, !PT ;  /* 0x001f001f2a327812 */ /* 0x000fc400078ec0ff */
[----:B------:R-:W-:Y:S02]  /*6ac0*/  SHF.R.U32.HI R51, RZ, 0xa, R42 ;  /* 0x0000000aff337819 */ /* 0x000fe4000001162a */
[----:B------:R-:W-:Y:S02]  /*6ad0*/  LOP3.LUT R58, R37, 0x1f001f, RZ, 0xc0, !PT ;  /* 0x001f001f253a7812 */ /* 0x000fe400078ec0ff */
[----:B------:R-:W-:Y:S02]  /*6ae0*/  SHF.R.U32.HI R59, RZ, 0xa, R37 ;  /* 0x0000000aff3b7819 */ /* 0x000fe40000011625 */
[----:B------:R-:W-:Y:S02]  /*6af0*/  MOV R38, 0x2800 ;  /* 0x0000280000267802 */ /* 0x000fe40000000f00 */
[----:B------:R-:W-:Y:S02]  /*6b00*/  LOP3.LUT R80, R47, 0x80008, R64, 0xf8, !PT ;  /* 0x000800082f507812 */ /* 0x000fe400078ef840 */
[----:B------:R-:W-:-:S02]  /*6b10*/  LOP3.LUT R85, R10, 0x64006400, RZ, 0xfc, !PT ;  /* 0x640064000a557812 */ /* 0x000fc400078efcff */
[----:B------:R-:W-:Y:S02]  /*6b20*/  LOP3.LUT R89, R36, 0x64006400, RZ, 0xfc, !PT ;  /* 0x6400640024597812 */ /* 0x000fe400078efcff */
[C---:B------:R-:W-:Y:S02]  /*6b30*/  LOP3.LUT R8, R39.reuse, 0x3e003e0, RZ, 0xc0, !PT ;  /* 0x03e003e027087812 */ /* 0x040fe400078ec0ff */
[----:B------:R-:W-:Y:S01]  /*6b40*/  LOP3.LUT R52, R39, 0x1f001f, RZ, 0xc0, !PT ;  /* 0x001f001f27347812 */ /* 0x000fe200078ec0ff */
[----:B------:R-:W-:Y:S01]  /*6b50*/  HFMA2 R36, R89, R38.H0_H0, -48, -48 ;  /* 0xd200d20059247431 */ /* 0x000fe20000040026 */
[----:B------:R-:W-:Y:S02]  /*6b60*/  SHF.R.U32.HI R53, RZ, 0xa, R39 ;  /* 0x0000000aff357819 */ /* 0x000fe40000011627 */
[----:B------:R-:W-:Y:S02]  /*6b70*/  LOP3.LUT R77, R32, 0x1f001f, RZ, 0xc0, !PT ;  /* 0x001f001f204d7812 */ /* 0x000fe400078ec0ff */
[----:B------:R-:W-:-:S02]  /*6b80*/  SHF.R.U32.HI R75, RZ, 0xa, R32 ;  /* 0x0000000aff4b7819 */ /* 0x000fc40000011620 */
[----:B------:R-:W-:Y:S02]  /*6b90*/  LOP3.LUT R62, R33, 0x1f001f, RZ, 0xc0, !PT ;  /* 0x001f001f213e7812 */ /* 0x000fe400078ec0ff */
[----:B------:R-:W-:Y:S02]  /*6ba0*/  LOP3.LUT R78, R28, 0x1f001f, RZ, 0xc0, !PT ;  /* 0x001f001f1c4e7812 */ /* 0x000fe400078ec0ff */
[----:B------:R-:W-:Y:S02]  /*6bb0*/  SHF.R.U32.HI R79, RZ, 0xa, R28 ;  /* 0x0000000aff4f7819 */ /* 0x000fe4000001161c */
[C---:B------:R-:W-:Y:S02]  /*6bc0*/  LOP3.LUT R42, R29.reuse, 0x3e003e0, RZ, 0xc0, !PT ;  /* 0x03e003e01d2a7812 */ /* 0x040fe400078ec0ff */
[----:B------:R-:W-:Y:S02]  /*6bd0*/  LOP3.LUT R69, R29, 0x1f001f, RZ, 0xc0, !PT ;  /* 0x001f001f1d457812 */ /* 0x000fe400078ec0ff */
        /* <DEDUP_REMOVED lines=62> */
[----:B--2---:R-:W-:Y:S02]  /*6fc0*/  SHF.R.U32.HI R81, RZ, 0xb, R14 ;  /* 0x0000000bff517819 */ /* 0x004fe4000001160e */
[----:B------:R-:W-:Y:S02]  /*6fd0*/  SHF.R.U32.HI R83, RZ, 0xb, R15 ;  /* 0x0000000bff537819 */ /* 0x000fe4000001160f */
        /* <DEDUP_REMOVED lines=8> */
[----:B------:R-:W-:Y:S02]  /*7060*/  LOP3.LUT R14, R88, 0x100010, R81, 0xf8, !PT ;  /* 0x00100010580e7812 */ /* 0x000fe400078ef851 */
[----:B------:R-:W-:Y:S02]  /*7070*/  LOP3.LUT R15, R92, 0x100010, R83, 0xf8, !PT ;  /* 0x001000105c0f7812 */ /* 0x000fe400078ef853 */
[----:B------:R-:W-:Y:S02]  /*7080*/  SHF.R.U32.HI R47, RZ, 0xb, R13 ;  /* 0x0000000bff2f7819 */ /* 0x000fe4000001160d */
[----:B------:R-:W-:Y:S02]  /*7090*/  LOP3.LUT R82, R13, 0x3e003e0, RZ, 0xc0, !PT ;  /* 0x03e003e00d527812 */ /* 0x000fe400078ec0ff */
[----:B------:R-:W-:Y:S02]  /*70a0*/  LOP3.LUT R81, R43, 0x64006400, RZ, 0xfc, !PT ;  /* 0x640064002b517812 */ /* 0x000fe400078efcff */
[----:B------:R-:W-:Y:S01]  /*70b0*/  LOP3.LUT R83, R46, 0x64006400, RZ, 0xfc, !PT ;  /* 0x640064002e537812 */ /* 0x000fe200078efcff */
[-C--:B------:R-:W-:Y:S01]  /*70c0*/  HFMA2 R46, R85, R38.reuse.H0_H0, -48, -48 ;  /* 0xd200d200552e7431 */ /* 0x080fe20000040026 */
[----:B------:R-:W-:Y:S01]  /*70d0*/  LOP3.LUT R64, R12, 0x1f001f, RZ, 0xc0, !PT ;  /* 0x001f001f0c407812 */ /* 0x000fe200078ec0ff */
[-C--:B------:R-:W-:Y:S01]  /*70e0*/  HFMA2 R37, R81, R38.reuse.H0_H0, -48, -48 ;  /* 0xd200d20051257431 */ /* 0x080fe20000040026 */
[----:B------:R-:W-:Y:S01]  /*70f0*/  SHF.R.U32.HI R66, RZ, 0xa, R12 ;  /* 0x0000000aff427819 */ /* 0x000fe2000001160c */
[----:B------:R-:W-:Y:S01]  /*7100*/  HFMA2 R8, R83, R38.H0_H0, -48, -48 ;  /* 0xd200d20053087431 */ /* 0x000fe20000040026 */
[----:B------:R-:W-:-:S02]  /*7110*/  LOP3.LUT R65, R13, 0x1f001f, RZ, 0xc0, !PT ;  /* 0x001f001f0d417812 */ /* 0x000fc400078ec0ff */
[----:B------:R-:W-:Y:S02]  /*7120*/  SHF.R.U32.HI R71, RZ, 0xa, R13 ;  /* 0x0000000aff477819 */ /* 0x000fe4000001160d */
[----:B------:R-:W-:Y:S02]  /*7130*/  LOP3.LUT R12, R80, 0x100010, R45, 0xf8, !PT ;  /* 0x00100010500c7812 */ /* 0x000fe400078ef82d */
        /* <DEDUP_REMOVED lines=170> */
.L_x_3770:
        /* <DEDUP_REMOVED lines=77> */
.L_x_3769:
[----:B------:R-:W-:Y:S01]  /*80b0*/  IADD3 R16, R16, 0x20, RZ ;  /* 0x0000002010107810 */ /* 0x000fe20007ffe0ff */
[----:B------:R-:W-:Y:S01]  /*80c0*/  UIADD3 UR4, UR4, 0x40, URZ ;  /* 0x0000004004047890 */ /* 0x000fe2000fffe03f */
[----:B------:R-:W-:Y:S02]  /*80d0*/  IMAD.WIDE R26, R9, 0x4, R2 ;  /* 0x00000004091a7825 */ /* 0x000fe400078e0202 */
[C---:B------:R-:W-:Y:S02]  /*80e0*/  ISETP.GE.AND P2, PT, R16.reuse, UR5, PT ;  /* 0x0000000510007c0c */ /* 0x040fe4000bf46270 */
[----:B------:R-:W-:-:S13]  /*80f0*/  ISETP.LT.AND P3, PT, R16, R7, PT ;  /* 0x000000071000720c */ /* 0x000fda0003f61270 */
[----:B------:R-:W-:Y:S05]  /*8100*/  @!P2 BRA P3, `(.L_x_3771) ;  /* 0xffffffe40034a947 */ /* 0x000fea000183ffff */
.L_x_3768:
        /* <DEDUP_REMOVED lines=11> */
.L_x_3781:
        /* <DEDUP_REMOVED lines=29> */
[----:B------:R-:W-:Y:S02]  /*8390*/  SHF.R.U32.HI R32, RZ, 0x8, R32 ;  /* 0x00000008ff207819 */ /* 0x000fe40000011620 */
        /* <DEDUP_REMOVED lines=138> */
.L_x_3774:
        /* <DEDUP_REMOVED lines=91> */
.L_x_3775:
        /* <DEDUP_REMOVED lines=144> */
.L_x_3776:
        /* <DEDUP_REMOVED lines=34> */
[-C--:B------:R-:W-:Y:S01]  /*9d10*/  FFMA.FTZ R34, R33, R49.reuse, R4 ;  /* 0x0000003121227223 */ /* 0x080fe20000010004 */
[----:B------:R-:W-:Y:S01]  /*9d20*/  FFMA.FTZ R32, R3, R49, R2 ;  /* 0x0000003103207223 */ /* 0x000fe20000010002 */
[----:B-1----:R-:W-:-:S02]  /*9d30*/  HADD2.F32 R2, -RZ, R29.H0_H0 ;  /* 0x2000001dff027230 */ /* 0x002fc40000004100 */
[-C--:B------:R-:W-:Y:S01]  /*9d40*/  FFMA.FTZ R0, R31, R49.reuse, R0 ;  /* 0x000000311f007223 */ /* 0x080fe20000010000 */
[----:B------:R-:W-:Y:S02]  /*9d50*/  HADD2.F32 R4, -RZ, R29.H1_H1 ;  /* 0x3000001dff047230 */ /* 0x000fe40000004100 */
[----:B------:R-:W-:Y:S02]  /*9d60*/  HADD2.F32 R35, -RZ, R38.H1_H1 ;  /* 0x30000026ff237230 */ /* 0x000fe40000004100 */
[--C-:B------:R-:W-:Y:S02]  /*9d70*/  HADD2.F32 R3, -RZ, R28.reuse.H0_H0 ;  /* 0x2000001cff037230 */ /* 0x100fe40000004100 */
[----:B------:R-:W-:Y:S02]  /*9d80*/  HADD2.F32 R29, -RZ, R39.H0_H0 ;  /* 0x20000027ff1d7230 */ /* 0x000fe40000004100 */
[----:B------:R-:W-:Y:S01]  /*9d90*/  FFMA.FTZ R50, R35, R49, R50 ;  /* 0x0000003123327223 */ /* 0x000fe20000010032 */
[----:B------:R-:W-:-:S02]  /*9da0*/  HADD2.F32 R28, -RZ, R28.H1_H1 ;  /* 0x3000001cff1c7230 */ /* 0x000fc40000004100 */
[----:B------:R-:W-:Y:S02]  /*9db0*/  HADD2.F32 R31, -RZ, R41.H0_H0 ;  /* 0x20000029ff1f7230 */ /* 0x000fe40000004100 */
[-C--:B------:R-:W-:Y:S01]  /*9dc0*/  FFMA.FTZ R29, R29, R3.reuse, R0 ;  /* 0x000000031d1d7223 */ /* 0x080fe20000010000 */
[----:B------:R-:W-:Y:S02]  /*9dd0*/  HADD2.F32 R36, -RZ, R39.H1_H1 ;  /* 0x30000027ff247230 */ /* 0x000fe40000004100 */
        /* <DEDUP_REMOVED lines=44> */
.L_x_3777:
        /* <DEDUP_REMOVED lines=144> */
.L_x_3778:
        /* <DEDUP_REMOVED lines=91> */
.L_x_3779:
[C---:B------:R-:W-:Y:S02]  /*af50*/  LOP3.LUT R2, R9.reuse, 0xf000f, RZ, 0xc0, !PT ;  /* 0x000f000f09027812 */ /* 0x040fe400078ec0ff */
[----:B------:R-:W-:Y:S02]  /*af60*/  LOP3.LUT R0, R9, 0xf000f0, RZ, 0xc0, !PT ;  /* 0x00f000f009007812 */ /* 0x000fe400078ec0ff */
[----:B------:R-:W-:Y:S02]  /*af70*/  LOP3.LUT R3, R10, 0xf000f0, RZ, 0xc0, !PT ;  /* 0x00f000f00a037812 */ /* 0x000fe400078ec0ff */
        /* <DEDUP_REMOVED lines=12> */
[C---:B------:R-:W-:Y:S01]  /*b040*/  LOP3.LUT R0, R8.reuse, 0xf000f0, RZ, 0xc0, !PT ;  /* 0x00f000f008007812 */ /* 0x040fe200078ec0ff */
        /* <DEDUP_REMOVED lines=125> */
.L_x_3780:
[----:B------:R-:W-:Y:S05]  /*b820*/  @P0 BRA `(.L_x_3773) ;  /* 0x0000000400680947 */ /* 0x000fea0003800000 */
[----:B------:R-:W0:Y:S01]  /*b830*/  LDS.64 R2, [UR4+0xb0] ;  /* 0x0000b004ff027984 */ /* 0x000e220008000a00 */
[--C-:B------:R-:W-:Y:S02]  /*b840*/  HADD2.F32 R0, -RZ, R31.reuse.H0_H0 ;  /* 0x2000001fff007230 */ /* 0x100fe40000004100 */
[--C-:B------:R-:W-:Y:S01]  /*b850*/  HADD2.F32 R4, -RZ, R32.reuse.H0_H0 ;  /* 0x20000020ff047230 */ /* 0x100fe20000004100 */
[----:B------:R-:W1:Y:S01]  /*b860*/  LDS.64 R8, [UR4+0xb8] ;  /* 0x0000b804ff087984 */ /* 0x000e620008000a00 */
[----:B------:R-:W-:Y:S02]  /*b870*/  HADD2.F32 R42, -RZ, R31.H1_H1 ;  /* 0x3000001fff2a7230 */ /* 0x000fe40000004100 */
[----:B------:R-:W-:Y:S02]  /*b880*/  HADD2.F32 R32, -RZ, R32.H1_H1 ;  /* 0x30000020ff207230 */ /* 0x000fe40000004100 */
[----:B0-----:R-:W-:Y:S02]  /*b890*/  HADD2.F32 R37, -RZ, R2.H0_H0 ;  /* 0x20000002ff257230 */ /* 0x001fe40000004100 */
[----:B------:R-:W-:-:S02]  /*b8a0*/  HADD2.F32 R40, -RZ, R3.H0_H0 ;  /* 0x20000003ff287230 */ /* 0x000fc40000004100 */
[----:B------:R-:W-:Y:S02]  /*b8b0*/  HADD2.F32 R39, -RZ, R3.H1_H1 ;  /* 0x30000003ff277230 */ /* 0x000fe40000004100 */
[----:B------:R-:W-:Y:S01]  /*b8c0*/  FFMA.FTZ R31, R0, R37, RZ ;  /* 0x00000025001f7223 */ /* 0x000fe200000100ff */
[----:B------:R-:W-:Y:S02]  /*b8d0*/  HADD2.F32 R38, -RZ, R2.H1_H1 ;  /* 0x30000002ff267230 */ /* 0x000fe40000004100 */
[----:B------:R-:W-:Y:S02]  /*b8e0*/  HADD2.F32 R3, -RZ, R30.H0_H0 ;  /* 0x2000001eff037230 */ /* 0x000fe40000004100 */
[----:B------:R-:W-:Y:S02]  /*b8f0*/  HADD2.F32 R2, -RZ, R14.H0_H0 ;  /* 0x2000000eff027230 */ /* 0x000fe40000004100 */
[----:B------:R-:W-:Y:S01]  /*b900*/  FFMA.FTZ R31, R42, R38, R31 ;  /* 0x000000262a1f7223 */ /* 0x000fe2000001001f */
[----:B------:R-:W-:-:S02]  /*b910*/  HADD2.F32 R30, -RZ, R30.H1_H1 ;  /* 0x3000001eff1e7230 */ /* 0x000fc40000004100 */
[-C--:B------:R-:W-:Y:S01]  /*b920*/  FFMA.FTZ R3, R3, R37.reuse, RZ ;  /* 0x0000002503037223 */ /* 0x080fe200000100ff */
        /* <DEDUP_REMOVED lines=74> */
.L_x_3773:
[----:B------:R-:W0:Y:S01]  /*bdd0*/  LDC R9, c[0x0][0x23c] ;  /* 0x00008f00ff097b82 */ /* 0x000e220000000800 */
[----:B------:R-:W-:Y:S01]  /*bde0*/  IADD3 R16, R16, 0x20, RZ ;  /* 0x0000002010107810 */ /* 0x000fe20007ffe0ff */
[----:B------:R-:W-:-:S03]  /*bdf0*/  UIADD3 UR4, UR4, 0x40, URZ ;  /* 0x0000004004047890 */ /* 0x000fc6000fffe03f */
[C---:B------:R-:W-:Y:S02]  /*be00*/  ISETP.GE.AND P2, PT, R16.reuse, UR5, PT ;  /* 0x0000000510007c0c */ /* 0x040fe4000bf46270 */
[----:B------:R-:W-:Y:S01]  /*be10*/  ISETP.LT.AND P3, PT, R16, R7, PT ;  /* 0x000000071000720c */ /* 0x000fe20003f61270 */
[----:B0-----:R-:W-:-:S12]  /*be20*/  IMAD.WIDE R26, R9, 0x10, R26 ;  /* 0x00000010091a7825 */ /* 0x001fd800078e021a */
[----:B------:R-:W-:Y:S05]  /*be30*/  @!P2 BRA P3, `(.L_x_3781) ;  /* 0xffffffc000e0a947 */ /* 0x000fea000183ffff */
.L_x_3772:
        /* <DEDUP_REMOVED lines=22> */
.L_x_3785:
[----:B------:R-:W0:Y:S02]  /*bfa0*/  LDS R2, [R10] ;  /* 0x000000000a027984 */ /* 0x000e240000000800 */
[----:B0-----:R-:W-:-:S10]  /*bfb0*/  HFMA2.MMA R3, R2, 1, 1, R19 ;  /* 0x3c003c0002037835 */ /* 0x001fd40000000013 */
[----:B------:R-:W0:Y:S02]  /*bfc0*/  ATOMS.CAST.SPIN R3, [R10], R2, R3 ;  /* 0x000000020a03738d */ /* 0x000e240001800003 */
[----:B0-----:R-:W-:-:S13]  /*bfd0*/  ISETP.EQ.U32.AND P0, PT, R3, 0x1, PT ;  /* 0x000000010300780c */ /* 0x001fda0003f02070 */
[----:B------:R-:W-:Y:S05]  /*bfe0*/  @!P0 BRA `(.L_x_3785) ;  /* 0xfffffffc00ec8947 */ /* 0x000fea000383ffff */
[----:B------:R-:W-:Y:S05]  /*bff0*/  BRA `(.L_x_3783) ;  /* 0x00000000000c7947 */ /* 0x000fea0003800000 */
.L_x_3784:
[----:B------:R-:W2:Y:S02]  /*c000*/  LD.E R2, desc[UR6][R4.64] ;  /* 0x0000000604027980 */ /* 0x000ea4000c101900 */
[----:B--2---:R-:W-:-:S05]  /*c010*/  IADD3 R3, R19, R2, RZ ;  /* 0x0000000213037210 */ /* 0x004fca0007ffe0ff */
[----:B------:R0:W-:Y:S02]  /*c020*/  ST.E desc[UR6][R4.64], R3 ;  /* 0x0000000304007985 */ /* 0x0001e4000c101906 */
.L_x_3783:
[----:B------:R-:W-:Y:S05]  /*c030*/  BSYNC B0 ;  /* 0x0000000000007941 */ /* 0x000fea0003800000 */
.L_x_3782:
[----:B------:R1:W-:Y:S01]  /*c040*/  ATOM.E.ADD.F16x2.RN.STRONG.GPU P0, RZ, desc[UR6][R4.64+0x4], R17 ;  /* 0x0000041104ff79a2 */ /* 0x0003e2000810e1c6 */
[----:B------:R-:W-:Y:S04]  /*c050*/  BSSY B0, `(.L_x_3786) ;  /* 0x000000f000007945 */ /* 0x000fe80003800000 */
[----:B-1----:R-:W-:Y:S05]  /*c060*/  @P0 BRA `(.L_x_3787) ;  /* 0x0000000000340947 */ /* 0x002fea0003800000 */
[----:B------:R-:W1:Y:S02]  /*c070*/  QSPC.E.S P0, RZ, [R4+0x4] ;  /* 0x0000040004ff73aa */ /* 0x000e640000000500 */
[----:B-1----:R-:W-:Y:S05]  /*c080*/  @!P0 BRA `(.L_x_3788) ;  /* 0x0000000000208947 */ /* 0x002fea0003800000 */
[----:B------:R-:W-:-:S04]  /*c090*/  MOV R2, R4 ;  /* 0x0000000400027202 */ /* 0x000fc80000000f00 */
[----:B0-----:R-:W-:-:S07]  /*c0a0*/  MOV R4, R2 ;  /* 0x0000000200047202 */ /* 0x001fce0000000f00 */
.L_x_3789:
[----:B------:R-:W0:Y:S02]  /*c0b0*/  LDS R2, [R4+0x4] ;  /* 0x0000040004027984 */ /* 0x000e240000000800 */
[----:B0-----:R-:W-:-:S06]  /*c0c0*/  HADD2 R3, R2, R17 ;  /* 0x0000001102037230 */ /* 0x001fcc0000000000 */
[----:B------:R-:W0:Y:S02]  /*c0d0*/  ATOMS.CAST.SPIN R3, [R4+0x4], R2, R3 ;  /* 0x000004020403738d */ /* 0x000e240001800003 */
[----:B0-----:R-:W-:-:S13]  /*c0e0*/  ISETP.EQ.U32.AND P0, PT, R3, 0x1, PT ;  /* 0x000000010300780c */ /* 0x001fda0003f02070 */
[----:B------:R-:W-:Y:S05]  /*c0f0*/  @!P0 BRA `(.L_x_3789) ;  /* 0xfffffffc00ec8947 */ /* 0x000fea000383ffff */
[----:B------:R-:W-:Y:S05]  /*c100*/  BRA `(.L_x_3787) ;  /* 0x00000000000c7947 */ /* 0x000fea0003800000 */
.L_x_3788:
[----:B------:R-:W0:Y:S02]  /*c110*/  LD.E R2, desc[UR6][R4.64+0x4] ;  /* 0x0000040604027980 */ /* 0x000e24000c101900 */
[----:B0-----:R-:W-:-:S05]  /*c120*/  IADD3 R3, R17, R2, RZ ;  /* 0x0000000211037210 */ /* 0x001fca0007ffe0ff */
[----:B------:R1:W-:Y:S02]  /*c130*/  ST.E desc[UR6][R4.64+0x4], R3 ;  /* 0x0000040304007985 */ /* 0x0003e4000c101906 */
.L_x_3787:
[----:B------:R-:W-:Y:S05]  /*c140*/  BSYNC B0 ;  /* 0x0000000000007941 */ /* 0x000fea0003800000 */
.L_x_3786:
        /* <DEDUP_REMOVED lines=13> */
.L_x_3793:
[----:B------:R-:W0:Y:S02]  /*c220*/  LDS R2, [R0] ;  /* 0x0000000000027984 */ /* 0x000e240000000800 */
[----:B0-----:R-:W-:-:S10]  /*c230*/  HFMA2.MMA R3, R2, 1, 1, R7 ;  /* 0x3c003c0002037835 */ /* 0x001fd40000000007 */
[----:B------:R-:W0:Y:S02]  /*c240*/  ATOMS.CAST.SPIN R3, [R0], R2, R3 ;  /* 0x000000020003738d */ /* 0x000e240001800003 */
[----:B0-----:R-:W-:-:S13]  /*c250*/  ISETP.EQ.U32.AND P0, PT, R3, 0x1, PT ;  /* 0x000000010300780c */ /* 0x001fda0003f02070 */
[----:B------:R-:W-:Y:S05]  /*c260*/  @!P0 BRA `(.L_x_3793) ;  /* 0xfffffffc00ec8947 */ /* 0x000fea000383ffff */
[----:B------:R-:W-:Y:S05]  /*c270*/  BRA `(.L_x_3791) ;  /* 0x00000000000c7947 */ /* 0x000fea0003800000 */
.L_x_3792:
[----:B------:R-:W2:Y:S02]  /*c280*/  LD.E R0, desc[UR6][R4.64] ;  /* 0x0000000604007980 */ /* 0x000ea4000c101900 */
[----:B--2---:R-:W-:-:S05]  /*c290*/  IADD3 R3, R7, R0, RZ ;  /* 0x0000000007037210 */ /* 0x004fca0007ffe0ff */
[----:B------:R0:W-:Y:S02]  /*c2a0*/  ST.E desc[UR6][R4.64], R3 ;  /* 0x0000000304007985 */ /* 0x0001e4000c101906 */
.L_x_3791:
[----:B------:R-:W-:Y:S05]  /*c2b0*/  BSYNC B0 ;  /* 0x0000000000007941 */ /* 0x000fea0003800000 */
.L_x_3790:
[----:B------:R1:W-:Y:S02]  /*c2c0*/  ATOM.E.ADD.F16x2.RN.STRONG.GPU P0, RZ, desc[UR6][R4.64+0x4], R23 ;  /* 0x0000041704ff79a2 */ /* 0x0003e4000810e1c6 */
[----:B-1----:R-:W-:Y:S05]  /*c2d0*/  @P0 EXIT ;  /* 0x000000000000094d */ /* 0x002fea0003800000 */
[----:B------:R-:W1:Y:S02]  /*c2e0*/  QSPC.E.S P0, RZ, [R4+0x4] ;  /* 0x0000040004ff73aa */ /* 0x000e640000000500 */
[----:B-1----:R-:W-:Y:S05]  /*c2f0*/  @!P0 BRA `(.L_x_3794) ;  /* 0x0000000000208947 */ /* 0x002fea0003800000 */
[----:B------:R-:W-:-:S04]  /*c300*/  MOV R2, R4 ;  /* 0x0000000400027202 */ /* 0x000fc80000000f00 */
[----:B------:R-:W-:-:S07]  /*c310*/  MOV R0, R2 ;  /* 0x0000000200007202 */ /* 0x000fce0000000f00 */
.L_x_3795:
[----:B------:R-:W0:Y:S02]  /*c320*/  LDS R2, [R0+0x4] ;  /* 0x0000040000027984 */ /* 0x000e240000000800 */
[----:B0-----:R-:W-:-:S06]  /*c330*/  HADD2 R3, R2, R23 ;  /* 0x0000001702037230 */ /* 0x001fcc0000000000 */
[----:B------:R-:W0:Y:S02]  /*c340*/  ATOMS.CAST.SPIN R3, [R0+0x4], R2, R3 ;  /* 0x000004020003738d */ /* 0x000e240001800003 */
[----:B0-----:R-:W-:-:S13]  /*c350*/  ISETP.EQ.U32.AND P0, PT, R3, 0x1, PT ;  /* 0x000000010300780c */ /* 0x001fda0003f02070 */
[----:B------:R-:W-:Y:S05]  /*c360*/  @!P0 BRA `(.L_x_3795) ;  /* 0xfffffffc00ec8947 */ /* 0x000fea000383ffff */
[----:B------:R-:W-:Y:S05]  /*c370*/  EXIT ;  /* 0x000000000000794d */ /* 0x000fea0003800000 */
.L_x_3794:
[----:B------:R-:W0:Y:S02]  /*c380*/  LD.E R0, desc[UR6][R4.64+0x4] ;  /* 0x0000040604007980 */ /* 0x000e24000c101900 */
[----:B0-----:R-:W-:-:S05]  /*c390*/  IADD3 R3, R23, R0, RZ ;  /* 0x0000000017037210 */ /* 0x001fca0007ffe0ff */
[----:B------:R-:W-:Y:S01]  /*c3a0*/  ST.E desc[UR6][R4.64+0x4], R3 ;  /* 0x0000040304007985 */ /* 0x000fe2000c101906 */
[----:B------:R-:W-:Y:S05]  /*c3b0*/  EXIT ;  /* 0x000000000000794d */ /* 0x000fea0003800000 */
.L_x_3796:
        /* <DEDUP_REMOVED lines=12> */
.L_x_5234:


//--------------------- .text._Z23gemm_half_q_half_kernelILi2ELi140ELb1ELb1ELi64EEvPK6__halfPKjS4_S2_PS0_iiiiPKtS7_iiiiiibS2_i --------------------------
	.section	.text._Z23gemm_half_q_half_kernelILi2ELi140ELb1ELb1ELi64EEvPK6__halfPKjS4_S2_PS0_iiiiPKtS7_iiiiiibS2_i,"ax",@progbits
	.align	128
        .global         _Z23gemm_half_q_half_kernelILi2ELi140ELb1ELb1ELi64EEvPK6__halfPKjS4_S2_PS0_iiiiPKtS7_iiiiiibS2_i
        .type           _Z23gemm_half_q_half_kernelILi2ELi140ELb1ELb1ELi64EEvPK6__halfPKjS4_S2_PS0_iiiiPKtS7_iiiiiibS2_i,@function
        .size           _Z23gemm_half_q_half_kernelILi2ELi140ELb1ELb1ELi64EEvPK6__halfPKjS4_S2_PS0_iiiiPKtS7_iiiiiibS2_i,(.L_x_5235 - _Z23gemm_half_q_half_kernelILi2ELi140ELb1ELb1ELi64EEvPK6__halfPKjS4_S2_PS0_iiiiPKtS7_iiiiiibS2_i)
        .other          _Z23gemm_half_q_half_kernelILi2ELi140ELb1ELb1ELi64EEvPK6__halfPKjS4_S2_PS0_iiiiPKtS7_iiiiiibS2_i,@"STO_CUDA_ENTRY STV_DEFAULT"
_Z23gemm_half_q_half_kernelILi2ELi140ELb1ELb1ELi64EEvPK6__halfPKjS4_S2_PS0_iiiiPKtS7_iiiiiibS2_i:
.text._Z23gemm_half_q_half_kernelILi2ELi140ELb1ELb1ELi64EEvPK6__halfPKjS4_S2_PS0_iiiiPKtS7_iiiiiibS2_i:
        /* <DEDUP_REMOVED lines=26> */
.L_x_3797:
        /* <DEDUP_REMOVED lines=29> */
.L_x_3802:
        /* <DEDUP_REMOVED lines=37> */
.L_x_3801:
        /* <DEDUP_REMOVED lines=24> */
.L_x_3803:
        /* <DEDUP_REMOVED lines=14> */
.L_x_3800:
        /* <DEDUP_REMOVED lines=10> */
.L_x_3805:
        /* <DEDUP_REMOVED lines=37> */
.L_x_3804:
        /* <DEDUP_REMOVED lines=24> */
.L_x_3806:
        /* <DEDUP_REMOVED lines=13> */
.L_x_3799:
[----:B------:R-:W-:Y:S05]  /*0d60*/  BSYNC B0 ;  /* 0x0000000000007941 */ /* 0x000fea0003800000 */
.L_x_3798:
        /* <DEDUP_REMOVED lines=17> */
.L_x_3809:
        /* <DEDUP_REMOVED lines=19> */
.L_x_3808:
        /* <DEDUP_REMOVED lines=14> */
.L_x_3810:
[----:B------:R-:W-:-:S13]  /*1090*/  ISETP.LT.OR P0, PT, R5, R3, P0 ;  /* 0x000000030500720c */ /* 0x000fda0000701670 */
[----:B0123--:R-:W0:Y:S01]  /*10a0*/  @P0 LDC.64 R10, c[0x0][0x230] ;  /* 0x00008c00ff0a0b82 */ /* 0x00fe220000000a00 */
[----:B------:R-:W-:-:S05]  /*10b0*/  @P0 LEA R2, R2, R5, 0x1 ;  /* 0x0000000502020211 */ /* 0x000fca00078e08ff */
[----:B------:R-:W-:-:S04]  /*10c0*/  @P0 IMAD R3, R2, R9, R8 ;  /* 0x0000000902030224 */ /* 0x000fc800078e0208 */
[----:B0-----:R-:W-:-:S05]  /*10d0*/  @P0 IMAD.WIDE R2, R3, 0x2, R10 ;  /* 0x0000000203020825 */ /* 0x001fca00078e020a */
[----:B------:R2:W-:Y:S02]  /*10e0*/  @P0 STG.E.64 desc[UR6][R2.64], RZ ;  /* 0x000000ff02000986 */ /* 0x0005e4000c101b06 */
.L_x_3807:
        /* <DEDUP_REMOVED lines=15> */
.L_x_3812:
        /* <DEDUP_REMOVED lines=44> */
.L_x_3811:
        /* <DEDUP_REMOVED lines=24> */
.L_x_3813:
        /* <DEDUP_REMOVED lines=8> */
.L_x_3814:
        /* <DEDUP_REMOVED lines=10> */
.L_x_3815:
        /* <DEDUP_REMOVED lines=8> */
.L_x_3816:
        /* <DEDUP_REMOVED lines=10> */
.L_x_3817:
        /* <DEDUP_REMOVED lines=36> */
.L_x_3827:
        /* <DEDUP_REMOVED lines=213> */
.L_x_3820:
        /* <DEDUP_REMOVED lines=91> */
.L_x_3819:
        /* <DEDUP_REMOVED lines=203> */
.L_x_3822:
        /* <DEDUP_REMOVED lines=91> */
.L_x_3821:
        /* <DEDUP_REMOVED lines=202> */
.L_x_3824:
        /* <DEDUP_REMOVED lines=91> */
.L_x_3823:
        /* <DEDUP_REMOVED lines=202> */
.L_x_3826:
        /* <DEDUP_REMOVED lines=91> */
.L_x_3825:
        /* <DEDUP_REMOVED lines=9> */
.L_x_3818:
        /* <DEDUP_REMOVED lines=11> */
.L_x_3837:
        /* <DEDUP_REMOVED lines=17> */
[C---:B-----5:R-:W-:Y:S02]  /*66f0*/  IMAD.WIDE R12, R9.reuse, 0x4, R28 ;  /* 0x00000004090c7825 */ /* 0x060fe400078e021c */
        /* <DEDUP_REMOVED lines=150> */
.L_x_3830:
        /* <DEDUP_REMOVED lines=91> */
.L_x_3831:
        /* <DEDUP_REMOVED lines=144> */
.L_x_3832:
        /* <DEDUP_REMOVED lines=91> */
.L_x_3833:
        /* <DEDUP_REMOVED lines=144> */
.L_x_3834:
        /* <DEDUP_REMOVED lines=91> */
.L_x_3835:
        /* <DEDUP_REMOVED lines=141> */
.L_x_3836:
        /* <DEDUP_REMOVED lines=91> */
.L_x_3829:
[----:B------:R-:W0:Y:S01]  /*a1f0*/  LDC R9, c[0x0][0x23c] ;  /* 0x00008f00ff097b82 */ /* 0x000e220000000800 */
[----:B------:R-:W-:Y:S01]  /*a200*/  IADD3 R16, R16, 0x20, RZ ;  /* 0x0000002010107810 */ /* 0x000fe20007ffe0ff */
[----:B------:R-:W-:-:S03]  /*a210*/  UIADD3 UR4, UR4, 0x40, URZ ;  /* 0x0000004004047890 */ /* 0x000fc6000fffe03f */
[C---:B------:R-:W-:Y:S02]  /*a220*/  ISETP.GE.AND P2, PT, R16.reuse, UR5, PT ;  /* 0x0000000510007c0c */ /* 0x040fe4000bf46270 */
[----:B------:R-:W-:Y:S01]  /*a230*/  ISETP.LT.AND P3, PT, R16, R7, PT ;  /* 0x000000071000720c */ /* 0x000fe20003f61270 */
[----:B0-----:R-:W-:-:S12]  /*a240*/  IMAD.WIDE R26, R9, 0x10, R26 ;  /* 0x00000010091a7825 */ /* 0x001fd800078e021a */
[----:B------:R-:W-:Y:S05]  /*a250*/  @!P2 BRA P3, `(.L_x_3837) ;  /* 0xffffffc000e0a947 */ /* 0x000fea000183ffff */
.L_x_3828:
        /* <DEDUP_REMOVED lines=11> */
.L_x_3841:
        /* <DEDUP_REMOVED lines=24> */
[----:B------:R-:W-:Y:S02]  /*a490*/  SHF.R.U32.HI R10, RZ, 0xf, R33 ;  /* 0x0000000fff0a7819 */ /* 0x000fe40000011621 */
[----:B------:R-:W-:Y:S02]  /*a4a0*/  SHF.R.U32.HI R36, RZ, 0xf, R34 ;  /* 0x0000000fff247819 */ /* 0x000fe40000011622 */
[----:B------:R-:W-:-:S02]  /*a4b0*/  SHF.R.U32.HI R40, RZ, 0xf, R35 ;  /* 0x0000000fff287819 */ /* 0x000fc40000011623 */
[----:B------:R-:W-:Y:S02]  /*a4c0*/  LOP3.LUT R11, R4, 0x20002, R11, 0xf8, !PT ;  /* 0x00020002040b7812 */ /* 0x000fe400078ef80b */
[C---:B------:R-:W-:Y:S02]  /*a4d0*/  LOP3.LUT R24, R33.reuse, 0x380038, RZ, 0xc0, !PT ;  /* 0x0038003821187812 */ /* 0x040fe400078ec0ff */
[----:B------:R-:W-:Y:S02]  /*a4e0*/  SHF.R.U32.HI R64, RZ, 0x6, R33 ;  /* 0x00000006ff407819 */ /* 0x000fe40000011621 */
[----:B------:R-:W-:Y:S02]  /*a4f0*/  LOP3.LUT R66, R33, 0x70007, RZ, 0xc0, !PT ;  /* 0x0007000721427812 */ /* 0x000fe400078ec0ff */
[----:B------:R-:W-:Y:S02]  /*a500*/  PRMT R4, R17, 0x9910, RZ ;  /* 0x0000991011047816 */ /* 0x000fe400000000ff */
[----:B------:R-:W-:-:S02]  /*a510*/  LOP3.LUT R0, R32, 0x380038, RZ, 0xc0, !PT ;  /* 0x0038003820007812 */ /* 0x000fc400078ec0ff */
[C---:B------:R-:W-:Y:S02]  /*a520*/  LOP3.LUT R43, R35.reuse, 0x380038, RZ, 0xc0, !PT ;  /* 0x00380038232b7812 */ /* 0x040fe400078ec0ff */
        /* <DEDUP_REMOVED lines=18> */
[----:B------:R-:W-:Y:S02]  /*a650*/  ISETP.NE.AND P2, PT, R4, RZ, PT ;  /* 0x000000ff0400720c */ /* 0x000fe40003f45270 */
[C---:B------:R-:W-:Y:S02]  /*a660*/  LOP3.LUT R44, R31.reuse, 0x380038, RZ, 0xc0, !PT ;  /* 0x003800381f2c7812 */ /* 0x040fe400078ec0ff */
[----:B------:R-:W-:Y:S02]  /*a670*/  SHF.R.U32.HI R30, RZ, 0x6, R31 ;  /* 0x00000006ff1e7819 */ /* 0x000fe4000001161f */
[----:B------:R-:W-:Y:S02]  /*a680*/  LOP3.LUT R79, R31, 0x70007, RZ, 0xc0, !PT ;  /* 0x000700071f4f7812 */ /* 0x000fe400078ec0ff */
[----:B------:R-:W-:-:S02]  /*a690*/  LOP3.LUT R27, R10, 0x20002, R27, 0xf8, !PT ;  /* 0x000200020a1b7812 */ /* 0x000fc400078ef81b */
[----:B------:R-:W-:Y:S02]  /*a6a0*/  LOP3.LUT R63, R0, 0x64006400, RZ, 0xfc, !PT ;  /* 0x64006400003f7812 */ /* 0x000fe400078efcff */
[----:B------:R-:W-:Y:S02]  /*a6b0*/  LOP3.LUT R42, R36, 0x20002, R39, 0xf8, !PT ;  /* 0x00020002242a7812 */ /* 0x000fe400078ef827 */
[----:B------:R-:W-:Y:S02]  /*a6c0*/  LOP3.LUT R0, R65, 0x380038, RZ, 0xc0, !PT ;  /* 0x0038003841007812 */ /* 0x000fe400078ec0ff */
[----:B------:R-:W-:Y:S02]  /*a6d0*/  LOP3.LUT R50, R40, 0x20002, R41, 0xf8, !PT ;  /* 0x0002000228327812 */ /* 0x000fe400078ef829 */
        /* <DEDUP_REMOVED lines=37> */
[----:B------:R-:W-:-:S04]  /*a930*/  HFMA2 R44, R44, R47.H0_H0, -20, -20 ;  /* 0xcd00cd002c2c7431 */ /* 0x000fc8000004002f */
        /* <DEDUP_REMOVED lines=14> */
[----:B------:R-:W-:Y:S02]  /*aa20*/  LOP3.LUT R14, R11, 0x40004, R4, 0xf8, !PT ;  /* 0x000400040b0e7812 */ /* 0x000fe400078ef804 */
[----:B------:R-:W-:Y:S02]  /*aa30*/  LOP3.LUT R4, R35, 0x380038, RZ, 0xc0, !PT ;  /* 0x0038003823047812 */ /* 0x000fe400078ec0ff */
[C---:B------:R-:W-:Y:S02]  /*aa40*/  LOP3.LUT R48, R15.reuse, 0x380038, RZ, 0xc0, !PT ;  /* 0x003800380f307812 */ /* 0x040fe400078ec0ff */
[----:B------:R-:W-:Y:S02]  /*aa50*/  SHF.R.U32.HI R73, RZ, 0x6, R15 ;  /* 0x00000006ff497819 */ /* 0x000fe4000001160f */
[----:B------:R-:W-:-:S02]  /*aa60*/  LOP3.LUT R77, R15, 0x70007, RZ, 0xc0, !PT ;  /* 0x000700070f4d7812 */ /* 0x000fc400078ec0ff */
        /* <DEDUP_REMOVED lines=15> */
[----:B------:R-:W-:Y:S01]  /*ab60*/  LOP3.LUT R13, R42, 0x40004, R13, 0xf8, !PT ;  /* 0x000400042a0d7812 */ /* 0x000fe200078ef80d */
        /* <DEDUP_REMOVED lines=37> */
[C---:B------:R-:W-:Y:S01]  /*adc0*/  LOP3.LUT R10, R73.reuse, 0x380038, RZ, 0xc0, !PT ;  /* 0x00380038490a7812 */ /* 0x040fe200078ec0ff */
        /* <DEDUP_REMOVED lines=153> */
.L_x_3840:
        /* <DEDUP_REMOVED lines=77> */
.L_x_3839:
[----:B------:R-:W-:Y:S01]  /*bc30*/  IADD3 R16, R16, 0x20, RZ ;  /* 0x0000002010107810 */ /* 0x000fe20007ffe0ff */
[----:B------:R-:W-:Y:S01]  /*bc40*/  UIADD3 UR4, UR4, 0x40, URZ ;  /* 0x0000004004047890 */ /* 0x000fe2000fffe03f */
[----:B------:R-:W-:Y:S02]  /*bc50*/  IMAD.WIDE R26, R9, 0x4, R2 ;  /* 0x00000004091a7825 */ /* 0x000fe400078e0202 */
[C---:B------:R-:W-:Y:S02]  /*bc60*/  ISETP.GE.AND P2, PT, R16.reuse, UR5, PT ;  /* 0x0000000510007c0c */ /* 0x040fe4000bf46270 */
[----:B------:R-:W-:-:S13]  /*bc70*/  ISETP.LT.AND P3, PT, R16, R7, PT ;  /* 0x000000071000720c */ /* 0x000fda0003f61270 */
[----:B------:R-:W-:Y:S05]  /*bc80*/  @!P2 BRA P3, `(.L_x_3841) ;  /* 0xffffffe400a0a947 */ /* 0x000fea000183ffff */
.L_x_3838:
        /* <DEDUP_REMOVED lines=22> */
.L_x_3845:
[----:B------:R-:W0:Y:S02]  /*bdf0*/  LDS R2, [R10] ;  /* 0x000000000a027984 */ /* 0x000e240000000800 */
[----:B0-----:R-:W-:-:S06]  /*be00*/  HADD2 R3, R2, R19 ;  /* 0x0000001302037230 */ /* 0x001fcc0000000000 */
[----:B------:R-:W0:Y:S02]  /*be10*/  ATOMS.CAST.SPIN R3, [R10], R2, R3 ;  /* 0x000000020a03738d */ /* 0x000e240001800003 */
[----:B0-----:R-:W-:-:S13]  /*be20*/  ISETP.EQ.U32.AND P0, PT, R3, 0x1, PT ;  /* 0x000000010300780c */ /* 0x001fda0003f02070 */
[----:B------:R-:W-:Y:S05]  /*be30*/  @!P0 BRA `(.L_x_3845) ;  /* 0xfffffffc00ec8947 */ /* 0x000fea000383ffff */
[----:B------:R-:W-:Y:S05]  /*be40*/  BRA `(.L_x_3843) ;  /* 0x00000000000c7947 */ /* 0x000fea0003800000 */
.L_x_3844:
[----:B------:R-:W2:Y:S02]  /*be50*/  LD.E R2, desc[UR6][R4.64] ;  /* 0x0000000604027980 */ /* 0x000ea4000c101900 */
[----:B--2---:R-:W-:-:S05]  /*be60*/  IADD3 R3, R19, R2, RZ ;  /* 0x0000000213037210 */ /* 0x004fca0007ffe0ff */
[----:B------:R0:W-:Y:S02]  /*be70*/  ST.E desc[UR6][R4.64], R3 ;  /* 0x0000000304007985 */ /* 0x0001e4000c101906 */
.L_x_3843:
[----:B------:R-:W-:Y:S05]  /*be80*/  BSYNC B0 ;  /* 0x0000000000007941 */ /* 0x000fea0003800000 */
.L_x_3842:
[----:B------:R1:W-:Y:S01]  /*be90*/  ATOM.E.ADD.F16x2.RN.STRONG.GPU P0, RZ, desc[UR6][R4.64+0x4], R17 ;  /* 0x0000041104ff79a2 */ /* 0x0003e2000810e1c6 */
[----:B------:R-:W-:Y:S04]  /*bea0*/  BSSY B0, `(.L_x_3846) ;  /* 0x000000f000007945 */ /* 0x000fe80003800000 */
[----:B-1----:R-:W-:Y:S05]  /*beb0*/  @P0 BRA `(.L_x_3847) ;  /* 0x0000000000340947 */ /* 0x002fea0003800000 */
[----:B------:R-:W1:Y:S02]  /*bec0*/  QSPC.E.S P0, RZ, [R4+0x4] ;  /* 0x0000040004ff73aa */ /* 0x000e640000000500 */
[----:B-1----:R-:W-:Y:S05]  /*bed0*/  @!P0 BRA `(.L_x_3848) ;  /* 0x0000000000208947 */ /* 0x002fea0003800000 */
[----:B------:R-:W-:-:S04]  /*bee0*/  MOV R2, R4 ;  /* 0x0000000400027202 */ /* 0x000fc80000000f00 */
[----:B0-----:R-:W-:-:S07]  /*bef0*/  MOV R4, R2 ;  /* 0x0000000200047202 */ /* 0x001fce0000000f00 */
.L_x_3849:
[----:B------:R-:W0:Y:S02]  /*bf00*/  LDS R2, [R4+0x4] ;  /* 0x0000040004027984 */ /* 0x000e240000000800 */
[----:B0-----:R-:W-:-:S10]  /*bf10*/  HFMA2.MMA R3, R2, 1, 1, R17 ;  /* 0x3c003c0002037835 */ /* 0x001fd40000000011 */
[----:B------:R-:W0:Y:S02]  /*bf20*/  ATOMS.CAST.SPIN R3, [R4+0x4], R2, R3 ;  /* 0x000004020403738d */ /* 0x000e240001800003 */
[----:B0-----:R-:W-:-:S13]  /*bf30*/  ISETP.EQ.U32.AND P0, PT, R3, 0x1, PT ;  /* 0x000000010300780c */ /* 0x001fda0003f02070 */
[----:B------:R-:W-:Y:S05]  /*bf40*/  @!P0 BRA `(.L_x_3849) ;  /* 0xfffffffc00ec8947 */ /* 0x000fea000383ffff */
[----:B------:R-:W-:Y:S05]  /*bf50*/  BRA `(.L_x_3847) ;  /* 0x00000000000c7947 */ /* 0x000fea0003800000 */
.L_x_3848:
[----:B------:R-:W0:Y:S02]  /*bf60*/  LD.E R2, desc[UR6][R4.64+0x4] ;  /* 0x0000040604027980 */ /* 0x000e24000c101900 */
[----:B0-----:R-:W-:-:S05]  /*bf70*/  IADD3 R3, R17, R2, RZ ;  /* 0x0000000211037210 */ /* 0x001fca0007ffe0ff */
[----:B------:R1:W-:Y:S02]  /*bf80*/  ST.E desc[UR6][R4.64+0x4], R3 ;  /* 0x0000040304007985 */ /* 0x0003e4000c101906 */
.L_x_3847:
[----:B------:R-:W-:Y:S05]  /*bf90*/  BSYNC B0 ;  /* 0x0000000000007941 */ /* 0x000fea0003800000 */
.L_x_3846:
        /* <DEDUP_REMOVED lines=13> */
.L_x_3853:
[----:B------:R-:W0:Y:S02]  /*c070*/  LDS R2, [R0] ;  /* 0x0000000000027984 */ /* 0x000e240000000800 */
[----:B0-----:R-:W-:-:S06]  /*c080*/  HADD2 R3, R2, R7 ;  /* 0x0000000702037230 */ /* 0x001fcc0000000000 */
[----:B------:R-:W0:Y:S02]  /*c090*/  ATOMS.CAST.SPIN R3, [R0], R2, R3 ;  /* 0x000000020003738d */ /* 0x000e240001800003 */
[----:B0-----:R-:W-:-:S13]  /*c0a0*/  ISETP.EQ.U32.AND P0, PT, R3, 0x1, PT ;  /* 0x000000010300780c */ /* 0x001fda0003f02070 */
[----:B------:R-:W-:Y:S05]  /*c0b0*/  @!P0 BRA `(.L_x_3853) ;  /* 0xfffffffc00ec8947 */ /* 0x000fea000383ffff */
[----:B------:R-:W-:Y:S05]  /*c0c0*/  BRA `(.L_x_3851) ;  /* 0x00000000000c7947 */ /* 0x000fea0003800000 */
.L_x_3852:
[----:B------:R-:W2:Y:S02]  /*c0d0*/  LD.E R0, desc[UR6][R4.64] ;  /* 0x0000000604007980 */ /* 0x000ea4000c101900 */
[----:B--2---:R-:W-:-:S05]  /*c0e0*/  IADD3 R3, R7, R0, RZ ;  /* 0x0000000007037210 */ /* 0x004fca0007ffe0ff */
[----:B------:R0:W-:Y:S02]  /*c0f0*/  ST.E desc[UR6][R4.64], R3 ;  /* 0x0000000304007985 */ /* 0x0001e4000c101906 */
.L_x_3851:
[----:B------:R-:W-:Y:S05]  /*c100*/  BSYNC B0 ;  /* 0x0000000000007941 */ /* 0x000fea0003800000 */
.L_x_3850:
[----:B------:R1:W-:Y:S02]  /*c110*/  ATOM.E.ADD.F16x2.RN.STRONG.GPU P0, RZ, desc[UR6][R4.64+0x4], R23 ;  /* 0x0000041704ff79a2 */ /* 0x0003e4000810e1c6 */
[----:B-1----:R-:W-:Y:S05]  /*c120*/  @P0 EXIT ;  /* 0x000000000000094d */ /* 0x002fea0003800000 */
[----:B------:R-:W1:Y:S02]  /*c130*/  QSPC.E.S P0, RZ, [R4+0x4] ;  /* 0x0000040004ff73aa */ /* 0x000e640000000500 */
[----:B-1----:R-:W-:Y:S05]  /*c140*/  @!P0 BRA `(.L_x_3854) ;  /* 0x0000000000208947 */ /* 0x002fea0003800000 */
[----:B------:R-:W-:-:S04]  /*c150*/  MOV R2, R4 ;  /* 0x0000000400027202 */ /* 0x000fc80000000f00 */
[----:B------:R-:W-:-:S07]  /*c160*/  MOV R0, R2 ;  /* 0x0000000200007202 */ /* 0x000fce0000000f00 */
.L_x_3855:
[----:B------:R-:W0:Y:S02]  /*c170*/  LDS R2, [R0+0x4] ;  /* 0x0000040000027984 */ /* 0x000e240000000800 */
[----:B0-----:R-:W-:-:S10]  /*c180*/  HFMA2.MMA R3, R2, 1, 1, R23 ;  /* 0x3c003c0002037835 */ /* 0x001fd40000000017 */
[----:B------:R-:W0:Y:S02]  /*c190*/  ATOMS.CAST.SPIN R3, [R0+0x4], R2, R3 ;  /* 0x000004020003738d */ /* 0x000e240001800003 */
[----:B0-----:R-:W-:-:S13]  /*c1a0*/  ISETP.EQ.U32.AND P0, PT, R3, 0x1, PT ;  /* 0x000000010300780c */ /* 0x001fda0003f02070 */
[----:B------:R-:W-:Y:S05]  /*c1b0*/  @!P0 BRA `(.L_x_3855) ;  /* 0xfffffffc00ec8947 */ /* 0x000fea000383ffff */
[----:B------:R-:W-:Y:S05]  /*c1c0*/  EXIT ;  /* 0x000000000000794d */ /* 0x000fea0003800000 */
.L_x_3854:
[----:B------:R-:W0:Y:S02]  /*c1d0*/  LD.E R0, desc[UR6][R4.64+0x4] ;  /* 0x0000040604007980 */ /* 0x000e24000c101900 */
[----:B0-----:R-:W-:-:S05]  /*c1e0*/  IADD3 R3, R23, R0, RZ ;  /* 0x0000000017037210 */ /* 0x001fca0007ffe0ff */
[----:B------:R-:W-:Y:S01]  /*c1f0*/  ST.E desc[UR6][R4.64+0x4], R3 ;  /* 0x0000040304007985 */ /* 0x000fe2000c101906 */
[----:B------:R-:W-:Y:S05]  /*c200*/  EXIT ;  /* 0x000000000000794d */ /* 0x000fea0003800000 */
.L_x_3856:
        /* <DEDUP_REMOVED lines=15> */
.L_x_5235:


//--------------------- .text._Z23gemm_half_q_half_kernelILi2ELi20ELb1ELb1ELi64EEvPK6__halfPKjS4_S2_PS0_iiiiPKtS7_iiiiiibS2_i --------------------------
	.section	.text._Z23gemm_half_q_half_kernelILi2ELi20ELb1ELb1ELi64EEvPK6__halfPKjS4_S2_PS0_iiiiPKtS7_iiiiiibS2_i,"ax",@progbits
	.align	128
        .global         _Z23gemm_half_q_half_kernelILi2ELi20ELb1ELb1ELi64EEvPK6__halfPKjS4_S2_PS0_iiiiPKtS7_iiiiiibS2_i
        .type           _Z23gemm_half_q_half_kernelILi2ELi20ELb1ELb1ELi64EEvPK6__halfPKjS4_S2_PS0_iiiiPKtS7_iiiiiibS2_i,@function
        .size           _Z23gemm_half_q_half_kernelILi2ELi20ELb1ELb1ELi64EEvPK6__halfPKjS4_S2_PS0_iiiiPKtS7_iiiiiibS2_i,(.L_x_5236 - _Z23gemm_half_q_half_kernelILi2ELi20ELb1ELb1ELi64EEvPK6__halfPKjS4_S2_PS0_iiiiPKtS7_iiiiiibS2_i)
        .other          _Z23gemm_half_q_half_kernelILi2ELi20ELb1ELb1ELi64EEvPK6__halfPKjS4_S2_PS0_iiiiPKtS7_iiiiiibS2_i,@"STO_CUDA_ENTRY STV_DEFAULT"
_Z23gemm_half_q_half_kernelILi2ELi20ELb1ELb1ELi64EEvPK6__halfPKjS4_S2_PS0_iiiiPKtS7_iiiiiibS2_i:
.text._Z23gemm_half_q_half_kernelILi2ELi20ELb1ELb1ELi64EEvPK6__halfPKjS4_S2_PS0_iiiiPKtS7_iiiiiibS2_i:
[----:B------:R-:W0:Y:S01]  /*0000*/  LDC R1, c[0x0][0x28] ;  /* 0x00000a00ff017b82 */ /* 0x000e220000000800 */
[----:B------:R-:W1:Y:S07]  /*0010*/  S2R R15, SR_CTAID.Y ;  /* 0x00000000000f7919 */ /* 0x000e6e0000002600 */
[----:B------:R-:W1:Y:S01]  /*0020*/  LDC R4, c[0x0][0x238] ;  /* 0x00008e00ff047b82 */ /* 0x000e620000000800 */
[----:B------:R-:W-:Y:S01]  /*0030*/  ULDC.64 UR8, c[0x0][0x208] ;  /* 0x0000820000087ab9 */ /* 0x000fe20000000a00 */
[----:B0-----:R-:W-:Y:S01]  /*0040*/  VIADD R1, R1, 0xfffffff0 ;  /* 0xfffffff001017836 */ /* 0x001fe20000000000 */
        /* <DEDUP_REMOVED lines=20> */
.L_x_3857:
[----:B------:R-:W-:Y:S01]  /*0190*/  PRMT R2, R5, 0x9910, RZ ;  /* 0x0000991005027816 */ /* 0x000fe200000000ff */
[----:B--2---:R-:W-:Y:S01]  /*01a0*/  IMAD.SHL.U32 R18, R14, 0x40, RZ ;  /* 0x000000400e127824 */ /* 0x004fe200078e00ff */
[----:B------:R-:W1:Y:S02]  /*01b0*/  S2UR UR4, SR_CTAID.X ;  /* 0x00000000000479c3 */ /* 0x000e640000002500 */
[----:B------:R-:W-:Y:S02]  /*01c0*/  ISETP.NE.AND P0, PT, R2, RZ, PT ;  /* 0x000000ff0200720c */ /* 0x000fe40003f05270 */
[----:B---3--:R-:W-:-:S11]  /*01d0*/  VIADDMNMX R17, R18, 0x40, R27, PT ;  /* 0x0000004012117846 */ /* 0x008fd6000380011b */
[----:B-1----:R-:W-:Y:S05]  /*01e0*/  @!P0 EXIT ;  /* 0x000000000000894d */ /* 0x002fea0003800000 */
[----:B0-----:R-:W-:Y:S01]  /*01f0*/  IMAD.IADD R2, R18, 0x1, R21 ;  /* 0x0000000112027824 */ /* 0x001fe200078e0215 */
[----:B------:R-:W-:Y:S01]  /*0200*/  USHF.L.U32 UR4, UR4, 0x8, URZ ;  /* 0x0000000804047899 */ /* 0x000fe2000800063f */
[----:B------:R-:W-:Y:S03]  /*0210*/  BSSY B0, `(.L_x_3858) ;  /* 0x000006c000007945 */ /* 0x000fe60003800000 */
[----:B------:R-:W-:Y:S02]  /*0220*/  ISETP.GE.OR P0, PT, R2, R17, !P1 ;  /* 0x000000110200720c */ /* 0x000fe40004f06670 */
[----:B------:R-:W-:-:S11]  /*0230*/  LEA R5, R21, UR4, 0x2 ;  /* 0x0000000415057c11 */ /* 0x000fd6000f8e10ff */
        /* <DEDUP_REMOVED lines=14> */
[----:B------:R-:W-:-:S03]  /*0320*/  IMAD.MOV.U32 R13, RZ, RZ, RZ ;  /* 0x000000ffff0d7224 */ /* 0x000fc600078e00ff */
        /* <DEDUP_REMOVED lines=9> */
[----:B------:R-:W-:Y:S01]  /*03c0*/  PLOP3.LUT P0, PT, PT, PT, PT, 0x8, 0x0 ;  /* 0x000000000000781c */ /* 0x000fe20003f0e170 */
[----:B------:R-:W-:-:S12]  /*03d0*/  VIADD R16, R0, 0xfffffffd ;  /* 0xfffffffd00107836 */ /* 0x000fd80000000000 */
.L_x_3862:
[C---:B------:R-:W-:Y:S01]  /*03e0*/  IMAD.WIDE R6, R27.reuse, 0x2, R2 ;  /* 0x000000021b067825 */ /* 0x040fe200078e0202 */
[----:B------:R0:W2:Y:S03]  /*03f0*/  LDG.E.U16.CONSTANT R23, desc[UR8][R2.64] ;  /* 0x0000000802177981 */ /* 0x0000a6000c1e9500 */
[C---:B------:R-:W-:Y:S02]  /*0400*/  IMAD.WIDE R8, R27.reuse, 0x2, R6 ;  /* 0x000000021b087825 */ /* 0x040fe400078e0206 */
[----:B------:R-:W3:Y:S02]  /*0410*/  LDG.E.U16.CONSTANT R7, desc[UR8][R6.64] ;  /* 0x0000000806077981 */ /* 0x000ee4000c1e9500 */
[----:B------:R-:W-:Y:S02]  /*0420*/  IMAD.WIDE R10, R27, 0x2, R8 ;  /* 0x000000021b0a7825 */ /* 0x000fe400078e0208 */
[----:B------:R-:W4:Y:S04]  /*0430*/  LDG.E.U16.CONSTANT R9, desc[UR8][R8.64] ;  /* 0x0000000808097981 */ /* 0x000f28000c1e9500 */
[----:B------:R-:W5:Y:S01]  /*0440*/  LDG.E.U16.CONSTANT R25, desc[UR8][R10.64] ;  /* 0x000000080a197981 */ /* 0x000f62000c1e9500 */
[----:B------:R-:W-:-:S05]  /*0450*/  VIADD R13, R13, 0x4 ;  /* 0x000000040d0d7836 */ /* 0x000fca0000000000 */
        /* <DEDUP_REMOVED lines=8> */
.L_x_3861:
[----:B------:R-:W-:-:S05]  /*04e0*/  IMAD.IADD R6, R0, 0x1, -R13 ;  /* 0x0000000100067824 */ /* 0x000fca00078e0a0d */
[----:B------:R-:W-:-:S13]  /*04f0*/  ISETP.GT.AND P2, PT, R6, 0x1, PT ;  /* 0x000000010600780c */ /* 0x000fda0003f44270 */
[----:B------:R-:W-:Y:S01]  /*0500*/  @P2 IMAD.WIDE R6, R27, 0x2, R2 ;  /* 0x000000021b062825 */ /* 0x000fe200078e0202 */
[----:B------:R0:W2:Y:S04]  /*0510*/  @P2 LDG.E.U16.CONSTANT R9, desc[UR8][R2.64] ;  /* 0x0000000802092981 */ /* 0x0000a8000c1e9500 */
[----:B------:R-:W3:Y:S01]  /*0520*/  @P2 LDG.E.U16.CONSTANT R11, desc[UR8][R6.64] ;  /* 0x00000008060b2981 */ /* 0x000ee2000c1e9500 */
[----:B------:R-:W-:Y:S01]  /*0530*/  @P2 VIADD R13, R13, 0x2 ;  /* 0x000000020d0d2836 */ /* 0x000fe20000000000 */
[----:B------:R-:W-:-:S04]  /*0540*/  @P2 PLOP3.LUT P0, PT, PT, PT, PT, 0x8, 0x0 ;  /* 0x000000000000281c */ /* 0x000fc80003f0e170 */
[----:B------:R-:W-:Y:S01]  /*0550*/  ISETP.LT.OR P0, PT, R13, R0, P0 ;  /* 0x000000000d00720c */ /* 0x000fe20000701670 */
[----:B0-----:R-:W-:Y:S01]  /*0560*/  @P2 IMAD.WIDE R2, R27, 0x2, R6 ;  /* 0x000000021b022825 */ /* 0x001fe200078e0206 */
[----:B--2---:R-:W-:Y:S04]  /*0570*/  @P2 STS.U16 [R12], R9 ;  /* 0x000000090c002388 */ /* 0x004fe80000000400 */
[----:B---3--:R0:W-:Y:S02]  /*0580*/  @P2 STS.U16 [R12+0x80], R11 ;  /* 0x0000800b0c002388 */ /* 0x0081e40000000400 */
[----:B0-----:R-:W-:-:S05]  /*0590*/  @P2 VIADD R12, R12, 0x100 ;  /* 0x000001000c0c2836 */ /* 0x001fca0000000000 */
[----:B------:R-:W-:Y:S05]  /*05a0*/  @!P0 BRA `(.L_x_3859) ;  /* 0x0000000000c88947 */ /* 0x000fea0003800000 */
[----:B------:R-:W2:Y:S04]  /*05b0*/  LDG.E.U16.CONSTANT R3, desc[UR8][R2.64] ;  /* 0x0000000802037981 */ /* 0x000ea8000c1e9500 */
[----:B--2---:R1:W-:Y:S01]  /*05c0*/  STS.U16 [R12], R3 ;  /* 0x000000030c007388 */ /* 0x0043e20000000400 */
[----:B------:R-:W-:Y:S05]  /*05d0*/  BRA `(.L_x_3859) ;  /* 0x0000000000bc7947 */ /* 0x000fea0003800000 */
.L_x_3860:
[----:B------:R-:W0:Y:S01]  /*05e0*/  S2UR UR6, SR_CgaCtaId ;  /* 0x00000000000679c3 */ /* 0x000e220000008800 */
[----:B------:R-:W-:Y:S01]  /*05f0*/  IMAD R3, R15, R27, RZ ;  /* 0x0000001b0f037224 */ /* 0x000fe200078e02ff */
[----:B------:R-:W-:Y:S01]  /*0600*/  ISETP.GT.AND P2, PT, R0, 0x3, PT ;  /* 0x000000030000780c */ /* 0x000fe20003f44270 */
[----:B------:R-:W-:Y:S01]  /*0610*/  UMOV UR5, 0x400 ;  /* 0x0000040000057882 */ /* 0x000fe20000000000 */
[----:B------:R-:W-:Y:S01]  /*0620*/  ULDC.64 UR10, c[0x0][0x210] ;  /* 0x00008400000a7ab9 */ /* 0x000fe20000000a00 */
[----:B------:R-:W-:Y:S01]  /*0630*/  IMAD.MOV.U32 R13, RZ, RZ, RZ ;  /* 0x000000ffff0d7224 */ /* 0x000fe200078e00ff */
        /* <DEDUP_REMOVED lines=9> */
[----:B------:R-:W-:Y:S01]  /*06d0*/  PLOP3.LUT P0, PT, PT, PT, PT, 0x8, 0x0 ;  /* 0x000000000000781c */ /* 0x000fe20003f0e170 */
[----:B------:R-:W-:-:S12]  /*06e0*/  VIADD R16, R0, 0xfffffffd ;  /* 0xfffffffd00107836 */ /* 0x000fd80000000000 */
.L_x_3864:
        /* <DEDUP_REMOVED lines=16> */
.L_x_3863:
[----:B------:R-:W-:-:S05]  /*07f0*/  IMAD.IADD R6, R0, 0x1, -R13 ;  /* 0x0000000100067824 */ /* 0x000fca00078e0a0d */
[----:B------:R-:W-:-:S13]  /*0800*/  ISETP.GT.AND P2, PT, R6, 0x1, PT ;  /* 0x000000010600780c */ /* 0x000fda0003f44270 */
[----:B------:R-:W-:Y:S01]  /*0810*/  @P2 VIADD R13, R13, 0x2 ;  /* 0x000000020d0d2836 */ /* 0x000fe20000000000 */
[----:B------:R-:W-:Y:S01]  /*0820*/  @P2 PLOP3.LUT P0, PT, PT, PT, PT, 0x8, 0x0 ;  /* 0x000000000000281c */ /* 0x000fe20003f0e170 */
[----:B------:R-:W-:Y:S01]  /*0830*/  @P2 IMAD.WIDE R6, R27, 0x2, R2 ;  /* 0x000000021b062825 */ /* 0x000fe200078e0202 */
[----:B------:R0:W2:Y:S02]  /*0840*/  @P2 LDG.E.U16.CONSTANT R11, desc[UR8][R2.64] ;  /* 0x00000008020b2981 */ /* 0x0000a4000c1e9500 */
[----:B------:R-:W-:Y:S02]  /*0850*/  ISETP.LT.OR P0, PT, R13, R0, P0 ;  /* 0x000000000d00720c */ /* 0x000fe40000701670 */
[----:B------:R-:W3:Y:S01]  /*0860*/  @P2 LDG.E.U16.CONSTANT R13, desc[UR8][R6.64] ;  /* 0x00000008060d2981 */ /* 0x000ee2000c1e9500 */
[----:B0-----:R-:W-:-:S10]  /*0870*/  @P2 IMAD.WIDE R2, R27, 0x2, R6 ;  /* 0x000000021b022825 */ /* 0x001fd400078e0206 */
[----:B------:R-:W4:Y:S04]  /*0880*/  @P0 LDG.E.U16.CONSTANT R9, desc[UR8][R2.64] ;  /* 0x0000000802090981 */ /* 0x000f28000c1e9500 */
[----:B--2---:R-:W-:Y:S04]  /*0890*/  @P2 STS.U16 [R12], R11 ;  /* 0x0000000b0c002388 */ /* 0x004fe80000000400 */
[----:B---3--:R0:W-:Y:S02]  /*08a0*/  @P2 STS.U16 [R12+0x80], R13 ;  /* 0x0000800d0c002388 */ /* 0x0081e40000000400 */
[----:B0-----:R-:W-:-:S05]  /*08b0*/  @P2 VIADD R12, R12, 0x100 ;  /* 0x000001000c0c2836 */ /* 0x001fca0000000000 */
[----:B----4-:R0:W-:Y:S02]  /*08c0*/  @P0 STS.U16 [R12], R9 ;  /* 0x000000090c000388 */ /* 0x0101e40000000400 */
.L_x_3859:
[----:B------:R-:W-:Y:S05]  /*08d0*/  BSYNC B0 ;  /* 0x0000000000007941 */ /* 0x000fea0003800000 */
.L_x_3858:
        /* <DEDUP_REMOVED lines=11> */
[----:B------:R-:W-:Y:S01]  /*0990*/  ISETP.GT.AND P2, PT, R0, 0x3, PT ;  /* 0x000000030000780c */ /* 0x000fe20003f44270 */
[----:B------:R-:W-:Y:S01]  /*09a0*/  IMAD R6, R15, R16, RZ ;  /* 0x000000100f067224 */ /* 0x000fe200078e02ff */
[----:B------:R-:W-:Y:S01]  /*09b0*/  PLOP3.LUT P0, PT, PT, PT, PT, 0x80, 0x0 ;  /* 0x000000000000781c */ /* 0x000fe20003f0f070 */
[----:B------:R-:W-:-:S03]  /*09c0*/  IMAD.MOV.U32 R13, RZ, RZ, RZ ;  /* 0x000000ffff0d7224 */ /* 0x000fc600078e00ff */
[----:B------:R-:W-:-:S05]  /*09d0*/  LEA R6, R6, UR4, 0x1 ;  /* 0x0000000406067c11 */ /* 0x000fca000f8e08ff */
[----:B------:R-:W-:-:S04]  /*09e0*/  IMAD R7, R21, 0x4, R6 ;  /* 0x0000000415077824 */ /* 0x000fc800078e0206 */
[----:B-1----:R-:W-:Y:S01]  /*09f0*/  IMAD.WIDE R2, R7, 0x2, R2 ;  /* 0x0000000207027825 */ /* 0x002fe200078e0202 */
[----:B------:R-:W-:Y:S06]  /*0a00*/  @!P2 BRA `(.L_x_3866) ;  /* 0x000000000034a947 */ /* 0x000fec0003800000 */
[----:B------:R-:W-:Y:S01]  /*0a10*/  PLOP3.LUT P0, PT, PT, PT, PT, 0x8, 0x0 ;  /* 0x000000000000781c */ /* 0x000fe20003f0e170 */
[----:B0-----:R-:W-:-:S12]  /*0a20*/  VIADD R12, R0, 0xfffffffd ;  /* 0xfffffffd000c7836 */ /* 0x001fd80000000000 */
.L_x_3867:
        /* <DEDUP_REMOVED lines=11> */
.L_x_3866:
[----:B-1----:R-:W-:-:S05]  /*0ae0*/  IMAD.IADD R6, R0, 0x1, -R13 ;  /* 0x0000000100067824 */ /* 0x002fca00078e0a0d */
[----:B------:R-:W-:-:S13]  /*0af0*/  ISETP.GT.AND P2, PT, R6, 0x1, PT ;  /* 0x000000010600780c */ /* 0x000fda0003f44270 */
[----:B------:R-:W-:Y:S01]  /*0b00*/  @P2 VIADD R13, R13, 0x2 ;  /* 0x000000020d0d2836 */ /* 0x000fe20000000000 */
[----:B------:R-:W-:Y:S01]  /*0b10*/  @P2 PLOP3.LUT P0, PT, PT, PT, PT, 0x8, 0x0 ;  /* 0x000000000000281c */ /* 0x000fe20003f0e170 */
[C---:B------:R-:W-:Y:S01]  /*0b20*/  @P2 IMAD.WIDE R6, R16.reuse, 0x2, R2 ;  /* 0x0000000210062825 */ /* 0x040fe200078e0202 */
[----:B------:R1:W-:Y:S02]  /*0b30*/  @P2 STG.E.64 desc[UR8][R2.64], RZ ;  /* 0x000000ff02002986 */ /* 0x0003e4000c101b08 */
[----:B------:R-:W-:Y:S02]  /*0b40*/  ISETP.LT.OR P0, PT, R13, R0, P0 ;  /* 0x000000000d00720c */ /* 0x000fe40000701670 */
[----:B------:R2:W-:Y:S01]  /*0b50*/  @P2 STG.E.64 desc[UR8][R6.64], RZ ;  /* 0x000000ff06002986 */ /* 0x0005e2000c101b08 */
[----:B-1----:R-:W-:-:S10]  /*0b60*/  @P2 IMAD.WIDE R2, R16, 0x2, R6 ;  /* 0x0000000210022825 */ /* 0x002fd400078e0206 */
[----:B------:R2:W-:Y:S02]  /*0b70*/  @P0 STG.E.64 desc[UR8][R2.64], RZ ;  /* 0x000000ff02000986 */ /* 0x0005e4000c101b08 */
.L_x_3865:
[----:B------:R-:W3:Y:S01]  /*0b80*/  LDC.64 R10, c[0x0][0x248] ;  /* 0x00009200ff0a7b82 */ /* 0x000ee20000000a00 */
[----:B-12---:R-:W-:-:S04]  /*0b90*/  IMAD.SHL.U32 R3, R14, 0x80, RZ ;  /* 0x000000800e037824 */ /* 0x006fc800078e00ff */
[----:B---3--:R-:W-:-:S05]  /*0ba0*/  IMAD.WIDE R2, R3, 0x2, R10 ;  /* 0x0000000203027825 */ /* 0x008fca00078e020a */
[----:B------:R1:W5:Y:S01]  /*0bb0*/  LDG.E.U16.CONSTANT R27, desc[UR8][R2.64+0x2] ;  /* 0x00000208021b7981 */ /* 0x000362000c1e9500 */
[----:B------:R-:W-:Y:S01]  /*0bc0*/  BAR.SYNC.DEFER_BLOCKING 0x0 ;  /* 0x0000000000007b1d */ /* 0x000fe20000010000 */
[----:B------:R-:W-:-:S13]  /*0bd0*/  ISETP.GE.AND P0, PT, R18, R17, PT ;  /* 0x000000111200720c */ /* 0x000fda0003f06270 */
[----:B-1----:R-:W-:Y:S05]  /*0be0*/  @P0 BRA `(.L_x_3868) ;  /* 0x0000000000d00947 */ /* 0x002fea0003800000 */
[----:B------:R1:W5:Y:S01]  /*0bf0*/  LDG.E.U16.CONSTANT R0, desc[UR8][R2.64] ;  /* 0x0000000802007981 */ /* 0x000362000c1e9500 */
[----:B------:R-:W-:Y:S01]  /*0c00*/  SHF.R.S32.HI R8, RZ, 0x1f, R5 ;  /* 0x0000001fff087819 */ /* 0x000fe20000011405 */
[----:B------:R-:W-:Y:S01]  /*0c10*/  IMAD.MOV.U32 R14, RZ, RZ, RZ ;  /* 0x000000ffff0e7224 */ /* 0x000fe200078e00ff */
[----:B------:R-:W-:Y:S01]  /*0c20*/  SHF.L.U32 R6, R5, 0x2, RZ ;  /* 0x0000000205067819 */ /* 0x000fe200000006ff */
[----:B------:R-:W-:Y:S01]  /*0c30*/  IMAD.MOV.U32 R22, RZ, RZ, R18 ;  /* 0x000000ffff167224 */ /* 0x000fe200078e0012 */
[----:B------:R-:W-:Y:S02]  /*0c40*/  LEA.HI R8, R8, R5, RZ, 0x3 ;  /* 0x0000000508087211 */ /* 0x000fe400078f18ff */
[----:B0-----:R-:W-:Y:S02]  /*0c50*/  LOP3.LUT R12, R6, 0x10, RZ, 0xc0, !PT ;  /* 0x00000010060c7812 */ /* 0x001fe400078ec0ff */
[----:B------:R-:W-:-:S07]  /*0c60*/  SHF.R.S32.HI R13, RZ, 0x3, R8 ;  /* 0x00000003ff0d7819 */ /* 0x000fce0000011408 */
.L_x_3869:
[----:B-12---:R-:W0:Y:S01]  /*0c70*/  LDC.64 R2, c[0x0][0x220] ;  /* 0x00008800ff027b82 */ /* 0x006e220000000a00 */
[----:B-----5:R-:W-:-:S04]  /*0c80*/  IMAD.IADD R9, R0, 0x1, R14 ;  /* 0x0000000100097824 */ /* 0x020fc800078e020e */
        /* <DEDUP_REMOVED lines=19> */
[----:B------:R-:W-:Y:S01]  /*0dc0*/  LOP3.LUT R2, R2, 0xf, RZ, 0xc0, !PT ;  /* 0x0000000f02027812 */ /* 0x000fe200078ec0ff */
[----:B------:R-:W-:Y:S01]  /*0dd0*/  VIADD R23, R23, 0x1 ;  /* 0x0000000117177836 */ /* 0x000fe20000000000 */
[----:B------:R-:W-:Y:S01]  /*0de0*/  IADD3 R21, R21, 0x1, RZ ;  /* 0x0000000115157810 */ /* 0x000fe20007ffe0ff */
[----:B------:R-:W-:Y:S02]  /*0df0*/  VIADD R15, R15, 0x1 ;  /* 0x000000010f0f7836 */ /* 0x000fe40000000000 */
[----:B------:R-:W-:Y:S02]  /*0e00*/  VIADD R2, R2, 0x1 ;  /* 0x0000000102027836 */ /* 0x000fe40000000000 */
[----:B------:R-:W-:Y:S02]  /*0e10*/  IMAD R21, R21, R21, RZ ;  /* 0x0000001515157224 */ /* 0x000fe400078e02ff */
[----:B------:R-:W-:Y:S02]  /*0e20*/  IMAD R15, R15, R15, RZ ;  /* 0x0000000f0f0f7224 */ /* 0x000fe400078e02ff */
[----:B------:R-:W-:-:S02]  /*0e30*/  IMAD R23, R23, R23, RZ ;  /* 0x0000001717177224 */ /* 0x000fc400078e02ff */
[----:B0-----:R-:W-:Y:S01]  /*0e40*/  IMAD R7, R2, R2, RZ ;  /* 0x0000000202077224 */ /* 0x001fe200078e02ff */
[----:B------:R-:W-:Y:S01]  /*0e50*/  I2F.F16 R21, R21 ;  /* 0x0000001500157306 */ /* 0x000fe20000200c00 */
[----:B----4-:R-:W-:-:S07]  /*0e60*/  IMAD.IADD R22, R9, 0x1, R22 ;  /* 0x0000000109167824 */ /* 0x010fce00078e0216 */
[----:B------:R-:W0:Y:S01]  /*0e70*/  I2F.F16 R8, R23 ;  /* 0x0000001700087306 */ /* 0x000e220000200c00 */
[----:B------:R-:W-:-:S07]  /*0e80*/  ISETP.GE.AND P2, PT, R22, R17, PT ;  /* 0x000000111600720c */ /* 0x000fce0003f46270 */
[----:B------:R-:W-:Y:S01]  /*0e90*/  I2F.F16 R2, R7 ;  /* 0x0000000700027306 */ /* 0x000fe20000200c00 */
[----:B0-----:R-:W-:-:S07]  /*0ea0*/  PRMT R21, R21, 0x5410, R8 ;  /* 0x0000541015157816 */ /* 0x001fce0000000008 */
[----:B------:R-:W0:Y:S02]  /*0eb0*/  I2F.F16 R15, R15 ;  /* 0x0000000f000f7306 */ /* 0x000e240000200c00 */
[----:B0-----:R-:W-:Y:S01]  /*0ec0*/  PRMT R3, R15, 0x5410, R2 ;  /* 0x000054100f037816 */ /* 0x001fe20000000002 */
[----:B---3--:R-:W-:-:S04]  /*0ed0*/  HMUL2 R2, R21, R6.H0_H0 ;  /* 0x2000000615027232 */ /* 0x008fc80000000000 */
[----:B------:R-:W-:Y:S01]  /*0ee0*/  HMUL2 R3, R3, R6.H0_H0 ;  /* 0x2000000603037232 */ /* 0x000fe20000000000 */
[C---:B------:R-:W-:Y:S01]  /*0ef0*/  LEA R6, R14.reuse, R1, 0x3 ;  /* 0x000000010e067211 */ /* 0x040fe200078e18ff */
[----:B------:R-:W-:-:S04]  /*0f00*/  VIADD R14, R14, 0x1 ;  /* 0x000000010e0e7836 */ /* 0x000fc80000000000 */
[----:B------:R2:W-:Y:S01]  /*0f10*/  STL.64 [R6], R2 ;  /* 0x0000000206007387 */ /* 0x0005e20000100a00 */
[----:B------:R-:W-:Y:S05]  /*0f20*/  @!P2 BRA `(.L_x_3869) ;  /* 0xfffffffc0050a947 */ /* 0x000fea000383ffff */
.L_x_3868:
[----:B------:R1:W5:Y:S01]  /*0f30*/  LDL.64 R10, [R1] ;  /* 0x00000000010a7983 */ /* 0x0003620000100a00 */
[----:B--2---:R-:W2:Y:S01]  /*0f40*/  LDC R2, c[0x0][0x25c] ;  /* 0x00009700ff027b82 */ /* 0x004ea20000000800 */
[----:B------:R-:W-:Y:S01]  /*0f50*/  ULDC UR4, c[0x0][0x258] ;  /* 0x0000960000047ab9 */ /* 0x000fe20000000800 */
[----:B------:R-:W-:Y:S01]  /*0f60*/  ULDC UR10, c[0x0][0x260] ;  /* 0x00009800000a7ab9 */ /* 0x000fe20000000800 */
[C---:B------:R-:W-:Y:S01]  /*0f70*/  ISETP.GT.AND P2, PT, R18.reuse, UR4, PT ;  /* 0x0000000412007c0c */ /* 0x040fe2000bf44270 */
[----:B------:R-:W-:Y:S01]  /*0f80*/  ULDC UR5, c[0x0][0x268] ;  /* 0x00009a0000057ab9 */ /* 0x000fe20000000800 */
[C---:B------:R-:W-:Y:S01]  /*0f90*/  VIMNMX R0, R18.reuse, UR4, PT ;  /* 0x0000000412007c48 */ /* 0x040fe2000bfe0100 */
[----:B------:R-:W-:Y:S01]  /*0fa0*/  HFMA2.MMA R6, -RZ, RZ, 0, 0 ;  /* 0x00000000ff067435 */ /* 0x000fe200000001ff */
[----:B------:R-:W-:Y:S01]  /*0fb0*/  ISETP.GT.AND P4, PT, R18, UR10, PT ;  /* 0x0000000a12007c0c */ /* 0x000fe2000bf84270 */
[----:B------:R-:W3:Y:S01]  /*0fc0*/  LDC R3, c[0x0][0x264] ;  /* 0x00009900ff037b82 */ /* 0x000ee20000000800 */
[----:B------:R-:W-:-:S02]  /*0fd0*/  SHF.R.S32.HI R7, RZ, 0x1f, R0 ;  /* 0x0000001fff077819 */ /* 0x000fc40000011400 */
[C---:B------:R-:W-:Y:S02]  /*0fe0*/  ISETP.GT.AND P6, PT, R18.reuse, UR5, PT ;  /* 0x0000000512007c0c */ /* 0x040fe4000bfc4270 */
[----:B0-----:R-:W-:Y:S01]  /*0ff0*/  LEA.HI R9, R7, R0, RZ, 0x5 ;  /* 0x0000000007097211 */ /* 0x001fe200078f28ff */
[----:B------:R-:W-:Y:S01]  /*1000*/  IMAD.MOV.U32 R0, RZ, RZ, RZ ;  /* 0x000000ffff007224 */ /* 0x000fe200078e00ff */
[C---:B--2---:R-:W-:Y:S02]  /*1010*/  ISETP.GT.AND P3, PT, R18.reuse, R2, PT ;  /* 0x000000021200720c */ /* 0x044fe40003f64270 */
[----:B---3--:R-:W-:Y:S01]  /*1020*/  ISETP.GT.AND P5, PT, R18, R3, PT ;  /* 0x000000031200720c */ /* 0x008fe20003fa4270 */
        /* <DEDUP_REMOVED lines=8> */
.L_x_3870:
[----:B------:R-:W-:Y:S05]  /*10b0*/  @!P3 BRA `(.L_x_3871) ;  /* 0x00000000001cb947 */ /* 0x000fea0003800000 */
[----:B------:R-:W0:Y:S02]  /*10c0*/  LDC R7, c[0x0][0x260] ;  /* 0x00009800ff077b82 */ /* 0x000e240000000800 */
[----:B0-----:R-:W-:-:S05]  /*10d0*/  VIMNMX R7, R18, R7, PT ;  /* 0x0000000712077248 */ /* 0x001fca0003fe0100 */
[----:B------:R-:W-:-:S05]  /*10e0*/  IMAD.IADD R7, R7, 0x1, -R2 ;  /* 0x0000000107077824 */ /* 0x000fca00078e0a02 */
[----:B------:R-:W-:-:S04]  /*10f0*/  SHF.R.S32.HI R0, RZ, 0x1f, R7 ;  /* 0x0000001fff007819 */ /* 0x000fc80000011407 */
[----:B------:R-:W-:-:S04]  /*1100*/  LEA.HI R0, R0, R7, RZ, 0x5 ;  /* 0x0000000700007211 */ /* 0x000fc800078f28ff */
[----:B------:R-:W-:-:S05]  /*1110*/  SHF.R.S32.HI R0, RZ, 0x5, R0 ;  /* 0x00000005ff007819 */ /* 0x000fca0000011400 */
[----:B------:R-:W-:-:S07]  /*1120*/  IMAD R0, R0, 0x5, RZ ;  /* 0x0000000500007824 */ /* 0x000fce00078e02ff */
.L_x_3871:
[----:B------:R-:W-:Y:S01]  /*1130*/  IMAD.MOV.U32 R2, RZ, RZ, RZ ;  /* 0x000000ffff027224 */ /* 0x000fe200078e00ff */
[----:B------:R-:W-:Y:S01]  /*1140*/  MOV R7, RZ ;  /* 0x000000ff00077202 */ /* 0x000fe20000000f00 */
[----:B------:R-:W-:Y:S06]  /*1150*/  @!P4 BRA `(.L_x_3872) ;  /* 0x00000000001cc947 */ /* 0x000fec0003800000 */
[----:B------:R-:W0:Y:S02]  /*1160*/  LDC R7, c[0x0][0x264] ;  /* 0x00009900ff077b82 */ /* 0x000e240000000800 */
[----:B0-----:R-:W-:-:S05]  /*1170*/  VIMNMX R7, R18, R7, PT ;  /* 0x0000000712077248 */ /* 0x001fca0003fe0100 */
[----:B------:R-:W-:-:S05]  /*1180*/  VIADD R7, R7, -UR10 ;  /* 0x8000000a07077c36 */ /* 0x000fca0008000000 */
[----:B------:R-:W-:-:S04]  /*1190*/  SHF.R.S32.HI R8, RZ, 0x1f, R7 ;  /* 0x0000001fff087819 */ /* 0x000fc80000011407 */
[----:B------:R-:W-:-:S04]  /*11a0*/  LEA.HI R8, R8, R7, RZ, 0x5 ;  /* 0x0000000708087211 */ /* 0x000fc800078f28ff */
[----:B------:R-:W-:-:S05]  /*11b0*/  SHF.R.S32.HI R8, RZ, 0x5, R8 ;  /* 0x00000005ff087819 */ /* 0x000fca0000011408 */
[----:B------:R-:W-:-:S07]  /*11c0*/  IMAD.SHL.U32 R7, R8, 0x4, RZ ;  /* 0x0000000408077824 */ /* 0x000fce00078e00ff */
.L_x_3872:
        /* <DEDUP_REMOVED lines=8> */
.L_x_3873:
[----:B------:R-:W-:Y:S01]  /*1250*/  HFMA2.MMA R3, -RZ, RZ, 0, 0 ;  /* 0x00000000ff037435 */ /* 0x000fe200000001ff */
[----:B------:R-:W-:Y:S01]  /*1260*/  SHF.R.S32.HI R9, RZ, 0x5, R9 ;  /* 0x00000005ff097819 */ /* 0x000fe20000011409 */
[----:B------:R-:W-:Y:S09]  /*1270*/  @!P6 BRA `(.L_x_3874) ;  /* 0x00000000001ce947 */ /* 0x000ff20003800000 */
[----:B------:R-:W0:Y:S02]  /*1280*/  LDC R3, c[0x0][0x26c] ;  /* 0x00009b00ff037b82 */ /* 0x000e240000000800 */
[----:B0-----:R-:W-:-:S05]  /*1290*/  VIMNMX R3, R18, R3, PT ;  /* 0x0000000312037248 */ /* 0x001fca0003fe0100 */
[----:B------:R-:W-:-:S05]  /*12a0*/  VIADD R3, R3, -UR5 ;  /* 0x8000000503037c36 */ /* 0x000fca0008000000 */
[----:B------:R-:W-:-:S04]  /*12b0*/  SHF.R.S32.HI R8, RZ, 0x1f, R3 ;  /* 0x0000001fff087819 */ /* 0x000fc80000011403 */
[----:B------:R-:W-:-:S04]  /*12c0*/  LEA.HI R8, R8, R3, RZ, 0x5 ;  /* 0x0000000308087211 */ /* 0x000fc800078f28ff */
[----:B------:R-:W-:-:S05]  /*12d0*/  SHF.R.S32.HI R8, RZ, 0x5, R8 ;  /* 0x00000005ff087819 */ /* 0x000fca0000011408 */
[----:B------:R-:W-:-:S07]  /*12e0*/  IMAD.SHL.U32 R3, R8, 0x2, RZ ;  /* 0x0000000208037824 */ /* 0x000fce00078e00ff */
.L_x_3874:
[----:B------:R-:W-:Y:S01]  /*12f0*/  IMAD R6, R9, 0x8, R6 ;  /* 0x0000000809067824 */ /* 0x000fe200078e0206 */
[----:B------:R-:W0:Y:S01]  /*1300*/  S2UR UR5, SR_CgaCtaId ;  /* 0x00000000000579c3 */ /* 0x000e220000008800 */
[C---:B------:R-:W-:Y:S01]  /*1310*/  ISETP.GE.OR P0, PT, R18.reuse, UR10, P0 ;  /* 0x0000000a12007c0c */ /* 0x040fe20008706670 */
[----:B------:R-:W-:Y:S01]  /*1320*/  ULDC.64 UR6, c[0x0][0x218] ;  /* 0x0000860000067ab9 */ /* 0x000fe20000000a00 */
[----:B------:R-:W-:Y:S01]  /*1330*/  UMOV UR4, 0x400 ;  /* 0x0000040000047882 */ /* 0x000fe20000000000 */
[----:B------:R-:W-:Y:S01]  /*1340*/  IADD3 R0, R7, R6, R0 ;  /* 0x0000000607007210 */ /* 0x000fe20007ffe000 */
[----:B-----5:R-:W-:Y:S01]  /*1350*/  IMAD.IADD R27, R18, 0x1, R27 ;  /* 0x00000001121b7824 */ /* 0x020fe200078e021b */
[----:B------:R-:W-:Y:S02]  /*1360*/  MOV R24, RZ ;  /* 0x000000ff00187202 */ /* 0x000fe40000000f00 */
        /* <DEDUP_REMOVED lines=13> */
[----:B------:R-:W-:Y:S01]  /*1440*/  PRMT R0, R11, 0x7610, R11 ;  /* 0x000076100b007816 */ /* 0x000fe2000000000b */
[----:B------:R-:W-:Y:S06]  /*1450*/  @P0 BRA `(.L_x_3875) ;  /* 0x0000001800e80947 */ /* 0x000fec0003800000 */
[----:B------:R-:W-:Y:S01]  /*1460*/  PRMT R5, R20, 0x9910, RZ ;  /* 0x0000991014057816 */ /* 0x000fe200000000ff */
[----:B------:R-:W-:Y:S01]  /*1470*/  IMAD.MOV.U32 R24, RZ, RZ, RZ ;  /* 0x000000ffff187224 */ /* 0x000fe200078e00ff */
[----:B------:R-:W-:Y:S01]  /*1480*/  PRMT R3, RZ, 0x7610, R3 ;  /* 0x00007610ff037816 */ /* 0x000fe20000000003 */
[----:B------:R-:W-:Y:S01]  /*1490*/  ULDC UR5, c[0x0][0x260] ;  /* 0x0000980000057ab9 */ /* 0x000fe20000000800 */
[----:B------:R-:W-:-:S04]  /*14a0*/  ISETP.NE.AND P0, PT, R5, RZ, PT ;  /* 0x000000ff0500720c */ /* 0x000fc80003f05270 */
[----:B------:R-:W-:-:S13]  /*14b0*/  ISETP.LT.OR P0, PT, R4, 0x2, !P0 ;  /* 0x000000020400780c */ /* 0x000fda0004701670 */
.L_x_3878:
[----:B------:R-:W-:Y:S01]  /*14c0*/  ISETP.NE.AND P2, PT, R18, R27, PT ;  /* 0x0000001b1200720c */ /* 0x000fe20003f45270 */
[----:B------:R-:W0:-:S12]  /*14d0*/  LDC R16, c[0x0][0x23c] ;  /* 0x00008f00ff107b82 */ /* 0x000e180000000800 */
[----:B------:R-:W1:Y:S01]  /*14e0*/  @!P2 LDC.64 R4, c[0x0][0x248] ;  /* 0x00009200ff04ab82 */ /* 0x000e620000000a00 */
[----:B------:R-:W-:Y:S01]  /*14f0*/  @!P2 IADD3 R24, R24, 0x1, RZ ;  /* 0x000000011818a810 */ /* 0x000fe20007ffe0ff */
[----:B------:R-:W-:-:S04]  /*1500*/  @!P2 IMAD.SHL.U32 R7, R18, 0x2, RZ ;  /* 0x000000021207a824 */ /* 0x000fc800078e00ff */
[----:B------:R-:W-:Y:S02]  /*1510*/  @!P2 IMAD R22, R24, 0x8, R1 ;  /* 0x000000081816a824 */ /* 0x000fe400078e0201 */
[----:B0-----:R-:W-:-:S04]  /*1520*/  IMAD.WIDE R28, R16, 0x4, R32 ;  /* 0x00000004101c7825 */ /* 0x001fc800078e0220 */
[----:B------:R-:W2:Y:S04]  /*1530*/  @!P2 LDL.64 R22, [R22] ;  /* 0x000000001616a983 */ /* 0x000ea80000100a00 */
        /* <DEDUP_REMOVED lines=11> */
[----:B------:R-:W-:Y:S01]  /*15f0*/  @!P2 PRMT R0, R0, 0x7610, R23 ;  /* 0x000076100000a816 */ /* 0x000fe20000000017 */
[----:B------:R-:W-:-:S04]  /*1600*/  IMAD.WIDE R22, R16, 0x4, R6 ;  /* 0x0000000410167825 */ /* 0x000fc800078e0206 */
[----:B---3--:R-:W-:Y:S01]  /*1610*/  @!P2 IMAD.IADD R27, R5, 0x1, R18 ;  /* 0x00000001051ba824 */ /* 0x008fe200078e0212 */
[----:B0-----:R-:W-:Y:S06]  /*1620*/  @!P1 BRA `(.L_x_3876) ;  /* 0x00000018005c9947 */ /* 0x001fec0003800000 */
[----:B------:R-:W2:Y:S01]  /*1630*/  LDG.E.128.CONSTANT R4, desc[UR8][R22.64] ;  /* 0x0000000816047981 */ /* 0x000ea2000c1e9d00 */
[----:B-----5:R-:W-:Y:S01]  /*1640*/  SHF.R.U32.HI R38, RZ, 0xf, R32 ;  /* 0x0000000fff267819 */ /* 0x020fe20000011620 */
[----:B------:R-:W-:Y:S01]  /*1650*/  IMAD.MOV.U32 R85, RZ, RZ, 0x2800 ;  /* 0x00002800ff557424 */ /* 0x000fe200078e00ff */
[----:B------:R-:W-:Y:S02]  /*1660*/  SHF.R.U32.HI R73, RZ, 0xf, R34 ;  /* 0x0000000fff497819 */ /* 0x000fe40000011622 */
[----:B------:R-:W-:Y:S02]  /*1670*/  SHF.R.U32.HI R80, RZ, 0xf, R35 ;  /* 0x0000000fff507819 */ /* 0x000fe40000011623 */
[----:B------:R-:W-:Y:S02]  /*1680*/  SHF.R.U32.HI R65, RZ, 0xf, R33 ;  /* 0x0000000fff417819 */ /* 0x000fe40000011621 */
[----:B------:R-:W-:Y:S02]  /*1690*/  SHF.R.U32.HI R46, RZ, 0xe, R28 ;  /* 0x0000000eff2e7819 */ /* 0x000fe4000001161c */
[----:B------:R-:W-:-:S02]  /*16a0*/  SHF.R.U32.HI R74, RZ, 0xe, R30 ;  /* 0x0000000eff4a7819 */ /* 0x000fc4000001161e */
[----:B------:R-:W-:Y:S02]  /*16b0*/  SHF.R.U32.HI R83, RZ, 0xe, R31 ;  /* 0x0000000eff537819 */ /* 0x000fe4000001161f */
[----:B------:R-:W-:Y:S02]  /*16c0*/  LOP3.LUT R45, R38, 0x10001, RZ, 0xc0, !PT ;  /* 0x00010001262d7812 */ /* 0x000fe400078ec0ff */
[----:B------:R-:W-:Y:S02]  /*16d0*/  LOP3.LUT R73, R73, 0x10001, RZ, 0xc0, !PT ;  /* 0x0001000149497812 */ /* 0x000fe400078ec0ff */
[----:B------:R-:W-:Y:S02]  /*16e0*/  LOP3.LUT R80, R80, 0x10001, RZ, 0xc0, !PT ;  /* 0x0001000150507812 */ /* 0x000fe400078ec0ff */
[----:B------:R-:W-:Y:S02]  /*16f0*/  SHF.R.U32.HI R66, RZ, 0xe, R29 ;  /* 0x0000000eff427819 */ /* 0x000fe4000001161d */
[----:B------:R-:W-:-:S02]  /*1700*/  LOP3.LUT R65, R65, 0x10001, RZ, 0xc0, !PT ;  /* 0x0001000141417812 */ /* 0x000fc400078ec0ff */
[----:B------:R-:W-:Y:S02]  /*1710*/  SHF.R.U32.HI R47, RZ, 0xd, R12 ;  /* 0x0000000dff2f7819 */ /* 0x000fe4000001160c */
[----:B------:R-:W-:Y:S02]  /*1720*/  SHF.R.U32.HI R76, RZ, 0xd, R14 ;  /* 0x0000000dff4c7819 */ /* 0x000fe4000001160e */
[----:B------:R-:W-:Y:S02]  /*1730*/  SHF.R.U32.HI R82, RZ, 0xd, R15 ;  /* 0x0000000dff527819 */ /* 0x000fe4000001160f */
[----:B------:R-:W-:Y:S02]  /*1740*/  LOP3.LUT R46, R45, 0x20002, R46, 0xf8, !PT ;  /* 0x000200022d2e7812 */ /* 0x000fe400078ef82e */
[----:B------:R-:W-:Y:S02]  /*1750*/  LOP3.LUT R73, R73, 0x20002, R74, 0xf8, !PT ;  /* 0x0002000249497812 */ /* 0x000fe400078ef84a */
[----:B------:R-:W-:-:S02]  /*1760*/  LOP3.LUT R83, R80, 0x20002, R83, 0xf8, !PT ;  /* 0x0002000250537812 */ /* 0x000fc400078ef853 */
[----:B------:R-:W-:Y:S02]  /*1770*/  SHF.R.U32.HI R71, RZ, 0xd, R13 ;  /* 0x0000000dff477819 */ /* 0x000fe4000001160d */
[----:B------:R-:W-:Y:S02]  /*1780*/  LOP3.LUT R66, R65, 0x20002, R66, 0xf8, !PT ;  /* 0x0002000241427812 */ /* 0x000fe400078ef842 */
[C---:B------:R-:W-:Y:S02]  /*1790*/  LOP3.LUT R37, R32.reuse, 0x3e003e0, RZ, 0xc0, !PT ;  /* 0x03e003e020257812 */ /* 0x040fe400078ec0ff */
[----:B------:R-:W-:Y:S02]  /*17a0*/  LOP3.LUT R61, R32, 0x1f001f, RZ, 0xc0, !PT ;  /* 0x001f001f203d7812 */ /* 0x000fe400078ec0ff */
[----:B------:R-:W-:Y:S02]  /*17b0*/  SHF.R.U32.HI R60, RZ, 0xa, R32 ;  /* 0x0000000aff3c7819 */ /* 0x000fe40000011620 */
[----:B------:R-:W-:-:S02]  /*17c0*/  SHF.R.U32.HI R64, RZ, 0xc, R8 ;  /* 0x0000000cff407819 */ /* 0x000fc40000011608 */
[----:B------:R-:W-:Y:S02]  /*17d0*/  SHF.R.U32.HI R81, RZ, 0xc, R10 ;  /* 0x0000000cff517819 */ /* 0x000fe4000001160a */
[----:B------:R-:W-:Y:S02]  /*17e0*/  SHF.R.U32.HI R84, RZ, 0xc, R11 ;  /* 0x0000000cff547819 */ /* 0x000fe4000001160b */
        /* <DEDUP_REMOVED lines=8> */
[C---:B------:R-:W-:Y:S02]  /*1870*/  LOP3.LUT R34, R29.reuse, 0x3e003e0, RZ, 0xc0, !PT ;  /* 0x03e003e01d227812 */ /* 0x040fe400078ec0ff */
[----:B------:R-:W-:-:S02]  /*1880*/  LOP3.LUT R58, R29, 0x1f001f, RZ, 0xc0, !PT ;  /* 0x001f001f1d3a7812 */ /* 0x000fc400078ec0ff */
[----:B------:R-:W-:Y:S02]  /*1890*/  SHF.R.U32.HI R59, RZ, 0xa, R29 ;  /* 0x0000000aff3b7819 */ /* 0x000fe4000001161d */
[----:B------:R-:W-:Y:S02]  /*18a0*/  LOP3.LUT R29, R30, 0x3e003e0, RZ, 0xc0, !PT ;  /* 0x03e003e01e1d7812 */ /* 0x000fe400078ec0ff */
[----:B------:R-:W-:Y:S02]  /*18b0*/  PRMT R38, R85, 0x7610, R38 ;  /* 0x0000761055267816 */ /* 0x000fe40000000026 */
[----:B------:R-:W-:Y:S02]  /*18c0*/  PRMT R45, R19, 0x9910, RZ ;  /* 0x00009910132d7816 */ /* 0x000fe400000000ff */
[----:B------:R-:W-:Y:S02]  /*18d0*/  LOP3.LUT R41, R28, 0x3e003e0, RZ, 0xc0, !PT ;  /* 0x03e003e01c297812 */ /* 0x000fe400078ec0ff */
[----:B------:R-:W-:-:S02]  /*18e0*/  LOP3.LUT R80, R47, 0x80008, R64, 0xf8, !PT ;  /* 0x000800082f507812 */ /* 0x000fc400078ef840 */
        /* <DEDUP_REMOVED lines=9> */
[----:B------:R-:W-:Y:S02]  /*1980*/  LOP3.LUT R44, R8, 0x3e003e0, RZ, 0xc0, !PT ;  /* 0x03e003e0082c7812 */ /* 0x000fe400078ec0ff */
[----:B------:R-:W-:Y:S02]  /*1990*/  LOP3.LUT R56, R30, 0x1f001f, RZ, 0xc0, !PT ;  /* 0x001f001f1e387812 */ /* 0x000fe400078ec0ff */
[----:B------:R-:W-:-:S02]  /*19a0*/  SHF.R.U32.HI R55, RZ, 0xa, R30 ;  /* 0x0000000aff377819 */ /* 0x000fc4000001161e */
[----:B------:R-:W-:Y:S02]  /*19b0*/  LOP3.LUT R35, R13, 0x3e003e0, RZ, 0xc0, !PT ;  /* 0x03e003e00d237812 */ /* 0x000fe400078ec0ff */
[----:B------:R-:W-:Y:S02]  /*19c0*/  ISETP.NE.AND P2, PT, R45, RZ, PT ;  /* 0x000000ff2d00720c */ /* 0x000fe40003f45270 */
        /* <DEDUP_REMOVED lines=16> */
[C---:B------:R-:W-:Y:S02]  /*1ad0*/  LOP3.LUT R28, R31.reuse, 0x3e003e0, RZ, 0xc0, !PT ;  /* 0x03e003e01f1c7812 */ /* 0x040fe400078ec0ff */
[----:B------:R-:W-:Y:S02]  /*1ae0*/  LOP3.LUT R52, R31, 0x1f001f, RZ, 0xc0, !PT ;  /* 0x001f001f1f347812 */ /* 0x000fe400078ec0ff */
[----:B------:R-:W-:Y:S02]  /*1af0*/  SHF.R.U32.HI R63, RZ, 0xa, R13 ;  /* 0x0000000aff3f7819 */ /* 0x000fe4000001160d */
[----:B------:R-:W-:Y:S02]  /*1b00*/  LOP3.LUT R12, R15, 0x1f001f, RZ, 0xc0, !PT ;  /* 0x001f001f0f0c7812 */ /* 0x000fe400078ec0ff */
[C---:B------:R-:W-:Y:S02]  /*1b10*/  LOP3.LUT R39, R10.reuse, 0x3e003e0, RZ, 0xc0, !PT ;  /* 0x03e003e00a277812 */ /* 0x040fe400078ec0ff */
[----:B------:R-:W-:-:S02]  /*1b20*/  LOP3.LUT R8, R10, 0x1f001f, RZ, 0xc0, !PT ;  /* 0x001f001f0a087812 */ /* 0x000fc400078ec0ff */
[C---:B------:R-:W-:Y:S02]  /*1b30*/  LOP3.LUT R40, R11.reuse, 0x3e003e0, RZ, 0xc0, !PT ;  /* 0x03e003e00b287812 */ /* 0x040fe400078ec0ff */
[----:B------:R-:W-:Y:S02]  /*1b40*/  LOP3.LUT R9, R11, 0x1f001f, RZ, 0xc0, !PT ;  /* 0x001f001f0b097812 */ /* 0x000fe400078ec0ff */
[----:B------:R-:W-:Y:S02]  /*1b50*/  LOP3.LUT R35, R35, 0x64006400, RZ, 0xfc, !PT ;  /* 0x6400640023237812 */ /* 0x000fe400078efcff */
[C---:B------:R-:W-:Y:S02]  /*1b60*/  LOP3.LUT R31, R14.reuse, 0x3e003e0, RZ, 0xc0, !PT ;  /* 0x03e003e00e1f7812 */ /* 0x040fe400078ec0ff */
[----:B------:R-:W-:Y:S02]  /*1b70*/  LOP3.LUT R13, R14, 0x1f001f, RZ, 0xc0, !PT ;  /* 0x001f001f0e0d7812 */ /* 0x000fe400078ec0ff */
[----:B------:R-:W-:-:S02]  /*1b80*/  SHF.R.U32.HI R15, RZ, 0xa, R15 ;  /* 0x0000000aff0f7819 */ /* 0x000fc4000001160f */
[----:B------:R-:W-:Y:S02]  /*1b90*/  SHF.R.U32.HI R10, RZ, 0xa, R10 ;  /* 0x0000000aff0a7819 */ /* 0x000fe4000001160a */
[----:B------:R-:W-:Y:S02]  /*1ba0*/  SHF.R.U32.HI R11, RZ, 0xa, R11 ;  /* 0x0000000aff0b7819 */ /* 0x000fe4000001160b */
[----:B------:R-:W-:Y:S01]  /*1bb0*/  LOP3.LUT R87, R43, 0x64006400, RZ, 0xfc, !PT ;  /* 0x640064002b577812 */ /* 0x000fe200078efcff */
[----:B------:R-:W-:Y:S01]  /*1bc0*/  HFMA2 R43, R41, R38.H0_H0, -48, -48 ;  /* 0xd200d200292b7431 */ /* 0x000fe20000040026 */
[----:B------:R-:W-:Y:S02]  /*1bd0*/  LOP3.LUT R101, R30, 0x64006400, RZ, 0xfc, !PT ;  /* 0x640064001e657812 */ /* 0x000fe400078efcff */
[----:B------:R-:W-:Y:S02]  /*1be0*/  SHF.R.U32.HI R14, RZ, 0xa, R14 ;  /* 0x0000000aff0e7819 */ /* 0x000fe4000001160e */
        /* <DEDUP_REMOVED lines=34> */
[----:B--2---:R-:W-:Y:S02]  /*1e10*/  LOP3.LUT R46, R4, 0x3e003e0, RZ, 0xc0, !PT ;  /* 0x03e003e0042e7812 */ /* 0x004fe400078ec0ff */
[----:B------:R-:W-:Y:S02]  /*1e20*/  SHF.R.U32.HI R85, RZ, 0xb, R7 ;  /* 0x0000000bff557819 */ /* 0x000fe40000011607 */
[----:B------:R-:W-:-:S02]  /*1e30*/  SHF.R.U32.HI R81, RZ, 0xb, R5 ;  /* 0x0000000bff517819 */ /* 0x000fc40000011605 */
[----:B------:R-:W-:Y:S02]  /*1e40*/  LOP3.LUT R47, R5, 0x3e003e0, RZ, 0xc0, !PT ;  /* 0x03e003e0052f7812 */ /* 0x000fe400078ec0ff */
[----:B------:R-:W-:Y:S02]  /*1e50*/  SHF.R.U32.HI R83, RZ, 0xb, R6 ;  /* 0x0000000bff537819 */ /* 0x000fe40000011606 */
[C---:B------:R-:W-:Y:S02]  /*1e60*/  LOP3.LUT R88, R7.reuse, 0x3e003e0, RZ, 0xc0, !PT ;  /* 0x03e003e007587812 */ /* 0x040fe400078ec0ff */
[----:B------:R-:W-:Y:S02]  /*1e70*/  LOP3.LUT R74, R7, 0x1f001f, RZ, 0xc0, !PT ;  /* 0x001f001f074a7812 */ /* 0x000fe400078ec0ff */
[----:B------:R-:W-:Y:S02]  /*1e80*/  SHF.R.U32.HI R76, RZ, 0xa, R7 ;  /* 0x0000000aff4c7819 */ /* 0x000fe40000011607 */
[----:B------:R-:W-:-:S02]  /*1e90*/  SHF.R.U32.HI R45, RZ, 0xb, R4 ;  /* 0x0000000bff2d7819 */ /* 0x000fc40000011604 */
[----:B------:R-:W-:Y:S02]  /*1ea0*/  LOP3.LUT R65, R5, 0x1f001f, RZ, 0xc0, !PT ;  /* 0x001f001f05417812 */ /* 0x000fe400078ec0ff */
[----:B------:R-:W-:Y:S02]  /*1eb0*/  SHF.R.U32.HI R71, RZ, 0xa, R5 ;  /* 0x0000000aff477819 */ /* 0x000fe40000011605 */
[C---:B------:R-:W-:Y:S02]  /*1ec0*/  LOP3.LUT R84, R6.reuse, 0x3e003e0, RZ, 0xc0, !PT ;  /* 0x03e003e006547812 */ /* 0x040fe400078ec0ff */
[----:B------:R-:W-:Y:S02]  /*1ed0*/  LOP3.LUT R72, R6, 0x1f001f, RZ, 0xc0, !PT ;  /* 0x001f001f06487812 */ /* 0x000fe400078ec0ff */
[----:B------:R-:W-:Y:S02]  /*1ee0*/  SHF.R.U32.HI R73, RZ, 0xa, R6 ;  /* 0x0000000aff497819 */ /* 0x000fe40000011606 */
[----:B------:R-:W-:-:S02]  /*1ef0*/  LOP3.LUT R7, R90, 0x100010, R85, 0xf8, !PT ;  /* 0x001000105a077812 */ /* 0x000fc400078ef855 */
[----:B------:R-:W-:Y:S02]  /*1f00*/  LOP3.LUT R29, R46, 0x64006400, RZ, 0xfc, !PT ;  /* 0x640064002e1d7812 */ /* 0x000fe400078efcff */
[----:B------:R-:W-:Y:S02]  /*1f10*/  LOP3.LUT R5, R82, 0x100010, R81, 0xf8, !PT ;  /* 0x0010001052057812 */ /* 0x000fe400078ef851 */
        /* <DEDUP_REMOVED lines=187> */
.L_x_3877:
        /* <DEDUP_REMOVED lines=77> */
.L_x_3876:
[----:B------:R-:W-:Y:S01]  /*2fa0*/  IADD3 R18, R18, 0x20, RZ ;  /* 0x0000002012127810 */ /* 0x000fe20007ffe0ff */
[----:B------:R-:W-:Y:S01]  /*2fb0*/  UIADD3 UR4, UR4, 0x40, URZ ;  /* 0x0000004004047890 */ /* 0x000fe2000fffe03f */
[----:B-----5:R-:W-:Y:S02]  /*2fc0*/  IMAD.WIDE R32, R16, 0x4, R22 ;  /* 0x0000000410207825 */ /* 0x020fe400078e0216 */
[C---:B------:R-:W-:Y:S02]  /*2fd0*/  ISETP.GE.AND P2, PT, R18.reuse, UR5, PT ;  /* 0x0000000512007c0c */ /* 0x040fe4000bf46270 */
[----:B------:R-:W-:-:S13]  /*2fe0*/  ISETP.LT.AND P3, PT, R18, R17, PT ;  /* 0x000000111200720c */ /* 0x000fda0003f61270 */
[----:B------:R-:W-:Y:S05]  /*2ff0*/  @!P2 BRA P3, `(.L_x_3878) ;  /* 0xffffffe40030a947 */ /* 0x000fea000183ffff */
.L_x_3875:
        /* <DEDUP_REMOVED lines=11> */
.L_x_3882:
[----:B------:R-:W-:Y:S01]  /*30b0*/  ISETP.NE.AND P2, PT, R18, R27, PT ;  /* 0x0000001b1200720c */ /* 0x000fe20003f45270 */
[----:B------:R-:W0:Y:S01]  /*30c0*/  LDC R16, c[0x0][0x23c] ;  /* 0x00008f00ff107b82 */ /* 0x000e220000000800 */
[----:B-----5:R1:W5:Y:S11]  /*30d0*/  LDG.E.128.CONSTANT R12, desc[UR8][R32.64] ;  /* 0x00000008200c7981 */ /* 0x020376000c1e9d00 */
[----:B------:R-:W2:Y:S01]  /*30e0*/  @!P2 LDC.64 R4, c[0x0][0x248] ;  /* 0x00009200ff04ab82 */ /* 0x000ea20000000a00 */
[----:B------:R-:W-:Y:S01]  /*30f0*/  @!P2 VIADD R24, R24, 0x1 ;  /* 0x000000011818a836 */ /* 0x000fe20000000000 */
[----:B------:R-:W-:-:S03]  /*3100*/  @!P2 LEA R7, R18, 0x1, 0x1 ;  /* 0x000000011207a811 */ /* 0x000fc600078e08ff */
[----:B------:R-:W-:-:S05]  /*3110*/  @!P2 IMAD R28, R24, 0x8, R1 ;  /* 0x00000008181ca824 */ /* 0x000fca00078e0201 */
[----:B------:R-:W3:Y:S01]  /*3120*/  @!P2 LDL.64 R22, [R28] ;  /* 0x000000001c16a983 */ /* 0x000ee20000100a00 */
[----:B--2---:R-:W-:-:S04]  /*3130*/  @!P2 IMAD.WIDE R4, R7, 0x2, R4 ;  /* 0x000000020704a825 */ /* 0x004fc800078e0204 */
[----:B0-----:R-:W-:Y:S02]  /*3140*/  IMAD.WIDE R6, R16, 0x4, R32 ;  /* 0x0000000410067825 */ /* 0x001fe400078e0220 */
[----:B------:R-:W2:Y:S04]  /*3150*/  @!P2 LDG.E.U16.CONSTANT R5, desc[UR8][R4.64] ;  /* 0x000000080405a981 */ /* 0x000ea8000c1e9500 */
[----:B------:R1:W5:Y:S01]  /*3160*/  LDG.E.128.CONSTANT R8, desc[UR8][R6.64] ;  /* 0x0000000806087981 */ /* 0x000362000c1e9d00 */
[----:B---3--:R-:W-:Y:S02]  /*3170*/  @!P2 PRMT R2, R22, 0x7610, R2 ;  /* 0x000076101602a816 */ /* 0x008fe40000000002 */
[----:B------:R-:W-:Y:S02]  /*3180*/  @!P2 PRMT R0, R23, 0x7610, R0 ;  /* 0x000076101700a816 */ /* 0x000fe40000000000 */
[----:B------:R-:W-:-:S02]  /*3190*/  @!P2 PRMT R2, R2, 0x7610, R22 ;  /* 0x000076100202a816 */ /* 0x000fc40000000016 */
[----:B------:R-:W-:Y:S01]  /*31a0*/  @!P2 PRMT R0, R0, 0x7610, R23 ;  /* 0x000076100000a816 */ /* 0x000fe20000000017 */
[----:B------:R-:W-:-:S04]  /*31b0*/  IMAD.WIDE R22, R16, 0x4, R6 ;  /* 0x0000000410167825 */ /* 0x000fc800078e0206 */
[----:B--2---:R-:W-:Y:S01]  /*31c0*/  @!P2 IMAD.IADD R27, R5, 0x1, R18 ;  /* 0x00000001051ba824 */ /* 0x004fe200078e0212 */
[----:B-1----:R-:W-:Y:S06]  /*31d0*/  @!P1 BRA `(.L_x_3880) ;  /* 0x0000001400fc9947 */ /* 0x002fec0003800000 */
[----:B------:R-:W2:Y:S01]  /*31e0*/  LDG.E.128.CONSTANT R4, desc[UR8][R22.64] ;  /* 0x0000000816047981 */ /* 0x000ea2000c1e9d00 */
[--C-:B-----5:R-:W-:Y:S01]  /*31f0*/  SHF.R.U32.HI R30, RZ, 0xf, R12.reuse ;  /* 0x0000000fff1e7819 */ /* 0x120fe2000001160c */
[----:B------:R-:W-:Y:S01]  /*3200*/  IMAD.MOV.U32 R47, RZ, RZ, 0x2400 ;  /* 0x00002400ff2f7424 */ /* 0x000fe200078e00ff */
        /* <DEDUP_REMOVED lines=32> */
[----:B------:R-:W-:Y:S02]  /*3410*/  PRMT R10, R19, 0x9910, RZ ;  /* 0x00009910130a7816 */ /* 0x000fe400000000ff */
[----:B------:R-:W-:Y:S02]  /*3420*/  LOP3.LUT R39, R30, 0x20002, R15, 0xf8, !PT ;  /* 0x000200021e277812 */ /* 0x000fe400078ef80f */
[----:B------:R-:W-:-:S02]  /*3430*/  LOP3.LUT R41, R32, 0x20002, R35, 0xf8, !PT ;  /* 0x0002000220297812 */ /* 0x000fc400078ef823 */
[----:B------:R-:W-:Y:S02]  /*3440*/  LOP3.LUT R50, R8, 0x20002, R43, 0xf8, !PT ;  /* 0x0002000208327812 */ /* 0x000fe400078ef82b */
[----:B------:R-:W-:Y:S02]  /*3450*/  LOP3.LUT R44, R36, 0x20002, R9, 0xf8, !PT ;  /* 0x00020002242c7812 */ /* 0x000fe400078ef809 */
[----:B------:R-:W-:Y:S02]  /*3460*/  ISETP.NE.AND P2, PT, R10, RZ, PT ;  /* 0x000000ff0a00720c */ /* 0x000fe40003f45270 */
[----:B------:R-:W-:Y:S02]  /*3470*/  LOP3.LUT R63, R28, 0x64006400, RZ, 0xfc, !PT ;  /* 0x640064001c3f7812 */ /* 0x000fe400078efcff */
[----:B------:R-:W-:Y:S02]  /*3480*/  LOP3.LUT R40, R11, 0x380038, RZ, 0xc0, !PT ;  /* 0x003800380b287812 */ /* 0x000fe400078ec0ff */
[----:B------:R-:W-:-:S02]  /*3490*/  SHF.R.U32.HI R70, RZ, 0x6, R11 ;  /* 0x00000006ff467819 */ /* 0x000fc4000001160b */
[----:B------:R-:W-:Y:S02]  /*34a0*/  LOP3.LUT R78, R11, 0x70007, RZ, 0xc0, !PT ;  /* 0x000700070b4e7812 */ /* 0x000fe400078ec0ff */
[----:B------:R-:W-:Y:S02]  /*34b0*/  LOP3.LUT R28, R64, 0x380038, RZ, 0xc0, !PT ;  /* 0x00380038401c7812 */ /* 0x000fe400078ec0ff */
[----:B------:R-:W-:Y:S02]  /*34c0*/  LOP3.LUT R61, R34, 0x64006400, RZ, 0xfc, !PT ;  /* 0x64006400223d7812 */ /* 0x000fe400078efcff */
[----:B------:R-:W-:Y:S02]  /*34d0*/  LOP3.LUT R34, R68, 0x380038, RZ, 0xc0, !PT ;  /* 0x0038003844227812 */ /* 0x000fe400078ec0ff */
        /* <DEDUP_REMOVED lines=25> */
[----:B--2---:R-:W-:Y:S02]  /*3670*/  SHF.R.U32.HI R30, RZ, 0xd, R4 ;  /* 0x0000000dff1e7819 */ /* 0x004fe40000011604 */
        /* <DEDUP_REMOVED lines=13> */
[----:B------:R-:W-:Y:S02]  /*3750*/  LOP3.LUT R39, R33, 0x64006400, RZ, 0xfc, !PT ;  /* 0x6400640021277812 */ /* 0x000fe400078efcff */
[C---:B------:R-:W-:Y:S02]  /*3760*/  LOP3.LUT R48, R7.reuse, 0x380038, RZ, 0xc0, !PT ;  /* 0x0038003807307812 */ /* 0x040fe400078ec0ff */
[----:B------:R-:W-:Y:S01]  /*3770*/  SHF.R.U32.HI R11, RZ, 0x6, R7 ;  /* 0x00000006ff0b7819 */ /* 0x000fe20000011607 */
[----:B------:R-:W-:Y:S01]  /*3780*/  HFMA2 R52, R39, R46.H0_H0, -132, -132 ;  /* 0xd820d82027347431 */ /* 0x000fe2000004002e */
[----:B------:R-:W-:Y:S02]  /*3790*/  LOP3.LUT R69, R7, 0x70007, RZ, 0xc0, !PT ;  /* 0x0007000707457812 */ /* 0x000fe400078ec0ff */
[----:B------:R-:W-:Y:S02]  /*37a0*/  LOP3.LUT R30, R71, 0x380038, RZ, 0xc0, !PT ;  /* 0x00380038471e7812 */ /* 0x000fe400078ec0ff */
[----:B------:R-:W-:-:S02]  /*37b0*/  LOP3.LUT R33, R12, 0x380038, RZ, 0xc0, !PT ;  /* 0x003800380c217812 */ /* 0x000fc400078ec0ff */
[----:B------:R-:W-:Y:S02]  /*37c0*/  LOP3.LUT R7, R41, 0x40004, R4, 0xf8, !PT ;  /* 0x0004000429077812 */ /* 0x000fe400078ef804 */
[----:B------:R-:W-:Y:S01]  /*37d0*/  LOP3.LUT R4, R50, 0x40004, R35, 0xf8, !PT ;  /* 0x0004000432047812 */ /* 0x000fe200078ef823 */
        /* <DEDUP_REMOVED lines=210> */
.L_x_3881:
        /* <DEDUP_REMOVED lines=77> */
.L_x_3880:
[----:B------:R-:W-:Y:S01]  /*49d0*/  VIADD R18, R18, 0x20 ;  /* 0x0000002012127836 */ /* 0x000fe20000000000 */
[----:B------:R-:W-:Y:S01]  /*49e0*/  UIADD3 UR4, UR4, 0x40, URZ ;  /* 0x0000004004047890 */ /* 0x000fe2000fffe03f */
[----:B------:R-:W-:-:S03]  /*49f0*/  IMAD.WIDE R32, R16, 0x4, R22 ;  /* 0x0000000410207825 */ /* 0x000fc600078e0216 */
[C---:B------:R-:W-:Y:S02]  /*4a00*/  ISETP.GE.AND P2, PT, R18.reuse, UR5, PT ;  /* 0x0000000512007c0c */ /* 0x040fe4000bf46270 */
[----:B------:R-:W-:-:S13]  /*4a10*/  ISETP.LT.AND P3, PT, R18, R17, PT ;  /* 0x000000111200720c */ /* 0x000fda0003f61270 */
[----:B------:R-:W-:Y:S05]  /*4a20*/  @!P2 BRA P3, `(.L_x_3882) ;  /* 0xffffffe400a0a947 */ /* 0x000fea000183ffff */
.L_x_3879:
[----:B------:R-:W-:Y:S05]  /*4a30*/  @!P1 EXIT ;  /* 0x000000000000994d */ /* 0x000fea0003800000 */
[----:B------:R-:W0:Y:S01]  /*4a40*/  S2R R5, SR_CTAID.X ;  /* 0x0000000000057919 */ /* 0x000e220000002500 */
[----:B------:R-:W1:Y:S01]  /*4a50*/  S2UR UR4, SR_CTAID.Y ;  /* 0x00000000000479c3 */ /* 0x000e620000002600 */
[----:B-----5:R-:W-:Y:S01]  /*4a60*/  HMUL2 R9, R3, R19.H0_H0 ;  /* 0x2000001303097232 */ /* 0x020fe20000000000 */
[----:B------:R-:W0:Y:S06]  /*4a70*/  S2R R0, SR_TID.X ;  /* 0x0000000000007919 */ /* 0x000e2c0000002100 */
[----:B------:R-:W2:Y:S08]  /*4a80*/  LDC.64 R6, c[0x0][0x230] ;  /* 0x00008c00ff067b82 */ /* 0x000eb00000000a00 */
[----:B------:R-:W3:Y:S01]  /*4a90*/  LDC R3, c[0x0][0x238] ;  /* 0x00008e00ff037b82 */ /* 0x000ee20000000800 */
[----:B-1----:R-:W-:Y:S01]  /*4aa0*/  USHF.L.U32 UR4, UR4, 0x1, URZ ;  /* 0x0000000104047899 */ /* 0x002fe2000800063f */
[----:B0-----:R-:W-:-:S05]  /*4ab0*/  IMAD R5, R5, 0x40, R0 ;  /* 0x0000004005057824 */ /* 0x001fca00078e0200 */
[----:B------:R-:W-:-:S05]  /*4ac0*/  SHF.L.U32 R5, R5, 0x2, RZ ;  /* 0x0000000205057819 */ /* 0x000fca00000006ff */
[----:B------:R-:W-:-:S04]  /*4ad0*/  IMAD R11, R16, UR4, R5 ;  /* 0x00000004100b7c24 */ /* 0x000fc8000f8e0205 */
[----:B--2---:R-:W-:-:S05]  /*4ae0*/  IMAD.WIDE R4, R11, 0x2, R6 ;  /* 0x000000020b047825 */ /* 0x004fca00078e0206 */
[----:B------:R0:W-:Y:S01]  /*4af0*/  ATOM.E.ADD.F16x2.RN.STRONG.GPU P0, RZ, desc[UR8][R4.64], R9 ;  /* 0x0000000904ff79a2 */ /* 0x0001e2000810e1c8 */
[----:B------:R-:W-:Y:S01]  /*4b00*/  IMAD R0, RZ, RZ, -UR4 ;  /* 0x80000004ff007e24 */ /* 0x000fe2000f8e02ff */
[----:B------:R-:W-:Y:S01]  /*4b10*/  BSSY B0, `(.L_x_3883) ;  /* 0x0000011000007945 */ /* 0x000fe20003800000 */
[----:B------:R-:W-:-:S03]  /*4b20*/  HMUL2 R19, R21, R19.H0_H0 ;  /* 0x2000001315137232 */ /* 0x000fc60000000000 */
[----:B---3--:R-:W-:Y:S01]  /*4b30*/  VIADDMNMX R0, R0, R3, 0x2, PT ;  /* 0x0000000200007446 */ /* 0x008fe20003800103 */
[----:B0-----:R-:W-:Y:S06]  /*4b40*/  @P0 BRA `(.L_x_3884) ;  /* 0x0000000000340947 */ /* 0x001fec0003800000 */
[----:B------:R-:W0:Y:S02]  /*4b50*/  QSPC.E.S P0, RZ, [R4] ;  /* 0x0000000004ff73aa */ /* 0x000e240000000500 */
[----:B0-----:R-:W-:Y:S05]  /*4b60*/  @!P0 BRA `(.L_x_3885) ;  /* 0x0000000000208947 */ /* 0x001fea0003800000 */
[----:B------:R-:W-:-:S05]  /*4b70*/  IMAD.MOV.U32 R2, RZ, RZ, R4 ;  /* 0x000000ffff027224 */ /* 0x000fca00078e0004 */
[----:B------:R-:W-:-:S07]  /*4b80*/  MOV R8, R2 ;  /* 0x0000000200087202 */ /* 0x000fce0000000f00 */
.L_x_3886:
[----:B------:R-:W0:Y:S02]  /*4b90*/  LDS R2, [R8] ;  /* 0x0000000008027984 */ /* 0x000e240000000800 */
[----:B0-----:R-:W-:-:S10]  /*4ba0*/  HFMA2.MMA R3, R2, 1, 1, R9 ;  /* 0x3c003c0002037835 */ /* 0x001fd40000000009 */
[----:B------:R-:W0:Y:S02]  /*4bb0*/  ATOMS.CAST.SPIN R3, [R8], R2, R3 ;  /* 0x000000020803738d */ /* 0x000e240001800003 */
[----:B0-----:R-:W-:-:S13]  /*4bc0*/  ISETP.EQ.U32.AND P0, PT, R3, 0x1, PT ;  /* 0x000000010300780c */ /* 0x001fda0003f02070 */
[----:B------:R-:W-:Y:S05]  /*4bd0*/  @!P0 BRA `(.L_x_3886) ;  /* 0xfffffffc00ec8947 */ /* 0x000fea000383ffff */
[----:B------:R-:W-:Y:S05]  /*4be0*/  BRA `(.L_x_3884) ;  /* 0x00000000000c7947 */ /* 0x000fea0003800000 */
.L_x_3885:
[----:B------:R-:W2:Y:S02]  /*4bf0*/  LD.E R2, desc[UR8][R4.64] ;  /* 0x0000000804027980 */ /* 0x000ea4000c101900 */
[----:B--2---:R-:W-:-:S05]  /*4c00*/  IADD3 R3, R9, R2, RZ ;  /* 0x0000000209037210 */ /* 0x004fca0007ffe0ff */
[----:B------:R0:W-:Y:S02]  /*4c10*/  ST.E desc[UR8][R4.64], R3 ;  /* 0x0000000304007985 */ /* 0x0001e4000c101908 */
.L_x_3884:
[----:B------:R-:W-:Y:S05]  /*4c20*/  BSYNC B0 ;  /* 0x0000000000007941 */ /* 0x000fea0003800000 */
.L_x_3883:
[----:B------:R1:W-:Y:S01]  /*4c30*/  ATOM.E.ADD.F16x2.RN.STRONG.GPU P0, RZ, desc[UR8][R4.64+0x4], R19 ;  /* 0x0000041304ff79a2 */ /* 0x0003e2000810e1c8 */
[----:B------:R-:W-:Y:S04]  /*4c40*/  BSSY B0, `(.L_x_3887) ;  /* 0x000000f000007945 */ /* 0x000fe80003800000 */
[----:B-1----:R-:W-:Y:S05]  /*4c50*/  @P0 BRA `(.L_x_3888) ;  /* 0x0000000000340947 */ /* 0x002fea0003800000 */
[----:B------:R-:W1:Y:S02]  /*4c60*/  QSPC.E.S P0, RZ, [R4+0x4] ;  /* 0x0000040004ff73aa */ /* 0x000e640000000500 */
[----:B-1----:R-:W-:Y:S05]  /*4c70*/  @!P0 BRA `(.L_x_3889) ;  /* 0x0000000000208947 */ /* 0x002fea0003800000 */
[----:B------:R-:W-:-:S05]  /*4c80*/  IMAD.MOV.U32 R2, RZ, RZ, R4 ;  /* 0x000000ffff027224 */ /* 0x000fca00078e0004 */
[----:B0-----:R-:W-:-:S07]  /*4c90*/  MOV R4, R2 ;  /* 0x0000000200047202 */ /* 0x001fce0000000f00 */
.L_x_3890:
[----:B------:R-:W0:Y:S02]  /*4ca0*/  LDS R2, [R4+0x4] ;  /* 0x0000040004027984 */ /* 0x000e240000000800 */
[----:B0-----:R-:W-:-:S06]  /*4cb0*/  HADD2 R3, R2, R19 ;  /* 0x0000001302037230 */ /* 0x001fcc0000000000 */
[----:B------:R-:W0:Y:S02]  /*4cc0*/  ATOMS.CAST.SPIN R3, [R4+0x4], R2, R3 ;  /* 0x000004020403738d */ /* 0x000e240001800003 */
[----:B0-----:R-:W-:-:S13]  /*4cd0*/  ISETP.EQ.U32.AND P0, PT, R3, 0x1, PT ;  /* 0x000000010300780c */ /* 0x001fda0003f02070 */
[----:B------:R-:W-:Y:S05]  /*4ce0*/  @!P0 BRA `(.L_x_3890) ;  /* 0xfffffffc00ec8947 */ /* 0x000fea000383ffff */
[----:B------:R-:W-:Y:S05]  /*4cf0*/  BRA `(.L_x_3888) ;  /* 0x00000000000c7947 */ /* 0x000fea0003800000 */
.L_x_3889:
[----:B------:R-:W0:Y:S02]  /*4d00*/  LD.E R2, desc[UR8][R4.64+0x4] ;  /* 0x0000040804027980 */ /* 0x000e24000c101900 */
[----:B0-----:R-:W-:-:S05]  /*4d10*/  IMAD.IADD R3, R19, 0x1, R2 ;  /* 0x0000000113037824 */ /* 0x001fca00078e0202 */
[----:B------:R1:W-:Y:S02]  /*4d20*/  ST.E desc[UR8][R4.64+0x4], R3 ;  /* 0x0000040304007985 */ /* 0x0003e4000c101908 */
.L_x_3888:
[----:B------:R-:W-:Y:S05]  /*4d30*/  BSYNC B0 ;  /* 0x0000000000007941 */ /* 0x000fea0003800000 */
.L_x_3887:
        /* <DEDUP_REMOVED lines=11> */
[----:B------:R-:W-:-:S05]  /*4df0*/  IMAD.MOV.U32 R2, RZ, RZ, R4 ;  /* 0x000000ffff027224 */ /* 0x000fca00078e0004 */
[----:B------:R-:W-:-:S07]  /*4e00*/  MOV R0, R2 ;  /* 0x0000000200007202 */ /* 0x000fce0000000f00 */
.L_x_3894:
[----:B------:R-:W0:Y:S02]  /*4e10*/  LDS R2, [R0] ;  /* 0x0000000000027984 */ /* 0x000e240000000800 */
[----:B0-----:R-:W-:-:S10]  /*4e20*/  HFMA2.MMA R3, R2, 1, 1, R25 ;  /* 0x3c003c0002037835 */ /* 0x001fd40000000019 */
[----:B------:R-:W0:Y:S02]  /*4e30*/  ATOMS.CAST.SPIN R3, [R0], R2, R3 ;  /* 0x000000020003738d */ /* 0x000e240001800003 */
[----:B0-----:R-:W-:-:S13]  /*4e40*/  ISETP.EQ.U32.AND P0, PT, R3, 0x1, PT ;  /* 0x000000010300780c */ /* 0x001fda0003f02070 */
[----:B------:R-:W-:Y:S05]  /*4e50*/  @!P0 BRA `(.L_x_3894) ;  /* 0xfffffffc00ec8947 */ /* 0x000fea000383ffff */
[----:B------:R-:W-:Y:S05]  /*4e60*/  BRA `(.L_x_3892) ;  /* 0x00000000000c7947 */ /* 0x000fea0003800000 */
.L_x_3893:
[----:B------:R-:W2:Y:S02]  /*4e70*/  LD.E R0, desc[UR8][R4.64] ;  /* 0x0000000804007980 */ /* 0x000ea4000c101900 */
[----:B--2---:R-:W-:-:S05]  /*4e80*/  IMAD.IADD R3, R25, 0x1, R0 ;  /* 0x0000000119037824 */ /* 0x004fca00078e0200 */
[----:B------:R0:W-:Y:S02]  /*4e90*/  ST.E desc[UR8][R4.64], R3 ;  /* 0x0000000304007985 */ /* 0x0001e4000c101908 */
.L_x_3892:
[----:B------:R-:W-:Y:S05]  /*4ea0*/  BSYNC B0 ;  /* 0x0000000000007941 */ /* 0x000fea0003800000 */
.L_x_3891:
[----:B------:R1:W-:Y:S02]  /*4eb0*/  ATOM.E.ADD.F16x2.RN.STRONG.GPU P0, RZ, desc[UR8][R4.64+0x4], R7 ;  /* 0x0000040704ff79a2 */ /* 0x0003e4000810e1c8 */
[----:B-1----:R-:W-:Y:S05]  /*4ec0*/  @P0 EXIT ;  /* 0x000000000000094d */ /* 0x002fea0003800000 */
[----:B------:R-:W1:Y:S02]  /*4ed0*/  QSPC.E.S P0, RZ, [R4+0x4] ;  /* 0x0000040004ff73aa */ /* 0x000e640000000500 */
[----:B-1----:R-:W-:Y:S05]  /*4ee0*/  @!P0 BRA `(.L_x_3895) ;  /* 0x0000000000208947 */ /* 0x002fea0003800000 */
[----:B------:R-:W-:-:S04]  /*4ef0*/  MOV R2, R4 ;  /* 0x0000000400027202 */ /* 0x000fc80000000f00 */
[----:B------:R-:W-:-:S07]  /*4f00*/  MOV R0, R2 ;  /* 0x0000000200007202 */ /* 0x000fce0000000f00 */
.L_x_3896:
[----:B------:R-:W0:Y:S02]  /*4f10*/  LDS R2, [R0+0x4] ;  /* 0x0000040000027984 */ /* 0x000e240000000800 */
[----:B0-----:R-:W-:-:S06]  /*4f20*/  HADD2 R3, R2, R7 ;  /* 0x0000000702037230 */ /* 0x001fcc0000000000 */
[----:B------:R-:W0:Y:S02]  /*4f30*/  ATOMS.CAST.SPIN R3, [R0+0x4], R2, R3 ;  /* 0x000004020003738d */ /* 0x000e240001800003 */
[----:B0-----:R-:W-:-:S13]  /*4f40*/  ISETP.EQ.U32.AND P0, PT, R3, 0x1, PT ;  /* 0x000000010300780c */ /* 0x001fda0003f02070 */
[----:B------:R-:W-:Y:S05]  /*4f50*/  @!P0 BRA `(.L_x_3896) ;  /* 0xfffffffc00ec8947 */ /* 0x000fea000383ffff */
[----:B------:R-:W-:Y:S05]  /*4f60*/  EXIT ;  /* 0x000000000000794d */ /* 0x000fea0003800000 */
.L_x_3895:
[----:B------:R-:W0:Y:S02]  /*4f70*/  LD.E R0, desc[UR8][R4.64+0x4] ;  /* 0x0000040804007980 */ /* 0x000e24000c101900 */
[----:B0-----:R-:W-:-:S05]  /*4f80*/  IMAD.IADD R3, R7, 0x1, R0 ;  /* 0x0000000107037824 */ /* 0x001fca00078e0200 */
[----:B------:R-:W-:Y:S01]  /*4f90*/  ST.E desc[UR8][R4.64+0x4], R3 ;  /* 0x0000040304007985 */ /* 0x000fe2000c101908 */
[----:B------:R-:W-:Y:S05]  /*4fa0*/  EXIT ;  /* 0x000000000000794d */ /* 0x000fea0003800000 */
.L_x_3897:
        /* <DEDUP_REMOVED lines=13> */
.L_x_5236:


//--------------------- .text._Z23gemm_half_q_half_kernelILi2ELi38ELb1ELb1ELi64EEvPK6__halfPKjS4_S2_PS0_iiiiPKtS7_iiiiiibS2_i --------------------------
	.section	.text._Z23gemm_half_q_half_kernelILi2ELi38ELb1ELb1ELi64EEvPK6__halfPKjS4_S2_PS0_iiiiPKtS7_iiiiiibS2_i,"ax",@progbits
	.align	128
        .global         _Z23gemm_half_q_half_kernelILi2ELi38ELb1ELb1ELi64EEvPK6__halfPKjS4_S2_PS0_iiiiPKtS7_iiiiiibS2_i
        .type           _Z23gemm_half_q_half_kernelILi2ELi38ELb1ELb1ELi64EEvPK6__halfPKjS4_S2_PS0_iiiiPKtS7_iiiiiibS2_i,@function
        .size           _Z23gemm_half_q_half_kernelILi2ELi38ELb1ELb1ELi64EEvPK6__halfPKjS4_S2_PS0_iiiiPKtS7_iiiiiibS2_i,(.L_x_5237 - _Z23gemm_half_q_half_kernelILi2ELi38ELb1ELb1ELi64EEvPK6__halfPKjS4_S2_PS0_iiiiPKtS7_iiiiiibS2_i)
        .other          _Z23gemm_half_q_half_kernelILi2ELi38ELb1ELb1ELi64EEvPK6__halfPKjS4_S2_PS0_iiiiPKtS7_iiiiiibS2_i,@"STO_CUDA_ENTRY STV_DEFAULT"
_Z23gemm_half_q_half_kernelILi2ELi38ELb1ELb1ELi64EEvPK6__halfPKjS4_S2_PS0_iiiiPKtS7_iiiiiibS2_i:
.text._Z23gemm_half_q_half_kernelILi2ELi38ELb1ELb1ELi64EEvPK6__halfPKjS4_S2_PS0_iiiiPKtS7_iiiiiibS2_i:
        /* <DEDUP_REMOVED lines=25> */
.L_x_3898:
[----:B------:R-:W-:Y:S01]  /*0190*/  PRMT R2, R5, 0x9910, RZ ;  /* 0x0000991005027816 */ /* 0x000fe200000000ff */
[----:B--2---:R-:W-:Y:S01]  /*01a0*/  IMAD.SHL.U32 R21, R15, 0x40, RZ ;  /* 0x000000400f157824 */ /* 0x004fe200078e00ff */
[----:B------:R-:W1:Y:S02]  /*01b0*/  S2UR UR4, SR_CTAID.X ;  /* 0x00000000000479c3 */ /* 0x000e640000002500 */
[----:B------:R-:W-:Y:S02]  /*01c0*/  ISETP.NE.AND P0, PT, R2, RZ, PT ;  /* 0x000000ff0200720c */ /* 0x000fe40003f05270 */
[----:B---3--:R-:W-:-:S11]  /*01d0*/  VIADDMNMX R18, R21, 0x40, R17, PT ;  /* 0x0000004015127846 */ /* 0x008fd60003800111 */
        /* <DEDUP_REMOVED lines=20> */
[----:B------:R-:W-:Y:S02]  /*0320*/  IMAD.MOV.U32 R7, RZ, RZ, RZ ;  /* 0x000000ffff077224 */ /* 0x000fe400078e00ff */
[----:B------:R-:W-:Y:S01]  /*0330*/  IMAD.SHL.U32 R3, R2, 0x2, RZ ;  /* 0x0000000202037824 */ /* 0x000fe200078e00ff */
[----:B0-----:R-:W-:-:S04]  /*0340*/  ULEA UR5, UR6, UR5, 0x18 ;  /* 0x0000000506057291 */ /* 0x001fc8000f8ec03f */
        /* <DEDUP_REMOVED lines=9> */
.L_x_3903:
        /* <DEDUP_REMOVED lines=14> */
[----:B0-----:R-:W-:Y:S01]  /*04c0*/  VIADD R5, R5, 0x200 ;  /* 0x0000020005057836 */ /* 0x001fe20000000000 */
[----:B------:R-:W-:Y:S06]  /*04d0*/  @!P2 BRA `(.L_x_3903) ;  /* 0xfffffffc00c0a947 */ /* 0x000fec000383ffff */
.L_x_3902:
[----:B------:R-:W-:-:S04]  /*04e0*/  IADD3 R8, R0, -R7, RZ ;  /* 0x8000000700087210 */ /* 0x000fc80007ffe0ff */
        /* <DEDUP_REMOVED lines=15> */
.L_x_3901:
        /* <DEDUP_REMOVED lines=17> */
.L_x_3905:
        /* <DEDUP_REMOVED lines=16> */
.L_x_3904:
[----:B------:R-:W-:-:S05]  /*07f0*/  IMAD.IADD R8, R0, 0x1, -R7 ;  /* 0x0000000100087824 */ /* 0x000fca00078e0a07 */
        /* <DEDUP_REMOVED lines=11> */
[----:B0-----:R-:W-:-:S05]  /*08b0*/  @P2 VIADD R5, R5, 0x100 ;  /* 0x0000010005052836 */ /* 0x001fca0000000000 */
[----:B----4-:R0:W-:Y:S02]  /*08c0*/  @P0 STS.U16 [R5], R10 ;  /* 0x0000000a05000388 */ /* 0x0101e40000000400 */
.L_x_3900:
[----:B------:R-:W-:Y:S05]  /*08d0*/  BSYNC B0 ;  /* 0x0000000000007941 */ /* 0x000fea0003800000 */
.L_x_3899:
[----:B------:R-:W-:Y:S02]  /*08e0*/  ULDC UR5, c[0x0][0x23c] ;  /* 0x00008f0000057ab9 */ /* 0x000fe40000000800 */
[----:B------:R-:W-:-:S05]  /*08f0*/  IMAD.U32 R19, RZ, RZ, UR5 ;  /* 0x00000005ff137e24 */ /* 0x000fca000f8e00ff */
[----:B------:R-:W-:-:S13]  /*0900*/  ISETP.GE.AND P0, PT, R6, R19, PT ;  /* 0x000000130600720c */ /* 0x000fda0003f06270 */
[----:B------:R-:W-:Y:S05]  /*0910*/  @P0 EXIT ;  /* 0x000000000000094d */ /* 0x000fea0003800000 */
[----:B-1----:R-:W1:Y:S02]  /*0920*/  LDC.U8 R2, c[0x0][0x270] ;  /* 0x00009c00ff027b82 */ /* 0x002e640000000000 */
[----:B-1----:R-:W-:-:S04]  /*0930*/  PRMT R2, R2, 0x8880, RZ ;  /* 0x0000888002027816 */ /* 0x002fc800000000ff */
[----:B------:R-:W-:-:S04]  /*0940*/  ISETP.NE.AND P0, PT, R2, RZ, PT ;  /* 0x000000ff0200720c */ /* 0x000fc80003f05270 */
[----:B------:R-:W-:-:S04]  /*0950*/  ISETP.NE.OR P0, PT, R15, RZ, !P0 ;  /* 0x000000ff0f00720c */ /* 0x000fc80004705670 */
[----:B------:R-:W-:-:S13]  /*0960*/  ISETP.LT.OR P0, PT, R4, 0x1, P0 ;  /* 0x000000010400780c */ /* 0x000fda0000701670 */
[----:B------:R-:W-:Y:S05]  /*0970*/  @P0 BRA `(.L_x_3906) ;  /* 0x0000000000800947 */ /* 0x000fea0003800000 */
[----:B------:R-:W1:Y:S01]  /*0980*/  LDC.64 R2, c[0x0][0x230] ;  /* 0x00008c00ff027b82 */ /* 0x000e620000000a00 */
[----:B0-----:R-:W-:Y:S01]  /*0990*/  IMAD R5, R14, R19, RZ ;  /* 0x000000130e057224 */ /* 0x001fe200078e02ff */
[----:B------:R-:W-:Y:S02]  /*09a0*/  ISETP.GT.AND P2, PT, R0, 0x3, PT ;  /* 0x000000030000780c */ /* 0x000fe40003f44270 */
[----:B------:R-:W-:Y:S02]  /*09b0*/  PLOP3.LUT P0, PT, PT, PT, PT, 0x80, 0x0 ;  /* 0x000000000000781c */ /* 0x000fe40003f0f070 */
[----:B------:R-:W-:-:S04]  /*09c0*/  LEA R5, R5, UR4, 0x1 ;  /* 0x0000000405057c11 */ /* 0x000fc8000f8e08ff */
[----:B------:R-:W-:-:S05]  /*09d0*/  LEA R5, R16, R5, 0x2 ;  /* 0x0000000510057211 */ /* 0x000fca00078e10ff */
[----:B-1----:R-:W-:-:S04]  /*09e0*/  IMAD.WIDE R2, R5, 0x2, R2 ;  /* 0x0000000205027825 */ /* 0x002fc800078e0202 */
[----:B------:R-:W-:Y:S01]  /*09f0*/  IMAD.MOV.U32 R5, RZ, RZ, RZ ;  /* 0x000000ffff057224 */ /* 0x000fe200078e00ff */
[----:B------:R-:W-:Y:S06]  /*0a00*/  @!P2 BRA `(.L_x_3907) ;  /* 0x000000000034a947 */ /* 0x000fec0003800000 */
[----:B------:R-:W-:Y:S01]  /*0a10*/  PLOP3.LUT P0, PT, PT, PT, PT, 0x8, 0x0 ;  /* 0x000000000000781c */ /* 0x000fe20003f0e170 */
[----:B------:R-:W-:-:S12]  /*0a20*/  VIADD R14, R0, 0xfffffffd ;  /* 0xfffffffd000e7836 */ /* 0x000fd80000000000 */
.L_x_3908:
        /* <DEDUP_REMOVED lines=11> */
.L_x_3907:
[----:B------:R-:W-:-:S05]  /*0ae0*/  IMAD.IADD R7, R0, 0x1, -R5 ;  /* 0x0000000100077824 */ /* 0x000fca00078e0a05 */
[----:B------:R-:W-:-:S13]  /*0af0*/  ISETP.GT.AND P2, PT, R7, 0x1, PT ;  /* 0x000000010700780c */ /* 0x000fda0003f44270 */
[----:B------:R-:W-:Y:S01]  /*0b00*/  @P2 VIADD R5, R5, 0x2 ;  /* 0x0000000205052836 */ /* 0x000fe20000000000 */
[----:B------:R-:W-:Y:S01]  /*0b10*/  @P2 PLOP3.LUT P0, PT, PT, PT, PT, 0x8, 0x0 ;  /* 0x000000000000281c */ /* 0x000fe20003f0e170 */
[----:B-1----:R-:W-:Y:S01]  /*0b20*/  @P2 IMAD.WIDE R8, R19, 0x2, R2 ;  /* 0x0000000213082825 */ /* 0x002fe200078e0202 */
[----:B------:R0:W-:Y:S02]  /*0b30*/  @P2 STG.E.64 desc[UR8][R2.64], RZ ;  /* 0x000000ff02002986 */ /* 0x0001e4000c101b08 */
[----:B------:R-:W-:Y:S02]  /*0b40*/  ISETP.LT.OR P0, PT, R5, R0, P0 ;  /* 0x000000000500720c */ /* 0x000fe40000701670 */
[----:B------:R1:W-:Y:S01]  /*0b50*/  @P2 STG.E.64 desc[UR8][R8.64], RZ ;  /* 0x000000ff08002986 */ /* 0x0003e2000c101b08 */
[----:B0-----:R-:W-:-:S10]  /*0b60*/  @P2 IMAD.WIDE R2, R19, 0x2, R8 ;  /* 0x0000000213022825 */ /* 0x001fd400078e0208 */
[----:B------:R1:W-:Y:S02]  /*0b70*/  @P0 STG.E.64 desc[UR8][R2.64], RZ ;  /* 0x000000ff02000986 */ /* 0x0003e4000c101b08 */
.L_x_3906:
[----:B------:R-:W2:Y:S01]  /*0b80*/  LDC.64 R12, c[0x0][0x248] ;  /* 0x00009200ff0c7b82 */ /* 0x000ea20000000a00 */
[----:B-1----:R-:W-:-:S05]  /*0b90*/  SHF.L.U32 R3, R15, 0x7, RZ ;  /* 0x000000070f037819 */ /* 0x002fca00000006ff */
[----:B--2---:R-:W-:-:S05]  /*0ba0*/  IMAD.WIDE R2, R3, 0x2, R12 ;  /* 0x0000000203027825 */ /* 0x004fca00078e020c */
[----:B------:R1:W5:Y:S01]  /*0bb0*/  LDG.E.U16.CONSTANT R22, desc[UR8][R2.64+0x2] ;  /* 0x0000020802167981 */ /* 0x000362000c1e9500 */
[----:B------:R-:W-:Y:S01]  /*0bc0*/  BAR.SYNC.DEFER_BLOCKING 0x0 ;  /* 0x0000000000007b1d */ /* 0x000fe20000010000 */
[----:B------:R-:W-:-:S13]  /*0bd0*/  ISETP.GE.AND P0, PT, R21, R18, PT ;  /* 0x000000121500720c */ /* 0x000fda0003f06270 */
[----:B-1----:R-:W-:Y:S05]  /*0be0*/  @P0 BRA `(.L_x_3909) ;  /* 0x0000000000d00947 */ /* 0x002fea0003800000 */
[----:B------:R1:W5:Y:S01]  /*0bf0*/  LDG.E.U16.CONSTANT R0, desc[UR8][R2.64] ;  /* 0x0000000802007981 */ /* 0x000362000c1e9500 */
[----:B------:R-:W-:Y:S01]  /*0c00*/  SHF.R.S32.HI R7, RZ, 0x1f, R6 ;  /* 0x0000001fff077819 */ /* 0x000fe20000011406 */
[----:B0-----:R-:W-:Y:S01]  /*0c10*/  IMAD.SHL.U32 R5, R6, 0x4, RZ ;  /* 0x0000000406057824 */ /* 0x001fe200078e00ff */
[----:B------:R-:W-:Y:S01]  /*0c20*/  MOV R15, R21 ;  /* 0x00000015000f7202 */ /* 0x000fe20000000f00 */
[----:B------:R-:W-:Y:S01]  /*0c30*/  IMAD.MOV.U32 R14, RZ, RZ, RZ ;  /* 0x000000ffff0e7224 */ /* 0x000fe200078e00ff */
[----:B------:R-:W-:Y:S02]  /*0c40*/  LEA.HI R7, R7, R6, RZ, 0x3 ;  /* 0x0000000607077211 */ /* 0x000fe400078f18ff */
[----:B------:R-:W-:Y:S02]  /*0c50*/  LOP3.LUT R5, R5, 0x10, RZ, 0xc0, !PT ;  /* 0x0000001005057812 */ /* 0x000fe400078ec0ff */
[----:B------:R-:W-:-:S07]  /*0c60*/  SHF.R.S32.HI R7, RZ, 0x3, R7 ;  /* 0x00000003ff077819 */ /* 0x000fce0000011407 */
.L_x_3910:
        /* <DEDUP_REMOVED lines=17> */
[--C-:B------:R-:W-:Y:S01]  /*0d80*/  SHF.R.U32.HI R2, RZ, 0xc, R16.reuse ;  /* 0x0000000cff027819 */ /* 0x100fe20000011610 */
[----:B------:R-:W-:Y:S01]  /*0d90*/  VIADD R17, R17, 0x1 ;  /* 0x0000000111117836 */ /* 0x000fe20000000000 */
[----:B------:R-:W-:Y:S02]  /*0da0*/  SHF.R.U32.HI R16, RZ, 0x8, R16 ;  /* 0x00000008ff107819 */ /* 0x000fe40000011610 */
[----:B------:R-:W-:Y:S01]  /*0db0*/  LOP3.LUT R24, R24, 0xf, RZ, 0xc0, !PT ;  /* 0x0000000f18187812 */ /* 0x000fe200078ec0ff */
[----:B------:R-:W-:Y:S01]  /*0dc0*/  IMAD R17, R17, R17, RZ ;  /* 0x0000001111117224 */ /* 0x000fe200078e02ff */
[----:B------:R-:W-:-:S02]  /*0dd0*/  LOP3.LUT R2, R2, 0xf, RZ, 0xc0, !PT ;  /* 0x0000000f02027812 */ /* 0x000fc400078ec0ff */
[----:B------:R-:W-:Y:S02]  /*0de0*/  LOP3.LUT R16, R16, 0xf, RZ, 0xc0, !PT ;  /* 0x0000000f10107812 */ /* 0x000fe400078ec0ff */
[----:B------:R-:W-:Y:S01]  /*0df0*/  IADD3 R24, R24, 0x1, RZ ;  /* 0x0000000118187810 */ /* 0x000fe20007ffe0ff */
[----:B------:R-:W-:Y:S01]  /*0e00*/  VIADD R2, R2, 0x1 ;  /* 0x0000000102027836 */ /* 0x000fe20000000000 */
[----:B------:R-:W-:Y:S01]  /*0e10*/  I2F.F16 R17, R17 ;  /* 0x0000001100117306 */ /* 0x000fe20000200c00 */
[----:B------:R-:W-:Y:S02]  /*0e20*/  VIADD R16, R16, 0x1 ;  /* 0x0000000110107836 */ /* 0x000fe40000000000 */
[----:B------:R-:W-:Y:S02]  /*0e30*/  IMAD R24, R24, R24, RZ ;  /* 0x0000001818187224 */ /* 0x000fe400078e02ff */
[----:B0-----:R-:W-:Y:S02]  /*0e40*/  IMAD R9, R2, R2, RZ ;  /* 0x0000000202097224 */ /* 0x001fe400078e02ff */
[----:B------:R-:W-:-:S02]  /*0e50*/  IMAD R16, R16, R16, RZ ;  /* 0x0000001010107224 */ /* 0x000fc400078e02ff */
[----:B------:R-:W0:Y:S01]  /*0e60*/  I2F.F16 R24, R24 ;  /* 0x0000001800187306 */ /* 0x000e220000200c00 */
[----:B----4-:R-:W-:-:S05]  /*0e70*/  IMAD.IADD R15, R10, 0x1, R15 ;  /* 0x000000010a0f7824 */ /* 0x010fca00078e020f */
[----:B------:R-:W-:Y:S02]  /*0e80*/  ISETP.GE.AND P2, PT, R15, R18, PT ;  /* 0x000000120f00720c */ /* 0x000fe40003f46270 */
[----:B------:R-:W-:Y:S01]  /*0e90*/  I2F.F16 R9, R9 ;  /* 0x0000000900097306 */ /* 0x000fe20000200c00 */
[----:B0-----:R-:W-:-:S07]  /*0ea0*/  PRMT R17, R17, 0x5410, R24 ;  /* 0x0000541011117816 */ /* 0x001fce0000000018 */
[----:B------:R-:W0:Y:S01]  /*0eb0*/  I2F.F16 R16, R16 ;  /* 0x0000001000107306 */ /* 0x000e220000200c00 */
[----:B---3--:R-:W-:Y:S01]  /*0ec0*/  HMUL2 R2, R17, R8.H0_H0 ;  /* 0x2000000811027232 */ /* 0x008fe20000000000 */
[----:B0-----:R-:W-:-:S05]  /*0ed0*/  PRMT R3, R16, 0x5410, R9 ;  /* 0x0000541010037816 */ /* 0x001fca0000000009 */
[----:B------:R-:W-:Y:S01]  /*0ee0*/  HMUL2 R3, R3, R8.H0_H0 ;  /* 0x2000000803037232 */ /* 0x000fe20000000000 */
[C---:B------:R-:W-:Y:S01]  /*0ef0*/  LEA R8, R14.reuse, R1, 0x3 ;  /* 0x000000010e087211 */ /* 0x040fe200078e18ff */
[----:B------:R-:W-:-:S04]  /*0f00*/  VIADD R14, R14, 0x1 ;  /* 0x000000010e0e7836 */ /* 0x000fc80000000000 */
[----:B------:R2:W-:Y:S01]  /*0f10*/  STL.64 [R8], R2 ;  /* 0x0000000208007387 */ /* 0x0005e20000100a00 */
[----:B------:R-:W-:Y:S05]  /*0f20*/  @!P2 BRA `(.L_x_3910) ;  /* 0xfffffffc0050a947 */ /* 0x000fea000383ffff */
.L_x_3909:
[----:B--2---:R1:W5:Y:S01]  /*0f30*/  LDL.64 R8, [R1] ;  /* 0x0000000001087983 */ /* 0x0043620000100a00 */
[----:B------:R-:W2:Y:S01]  /*0f40*/  LDC R2, c[0x0][0x25c] ;  /* 0x00009700ff027b82 */ /* 0x000ea20000000800 */
[----:B------:R-:W-:Y:S01]  /*0f50*/  ULDC UR4, c[0x0][0x258] ;  /* 0x0000960000047ab9 */ /* 0x000fe20000000800 */
[----:B------:R-:W-:Y:S01]  /*0f60*/  ULDC UR5, c[0x0][0x260] ;  /* 0x0000980000057ab9 */ /* 0x000fe20000000800 */
[C---:B------:R-:W-:Y:S01]  /*0f70*/  ISETP.GT.AND P2, PT, R21.reuse, UR4, PT ;  /* 0x0000000415007c0c */ /* 0x040fe2000bf44270 */
[----:B------:R-:W-:Y:S01]  /*0f80*/  ULDC UR6, c[0x0][0x268] ;  /* 0x00009a0000067ab9 */ /* 0x000fe20000000800 */
[C---:B------:R-:W-:Y:S01]  /*0f90*/  VIMNMX R0, R21.reuse, UR4, PT ;  /* 0x0000000415007c48 */ /* 0x040fe2000bfe0100 */
[----:B------:R-:W-:Y:S01]  /*0fa0*/  IMAD.MOV.U32 R11, RZ, RZ, RZ ;  /* 0x000000ffff0b7224 */ /* 0x000fe200078e00ff */
[C---:B------:R-:W-:Y:S01]  /*0fb0*/  ISETP.GT.AND P4, PT, R21.reuse, UR5, PT ;  /* 0x0000000515007c0c */ /* 0x040fe2000bf84270 */
[----:B------:R-:W3:Y:S01]  /*0fc0*/  LDC R3, c[0x0][0x264] ;  /* 0x00009900ff037b82 */ /* 0x000ee20000000800 */
[----:B0-----:R-:W-:Y:S01]  /*0fd0*/  SHF.R.S32.HI R5, RZ, 0x1f, R0 ;  /* 0x0000001fff057819 */ /* 0x001fe20000011400 */
[----:B------:R-:W-:Y:S01]  /*0fe0*/  IMAD.MOV.U32 R13, RZ, RZ, RZ ;  /* 0x000000ffff0d7224 */ /* 0x000fe200078e00ff */
[----:B------:R-:W-:-:S02]  /*0ff0*/  ISETP.GT.AND P6, PT, R21, UR6, PT ;  /* 0x0000000615007c0c */ /* 0x000fc4000bfc4270 */
[----:B------:R-:W-:Y:S01]  /*1000*/  LEA.HI R12, R5, R0, RZ, 0x5 ;  /* 0x00000000050c7211 */ /* 0x000fe200078f28ff */
[----:B------:R-:W-:Y:S01]  /*1010*/  HFMA2.MMA R0, -RZ, RZ, 0, 0 ;  /* 0x00000000ff007435 */ /* 0x000fe200000001ff */
[----:B------:R-:W-:Y:S02]  /*1020*/  MOV R5, RZ ;  /* 0x000000ff00057202 */ /* 0x000fe40000000f00 */
        /* <DEDUP_REMOVED lines=10> */
.L_x_3911:
        /* <DEDUP_REMOVED lines=8> */
.L_x_3912:
[----:B------:R-:W-:Y:S05]  /*1150*/  @!P4 BRA `(.L_x_3913) ;  /* 0x00000000001cc947 */ /* 0x000fea0003800000 */
[----:B------:R-:W0:Y:S02]  /*1160*/  LDC R10, c[0x0][0x264] ;  /* 0x00009900ff0a7b82 */ /* 0x000e240000000800 */
[----:B0-----:R-:W-:-:S04]  /*1170*/  VIMNMX R7, R21, R10, PT ;  /* 0x0000000a15077248 */ /* 0x001fc80003fe0100 */
[----:B------:R-:W-:-:S04]  /*1180*/  IADD3 R7, R7, -UR5, RZ ;  /* 0x8000000507077c10 */ /* 0x000fc8000fffe0ff */
[----:B------:R-:W-:-:S04]  /*1190*/  SHF.R.S32.HI R10, RZ, 0x1f, R7 ;  /* 0x0000001fff0a7819 */ /* 0x000fc80000011407 */
[----:B------:R-:W-:-:S04]  /*11a0*/  LEA.HI R10, R10, R7, RZ, 0x5 ;  /* 0x000000070a0a7211 */ /* 0x000fc800078f28ff */
[----:B------:R-:W-:-:S05]  /*11b0*/  SHF.R.S32.HI R10, RZ, 0x5, R10 ;  /* 0x00000005ff0a7819 */ /* 0x000fca000001140a */
[----:B------:R-:W-:-:S07]  /*11c0*/  IMAD.SHL.U32 R13, R10, 0x4, RZ ;  /* 0x000000040a0d7824 */ /* 0x000fce00078e00ff */
.L_x_3913:
        /* <DEDUP_REMOVED lines=8> */
.L_x_3914:
        /* <DEDUP_REMOVED lines=10> */
.L_x_3915:
[----:B------:R-:W-:Y:S01]  /*12f0*/  LEA R5, R12, R5, 0x3 ;  /* 0x000000050c057211 */ /* 0x000fe200078e18ff */
[----:B------:R-:W0:Y:S01]  /*1300*/  S2UR UR5, SR_CgaCtaId ;  /* 0x00000000000579c3 */ /* 0x000e220000008800 */
[----:B------:R-:W-:Y:S01]  /*1310*/  ISETP.GE.OR P0, PT, R21, R2, P0 ;  /* 0x000000021500720c */ /* 0x000fe20000706670 */
[----:B------:R-:W-:Y:S01]  /*1320*/  ULDC.64 UR6, c[0x0][0x218] ;  /* 0x0000860000067ab9 */ /* 0x000fe20000000a00 */
[----:B------:R-:W-:Y:S01]  /*1330*/  IADD3 R0, R13, R5, R0 ;  /* 0x000000050d007210 */ /* 0x000fe20007ffe000 */
[----:B------:R-:W-:Y:S01]  /*1340*/  UMOV UR4, 0x400 ;  /* 0x0000040000047882 */ /* 0x000fe20000000000 */
[----:B-----5:R-:W-:Y:S01]  /*1350*/  PRMT R2, R8, 0x7610, R8 ;  /* 0x0000761008027816 */ /* 0x020fe20000000008 */
[----:B------:R-:W-:Y:S01]  /*1360*/  IMAD.MOV.U32 R28, RZ, RZ, RZ ;  /* 0x000000ffff1c7224 */ /* 0x000fe200078e00ff */
[----:B------:R-:W-:Y:S01]  /*1370*/  IADD3 R0, R10, R0, R11 ;  /* 0x000000000a007210 */ /* 0x000fe20007ffe00b */
[----:B------:R-:W-:Y:S01]  /*1380*/  IMAD.IADD R22, R21, 0x1, R22 ;  /* 0x0000000115167824 */ /* 0x000fe200078e0216 */
[----:B------:R-:W-:-:S02]  /*1390*/  PRMT R26, RZ, 0x5410, RZ ;  /* 0x00005410ff1a7816 */ /* 0x000fc400000000ff */
[----:B------:R-:W-:Y:S01]  /*13a0*/  PRMT R25, RZ, 0x5410, RZ ;  /* 0x00005410ff197816 */ /* 0x000fe200000000ff */
[----:B------:R-:W-:Y:S01]  /*13b0*/  IMAD R3, R0, R19, RZ ;  /* 0x0000001300037224 */ /* 0x000fe200078e02ff */
[----:B------:R-:W-:Y:S02]  /*13c0*/  SHF.R.S32.HI R0, RZ, 0x1f, R6 ;  /* 0x0000001fff007819 */ /* 0x000fe40000011406 */
[----:B------:R-:W-:Y:S02]  /*13d0*/  PRMT R24, RZ, 0x5410, RZ ;  /* 0x00005410ff187816 */ /* 0x000fe400000000ff */
[----:B------:R-:W-:-:S04]  /*13e0*/  IADD3 R6, P2, R6, R3, RZ ;  /* 0x0000000306067210 */ /* 0x000fc80007f5e0ff */
[----:B------:R-:W-:Y:S02]  /*13f0*/  LEA.HI.X.SX32 R3, R3, R0, 0x1, P2 ;  /* 0x0000000003037211 */ /* 0x000fe400010f0eff */
[C---:B------:R-:W-:Y:S01]  /*1400*/  LEA R12, P2, R6.reuse, UR6, 0x2 ;  /* 0x00000006060c7c11 */ /* 0x040fe2000f8410ff */
[----:B0-----:R-:W-:Y:S01]  /*1410*/  ULEA UR4, UR5, UR4, 0x18 ;  /* 0x0000000405047291 */ /* 0x001fe2000f8ec03f */
[----:B------:R-:W-:Y:S02]  /*1420*/  PRMT R0, R9, 0x7610, R9 ;  /* 0x0000761009007816 */ /* 0x000fe40000000009 */
[----:B------:R-:W-:Y:S02]  /*1430*/  LEA.HI.X R13, R6, UR7, R3, 0x2, P2 ;  /* 0x00000007060d7c11 */ /* 0x000fe400090f1403 */
[----:B------:R-:W-:Y:S01]  /*1440*/  PRMT R3, RZ, 0x5410, RZ ;  /* 0x00005410ff037816 */ /* 0x000fe200000000ff */
        /* <DEDUP_REMOVED lines=8> */
[----:B------:R-:W-:-:S11]  /*14d0*/  PRMT R26, RZ, 0x7610, R26 ;  /* 0x00007610ff1a7816 */ /* 0x000fd6000000001a */
.L_x_3921:
[----:B------:R-:W-:Y:S01]  /*14e0*/  ISETP.NE.AND P2, PT, R21, R22, PT ;  /* 0x000000161500720c */ /* 0x000fe20003f45270 */
[----:B-----5:R1:W5:-:S12]  /*14f0*/  LDG.E.128.CONSTANT R32, desc[UR8][R12.64] ;  /* 0x000000080c207981 */ /* 0x020358000c1e9d00 */
[----:B------:R-:W2:Y:S01]  /*1500*/  @!P2 LDC.64 R4, c[0x0][0x248] ;  /* 0x00009200ff04ab82 */ /* 0x000ea20000000a00 */
[----:B------:R-:W-:Y:S02]  /*1510*/  @!P2 VIADD R28, R28, 0x1 ;  /* 0x000000011c1ca836 */ /* 0x000fe40000000000 */
[----:B------:R-:W-:-:S03]  /*1520*/  @!P2 IMAD.SHL.U32 R7, R21, 0x2, RZ ;  /* 0x000000021507a824 */ /* 0x000fc600078e00ff */
[----:B------:R-:W-:Y:S01]  /*1530*/  @!P2 LEA R6, R28, R1, 0x3 ;  /* 0x000000011c06a211 */ /* 0x000fe200078e18ff */
[----:B--2---:R-:W-:-:S05]  /*1540*/  @!P2 IMAD.WIDE R4, R7, 0x2, R4 ;  /* 0x000000020704a825 */ /* 0x004fca00078e0204 */
[----:B------:R-:W2:Y:S04]  /*1550*/  @!P2 LDL.64 R6, [R6] ;  /* 0x000000000606a983 */ /* 0x000ea80000100a00 */
[----:B------:R-:W3:Y:S01]  /*1560*/  @!P2 LDG.E.U16.CONSTANT R4, desc[UR8][R4.64+0x2] ;  /* 0x000002080404a981 */ /* 0x000ee2000c1e9500 */
[----:B0-----:R-:W-:Y:S01]  /*1570*/  IMAD.MOV.U32 R19, RZ, RZ, R14 ;  /* 0x000000ffff137224 */ /* 0x001fe200078e000e */
[----:B--2---:R-:W-:Y:S02]  /*1580*/  @!P2 PRMT R2, R6, 0x7610, R2 ;  /* 0x000076100602a816 */ /* 0x004fe40000000002 */
[----:B------:R-:W-:Y:S01]  /*1590*/  @!P2 PRMT R0, R7, 0x7610, R0 ;  /* 0x000076100700a816 */ /* 0x000fe20000000000 */
[----:B---3--:R-:W-:Y:S01]  /*15a0*/  @!P2 IMAD.IADD R22, R4, 0x1, R21 ;  /* 0x000000010416a824 */ /* 0x008fe200078e0215 */
[----:B------:R-:W-:-:S02]  /*15b0*/  @!P2 PRMT R2, R2, 0x7610, R6 ;  /* 0x000076100202a816 */ /* 0x000fc40000000006 */
[----:B------:R-:W-:Y:S01]  /*15c0*/  @!P2 PRMT R0, R0, 0x7610, R7 ;  /* 0x000076100000a816 */ /* 0x000fe20000000007 */
        /* <DEDUP_REMOVED lines=11> */
[----:B------:R-:W-:Y:S02]  /*1680*/  LOP3.LUT R38, R34, 0x3f003f, RZ, 0xc0, !PT ;  /* 0x003f003f22267812 */ /* 0x000fe400078ec0ff */
[----:B------:R-:W-:Y:S02]  /*1690*/  SHF.R.U32.HI R41, RZ, 0x6, R34 ;  /* 0x00000006ff297819 */ /* 0x000fe40000011622 */
[----:B------:R-:W-:-:S02]  /*16a0*/  ISETP.NE.AND P2, PT, R17, RZ, PT ;  /* 0x000000ff1100720c */ /* 0x000fc40003f45270 */
        /* <DEDUP_REMOVED lines=14> */
[----:B------:R-:W-:-:S03]  /*1790*/  LOP3.LUT R30, R30, 0x64006400, RZ, 0xfc, !PT ;  /* 0x640064001e1e7812 */ /* 0x000fc600078efcff */
[----:B------:R-:W-:Y:S02]  /*17a0*/  HADD2 R15, R15, -1056, -1056 ;  /* 0xe420e4200f0f7430 */ /* 0x000fe40000000000 */
[----:B------:R-:W-:Y:S01]  /*17b0*/  HADD2 R30, R30, -1056, -1056 ;  /* 0xe420e4201e1e7430 */ /* 0x000fe20000000000 */
[--C-:B---3--:R-:W-:Y:S02]  /*17c0*/  SHF.R.U32.HI R17, RZ, 0x8, R8.reuse ;  /* 0x00000008ff117819 */ /* 0x108fe40000011608 */
[--C-:B------:R-:W-:Y:S02]  /*17d0*/  SHF.R.U32.HI R27, RZ, 0xa, R8.reuse ;  /* 0x0000000aff1b7819 */ /* 0x100fe40000011608 */
[----:B------:R-:W-:Y:S02]  /*17e0*/  LOP3.LUT R33, R8, 0x3f003f, RZ, 0xc0, !PT ;  /* 0x003f003f08217812 */ /* 0x000fe400078ec0ff */
[----:B------:R-:W-:Y:S02]  /*17f0*/  SHF.R.U32.HI R34, RZ, 0x6, R8 ;  /* 0x00000006ff227819 */ /* 0x000fe40000011608 */
[----:B------:R-:W-:-:S02]  /*1800*/  SHF.R.U32.HI R8, RZ, 0x8, R9 ;  /* 0x00000008ff087819 */ /* 0x000fc40000011609 */
[--C-:B------:R-:W-:Y:S02]  /*1810*/  SHF.R.U32.HI R37, RZ, 0xa, R9.reuse ;  /* 0x0000000aff257819 */ /* 0x100fe40000011609 */
[----:B------:R-:W-:Y:S02]  /*1820*/  LOP3.LUT R35, R9, 0x3f003f, RZ, 0xc0, !PT ;  /* 0x003f003f09237812 */ /* 0x000fe400078ec0ff */
[----:B------:R-:W-:Y:S02]  /*1830*/  SHF.R.U32.HI R36, RZ, 0x6, R9 ;  /* 0x00000006ff247819 */ /* 0x000fe40000011609 */
[--C-:B------:R-:W-:Y:S02]  /*1840*/  SHF.R.U32.HI R9, RZ, 0x8, R10.reuse ;  /* 0x00000008ff097819 */ /* 0x100fe4000001160a */
[----:B------:R-:W-:Y:S02]  /*1850*/  SHF.R.U32.HI R43, RZ, 0x8, R11 ;  /* 0x00000008ff2b7819 */ /* 0x000fe4000001160b */
[----:B------:R-:W-:-:S02]  /*1860*/  SHF.R.U32.HI R47, RZ, 0xa, R10 ;  /* 0x0000000aff2f7819 */ /* 0x000fc4000001160a */
[----:B------:R-:W-:Y:S02]  /*1870*/  LOP3.LUT R44, R10, 0x3f003f, RZ, 0xc0, !PT ;  /* 0x003f003f0a2c7812 */ /* 0x000fe400078ec0ff */
[----:B------:R-:W-:Y:S02]  /*1880*/  SHF.R.U32.HI R45, RZ, 0x6, R10 ;  /* 0x00000006ff2d7819 */ /* 0x000fe4000001160a */
[----:B------:R-:W-:Y:S02]  /*1890*/  LOP3.LUT R10, R16, 0x300030, R17, 0xf8, !PT ;  /* 0x00300030100a7812 */ /* 0x000fe400078ef811 */
[----:B------:R-:W-:Y:S02]  /*18a0*/  LOP3.LUT R39, R31, 0x300030, R8, 0xf8, !PT ;  /* 0x003000301f277812 */ /* 0x000fe400078ef808 */
[----:B------:R-:W-:Y:S02]  /*18b0*/  LOP3.LUT R46, R40, 0x300030, R9, 0xf8, !PT ;  /* 0x00300030282e7812 */ /* 0x000fe400078ef809 */
[----:B--2---:R-:W-:-:S02]  /*18c0*/  SHF.R.U32.HI R9, RZ, 0xc, R4 ;  /* 0x0000000cff097819 */ /* 0x004fc40000011604 */
[----:B------:R-:W-:Y:S02]  /*18d0*/  SHF.R.U32.HI R16, RZ, 0xc, R5 ;  /* 0x0000000cff107819 */ /* 0x000fe40000011605 */
[----:B------:R-:W-:Y:S02]  /*18e0*/  SHF.R.U32.HI R17, RZ, 0xc, R6 ;  /* 0x0000000cff117819 */ /* 0x000fe40000011606 */
[----:B------:R-:W-:Y:S02]  /*18f0*/  SHF.R.U32.HI R31, RZ, 0xc, R7 ;  /* 0x0000000cff1f7819 */ /* 0x000fe40000011607 */
[--C-:B------:R-:W-:Y:S02]  /*1900*/  SHF.R.U32.HI R56, RZ, 0xa, R11.reuse ;  /* 0x0000000aff387819 */ /* 0x100fe4000001160b */
[----:B------:R-:W-:Y:S02]  /*1910*/  LOP3.LUT R53, R11, 0x3f003f, RZ, 0xc0, !PT ;  /* 0x003f003f0b357812 */ /* 0x000fe400078ec0ff */
[----:B------:R-:W-:-:S02]  /*1920*/  SHF.R.U32.HI R54, RZ, 0x6, R11 ;  /* 0x00000006ff367819 */ /* 0x000fc4000001160b */
[----:B------:R-:W-:Y:S02]  /*1930*/  LOP3.LUT R55, R42, 0x300030, R43, 0xf8, !PT ;  /* 0x003000302a377812 */ /* 0x000fe400078ef82b */
        /* <DEDUP_REMOVED lines=127> */
.L_x_3918:
        /* <DEDUP_REMOVED lines=43> */
.L_x_3917:
        /* <DEDUP_REMOVED lines=16> */
[----:B------:R-:W-:Y:S02]  /*24e0*/  SHF.R.U32.HI R41, RZ, 0x6, R34 ;  /* 0x00000006ff297819 */ /* 0x000fe40000011622 */
[--C-:B----4-:R-:W-:Y:S02]  /*24f0*/  SHF.R.U32.HI R48, RZ, 0x8, R11.reuse ;  /* 0x00000008ff307819 */ /* 0x110fe4000001160b */
[--C-:B------:R-:W-:Y:S02]  /*2500*/  SHF.R.U32.HI R54, RZ, 0xa, R11.reuse ;  /* 0x0000000aff367819 */ /* 0x100fe4000001160b */
[----:B------:R-:W-:Y:S02]  /*2510*/  LOP3.LUT R52, R11, 0x3f003f, RZ, 0xc0, !PT ;  /* 0x003f003f0b347812 */ /* 0x000fe400078ec0ff */
[----:B------:R-:W-:Y:S02]  /*2520*/  SHF.R.U32.HI R53, RZ, 0x6, R11 ;  /* 0x00000006ff357819 */ /* 0x000fe4000001160b */
[----:B------:R-:W-:-:S02]  /*2530*/  LOP3.LUT R47, R35, 0x3f003f, RZ, 0xc0, !PT ;  /* 0x003f003f232f7812 */ /* 0x000fc400078ec0ff */
        /* <DEDUP_REMOVED lines=8> */
[--C-:B------:R-:W-:Y:S02]  /*25c0*/  SHF.R.U32.HI R8, RZ, 0x8, R9.reuse ;  /* 0x00000008ff087819 */ /* 0x100fe40000011609 */
[--C-:B------:R-:W-:Y:S02]  /*25d0*/  SHF.R.U32.HI R37, RZ, 0xa, R9.reuse ;  /* 0x0000000aff257819 */ /* 0x100fe40000011609 */
[----:B------:R-:W-:Y:S02]  /*25e0*/  LOP3.LUT R34, R9, 0x3f003f, RZ, 0xc0, !PT ;  /* 0x003f003f09227812 */ /* 0x000fe400078ec0ff */
[----:B------:R-:W-:-:S02]  /*25f0*/  SHF.R.U32.HI R35, RZ, 0x6, R9 ;  /* 0x00000006ff237819 */ /* 0x000fc40000011609 */
[----:B------:R-:W-:Y:S02]  /*2600*/  LOP3.LUT R9, R36, 0xf000f, RZ, 0xc0, !PT ;  /* 0x000f000f24097812 */ /* 0x000fe400078ec0ff */
[--C-:B------:R-:W-:Y:S02]  /*2610*/  SHF.R.U32.HI R45, RZ, 0xa, R10.reuse ;  /* 0x0000000aff2d7819 */ /* 0x100fe4000001160a */
[----:B------:R-:W-:Y:S02]  /*2620*/  LOP3.LUT R43, R10, 0x3f003f, RZ, 0xc0, !PT ;  /* 0x003f003f0a2b7812 */ /* 0x000fe400078ec0ff */
[----:B------:R-:W-:Y:S02]  /*2630*/  SHF.R.U32.HI R44, RZ, 0x6, R10 ;  /* 0x00000006ff2c7819 */ /* 0x000fe4000001160a */
[----:B------:R-:W-:Y:S02]  /*2640*/  LOP3.LUT R51, R42, 0xf000f, RZ, 0xc0, !PT ;  /* 0x000f000f2a337812 */ /* 0x000fe400078ec0ff */
[----:B---3--:R-:W-:-:S02]  /*2650*/  SHF.R.U32.HI R36, RZ, 0xc, R6 ;  /* 0x0000000cff247819 */ /* 0x008fc40000011606 */
[----:B------:R-:W-:Y:S02]  /*2660*/  LOP3.LUT R10, R27, 0x300030, R16, 0xf8, !PT ;  /* 0x003000301b0a7812 */ /* 0x000fe400078ef810 */
[----:B------:R-:W-:Y:S02]  /*2670*/  LOP3.LUT R46, R11, 0x300030, R40, 0xf8, !PT ;  /* 0x003000300b2e7812 */ /* 0x000fe400078ef828 */
[----:B------:R-:W-:Y:S02]  /*2680*/  SHF.R.U32.HI R16, RZ, 0xc, R5 ;  /* 0x0000000cff107819 */ /* 0x000fe40000011605 */
[----:B------:R-:W-:Y:S02]  /*2690*/  SHF.R.U32.HI R40, RZ, 0xc, R7 ;  /* 0x0000000cff287819 */ /* 0x000fe40000011607 */
[----:B------:R-:W-:Y:S02]  /*26a0*/  LOP3.LUT R15, R32, 0x3f003f, RZ, 0xc0, !PT ;  /* 0x003f003f200f7812 */ /* 0x000fe400078ec0ff */
[----:B------:R-:W-:-:S02]  /*26b0*/  LOP3.LUT R39, R9, 0x300030, R8, 0xf8, !PT ;  /* 0x0030003009277812 */ /* 0x000fc400078ef808 */
[----:B------:R-:W-:Y:S02]  /*26c0*/  SHF.R.U32.HI R32, RZ, 0x6, R32 ;  /* 0x00000006ff207819 */ /* 0x000fe40000011620 */
[----:B------:R-:W-:Y:S02]  /*26d0*/  LOP3.LUT R56, R51, 0x300030, R48, 0xf8, !PT ;  /* 0x0030003033387812 */ /* 0x000fe400078ef830 */
        /* <DEDUP_REMOVED lines=138> */
.L_x_3920:
        /* <DEDUP_REMOVED lines=43> */
.L_x_3919:
[----:B------:R-:W-:Y:S01]  /*3230*/  VIADD R21, R21, 0x20 ;  /* 0x0000002015157836 */ /* 0x000fe20000000000 */
[----:B------:R-:W-:Y:S01]  /*3240*/  UIADD3 UR4, UR4, 0x40, URZ ;  /* 0x0000004004047890 */ /* 0x000fe2000fffe03f */
[----:B------:R-:W-:-:S03]  /*3250*/  IMAD.WIDE.U32 R12, R19, 0x18, R12 ;  /* 0x00000018130c7825 */ /* 0x000fc600078e000c */
[----:B------:R-:W-:Y:S01]  /*3260*/  ISETP.GE.AND P2, PT, R21, UR5, PT ;  /* 0x0000000515007c0c */ /* 0x000fe2000bf46270 */
[----:B------:R-:W-:Y:S01]  /*3270*/  IMAD R5, R57, 0x18, RZ ;  /* 0x0000001839057824 */ /* 0x000fe200078e02ff */
[----:B------:R-:W-:-:S03]  /*3280*/  ISETP.LT.AND P3, PT, R21, R18, PT ;  /* 0x000000121500720c */ /* 0x000fc60003f61270 */
[----:B------:R-:W-:-:S10]  /*3290*/  IMAD.IADD R13, R13, 0x1, R5 ;  /* 0x000000010d0d7824 */ /* 0x000fd400078e0205 */
[----:B------:R-:W-:Y:S05]  /*32a0*/  @!P2 BRA P3, `(.L_x_3921) ;  /* 0xffffffe0008ca947 */ /* 0x000fea000183ffff */
.L_x_3916:
        /* <DEDUP_REMOVED lines=11> */
.L_x_3925:
[----:B------:R-:W-:Y:S01]  /*3360*/  ISETP.NE.AND P2, PT, R21, R22, PT ;  /* 0x000000161500720c */ /* 0x000fe20003f45270 */
[----:B------:R-:W0:-:S12]  /*3370*/  LDC R19, c[0x0][0x23c] ;  /* 0x00008f00ff137b82 */ /* 0x000e180000000800 */
[----:B------:R-:W1:Y:S01]  /*3380*/  @!P2 LDC.64 R4, c[0x0][0x248] ;  /* 0x00009200ff04ab82 */ /* 0x000e620000000a00 */
[----:B------:R-:W-:Y:S02]  /*3390*/  @!P2 IADD3 R28, R28, 0x1, RZ ;  /* 0x000000011c1ca810 */ /* 0x000fe40007ffe0ff */
[----:B------:R-:W-:-:S03]  /*33a0*/  @!P2 LEA R7, R21, 0x1, 0x1 ;  /* 0x000000011507a811 */ /* 0x000fc600078e08ff */
[----:B------:R-:W-:-:S05]  /*33b0*/  @!P2 IMAD R27, R28, 0x8, R1 ;  /* 0x000000081c1ba824 */ /* 0x000fca00078e0201 */
[----:B------:R-:W2:Y:S01]  /*33c0*/  @!P2 LDL.64 R16, [R27] ;  /* 0x000000001b10a983 */ /* 0x000ea20000100a00 */
[----:B-1----:R-:W-:-:S04]  /*33d0*/  @!P2 IMAD.WIDE R4, R7, 0x2, R4 ;  /* 0x000000020704a825 */ /* 0x002fc800078e0204 */
[----:B0-----:R-:W-:Y:S02]  /*33e0*/  IMAD.WIDE R6, R19, 0x4, R12 ;  /* 0x0000000413067825 */ /* 0x001fe400078e020c */
[----:B------:R-:W3:Y:S04]  /*33f0*/  @!P2 LDG.E.U16.CONSTANT R4, desc[UR8][R4.64] ;  /* 0x000000080404a981 */ /* 0x000ee8000c1e9500 */
[----:B-----5:R-:W5:Y:S04]  /*3400*/  LDG.E.128.CONSTANT R12, desc[UR8][R12.64] ;  /* 0x000000080c0c7981 */ /* 0x020f68000c1e9d00 */
        /* <DEDUP_REMOVED lines=37> */
[----:B------:R-:W-:Y:S02]  /*3660*/  PRMT R11, R20, 0x9910, RZ ;  /* 0x00009910140b7816 */ /* 0x000fe400000000ff */
[----:B------:R-:W-:Y:S02]  /*3670*/  LOP3.LUT R33, R33, 0x10001, RZ, 0xc0, !PT ;  /* 0x0001000121217812 */ /* 0x000fe400078ec0ff */
[----:B------:R-:W-:-:S02]  /*3680*/  LOP3.LUT R34, R29, 0x20002, R32, 0xf8, !PT ;  /* 0x000200021d227812 */ /* 0x000fc400078ef820 */
[----:B------:R-:W-:Y:S02]  /*3690*/  LOP3.LUT R35, R35, 0x10001, RZ, 0xc0, !PT ;  /* 0x0001000123237812 */ /* 0x000fe400078ec0ff */
[----:B------:R-:W-:Y:S02]  /*36a0*/  LOP3.LUT R39, R39, 0x10001, RZ, 0xc0, !PT ;  /* 0x0001000127277812 */ /* 0x000fe400078ec0ff */
[----:B------:R-:W-:Y:S02]  /*36b0*/  ISETP.NE.AND P2, PT, R11, RZ, PT ;  /* 0x000000ff0b00720c */ /* 0x000fe40003f45270 */
[----:B------:R-:W-:Y:S02]  /*36c0*/  LOP3.LUT R33, R33, 0x20002, R38, 0xf8, !PT ;  /* 0x0002000221217812 */ /* 0x000fe400078ef826 */
[----:B------:R-:W-:Y:S02]  /*36d0*/  LOP3.LUT R44, R35, 0x20002, R42, 0xf8, !PT ;  /* 0x00020002232c7812 */ /* 0x000fe400078ef82a */
[----:B------:R-:W-:-:S02]  /*36e0*/  LOP3.LUT R50, R39, 0x20002, R48, 0xf8, !PT ;  /* 0x0002000227327812 */ /* 0x000fc400078ef830 */
[----:B------:R-:W-:Y:S02]  /*36f0*/  LOP3.LUT R37, R14, 0x380038, RZ, 0xc0, !PT ;  /* 0x003800380e257812 */ /* 0x000fe400078ec0ff */
[----:B------:R-:W-:Y:S02]  /*3700*/  SHF.R.U32.HI R65, RZ, 0x6, R12 ;  /* 0x00000006ff417819 */ /* 0x000fe4000001160c */
[----:B------:R-:W-:Y:S02]  /*3710*/  LOP3.LUT R27, R12, 0x380038, RZ, 0xc0, !PT ;  /* 0x003800380c1b7812 */ /* 0x000fe400078ec0ff */
[----:B------:R-:W-:Y:S02]  /*3720*/  LOP3.LUT R53, R30, 0x64006400, RZ, 0xfc, !PT ;  /* 0x640064001e357812 */ /* 0x000fe400078efcff */
[----:B------:R-:W-:Y:S02]  /*3730*/  LOP3.LUT R61, R37, 0x64006400, RZ, 0xfc, !PT ;  /* 0x64006400253d7812 */ /* 0x000fe400078efcff */
[----:B------:R-:W-:-:S02]  /*3740*/  LOP3.LUT R59, R43, 0x64006400, RZ, 0xfc, !PT ;  /* 0x640064002b3b7812 */ /* 0x000fc400078efcff */
[----:B------:R-:W-:Y:S02]  /*3750*/  LOP3.LUT R68, R12, 0x70007, RZ, 0xc0, !PT ;  /* 0x000700070c447812 */ /* 0x000fe400078ec0ff */
[----:B------:R-:W-:Y:S02]  /*3760*/  MOV R46, 0x3000 ;  /* 0x00003000002e7802 */ /* 0x000fe40000000f00 */
        /* <DEDUP_REMOVED lines=38> */
[C---:B------:R-:W-:Y:S02]  /*39d0*/  LOP3.LUT R38, R5.reuse, 0x380038, RZ, 0xc0, !PT ;  /* 0x0038003805267812 */ /* 0x040fe400078ec0ff */
        /* <DEDUP_REMOVED lines=8> */
[----:B------:R-:W-:Y:S02]  /*3a60*/  LOP3.LUT R6, R34, 0x40004, R29, 0xf8, !PT ;  /* 0x0004000422067812 */ /* 0x000fe400078ef81d */
[----:B------:R-:W-:Y:S02]  /*3a70*/  LOP3.LUT R34, R8, 0x380038, RZ, 0xc0, !PT ;  /* 0x0038003808227812 */ /* 0x000fe400078ec0ff */
[----:B------:R-:W-:Y:S02]  /*3a80*/  LOP3.LUT R37, R33, 0x64006400, RZ, 0xfc, !PT ;  /* 0x6400640021257812 */ /* 0x000fe400078efcff */
[----:B------:R-:W-:Y:S02]  /*3a90*/  LOP3.LUT R29, R65, 0x380038, RZ, 0xc0, !PT ;  /* 0x00380038411d7812 */ /* 0x000fe400078ec0ff */
[----:B------:R-:W-:Y:S01]  /*3aa0*/  LOP3.LUT R33, R32, 0x64006400, RZ, 0xfc, !PT ;  /* 0x6400640020217812 */ /* 0x000fe200078efcff */
[-C--:B------:R-:W-:Y:S01]  /*3ab0*/  HFMA2 R58, R37, R46.reuse.H0_H0, -132, -132 ;  /* 0xd820d820253a7431 */ /* 0x080fe2000004002e */
[----:B------:R-:W-:Y:S01]  /*3ac0*/  LOP3.LUT R4, R50, 0x40004, R35, 0xf8, !PT ;  /* 0x0004000432047812 */ /* 0x000fe200078ef823 */
        /* <DEDUP_REMOVED lines=206> */
.L_x_3924:
        /* <DEDUP_REMOVED lines=77> */
.L_x_3923:
[----:B------:R-:W-:Y:S01]  /*4c80*/  VIADD R21, R21, 0x20 ;  /* 0x0000002015157836 */ /* 0x000fe20000000000 */
[----:B------:R-:W-:Y:S01]  /*4c90*/  UIADD3 UR4, UR4, 0x40, URZ ;  /* 0x0000004004047890 */ /* 0x000fe2000fffe03f */
[----:B-----5:R-:W-:-:S03]  /*4ca0*/  IMAD.WIDE R12, R19, 0x4, R16 ;  /* 0x00000004130c7825 */ /* 0x020fc600078e0210 */
[C---:B------:R-:W-:Y:S02]  /*4cb0*/  ISETP.GE.AND P2, PT, R21.reuse, UR5, PT ;  /* 0x0000000515007c0c */ /* 0x040fe4000bf46270 */
[----:B------:R-:W-:-:S13]  /*4cc0*/  ISETP.LT.AND P3, PT, R21, R18, PT ;  /* 0x000000121500720c */ /* 0x000fda0003f61270 */
[----:B------:R-:W-:Y:S05]  /*4cd0*/  @!P2 BRA P3, `(.L_x_3925) ;  /* 0xffffffe400a0a947 */ /* 0x000fea000183ffff */
.L_x_3922:
        /* <DEDUP_REMOVED lines=14> */
.L_x_3929:
[----:B------:R-:W-:-:S13]  /*4dc0*/  ISETP.NE.AND P2, PT, R21, R22, PT ;  /* 0x000000161500720c */ /* 0x000fda0003f45270 */
[----:B------:R-:W0:Y:S01]  /*4dd0*/  @!P2 LDC.64 R4, c[0x0][0x248] ;  /* 0x00009200ff04ab82 */ /* 0x000e220000000a00 */
[----:B------:R-:W-:Y:S01]  /*4de0*/  @!P2 VIADD R28, R28, 0x1 ;  /* 0x000000011c1ca836 */ /* 0x000fe20000000000 */
[----:B------:R-:W-:-:S03]  /*4df0*/  @!P2 LEA R7, R21, 0x1, 0x1 ;  /* 0x000000011507a811 */ /* 0x000fc600078e08ff */
[----:B------:R-:W-:Y:S02]  /*4e00*/  @!P2 IMAD R6, R28, 0x8, R1 ;  /* 0x000000081c06a824 */ /* 0x000fe400078e0201 */
[----:B0-----:R-:W-:-:S04]  /*4e10*/  @!P2 IMAD.WIDE R4, R7, 0x2, R4 ;  /* 0x000000020704a825 */ /* 0x001fc800078e0204 */
        /* <DEDUP_REMOVED lines=10> */
[----:B-----5:R-:W-:Y:S01]  /*4ec0*/  IMAD.MOV.U32 R34, RZ, RZ, 0x3400 ;  /* 0x00003400ff227424 */ /* 0x020fe200078e00ff */
[----:B------:R-:W-:Y:S01]  /*4ed0*/  MOV R8, 0x2400 ;  /* 0x0000240000087802 */ /* 0x000fe20000000f00 */
[----:B------:R-:W-:Y:S01]  /*4ee0*/  IMAD.MOV.U32 R40, RZ, RZ, 0x2c00 ;  /* 0x00002c00ff287424 */ /* 0x000fe200078e00ff */
[----:B------:R-:W-:Y:S02]  /*4ef0*/  ISETP.NE.AND P2, PT, R9, RZ, PT ;  /* 0x000000ff0900720c */ /* 0x000fe40003f45270 */
[C---:B--2---:R-:W-:Y:S02]  /*4f00*/  LOP3.LUT R16, R5.reuse, 0xc000c, RZ, 0xc0, !PT ;  /* 0x000c000c05107812 */ /* 0x044fe400078ec0ff */
[----:B------:R-:W-:Y:S02]  /*4f10*/  SHF.R.U32.HI R51, RZ, 0x8, R5 ;  /* 0x00000008ff337819 */ /* 0x000fe40000011605 */
[----:B------:R-:W-:-:S02]  /*4f20*/  LOP3.LUT R33, R5, 0x300030, RZ, 0xc0, !PT ;  /* 0x0030003005217812 */ /* 0x000fc400078ec0ff */
[C---:B------:R-:W-:Y:S02]  /*4f30*/  LOP3.LUT R41, R5.reuse, 0xc000c0, RZ, 0xc0, !PT ;  /* 0x00c000c005297812 */ /* 0x040fe400078ec0ff */
        /* <DEDUP_REMOVED lines=9> */
[----:B------:R-:W-:Y:S01]  /*4fd0*/  LOP3.LUT R5, R49, 0xc000c, RZ, 0xc0, !PT ;  /* 0x000c000c31057812 */ /* 0x000fe200078ec0ff */
[----:B------:R-:W-:Y:S01]  /*4fe0*/  HFMA2 R19, R19, R34.H0_H0, -258, -258 ;  /* 0xdc08dc0813137431 */ /* 0x000fe20000040022 */
[----:B------:R-:W-:-:S02]  /*4ff0*/  SHF.R.U32.HI R55, RZ, 0x8, R7 ;  /* 0x00000008ff377819 */ /* 0x000fc40000011607 */
[C---:B------:R-:W-:Y:S02]  /*5000*/  LOP3.LUT R36, R7.reuse, 0x300030, RZ, 0xc0, !PT ;  /* 0x0030003007247812 */ /* 0x040fe400078ec0ff */
[C---:B------:R-:W-:Y:S02]  /*5010*/  LOP3.LUT R44, R7.reuse, 0xc000c0, RZ, 0xc0, !PT ;  /* 0x00c000c0072c7812 */ /* 0x040fe400078ec0ff */
        /* <DEDUP_REMOVED lines=25> */
[----:B------:R-:W-:Y:S01]  /*51b0*/  LOP3.LUT R10, R10, 0x64006400, RZ, 0xfc, !PT ;  /* 0x640064000a0a7812 */ /* 0x000fe200078efcff */
[----:B------:R-:W-:Y:S01]  /*51c0*/  HFMA2 R32, R32, R34.H0_H0, -258, -258 ;  /* 0xdc08dc0820207431 */ /* 0x000fe20000040022 */
        /* <DEDUP_REMOVED lines=49> */
[----:B------:R-:W-:Y:S02]  /*54e0*/  HFMA2 R48, R57, R8.H0_H0, -18, -18 ;  /* 0xcc80cc8039307431 */ /* 0x000fe40000040008 */
        /* <DEDUP_REMOVED lines=48> */
.L_x_3928:
        /* <DEDUP_REMOVED lines=44> */
.L_x_3927:
[----:B------:R-:W-:Y:S01]  /*5ab0*/  VIADD R21, R21, 0x10 ;  /* 0x0000001015157836 */ /* 0x000fe20000000000 */
[----:B------:R-:W-:Y:S01]  /*5ac0*/  IADD3 R12, P3, R12, R15, RZ ;  /* 0x0000000f0c0c7210 */ /* 0x000fe20007f7e0ff */
[----:B------:R-:W-:-:S03]  /*5ad0*/  UIADD3 UR4, UR4, 0x20, URZ ;  /* 0x0000002004047890 */ /* 0x000fc6000fffe03f */
[C---:B------:R-:W-:Y:S02]  /*5ae0*/  ISETP.GE.AND P2, PT, R21.reuse, UR5, PT ;  /* 0x0000000515007c0c */ /* 0x040fe4000bf46270 */
[----:B------:R-:W-:Y:S02]  /*5af0*/  ISETP.LT.AND P4, PT, R21, R18, PT ;  /* 0x000000121500720c */ /* 0x000fe40003f81270 */
[----:B------:R-:W-:-:S11]  /*5b00*/  IADD3.X R13, R13, R14, RZ, P3, !PT ;  /* 0x0000000e0d0d7210 */ /* 0x000fd60001ffe4ff */
[----:B------:R-:W-:Y:S05]  /*5b10*/  @!P2 BRA P4, `(.L_x_3929) ;  /* 0xfffffff000a8a947 */ /* 0x000fea000203ffff */
.L_x_3926:
        /* <DEDUP_REMOVED lines=8> */
[----:B0-----:R-:W-:-:S05]  /*5ba0*/  IMAD R0, R0, 0x40, R5 ;  /* 0x0000004000007824 */ /* 0x001fca00078e0205 */
[----:B------:R-:W-:-:S05]  /*5bb0*/  SHF.L.U32 R0, R0, 0x2, RZ ;  /* 0x0000000200007819 */ /* 0x000fca00000006ff */
[----:B--2---:R-:W-:-:S04]  /*5bc0*/  IMAD R2, R15, UR4, R0 ;  /* 0x000000040f027c24 */ /* 0x004fc8000f8e0200 */
[----:B---3--:R-:W-:-:S05]  /*5bd0*/  IMAD.WIDE R4, R2, 0x2, R8 ;  /* 0x0000000202047825 */ /* 0x008fca00078e0208 */
[----:B------:R0:W-:Y:S01]  /*5be0*/  ATOM.E.ADD.F16x2.RN.STRONG.GPU P0, RZ, desc[UR8][R4.64], R13 ;  /* 0x0000000d04ff79a2 */ /* 0x0001e2000810e1c8 */
[----:B------:R-:W-:Y:S01]  /*5bf0*/  IMAD R7, RZ, RZ, -UR4 ;  /* 0x80000004ff077e24 */ /* 0x000fe2000f8e02ff */
[----:B------:R-:W-:Y:S01]  /*5c00*/  BSSY B0, `(.L_x_3930) ;  /* 0x0000011000007945 */ /* 0x000fe20003800000 */
[----:B------:R-:W-:-:S03]  /*5c10*/  HMUL2 R25, R25, R20.H0_H0 ;  /* 0x2000001419197232 */ /* 0x000fc60000000000 */
[----:B------:R-:W-:Y:S01]  /*5c20*/  VIADDMNMX R0, R7, R14, 0x2, PT ;  /* 0x0000000207007446 */ /* 0x000fe2000380010e */
[----:B0-----:R-:W-:Y:S06]  /*5c30*/  @P0 BRA `(.L_x_3931) ;  /* 0x0000000000340947 */ /* 0x001fec0003800000 */
[----:B------:R-:W0:Y:S02]  /*5c40*/  QSPC.E.S P0, RZ, [R4] ;  /* 0x0000000004ff73aa */ /* 0x000e240000000500 */
[----:B0-----:R-:W-:Y:S05]  /*5c50*/  @!P0 BRA `(.L_x_3932) ;  /* 0x0000000000208947 */ /* 0x001fea0003800000 */
[----:B------:R-:W-:-:S04]  /*5c60*/  MOV R6, R4 ;  /* 0x0000000400067202 */ /* 0x000fc80000000f00 */
[----:B------:R-:W-:-:S07]  /*5c70*/  MOV R6, R6 ;  /* 0x0000000600067202 */ /* 0x000fce0000000f00 */
.L_x_3933:
[----:B------:R-:W0:Y:S02]  /*5c80*/  LDS R10, [R6] ;  /* 0x00000000060a7984 */ /* 0x000e240000000800 */
[----:B0-----:R-:W-:-:S10]  /*5c90*/  HFMA2.MMA R11, R10, 1, 1, R13 ;  /* 0x3c003c000a0b7835 */ /* 0x001fd4000000000d */
[----:B------:R-:W0:Y:S02]  /*5ca0*/  ATOMS.CAST.SPIN R11, [R6], R10, R11 ;  /* 0x0000000a060b738d */ /* 0x000e24000180000b */
[----:B0-----:R-:W-:-:S13]  /*5cb0*/  ISETP.EQ.U32.AND P0, PT, R11, 0x1, PT ;  /* 0x000000010b00780c */ /* 0x001fda0003f02070 */
[----:B------:R-:W-:Y:S05]  /*5cc0*/  @!P0 BRA `(.L_x_3933) ;  /* 0xfffffffc00ec8947 */ /* 0x000fea000383ffff */
[----:B------:R-:W-:Y:S05]  /*5cd0*/  BRA `(.L_x_3931) ;  /* 0x00000000000c7947 */ /* 0x000fea0003800000 */
.L_x_3932:
[----:B------:R-:W2:Y:S02]  /*5ce0*/  LD.E R6, desc[UR8][R4.64] ;  /* 0x0000000804067980 */ /* 0x000ea4000c101900 */
[----:B--2---:R-:W-:-:S05]  /*5cf0*/  IMAD.IADD R7, R13, 0x1, R6 ;  /* 0x000000010d077824 */ /* 0x004fca00078e0206 */
[----:B------:R0:W-:Y:S02]  /*5d00*/  ST.E desc[UR8][R4.64], R7 ;  /* 0x0000000704007985 */ /* 0x0001e4000c101908 */
.L_x_3931:
[----:B------:R-:W-:Y:S05]  /*5d10*/  BSYNC B0 ;  /* 0x0000000000007941 */ /* 0x000fea0003800000 */
.L_x_3930:
[----:B------:R1:W-:Y:S01]  /*5d20*/  ATOM.E.ADD.F16x2.RN.STRONG.GPU P0, RZ, desc[UR8][R4.64+0x4], R25 ;  /* 0x0000041904ff79a2 */ /* 0x0003e2000810e1c8 */
[----:B------:R-:W-:Y:S04]  /*5d30*/  BSSY B0, `(.L_x_3934) ;  /* 0x000000e000007945 */ /* 0x000fe80003800000 */
[----:B-1----:R-:W-:Y:S05]  /*5d40*/  @P0 BRA `(.L_x_3935) ;  /* 0x0000000000300947 */ /* 0x002fea0003800000 */
[----:B------:R-:W1:Y:S02]  /*5d50*/  QSPC.E.S P0, RZ, [R4+0x4] ;  /* 0x0000040004ff73aa */ /* 0x000e640000000500 */
[----:B-1----:R-:W-:Y:S05]  /*5d60*/  @!P0 BRA `(.L_x_3936) ;  /* 0x00000000001c8947 */ /* 0x002fea0003800000 */
[----:B0-----:R-:W-:-:S07]  /*5d70*/  MOV R4, R4 ;  /* 0x0000000400047202 */ /* 0x001fce0000000f00 */
.L_x_3937:
[----:B------:R-:W0:Y:S02]  /*5d80*/  LDS R6, [R4+0x4] ;  /* 0x0000040004067984 */ /* 0x000e240000000800 */
[----:B0-----:R-:W-:-:S06]  /*5d90*/  HADD2 R7, R6, R25 ;  /* 0x0000001906077230 */ /* 0x001fcc0000000000 */
[----:B------:R-:W0:Y:S02]  /*5da0*/  ATOMS.CAST.SPIN R7, [R4+0x4], R6, R7 ;  /* 0x000004060407738d */ /* 0x000e240001800007 */
[----:B0-----:R-:W-:-:S13]  /*5db0*/  ISETP.EQ.U32.AND P0, PT, R7, 0x1, PT ;  /* 0x000000010700780c */ /* 0x001fda0003f02070 */
[----:B------:R-:W-:Y:S05]  /*5dc0*/  @!P0 BRA `(.L_x_3937) ;  /* 0xfffffffc00ec8947 */ /* 0x000fea000383ffff */
[----:B------:R-:W-:Y:S05]  /*5dd0*/  BRA `(.L_x_3935) ;  /* 0x00000000000c7947 */ /* 0x000fea0003800000 */
.L_x_3936:
[----:B------:R-:W0:Y:S02]  /*5de0*/  LD.E R6, desc[UR8][R4.64+0x4] ;  /* 0x0000040804067980 */ /* 0x000e24000c101900 */
[----:B0-----:R-:W-:-:S05]  /*5df0*/  IADD3 R7, R25, R6, RZ ;  /* 0x0000000619077210 */ /* 0x001fca0007ffe0ff */
[----:B------:R1:W-:Y:S02]  /*5e00*/  ST.E desc[UR8][R4.64+0x4], R7 ;  /* 0x0000040704007985 */ /* 0x0003e4000c101908 */
.L_x_3935:
[----:B------:R-:W-:Y:S05]  /*5e10*/  BSYNC B0 ;  /* 0x0000000000007941 */ /* 0x000fea0003800000 */
.L_x_3934:
[----:B------:R-:W-:-:S13]  /*5e20*/  ISETP.GE.AND P0, PT, R0, 0x2, PT ;  /* 0x000000020000780c */ /* 0x000fda0003f06270 */
[----:B------:R-:W-:Y:S05]  /*5e30*/  @!P0 EXIT ;  /* 0x000000000000894d */ /* 0x000fea0003800000 */
[----:B01----:R-:W-:-:S04]  /*5e40*/  IMAD.IADD R5, R2, 0x1, R15 ;  /* 0x0000000102057824 */ /* 0x003fc800078e020f */
        /* <DEDUP_REMOVED lines=10> */
.L_x_3941:
[----:B------:R-:W0:Y:S02]  /*5ef0*/  LDS R6, [R2] ;  /* 0x0000000002067984 */ /* 0x000e240000000800 */
[----:B0-----:R-:W-:-:S10]  /*5f00*/  HFMA2.MMA R7, R6, 1, 1, R9 ;  /* 0x3c003c0006077835 */ /* 0x001fd40000000009 */
[----:B------:R-:W0:Y:S02]  /*5f10*/  ATOMS.CAST.SPIN R7, [R2], R6, R7 ;  /* 0x000000060207738d */ /* 0x000e240001800007 */
[----:B0-----:R-:W-:-:S13]  /*5f20*/  ISETP.EQ.U32.AND P0, PT, R7, 0x1, PT ;  /* 0x000000010700780c */ /* 0x001fda0003f02070 */
[----:B------:R-:W-:Y:S05]  /*5f30*/  @!P0 BRA `(.L_x_3941) ;  /* 0xfffffffc00ec8947 */ /* 0x000fea000383ffff */
[----:B------:R-:W-:Y:S05]  /*5f40*/  BRA `(.L_x_3939) ;  /* 0x00000000000c7947 */ /* 0x000fea0003800000 */
.L_x_3940:
[----:B------:R-:W2:Y:S02]  /*5f50*/  LD.E R0, desc[UR8][R4.64] ;  /* 0x0000000804007980 */ /* 0x000ea4000c101900 */
[----:B--2---:R-:W-:-:S05]  /*5f60*/  IMAD.IADD R3, R9, 0x1, R0 ;  /* 0x0000000109037824 */ /* 0x004fca00078e0200 */
[----:B------:R0:W-:Y:S02]  /*5f70*/  ST.E desc[UR8][R4.64], R3 ;  /* 0x0000000304007985 */ /* 0x0001e4000c101908 */
.L_x_3939:
[----:B------:R-:W-:Y:S05]  /*5f80*/  BSYNC B0 ;  /* 0x0000000000007941 */ /* 0x000fea0003800000 */
.L_x_3938:
[----:B------:R1:W-:Y:S02]  /*5f90*/  ATOM.E.ADD.F16x2.RN.STRONG.GPU P0, RZ, desc[UR8][R4.64+0x4], R23 ;  /* 0x0000041704ff79a2 */ /* 0x0003e4000810e1c8 */
[----:B-1----:R-:W-:Y:S05]  /*5fa0*/  @P0 EXIT ;  /* 0x000000000000094d */ /* 0x002fea0003800000 */
[----:B------:R-:W1:Y:S02]  /*5fb0*/  QSPC.E.S P0, RZ, [R4+0x4] ;  /* 0x0000040004ff73aa */ /* 0x000e640000000500 */
[----:B-1----:R-:W-:Y:S05]  /*5fc0*/  @!P0 BRA `(.L_x_3942) ;  /* 0x00000000001c8947 */ /* 0x002fea0003800000 */
[----:B0-----:R-:W-:-:S07]  /*5fd0*/  MOV R4, R4 ;  /* 0x0000000400047202 */ /* 0x001fce0000000f00 */
.L_x_3943:
[----:B------:R-:W0:Y:S02]  /*5fe0*/  LDS R2, [R4+0x4] ;  /* 0x0000040004027984 */ /* 0x000e240000000800 */
[----:B0-----:R-:W-:-:S06]  /*5ff0*/  HADD2 R3, R2, R23 ;  /* 0x0000001702037230 */ /* 0x001fcc0000000000 */
[----:B------:R-:W0:Y:S02]  /*6000*/  ATOMS.CAST.SPIN R3, [R4+0x4], R2, R3 ;  /* 0x000004020403738d */ /* 0x000e240001800003 */
[----:B0-----:R-:W-:-:S13]  /*6010*/  ISETP.EQ.U32.AND P0, PT, R3, 0x1, PT ;  /* 0x000000010300780c */ /* 0x001fda0003f02070 */
[----:B------:R-:W-:Y:S05]  /*6020*/  @!P0 BRA `(.L_x_3943) ;  /* 0xfffffffc00ec8947 */ /* 0x000fea000383ffff */
[----:B------:R-:W-:Y:S05]  /*6030*/  EXIT ;  /* 0x000000000000794d */ /* 0x000fea0003800000 */
.L_x_3942:
[----:B------:R-:W0:Y:S02]  /*6040*/  LD.E R0, desc[UR8][R4.64+0x4] ;  /* 0x0000040804007980 */ /* 0x000e24000c101900 */
[----:B0-----:R-:W-:-:S05]  /*6050*/  IADD3 R3, R23, R0, RZ ;  /* 0x0000000017037210 */ /* 0x001fca0007ffe0ff */
[----:B------:R-:W-:Y:S01]  /*6060*/  ST.E desc[UR8][R4.64+0x4], R3 ;  /* 0x0000040304007985 */ /* 0x000fe2000c101908 */
[----:B------:R-:W-:Y:S05]  /*6070*/  EXIT ;  /* 0x000000000000794d */ /* 0x000fea0003800000 */
.L_x_3944:
        /* <DEDUP_REMOVED lines=16> */
.L_x_5237:


//--------------------- .text._Z23gemm_half_q_half_kernelILi2ELi128ELb1ELb1ELi64EEvPK6__halfPKjS4_S2_PS0_iiiiPKtS7_iiiiiibS2_i --------------------------
	.section	.text._Z23gemm_half_q_half_kernelILi2ELi128ELb1ELb1ELi64EEvPK6__halfPKjS4_S2_PS0_iiiiPKtS7_iiiiiibS2_i,"ax",@progbits
	.align	128
        .global         _Z23gemm_half_q_half_kernelILi2ELi128ELb1ELb1ELi64EEvPK6__halfPKjS4_S2_PS0_iiiiPKtS7_iiiiiibS2_i
        .type           _Z23gemm_half_q_half_kernelILi2ELi128ELb1ELb1ELi64EEvPK6__halfPKjS4_S2_PS0_iiiiPKtS7_iiiiiibS2_i,@function
        .size           _Z23gemm_half_q_half_kernelILi2ELi128ELb1ELb1ELi64EEvPK6__halfPKjS4_S2_PS0_iiiiPKtS7_iiiiiibS2_i,(.L_x_5238 - _Z23gemm_half_q_half_kernelILi2ELi128ELb1ELb1ELi64EEvPK6__halfPKjS4_S2_PS0_iiiiPKtS7_iiiiiibS2_i)
        .other          _Z23gemm_half_q_half_kernelILi2ELi128ELb1ELb1ELi64EEvPK6__halfPKjS4_S2_PS0_iiiiPKtS7_iiiiiibS2_i,@"STO_CUDA_ENTRY STV_DEFAULT"
_Z23gemm_half_q_half_kernelILi2ELi128ELb1ELb1ELi64EEvPK6__halfPKjS4_S2_PS0_iiiiPKtS7_iiiiiibS2_i:
.text._Z23gemm_half_q_half_kernelILi2ELi128ELb1ELb1ELi64EEvPK6__halfPKjS4_S2_PS0_iiiiPKtS7_iiiiiibS2_i:
        /* <DEDUP_REMOVED lines=26> */
.L_x_3945:
        /* <DEDUP_REMOVED lines=36> */
.L_x_3950:
        /* <DEDUP_REMOVED lines=16> */
.L_x_3949:
        /* <DEDUP_REMOVED lines=16> */
.L_x_3948:
        /* <DEDUP_REMOVED lines=17> */
.L_x_3952:
        /* <DEDUP_REMOVED lines=16> */
.L_x_3951:
        /* <DEDUP_REMOVED lines=14> */
.L_x_3947:
[----:B------:R-:W-:Y:S05]  /*08d0*/  BSYNC B0 ;  /* 0x0000000000007941 */ /* 0x000fea0003800000 */
.L_x_3946:
        /* <DEDUP_REMOVED lines=12> */
[----:B------:R-:W-:Y:S02]  /*09a0*/  PLOP3.LUT P0, PT, PT, PT, PT, 0x80, 0x0 ;  /* 0x000000000000781c */ /* 0x000fe40003f0f070 */
[----:B------:R-:W-:-:S04]  /*09b0*/  LEA R4, R4, R5, 0x7 ;  /* 0x0000000504047211 */ /* 0x000fc800078e38ff */
[----:B------:R-:W-:Y:S01]  /*09c0*/  LEA R4, R3, R4, 0x1 ;  /* 0x0000000403047211 */ /* 0x000fe200078e08ff */
[----:B------:R-:W-:-:S03]  /*09d0*/  HFMA2.MMA R3, -RZ, RZ, 0, 0 ;  /* 0x00000000ff037435 */ /* 0x000fc600000001ff */
[----:B------:R-:W-:-:S05]  /*09e0*/  SHF.L.U32 R5, R4, 0x1, RZ ;  /* 0x0000000104057819 */ /* 0x000fca00000006ff */
[----:B-1----:R-:W-:Y:S01]  /*09f0*/  IMAD.WIDE R4, R5, 0x2, R10 ;  /* 0x0000000205047825 */ /* 0x002fe200078e020a */
[----:B------:R-:W-:Y:S06]  /*0a00*/  @!P2 BRA `(.L_x_3954) ;  /* 0x000000000034a947 */ /* 0x000fec0003800000 */
[----:B------:R-:W-:Y:S02]  /*0a10*/  PLOP3.LUT P0, PT, PT, PT, PT, 0x8, 0x0 ;  /* 0x000000000000781c */ /* 0x000fe40003f0e170 */
[----:B------:R-:W-:-:S11]  /*0a20*/  IADD3 R6, R2, -0x3, RZ ;  /* 0xfffffffd02067810 */ /* 0x000fd60007ffe0ff */
.L_x_3955:
[----:B--2---:R-:W-:Y:S01]  /*0a30*/  IMAD.WIDE R10, R21, 0x2, R4 ;  /* 0x00000002150a7825 */ /* 0x004fe200078e0204 */
[----:B------:R1:W-:Y:S01]  /*0a40*/  STG.E.64 desc[UR6][R4.64], RZ ;  /* 0x000000ff04007986 */ /* 0x0003e2000c101b06 */
[----:B------:R-:W-:-:S03]  /*0a50*/  IADD3 R3, R3, 0x4, RZ ;  /* 0x0000000403037810 */ /* 0x000fc60007ffe0ff */
[----:B------:R2:W-:Y:S01]  /*0a60*/  STG.E.64 desc[UR6][R10.64], RZ ;  /* 0x000000ff0a007986 */ /* 0x0005e2000c101b06 */
[----:B------:R-:W-:Y:S01]  /*0a70*/  IMAD.WIDE R12, R21, 0x2, R10 ;  /* 0x00000002150c7825 */ /* 0x000fe200078e020a */
[----:B------:R-:W-:-:S04]  /*0a80*/  ISETP.GE.AND P2, PT, R3, R6, PT ;  /* 0x000000060300720c */ /* 0x000fc80003f46270 */
[----:B------:R2:W-:Y:S01]  /*0a90*/  STG.E.64 desc[UR6][R12.64], RZ ;  /* 0x000000ff0c007986 */ /* 0x0005e2000c101b06 */
[----:B0-----:R-:W-:-:S05]  /*0aa0*/  IMAD.WIDE R14, R21, 0x2, R12 ;  /* 0x00000002150e7825 */ /* 0x001fca00078e020c */
[----:B------:R2:W-:Y:S01]  /*0ab0*/  STG.E.64 desc[UR6][R14.64], RZ ;  /* 0x000000ff0e007986 */ /* 0x0005e2000c101b06 */
[----:B-1----:R-:W-:Y:S02]  /*0ac0*/  IMAD.WIDE R4, R21, 0x2, R14 ;  /* 0x0000000215047825 */ /* 0x002fe400078e020e */
[----:B------:R-:W-:Y:S05]  /*0ad0*/  @!P2 BRA `(.L_x_3955) ;  /* 0xfffffffc00d4a947 */ /* 0x000fea000383ffff */
.L_x_3954:
        /* <DEDUP_REMOVED lines=8> */
[----:B-1----:R-:W-:-:S06]  /*0b60*/  @P2 IMAD.WIDE R4, R21, 0x2, R2 ;  /* 0x0000000215042825 */ /* 0x002fcc00078e0202 */
[----:B------:R3:W-:Y:S02]  /*0b70*/  @P0 STG.E.64 desc[UR6][R4.64], RZ ;  /* 0x000000ff04000986 */ /* 0x0007e4000c101b06 */
.L_x_3953:
[----:B---3--:R-:W3:Y:S08]  /*0b80*/  LDC.64 R2, c[0x0][0x248] ;  /* 0x00009200ff027b82 */ /* 0x008ef00000000a00 */
[----:B------:R-:W-:Y:S01]  /*0b90*/  BAR.SYNC.DEFER_BLOCKING 0x0 ;  /* 0x0000000000007b1d */ /* 0x000fe20000010000 */
[----:B------:R-:W-:Y:S02]  /*0ba0*/  ISETP.GE.AND P0, PT, R18, R17, PT ;  /* 0x000000111200720c */ /* 0x000fe40003f06270 */
[----:B--2---:R-:W-:-:S05]  /*0bb0*/  SHF.L.U32 R11, R0, 0x7, RZ ;  /* 0x00000007000b7819 */ /* 0x004fca00000006ff */
[----:B------:R-:W2:Y:S08]  /*0bc0*/  LDC R5, c[0x0][0x25c] ;  /* 0x00009700ff057b82 */ /* 0x000eb00000000800 */
[----:B01----:R-:W0:Y:S01]  /*0bd0*/  LDC R9, c[0x0][0x264] ;  /* 0x00009900ff097b82 */ /* 0x003e220000000800 */
[----:B---3--:R-:W-:Y:S01]  /*0be0*/  IMAD.WIDE R10, R11, 0x2, R2 ;  /* 0x000000020b0a7825 */ /* 0x008fe200078e0202 */
        /* <DEDUP_REMOVED lines=8> */
[----:B-1----:R-:W-:-:S07]  /*0c70*/  SHF.R.S32.HI R13, RZ, 0x3, R13 ;  /* 0x00000003ff0d7819 */ /* 0x002fce000001140d */
.L_x_3957:
[----:B------:R-:W1:Y:S01]  /*0c80*/  LDC.64 R14, c[0x0][0x220] ;  /* 0x00008800ff0e7b82 */ /* 0x000e620000000a00 */
[----:B-----5:R-:W-:-:S05]  /*0c90*/  IADD3 R16, R0, R4, RZ ;  /* 0x0000000400107210 */ /* 0x020fca0007ffe0ff */
[----:B------:R-:W-:-:S05]  /*0ca0*/  IMAD R22, R16, R21, RZ ;  /* 0x0000001510167224 */ /* 0x000fca00078e02ff */
[----:B------:R-:W-:-:S04]  /*0cb0*/  SHF.R.S32.HI R23, RZ, 0x1f, R22 ;  /* 0x0000001fff177819 */ /* 0x000fc80000011416 */
[----:B------:R-:W-:-:S04]  /*0cc0*/  LEA.HI R22, R23, R22, RZ, 0x3 ;  /* 0x0000001617167211 */ /* 0x000fc800078f18ff */
[----:B------:R-:W-:-:S05]  /*0cd0*/  LEA.HI.SX32 R23, R22, R13, 0x1d ;  /* 0x0000000d16177211 */ /* 0x000fca00078feaff */
[----:B-1----:R-:W-:Y:S02]  /*0ce0*/  IMAD.WIDE R14, R23, 0x4, R14 ;  /* 0x00000004170e7825 */ /* 0x002fe400078e020e */
[----:B------:R-:W1:Y:S04]  /*0cf0*/  LDC.64 R22, c[0x0][0x228] ;  /* 0x00008a00ff167b82 */ /* 0x000e680000000a00 */
[----:B------:R-:W3:Y:S01]  /*0d00*/  LDG.E.CONSTANT R15, desc[UR6][R14.64] ;  /* 0x000000060e0f7981 */ /* 0x000ee2000c1e9900 */
[----:B------:R-:W-:-:S05]  /*0d10*/  LEA R25, R6, 0x1, 0x1 ;  /* 0x0000000106197811 */ /* 0x000fca00078e08ff */
[----:B------:R-:W-:-:S06]  /*0d20*/  IMAD.WIDE R24, R25, 0x2, R2 ;  /* 0x0000000219187825 */ /* 0x000fcc00078e0202 */
[----:B------:R4:W2:Y:S01]  /*0d30*/  LDG.E.U16.CONSTANT R25, desc[UR6][R24.64] ;  /* 0x0000000618197981 */ /* 0x0008a2000c1e9500 */
[----:B-1----:R-:W-:-:S06]  /*0d40*/  IMAD.WIDE R22, R16, 0x2, R22 ;  /* 0x0000000210167825 */ /* 0x002fcc00078e0216 */
[----:B------:R1:W2:Y:S01]  /*0d50*/  LDG.E.U16.CONSTANT R22, desc[UR6][R22.64] ;  /* 0x0000000616167981 */ /* 0x0002a2000c1e9500 */
        /* <DEDUP_REMOVED lines=14> */
[----:B----4-:R-:W-:Y:S02]  /*0e40*/  IMAD R24, R14, R14, RZ ;  /* 0x0000000e0e187224 */ /* 0x010fe400078e02ff */
[----:B-1----:R-:W-:Y:S01]  /*0e50*/  IMAD R23, R16, R16, RZ ;  /* 0x0000001010177224 */ /* 0x002fe200078e02ff */
[----:B------:R-:W-:Y:S08]  /*0e60*/  I2F.F16 R26, R26 ;  /* 0x0000001a001a7306 */ /* 0x000ff00000200c00 */
[----:B------:R-:W1:Y:S08]  /*0e70*/  I2F.F16 R27, R27 ;  /* 0x0000001b001b7306 */ /* 0x000e700000200c00 */
[----:B------:R-:W-:Y:S08]  /*0e80*/  I2F.F16 R24, R24 ;  /* 0x0000001800187306 */ /* 0x000ff00000200c00 */
[----:B------:R-:W3:Y:S01]  /*0e90*/  I2F.F16 R23, R23 ;  /* 0x0000001700177306 */ /* 0x000ee20000200c00 */
[----:B-1----:R-:W-:-:S02]  /*0ea0*/  PRMT R27, R26, 0x5410, R27 ;  /* 0x000054101a1b7816 */ /* 0x002fc4000000001b */
[----:B------:R-:W-:-:S03]  /*0eb0*/  LEA R16, R4, R1, 0x3 ;  /* 0x0000000104107211 */ /* 0x000fc600078e18ff */
[----:B--2---:R-:W-:Y:S01]  /*0ec0*/  HMUL2 R14, R27, R22.H0_H0 ;  /* 0x200000161b0e7232 */ /* 0x004fe20000000000 */
[----:B---3--:R-:W-:-:S05]  /*0ed0*/  PRMT R15, R23, 0x5410, R24 ;  /* 0x00005410170f7816 */ /* 0x008fca0000000018 */
[----:B------:R-:W-:Y:S01]  /*0ee0*/  HMUL2 R15, R15, R22.H0_H0 ;  /* 0x200000160f0f7232 */ /* 0x000fe20000000000 */
[----:B------:R-:W-:-:S04]  /*0ef0*/  IADD3 R6, R25, R6, RZ ;  /* 0x0000000619067210 */ /* 0x000fc80007ffe0ff */
[----:B------:R1:W-:Y:S01]  /*0f00*/  STL.64 [R16], R14 ;  /* 0x0000000e10007387 */ /* 0x0003e20000100a00 */
[----:B------:R-:W-:Y:S02]  /*0f10*/  ISETP.GE.AND P2, PT, R6, R17, PT ;  /* 0x000000110600720c */ /* 0x000fe40003f46270 */
[----:B------:R-:W-:-:S11]  /*0f20*/  IADD3 R4, R4, 0x1, RZ ;  /* 0x0000000104047810 */ /* 0x000fd60007ffe0ff */
[----:B-1----:R-:W-:Y:S05]  /*0f30*/  @!P2 BRA `(.L_x_3957) ;  /* 0xfffffffc0050a947 */ /* 0x002fea000383ffff */
.L_x_3956:
        /* <DEDUP_REMOVED lines=21> */
.L_x_3958:
        /* <DEDUP_REMOVED lines=8> */
.L_x_3959:
        /* <DEDUP_REMOVED lines=11> */
.L_x_3960:
        /* <DEDUP_REMOVED lines=8> */
.L_x_3961:
        /* <DEDUP_REMOVED lines=9> */
.L_x_3962:
[----:B------:R-:W-:Y:S02]  /*12d0*/  ISETP.GE.OR P0, PT, R18, UR4, P0 ;  /* 0x0000000412007c0c */ /* 0x000fe40008706670 */
[----:B------:R-:W-:Y:S02]  /*12e0*/  LEA R2, R13, R2, 0x3 ;  /* 0x000000020d027211 */ /* 0x000fe400078e18ff */
[----:B------:R-:W-:Y:S02]  /*12f0*/  PRMT R16, RZ, 0x5410, RZ ;  /* 0x00005410ff107816 */ /* 0x000fe400000000ff */
[----:B------:R-:W-:Y:S02]  /*1300*/  IADD3 R0, R5, R2, R0 ;  /* 0x0000000205007210 */ /* 0x000fe40007ffe000 */
[----:B------:R-:W-:Y:S02]  /*1310*/  PRMT R15, RZ, 0x5410, RZ ;  /* 0x00005410ff0f7816 */ /* 0x000fe400000000ff */
[----:B------:R-:W-:-:S02]  /*1320*/  IADD3 R0, R4, R0, R3 ;  /* 0x0000000004007210 */ /* 0x000fc40007ffe003 */
[----:B------:R-:W-:Y:S02]  /*1330*/  PRMT R14, RZ, 0x5410, RZ ;  /* 0x00005410ff0e7816 */ /* 0x000fe400000000ff */
[----:B------:R-:W-:Y:S01]  /*1340*/  PRMT R13, RZ, 0x5410, RZ ;  /* 0x00005410ff0d7816 */ /* 0x000fe200000000ff */
[----:B------:R-:W-:Y:S06]  /*1350*/  @P0 BRA `(.L_x_3963) ;  /* 0x0000004c00180947 */ /* 0x000fec0003800000 */
[----:B------:R-:W2:Y:S04]  /*1360*/  LDL.64 R22, [R1] ;  /* 0x0000000001167983 */ /* 0x000ea80000100a00 */
[----:B------:R-:W3:Y:S01]  /*1370*/  LDG.E.U16.CONSTANT R3, desc[UR6][R10.64+0x2] ;  /* 0x000002060a037981 */ /* 0x000ee2000c1e9500 */
[----:B------:R-:W0:Y:S01]  /*1380*/  S2UR UR5, SR_CgaCtaId ;  /* 0x00000000000579c3 */ /* 0x000e220000008800 */
[-C--:B------:R-:W-:Y:S01]  /*1390*/  IMAD R0, R0, R21.reuse, RZ ;  /* 0x0000001500007224 */ /* 0x080fe200078e02ff */
[----:B------:R-:W-:Y:S01]  /*13a0*/  SHF.R.S32.HI R6, RZ, 0x1f, R21 ;  /* 0x0000001fff067819 */ /* 0x000fe20000011415 */
[----:B------:R-:W-:Y:S01]  /*13b0*/  ULDC.64 UR8, c[0x0][0x218] ;  /* 0x0000860000087ab9 */ /* 0x000fe20000000a00 */
[----:B------:R-:W-:Y:S01]  /*13c0*/  SHF.R.S32.HI R5, RZ, 0x1f, R8 ;  /* 0x0000001fff057819 */ /* 0x000fe20000011408 */
[----:B------:R-:W-:Y:S01]  /*13d0*/  UMOV UR4, 0x400 ;  /* 0x0000040000047882 */ /* 0x000fe20000000000 */
[----:B------:R-:W-:-:S02]  /*13e0*/  IADD3 R21, P2, P3, R8, R21, R0 ;  /* 0x0000001508157210 */ /* 0x000fc40007b5e000 */
[----:B------:R-:W-:Y:S02]  /*13f0*/  SHF.R.S32.HI R4, RZ, 0x1f, R0 ;  /* 0x0000001fff047819 */ /* 0x000fe40000011400 */
[----:B------:R-:W-:Y:S02]  /*1400*/  PRMT R2, R20, 0x9910, RZ ;  /* 0x0000991014027816 */ /* 0x000fe400000000ff */
[----:B------:R-:W-:Y:S02]  /*1410*/  IADD3 R0, P4, R8, R0, RZ ;  /* 0x0000000008007210 */ /* 0x000fe40007f9e0ff */
[----:B------:R-:W-:Y:S02]  /*1420*/  IADD3.X R6, R5, R6, R4, P2, P3 ;  /* 0x0000000605067210 */ /* 0x000fe400017e6404 */
[----:B------:R-:W-:Y:S02]  /*1430*/  ISETP.NE.AND P0, PT, R2, RZ, PT ;  /* 0x000000ff0200720c */ /* 0x000fe40003f05270 */
[----:B------:R-:W-:-:S02]  /*1440*/  IADD3.X R5, R4, R5, RZ, P4, !PT ;  /* 0x0000000504057210 */ /* 0x000fc400027fe4ff */
[----:B------:R-:W-:Y:S02]  /*1450*/  LEA R28, P2, R21, UR8, 0x2 ;  /* 0x00000008151c7c11 */ /* 0x000fe4000f8410ff */
[C---:B------:R-:W-:Y:S02]  /*1460*/  LEA R32, P3, R0.reuse, UR8, 0x2 ;  /* 0x0000000800207c11 */ /* 0x040fe4000f8610ff */
[----:B------:R-:W-:Y:S01]  /*1470*/  ISETP.LT.OR P0, PT, R7, 0x2, !P0 ;  /* 0x000000020700780c */ /* 0x000fe20004701670 */
[----:B0-----:R-:W-:Y:S01]  /*1480*/  ULEA UR4, UR5, UR4, 0x18 ;  /* 0x0000000405047291 */ /* 0x001fe2000f8ec03f */
[----:B------:R-:W-:Y:S02]  /*1490*/  LEA.HI.X R29, R21, UR9, R6, 0x2, P2 ;  /* 0x00000009151d7c11 */ /* 0x000fe400090f1406 */
[----:B------:R-:W-:Y:S01]  /*14a0*/  LEA.HI.X R33, R0, UR9, R5, 0x2, P3 ;  /* 0x0000000900217c11 */ /* 0x000fe200098f1405 */
[----:B------:R-:W-:Y:S01]  /*14b0*/  ULDC UR5, c[0x0][0x258] ;  /* 0x0000960000057ab9 */ /* 0x000fe20000000800 */
[----:B------:R-:W-:-:S02]  /*14c0*/  MOV R12, RZ ;  /* 0x000000ff000c7202 */ /* 0x000fc40000000f00 */
[----:B------:R-:W-:Y:S02]  /*14d0*/  PRMT R16, R16, 0x5410, RZ ;  /* 0x0000541010107816 */ /* 0x000fe400000000ff */
[----:B--2---:R-:W-:Y:S02]  /*14e0*/  PRMT R2, R22, 0x7610, R22 ;  /* 0x0000761016027816 */ /* 0x004fe40000000016 */
[----:B------:R-:W-:Y:S02]  /*14f0*/  PRMT R60, R23, 0x7610, R23 ;  /* 0x00007610173c7816 */ /* 0x000fe40000000017 */
[----:B---3--:R-:W-:-:S07]  /*1500*/  IADD3 R3, R18, R3, RZ ;  /* 0x0000000312037210 */ /* 0x008fce0007ffe0ff */
.L_x_3972:
[----:B------:R-:W-:-:S13]  /*1510*/  ISETP.NE.AND P2, PT, R18, R3, PT ;  /* 0x000000031200720c */ /* 0x000fda0003f45270 */
[----:B-----5:R-:W0:Y:S01]  /*1520*/  @!P2 LDC.64 R4, c[0x0][0x248] ;  /* 0x00009200ff04ab82 */ /* 0x020e220000000a00 */
        /* <DEDUP_REMOVED lines=15> */
[----:B------:R-:W-:Y:S02]  /*1620*/  SHF.R.U32.HI R41, RZ, 0x8, R5 ;  /* 0x00000008ff297819 */ /* 0x000fe40000011605 */
[----:B------:R-:W-:Y:S02]  /*1630*/  IADD3 R0, R0, -0x80, RZ ;  /* 0xffffff8000007810 */ /* 0x000fe40007ffe0ff */
[----:B------:R-:W-:-:S02]  /*1640*/  LOP3.LUT R43, R41, 0xff, RZ, 0xc0, !PT ;  /* 0x000000ff292b7812 */ /* 0x000fc400078ec0ff */
[----:B------:R3:W0:Y:S01]  /*1650*/  I2F.F16 R30, R0 ;  /* 0x00000000001e7306 */ /* 0x0006220000200c00 */
[----:B------:R-:W-:Y:S02]  /*1660*/  LEA.HI R40, R4, 0xffffff80, RZ, 0x8 ;  /* 0xffffff8004287811 */ /* 0x000fe400078f40ff */
[----:B------:R-:W-:Y:S02]  /*1670*/  IADD3 R44, R43, -0x80, RZ ;  /* 0xffffff802b2c7810 */ /* 0x000fe40007ffe0ff */
[----:B------:R-:W-:Y:S02]  /*1680*/  SHF.R.U32.HI R43, RZ, 0x8, R6 ;  /* 0x00000008ff2b7819 */ /* 0x000fe40000011606 */
[----:B------:R-:W-:Y:S01]  /*1690*/  LOP3.LUT R21, R5, 0xff, RZ, 0xc0, !PT ;  /* 0x000000ff05157812 */ /* 0x000fe200078ec0ff */
[----:B------:R-:W1:Y:S01]  /*16a0*/  I2F.F16 R40, R40 ;  /* 0x0000002800287306 */ /* 0x000e620000200c00 */
[----:B---3--:R-:W-:Y:S02]  /*16b0*/  LOP3.LUT R0, R9, 0xff, RZ, 0xc0, !PT ;  /* 0x000000ff09007812 */ /* 0x008fe400078ec0ff */
[----:B------:R-:W-:-:S02]  /*16c0*/  IADD3 R27, R21, -0x80, RZ ;  /* 0xffffff80151b7810 */ /* 0x000fc40007ffe0ff */
[----:B------:R-:W-:Y:S02]  /*16d0*/  IADD3 R23, R0, -0x80, RZ ;  /* 0xffffff8000177810 */ /* 0x000fe40007ffe0ff */
[----:B------:R-:W-:Y:S01]  /*16e0*/  LOP3.LUT R0, R10, 0xff, RZ, 0xc0, !PT ;  /* 0x000000ff0a007812 */ /* 0x000fe200078ec0ff */
[----:B------:R-:W2:Y:S01]  /*16f0*/  I2F.F16 R44, R44 ;  /* 0x0000002c002c7306 */ /* 0x000ea20000200c00 */
[----:B------:R-:W-:Y:S02]  /*1700*/  LOP3.LUT R21, R6, 0xff, RZ, 0xc0, !PT ;  /* 0x000000ff06157812 */ /* 0x000fe400078ec0ff */
[----:B------:R-:W-:Y:S02]  /*1710*/  IADD3 R22, R0, -0x80, RZ ;  /* 0xffffff8000167810 */ /* 0x000fe40007ffe0ff */
[--C-:B------:R-:W-:Y:S02]  /*1720*/  SHF.R.U32.HI R0, RZ, 0x8, R4.reuse ;  /* 0x00000008ff007819 */ /* 0x100fe40000011604 */
[----:B------:R-:W-:Y:S01]  /*1730*/  SHF.R.U32.HI R4, RZ, 0x10, R4 ;  /* 0x00000010ff047819 */ /* 0x000fe20000011604 */
[----:B------:R-:W3:Y:S01]  /*1740*/  I2F.F16 R27, R27 ;  /* 0x0000001b001b7306 */ /* 0x000ee20000200c00 */
[----:B------:R-:W-:-:S02]  /*1750*/  LOP3.LUT R0, R0, 0xff, RZ, 0xc0, !PT ;  /* 0x000000ff00007812 */ /* 0x000fc400078ec0ff */
[----:B------:R-:W-:Y:S02]  /*1760*/  LOP3.LUT R4, R4, 0xff, RZ, 0xc0, !PT ;  /* 0x000000ff04047812 */ /* 0x000fe400078ec0ff */
[----:B------:R-:W-:Y:S02]  /*1770*/  IADD3 R0, R0, -0x80, RZ ;  /* 0xffffff8000007810 */ /* 0x000fe40007ffe0ff */
[----:B------:R-:W-:Y:S01]  /*1780*/  IADD3 R4, R4, -0x80, RZ ;  /* 0xffffff8004047810 */ /* 0x000fe20007ffe0ff */
[----:B------:R-:W4:Y:S01]  /*1790*/  I2F.F16 R23, R23 ;  /* 0x0000001700177306 */ /* 0x000f220000200c00 */
[----:B------:R-:W-:Y:S02]  /*17a0*/  LEA.HI R39, R5, 0xffffff80, RZ, 0x8 ;  /* 0xffffff8005277811 */ /* 0x000fe400078f40ff */
[----:B------:R-:W-:Y:S02]  /*17b0*/  LEA.HI R38, R6, 0xffffff80, RZ, 0x8 ;  /* 0xffffff8006267811 */ /* 0x000fe400078f40ff */
[----:B------:R-:W-:-:S02]  /*17c0*/  SHF.R.U32.HI R5, RZ, 0x10, R5 ;  /* 0x00000010ff057819 */ /* 0x000fc40000011605 */
[----:B------:R-:W-:Y:S01]  /*17d0*/  SHF.R.U32.HI R6, RZ, 0x10, R6 ;  /* 0x00000010ff067819 */ /* 0x000fe20000011606 */
[----:B------:R5:W0:Y:S01]  /*17e0*/  I2F.F16 R42, R0 ;  /* 0x00000000002a7306 */ /* 0x000a220000200c00 */
[----:B------:R-:W-:Y:S02]  /*17f0*/  IADD3 R26, R21, -0x80, RZ ;  /* 0xffffff80151a7810 */ /* 0x000fe40007ffe0ff */
[----:B------:R-:W-:Y:S02]  /*1800*/  LOP3.LUT R21, R7, 0xff, RZ, 0xc0, !PT ;  /* 0x000000ff07157812 */ /* 0x000fe400078ec0ff */
[----:B------:R-:W-:Y:S02]  /*1810*/  LOP3.LUT R5, R5, 0xff, RZ, 0xc0, !PT ;  /* 0x000000ff05057812 */ /* 0x000fe400078ec0ff */
[----:B------:R-:W-:Y:S01]  /*1820*/  LOP3.LUT R6, R6, 0xff, RZ, 0xc0, !PT ;  /* 0x000000ff06067812 */ /* 0x000fe200078ec0ff */
[----:B------:R1:W0:Y:S01]  /*1830*/  I2F.F16 R41, R4 ;  /* 0x0000000400297306 */ /* 0x0002220000200c00 */
[----:B-----5:R-:W-:-:S02]  /*1840*/  LOP3.LUT R0, R43, 0xff, RZ, 0xc0, !PT ;  /* 0x000000ff2b007812 */ /* 0x020fc400078ec0ff */
[----:B------:R-:W-:Y:S02]  /*1850*/  IADD3 R25, R21, -0x80, RZ ;  /* 0xffffff8015197810 */ /* 0x000fe40007ffe0ff */
[----:B------:R-:W-:Y:S02]  /*1860*/  IADD3 R46, R0, -0x80, RZ ;  /* 0xffffff80002e7810 */ /* 0x000fe40007ffe0ff */
[----:B------:R-:W-:Y:S01]  /*1870*/  SHF.R.U32.HI R0, RZ, 0x8, R7 ;  /* 0x00000008ff007819 */ /* 0x000fe20000011607 */
[----:B------:R-:W0:Y:S01]  /*1880*/  I2F.F16 R39, R39 ;  /* 0x0000002700277306 */ /* 0x000e220000200c00 */
[----:B-1----:R-:W-:Y:S02]  /*1890*/  SHF.R.U32.HI R4, RZ, 0x8, R9 ;  /* 0x00000008ff047819 */ /* 0x002fe40000011609 */
[----:B------:R-:W-:Y:S02]  /*18a0*/  LOP3.LUT R0, R0, 0xff, RZ, 0xc0, !PT ;  /* 0x000000ff00007812 */ /* 0x000fe400078ec0ff */
[----:B------:R-:W-:-:S02]  /*18b0*/  LOP3.LUT R4, R4, 0xff, RZ, 0xc0, !PT ;  /* 0x000000ff04047812 */ /* 0x000fc400078ec0ff */
[----:B------:R-:W-:Y:S01]  /*18c0*/  IADD3 R48, R0, -0x80, RZ ;  /* 0xffffff8000307810 */ /* 0x000fe20007ffe0ff */
[----:B------:R-:W1:Y:S01]  /*18d0*/  I2F.F16 R38, R38 ;  /* 0x0000002600267306 */ /* 0x000e620000200c00 */
[----:B------:R-:W-:Y:S02]  /*18e0*/  SHF.R.U32.HI R0, RZ, 0x8, R8 ;  /* 0x00000008ff007819 */ /* 0x000fe40000011608 */
[----:B------:R-:W-:Y:S02]  /*18f0*/  LOP3.LUT R21, R8, 0xff, RZ, 0xc0, !PT ;  /* 0x000000ff08157812 */ /* 0x000fe400078ec0ff */
[----:B------:R-:W-:Y:S02]  /*1900*/  IADD3 R5, R5, -0x80, RZ ;  /* 0xffffff8005057810 */ /* 0x000fe40007ffe0ff */
[----:B------:R-:W-:Y:S01]  /*1910*/  IADD3 R6, R6, -0x80, RZ ;  /* 0xffffff8006067810 */ /* 0x000fe20007ffe0ff */
[----:B------:R-:W0:Y:S01]  /*1920*/  I2F.F16 R26, R26 ;  /* 0x0000001a001a7306 */ /* 0x000e220000200c00 */
[----:B------:R-:W-:-:S02]  /*1930*/  IADD3 R4, R4, -0x80, RZ ;  /* 0xffffff8004047810 */ /* 0x000fc40007ffe0ff */
[----:B------:R-:W-:Y:S02]  /*1940*/  LOP3.LUT R0, R0, 0xff, RZ, 0xc0, !PT ;  /* 0x000000ff00007812 */ /* 0x000fe400078ec0ff */
[----:B------:R-:W-:Y:S02]  /*1950*/  LEA.HI R36, R8, 0xffffff80, RZ, 0x8 ;  /* 0xffffff8008247811 */ /* 0x000fe400078f40ff */
[----:B------:R-:W-:Y:S01]  /*1960*/  LEA.HI R35, R9, 0xffffff80, RZ, 0x8 ;  /* 0xffffff8009237811 */ /* 0x000fe200078f40ff */
[----:B------:R5:W0:Y:S01]  /*1970*/  I2F.F16 R43, R5 ;  /* 0x00000005002b7306 */ /* 0x000a220000200c00 */
[----:B------:R-:W-:Y:S02]  /*1980*/  IADD3 R24, R21, -0x80, RZ ;  /* 0xffffff8015187810 */ /* 0x000fe40007ffe0ff */
[----:B------:R-:W-:Y:S02]  /*1990*/  SHF.R.U32.HI R8, RZ, 0x10, R8 ;  /* 0x00000010ff087819 */ /* 0x000fe40000011608 */
[----:B------:R-:W-:-:S02]  /*19a0*/  SHF.R.U32.HI R9, RZ, 0x10, R9 ;  /* 0x00000010ff097819 */ /* 0x000fc40000011609 */
[----:B------:R-:W-:Y:S01]  /*19b0*/  LEA.HI R37, R7, 0xffffff80, RZ, 0x8 ;  /* 0xffffff8007257811 */ /* 0x000fe200078f40ff */
[----:B------:R2:W0:Y:S01]  /*19c0*/  I2F.F16 R45, R6 ;  /* 0x00000006002d7306 */ /* 0x0004220000200c00 */
[----:B------:R-:W-:Y:S02]  /*19d0*/  LEA.HI R34, R10, 0xffffff80, RZ, 0x8 ;  /* 0xffffff800a227811 */ /* 0x000fe400078f40ff */
[C---:B------:R-:W-:Y:S02]  /*19e0*/  LEA.HI R31, R11.reuse, 0xffffff80, RZ, 0x8 ;  /* 0xffffff800b1f7811 */ /* 0x040fe400078f40ff */
[----:B------:R-:W-:Y:S02]  /*19f0*/  LOP3.LUT R21, R11, 0xff, RZ, 0xc0, !PT ;  /* 0x000000ff0b157812 */ /* 0x000fe400078ec0ff */
[----:B------:R-:W-:Y:S01]  /*1a00*/  IADD3 R0, R0, -0x80, RZ ;  /* 0xffffff8000007810 */ /* 0x000fe20007ffe0ff */
[----:B------:R3:W0:Y:S01]  /*1a10*/  I2F.F16 R50, R4 ;  /* 0x0000000400327306 */ /* 0x0006220000200c00 */
[----:B-----5:R-:W-:-:S02]  /*1a20*/  SHF.R.U32.HI R5, RZ, 0x8, R10 ;  /* 0x00000008ff057819 */ /* 0x020fc4000001160a */
[----:B--2---:R-:W-:Y:S02]  /*1a30*/  SHF.R.U32.HI R6, RZ, 0x8, R11 ;  /* 0x00000008ff067819 */ /* 0x004fe4000001160b */
[----:B------:R-:W-:Y:S02]  /*1a40*/  SHF.R.U32.HI R7, RZ, 0x10, R7 ;  /* 0x00000010ff077819 */ /* 0x000fe40000011607 */
[----:B------:R-:W-:Y:S01]  /*1a50*/  SHF.R.U32.HI R10, RZ, 0x10, R10 ;  /* 0x00000010ff0a7819 */ /* 0x000fe2000001160a */
[----:B------:R2:W0:Y:S01]  /*1a60*/  I2F.F16 R49, R0 ;  /* 0x0000000000317306 */ /* 0x0004220000200c00 */
[----:B---3--:R-:W-:Y:S02]  /*1a70*/  PRMT R4, R19, 0x9910, RZ ;  /* 0x0000991013047816 */ /* 0x008fe400000000ff */
[----:B------:R-:W-:Y:S02]  /*1a80*/  SHF.R.U32.HI R11, RZ, 0x10, R11 ;  /* 0x00000010ff0b7819 */ /* 0x000fe4000001160b */
[----:B------:R-:W-:-:S02]  /*1a90*/  LOP3.LUT R8, R8, 0xff, RZ, 0xc0, !PT ;  /* 0x000000ff08087812 */ /* 0x000fc400078ec0ff */
[----:B------:R-:W-:Y:S01]  /*1aa0*/  LOP3.LUT R9, R9, 0xff, RZ, 0xc0, !PT ;  /* 0x000000ff09097812 */ /* 0x000fe200078ec0ff */
[----:B------:R-:W3:Y:S01]  /*1ab0*/  I2F.F16 R37, R37 ;  /* 0x0000002500257306 */ /* 0x000ee20000200c00 */
[----:B------:R-:W-:Y:S02]  /*1ac0*/  ISETP.NE.AND P2, PT, R4, RZ, PT ;  /* 0x000000ff0400720c */ /* 0x000fe40003f45270 */
[----:B------:R-:W-:Y:S02]  /*1ad0*/  LOP3.LUT R7, R7, 0xff, RZ, 0xc0, !PT ;  /* 0x000000ff07077812 */ /* 0x000fe400078ec0ff */
[----:B------:R-:W-:Y:S02]  /*1ae0*/  LOP3.LUT R5, R5, 0xff, RZ, 0xc0, !PT ;  /* 0x000000ff05057812 */ /* 0x000fe400078ec0ff */
[----:B--2---:R-:W-:Y:S01]  /*1af0*/  LOP3.LUT R0, R10, 0xff, RZ, 0xc0, !PT ;  /* 0x000000ff0a007812 */ /* 0x004fe200078ec0ff */
[----:B------:R-:W2:Y:S01]  /*1b00*/  I2F.F16 R36, R36 ;  /* 0x0000002400247306 */ /* 0x000ea20000200c00 */
[----:B------:R-:W-:-:S02]  /*1b10*/  LOP3.LUT R6, R6, 0xff, RZ, 0xc0, !PT ;  /* 0x000000ff06067812 */ /* 0x000fc400078ec0ff */
[----:B------:R-:W-:Y:S02]  /*1b20*/  LOP3.LUT R4, R11, 0xff, RZ, 0xc0, !PT ;  /* 0x000000ff0b047812 */ /* 0x000fe400078ec0ff */
[----:B------:R-:W-:Y:S02]  /*1b30*/  IADD3 R21, R21, -0x80, RZ ;  /* 0xffffff8015157810 */ /* 0x000fe40007ffe0ff */
[----:B------:R-:W-:Y:S01]  /*1b40*/  IADD3 R8, R8, -0x80, RZ ;  /* 0xffffff8008087810 */ /* 0x000fe20007ffe0ff */
[----:B------:R-:W0:Y:S01]  /*1b50*/  I2F.F16 R35, R35 ;  /* 0x0000002300237306 */ /* 0x000e220000200c00 */
[----:B------:R-:W-:Y:S02]  /*1b60*/  IADD3 R9, R9, -0x80, RZ ;  /* 0xffffff8009097810 */ /* 0x000fe40007ffe0ff */
[----:B------:R-:W-:Y:S02]  /*1b70*/  IADD3 R7, R7, -0x80, RZ ;  /* 0xffffff8007077810 */ /* 0x000fe40007ffe0ff */
[----:B------:R-:W-:-:S02]  /*1b80*/  IADD3 R5, R5, -0x80, RZ ;  /* 0xffffff8005057810 */ /* 0x000fc40007ffe0ff */
        /* <DEDUP_REMOVED lines=40> */
[----:B------:R-:W-:-:S03]  /*1e10*/  HADD2.F32 R56, -RZ, R8.H0_H0 ;  /* 0x20000008ff387230 */ /* 0x000fc60000004100 */
[----:B------:R-:W-:Y:S01]  /*1e20*/  FFMA.FTZ R57, R6, R55, R57 ;  /* 0x0000003706397223 */ /* 0x000fe20000010039 */
[----:B------:R-:W-:Y:S02]  /*1e30*/  HADD2.F32 R6, -RZ, R7.H0_H0 ;  /* 0x20000007ff067230 */ /* 0x000fe40000004100 */
[----:B------:R-:W-:-:S03]  /*1e40*/  HADD2.F32 R7, -RZ, R2.H0_H0 ;  /* 0x20000002ff077230 */ /* 0x000fc60000004100 */
[----:B------:R-:W-:Y:S01]  /*1e50*/  FFMA.FTZ R57, R56, R6, R57 ;  /* 0x0000000638397223 */ /* 0x000fe20000010039 */
[----:B------:R-:W-:-:S05]  /*1e60*/  HADD2.F32 R56, -RZ, R36.H0_H0 ;  /* 0x20000024ff387230 */ /* 0x000fca0000004100 */
[----:B------:R-:W-:Y:S01]  /*1e70*/  FFMA.FTZ R56, R56, R58, R57 ;  /* 0x0000003a38387223 */ /* 0x000fe20000010039 */
[----:B------:R-:W-:-:S03]  /*1e80*/  HADD2.F32 R57, -RZ, R27.H0_H0 ;  /* 0x2000001bff397230 */ /* 0x000fc60000004100 */
[----:B------:R-:W-:Y:S02]  /*1e90*/  FMUL.FTZ R7, R56, R7 ;  /* 0x0000000738077220 */ /* 0x000fe40000410000 */
[----:B------:R-:W-:Y:S01]  /*1ea0*/  FFMA.FTZ R56, R0, R57, RZ ;  /* 0x0000003900387223 */ /* 0x000fe200000100ff */
[----:B------:R-:W-:Y:S02]  /*1eb0*/  HADD2.F32 R57, -RZ, R43.H0_H0 ;  /* 0x2000002bff397230 */ /* 0x000fe40000004100 */
[----:B------:R-:W-:Y:S01]  /*1ec0*/  F2FP.F16.F32.PACK_AB R7, RZ, R7 ;  /* 0x00000007ff07723e */ /* 0x000fe200000000ff */
[----:B------:R-:W-:Y:S01]  /*1ed0*/  FFMA.FTZ R59, R53, R59, R56 ;  /* 0x0000003b353b7223 */ /* 0x000fe20000010038 */
[----:B------:R-:W-:-:S03]  /*1ee0*/  HADD2.F32 R56, -RZ, R39.H0_H0 ;  /* 0x20000027ff387230 */ /* 0x000fc60000004100 */
[----:B------:R-:W-:Y:S01]  /*1ef0*/  FFMA.FTZ R57, R4, R57, R59 ;  /* 0x0000003904397223 */ /* 0x000fe2000001003b */
[----:B------:R-:W-:-:S03]  /*1f00*/  HADD2.F32 R59, -RZ, R50.H0_H0 ;  /* 0x20000032ff3b7230 */ /* 0x000fc60000004100 */
[----:B------:R-:W-:Y:S01]  /*1f10*/  FFMA.FTZ R57, R54, R56, R57 ;  /* 0x0000003836397223 */ /* 0x000fe20000010039 */
[----:B------:R-:W-:-:S05]  /*1f20*/  HADD2.F32 R56, -RZ, R23.H0_H0 ;  /* 0x20000017ff387230 */ /* 0x000fca0000004100 */
[----:B------:R-:W-:Y:S01]  /*1f30*/  FFMA.FTZ R56, R5, R56, R57 ;  /* 0x0000003805387223 */ /* 0x000fe20000010039 */
[----:B------:R-:W-:-:S03]  /*1f40*/  HADD2.F32 R57, -RZ, R9.H0_H0 ;  /* 0x20000009ff397230 */ /* 0x000fc60000004100 */
[----:B------:R-:W-:Y:S01]  /*1f50*/  FFMA.FTZ R59, R55, R59, R56 ;  /* 0x0000003b373b7223 */ /* 0x000fe20000010038 */
[----:B------:R-:W-:-:S03]  /*1f60*/  HADD2.F32 R56, -RZ, R35.H0_H0 ;  /* 0x20000023ff387230 */ /* 0x000fc60000004100 */
[----:B------:R-:W-:-:S04]  /*1f70*/  FFMA.FTZ R57, R6, R57, R59 ;  /* 0x0000003906397223 */ /* 0x000fc8000001003b */
[----:B------:R-:W-:Y:S01]  /*1f80*/  FFMA.FTZ R56, R58, R56, R57 ;  /* 0x000000383a387223 */ /* 0x000fe20000010039 */
[----:B------:R-:W-:-:S05]  /*1f90*/  HADD2.F32 R57, -RZ, R2.H1_H1 ;  /* 0x30000002ff397230 */ /* 0x000fca0000004100 */
[----:B------:R-:W-:Y:S01]  /*1fa0*/  FMUL.FTZ R56, R56, R57 ;  /* 0x0000003938387220 */ /* 0x000fe20000410000 */
[----:B------:R-:W-:-:S04]  /*1fb0*/  HADD2.F32 R57, -RZ, R26.H0_H0 ;  /* 0x2000001aff397230 */ /* 0x000fc80000004100 */
[----:B------:R-:W-:-:S04]  /*1fc0*/  F2FP.F16.F32.PACK_AB R56, RZ, R56 ;  /* 0x00000038ff38723e */ /* 0x000fc800000000ff */
[----:B------:R-:W-:Y:S01]  /*1fd0*/  PRMT R7, R7, 0x5410, R56 ;  /* 0x0000541007077816 */ /* 0x000fe20000000038 */
[----:B------:R-:W-:Y:S01]  /*1fe0*/  FFMA.FTZ R56, R0, R57, RZ ;  /* 0x0000003900387223 */ /* 0x000fe200000100ff */
[----:B------:R-:W-:-:S04]  /*1ff0*/  HADD2.F32 R57, -RZ, R48.H0_H0 ;  /* 0x20000030ff397230 */ /* 0x000fc80000004100 */
[----:B------:R-:W-:Y:S01]  /*2000*/  HFMA2.MMA R13, R7, 1, 1, R13 ;  /* 0x3c003c00070d7835 */ /* 0x000fe2000000000d */
[----:B------:R-:W-:-:S05]  /*2010*/  HADD2.F32 R7, -RZ, R25.H0_H0 ;  /* 0x20000019ff077230 */ /* 0x000fca0000004100 */
[----:B------:R-:W-:Y:S01]  /*2020*/  FFMA.FTZ R0, R0, R7, RZ ;  /* 0x0000000700007223 */ /* 0x000fe200000100ff */
[----:B------:R-:W-:-:S05]  /*2030*/  HADD2.F32 R7, -RZ, R46.H0_H0 ;  /* 0x2000002eff077230 */ /* 0x000fca0000004100 */
[C---:B------:R-:W-:Y:S01]  /*2040*/  FFMA.FTZ R7, R53.reuse, R7, R56 ;  /* 0x0000000735077223 */ /* 0x040fe20000010038 */
        /* <DEDUP_REMOVED lines=33> */
.L_x_3965:
        /* <DEDUP_REMOVED lines=72> */
[----:B------:R-:W-:Y:S01]  /*26e0*/  FFMA.FTZ R0, R52, R0, R5 ;  /* 0x0000000034007223 */ /* 0x000fe20000010005 */
[-C--:B------:R-:W-:Y:S01]  /*26f0*/  FFMA.FTZ R4, R9, R7.reuse, R4 ;  /* 0x0000000709047223 */ /* 0x080fe20000010004 */
[--C-:B------:R-:W-:Y:S02]  /*2700*/  HADD2.F32 R5, -RZ, R2.reuse.H0_H0 ;  /* 0x20000002ff057230 */ /* 0x100fe40000004100 */
[-C--:B------:R-:W-:Y:S01]  /*2710*/  FFMA.FTZ R8, R11, R7.reuse, R8 ;  /* 0x000000070b087223 */ /* 0x080fe20000010008 */
[----:B------:R-:W-:Y:S02]  /*2720*/  HADD2.F32 R9, -RZ, R2.H1_H1 ;  /* 0x30000002ff097230 */ /* 0x000fe40000004100 */
[----:B------:R-:W-:Y:S01]  /*2730*/  FFMA.FTZ R0, R31, R7, R0 ;  /* 0x000000071f007223 */ /* 0x000fe20000010000 */
[----:B------:R-:W-:-:S02]  /*2740*/  HADD2.F32 R11, -RZ, R60.H0_H0 ;  /* 0x2000003cff0b7230 */ /* 0x000fc40000004100 */
        /* <DEDUP_REMOVED lines=12> */
.L_x_3964:
[----:B0-----:R-:W0:Y:S02]  /*2810*/  LDC R21, c[0x0][0x23c] ;  /* 0x00008f00ff157b82 */ /* 0x001e240000000800 */
[----:B0-----:R-:W-:-:S05]  /*2820*/  IMAD.WIDE R32, R21, 0x8, R32 ;  /* 0x0000000815207825 */ /* 0x001fca00078e0220 */
[----:B------:R0:W5:Y:S01]  /*2830*/  LDG.E.128.CONSTANT R4, desc[UR6][R32.64] ;  /* 0x0000000620047981 */ /* 0x000162000c1e9d00 */
[----:B------:R-:W-:Y:S01]  /*2840*/  IMAD.WIDE R28, R21, 0x8, R28 ;  /* 0x00000008151c7825 */ /* 0x000fe200078e021c */
[----:B------:R-:W-:Y:S06]  /*2850*/  @!P1 BRA `(.L_x_3966) ;  /* 0x0000001000849947 */ /* 0x000fec0003800000 */
[----:B------:R-:W2:Y:S01]  /*2860*/  LDG.E.128.CONSTANT R8, desc[UR6][R28.64] ;  /* 0x000000061c087981 */ /* 0x000ea2000c1e9d00 */
[----:B-----5:R-:W-:Y:S02]  /*2870*/  LOP3.LUT R0, R4, 0xff, RZ, 0xc0, !PT ;  /* 0x000000ff04007812 */ /* 0x020fe400078ec0ff */
[----:B------:R-:W-:Y:S02]  /*2880*/  SHF.R.U32.HI R38, RZ, 0x8, R5 ;  /* 0x00000008ff267819 */ /* 0x000fe40000011605 */
[----:B------:R-:W-:Y:S02]  /*2890*/  IADD3 R0, R0, -0x80, RZ ;  /* 0xffffff8000007810 */ /* 0x000fe40007ffe0ff */
[----:B------:R-:W-:Y:S02]  /*28a0*/  LOP3.LUT R40, R38, 0xff, RZ, 0xc0, !PT ;  /* 0x000000ff26287812 */ /* 0x000fe400078ec0ff */
[----:B------:R1:W3:Y:S01]  /*28b0*/  I2F.F16 R31, R0 ;  /* 0x00000000001f7306 */ /* 0x0002e20000200c00 */
[----:B------:R-:W-:-:S02]  /*28c0*/  LEA.HI R37, R4, 0xffffff80, RZ, 0x8 ;  /* 0xffffff8004257811 */ /* 0x000fc400078f40ff */
[----:B------:R-:W-:Y:S02]  /*28d0*/  IADD3 R41, R40, -0x80, RZ ;  /* 0xffffff8028297810 */ /* 0x000fe40007ffe0ff */
[----:B------:R-:W-:Y:S02]  /*28e0*/  SHF.R.U32.HI R40, RZ, 0x8, R6 ;  /* 0x00000008ff287819 */ /* 0x000fe40000011606 */
[----:B------:R-:W-:Y:S01]  /*28f0*/  LEA.HI R36, R5, 0xffffff80, RZ, 0x8 ;  /* 0xffffff8005247811 */ /* 0x000fe200078f40ff */
[----:B------:R-:W4:Y:S01]  /*2900*/  I2F.F16 R37, R37 ;  /* 0x0000002500257306 */ /* 0x000f220000200c00 */
[--C-:B-1----:R-:W-:Y:S02]  /*2910*/  SHF.R.U32.HI R0, RZ, 0x8, R4.reuse ;  /* 0x00000008ff007819 */ /* 0x102fe40000011604 */
[----:B------:R-:W-:Y:S02]  /*2920*/  SHF.R.U32.HI R4, RZ, 0x10, R4 ;  /* 0x00000010ff047819 */ /* 0x000fe40000011604 */
[----:B------:R-:W-:-:S02]  /*2930*/  LOP3.LUT R0, R0, 0xff, RZ, 0xc0, !PT ;  /* 0x000000ff00007812 */ /* 0x000fc400078ec0ff */
[----:B------:R-:W-:Y:S01]  /*2940*/  LOP3.LUT R4, R4, 0xff, RZ, 0xc0, !PT ;  /* 0x000000ff04047812 */ /* 0x000fe200078ec0ff */
[----:B------:R-:W1:Y:S01]  /*2950*/  I2F.F16 R36, R36 ;  /* 0x0000002400247306 */ /* 0x000e620000200c00 */
[----:B------:R-:W-:Y:S02]  /*2960*/  IADD3 R0, R0, -0x80, RZ ;  /* 0xffffff8000007810 */ /* 0x000fe40007ffe0ff */
[----:B------:R-:W-:Y:S02]  /*2970*/  IADD3 R4, R4, -0x80, RZ ;  /* 0xffffff8004047810 */ /* 0x000fe40007ffe0ff */
[----:B------:R-:W-:Y:S02]  /*2980*/  LOP3.LUT R22, R5, 0xff, RZ, 0xc0, !PT ;  /* 0x000000ff05167812 */ /* 0x000fe400078ec0ff */
[----:B------:R-:W-:Y:S01]  /*2990*/  SHF.R.U32.HI R5, RZ, 0x10, R5 ;  /* 0x00000010ff057819 */ /* 0x000fe20000011605 */
[----:B------:R0:W1:Y:S01]  /*29a0*/  I2F.F16 R39, R0 ;  /* 0x0000000000277306 */ /* 0x0000620000200c00 */
[----:B------:R-:W-:-:S02]  /*29b0*/  LOP3.LUT R23, R6, 0xff, RZ, 0xc0, !PT ;  /* 0x000000ff06177812 */ /* 0x000fc400078ec0ff */
[----:B------:R-:W-:Y:S02]  /*29c0*/  LOP3.LUT R5, R5, 0xff, RZ, 0xc0, !PT ;  /* 0x000000ff05057812 */ /* 0x000fe400078ec0ff */
[----:B------:R-:W-:Y:S02]  /*29d0*/  IADD3 R27, R23, -0x80, RZ ;  /* 0xffffff80171b7810 */ /* 0x000fe40007ffe0ff */
[----:B------:R-:W-:Y:S01]  /*29e0*/  IADD3 R5, R5, -0x80, RZ ;  /* 0xffffff8005057810 */ /* 0x000fe20007ffe0ff */
[----:B------:R2:W1:Y:S01]  /*29f0*/  I2F.F16 R38, R4 ;  /* 0x0000000400267306 */ /* 0x0004620000200c00 */
[----:B0-----:R-:W-:Y:S02]  /*2a00*/  LOP3.LUT R0, R40, 0xff, RZ, 0xc0, !PT ;  /* 0x000000ff28007812 */ /* 0x001fe400078ec0ff */
[----:B------:R-:W-:Y:S02]  /*2a10*/  LOP3.LUT R23, R7, 0xff, RZ, 0xc0, !PT ;  /* 0x000000ff07177812 */ /* 0x000fe400078ec0ff */
[----:B------:R-:W-:-:S02]  /*2a20*/  IADD3 R43, R0, -0x80, RZ ;  /* 0xffffff80002b7810 */ /* 0x000fc40007ffe0ff */
[----:B------:R-:W-:Y:S01]  /*2a30*/  SHF.R.U32.HI R0, RZ, 0x8, R7 ;  /* 0x00000008ff007819 */ /* 0x000fe20000011607 */
[----:B------:R0:W0:Y:S01]  /*2a40*/  I2F.F16 R40, R5 ;  /* 0x0000000500287306 */ /* 0x0000220000200c00 */
[----:B------:R-:W-:Y:S02]  /*2a50*/  IADD3 R22, R22, -0x80, RZ ;  /* 0xffffff8016167810 */ /* 0x000fe40007ffe0ff */
[----:B------:R-:W-:Y:S02]  /*2a60*/  LOP3.LUT R0, R0, 0xff, RZ, 0xc0, !PT ;  /* 0x000000ff00007812 */ /* 0x000fe400078ec0ff */
[----:B------:R-:W-:Y:S02]  /*2a70*/  IADD3 R26, R23, -0x80, RZ ;  /* 0xffffff80171a7810 */ /* 0x000fe40007ffe0ff */
[----:B------:R-:W-:Y:S01]  /*2a80*/  IADD3 R49, R0, -0x80, RZ ;  /* 0xffffff8000317810 */ /* 0x000fe20007ffe0ff */
[----:B------:R-:W0:Y:S01]  /*2a90*/  I2F.F16 R30, R22 ;  /* 0x00000016001e7306 */ /* 0x000e220000200c00 */
[----:B------:R-:W-:-:S02]  /*2aa0*/  LEA.HI R35, R6, 0xffffff80, RZ, 0x8 ;  /* 0xffffff8006237811 */ /* 0x000fc400078f40ff */
[----:B------:R-:W-:Y:S02]  /*2ab0*/  LEA.HI R34, R7, 0xffffff80, RZ, 0x8 ;  /* 0xffffff8007227811 */ /* 0x000fe400078f40ff */
[----:B------:R-:W-:Y:S02]  /*2ac0*/  SHF.R.U32.HI R6, RZ, 0x10, R6 ;  /* 0x00000010ff067819 */ /* 0x000fe40000011606 */
[----:B------:R-:W-:Y:S01]  /*2ad0*/  SHF.R.U32.HI R7, RZ, 0x10, R7 ;  /* 0x00000010ff077819 */ /* 0x000fe20000011607 */
[----:B------:R-:W0:Y:S01]  /*2ae0*/  I2F.F16 R35, R35 ;  /* 0x0000002300237306 */ /* 0x000e220000200c00 */
[----:B------:R-:W-:Y:S02]  /*2af0*/  LOP3.LUT R6, R6, 0xff, RZ, 0xc0, !PT ;  /* 0x000000ff06067812 */ /* 0x000fe400078ec0ff */
[----:B------:R-:W-:Y:S02]  /*2b00*/  LOP3.LUT R7, R7, 0xff, RZ, 0xc0, !PT ;  /* 0x000000ff07077812 */ /* 0x000fe400078ec0ff */
[----:B------:R-:W-:-:S02]  /*2b10*/  IADD3 R6, R6, -0x80, RZ ;  /* 0xffffff8006067810 */ /* 0x000fc40007ffe0ff */
        /* <DEDUP_REMOVED lines=14> */
[----:B------:R2:W1:Y:S01]  /*2c00*/  I2F.F16 R47, R0 ;  /* 0x00000000002f7306 */ /* 0x0004620000200c00 */
[----:B0-----:R-:W-:Y:S02]  /*2c10*/  LOP3.LUT R5, R11, 0xff, RZ, 0xc0, !PT ;  /* 0x000000ff0b057812 */ /* 0x001fe400078ec0ff */
[----:B------:R-:W-:-:S02]  /*2c20*/  IADD3 R45, R4, -0x80, RZ ;  /* 0xffffff80042d7810 */ /* 0x000fc40007ffe0ff */
[----:B------:R-:W-:Y:S02]  /*2c30*/  SHF.R.U32.HI R4, RZ, 0x8, R8 ;  /* 0x00000008ff047819 */ /* 0x000fe40000011608 */
[----:B------:R-:W-:Y:S01]  /*2c40*/  IADD3 R5, R5, -0x80, RZ ;  /* 0xffffff8005057810 */ /* 0x000fe20007ffe0ff */
[----:B------:R-:W0:Y:S01]  /*2c50*/  I2F.F16 R46, R46 ;  /* 0x0000002e002e7306 */ /* 0x000e220000200c00 */
        /* <DEDUP_REMOVED lines=124> */
[----:B------:R-:W-:-:S03]  /*3420*/  HADD2.F32 R5, -RZ, R23.H0_H0 ;  /* 0x20000017ff057230 */ /* 0x000fc60000004100 */
[C---:B------:R-:W-:Y:S02]  /*3430*/  FFMA.FTZ R4, R58.reuse, R55, R4 ;  /* 0x000000373a047223 */ /* 0x040fe40000010004 */
        /* <DEDUP_REMOVED lines=8> */
.L_x_3967:
        /* <DEDUP_REMOVED lines=18> */
[----:B------:R-:W-:-:S03]  /*35e0*/  HADD2.F32 R4, -RZ, R4.H1_H1 ;  /* 0x30000004ff047230 */ /* 0x000fc60000004100 */
[-C--:B------:R-:W-:Y:S01]  /*35f0*/  FFMA.FTZ R54, R31, R0.reuse, RZ ;  /* 0x000000001f367223 */ /* 0x080fe200000100ff */
[-C--:B------:R-:W-:Y:S01]  /*3600*/  FFMA.FTZ R55, R26, R0.reuse, RZ ;  /* 0x000000001a377223 */ /* 0x080fe200000100ff */
[----:B------:R-:W-:Y:S02]  /*3610*/  HADD2.F32 R26, -RZ, R41.H0_H0 ;  /* 0x20000029ff1a7230 */ /* 0x000fe40000004100 */
        /* <DEDUP_REMOVED lines=54> */
[----:B------:R-:W-:Y:S02]  /*3980*/  HADD2.F32 R23, -RZ, R22.H0_H0 ;  /* 0x20000016ff177230 */ /* 0x000fe40000004100 */
[----:B------:R-:W-:Y:S01]  /*3990*/  FMUL.FTZ R6, R9, R6 ;  /* 0x0000000609067220 */ /* 0x000fe20000410000 */
[----:B------:R-:W-:-:S02]  /*39a0*/  HADD2.F32 R25, -RZ, R60.H1_H1 ;  /* 0x3000003cff197230 */ /* 0x000fc40000004100 */
[----:B------:R-:W-:Y:S01]  /*39b0*/  FMUL.FTZ R4, R5, R4 ;  /* 0x0000000405047220 */ /* 0x000fe20000410000 */
[----:B------:R-:W-:Y:S01]  /*39c0*/  FMUL.FTZ R8, R11, R8 ;  /* 0x000000080b087220 */ /* 0x000fe20000410000 */
[----:B------:R-:W-:Y:S01]  /*39d0*/  FFMA.FTZ R0, R23, R7, R0 ;  /* 0x0000000717007223 */ /* 0x000fe20000010000 */
[----:B------:R-:W-:Y:S02]  /*39e0*/  F2FP.F16.F32.PACK_AB R6, RZ, R6 ;  /* 0x00000006ff06723e */ /* 0x000fe400000000ff */
[----:B------:R-:W-:Y:S01]  /*39f0*/  F2FP.F16.F32.PACK_AB R4, RZ, R4 ;  /* 0x00000004ff04723e */ /* 0x000fe200000000ff */
[----:B------:R-:W-:Y:S01]  /*3a00*/  FMUL.FTZ R0, R25, R0 ;  /* 0x0000000019007220 */ /* 0x000fe20000410000 */
[----:B------:R-:W-:Y:S02]  /*3a10*/  F2FP.F16.F32.PACK_AB R8, RZ, R8 ;  /* 0x00000008ff08723e */ /* 0x000fe400000000ff */
[----:B------:R-:W-:Y:S02]  /*3a20*/  PRMT R4, R4, 0x5410, R6 ;  /* 0x0000541004047816 */ /* 0x000fe40000000006 */
[----:B------:R-:W-:-:S04]  /*3a30*/  F2FP.F16.F32.PACK_AB R0, RZ, R0 ;  /* 0x00000000ff00723e */ /* 0x000fc800000000ff */
[----:B------:R-:W-:Y:S01]  /*3a40*/  PRMT R8, R8, 0x5410, R0 ;  /* 0x0000541008087816 */ /* 0x000fe20000000000 */
[----:B------:R-:W-:-:S04]  /*3a50*/  HFMA2.MMA R15, R4, 1, 1, R15 ;  /* 0x3c003c00040f7835 */ /* 0x000fc8000000000f */
[----:B------:R-:W-:-:S07]  /*3a60*/  HADD2 R16, R8, R16 ;  /* 0x0000001008107230 */ /* 0x000fce0000000000 */
.L_x_3966:
[----:B0-----:R-:W-:-:S05]  /*3a70*/  IMAD.WIDE R32, R21, 0x8, R32 ;  /* 0x0000000815207825 */ /* 0x001fca00078e0220 */
[----:B-----5:R0:W5:Y:S01]  /*3a80*/  LDG.E.128.CONSTANT R4, desc[UR6][R32.64] ;  /* 0x0000000620047981 */ /* 0x020162000c1e9d00 */
        /* <DEDUP_REMOVED lines=200> */
.L_x_3969:
        /* <DEDUP_REMOVED lines=91> */
.L_x_3968:
[----:B------:R-:W-:-:S05]  /*4cc0*/  IMAD.WIDE R24, R21, 0x8, R32 ;  /* 0x0000000815187825 */ /* 0x000fca00078e0220 */
[----:B0----5:R0:W5:Y:S01]  /*4cd0*/  LDG.E.128.CONSTANT R4, desc[UR6][R24.64] ;  /* 0x0000000618047981 */ /* 0x021162000c1e9d00 */
        /* <DEDUP_REMOVED lines=19> */
[----:B------:R-:W-:Y:S02]  /*4e10*/  LOP3.LUT R26, R5, 0xff, RZ, 0xc0, !PT ;  /* 0x000000ff051a7812 */ /* 0x000fe400078ec0ff */
[----:B------:R-:W-:Y:S02]  /*4e20*/  SHF.R.U32.HI R5, RZ, 0x10, R5 ;  /* 0x00000010ff057819 */ /* 0x000fe40000011605 */
[----:B------:R-:W-:Y:S01]  /*4e30*/  IADD3 R4, R4, -0x80, RZ ;  /* 0xffffff8004047810 */ /* 0x000fe20007ffe0ff */
[----:B------:R0:W1:Y:S01]  /*4e40*/  I2F.F16 R39, R0 ;  /* 0x0000000000277306 */ /* 0x0000620000200c00 */
[----:B------:R-:W-:-:S02]  /*4e50*/  LOP3.LUT R5, R5, 0xff, RZ, 0xc0, !PT ;  /* 0x000000ff05057812 */ /* 0x000fc400078ec0ff */
[----:B------:R-:W-:Y:S02]  /*4e60*/  LOP3.LUT R27, R6, 0xff, RZ, 0xc0, !PT ;  /* 0x000000ff061b7812 */ /* 0x000fe400078ec0ff */
[----:B------:R-:W-:Y:S02]  /*4e70*/  IADD3 R5, R5, -0x80, RZ ;  /* 0xffffff8005057810 */ /* 0x000fe40007ffe0ff */
[----:B------:R-:W-:Y:S01]  /*4e80*/  IADD3 R31, R27, -0x80, RZ ;  /* 0xffffff801b1f7810 */ /* 0x000fe20007ffe0ff */
[----:B------:R3:W1:Y:S01]  /*4e90*/  I2F.F16 R38, R4 ;  /* 0x0000000400267306 */ /* 0x0006620000200c00 */
[----:B0-----:R-:W-:Y:S02]  /*4ea0*/  LOP3.LUT R0, R40, 0xff, RZ, 0xc0, !PT ;  /* 0x000000ff28007812 */ /* 0x001fe400078ec0ff */
[----:B------:R-:W-:Y:S02]  /*4eb0*/  LEA.HI R35, R6, 0xffffff80, RZ, 0x8 ;  /* 0xffffff8006237811 */ /* 0x000fe400078f40ff */
[----:B------:R-:W-:-:S02]  /*4ec0*/  IADD3 R43, R0, -0x80, RZ ;  /* 0xffffff80002b7810 */ /* 0x000fc40007ffe0ff */
[----:B------:R-:W-:Y:S01]  /*4ed0*/  SHF.R.U32.HI R0, RZ, 0x8, R7 ;  /* 0x00000008ff007819 */ /* 0x000fe20000011607 */
[----:B------:R0:W0:Y:S01]  /*4ee0*/  I2F.F16 R40, R5 ;  /* 0x0000000500287306 */ /* 0x0000220000200c00 */
[C---:B------:R-:W-:Y:S02]  /*4ef0*/  LEA.HI R34, R7.reuse, 0xffffff80, RZ, 0x8 ;  /* 0xffffff8007227811 */ /* 0x040fe400078f40ff */
[----:B------:R-:W-:Y:S02]  /*4f00*/  LOP3.LUT R0, R0, 0xff, RZ, 0xc0, !PT ;  /* 0x000000ff00007812 */ /* 0x000fe400078ec0ff */
[----:B------:R-:W-:Y:S02]  /*4f10*/  LOP3.LUT R27, R7, 0xff, RZ, 0xc0, !PT ;  /* 0x000000ff071b7812 */ /* 0x000fe400078ec0ff */
[----:B------:R-:W-:Y:S01]  /*4f20*/  IADD3 R49, R0, -0x80, RZ ;  /* 0xffffff8000317810 */ /* 0x000fe20007ffe0ff */
[----:B------:R-:W0:Y:S01]  /*4f30*/  I2F.F16 R35, R35 ;  /* 0x0000002300237306 */ /* 0x000e220000200c00 */
[----:B------:R-:W-:-:S02]  /*4f40*/  SHF.R.U32.HI R6, RZ, 0x10, R6 ;  /* 0x00000010ff067819 */ /* 0x000fc40000011606 */
[----:B------:R-:W-:Y:S02]  /*4f50*/  SHF.R.U32.HI R7, RZ, 0x10, R7 ;  /* 0x00000010ff077819 */ /* 0x000fe40000011607 */
[----:B------:R-:W-:Y:S02]  /*4f60*/  LOP3.LUT R6, R6, 0xff, RZ, 0xc0, !PT ;  /* 0x000000ff06067812 */ /* 0x000fe400078ec0ff */
[----:B------:R-:W-:Y:S01]  /*4f70*/  LOP3.LUT R7, R7, 0xff, RZ, 0xc0, !PT ;  /* 0x000000ff07077812 */ /* 0x000fe200078ec0ff */
[----:B------:R-:W0:Y:S01]  /*4f80*/  I2F.F16 R34, R34 ;  /* 0x0000002200227306 */ /* 0x000e220000200c00 */
[----:B------:R-:W-:Y:S02]  /*4f90*/  IADD3 R26, R26, -0x80, RZ ;  /* 0xffffff801a1a7810 */ /* 0x000fe40007ffe0ff */
[----:B------:R-:W-:Y:S02]  /*4fa0*/  IADD3 R6, R6, -0x80, RZ ;  /* 0xffffff8006067810 */ /* 0x000fe40007ffe0ff */
        /* <DEDUP_REMOVED lines=16> */
[----:B0-----:R-:W-:Y:S02]  /*50b0*/  LOP3.LUT R5, R11, 0xff, RZ, 0xc0, !PT ;  /* 0x000000ff0b057812 */ /* 0x001fe400078ec0ff */
[----:B------:R-:W-:-:S02]  /*50c0*/  IADD3 R45, R4, -0x80, RZ ;  /* 0xffffff80042d7810 */ /* 0x000fc40007ffe0ff */
[----:B------:R-:W-:Y:S01]  /*50d0*/  LEA.HI R28, R9, 0xffffff80, RZ, 0x8 ;  /* 0xffffff80091c7811 */ /* 0x000fe200078f40ff */
[----:B------:R-:W0:Y:S01]  /*50e0*/  I2F.F16 R46, R46 ;  /* 0x0000002e002e7306 */ /* 0x000e220000200c00 */
[--C-:B--2---:R-:W-:Y:S02]  /*50f0*/  SHF.R.U32.HI R0, RZ, 0x8, R9.reuse ;  /* 0x00000008ff007819 */ /* 0x104fe40000011609 */
[----:B------:R-:W-:Y:S02]  /*5100*/  SHF.R.U32.HI R4, RZ, 0x8, R8 ;  /* 0x00000008ff047819 */ /* 0x000fe40000011608 */
[----:B------:R-:W-:Y:S02]  /*5110*/  LOP3.LUT R0, R0, 0xff, RZ, 0xc0, !PT ;  /* 0x000000ff00007812 */ /* 0x000fe400078ec0ff */
[----:B------:R-:W-:Y:S01]  /*5120*/  IADD3 R5, R5, -0x80, RZ ;  /* 0xffffff8005057810 */ /* 0x000fe20007ffe0ff */
[----:B------:R-:W2:Y:S01]  /*5130*/  I2F.F16 R28, R28 ;  /* 0x0000001c001c7306 */ /* 0x000ea20000200c00 */
[----:B------:R-:W-:-:S02]  /*5140*/  SHF.R.U32.HI R9, RZ, 0x10, R9 ;  /* 0x00000010ff097819 */ /* 0x000fc40000011609 */
[----:B------:R-:W-:Y:S02]  /*5150*/  IADD3 R0, R0, -0x80, RZ ;  /* 0xffffff8000007810 */ /* 0x000fe40007ffe0ff */
[----:B------:R-:W-:Y:S02]  /*5160*/  LOP3.LUT R4, R4, 0xff, RZ, 0xc0, !PT ;  /* 0x000000ff04047812 */ /* 0x000fe400078ec0ff */
[----:B------:R-:W-:Y:S01]  /*5170*/  LEA.HI R29, R8, 0xffffff80, RZ, 0x8 ;  /* 0xffffff80081d7811 */ /* 0x000fe200078f40ff */
[----:B------:R4:W0:Y:S01]  /*5180*/  I2F.F16 R44, R5 ;  /* 0x00000005002c7306 */ /* 0x0008220000200c00 */
[----:B------:R-:W-:Y:S02]  /*5190*/  SHF.R.U32.HI R8, RZ, 0x10, R8 ;  /* 0x00000010ff087819 */ /* 0x000fe40000011608 */
[----:B------:R-:W-:Y:S02]  /*51a0*/  LEA.HI R27, R10, 0xffffff80, RZ, 0x8 ;  /* 0xffffff800a1b7811 */ /* 0x000fe400078f40ff */
[----:B------:R-:W-:-:S02]  /*51b0*/  LEA.HI R26, R11, 0xffffff80, RZ, 0x8 ;  /* 0xffffff800b1a7811 */ /* 0x000fc400078f40ff */
[----:B------:R-:W-:Y:S01]  /*51c0*/  IADD3 R4, R4, -0x80, RZ ;  /* 0xffffff8004047810 */ /* 0x000fe20007ffe0ff */
[----:B------:R-:W0:Y:S01]  /*51d0*/  I2F.F16 R29, R29 ;  /* 0x0000001d001d7306 */ /* 0x000e220000200c00 */
[----:B----4-:R-:W-:Y:S02]  /*51e0*/  LOP3.LUT R5, R9, 0xff, RZ, 0xc0, !PT ;  /* 0x000000ff09057812 */ /* 0x010fe400078ec0ff */
[--C-:B------:R-:W-:Y:S02]  /*51f0*/  SHF.R.U32.HI R6, RZ, 0x8, R10.reuse ;  /* 0x00000008ff067819 */ /* 0x100fe4000001160a */
[--C-:B------:R-:W-:Y:S02]  /*5200*/  SHF.R.U32.HI R7, RZ, 0x8, R11.reuse ;  /* 0x00000008ff077819 */ /* 0x100fe4000001160b */
[----:B------:R-:W-:Y:S01]  /*5210*/  SHF.R.U32.HI R10, RZ, 0x10, R10 ;  /* 0x00000010ff0a7819 */ /* 0x000fe2000001160a */
[----:B------:R4:W0:Y:S01]  /*5220*/  I2F.F16 R9, R0 ;  /* 0x0000000000097306 */ /* 0x0008220000200c00 */
[----:B------:R-:W-:-:S02]  /*5230*/  SHF.R.U32.HI R11, RZ, 0x10, R11 ;  /* 0x00000010ff0b7819 */ /* 0x000fc4000001160b */
[----:B------:R-:W-:Y:S02]  /*5240*/  LOP3.LUT R8, R8, 0xff, RZ, 0xc0, !PT ;  /* 0x000000ff08087812 */ /* 0x000fe400078ec0ff */
[----:B------:R-:W-:Y:S02]  /*5250*/  LOP3.LUT R6, R6, 0xff, RZ, 0xc0, !PT ;  /* 0x000000ff06067812 */ /* 0x000fe400078ec0ff */
[----:B------:R-:W-:Y:S01]  /*5260*/  LOP3.LUT R7, R7, 0xff, RZ, 0xc0, !PT ;  /* 0x000000ff07077812 */ /* 0x000fe200078ec0ff */
[----:B------:R1:W0:Y:S01]  /*5270*/  I2F.F16 R50, R4 ;  /* 0x0000000400327306 */ /* 0x0002220000200c00 */
[----:B----4-:R-:W-:Y:S02]  /*5280*/  PRMT R0, R19, 0x9910, RZ ;  /* 0x0000991013007816 */ /* 0x010fe400000000ff */
[----:B------:R-:W-:Y:S02]  /*5290*/  IADD3 R8, R8, -0x80, RZ ;  /* 0xffffff8008087810 */ /* 0x000fe40007ffe0ff */
[----:B------:R-:W-:-:S02]  /*52a0*/  ISETP.NE.AND P2, PT, R0, RZ, PT ;  /* 0x000000ff0000720c */ /* 0x000fc40003f45270 */
[----:B------:R-:W-:Y:S01]  /*52b0*/  LOP3.LUT R0, R11, 0xff, RZ, 0xc0, !PT ;  /* 0x000000ff0b007812 */ /* 0x000fe200078ec0ff */
[----:B------:R-:W4:Y:S01]  /*52c0*/  I2F.F16 R27, R27 ;  /* 0x0000001b001b7306 */ /* 0x000f220000200c00 */
[----:B-1----:R-:W-:Y:S02]  /*52d0*/  LOP3.LUT R4, R10, 0xff, RZ, 0xc0, !PT ;  /* 0x000000ff0a047812 */ /* 0x002fe400078ec0ff */
[----:B------:R-:W-:Y:S02]  /*52e0*/  IADD3 R5, R5, -0x80, RZ ;  /* 0xffffff8005057810 */ /* 0x000fe40007ffe0ff */
[----:B------:R-:W-:Y:S02]  /*52f0*/  IADD3 R6, R6, -0x80, RZ ;  /* 0xffffff8006067810 */ /* 0x000fe40007ffe0ff */
[----:B------:R-:W-:Y:S01]  /*5300*/  IADD3 R4, R4, -0x80, RZ ;  /* 0xffffff8004047810 */ /* 0x000fe20007ffe0ff */
[----:B------:R-:W1:Y:S01]  /*5310*/  I2F.F16 R26, R26 ;  /* 0x0000001a001a7306 */ /* 0x000e620000200c00 */
[----:B------:R-:W-:-:S02]  /*5320*/  IADD3 R7, R7, -0x80, RZ ;  /* 0xffffff8007077810 */ /* 0x000fc40007ffe0ff */
[----:B------:R-:W-:-:S05]  /*5330*/  IADD3 R0, R0, -0x80, RZ ;  /* 0xffffff8000007810 */ /* 0x000fca0007ffe0ff */
        /* <DEDUP_REMOVED lines=17> */
[----:B------:R-:W-:Y:S01]  /*5450*/  FFMA.FTZ R4, R55, R0, RZ ;  /* 0x0000000037047223 */ /* 0x000fe200000100ff */
[----:B------:R-:W-:Y:S02]  /*5460*/  HADD2.F32 R55, -RZ, R39.H0_H0 ;  /* 0x20000027ff377230 */ /* 0x000fe40000004100 */
        /* <DEDUP_REMOVED lines=22> */
[----:B------:R-:W-:-:S04]  /*55d0*/  FFMA.FTZ R61, R54, R58, R61 ;  /* 0x0000003a363d7223 */ /* 0x000fc8000001003d */
[----:B------:R-:W-:Y:S01]  /*55e0*/  FFMA.FTZ R58, R4, R59, R61 ;  /* 0x0000003b043a7223 */ /* 0x000fe2000001003d */
[----:B------:R-:W-:Y:S02]  /*55f0*/  HADD2.F32 R61, -RZ, R36.H0_H0 ;  /* 0x20000024ff3d7230 */ /* 0x000fe40000004100 */
[----:B------:R-:W-:-:S03]  /*5600*/  HADD2.F32 R59, -RZ, R51.H0_H0 ;  /* 0x20000033ff3b7230 */ /* 0x000fc60000004100 */
[----:B------:R-:W-:Y:S01]  /*5610*/  FFMA.FTZ R61, R55, R61, R58 ;  /* 0x0000003d373d7223 */ /* 0x000fe2000001003a */
[----:B------:R-:W-:-:S05]  /*5620*/  HADD2.F32 R58, -RZ, R46.H0_H0 ;  /* 0x2000002eff3a7230 */ /* 0x000fca0000004100 */
[----:B------:R-:W-:Y:S01]  /*5630*/  FFMA.FTZ R61, R5, R58, R61 ;  /* 0x0000003a053d7223 */ /* 0x000fe2000001003d */
[----:B------:R-:W-:-:S05]  /*5640*/  HADD2.F32 R58, -RZ, R9.H0_H0 ;  /* 0x20000009ff3a7230 */ /* 0x000fca0000004100 */
[----:B------:R-:W-:-:S04]  /*5650*/  FFMA.FTZ R61, R56, R58, R61 ;  /* 0x0000003a383d7223 */ /* 0x000fc8000001003d */
[----:B------:R-:W-:Y:S01]  /*5660*/  FFMA.FTZ R58, R6, R59, R61 ;  /* 0x0000003b063a7223 */ /* 0x000fe2000001003d */
[----:B------:R-:W-:-:S05]  /*5670*/  HADD2.F32 R59, -RZ, R28.H0_H0 ;  /* 0x2000001cff3b7230 */ /* 0x000fca0000004100 */
[----:B------:R-:W-:Y:S01]  /*5680*/  FFMA.FTZ R58, R7, R59, R58 ;  /* 0x0000003b073a7223 */ /* 0x000fe2000001003a */
[----:B------:R-:W-:-:S05]  /*5690*/  HADD2.F32 R59, -RZ, R2.H1_H1 ;  /* 0x30000002ff3b7230 */ /* 0x000fca0000004100 */
[----:B------:R-:W-:Y:S01]  /*56a0*/  FMUL.FTZ R58, R59, R58 ;  /* 0x0000003a3b3a7220 */ /* 0x000fe20000410000 */
[----:B------:R-:W-:-:S04]  /*56b0*/  HADD2.F32 R59, -RZ, R31.H0_H0 ;  /* 0x2000001fff3b7230 */ /* 0x000fc80000004100 */
[----:B------:R-:W-:Y:S01]  /*56c0*/  F2FP.F16.F32.PACK_AB R58, RZ, R58 ;  /* 0x0000003aff3a723e */ /* 0x000fe200000000ff */
[----:B------:R-:W-:-:S03]  /*56d0*/  FFMA.FTZ R59, R0, R59, RZ ;  /* 0x0000003b003b7223 */ /* 0x000fc600000100ff */
        /* <DEDUP_REMOVED lines=25> */
[----:B------:R-:W-:-:S03]  /*5870*/  FFMA.FTZ R5, R56, R5, R4 ;  /* 0x0000000538057223 */ /* 0x000fc60000010004 */
[C---:B------:R-:W-:Y:S01]  /*5880*/  FFMA.FTZ R4, R6.reuse, R0, R55 ;  /* 0x0000000006047223 */ /* 0x040fe20000010037 */
[----:B------:R-:W-:Y:S01]  /*5890*/  FFMA.FTZ R5, R6, R54, R5 ;  /* 0x0000003606057223 */ /* 0x000fe20000010005 */
[----:B------:R-:W-:Y:S02]  /*58a0*/  HADD2.F32 R0, -RZ, R27.H0_H0 ;  /* 0x2000001bff007230 */ /* 0x000fe40000004100 */
[----:B------:R-:W-:-:S03]  /*58b0*/  HADD2.F32 R6, -RZ, R26.H0_H0 ;  /* 0x2000001aff067230 */ /* 0x000fc60000004100 */
[C---:B------:R-:W-:Y:S01]  /*58c0*/  FFMA.FTZ R0, R7.reuse, R0, R4 ;  /* 0x0000000007007223 */ /* 0x040fe20000010004 */
[--C-:B------:R-:W-:Y:S02]  /*58d0*/  HADD2.F32 R4, -RZ, R60.reuse.H1_H1 ;  /* 0x3000003cff047230 */ /* 0x100fe40000004100 */
[----:B------:R-:W-:Y:S01]  /*58e0*/  FFMA.FTZ R5, R7, R6, R5 ;  /* 0x0000000607057223 */ /* 0x000fe20000010005 */
[----:B------:R-:W-:-:S03]  /*58f0*/  HADD2.F32 R7, -RZ, R60.H0_H0 ;  /* 0x2000003cff077230 */ /* 0x000fc60000004100 */
[----:B------:R-:W-:Y:S02]  /*5900*/  FMUL.FTZ R5, R4, R5 ;  /* 0x0000000504057220 */ /* 0x000fe40000410000 */
[----:B------:R-:W-:-:S03]  /*5910*/  FMUL.FTZ R0, R7, R0 ;  /* 0x0000000007007220 */ /* 0x000fc60000410000 */
[----:B------:R-:W-:Y:S02]  /*5920*/  F2FP.F16.F32.PACK_AB R5, RZ, R5 ;  /* 0x00000005ff05723e */ /* 0x000fe400000000ff */
[----:B------:R-:W-:-:S04]  /*5930*/  F2FP.F16.F32.PACK_AB R0, RZ, R0 ;  /* 0x00000000ff00723e */ /* 0x000fc800000000ff */
[----:B------:R-:W-:-:S06]  /*5940*/  PRMT R0, R0, 0x5410, R5 ;  /* 0x0000541000007816 */ /* 0x000fcc0000000005 */
[----:B------:R-:W-:-:S11]  /*5950*/  HFMA2.MMA R14, R0, 1, 1, R14 ;  /* 0x3c003c00000e7835 */ /* 0x000fd6000000000e */
.L_x_3971:
        /* <DEDUP_REMOVED lines=74> */
[-C--:B------:R-:W-:Y:S01]  /*5e00*/  FFMA.FTZ R8, R27, R7.reuse, R8 ;  /* 0x000000071b087223 */ /* 0x080fe20000010008 */
[----:B------:R-:W-:Y:S02]  /*5e10*/  HADD2.F32 R27, -RZ, R26.H0_H0 ;  /* 0x2000001aff1b7230 */ /* 0x000fe40000004100 */
[----:B------:R-:W-:Y:S02]  /*5e20*/  HADD2.F32 R9, -RZ, R2.H1_H1 ;  /* 0x30000002ff097230 */ /* 0x000fe40000004100 */
        /* <DEDUP_REMOVED lines=14> */
.L_x_3970:
[----:B------:R-:W-:Y:S01]  /*5f10*/  IADD3 R18, R18, 0x20, RZ ;  /* 0x0000002012127810 */ /* 0x000fe20007ffe0ff */
[C---:B------:R-:W-:Y:S01]  /*5f20*/  IMAD.WIDE R22, R21.reuse, 0x8, R22 ;  /* 0x0000000815167825 */ /* 0x040fe200078e0216 */
[----:B------:R-:W-:Y:S02]  /*5f30*/  UIADD3 UR4, UR4, 0x40, URZ ;  /* 0x0000004004047890 */ /* 0x000fe4000fffe03f */
[C---:B------:R-:W-:Y:S01]  /*5f40*/  ISETP.GE.AND P2, PT, R18.reuse, UR5, PT ;  /* 0x0000000512007c0c */ /* 0x040fe2000bf46270 */
[----:B0-----:R-:W-:Y:S01]  /*5f50*/  IMAD.WIDE R24, R21, 0x8, R24 ;  /* 0x0000000815187825 */ /* 0x001fe200078e0218 */
[----:B------:R-:W-:Y:S02]  /*5f60*/  ISETP.LT.AND P3, PT, R18, R17, PT ;  /* 0x000000111200720c */ /* 0x000fe40003f61270 */
[----:B------:R-:W-:Y:S02]  /*5f70*/  MOV R28, R22 ;  /* 0x00000016001c7202 */ /* 0x000fe40000000f00 */
[----:B------:R-:W-:-:S02]  /*5f80*/  MOV R29, R23 ;  /* 0x00000017001d7202 */ /* 0x000fc40000000f00 */
[----:B------:R-:W-:Y:S02]  /*5f90*/  MOV R32, R24 ;  /* 0x0000001800207202 */ /* 0x000fe40000000f00 */
[----:B------:R-:W-:-:S05]  /*5fa0*/  MOV R33, R25 ;  /* 0x0000001900217202 */ /* 0x000fca0000000f00 */
[----:B------:R-:W-:Y:S05]  /*5fb0*/  @!P2 BRA P3, `(.L_x_3972) ;  /* 0xffffffb40054a947 */ /* 0x000fea000183ffff */
.L_x_3963:
[----:B------:R-:W-:Y:S05]  /*5fc0*/  @!P1 EXIT ;  /* 0x000000000000994d */ /* 0x000fea0003800000 */
[----:B------:R-:W0:Y:S01]  /*5fd0*/  S2R R0, SR_CTAID.X ;  /* 0x0000000000007919 */ /* 0x000e220000002500 */
[----:B------:R-:W1:Y:S01]  /*5fe0*/  S2UR UR4, SR_CTAID.Y ;  /* 0x00000000000479c3 */ /* 0x000e620000002600 */
[----:B------:R-:W-:Y:S01]  /*5ff0*/  HMUL2 R13, R13, R19.H0_H0 ;  /* 0x200000130d0d7232 */ /* 0x000fe20000000000 */
[----:B-----5:R-:W0:Y:S06]  /*6000*/  S2R R5, SR_TID.X ;  /* 0x0000000000057919 */ /* 0x020e2c0000002100 */
        /* <DEDUP_REMOVED lines=17> */
.L_x_3976:
[----:B------:R-:W0:Y:S02]  /*6120*/  LDS R4, [R9] ;  /* 0x0000000009047984 */ /* 0x000e240000000800 */
[----:B0-----:R-:W-:-:S10]  /*6130*/  HFMA2.MMA R5, R4, 1, 1, R13 ;  /* 0x3c003c0004057835 */ /* 0x001fd4000000000d */
[----:B------:R-:W0:Y:S02]  /*6140*/  ATOMS.CAST.SPIN R5, [R9], R4, R5 ;  /* 0x000000040905738d */ /* 0x000e240001800005 */
[----:B0-----:R-:W-:-:S13]  /*6150*/  ISETP.EQ.U32.AND P0, PT, R5, 0x1, PT ;  /* 0x000000010500780c */ /* 0x001fda0003f02070 */
[----:B------:R-:W-:Y:S05]  /*6160*/  @!P0 BRA `(.L_x_3976) ;  /* 0xfffffffc00ec8947 */ /* 0x000fea000383ffff */
[----:B------:R-:W-:Y:S05]  /*6170*/  BRA `(.L_x_3974) ;  /* 0x00000000000c7947 */ /* 0x000fea0003800000 */
.L_x_3975:
[----:B------:R-:W2:Y:S02]  /*6180*/  LD.E R4, desc[UR6][R6.64] ;  /* 0x0000000606047980 */ /* 0x000ea4000c101900 */
[----:B--2---:R-:W-:-:S05]  /*6190*/  IADD3 R5, R13, R4, RZ ;  /* 0x000000040d057210 */ /* 0x004fca0007ffe0ff */
[----:B------:R0:W-:Y:S02]  /*61a0*/  ST.E desc[UR6][R6.64], R5 ;  /* 0x0000000506007985 */ /* 0x0001e4000c101906 */
.L_x_3974:
[----:B------:R-:W-:Y:S05]  /*61b0*/  BSYNC B0 ;  /* 0x0000000000007941 */ /* 0x000fea0003800000 */
.L_x_3973:
[----:B------:R1:W-:Y:S01]  /*61c0*/  ATOM.E.ADD.F16x2.RN.STRONG.GPU P0, RZ, desc[UR6][R6.64+0x4], R19 ;  /* 0x0000041306ff79a2 */ /* 0x0003e2000810e1c6 */
[----:B------:R-:W-:Y:S04]  /*61d0*/  BSSY B0, `(.L_x_3977) ;  /* 0x000000f000007945 */ /* 0x000fe80003800000 */
[----:B-1----:R-:W-:Y:S05]  /*61e0*/  @P0 BRA `(.L_x_3978) ;  /* 0x0000000000340947 */ /* 0x002fea0003800000 */
[----:B------:R-:W1:Y:S02]  /*61f0*/  QSPC.E.S P0, RZ, [R6+0x4] ;  /* 0x0000040006ff73aa */ /* 0x000e640000000500 */
[----:B-1----:R-:W-:Y:S05]  /*6200*/  @!P0 BRA `(.L_x_3979) ;  /* 0x0000000000208947 */ /* 0x002fea0003800000 */
[----:B------:R-:W-:-:S04]  /*6210*/  MOV R4, R6 ;  /* 0x0000000600047202 */ /* 0x000fc80000000f00 */
[----:B0-----:R-:W-:-:S07]  /*6220*/  MOV R6, R4 ;  /* 0x0000000400067202 */ /* 0x001fce0000000f00 */
.L_x_3980:
[----:B------:R-:W0:Y:S02]  /*6230*/  LDS R4, [R6+0x4] ;  /* 0x0000040006047984 */ /* 0x000e240000000800 */
[----:B0-----:R-:W-:-:S06]  /*6240*/  HADD2 R5, R4, R19 ;  /* 0x0000001304057230 */ /* 0x001fcc0000000000 */
[----:B------:R-:W0:Y:S02]  /*6250*/  ATOMS.CAST.SPIN R5, [R6+0x4], R4, R5 ;  /* 0x000004040605738d */ /* 0x000e240001800005 */
[----:B0-----:R-:W-:-:S13]  /*6260*/  ISETP.EQ.U32.AND P0, PT, R5, 0x1, PT ;  /* 0x000000010500780c */ /* 0x001fda0003f02070 */
[----:B------:R-:W-:Y:S05]  /*6270*/  @!P0 BRA `(.L_x_3980) ;  /* 0xfffffffc00ec8947 */ /* 0x000fea000383ffff */
[----:B------:R-:W-:Y:S05]  /*6280*/  BRA `(.L_x_3978) ;  /* 0x00000000000c7947 */ /* 0x000fea0003800000 */
.L_x_3979:
[----:B------:R-:W0:Y:S02]  /*6290*/  LD.E R4, desc[UR6][R6.64+0x4] ;  /* 0x0000040606047980 */ /* 0x000e24000c101900 */
[----:B0-----:R-:W-:-:S05]  /*62a0*/  IADD3 R5, R19, R4, RZ ;  /* 0x0000000413057210 */ /* 0x001fca0007ffe0ff */
[----:B------:R1:W-:Y:S02]  /*62b0*/  ST.E desc[UR6][R6.64+0x4], R5 ;  /* 0x0000040506007985 */ /* 0x0003e4000c101906 */
.L_x_3978:
[----:B------:R-:W-:Y:S05]  /*62c0*/  BSYNC B0 ;  /* 0x0000000000007941 */ /* 0x000fea0003800000 */
.L_x_3977:
        /* <DEDUP_REMOVED lines=13> */
.L_x_3984:
[----:B------:R-:W0:Y:S02]  /*63a0*/  LDS R2, [R0] ;  /* 0x0000000000027984 */ /* 0x000e240000000800 */
[----:B0-----:R-:W-:-:S10]  /*63b0*/  HFMA2.MMA R3, R2, 1, 1, R15 ;  /* 0x3c003c0002037835 */ /* 0x001fd4000000000f */
[----:B------:R-:W0:Y:S02]  /*63c0*/  ATOMS.CAST.SPIN R3, [R0], R2, R3 ;  /* 0x000000020003738d */ /* 0x000e240001800003 */
[----:B0-----:R-:W-:-:S13]  /*63d0*/  ISETP.EQ.U32.AND P0, PT, R3, 0x1, PT ;  /* 0x000000010300780c */ /* 0x001fda0003f02070 */
[----:B------:R-:W-:Y:S05]  /*63e0*/  @!P0 BRA `(.L_x_3984) ;  /* 0xfffffffc00ec8947 */ /* 0x000fea000383ffff */
[----:B------:R-:W-:Y:S05]  /*63f0*/  BRA `(.L_x_3982) ;  /* 0x00000000000c7947 */ /* 0x000fea0003800000 */
.L_x_3983:
[----:B------:R-:W2:Y:S02]  /*6400*/  LD.E R0, desc[UR6][R4.64] ;  /* 0x0000000604007980 */ /* 0x000ea4000c101900 */
[----:B--2---:R-:W-:-:S05]  /*6410*/  IADD3 R3, R15, R0, RZ ;  /* 0x000000000f037210 */ /* 0x004fca0007ffe0ff */
[----:B------:R0:W-:Y:S02]  /*6420*/  ST.E desc[UR6][R4.64], R3 ;  /* 0x0000000304007985 */ /* 0x0001e4000c101906 */
.L_x_3982:
[----:B------:R-:W-:Y:S05]  /*6430*/  BSYNC B0 ;  /* 0x0000000000007941 */ /* 0x000fea0003800000 */
.L_x_3981:
[----:B------:R1:W-:Y:S02]  /*6440*/  ATOM.E.ADD.F16x2.RN.STRONG.GPU P0, RZ, desc[UR6][R4.64+0x4], R7 ;  /* 0x0000040704ff79a2 */ /* 0x0003e4000810e1c6 */
[----:B-1----:R-:W-:Y:S05]  /*6450*/  @P0 EXIT ;  /* 0x000000000000094d */ /* 0x002fea0003800000 */
[----:B------:R-:W1:Y:S02]  /*6460*/  QSPC.E.S P0, RZ, [R4+0x4] ;  /* 0x0000040004ff73aa */ /* 0x000e640000000500 */
[----:B-1----:R-:W-:Y:S05]  /*6470*/  @!P0 BRA `(.L_x_3985) ;  /* 0x0000000000208947 */ /* 0x002fea0003800000 */
[----:B------:R-:W-:-:S04]  /*6480*/  MOV R2, R4 ;  /* 0x0000000400027202 */ /* 0x000fc80000000f00 */
[----:B------:R-:W-:-:S07]  /*6490*/  MOV R0, R2 ;  /* 0x0000000200007202 */ /* 0x000fce0000000f00 */
.L_x_3986:
[----:B------:R-:W0:Y:S02]  /*64a0*/  LDS R2, [R0+0x4] ;  /* 0x0000040000027984 */ /* 0x000e240000000800 */
[----:B0-----:R-:W-:-:S06]  /*64b0*/  HADD2 R3, R2, R7 ;  /* 0x0000000702037230 */ /* 0x001fcc0000000000 */
[----:B------:R-:W0:Y:S02]  /*64c0*/  ATOMS.CAST.SPIN R3, [R0+0x4], R2, R3 ;  /* 0x000004020003738d */ /* 0x000e240001800003 */
[----:B0-----:R-:W-:-:S13]  /*64d0*/  ISETP.EQ.U32.AND P0, PT, R3, 0x1, PT ;  /* 0x000000010300780c */ /* 0x001fda0003f02070 */
[----:B------:R-:W-:Y:S05]  /*64e0*/  @!P0 BRA `(.L_x_3986) ;  /* 0xfffffffc00ec8947 */ /* 0x000fea000383ffff */
[----:B------:R-:W-:Y:S05]  /*64f0*/  EXIT ;  /* 0x000000000000794d */ /* 0x000fea0003800000 */
.L_x_3985:
[----:B------:R-:W0:Y:S02]  /*6500*/  LD.E R0, desc[UR6][R4.64+0x4] ;  /* 0x0000040604007980 */ /* 0x000e24000c101900 */
[----:B0-----:R-:W-:-:S05]  /*6510*/  IADD3 R3, R7, R0, RZ ;  /* 0x0000000007037210 */ /* 0x001fca0007ffe0ff */
[----:B------:R-:W-:Y:S01]  /*6520*/  ST.E desc[UR6][R4.64+0x4], R3 ;  /* 0x0000040304007985 */ /* 0x000fe2000c101906 */
[----:B------:R-:W-:Y:S05]  /*6530*/  EXIT ;  /* 0x000000000000794d */ /* 0x000fea0003800000 */
.L_x_3987:
        /* <DEDUP_REMOVED lines=12> */
.L_x_5238:


//--------------------- .text._Z23gemm_half_q_half_kernelILi2ELi190ELb1ELb1ELi32EEvPK6__halfPKjS4_S2_PS0_iiiiPKtS7_iiiiiibS2_i --------------------------
	.section	.text._Z23gemm_half_q_half_kernelILi2ELi190ELb1ELb1ELi32EEvPK6__halfPKjS4_S2_PS0_iiiiPKtS7_iiiiiibS2_i,"ax",@progbits
	.align	128
        .global         _Z23gemm_half_q_half_kernelILi2ELi190ELb1ELb1ELi32EEvPK6__halfPKjS4_S2_PS0_iiiiPKtS7_iiiiiibS2_i
        .type           _Z23gemm_half_q_half_kernelILi2ELi190ELb1ELb1ELi32EEvPK6__halfPKjS4_S2_PS0_iiiiPKtS7_iiiiiibS2_i,@function
        .size           _Z23gemm_half_q_half_kernelILi2ELi190ELb1ELb1ELi32EEvPK6__halfPKjS4_S2_PS0_iiiiPKtS7_iiiiiibS2_i,(.L_x_5239 - _Z23gemm_half_q_half_kernelILi2ELi190ELb1ELb1ELi32EEvPK6__halfPKjS4_S2_PS0_iiiiPKtS7_iiiiiibS2_i)
        .other          _Z23gemm_half_q_half_kernelILi2ELi190ELb1ELb1ELi32EEvPK6__halfPKjS4_S2_PS0_iiiiPKtS7_iiiiiibS2_i,@"STO_CUDA_ENTRY STV_DEFAULT"
_Z23gemm_half_q_half_kernelILi2ELi190ELb1ELb1ELi32EEvPK6__halfPKjS4_S2_PS0_iiiiPKtS7_iiiiiibS2_i:
.text._Z23gemm_half_q_half_kernelILi2ELi190ELb1ELb1ELi32EEvPK6__halfPKjS4_S2_PS0_iiiiPKtS7_iiiiiibS2_i:
        /* <DEDUP_REMOVED lines=11> */
[----:B0-----:R-:W-:-:S05]  /*00b0*/  IMAD R90, R2, -0x2, R3 ;  /* 0xfffffffe025a7824 */ /* 0x001fca00078e0203 */
[C---:B------:R-:W-:Y:S02]  /*00c0*/  ISETP.GE.AND P1, PT, R90.reuse, 0x1, PT ;  /* 0x000000015a00780c */ /* 0x040fe40003f26270 */
[----:B------:R-:W-:-:S11]  /*00d0*/  VIMNMX R3, R90, 0x2, PT ;  /* 0x000000025a037848 */ /* 0x000fd60003fe0100 */
[----:B-1234-:R-:W-:Y:S05]  /*00e0*/  @!P1 BRA `(.L_x_3988) ;  /* 0x0000000000289947 */ /* 0x01efea0003800000 */
[----:B------:R-:W-:Y:S01]  /*00f0*/  ISETP.GE.AND P0, PT, R3, 0x2, PT ;  /* 0x000000020300780c */ /* 0x000fe20003f06270 */
[----:B------:R-:W0:-:S12]  /*0100*/  LDC.64 R8, c[0x0][0x278] ;  /* 0x00009e00ff087b82 */ /* 0x000e180000000a00 */
[----:B------:R-:W1:Y:S08]  /*0110*/  @P0 LDC R13, c[0x0][0x280] ;  /* 0x0000a000ff0d0b82 */ /* 0x000e700000000800 */
[----:B------:R-:W1:Y:S01]  /*0120*/  @P0 LDC.64 R10, c[0x0][0x278] ;  /* 0x00009e00ff0a0b82 */ /* 0x000e620000000a00 */
[----:B0-----:R-:W2:Y:S01]  /*0130*/  LDG.E.U16 R86, desc[UR6][R8.64] ;  /* 0x0000000608567981 */ /* 0x001ea2000c1e1500 */
[----:B-1----:R-:W-:-:S05]  /*0140*/  @P0 IMAD.WIDE R10, R13, 0x2, R10 ;  /* 0x000000020d0a0825 */ /* 0x002fca00078e020a */
[----:B------:R-:W3:Y:S01]  /*0150*/  @P0 LDG.E.U16 R87, desc[UR6][R10.64] ;  /* 0x000000060a570981 */ /* 0x000ee2000c1e1500 */
[----:B--2---:R-:W-:Y:S02]  /*0160*/  PRMT R0, R86, 0x7610, R0 ;  /* 0x0000761056007816 */ /* 0x004fe40000000000 */
[----:B---3--:R-:W-:-:S04]  /*0170*/  @P0 LOP3.LUT R6, R87, R86, RZ, 0xfc, !PT ;  /* 0x0000005657060212 */ /* 0x008fc800078efcff */
[----:B------:R-:W-:-:S07]  /*0180*/  @P0 PRMT R0, R6, 0x7610, R0 ;  /* 0x0000761006000816 */ /* 0x000fce0000000000 */
.L_x_3988:
        /* <DEDUP_REMOVED lines=29> */
.L_x_3993:
        /* <DEDUP_REMOVED lines=37> */
.L_x_3992:
        /* <DEDUP_REMOVED lines=24> */
.L_x_3994:
        /* <DEDUP_REMOVED lines=14> */
.L_x_3991:
        /* <DEDUP_REMOVED lines=10> */
.L_x_3996:
        /* <DEDUP_REMOVED lines=37> */
.L_x_3995:
        /* <DEDUP_REMOVED lines=24> */
.L_x_3997:
        /* <DEDUP_REMOVED lines=13> */
.L_x_3990:
[----:B------:R-:W-:Y:S05]  /*0d50*/  BSYNC B0 ;  /* 0x0000000000007941 */ /* 0x000fea0003800000 */
.L_x_3989:
        /* <DEDUP_REMOVED lines=17> */
.L_x_4000:
        /* <DEDUP_REMOVED lines=19> */
.L_x_3999:
        /* <DEDUP_REMOVED lines=14> */
.L_x_4001:
[----:B------:R-:W-:-:S13]  /*1080*/  ISETP.LT.OR P0, PT, R5, R3, P0 ;  /* 0x000000030500720c */ /* 0x000fda0000701670 */
[----:B--2---:R-:W2:Y:S01]  /*1090*/  @P0 LDC.64 R6, c[0x0][0x230] ;  /* 0x00008c00ff060b82 */ /* 0x004ea20000000a00 */
[----:B------:R-:W-:-:S05]  /*10a0*/  @P0 LEA R2, R2, R5, 0x1 ;  /* 0x0000000502020211 */ /* 0x000fca00078e08ff */
[----:B------:R-:W-:-:S04]  /*10b0*/  @P0 IMAD R3, R2, R85, R0 ;  /* 0x0000005502030224 */ /* 0x000fc800078e0200 */
[----:B--2---:R-:W-:-:S05]  /*10c0*/  @P0 IMAD.WIDE R2, R3, 0x2, R6 ;  /* 0x0000000203020825 */ /* 0x004fca00078e0206 */
[----:B------:R2:W-:Y:S02]  /*10d0*/  @P0 STG.E.64 desc[UR6][R2.64], RZ ;  /* 0x000000ff02000986 */ /* 0x0005e4000c101b06 */
.L_x_3998:
[----:B------:R-:W3:Y:S08]  /*10e0*/  LDC R25, c[0x0][0x25c] ;  /* 0x00009700ff197b82 */ /* 0x000ef00000000800 */
[----:B------:R-:W-:Y:S01]  /*10f0*/  BAR.SYNC.DEFER_BLOCKING 0x0 ;  /* 0x0000000000007b1d */ /* 0x000fe20000010000 */
[----:B------:R-:W-:-:S07]  /*1100*/  ISETP.GE.AND P0, PT, R88, R89, PT ;  /* 0x000000595800720c */ /* 0x000fce0003f06270 */
[----:B-1----:R-:W1:Y:S06]  /*1110*/  LDC R13, c[0x0][0x264] ;  /* 0x00009900ff0d7b82 */ /* 0x002e6c0000000800 */
[----:B------:R-:W-:Y:S05]  /*1120*/  @P0 BRA `(.L_x_4002) ;  /* 0x0000000000d40947 */ /* 0x000fea0003800000 */
[----:B--2---:R-:W2:Y:S01]  /*1130*/  LDC.64 R2, c[0x0][0x248] ;  /* 0x00009200ff027b82 */ /* 0x004ea20000000a00 */
[----:B------:R-:W-:-:S07]  /*1140*/  SHF.L.U32 R7, R4, 0x6, RZ ;  /* 0x0000000604077819 */ /* 0x000fce00000006ff */
[----:B------:R-:W4:Y:S08]  /*1150*/  LDC.64 R4, c[0x0][0x220] ;  /* 0x00008800ff047b82 */ /* 0x000f300000000a00 */
[----:B0-----:R-:W0:Y:S01]  /*1160*/  LDC.64 R10, c[0x0][0x228] ;  /* 0x00008a00ff0a7b82 */ /* 0x001e220000000a00 */
        /* <DEDUP_REMOVED lines=8> */
[----:B0-2-4-:R-:W-:-:S07]  /*11f0*/  SHF.R.S32.HI R17, RZ, 0x3, R9 ;  /* 0x00000003ff117819 */ /* 0x015fce0000011409 */
.L_x_4003:
        /* <DEDUP_REMOVED lines=10> */
[----:B------:R-:W-:-:S05]  /*12a0*/  IMAD.WIDE R8, R8, 0x2, R10 ;  /* 0x0000000208087825 */ /* 0x000fca00078e020a */
        /* <DEDUP_REMOVED lines=23> */
[----:B------:R-:W2:Y:S01]  /*1420*/  I2F.F16 R15, R14 ;  /* 0x0000000e000f7306 */ /* 0x000ea20000200c00 */
[----:B0-----:R-:W-:-:S07]  /*1430*/  HMUL2 R9, R7.H0_H0, R22.H0_H0 ;  /* 0x2000001607097232 */ /* 0x001fce0000000800 */
[----:B------:R-:W0:Y:S01]  /*1440*/  I2F.F16 R19, R19 ;  /* 0x0000001300137306 */ /* 0x000e220000200c00 */
[-C--:B--2---:R-:W-:Y:S02]  /*1450*/  HMUL2 R7, R15.H0_H0, R22.reuse.H0_H0 ;  /* 0x200000160f077232 */ /* 0x084fe40000000800 */
[----:B0-----:R-:W-:Y:S01]  /*1460*/  HMUL2 R6, R19.H0_H0, R22.H0_H0 ;  /* 0x2000001613067232 */ /* 0x001fe20000000800 */
[----:B------:R-:W-:Y:S06]  /*1470*/  @!P2 BRA `(.L_x_4003) ;  /* 0xfffffffc0060a947 */ /* 0x000fec000383ffff */
.L_x_4002:
[----:B------:R-:W-:Y:S01]  /*1480*/  ULDC UR8, c[0x0][0x258] ;  /* 0x0000960000087ab9 */ /* 0x000fe20000000800 */
[----:B------:R-:W-:Y:S01]  /*1490*/  ULDC UR4, c[0x0][0x260] ;  /* 0x0000980000047ab9 */ /* 0x000fe20000000800 */
[C---:B------:R-:W-:Y:S01]  /*14a0*/  ISETP.GT.AND P2, PT, R88.reuse, UR8, PT ;  /* 0x0000000858007c0c */ /* 0x040fe2000bf44270 */
[----:B------:R-:W-:Y:S01]  /*14b0*/  ULDC UR5, c[0x0][0x268] ;  /* 0x00009a0000057ab9 */ /* 0x000fe20000000800 */
[C---:B--2---:R-:W-:Y:S02]  /*14c0*/  VIMNMX R2, R88.reuse, UR8, PT ;  /* 0x0000000858027c48 */ /* 0x044fe4000bfe0100 */
[C---:B------:R-:W-:Y:S02]  /*14d0*/  ISETP.GT.AND P4, PT, R88.reuse, UR4, PT ;  /* 0x0000000458007c0c */ /* 0x040fe4000bf84270 */
[----:B------:R-:W-:Y:S02]  /*14e0*/  SHF.R.S32.HI R3, RZ, 0x1f, R2 ;  /* 0x0000001fff037819 */ /* 0x000fe40000011402 */
[----:B------:R-:W-:-:S02]  /*14f0*/  ISETP.GT.AND P6, PT, R88, UR5, PT ;  /* 0x0000000558007c0c */ /* 0x000fc4000bfc4270 */
[----:B0-----:R-:W-:Y:S02]  /*1500*/  LEA.HI R10, R3, R2, RZ, 0x5 ;  /* 0x00000002030a7211 */ /* 0x001fe400078f28ff */
[----:B------:R-:W-:Y:S02]  /*1510*/  CS2R R2, SRZ ;  /* 0x0000000000027805 */ /* 0x000fe4000001ff00 */
[C---:B---3--:R-:W-:Y:S02]  /*1520*/  ISETP.GT.AND P3, PT, R88.reuse, R25, PT ;  /* 0x000000195800720c */ /* 0x048fe40003f64270 */
[----:B-1----:R-:W-:Y:S01]  /*1530*/  ISETP.GT.AND P5, PT, R88, R13, PT ;  /* 0x0000000d5800720c */ /* 0x002fe20003fa4270 */
        /* <DEDUP_REMOVED lines=8> */
.L_x_4004:
        /* <DEDUP_REMOVED lines=8> */
.L_x_4005:
        /* <DEDUP_REMOVED lines=10> */
.L_x_4006:
        /* <DEDUP_REMOVED lines=8> */
.L_x_4007:
        /* <DEDUP_REMOVED lines=9> */
.L_x_4008:
        /* <DEDUP_REMOVED lines=10> */
[----:B------:R-:W-:-:S05]  /*1890*/  IMAD R11, R2, R85, RZ ;  /* 0x00000055020b7224 */ /* 0x000fca00078e02ff */
[----:B------:R-:W-:Y:S02]  /*18a0*/  SHF.R.S32.HI R13, RZ, 0x1f, R11 ;  /* 0x0000001fff0d7819 */ /* 0x000fe4000001140b */
[----:B------:R-:W-:-:S04]  /*18b0*/  IADD3 R2, P2, R0, R11, RZ ;  /* 0x0000000b00027210 */ /* 0x000fc80007f5e0ff */
[----:B------:R-:W-:Y:S01]  /*18c0*/  IADD3.X R3, R13, R10, RZ, P2, !PT ;  /* 0x0000000a0d037210 */ /* 0x000fe200017fe4ff */
[----:B0-----:R-:W-:Y:S01]  /*18d0*/  ULEA UR4, UR5, UR4, 0x18 ;  /* 0x0000000405047291 */ /* 0x001fe2000f8ec03f */
[----:B------:R-:W-:-:S04]  /*18e0*/  LEA R24, P2, R2, UR10, 0x2 ;  /* 0x0000000a02187c11 */ /* 0x000fc8000f8410ff */
        /* <DEDUP_REMOVED lines=15> */
.L_x_4018:
[----:B-----5:R-:W-:Y:S05]  /*19e0*/  @!P1 BRA `(.L_x_4010) ;  /* 0x0000001000749947 */ /* 0x020fea0003800000 */
[----:B------:R-:W2:Y:S04]  /*19f0*/  LDG.E.128.CONSTANT R12, desc[UR6][R24.64] ;  /* 0x00000006180c7981 */ /* 0x000ea8000c1e9d00 */
[----:B-----5:R-:W3:Y:S01]  /*1a00*/  LDG.E.128.CONSTANT R20, desc[UR6][R26.64] ;  /* 0x000000061a147981 */ /* 0x020ee2000c1e9d00 */
[----:B--2---:R-:W-:Y:S02]  /*1a10*/  LOP3.LUT R0, R12, 0xff, RZ, 0xc0, !PT ;  /* 0x000000ff0c007812 */ /* 0x004fe400078ec0ff */
[----:B------:R-:W-:Y:S02]  /*1a20*/  LOP3.LUT R10, R13, 0xff, RZ, 0xc0, !PT ;  /* 0x000000ff0d0a7812 */ /* 0x000fe400078ec0ff */
[----:B------:R-:W-:Y:S02]  /*1a30*/  IADD3 R0, R0, -0x80, RZ ;  /* 0xffffff8000007810 */ /* 0x000fe40007ffe0ff */
[----:B------:R-:W-:-:S02]  /*1a40*/  IADD3 R42, R10, -0x80, RZ ;  /* 0xffffff800a2a7810 */ /* 0x000fc40007ffe0ff */
[----:B------:R0:W1:Y:S01]  /*1a50*/  I2F.F16 R37, R0 ;  /* 0x0000000000257306 */ /* 0x0000620000200c00 */
[----:B------:R-:W-:Y:S02]  /*1a60*/  LOP3.LUT R10, R14, 0xff, RZ, 0xc0, !PT ;  /* 0x000000ff0e0a7812 */ /* 0x000fe400078ec0ff */
[----:B---3--:R-:W-:Y:S02]  /*1a70*/  LOP3.LUT R11, R23, 0xff, RZ, 0xc0, !PT ;  /* 0x000000ff170b7812 */ /* 0x008fe400078ec0ff */
[----:B------:R-:W-:Y:S02]  /*1a80*/  IADD3 R38, R10, -0x80, RZ ;  /* 0xffffff800a267810 */ /* 0x000fe40007ffe0ff */
[----:B------:R-:W-:Y:S01]  /*1a90*/  LOP3.LUT R10, R15, 0xff, RZ, 0xc0, !PT ;  /* 0x000000ff0f0a7812 */ /* 0x000fe200078ec0ff */
[----:B------:R-:W2:Y:S01]  /*1aa0*/  I2F.F16 R42, R42 ;  /* 0x0000002a002a7306 */ /* 0x000ea20000200c00 */
[----:B0-----:R-:W-:Y:S02]  /*1ab0*/  LOP3.LUT R0, R21, 0xff, RZ, 0xc0, !PT ;  /* 0x000000ff15007812 */ /* 0x001fe400078ec0ff */
[----:B------:R-:W-:-:S02]  /*1ac0*/  IADD3 R36, R10, -0x80, RZ ;  /* 0xffffff800a247810 */ /* 0x000fc40007ffe0ff */
[----:B------:R-:W-:Y:S02]  /*1ad0*/  IADD3 R40, R0, -0x80, RZ ;  /* 0xffffff8000287810 */ /* 0x000fe40007ffe0ff */
[----:B------:R-:W-:Y:S01]  /*1ae0*/  LOP3.LUT R0, R22, 0xff, RZ, 0xc0, !PT ;  /* 0x000000ff16007812 */ /* 0x000fe200078ec0ff */
[----:B------:R-:W0:Y:S01]  /*1af0*/  I2F.F16 R38, R38 ;  /* 0x0000002600267306 */ /* 0x000e220000200c00 */
[----:B------:R-:W-:Y:S02]  /*1b00*/  LOP3.LUT R10, R20, 0xff, RZ, 0xc0, !PT ;  /* 0x000000ff140a7812 */ /* 0x000fe400078ec0ff */
[----:B------:R-:W-:Y:S02]  /*1b10*/  IADD3 R41, R0, -0x80, RZ ;  /* 0xffffff8000297810 */ /* 0x000fe40007ffe0ff */
[----:B------:R-:W-:Y:S02]  /*1b20*/  SHF.R.U32.HI R0, RZ, 0x8, R12 ;  /* 0x00000008ff007819 */ /* 0x000fe4000001160c */
[----:B------:R-:W-:Y:S01]  /*1b30*/  IADD3 R11, R11, -0x80, RZ ;  /* 0xffffff800b0b7810 */ /* 0x000fe20007ffe0ff */
[----:B------:R-:W3:Y:S01]  /*1b40*/  I2F.F16 R36, R36 ;  /* 0x0000002400247306 */ /* 0x000ee20000200c00 */
[----:B------:R-:W-:-:S02]  /*1b50*/  LOP3.LUT R0, R0, 0xff, RZ, 0xc0, !PT ;  /* 0x000000ff00007812 */ /* 0x000fc400078ec0ff */
[----:B------:R-:W-:Y:S02]  /*1b60*/  IADD3 R10, R10, -0x80, RZ ;  /* 0xffffff800a0a7810 */ /* 0x000fe40007ffe0ff */
[----:B------:R-:W-:Y:S02]  /*1b70*/  IADD3 R0, R0, -0x80, RZ ;  /* 0xffffff8000007810 */ /* 0x000fe40007ffe0ff */
[----:B------:R-:W-:Y:S01]  /*1b80*/  LEA.HI R28, R12, 0xffffff80, RZ, 0x8 ;  /* 0xffffff800c1c7811 */ /* 0x000fe200078f40ff */
[----:B------:R4:W0:Y:S01]  /*1b90*/  I2F.F16 R43, R11 ;  /* 0x0000000b002b7306 */ /* 0x0008220000200c00 */
[----:B------:R-:W-:Y:S02]  /*1ba0*/  SHF.R.U32.HI R12, RZ, 0x10, R12 ;  /* 0x00000010ff0c7819 */ /* 0x000fe4000001160c */
[----:B------:R-:W-:Y:S02]  /*1bb0*/  LEA.HI R29, R13, 0xffffff80, RZ, 0x8 ;  /* 0xffffff800d1d7811 */ /* 0x000fe400078f40ff */
[----:B------:R-:W-:-:S02]  /*1bc0*/  LEA.HI R32, R20, 0xffffff80, RZ, 0x8 ;  /* 0xffffff8014207811 */ /* 0x000fc400078f40ff */
[----:B------:R-:W-:Y:S01]  /*1bd0*/  LOP3.LUT R12, R12, 0xff, RZ, 0xc0, !PT ;  /* 0x000000ff0c0c7812 */ /* 0x000fe200078ec0ff */
[----:B------:R1:W0:Y:S01]  /*1be0*/  I2F.F16 R44, R0 ;  /* 0x00000000002c7306 */ /* 0x0002220000200c00 */
[----:B----4-:R-:W-:Y:S02]  /*1bf0*/  SHF.R.U32.HI R11, RZ, 0x8, R14 ;  /* 0x00000008ff0b7819 */ /* 0x010fe4000001160e */
[----:B------:R-:W-:Y:S02]  /*1c00*/  LEA.HI R33, R21, 0xffffff80, RZ, 0x8 ;  /* 0xffffff8015217811 */ /* 0x000fe400078f40ff */
[----:B------:R-:W-:Y:S02]  /*1c10*/  LOP3.LUT R11, R11, 0xff, RZ, 0xc0, !PT ;  /* 0x000000ff0b0b7812 */ /* 0x000fe400078ec0ff */
[----:B------:R-:W-:Y:S01]  /*1c20*/  IADD3 R12, R12, -0x80, RZ ;  /* 0xffffff800c0c7810 */ /* 0x000fe20007ffe0ff */
[----:B------:R4:W0:Y:S01]  /*1c30*/  I2F.F16 R39, R10 ;  /* 0x0000000a00277306 */ /* 0x0008220000200c00 */
[----:B-1----:R-:W-:-:S02]  /*1c40*/  SHF.R.U32.HI R0, RZ, 0x8, R15 ;  /* 0x00000008ff007819 */ /* 0x002fc4000001160f */
[----:B------:R-:W-:Y:S02]  /*1c50*/  IADD3 R11, R11, -0x80, RZ ;  /* 0xffffff800b0b7810 */ /* 0x000fe40007ffe0ff */
[----:B------:R-:W-:Y:S02]  /*1c60*/  LOP3.LUT R0, R0, 0xff, RZ, 0xc0, !PT ;  /* 0x000000ff00007812 */ /* 0x000fe400078ec0ff */
[----:B------:R-:W-:Y:S01]  /*1c70*/  LEA.HI R30, R14, 0xffffff80, RZ, 0x8 ;  /* 0xffffff800e1e7811 */ /* 0x000fe200078f40ff */
[----:B------:R1:W0:Y:S01]  /*1c80*/  I2F.F16 R48, R11 ;  /* 0x0000000b00307306 */ /* 0x0002220000200c00 */
[----:B----4-:R-:W-:Y:S02]  /*1c90*/  SHF.R.U32.HI R10, RZ, 0x8, R13 ;  /* 0x00000008ff0a7819 */ /* 0x010fe4000001160d */
[----:B------:R-:W-:Y:S02]  /*1ca0*/  IADD3 R50, R0, -0x80, RZ ;  /* 0xffffff8000327810 */ /* 0x000fe40007ffe0ff */
[----:B------:R-:W-:-:S02]  /*1cb0*/  LOP3.LUT R10, R10, 0xff, RZ, 0xc0, !PT ;  /* 0x000000ff0a0a7812 */ /* 0x000fc400078ec0ff */
[--C-:B------:R-:W-:Y:S01]  /*1cc0*/  SHF.R.U32.HI R0, RZ, 0x8, R20.reuse ;  /* 0x00000008ff007819 */ /* 0x100fe20000011614 */
[----:B------:R-:W4:Y:S01]  /*1cd0*/  I2F.F16 R45, R12 ;  /* 0x0000000c002d7306 */ /* 0x000f220000200c00 */
[----:B------:R-:W-:Y:S02]  /*1ce0*/  IADD3 R10, R10, -0x80, RZ ;  /* 0xffffff800a0a7810 */ /* 0x000fe40007ffe0ff */
[----:B------:R-:W-:Y:S02]  /*1cf0*/  SHF.R.U32.HI R13, RZ, 0x10, R13 ;  /* 0x00000010ff0d7819 */ /* 0x000fe4000001160d */
[----:B------:R-:W-:Y:S02]  /*1d00*/  SHF.R.U32.HI R20, RZ, 0x10, R20 ;  /* 0x00000010ff147819 */ /* 0x000fe40000011614 */
[----:B-1----:R-:W-:Y:S01]  /*1d10*/  SHF.R.U32.HI R11, RZ, 0x8, R21 ;  /* 0x00000008ff0b7819 */ /* 0x002fe20000011615 */
[----:B------:R1:W0:Y:S01]  /*1d20*/  I2F.F16 R46, R10 ;  /* 0x0000000a002e7306 */ /* 0x0002220000200c00 */
[----:B------:R-:W-:-:S02]  /*1d30*/  LOP3.LUT R13, R13, 0xff, RZ, 0xc0, !PT ;  /* 0x000000ff0d0d7812 */ /* 0x000fc400078ec0ff */
[----:B------:R-:W-:Y:S02]  /*1d40*/  LOP3.LUT R11, R11, 0xff, RZ, 0xc0, !PT ;  /* 0x000000ff0b0b7812 */ /* 0x000fe400078ec0ff */
[----:B------:R-:W-:Y:S02]  /*1d50*/  SHF.R.U32.HI R21, RZ, 0x10, R21 ;  /* 0x00000010ff157819 */ /* 0x000fe40000011615 */
[----:B------:R-:W-:Y:S01]  /*1d60*/  IADD3 R13, R13, -0x80, RZ ;  /* 0xffffff800d0d7810 */ /* 0x000fe20007ffe0ff */
[----:B------:R-:W0:Y:S01]  /*1d70*/  I2F.F16 R28, R28 ;  /* 0x0000001c001c7306 */ /* 0x000e220000200c00 */
[----:B-1----:R-:W-:Y:S02]  /*1d80*/  LOP3.LUT R10, R20, 0xff, RZ, 0xc0, !PT ;  /* 0x000000ff140a7812 */ /* 0x002fe400078ec0ff */
[----:B------:R-:W-:Y:S02]  /*1d90*/  IADD3 R11, R11, -0x80, RZ ;  /* 0xffffff800b0b7810 */ /* 0x000fe40007ffe0ff */
[----:B------:R-:W-:-:S02]  /*1da0*/  IADD3 R10, R10, -0x80, RZ ;  /* 0xffffff800a0a7810 */ /* 0x000fc40007ffe0ff */
[----:B------:R-:W-:Y:S01]  /*1db0*/  LOP3.LUT R0, R0, 0xff, RZ, 0xc0, !PT ;  /* 0x000000ff00007812 */ /* 0x000fe200078ec0ff */
[----:B------:R1:W0:Y:S01]  /*1dc0*/  I2F.F16 R47, R13 ;  /* 0x0000000d002f7306 */ /* 0x0002220000200c00 */
[----:B------:R-:W-:Y:S02]  /*1dd0*/  LOP3.LUT R12, R21, 0xff, RZ, 0xc0, !PT ;  /* 0x000000ff150c7812 */ /* 0x000fe400078ec0ff */
[----:B------:R-:W-:Y:S02]  /*1de0*/  LEA.HI R31, R15, 0xffffff80, RZ, 0x8 ;  /* 0xffffff800f1f7811 */ /* 0x000fe400078f40ff */
[----:B------:R-:W-:Y:S02]  /*1df0*/  LEA.HI R34, R22, 0xffffff80, RZ, 0x8 ;  /* 0xffffff8016227811 */ /* 0x000fe400078f40ff */
[----:B------:R-:W-:Y:S01]  /*1e00*/  LEA.HI R35, R23, 0xffffff80, RZ, 0x8 ;  /* 0xffffff8017237811 */ /* 0x000fe200078f40ff */
[----:B------:R2:W0:Y:S01]  /*1e10*/  I2F.F16 R52, R10 ;  /* 0x0000000a00347306 */ /* 0x0004220000200c00 */
[----:B------:R-:W-:-:S02]  /*1e20*/  IADD3 R0, R0, -0x80, RZ ;  /* 0xffffff8000007810 */ /* 0x000fc40007ffe0ff */
[----:B-1----:R-:W-:Y:S02]  /*1e30*/  SHF.R.U32.HI R13, RZ, 0x8, R22 ;  /* 0x00000008ff0d7819 */ /* 0x002fe40000011616 */
[----:B------:R-:W-:Y:S02]  /*1e40*/  SHF.R.U32.HI R14, RZ, 0x10, R14 ;  /* 0x00000010ff0e7819 */ /* 0x000fe4000001160e */
[----:B------:R-:W-:Y:S01]  /*1e50*/  SHF.R.U32.HI R15, RZ, 0x10, R15 ;  /* 0x00000010ff0f7819 */ /* 0x000fe2000001160f */
[----:B------:R1:W0:Y:S01]  /*1e60*/  I2F.F16 R21, R11 ;  /* 0x0000000b00157306 */ /* 0x0002220000200c00 */
[--C-:B--2---:R-:W-:Y:S02]  /*1e70*/  SHF.R.U32.HI R10, RZ, 0x8, R23.reuse ;  /* 0x00000008ff0a7819 */ /* 0x104fe40000011617 */
[----:B------:R-:W-:Y:S02]  /*1e80*/  SHF.R.U32.HI R22, RZ, 0x10, R22 ;  /* 0x00000010ff167819 */ /* 0x000fe40000011616 */
[----:B------:R-:W-:-:S02]  /*1e90*/  SHF.R.U32.HI R23, RZ, 0x10, R23 ;  /* 0x00000010ff177819 */ /* 0x000fc40000011617 */
[----:B------:R-:W-:Y:S01]  /*1ea0*/  LOP3.LUT R14, R14, 0xff, RZ, 0xc0, !PT ;  /* 0x000000ff0e0e7812 */ /* 0x000fe200078ec0ff */
[----:B------:R2:W0:Y:S01]  /*1eb0*/  I2F.F16 R20, R0 ;  /* 0x0000000000147306 */ /* 0x0004220000200c00 */
[----:B-1----:R-:W-:Y:S02]  /*1ec0*/  PRMT R11, R86, 0x9910, RZ ;  /* 0x00009910560b7816 */ /* 0x002fe400000000ff */
[----:B------:R-:W-:Y:S02]  /*1ed0*/  LOP3.LUT R15, R15, 0xff, RZ, 0xc0, !PT ;  /* 0x000000ff0f0f7812 */ /* 0x000fe400078ec0ff */
[----:B------:R-:W-:Y:S02]  /*1ee0*/  ISETP.NE.AND P2, PT, R11, RZ, PT ;  /* 0x000000ff0b00720c */ /* 0x000fe40003f45270 */
[----:B------:R-:W-:Y:S01]  /*1ef0*/  LOP3.LUT R13, R13, 0xff, RZ, 0xc0, !PT ;  /* 0x000000ff0d0d7812 */ /* 0x000fe200078ec0ff */
[----:B------:R-:W1:Y:S01]  /*1f00*/  I2F.F16 R29, R29 ;  /* 0x0000001d001d7306 */ /* 0x000e620000200c00 */
[----:B--2---:R-:W-:-:S02]  /*1f10*/  LOP3.LUT R0, R22, 0xff, RZ, 0xc0, !PT ;  /* 0x000000ff16007812 */ /* 0x004fc400078ec0ff */
[----:B------:R-:W-:Y:S02]  /*1f20*/  LOP3.LUT R10, R10, 0xff, RZ, 0xc0, !PT ;  /* 0x000000ff0a0a7812 */ /* 0x000fe400078ec0ff */
[----:B------:R-:W-:Y:S02]  /*1f30*/  LOP3.LUT R11, R23, 0xff, RZ, 0xc0, !PT ;  /* 0x000000ff170b7812 */ /* 0x000fe400078ec0ff */
[----:B------:R-:W-:Y:S01]  /*1f40*/  IADD3 R14, R14, -0x80, RZ ;  /* 0xffffff800e0e7810 */ /* 0x000fe20007ffe0ff */
[----:B------:R-:W2:Y:S01]  /*1f50*/  I2F.F16 R30, R30 ;  /* 0x0000001e001e7306 */ /* 0x000ea20000200c00 */
        /* <DEDUP_REMOVED lines=21> */
[----:B---3--:R-:W-:-:S04]  /*20b0*/  PRMT R12, R87, 0x9910, RZ ;  /* 0x00009910570c7816 */ /* 0x008fc800000000ff */
[----:B------:R-:W-:-:S04]  /*20c0*/  ISETP.NE.AND P0, PT, R12, RZ, PT ;  /* 0x000000ff0c00720c */ /* 0x000fc80003f05270 */
[----:B------:R-:W-:Y:S01]  /*20d0*/  ISETP.LT.OR P0, PT, R90, 0x2, !P0 ;  /* 0x000000025a00780c */ /* 0x000fe20004701670 */
[----:B012-4-:R-:W-:-:S12]  /*20e0*/  @!P2 BRA `(.L_x_4011) ;  /* 0x000000040058a947 */ /* 0x017fd80003800000 */
        /* <DEDUP_REMOVED lines=8> */
[--C-:B------:R-:W-:Y:S02]  /*2170*/  HADD2.F32 R57, -RZ, R13.reuse.H0_H0 ;  /* 0x2000000dff397230 */ /* 0x100fe40000004100 */
[----:B------:R-:W-:Y:S02]  /*2180*/  HADD2.F32 R59, -RZ, R13.H1_H1 ;  /* 0x3000000dff3b7230 */ /* 0x000fe40000004100 */
[----:B------:R-:W-:Y:S01]  /*2190*/  FFMA.FTZ R0, R0, R11, RZ ;  /* 0x0000000b00007223 */ /* 0x000fe200000100ff */
[----:B------:R-:W-:Y:S02]  /*21a0*/  HADD2.F32 R56, -RZ, R12.H1_H1 ;  /* 0x3000000cff387230 */ /* 0x000fe40000004100 */
[C---:B------:R-:W-:Y:S01]  /*21b0*/  FFMA.FTZ R63, R11.reuse, R58, RZ ;  /* 0x0000003a0b3f7223 */ /* 0x040fe200000100ff */
[----:B------:R-:W-:Y:S02]  /*21c0*/  HADD2.F32 R13, -RZ, R44.H0_H0 ;  /* 0x2000002cff0d7230 */ /* 0x000fe40000004100 */
[----:B------:R-:W-:Y:S01]  /*21d0*/  FFMA.FTZ R58, R11, R10, RZ ;  /* 0x0000000a0b3a7223 */ /* 0x000fe200000100ff */
[----:B------:R-:W-:-:S02]  /*21e0*/  HADD2.F32 R12, -RZ, R36.H0_H0 ;  /* 0x20000024ff0c7230 */ /* 0x000fc40000004100 */
[C---:B------:R-:W-:Y:S01]  /*21f0*/  FFMA.FTZ R10, R56.reuse, R61, R63 ;  /* 0x0000003d380a7223 */ /* 0x040fe2000001003f */
[----:B------:R-:W-:Y:S02]  /*2200*/  HADD2.F32 R61, -RZ, R51.H0_H0 ;  /* 0x20000033ff3d7230 */ /* 0x000fe40000004100 */
[----:B------:R-:W-:Y:S01]  /*2210*/  FFMA.FTZ R0, R13, R56, R0 ;  /* 0x000000380d007223 */ /* 0x000fe20000010000 */
[----:B------:R-:W-:Y:S02]  /*2220*/  HADD2.F32 R13, -RZ, R48.H0_H0 ;  /* 0x20000030ff0d7230 */ /* 0x000fe40000004100 */
[----:B------:R-:W-:Y:S01]  /*2230*/  FFMA.FTZ R60, R11, R12, RZ ;  /* 0x0000000c0b3c7223 */ /* 0x000fe200000100ff */
[----:B------:R-:W-:Y:S02]  /*2240*/  HADD2.F32 R11, -RZ, R45.H0_H0 ;  /* 0x2000002dff0b7230 */ /* 0x000fe40000004100 */
[----:B------:R-:W-:Y:S02]  /*2250*/  HADD2.F32 R12, -RZ, R47.H0_H0 ;  /* 0x2000002fff0c7230 */ /* 0x000fe40000004100 */
[----:B------:R-:W-:Y:S01]  /*2260*/  FFMA.FTZ R58, R56, R13, R58 ;  /* 0x0000000d383a7223 */ /* 0x000fe2000001003a */
[----:B------:R-:W-:-:S02]  /*2270*/  HADD2.F32 R13, -RZ, R49.H0_H0 ;  /* 0x20000031ff0d7230 */ /* 0x000fc40000004100 */
[----:B------:R-:W-:Y:S01]  /*2280*/  FFMA.FTZ R60, R56, R65, R60 ;  /* 0x00000041383c7223 */ /* 0x000fe2000001003c */
[----:B------:R-:W-:Y:S01]  /*2290*/  FFMA.FTZ R11, R11, R57, R0 ;  /* 0x000000390b0b7223 */ /* 0x000fe20000010000 */
        /* <DEDUP_REMOVED lines=59> */
.L_x_4011:
        /* <DEDUP_REMOVED lines=27> */
[----:B------:R-:W-:-:S02]  /*2800*/  HADD2.F32 R0, -RZ, R45.H0_H0 ;  /* 0x2000002dff007230 */ /* 0x000fc40000004100 */
[-C--:B------:R-:W-:Y:S01]  /*2810*/  FFMA.FTZ R11, R11, R13.reuse, RZ ;  /* 0x0000000d0b0b7223 */ /* 0x080fe200000100ff */
[-C--:B------:R-:W-:Y:S01]  /*2820*/  FFMA.FTZ R59, R10, R13.reuse, RZ ;  /* 0x0000000d0a3b7223 */ /* 0x080fe200000100ff */
[----:B------:R-:W-:Y:S01]  /*2830*/  FFMA.FTZ R13, R12, R13, RZ ;  /* 0x0000000d0c0d7223 */ /* 0x000fe200000100ff */
[----:B------:R-:W-:Y:S02]  /*2840*/  HADD2.F32 R12, -RZ, R49.H0_H0 ;  /* 0x20000031ff0c7230 */ /* 0x000fe40000004100 */
[----:B------:R-:W-:Y:S01]  /*2850*/  FFMA.FTZ R11, R48, R56, R11 ;  /* 0x00000038300b7223 */ /* 0x000fe2000001000b */
[----:B------:R-:W-:Y:S01]  /*2860*/  FFMA.FTZ R0, R0, R58, R37 ;  /* 0x0000003a00007223 */ /* 0x000fe20000010025 */
[----:B------:R-:W-:Y:S02]  /*2870*/  HADD2.F32 R10, -RZ, R47.H0_H0 ;  /* 0x2000002fff0a7230 */ /* 0x000fe40000004100 */
[----:B------:R-:W-:Y:S01]  /*2880*/  FFMA.FTZ R59, R46, R56, R59 ;  /* 0x000000382e3b7223 */ /* 0x000fe2000001003b */
[----:B------:R-:W-:-:S02]  /*2890*/  HADD2.F32 R37, -RZ, R28.H0_H0 ;  /* 0x2000001cff257230 */ /* 0x000fc40000004100 */
[----:B------:R-:W-:Y:S01]  /*28a0*/  FFMA.FTZ R28, R12, R58, R11 ;  /* 0x0000003a0c1c7223 */ /* 0x000fe2000001000b */
[----:B------:R-:W-:Y:S02]  /*28b0*/  HADD2.F32 R11, -RZ, R30.H0_H0 ;  /* 0x2000001eff0b7230 */ /* 0x000fe40000004100 */
[----:B------:R-:W-:Y:S01]  /*28c0*/  FFMA.FTZ R13, R50, R56, R13 ;  /* 0x00000038320d7223 */ /* 0x000fe2000001000d */
[-C--:B------:R-:W-:Y:S01]  /*28d0*/  FFMA.FTZ R10, R10, R58.reuse, R59 ;  /* 0x0000003a0a0a7223 */ /* 0x080fe2000001003b */
[-C--:B------:R-:W-:Y:S02]  /*28e0*/  FFMA.FTZ R0, R37, R57.reuse, R0 ;  /* 0x0000003925007223 */ /* 0x080fe40000010000 */
        /* <DEDUP_REMOVED lines=45> */
.L_x_4010:
[----:B------:R-:W0:Y:S02]  /*2bc0*/  LDC R85, c[0x0][0x23c] ;  /* 0x00008f00ff557b82 */ /* 0x000e240000000800 */
[----:B0-----:R-:W-:-:S05]  /*2bd0*/  IMAD.WIDE R24, R85, 0x8, R24 ;  /* 0x0000000855187825 */ /* 0x001fca00078e0218 */
[----:B------:R0:W5:Y:S01]  /*2be0*/  LDG.E.128.CONSTANT R12, desc[UR6][R24.64] ;  /* 0x00000006180c7981 */ /* 0x000162000c1e9d00 */
[----:B------:R-:W-:Y:S01]  /*2bf0*/  IMAD.WIDE R26, R85, 0x8, R26 ;  /* 0x00000008551a7825 */ /* 0x000fe200078e021a */
[----:B------:R-:W-:Y:S06]  /*2c00*/  @!P1 BRA `(.L_x_4012) ;  /* 0x0000001000709947 */ /* 0x000fec0003800000 */
[----:B-----5:R-:W2:Y:S01]  /*2c10*/  LDG.E.128.CONSTANT R20, desc[UR6][R26.64] ;  /* 0x000000061a147981 */ /* 0x020ea2000c1e9d00 */
[----:B------:R-:W-:Y:S02]  /*2c20*/  LOP3.LUT R10, R13, 0xff, RZ, 0xc0, !PT ;  /* 0x000000ff0d0a7812 */ /* 0x000fe400078ec0ff */
        /* <DEDUP_REMOVED lines=42> */
[----:B------:R-:W-:-:S03]  /*2ed0*/  IADD3 R15, R15, -0x80, RZ ;  /* 0xffffff800f0f7810 */ /* 0x000fc60007ffe0ff */
        /* <DEDUP_REMOVED lines=152> */
.L_x_4013:
        /* <DEDUP_REMOVED lines=31> */
[----:B------:R-:W-:-:S02]  /*3a50*/  HADD2.F32 R12, -RZ, R45.H0_H0 ;  /* 0x2000002dff0c7230 */ /* 0x000fc40000004100 */
[----:B------:R-:W-:Y:S01]  /*3a60*/  FFMA.FTZ R11, R44, R56, R11 ;  /* 0x000000382c0b7223 */ /* 0x000fe2000001000b */
[----:B------:R-:W-:Y:S01]  /*3a70*/  FFMA.FTZ R0, R0, R58, R37 ;  /* 0x0000003a00007223 */ /* 0x000fe20000010025 */
[----:B------:R-:W-:Y:S02]  /*3a80*/  HADD2.F32 R37, -RZ, R28.H0_H0 ;  /* 0x2000001cff257230 */ /* 0x000fe40000004100 */
[----:B------:R-:W-:Y:S01]  /*3a90*/  FFMA.FTZ R39, R42, R56, R39 ;  /* 0x000000382a277223 */ /* 0x000fe20000010027 */
[----:B------:R-:W-:Y:S02]  /*3aa0*/  HADD2.F32 R10, -RZ, R43.H0_H0 ;  /* 0x2000002bff0a7230 */ /* 0x000fe40000004100 */
[----:B------:R-:W-:Y:S01]  /*3ab0*/  FFMA.FTZ R28, R12, R58, R11 ;  /* 0x0000003a0c1c7223 */ /* 0x000fe2000001000b */
[----:B------:R-:W-:Y:S02]  /*3ac0*/  HADD2.F32 R11, -RZ, R30.H0_H0 ;  /* 0x2000001eff0b7230 */ /* 0x000fe40000004100 */
[----:B------:R-:W-:Y:S01]  /*3ad0*/  FFMA.FTZ R13, R46, R56, R13 ;  /* 0x000000382e0d7223 */ /* 0x000fe2000001000d */
[----:B------:R-:W-:Y:S01]  /*3ae0*/  FFMA.FTZ R0, R37, R57, R0 ;  /* 0x0000003925007223 */ /* 0x000fe20000010000 */
[----:B------:R-:W-:-:S02]  /*3af0*/  FFMA.FTZ R10, R10, R58, R39 ;  /* 0x0000003a0a0a7223 */ /* 0x000fc40000010027 */
[----:B------:R-:W-:Y:S01]  /*3b00*/  FFMA.FTZ R58, R32, R58, R13 ;  /* 0x0000003a203a7223 */ /* 0x000fe2000001000d */
[-C--:B------:R-:W-:Y:S01]  /*3b10*/  FFMA.FTZ R28, R11, R57.reuse, R28 ;  /* 0x000000390b1c7223 */ /* 0x080fe2000001001c */
[----:B------:R-:W-:Y:S02]  /*3b20*/  HADD2.F32 R13, -RZ, R48.H0_H0 ;  /* 0x20000030ff0d7230 */ /* 0x000fe40000004100 */
[-C--:B------:R-:W-:Y:S01]  /*3b30*/  FFMA.FTZ R12, R29, R57.reuse, R10 ;  /* 0x000000391d0c7223 */ /* 0x080fe2000001000a */
[--C-:B-1----:R-:W-:Y:S02]  /*3b40*/  HADD2.F32 R11, -RZ, R14.reuse.H0_H0 ;  /* 0x2000000eff0b7230 */ /* 0x102fe40000004100 */
[----:B------:R-:W-:Y:S01]  /*3b50*/  FFMA.FTZ R58, R31, R57, R58 ;  /* 0x000000391f3a7223 */ /* 0x000fe2000001003a */
[----:B------:R-:W-:Y:S02]  /*3b60*/  HADD2.F32 R14, -RZ, R14.H1_H1 ;  /* 0x3000000eff0e7230 */ /* 0x000fe40000004100 */
[----:B------:R-:W-:-:S02]  /*3b70*/  HADD2.F32 R29, -RZ, R50.H0_H0 ;  /* 0x20000032ff1d7230 */ /* 0x000fc40000004100 */
[-C--:B------:R-:W-:Y:S01]  /*3b80*/  FFMA.FTZ R13, R13, R11.reuse, R0 ;  /* 0x0000000b0d0d7223 */ /* 0x080fe20000010000 */
        /* <DEDUP_REMOVED lines=36> */
.L_x_4012:
        /* <DEDUP_REMOVED lines=201> */
.L_x_4015:
        /* <DEDUP_REMOVED lines=87> */
.L_x_4014:
        /* <DEDUP_REMOVED lines=201> */
.L_x_4017:
        /* <DEDUP_REMOVED lines=87> */
.L_x_4016:
[----:B------:R-:W-:Y:S01]  /*61d0*/  IADD3 R88, R88, 0x20, RZ ;  /* 0x0000002058587810 */ /* 0x000fe20007ffe0ff */
[----:B------:R-:W-:Y:S01]  /*61e0*/  UIADD3 UR4, UR4, 0x40, URZ ;  /* 0x0000004004047890 */ /* 0x000fe2000fffe03f */
[C---:B------:R-:W-:Y:S02]  /*61f0*/  IMAD.WIDE R26, R85.reuse, 0x8, R26 ;  /* 0x00000008551a7825 */ /* 0x040fe400078e021a */
[C---:B------:R-:W-:Y:S02]  /*6200*/  ISETP.GE.AND P0, PT, R88.reuse, UR5, PT ;  /* 0x0000000558007c0c */ /* 0x040fe4000bf06270 */
[----:B------:R-:W-:Y:S01]  /*6210*/  ISETP.LT.AND P2, PT, R88, R89, PT ;  /* 0x000000595800720c */ /* 0x000fe20003f41270 */
[----:B0-----:R-:W-:-:S12]  /*6220*/  IMAD.WIDE R24, R85, 0x8, R24 ;  /* 0x0000000855187825 */ /* 0x001fd800078e0218 */
[----:B------:R-:W-:Y:S05]  /*6230*/  @!P0 BRA P2, `(.L_x_4018) ;  /* 0xffffffb400e88947 */ /* 0x000fea000103ffff */
.L_x_4009:
        /* <DEDUP_REMOVED lines=10> */
.L_x_4024:
        /* <DEDUP_REMOVED lines=15> */
[----:B------:R-:W-:-:S02]  /*63d0*/  LOP3.LUT R46, R23, 0x3f003f, RZ, 0xc0, !PT ;  /* 0x003f003f172e7812 */ /* 0x000fc400078ec0ff */
[----:B------:R-:W-:Y:S02]  /*63e0*/  SHF.R.U32.HI R47, RZ, 0x6, R23 ;  /* 0x00000006ff2f7819 */ /* 0x000fe40000011617 */
[----:B------:R-:W-:Y:S02]  /*63f0*/  ISETP.NE.AND P2, PT, R21, RZ, PT ;  /* 0x000000ff1500720c */ /* 0x000fe40003f45270 */
[----:B------:R-:W-:Y:S02]  /*6400*/  SHF.R.U32.HI R11, RZ, 0xc, R20 ;  /* 0x0000000cff0b7819 */ /* 0x000fe40000011614 */
[----:B------:R-:W-:Y:S02]  /*6410*/  LOP3.LUT R40, R40, 0xf000f, RZ, 0xc0, !PT ;  /* 0x000f000f28287812 */ /* 0x000fe400078ec0ff */
[----:B------:R-:W-:Y:S02]  /*6420*/  LOP3.LUT R42, R42, 0x3f003f, RZ, 0xc0, !PT ;  /* 0x003f003f2a2a7812 */ /* 0x000fe400078ec0ff */
[----:B------:R-:W-:-:S02]  /*6430*/  LOP3.LUT R37, R37, 0x3f003f, RZ, 0xc0, !PT ;  /* 0x003f003f25257812 */ /* 0x000fc400078ec0ff */
[----:B------:R-:W-:Y:S02]  /*6440*/  LOP3.LUT R47, R47, 0x3f003f, RZ, 0xc0, !PT ;  /* 0x003f003f2f2f7812 */ /* 0x000fe400078ec0ff */
[----:B------:R-:W-:Y:S02]  /*6450*/  LOP3.LUT R42, R42, 0x64006400, RZ, 0xfc, !PT ;  /* 0x640064002a2a7812 */ /* 0x000fe400078efcff */
[----:B------:R-:W-:Y:S02]  /*6460*/  LOP3.LUT R10, R20, 0x3f003f, RZ, 0xc0, !PT ;  /* 0x003f003f140a7812 */ /* 0x000fe400078ec0ff */
[----:B------:R-:W-:Y:S02]  /*6470*/  SHF.R.U32.HI R20, RZ, 0x6, R20 ;  /* 0x00000006ff147819 */ /* 0x000fe40000011614 */
        /* <DEDUP_REMOVED lines=18> */
[--C-:B------:R-:W-:Y:S02]  /*65a0*/  SHF.R.U32.HI R17, RZ, 0x8, R18.reuse ;  /* 0x00000008ff117819 */ /* 0x100fe40000011612 */
[----:B------:R-:W-:Y:S02]  /*65b0*/  LOP3.LUT R26, R39, 0xf000f, RZ, 0xc0, !PT ;  /* 0x000f000f271a7812 */ /* 0x000fe400078ec0ff */
        /* <DEDUP_REMOVED lines=8> */
[----:B------:R-:W-:-:S02]  /*6640*/  LOP3.LUT R23, R12, 0x3f003f, RZ, 0xc0, !PT ;  /* 0x003f003f0c177812 */ /* 0x000fc400078ec0ff */
[----:B------:R-:W-:Y:S02]  /*6650*/  SHF.R.U32.HI R26, RZ, 0x6, R12 ;  /* 0x00000006ff1a7819 */ /* 0x000fe4000001160c */
[----:B------:R-:W-:Y:S02]  /*6660*/  SHF.R.U32.HI R12, RZ, 0xc, R13 ;  /* 0x0000000cff0c7819 */ /* 0x000fe4000001160d */
[----:B------:R-:W-:Y:S02]  /*6670*/  LOP3.LUT R18, R18, 0x300030, R21, 0xf8, !PT ;  /* 0x0030003012127812 */ /* 0x000fe400078ef815 */
[----:B------:R-:W-:Y:S02]  /*6680*/  SHF.R.U32.HI R21, RZ, 0xc, R14 ;  /* 0x0000000cff157819 */ /* 0x000fe4000001160e */
[----:B------:R-:W-:Y:S02]  /*6690*/  LOP3.LUT R39, R13, 0x3f003f, RZ, 0xc0, !PT ;  /* 0x003f003f0d277812 */ /* 0x000fe400078ec0ff */
[----:B------:R-:W-:-:S02]  /*66a0*/  SHF.R.U32.HI R40, RZ, 0x6, R13 ;  /* 0x00000006ff287819 */ /* 0x000fc4000001160d */
[----:B------:R-:W-:Y:S02]  /*66b0*/  SHF.R.U32.HI R50, RZ, 0xc, R15 ;  /* 0x0000000cff327819 */ /* 0x000fe4000001160f */
[----:B------:R-:W-:Y:S02]  /*66c0*/  LOP3.LUT R13, R12, 0xf000f, RZ, 0xc0, !PT ;  /* 0x000f000f0c0d7812 */ /* 0x000fe400078ec0ff */
[----:B------:R-:W-:Y:S02]  /*66d0*/  LOP3.LUT R43, R14, 0x3f003f, RZ, 0xc0, !PT ;  /* 0x003f003f0e2b7812 */ /* 0x000fe400078ec0ff */
[----:B------:R-:W-:Y:S02]  /*66e0*/  SHF.R.U32.HI R44, RZ, 0x6, R14 ;  /* 0x00000006ff2c7819 */ /* 0x000fe4000001160e */
[----:B------:R-:W-:Y:S02]  /*66f0*/  LOP3.LUT R14, R21, 0xf000f, RZ, 0xc0, !PT ;  /* 0x000f000f150e7812 */ /* 0x000fe400078ec0ff */
[----:B------:R-:W-:-:S02]  /*6700*/  LOP3.LUT R50, R50, 0xf000f, RZ, 0xc0, !PT ;  /* 0x000f000f32327812 */ /* 0x000fc400078ec0ff */
[----:B------:R-:W-:Y:S02]  /*6710*/  LOP3.LUT R21, R27, 0x64006400, RZ, 0xfc, !PT ;  /* 0x640064001b157812 */ /* 0x000fe400078efcff */
[----:B------:R-:W-:Y:S02]  /*6720*/  SHF.R.U32.HI R49, RZ, 0x6, R15 ;  /* 0x00000006ff317819 */ /* 0x000fe4000001160f */
[----:B------:R-:W-:Y:S02]  /*6730*/  LOP3.LUT R13, R13, 0x300030, R38, 0xf8, !PT ;  /* 0x003000300d0d7812 */ /* 0x000fe400078ef826 */
[----:B------:R-:W-:Y:S02]  /*6740*/  LOP3.LUT R27, R37, 0x64006400, RZ, 0xfc, !PT ;  /* 0x64006400251b7812 */ /* 0x000fe400078efcff */
[----:B------:R-:W-:Y:S02]  /*6750*/  LOP3.LUT R48, R15, 0x3f003f, RZ, 0xc0, !PT ;  /* 0x003f003f0f307812 */ /* 0x000fe400078ec0ff */
        /* <DEDUP_REMOVED lines=15> */
[----:B------:R-:W-:-:S02]  /*6850*/  LOP3.LUT R12, R11, 0x300030, R22, 0xf8, !PT ;  /* 0x003000300b0c7812 */ /* 0x000fc400078ef816 */
        /* <DEDUP_REMOVED lines=98> */
.L_x_4021:
        /* <DEDUP_REMOVED lines=46> */
.L_x_4020:
        /* <DEDUP_REMOVED lines=34> */
[----:B------:R-:W-:Y:S02]  /*7380*/  LOP3.LUT R45, R23, 0x3f003f, RZ, 0xc0, !PT ;  /* 0x003f003f172d7812 */ /* 0x000fe400078ec0ff */
[----:B------:R-:W-:Y:S02]  /*7390*/  SHF.R.U32.HI R46, RZ, 0x6, R23 ;  /* 0x00000006ff2e7819 */ /* 0x000fe40000011617 */
[--C-:B------:R-:W-:Y:S02]  /*73a0*/  SHF.R.U32.HI R17, RZ, 0x8, R18.reuse ;  /* 0x00000008ff117819 */ /* 0x100fe40000011612 */
[----:B------:R-:W-:Y:S02]  /*73b0*/  LOP3.LUT R34, R21, 0xf000f, RZ, 0xc0, !PT ;  /* 0x000f000f15227812 */ /* 0x000fe400078ec0ff */
[----:B------:R-:W-:Y:S02]  /*73c0*/  SHF.R.U32.HI R42, RZ, 0xa, R18 ;  /* 0x0000000aff2a7819 */ /* 0x000fe40000011612 */
[----:B------:R-:W-:-:S02]  /*73d0*/  LOP3.LUT R23, R18, 0x3f003f, RZ, 0xc0, !PT ;  /* 0x003f003f12177812 */ /* 0x000fc400078ec0ff */
[----:B------:R-:W-:Y:S02]  /*73e0*/  SHF.R.U32.HI R26, RZ, 0x6, R18 ;  /* 0x00000006ff1a7819 */ /* 0x000fe40000011612 */
[----:B------:R-:W-:Y:S02]  /*73f0*/  LOP3.LUT R18, R11, 0x300030, R10, 0xf8, !PT ;  /* 0x003000300b127812 */ /* 0x000fe400078ef80a */
[----:B------:R-:W-:Y:S02]  /*7400*/  LOP3.LUT R19, R19, 0x300030, R16, 0xf8, !PT ;  /* 0x0030003013137812 */ /* 0x000fe400078ef810 */
[----:B------:R-:W-:Y:S02]  /*7410*/  LOP3.LUT R16, R41, 0x300030, R44, 0xf8, !PT ;  /* 0x0030003029107812 */ /* 0x000fe400078ef82c */
[----:B---3--:R-:W-:Y:S02]  /*7420*/  SHF.R.U32.HI R10, RZ, 0xc, R12 ;  /* 0x0000000cff0a7819 */ /* 0x008fe4000001160c */
[----:B------:R-:W-:-:S02]  /*7430*/  LOP3.LUT R11, R12, 0x3f003f, RZ, 0xc0, !PT ;  /* 0x003f003f0c0b7812 */ /* 0x000fc400078ec0ff */
[----:B------:R-:W-:Y:S02]  /*7440*/  SHF.R.U32.HI R21, RZ, 0x6, R12 ;  /* 0x00000006ff157819 */ /* 0x000fe4000001160c */
[----:B------:R-:W-:Y:S02]  /*7450*/  LOP3.LUT R17, R34, 0x300030, R17, 0xf8, !PT ;  /* 0x0030003022117812 */ /* 0x000fe400078ef811 */
        /* <DEDUP_REMOVED lines=140> */
.L_x_4023:
        /* <DEDUP_REMOVED lines=46> */
.L_x_4022:
        /* <DEDUP_REMOVED lines=8> */
.L_x_4019:
        /* <DEDUP_REMOVED lines=8> */
.L_x_4028:
        /* <DEDUP_REMOVED lines=11> */
[--C-:B-----5:R-:W-:Y:S02]  /*81b0*/  SHF.R.U32.HI R44, RZ, 0xf, R26.reuse ;  /* 0x0000000fff2c7819 */ /* 0x120fe4000001161a */
[C---:B0-----:R-:W-:Y:S02]  /*81c0*/  LOP3.LUT R11, R26.reuse, 0x3e003e0, RZ, 0xc0, !PT ;  /* 0x03e003e01a0b7812 */ /* 0x041fe400078ec0ff */
        /* <DEDUP_REMOVED lines=59> */
[--C-:B------:R-:W-:Y:S02]  /*8580*/  SHF.R.U32.HI R52, RZ, 0xc, R15.reuse ;  /* 0x0000000cff347819 */ /* 0x100fe4000001160f */
[C---:B------:R-:W-:Y:S02]  /*8590*/  LOP3.LUT R14, R15.reuse, 0x3e003e0, RZ, 0xc0, !PT ;  /* 0x03e003e00f0e7812 */ /* 0x040fe400078ec0ff */
[----:B------:R-:W-:Y:S02]  /*85a0*/  LOP3.LUT R35, R15, 0x1f001f, RZ, 0xc0, !PT ;  /* 0x001f001f0f237812 */ /* 0x000fe400078ec0ff */
[----:B------:R-:W-:Y:S02]  /*85b0*/  SHF.R.U32.HI R43, RZ, 0xa, R15 ;  /* 0x0000000aff2b7819 */ /* 0x000fe4000001160f */
[----:B------:R-:W-:-:S02]  /*85c0*/  LOP3.LUT R31, R31, 0x10001, RZ, 0xc0, !PT ;  /* 0x000100011f1f7812 */ /* 0x000fc400078ec0ff */
[----:B------:R-:W-:Y:S02]  /*85d0*/  LOP3.LUT R44, R44, 0x10001, RZ, 0xc0, !PT ;  /* 0x000100012c2c7812 */ /* 0x000fe400078ec0ff */
[----:B------:R-:W-:Y:S02]  /*85e0*/  LOP3.LUT R15, R26, 0x10001, RZ, 0xc0, !PT ;  /* 0x000100011a0f7812 */ /* 0x000fe400078ec0ff */
[----:B------:R-:W-:Y:S02]  /*85f0*/  LOP3.LUT R54, R54, 0x20002, R27, 0xf8, !PT ;  /* 0x0002000236367812 */ /* 0x000fe400078ef81b */
[----:B------:R-:W-:Y:S02]  /*8600*/  PRMT R27, R86, 0x9910, RZ ;  /* 0x00009910561b7816 */ /* 0x000fe400000000ff */
[----:B------:R-:W-:Y:S02]  /*8610*/  LOP3.LUT R20, R31, 0x20002, R20, 0xf8, !PT ;  /* 0x000200021f147812 */ /* 0x000fe400078ef814 */
[----:B------:R-:W-:-:S02]  /*8620*/  LOP3.LUT R21, R44, 0x20002, R21, 0xf8, !PT ;  /* 0x000200022c157812 */ /* 0x000fc400078ef815 */
[----:B------:R-:W-:Y:S02]  /*8630*/  LOP3.LUT R22, R15, 0x20002, R22, 0xf8, !PT ;  /* 0x000200020f167812 */ /* 0x000fe400078ef816 */
[----:B------:R-:W-:Y:S02]  /*8640*/  LOP3.LUT R54, R54, 0x40004, R23, 0xf8, !PT ;  /* 0x0004000436367812 */ /* 0x000fe400078ef817 */
[----:B------:R-:W-:Y:S02]  /*8650*/  MOV R26, R27 ;  /* 0x0000001b001a7202 */ /* 0x000fe40000000f00 */
        /* <DEDUP_REMOVED lines=8> */
[----:B------:R-:W-:-:S02]  /*86e0*/  MOV R53, 0x2800 ;  /* 0x0000280000357802 */ /* 0x000fc40000000f00 */
        /* <DEDUP_REMOVED lines=18> */
[----:B------:R-:W-:Y:S02]  /*8810*/  PRMT R6, R6, 0x5410, R53 ;  /* 0x0000541006067816 */ /* 0x000fe40000000035 */
        /* <DEDUP_REMOVED lines=88> */
[----:B--2---:R-:W-:Y:S02]  /*8da0*/  SHF.R.U32.HI R20, RZ, 0xb, R48 ;  /* 0x0000000bff147819 */ /* 0x004fe40000011630 */
        /* <DEDUP_REMOVED lines=14> */
[----:B------:R-:W-:-:S02]  /*8e90*/  SHF.R.U32.HI R51, RZ, 0xa, R51 ;  /* 0x0000000aff337819 */ /* 0x000fc40000011633 */
        /* <DEDUP_REMOVED lines=70> */
[----:B------:R-:W0:Y:S01]  /*9300*/  LDS.128 R24, [UR4+0x20] ;  /* 0x00002004ff187984 */ /* 0x000e220008000c00 */
[----:B------:R-:W-:-:S05]  /*9310*/  HFMA2.MMA R28, R63, R31, R28 ;  /* 0x0000001f3f1c7235 */ /* 0x000fca000000001c */
[----:B------:R-:W-:-:S03]  /*9320*/  HFMA2.MMA R30, R57, R20, R30 ;  /* 0x00000014391e7235 */ /* 0x000fc6000000001e */
        /* <DEDUP_REMOVED lines=52> */
.L_x_4027:
        /* <DEDUP_REMOVED lines=79> */
.L_x_4026:
[----:B------:R-:W-:Y:S01]  /*9b60*/  IADD3 R88, R88, 0x20, RZ ;  /* 0x0000002058587810 */ /* 0x000fe20007ffe0ff */
[----:B------:R-:W-:Y:S01]  /*9b70*/  UIADD3 UR4, UR4, 0x40, URZ ;  /* 0x0000004004047890 */ /* 0x000fe2000fffe03f */
[----:B-----5:R-:W-:Y:S02]  /*9b80*/  IMAD.WIDE R24, R85, 0x4, R92 ;  /* 0x0000000455187825 */ /* 0x020fe400078e025c */
[C---:B------:R-:W-:Y:S02]  /*9b90*/  ISETP.GE.AND P2, PT, R88.reuse, UR5, PT ;  /* 0x0000000558007c0c */ /* 0x040fe4000bf46270 */
[----:B------:R-:W-:-:S13]  /*9ba0*/  ISETP.LT.AND P3, PT, R88, R89, PT ;  /* 0x000000595800720c */ /* 0x000fda0003f61270 */
[----:B------:R-:W-:Y:S05]  /*9bb0*/  @!P2 BRA P3, `(.L_x_4028) ;  /* 0xffffffe40050a947 */ /* 0x000fea000183ffff */
.L_x_4025:
        /* <DEDUP_REMOVED lines=12> */
.L_x_4038:
[----:B------:R-:W-:Y:S05]  /*9c80*/  @!P1 BRA `(.L_x_4030) ;  /* 0x0000003800509947 */ /* 0x000fea0003800000 */
[----:B-----5:R-:W1:Y:S01]  /*9c90*/  LDC R21, c[0x0][0x23c] ;  /* 0x00008f00ff157b82 */ /* 0x020e620000000800 */
[----:B------:R-:W2:Y:S01]  /*9ca0*/  LDG.E.128.CONSTANT R12, desc[UR6][R24.64] ;  /* 0x00000006180c7981 */ /* 0x000ea2000c1e9d00 */
[----:B-1----:R-:W-:-:S04]  /*9cb0*/  IMAD.WIDE R28, R21, 0x4, R24 ;  /* 0x00000004151c7825 */ /* 0x002fc800078e0218 */
[C---:B------:R-:W-:Y:S02]  /*9cc0*/  IMAD.WIDE R16, R21.reuse, 0x4, R28 ;  /* 0x0000000415107825 */ /* 0x040fe400078e021c */
[----:B------:R-:W5:Y:S02]  /*9cd0*/  LDG.E.128.CONSTANT R28, desc[UR6][R28.64] ;  /* 0x000000061c1c7981 */ /* 0x000f64000c1e9d00 */
[----:B------:R-:W-:Y:S02]  /*9ce0*/  IMAD.WIDE R20, R21, 0x4, R16 ;  /* 0x0000000415147825 */ /* 0x000fe400078e0210 */
[----:B------:R-:W5:Y:S04]  /*9cf0*/  LDG.E.128.CONSTANT R16, desc[UR6][R16.64] ;  /* 0x0000000610107981 */ /* 0x000f68000c1e9d00 */
[----:B------:R-:W5:Y:S01]  /*9d00*/  LDG.E.128.CONSTANT R20, desc[UR6][R20.64] ;  /* 0x0000000614147981 */ /* 0x000f62000c1e9d00 */
[----:B------:R-:W-:-:S02]  /*9d10*/  PRMT R0, R86, 0x9910, RZ ;  /* 0x0000991056007816 */ /* 0x000fc400000000ff */
[----:B0-----:R-:W-:Y:S02]  /*9d20*/  MOV R10, 0x2c00 ;  /* 0x00002c00000a7802 */ /* 0x001fe40000000f00 */
[----:B------:R-:W-:Y:S02]  /*9d30*/  ISETP.NE.AND P2, PT, R0, RZ, PT ;  /* 0x000000ff0000720c */ /* 0x000fe40003f45270 */
[----:B------:R-:W-:Y:S02]  /*9d40*/  PRMT R6, R6, 0x5410, R10 ;  /* 0x0000541006067816 */ /* 0x000fe4000000000a */
        /* <DEDUP_REMOVED lines=37> */
[-C--:B------:R-:W-:Y:S02]  /*9fa0*/  HFMA2 R41, R45, R6.reuse.H1_H1, -72, -72 ;  /* 0xd480d4802d297431 */ /* 0x080fe40000060006 */
[----:B------:R-:W-:Y:S02]  /*9fb0*/  HADD2 R36, R0, -1032, -1032 ;  /* 0xe408e40800247430 */ /* 0x000fe40000000000 */
[----:B------:R-:W-:-:S02]  /*9fc0*/  HFMA2 R34, R11, R6.H1_H1, -72, -72 ;  /* 0xd480d4800b227431 */ /* 0x000fc40000060006 */
[----:B------:R-:W-:Y:S02]  /*9fd0*/  HADD2 R35, R35, -1032, -1032 ;  /* 0xe408e40823237430 */ /* 0x000fe40000000000 */
[-C--:B------:R-:W-:Y:S02]  /*9fe0*/  HFMA2 R37, R37, R6.reuse.H1_H1, -72, -72 ;  /* 0xd480d48025257431 */ /* 0x080fe40000060006 */
        /* <DEDUP_REMOVED lines=9> */
[----:B------:R-:W-:Y:S01]  /*a080*/  HFMA2 R49, R49, R6.H1_H1, -72, -72 ;  /* 0xd480d48031317431 */ /* 0x000fe20000060006 */
        /* <DEDUP_REMOVED lines=8> */
[----:B0-----:R-:W-:-:S02]  /*a110*/  HADD2.F32 R11, -RZ, R12.H0_H0 ;  /* 0x2000000cff0b7230 */ /* 0x001fc40000004100 */
[--C-:B------:R-:W-:Y:S02]  /*a120*/  HADD2.F32 R51, -RZ, R13.reuse.H0_H0 ;  /* 0x2000000dff337230 */ /* 0x100fe40000004100 */
[----:B------:R-:W-:Y:S02]  /*a130*/  HADD2.F32 R53, -RZ, R13.H1_H1 ;  /* 0x3000000dff357230 */ /* 0x000fe40000004100 */
[----:B------:R-:W-:Y:S01]  /*a140*/  FFMA.FTZ R0, R0, R11, RZ ;  /* 0x0000000b00007223 */ /* 0x000fe200000100ff */
[----:B------:R-:W-:Y:S02]  /*a150*/  HADD2.F32 R50, -RZ, R12.H1_H1 ;  /* 0x3000000cff327230 */ /* 0x000fe40000004100 */
[C---:B------:R-:W-:Y:S01]  /*a160*/  FFMA.FTZ R57, R11.reuse, R52, RZ ;  /* 0x000000340b397223 */ /* 0x040fe200000100ff */
[----:B------:R-:W-:Y:S02]  /*a170*/  HADD2.F32 R13, -RZ, R36.H1_H1 ;  /* 0x30000024ff0d7230 */ /* 0x000fe40000004100 */
[----:B------:R-:W-:Y:S01]  /*a180*/  FFMA.FTZ R52, R11, R10, RZ ;  /* 0x0000000a0b347223 */ /* 0x000fe200000100ff */
[----:B------:R-:W-:-:S02]  /*a190*/  HADD2.F32 R12, -RZ, R40.H0_H0 ;  /* 0x20000028ff0c7230 */ /* 0x000fc40000004100 */
[C---:B------:R-:W-:Y:S01]  /*a1a0*/  FFMA.FTZ R10, R50.reuse, R55, R57 ;  /* 0x00000037320a7223 */ /* 0x040fe20000010039 */
[----:B------:R-:W-:Y:S02]  /*a1b0*/  HADD2.F32 R55, -RZ, R41.H0_H0 ;  /* 0x20000029ff377230 */ /* 0x000fe40000004100 */
[----:B------:R-:W-:Y:S01]  /*a1c0*/  FFMA.FTZ R0, R13, R50, R0 ;  /* 0x000000320d007223 */ /* 0x000fe20000010000 */
[----:B------:R-:W-:Y:S02]  /*a1d0*/  HADD2.F32 R13, -RZ, R38.H1_H1 ;  /* 0x30000026ff0d7230 */ /* 0x000fe40000004100 */
        /* <DEDUP_REMOVED lines=66> */
.L_x_4031:
        /* <DEDUP_REMOVED lines=16> */
[-C--:B------:R-:W-:Y:S01]  /*a700*/  FFMA.FTZ R35, R36, R50.reuse, R35 ;  /* 0x0000003224237223 */ /* 0x080fe20000010023 */
[----:B------:R-:W-:Y:S02]  /*a710*/  HADD2.F32 R38, -RZ, R38.H1_H1 ;  /* 0x30000026ff267230 */ /* 0x000fe40000004100 */
[----:B------:R-:W-:Y:S01]  /*a720*/  FFMA.FTZ R53, R54, R50, R53 ;  /* 0x0000003236357223 */ /* 0x000fe20000010035 */
[----:B------:R-:W-:Y:S02]  /*a730*/  HADD2.F32 R0, -RZ, R34.H0_H0 ;  /* 0x20000022ff007230 */ /* 0x000fe40000004100 */
[-C--:B------:R-:W-:Y:S01]  /*a740*/  FFMA.FTZ R11, R11, R13.reuse, RZ ;  /* 0x0000000d0b0b7223 */ /* 0x080fe200000100ff */
[----:B------:R-:W-:Y:S02]  /*a750*/  HADD2.F32 R10, -RZ, R37.H0_H0 ;  /* 0x20000025ff0a7230 */ /* 0x000fe40000004100 */
[----:B------:R-:W-:Y:S01]  /*a760*/  FFMA.FTZ R13, R12, R13, RZ ;  /* 0x0000000d0c0d7223 */ /* 0x000fe200000100ff */
[----:B------:R-:W-:-:S02]  /*a770*/  HADD2.F32 R12, -RZ, R39.H0_H0 ;  /* 0x20000027ff0c7230 */ /* 0x000fc40000004100 */
[----:B------:R-:W-:Y:S01]  /*a780*/  FFMA.FTZ R11, R38, R50, R11 ;  /* 0x00000032260b7223 */ /* 0x000fe2000001000b */
[----:B------:R-:W-:Y:S02]  /*a790*/  HADD2.F32 R37, -RZ, R37.H1_H1 ;  /* 0x30000025ff257230 */ /* 0x000fe40000004100 */
[-C--:B------:R-:W-:Y:S01]  /*a7a0*/  FFMA.FTZ R0, R0, R52.reuse, R35 ;  /* 0x0000003400007223 */ /* 0x080fe20000010023 */
[----:B------:R-:W-:Y:S01]  /*a7b0*/  FFMA.FTZ R10, R10, R52, R53 ;  /* 0x000000340a0a7223 */ /* 0x000fe20000010035 */
[----:B------:R-:W-:Y:S02]  /*a7c0*/  HADD2.F32 R36, -RZ, R41.H0_H0 ;  /* 0x20000029ff247230 */ /* 0x000fe40000004100 */
[----:B------:R-:W-:Y:S01]  /*a7d0*/  FFMA.FTZ R13, R40, R50, R13 ;  /* 0x00000032280d7223 */ /* 0x000fe2000001000d */
[----:B------:R-:W-:Y:S02]  /*a7e0*/  HADD2.F32 R35, -RZ, R34.H1_H1 ;  /* 0x30000022ff237230 */ /* 0x000fe40000004100 */
[----:B------:R-:W-:Y:S01]  /*a7f0*/  FFMA.FTZ R34, R12, R52, R11 ;  /* 0x000000340c227223 */ /* 0x000fe2000001000b */
[----:B------:R-:W-:-:S02]  /*a800*/  HADD2.F32 R39, -RZ, R39.H1_H1 ;  /* 0x30000027ff277230 */ /* 0x000fc40000004100 */
[-C--:B------:R-:W-:Y:S01]  /*a810*/  FFMA.FTZ R12, R37, R51.reuse, R10 ;  /* 0x00000033250c7223 */ /* 0x080fe2000001000a */
[----:B------:R-:W-:Y:S02]  /*a820*/  HADD2.F32 R41, -RZ, R41.H1_H1 ;  /* 0x30000029ff297230 */ /* 0x000fe40000004100 */
[----:B------:R-:W-:Y:S01]  /*a830*/  FFMA.FTZ R52, R36, R52, R13 ;  /* 0x0000003424347223 */ /* 0x000fe2000001000d */
[----:B-1----:R-:W-:Y:S02]  /*a840*/  HADD2.F32 R11, -RZ, R14.H0_H0 ;  /* 0x2000000eff0b7230 */ /* 0x002fe40000004100 */
        /* <DEDUP_REMOVED lines=50> */
.L_x_4032:
[C---:B-----5:R-:W-:Y:S02]  /*ab70*/  LOP3.LUT R0, R28.reuse, 0xf000f, RZ, 0xc0, !PT ;  /* 0x000f000f1c007812 */ /* 0x060fe400078ec0ff */
[----:B------:R-:W-:Y:S02]  /*ab80*/  LOP3.LUT R10, R28, 0xf000f0, RZ, 0xc0, !PT ;  /* 0x00f000f01c0a7812 */ /* 0x000fe400078ec0ff */
[C---:B------:R-:W-:Y:S02]  /*ab90*/  LOP3.LUT R12, R29.reuse, 0xf000f, RZ, 0xc0, !PT ;  /* 0x000f000f1d0c7812 */ /* 0x040fe400078ec0ff */
        /* <DEDUP_REMOVED lines=11> */
[----:B------:R-:W-:Y:S01]  /*ac50*/  HFMA2 R35, R35, R6.H1_H1, -72, -72 ;  /* 0xd480d48023237431 */ /* 0x000fe20000060006 */
        /* <DEDUP_REMOVED lines=35> */
[-C--:B------:R-:W-:Y:S02]  /*ae90*/  HFMA2 R43, R43, R6.reuse.H1_H1, -72, -72 ;  /* 0xd480d4802b2b7431 */ /* 0x080fe40000060006 */
[----:B------:R-:W-:Y:S02]  /*aea0*/  HADD2 R44, R44, -1032, -1032 ;  /* 0xe408e4082c2c7430 */ /* 0x000fe40000000000 */
        /* <DEDUP_REMOVED lines=88> */
.L_x_4033:
        /* <DEDUP_REMOVED lines=87> */
.L_x_4034:
[----:B------:R-:W-:Y:S02]  /*b9a0*/  LOP3.LUT R12, R17, 0xf000f0, RZ, 0xc0, !PT ;  /* 0x00f000f0110c7812 */ /* 0x000fe400078ec0ff */
[----:B------:R-:W-:Y:S02]  /*b9b0*/  LOP3.LUT R28, R18, 0xf000f, RZ, 0xc0, !PT ;  /* 0x000f000f121c7812 */ /* 0x000fe400078ec0ff */
[----:B------:R-:W-:Y:S02]  /*b9c0*/  LOP3.LUT R0, R16, 0xf000f0, RZ, 0xc0, !PT ;  /* 0x00f000f010007812 */ /* 0x000fe400078ec0ff */
        /* <DEDUP_REMOVED lines=15> */
[----:B------:R-:W-:Y:S02]  /*bac0*/  LOP3.LUT R10, R16, 0xf000f0, RZ, 0xc0, !PT ;  /* 0x00f000f0100a7812 */ /* 0x000fe400078ec0ff */
[----:B------:R-:W-:Y:S01]  /*bad0*/  LOP3.LUT R14, R14, 0xf000f0, RZ, 0xc0, !PT ;  /* 0x00f000f00e0e7812 */ /* 0x000fe200078ec0ff */
[----:B------:R-:W-:Y:S01]  /*bae0*/  HFMA2 R17, R17, R6.H1_H1, -72, -72 ;  /* 0xd480d48011117431 */ /* 0x000fe20000060006 */
        /* <DEDUP_REMOVED lines=24> */
[C---:B------:R-:W-:Y:S01]  /*bc70*/  LOP3.LUT R13, R20.reuse, 0xf000f, RZ, 0xc0, !PT ;  /* 0x000f000f140d7812 */ /* 0x040fe200078ec0ff */
[----:B------:R-:W-:Y:S01]  /*bc80*/  HFMA2 R38, R39, R6.H1_H1, -72, -72 ;  /* 0xd480d48027267431 */ /* 0x000fe20000060006 */
[----:B------:R-:W-:Y:S01]  /*bc90*/  LOP3.LUT R16, R20, 0xf000f0, RZ, 0xc0, !PT ;  /* 0x00f000f014107812 */ /* 0x000fe200078ec0ff */
[----:B------:R-:W-:-:S02]  /*bca0*/  HADD2 R35, R0, -1032, -1032 ;  /* 0xe408e40800237430 */ /* 0x000fc40000000000 */
[----:B------:R-:W-:Y:S02]  /*bcb0*/  HADD2 R37, R12, -1032, -1032 ;  /* 0xe408e4080c257430 */ /* 0x000fe40000000000 */
[----:B------:R-:W-:Y:S02]  /*bcc0*/  HADD2 R39, R10, -1032, -1032 ;  /* 0xe408e4080a277430 */ /* 0x000fe40000000000 */
[----:B------:R-:W-:Y:S02]  /*bcd0*/  HADD2 R41, R14, -1032, -1032 ;  /* 0xe408e4080e297430 */ /* 0x000fe40000000000 */
        /* <DEDUP_REMOVED lines=88> */
.L_x_4035:
        /* <DEDUP_REMOVED lines=87> */
.L_x_4036:
        /* <DEDUP_REMOVED lines=19> */
[----:B------:R-:W-:Y:S01]  /*c900*/  LOP3.LUT R28, R22, 0xf000f, RZ, 0xc0, !PT ;  /* 0x000f000f161c7812 */ /* 0x000fe200078ec0ff */
[-C--:B------:R-:W-:Y:S01]  /*c910*/  HFMA2 R22, R23, R6.reuse.H1_H1, -72, -72 ;  /* 0xd480d48017167431 */ /* 0x080fe20000060006 */
        /* <DEDUP_REMOVED lines=116> */
.L_x_4037:
        /* <DEDUP_REMOVED lines=9> */
[--C-:B------:R-:W-:Y:S02]  /*d0f0*/  HADD2.F32 R40, -RZ, R11.reuse.H0_H0 ;  /* 0x2000000bff287230 */ /* 0x100fe40000004100 */
[----:B------:R-:W-:Y:S02]  /*d100*/  HADD2.F32 R39, -RZ, R11.H1_H1 ;  /* 0x3000000bff277230 */ /* 0x000fe40000004100 */
        /* <DEDUP_REMOVED lines=11> */
[----:B------:R-:W-:Y:S01]  /*d1c0*/  FFMA.FTZ R11, R28, R38, R11 ;  /* 0x000000261c0b7223 */ /* 0x000fe2000001000b */
[----:B------:R-:W-:Y:S02]  /*d1d0*/  HADD2.F32 R10, -RZ, R17.H0_H0 ;  /* 0x20000011ff0a7230 */ /* 0x000fe40000004100 */
[----:B------:R-:W-:Y:S01]  /*d1e0*/  FFMA.FTZ R0, R0, R40, R13 ;  /* 0x0000002800007223 */ /* 0x000fe2000001000d */
[----:B------:R-:W-:-:S02]  /*d1f0*/  HADD2.F32 R13, -RZ, R16.H1_H1 ;  /* 0x30000010ff0d7230 */ /* 0x000fc40000004100 */
[----:B------:R-:W-:Y:S01]  /*d200*/  FFMA.FTZ R16, R12, R40, R11 ;  /* 0x000000280c107223 */ /* 0x000fe2000001000b */
[----:B------:R-:W-:Y:S02]  /*d210*/  HADD2.F32 R11, -RZ, R18.H1_H1 ;  /* 0x30000012ff0b7230 */ /* 0x000fe40000004100 */
[-C--:B------:R-:W-:Y:S01]  /*d220*/  FFMA.FTZ R29, R44, R38.reuse, R29 ;  /* 0x000000262c1d7223 */ /* 0x080fe2000001001d */
[--C-:B------:R-:W-:Y:S02]  /*d230*/  HADD2.F32 R28, -RZ, R19.reuse.H0_H0 ;  /* 0x20000013ff1c7230 */ /* 0x100fe40000004100 */
[----:B------:R-:W-:Y:S01]  /*d240*/  FFMA.FTZ R37, R30, R38, R37 ;  /* 0x000000261e257223 */ /* 0x000fe20000010025 */
[-C--:B------:R-:W-:Y:S01]  /*d250*/  FFMA.FTZ R0, R13, R39.reuse, R0 ;  /* 0x000000270d007223 */ /* 0x080fe20000010000 */
[----:B------:R-:W-:Y:S01]  /*d260*/  FFMA.FTZ R10, R10, R40, R29 ;  /* 0x000000280a0a7223 */ /* 0x000fe2000001001d */
[----:B------:R-:W-:Y:S02]  /*d270*/  HADD2.F32 R19, -RZ, R19.H1_H1 ;  /* 0x30000013ff137230 */ /* 0x000fe40000004100 */
[----:B------:R-:W-:Y:S01]  /*d280*/  FFMA.FTZ R16, R11, R39, R16 ;  /* 0x000000270b107223 */ /* 0x000fe20000010010 */
[----:B------:R-:W-:-:S02]  /*d290*/  HADD2.F32 R17, -RZ, R17.H1_H1 ;  /* 0x30000011ff117230 */ /* 0x000fc40000004100 */
[----:B------:R-:W-:Y:S01]  /*d2a0*/  FFMA.FTZ R40, R28, R40, R37 ;  /* 0x000000281c287223 */ /* 0x000fe20000010025 */
[----:B------:R-:W-:Y:S02]  /*d2b0*/  HADD2.F32 R13, -RZ, R31.H0_H0 ;  /* 0x2000001fff0d7230 */ /* 0x000fe40000004100 */
[--C-:B-1----:R-:W-:Y:S02]  /*d2c0*/  HADD2.F32 R11, -RZ, R14.reuse.H0_H0 ;  /* 0x2000000eff0b7230 */ /* 0x102fe40000004100 */
[-C--:B------:R-:W-:Y:S01]  /*d2d0*/  FFMA.FTZ R40, R19, R39.reuse, R40 ;  /* 0x0000002713287223 */ /* 0x080fe20000010028 */
[----:B------:R-:W-:Y:S01]  /*d2e0*/  FFMA.FTZ R12, R17, R39, R10 ;  /* 0x00000027110c7223 */ /* 0x000fe2000001000a */
        /* <DEDUP_REMOVED lines=46> */
.L_x_4030:
[----:B------:R-:W1:Y:S01]  /*d5d0*/  LDC R85, c[0x0][0x23c] ;  /* 0x00008f00ff557b82 */ /* 0x000e620000000800 */
[----:B------:R-:W-:Y:S01]  /*d5e0*/  IADD3 R88, R88, 0x20, RZ ;  /* 0x0000002058587810 */ /* 0x000fe20007ffe0ff */
[----:B------:R-:W-:-:S03]  /*d5f0*/  UIADD3 UR4, UR4, 0x40, URZ ;  /* 0x0000004004047890 */ /* 0x000fc6000fffe03f */
[C---:B------:R-:W-:Y:S02]  /*d600*/  ISETP.GE.AND P2, PT, R88.reuse, UR5, PT ;  /* 0x0000000558007c0c */ /* 0x040fe4000bf46270 */
[----:B------:R-:W-:Y:S01]  /*d610*/  ISETP.LT.AND P3, PT, R88, R89, PT ;  /* 0x000000595800720c */ /* 0x000fe20003f61270 */
[----:B-1----:R-:W-:-:S12]  /*d620*/  IMAD.WIDE R24, R85, 0x10, R24 ;  /* 0x0000001055187825 */ /* 0x002fd800078e0218 */
[----:B------:R-:W-:Y:S05]  /*d630*/  @!P2 BRA P3, `(.L_x_4038) ;  /* 0xffffffc40090a947 */ /* 0x000fea000183ffff */
.L_x_4029:
        /* <DEDUP_REMOVED lines=8> */
.L_x_4042:
[----:B0-----:R-:W0:Y:S02]  /*d6c0*/  LDC R85, c[0x0][0x23c] ;  /* 0x00008f00ff557b82 */ /* 0x001e240000000800 */
[C---:B0-----:R-:W-:Y:S02]  /*d6d0*/  IMAD.WIDE R10, R85.reuse, 0x4, R24 ;  /* 0x00000004550a7825 */ /* 0x041fe400078e0218 */
[----:B-----5:R-:W5:Y:S04]  /*d6e0*/  LDG.E.128.CONSTANT R24, desc[UR6][R24.64] ;  /* 0x0000000618187981 */ /* 0x020f68000c1e9d00 */
[----:B------:R0:W5:Y:S01]  /*d6f0*/  LDG.E.128.CONSTANT R16, desc[UR6][R10.64] ;  /* 0x000000060a107981 */ /* 0x000162000c1e9d00 */
[----:B------:R-:W-:Y:S01]  /*d700*/  IMAD.WIDE R92, R85, 0x4, R10 ;  /* 0x00000004555c7825 */ /* 0x000fe200078e020a */
[----:B------:R-:W-:Y:S06]  /*d710*/  @!P1 BRA `(.L_x_4040) ;  /* 0x00000018000c9947 */ /* 0x000fec0003800000 */
[----:B------:R-:W2:Y:S01]  /*d720*/  LDG.E.128.CONSTANT R12, desc[UR6][R92.64] ;  /* 0x000000065c0c7981 */ /* 0x000ea2000c1e9d00 */
[----:B-----5:R-:W-:Y:S01]  /*d730*/  SHF.R.U32.HI R22, RZ, 0xf, R27 ;  /* 0x0000000fff167819 */ /* 0x020fe2000001161b */
[----:B------:R-:W-:Y:S01]  /*d740*/  HFMA2.MMA R40, -RZ, RZ, 0, 0.015625 ;  /* 0x00002400ff287435 */ /* 0x000fe200000001ff */
[----:B------:R-:W-:Y:S02]  /*d750*/  SHF.R.U32.HI R0, RZ, 0xf, R24 ;  /* 0x0000000fff007819 */ /* 0x000fe40000011618 */
[--C-:B0-----:R-:W-:Y:S02]  /*d760*/  SHF.R.U32.HI R10, RZ, 0xf, R25.reuse ;  /* 0x0000000fff0a7819 */ /* 0x101fe40000011619 */
[C---:B------:R-:W-:Y:S02]  /*d770*/  LOP3.LUT R35, R25.reuse, 0x380038, RZ, 0xc0, !PT ;  /* 0x0038003819237812 */ /* 0x040fe400078ec0ff */
[----:B------:R-:W-:Y:S02]  /*d780*/  SHF.R.U32.HI R29, RZ, 0x6, R25 ;  /* 0x00000006ff1d7819 */ /* 0x000fe40000011619 */
        /* <DEDUP_REMOVED lines=9> */
[C---:B------:R-:W-:Y:S02]  /*d820*/  LOP3.LUT R16, R19.reuse, 0x380038, RZ, 0xc0, !PT ;  /* 0x0038003813107812 */ /* 0x040fe400078ec0ff */
[----:B------:R-:W-:Y:S02]  /*d830*/  SHF.R.U32.HI R48, RZ, 0x6, R19 ;  /* 0x00000006ff307819 */ /* 0x000fe40000011613 */
[----:B------:R-:W-:Y:S02]  /*d840*/  LOP3.LUT R69, R19, 0x70007, RZ, 0xc0, !PT ;  /* 0x0007000713457812 */ /* 0x000fe400078ec0ff */
[----:B------:R-:W-:-:S02]  /*d850*/  LOP3.LUT R39, R22, 0x20002, R25, 0xf8, !PT ;  /* 0x0002000216277812 */ /* 0x000fc400078ef819 */
[--C-:B------:R-:W-:Y:S02]  /*d860*/  SHF.R.U32.HI R21, RZ, 0xe, R17.reuse ;  /* 0x0000000eff157819 */ /* 0x100fe40000011611 */
[C---:B------:R-:W-:Y:S02]  /*d870*/  LOP3.LUT R38, R17.reuse, 0x380038, RZ, 0xc0, !PT ;  /* 0x0038003811267812 */ /* 0x040fe400078ec0ff */
[----:B------:R-:W-:Y:S02]  /*d880*/  SHF.R.U32.HI R42, RZ, 0x6, R17 ;  /* 0x00000006ff2a7819 */ /* 0x000fe40000011611 */
[----:B------:R-:W-:Y:S02]  /*d890*/  LOP3.LUT R67, R17, 0x70007, RZ, 0xc0, !PT ;  /* 0x0007000711437812 */ /* 0x000fe400078ec0ff */
[----:B------:R-:W-:Y:S02]  /*d8a0*/  SHF.R.U32.HI R23, RZ, 0xe, R18 ;  /* 0x0000000eff177819 */ /* 0x000fe40000011612 */
[----:B------:R-:W-:-:S02]  /*d8b0*/  LOP3.LUT R19, R0, 0x20002, R11, 0xf8, !PT ;  /* 0x0002000200137812 */ /* 0x000fc400078ef80b */
[----:B------:R-:W-:Y:S02]  /*d8c0*/  LOP3.LUT R20, R20, 0x10001, RZ, 0xc0, !PT ;  /* 0x0001000114147812 */ /* 0x000fe400078ec0ff */
[----:B------:R-:W-:Y:S02]  /*d8d0*/  LOP3.LUT R17, R18, 0x380038, RZ, 0xc0, !PT ;  /* 0x0038003812117812 */ /* 0x000fe400078ec0ff */
[----:B------:R-:W-:Y:S02]  /*d8e0*/  PRMT R0, R86, 0x9910, RZ ;  /* 0x0000991056007816 */ /* 0x000fe400000000ff */
[----:B------:R-:W-:Y:S02]  /*d8f0*/  LOP3.LUT R10, R10, 0x10001, RZ, 0xc0, !PT ;  /* 0x000100010a0a7812 */ /* 0x000fe400078ec0ff */
[----:B------:R-:W-:Y:S02]  /*d900*/  LOP3.LUT R50, R20, 0x20002, R23, 0xf8, !PT ;  /* 0x0002000214327812 */ /* 0x000fe400078ef817 */
[----:B------:R-:W-:-:S02]  /*d910*/  SHF.R.U32.HI R28, RZ, 0x6, R24 ;  /* 0x00000006ff1c7819 */ /* 0x000fc40000011618 */
[----:B------:R-:W-:Y:S02]  /*d920*/  SHF.R.U32.HI R43, RZ, 0x6, R18 ;  /* 0x00000006ff2b7819 */ /* 0x000fe40000011612 */
[----:B------:R-:W-:Y:S02]  /*d930*/  LOP3.LUT R68, R18, 0x70007, RZ, 0xc0, !PT ;  /* 0x0007000712447812 */ /* 0x000fe400078ec0ff */
[----:B------:R-:W-:Y:S02]  /*d940*/  ISETP.NE.AND P2, PT, R0, RZ, PT ;  /* 0x000000ff0000720c */ /* 0x000fe40003f45270 */
[C---:B------:R-:W-:Y:S02]  /*d950*/  LOP3.LUT R36, R24.reuse, 0x380038, RZ, 0xc0, !PT ;  /* 0x0038003818247812 */ /* 0x040fe400078ec0ff */
[----:B------:R-:W-:Y:S02]  /*d960*/  LOP3.LUT R84, R24, 0x70007, RZ, 0xc0, !PT ;  /* 0x0007000718547812 */ /* 0x000fe400078ec0ff */
[----:B------:R-:W-:-:S02]  /*d970*/  LOP3.LUT R33, R27, 0x380038, RZ, 0xc0, !PT ;  /* 0x003800381b217812 */ /* 0x000fc400078ec0ff */
[----:B------:R-:W-:Y:S02]  /*d980*/  LOP3.LUT R18, R10, 0x20002, R21, 0xf8, !PT ;  /* 0x000200020a127812 */ /* 0x000fe400078ef815 */
[C---:B------:R-:W-:Y:S02]  /*d990*/  LOP3.LUT R34, R26.reuse, 0x380038, RZ, 0xc0, !PT ;  /* 0x003800381a227812 */ /* 0x040fe400078ec0ff */
[----:B------:R-:W-:Y:S02]  /*d9a0*/  SHF.R.U32.HI R30, RZ, 0x6, R26 ;  /* 0x00000006ff1e7819 */ /* 0x000fe4000001161a */
[----:B------:R-:W-:Y:S02]  /*d9b0*/  LOP3.LUT R72, R26, 0x70007, RZ, 0xc0, !PT ;  /* 0x000700071a487812 */ /* 0x000fe400078ec0ff */
[----:B------:R-:W-:Y:S02]  /*d9c0*/  SHF.R.U32.HI R31, RZ, 0x6, R27 ;  /* 0x00000006ff1f7819 */ /* 0x000fe4000001161b */
[----:B------:R-:W-:-:S02]  /*d9d0*/  LOP3.LUT R71, R27, 0x70007, RZ, 0xc0, !PT ;  /* 0x000700071b477812 */ /* 0x000fc400078ec0ff */
[----:B------:R-:W-:Y:S02]  /*d9e0*/  MOV R32, 0x3000 ;  /* 0x0000300000207802 */ /* 0x000fe40000000f00 */
        /* <DEDUP_REMOVED lines=56> */
[----:B--2---:R-:W-:Y:S02]  /*dd70*/  SHF.R.U32.HI R22, RZ, 0xd, R12 ;  /* 0x0000000dff167819 */ /* 0x004fe4000001160c */
[----:B------:R-:W-:Y:S02]  /*dd80*/  SHF.R.U32.HI R20, RZ, 0xd, R15 ;  /* 0x0000000dff147819 */ /* 0x000fe4000001160f */
[----:B------:R-:W-:Y:S02]  /*dd90*/  LOP3.LUT R22, R19, 0x40004, R22, 0xf8, !PT ;  /* 0x0004000413167812 */ /* 0x000fe400078ef816 */
[----:B------:R-:W-:Y:S02]  /*dda0*/  LOP3.LUT R19, R17, 0x64006400, RZ, 0xfc, !PT ;  /* 0x6400640011137812 */ /* 0x000fe400078efcff */
[----:B------:R-:W-:-:S02]  /*ddb0*/  LOP3.LUT R17, R42, 0x380038, RZ, 0xc0, !PT ;  /* 0x003800382a117812 */ /* 0x000fc400078ec0ff */
[C---:B------:R-:W-:Y:S01]  /*ddc0*/  LOP3.LUT R0, R12.reuse, 0x380038, RZ, 0xc0, !PT ;  /* 0x003800380c007812 */ /* 0x040fe200078ec0ff */
[----:B------:R-:W-:Y:S01]  /*ddd0*/  HFMA2 R58, R19, R32.H0_H0, -132, -132 ;  /* 0xd820d820133a7431 */ /* 0x000fe20000040020 */
        /* <DEDUP_REMOVED lines=9> */
[----:B------:R-:W-:Y:S02]  /*de70*/  LOP3.LUT R20, R39, 0x40004, R20, 0xf8, !PT ;  /* 0x0004000427147812 */ /* 0x000fe400078ef814 */
[----:B------:R-:W-:-:S02]  /*de80*/  SHF.R.U32.HI R27, RZ, 0x6, R15 ;  /* 0x00000006ff1b7819 */ /* 0x000fc4000001160f */
[----:B------:R-:W-:Y:S02]  /*de90*/  LOP3.LUT R13, R28, 0x380038, RZ, 0xc0, !PT ;  /* 0x003800381c0d7812 */ /* 0x000fe400078ec0ff */
[----:B------:R-:W-:Y:S02]  /*dea0*/  LOP3.LUT R39, R17, 0x64006400, RZ, 0xfc, !PT ;  /* 0x6400640011277812 */ /* 0x000fe400078efcff */
[----:B------:R-:W-:Y:S02]  /*deb0*/  SHF.R.U32.HI R21, RZ, 0xd, R14 ;  /* 0x0000000dff157819 */ /* 0x000fe4000001160e */
        /* <DEDUP_REMOVED lines=186> */
.L_x_4041:
        /* <DEDUP_REMOVED lines=79> */
.L_x_4040:
[----:B------:R-:W-:Y:S01]  /*ef50*/  IADD3 R88, R88, 0x20, RZ ;  /* 0x0000002058587810 */ /* 0x000fe20007ffe0ff */
[----:B------:R-:W-:Y:S01]  /*ef60*/  UIADD3 UR4, UR4, 0x40, URZ ;  /* 0x0000004004047890 */ /* 0x000fe2000fffe03f */
[----:B-----5:R-:W-:Y:S02]  /*ef70*/  IMAD.WIDE R24, R85, 0x4, R92 ;  /* 0x0000000455187825 */ /* 0x020fe400078e025c */
[C---:B------:R-:W-:Y:S02]  /*ef80*/  ISETP.GE.AND P2, PT, R88.reuse, UR5, PT ;  /* 0x0000000558007c0c */ /* 0x040fe4000bf46270 */
[----:B------:R-:W-:-:S13]  /*ef90*/  ISETP.LT.AND P3, PT, R88, R89, PT ;  /* 0x000000595800720c */ /* 0x000fda0003f61270 */
[----:B------:R-:W-:Y:S05]  /*efa0*/  @!P2 BRA P3, `(.L_x_4042) ;  /* 0xffffffe400c4a947 */ /* 0x000fea000183ffff */
.L_x_4039:
[----:B------:R-:W-:Y:S01]  /*efb0*/  ISETP.GE.AND P0, PT, R88, R89, PT ;  /* 0x000000595800720c */ /* 0x000fe20003f06270 */
[----:B------:R-:W-:-:S03]  /*efc0*/  ULDC UR5, c[0x0][0x26c] ;  /* 0x00009b0000057ab9 */ /* 0x000fc60000000800 */
[----:B------:R-:W-:-:S13]  /*efd0*/  ISETP.GE.OR P0, PT, R88, UR5, P0 ;  /* 0x0000000558007c0c */ /* 0x000fda0008706670 */
[----:B------:R-:W-:Y:S05]  /*efe0*/  @P0 BRA `(.L_x_4043) ;  /* 0x0000000c005c0947 */ /* 0x000fea0003800000 */
[----:B------:R-:W-:Y:S01]  /*eff0*/  PRMT R0, R87, 0x9910, RZ ;  /* 0x0000991057007816 */ /* 0x000fe200000000ff */
[----:B------:R-:W-:Y:S01]  /*f000*/  ULDC UR5, c[0x0][0x26c] ;  /* 0x00009b0000057ab9 */ /* 0x000fe20000000800 */
[C---:B0-----:R-:W-:Y:S02]  /*f010*/  SHF.L.U32 R11, R85.reuse, 0x2, RZ ;  /* 0x00000002550b7819 */ /* 0x041fe400000006ff */
[----:B------:R-:W-:Y:S02]  /*f020*/  ISETP.NE.AND P0, PT, R0, RZ, PT ;  /* 0x000000ff0000720c */ /* 0x000fe40003f05270 */
[----:B------:R-:W-:Y:S02]  /*f030*/  SHF.R.S32.HI R0, RZ, 0x1f, R85 ;  /* 0x0000001fff007819 */ /* 0x000fe40000011455 */
[----:B------:R-:W-:Y:S02]  /*f040*/  ISETP.LT.OR P0, PT, R90, 0x2, !P0 ;  /* 0x000000025a00780c */ /* 0x000fe40004701670 */
[----:B------:R-:W-:-:S11]  /*f050*/  SHF.L.U64.HI R85, R85, 0x2, R0 ;  /* 0x0000000255557819 */ /* 0x000fd60000010200 */
.L_x_4046:
[----:B------:R-:W-:Y:S05]  /*f060*/  @!P1 BRA `(.L_x_4044) ;  /* 0x0000000c00209947 */ /* 0x000fea0003800000 */
[----:B-----5:R-:W-:Y:S02]  /*f070*/  MOV R12, R24 ;  /* 0x00000018000c7202 */ /* 0x020fe40000000f00 */
[----:B------:R-:W-:-:S06]  /*f080*/  MOV R13, R25 ;  /* 0x00000019000d7202 */ /* 0x000fcc0000000f00 */
[----:B------:R-:W2:Y:S01]  /*f090*/  LDG.E.128.CONSTANT R12, desc[UR6][R12.64] ;  /* 0x000000060c0c7981 */ /* 0x000ea2000c1e9d00 */
[----:B------:R-:W-:Y:S01]  /*f0a0*/  HFMA2.MMA R0, -RZ, RZ, 0, 0.25 ;  /* 0x00003400ff007435 */ /* 0x000fe200000001ff */
[----:B------:R-:W-:Y:S01]  /*f0b0*/  PRMT R10, R86, 0x9910, RZ ;  /* 0x00009910560a7816 */ /* 0x000fe200000000ff */
[----:B------:R-:W-:Y:S01]  /*f0c0*/  HFMA2.MMA R16, -RZ, RZ, 0, 0.015625 ;  /* 0x00002400ff107435 */ /* 0x000fe200000001ff */
[----:B------:R-:W-:Y:S02]  /*f0d0*/  MOV R36, 0x2c00 ;  /* 0x00002c0000247802 */ /* 0x000fe40000000f00 */
[----:B------:R-:W-:-:S07]  /*f0e0*/  ISETP.NE.AND P2, PT, R10, RZ, PT ;  /* 0x000000ff0a00720c */ /* 0x000fce0003f45270 */
        /* <DEDUP_REMOVED lines=8> */
[C---:B------:R-:W-:Y:S02]  /*f170*/  LOP3.LUT R29, R12.reuse, 0x300030, RZ, 0xc0, !PT ;  /* 0x003000300c1d7812 */ /* 0x040fe400078ec0ff */
[C---:B------:R-:W-:Y:S02]  /*f180*/  LOP3.LUT R37, R12.reuse, 0xc000c0, RZ, 0xc0, !PT ;  /* 0x00c000c00c257812 */ /* 0x040fe400078ec0ff */
[----:B------:R-:W-:Y:S02]  /*f190*/  LOP3.LUT R19, R12, 0x30003, RZ, 0xc0, !PT ;  /* 0x000300030c137812 */ /* 0x000fe400078ec0ff */
        /* <DEDUP_REMOVED lines=10> */
[----:B------:R-:W-:Y:S01]  /*f240*/  HFMA2 R22, R22, R0.H1_H1, -258, -258 ;  /* 0xdc08dc0816167431 */ /* 0x000fe20000060000 */
        /* <DEDUP_REMOVED lines=124> */
.L_x_4045:
        /* <DEDUP_REMOVED lines=46> */
.L_x_4044:
[----:B------:R-:W-:Y:S01]  /*fcf0*/  IADD3 R88, R88, 0x10, RZ ;  /* 0x0000001058587810 */ /* 0x000fe20007ffe0ff */
[----:B------:R-:W-:Y:S01]  /*fd00*/  UIADD3 UR4, UR4, 0x20, URZ ;  /* 0x0000002004047890 */ /* 0x000fe2000fffe03f */
[----:B------:R-:W-:Y:S02]  /*fd10*/  IADD3 R24, P3, R24, R11, RZ ;  /* 0x0000000b18187210 */ /* 0x000fe40007f7e0ff */
[C---:B------:R-:W-:Y:S02]  /*fd20*/  ISETP.GE.AND P2, PT, R88.reuse, UR5, PT ;  /* 0x0000000558007c0c */ /* 0x040fe4000bf46270 */
[----:B------:R-:W-:Y:S02]  /*fd30*/  ISETP.LT.AND P4, PT, R88, R89, PT ;  /* 0x000000595800720c */ /* 0x000fe40003f81270 */
[----:B------:R-:W-:-:S11]  /*fd40*/  IADD3.X R25, R25, R85, RZ, P3, !PT ;  /* 0x0000005519197210 */ /* 0x000fd60001ffe4ff */
[----:B------:R-:W-:Y:S05]  /*fd50*/  @!P2 BRA P4, `(.L_x_4046) ;  /* 0xfffffff000c0a947 */ /* 0x000fea000203ffff */
.L_x_4043:
[----:B------:R-:W-:Y:S05]  /*fd60*/  @!P1 EXIT ;  /* 0x000000000000994d */ /* 0x000fea0003800000 */
[----:B------:R-:W1:Y:S01]  /*fd70*/  S2R R0, SR_CTAID.X ;  /* 0x0000000000007919 */ /* 0x000e620000002500 */
[----:B------:R-:W2:Y:S01]  /*fd80*/  S2UR UR4, SR_CTAID.Y ;  /* 0x00000000000479c3 */ /* 0x000ea20000002600 */
[----:B0-----:R-:W-:Y:S01]  /*fd90*/  HMUL2 R11, R5, R86.H0_H0 ;  /* 0x20000056050b7232 */ /* 0x001fe20000000000 */
[----:B------:R-:W1:Y:S06]  /*fda0*/  S2R R7, SR_TID.X ;  /* 0x0000000000077919 */ /* 0x000e6c0000002100 */
[----:B------:R-:W0:Y:S08]  /*fdb0*/  LDC.64 R16, c[0x0][0x238] ;  /* 0x00008e00ff107b82 */ /* 0x000e300000000a00 */
[----:B------:R-:W3:Y:S01]  /*fdc0*/  LDC.64 R8, c[0x0][0x230] ;  /* 0x00008c00ff087b82 */ /* 0x000ee20000000a00 */
[----:B--2---:R-:W-:Y:S01]  /*fdd0*/  USHF.L.U32 UR4, UR4, 0x1, URZ ;  /* 0x0000000104047899 */ /* 0x004fe2000800063f */
[----:B-1----:R-:W-:-:S04]  /*fde0*/  LEA R0, R0, R7, 0x5 ;  /* 0x0000000700007211 */ /* 0x002fc800078e28ff */
[----:B------:R-:W-:-:S05]  /*fdf0*/  SHF.L.U32 R0, R0, 0x2, RZ ;  /* 0x0000000200007819 */ /* 0x000fca00000006ff */
[----:B0-----:R-:W-:-:S04]  /*fe00*/  IMAD R10, R17, UR4, R0 ;  /* 0x00000004110a7c24 */ /* 0x001fc8000f8e0200 */
[----:B---3--:R-:W-:-:S05]  /*fe10*/  IMAD.WIDE R6, R10, 0x2, R8 ;  /* 0x000000020a067825 */ /* 0x008fca00078e0208 */
[----:B------:R0:W-:Y:S01]  /*fe20*/  ATOM.E.ADD.F16x2.RN.STRONG.GPU P0, RZ, desc[UR6][R6.64], R11 ;  /* 0x0000000b06ff79a2 */ /* 0x0001e2000810e1c6 */
[----:B------:R-:W-:Y:S01]  /*fe30*/  IADD3 R5, RZ, -UR4, RZ ;  /* 0x80000004ff057c10 */ /* 0x000fe2000fffe0ff */
[----:B------:R-:W-:Y:S01]  /*fe40*/  BSSY B0, `(.L_x_4047) ;  /* 0x0000011000007945 */ /* 0x000fe20003800000 */
[----:B-----5:R-:W-:Y:S02]  /*fe50*/  HMUL2 R15, R4, R86.H0_H0 ;  /* 0x20000056040f7232 */ /* 0x020fe40000000000 */
[----:B------:R-:W-:Y:S01]  /*fe60*/  VIADDMNMX R0, R5, R16, 0x2, PT ;  /* 0x0000000205007446 */ /* 0x000fe20003800110 */
[----:B0-----:R-:W-:Y:S06]  /*fe70*/  @P0 BRA `(.L_x_4048) ;  /* 0x0000000000340947 */ /* 0x001fec0003800000 */
[----:B------:R-:W0:Y:S02]  /*fe80*/  QSPC.E.S P0, RZ, [R6] ;  /* 0x0000000006ff73aa */ /* 0x000e240000000500 */
[----:B0-----:R-:W-:Y:S05]  /*fe90*/  @!P0 BRA `(.L_x_4049) ;  /* 0x0000000000208947 */ /* 0x001fea0003800000 */
[----:B------:R-:W-:-:S04]  /*fea0*/  MOV R4, R6 ;  /* 0x0000000600047202 */ /* 0x000fc80000000f00 */
[----:B------:R-:W-:-:S07]  /*feb0*/  MOV R4, R4 ;  /* 0x0000000400047202 */ /* 0x000fce0000000f00 */
.L_x_4050:
[----:B------:R-:W0:Y:S02]  /*fec0*/  LDS R12, [R4] ;  /* 0x00000000040c7984 */ /* 0x000e240000000800 */
[----:B0-----:R-:W-:-:S06]  /*fed0*/  HADD2 R13, R12, R11 ;  /* 0x0000000b0c0d7230 */ /* 0x001fcc0000000000 */
[----:B------:R-:W0:Y:S02]  /*fee0*/  ATOMS.CAST.SPIN R13, [R4], R12, R13 ;  /* 0x0000000c040d738d */ /* 0x000e24000180000d */
[----:B0-----:R-:W-:-:S13]  /*fef0*/  ISETP.EQ.U32.AND P0, PT, R13, 0x1, PT ;  /* 0x000000010d00780c */ /* 0x001fda0003f02070 */
[----:B------:R-:W-:Y:S05]  /*ff00*/  @!P0 BRA `(.L_x_4050) ;  /* 0xfffffffc00ec8947 */ /* 0x000fea000383ffff */
[----:B------:R-:W-:Y:S05]  /*ff10*/  BRA `(.L_x_4048) ;  /* 0x00000000000c7947 */ /* 0x000fea0003800000 */
.L_x_4049:
[----:B------:R-:W2:Y:S02]  /*ff20*/  LD.E R4, desc[UR6][R6.64] ;  /* 0x0000000606047980 */ /* 0x000ea4000c101900 */
[----:B--2---:R-:W-:-:S05]  /*ff30*/  IADD3 R5, R11, R4, RZ ;  /* 0x000000040b057210 */ /* 0x004fca0007ffe0ff */
[----:B------:R0:W-:Y:S02]  /*ff40*/  ST.E desc[UR6][R6.64], R5 ;  /* 0x0000000506007985 */ /* 0x0001e4000c101906 */
.L_x_4048:
[----:B------:R-:W-:Y:S05]  /*ff50*/  BSYNC B0 ;  /* 0x0000000000007941 */ /* 0x000fea0003800000 */
.L_x_4047:
[----:B------:R1:W-:Y:S01]  /*ff60*/  ATOM.E.ADD.F16x2.RN.STRONG.GPU P0, RZ, desc[UR6][R6.64+0x4], R15 ;  /* 0x0000040f06ff79a2 */ /* 0x0003e2000810e1c6 */
[----:B------:R-:W-:Y:S04]  /*ff70*/  BSSY B0, `(.L_x_4051) ;  /* 0x000000e000007945 */ /* 0x000fe80003800000 */
[----:B-1----:R-:W-:Y:S05]  /*ff80*/  @P0 BRA `(.L_x_4052) ;  /* 0x0000000000300947 */ /* 0x002fea0003800000 */
[----:B------:R-:W1:Y:S02]  /*ff90*/  QSPC.E.S P0, RZ, [R6+0x4] ;  /* 0x0000040006ff73aa */ /* 0x000e640000000500 */
[----:B-1----:R-:W-:Y:S05]  /*ffa0*/  @!P0 BRA `(.L_x_4053) ;  /* 0x00000000001c8947 */ /* 0x002fea0003800000 */
[----:B0-----:R-:W-:-:S07]  /*ffb0*/  MOV R6, R6 ;  /* 0x0000000600067202 */ /* 0x001fce0000000f00 */
.L_x_4054:
[----:B------:R-:W0:Y:S02]  /*ffc0*/  LDS R4, [R6+0x4] ;  /* 0x0000040006047984 */ /* 0x000e240000000800 */
[----:B0-----:R-:W-:-:S10]  /*ffd0*/  HFMA2.MMA R5, R4, 1, 1, R15 ;  /* 0x3c003c0004057835 */ /* 0x001fd4000000000f */
[----:B------:R-:W0:Y:S02]  /*ffe0*/  ATOMS.CAST.SPIN R5, [R6+0x4], R4, R5 ;  /* 0x000004040605738d */ /* 0x000e240001800005 */
[----:B0-----:R-:W-:-:S13]  /*fff0*/  ISETP.EQ.U32.AND P0, PT, R5, 0x1, PT ;  /* 0x000000010500780c */ /* 0x001fda0003f02070 */
[----:B------:R-:W-:Y:S05]  /*10000*/  @!P0 BRA `(.L_x_4054) ;  /* 0xfffffffc00ec8947 */ /* 0x000fea000383ffff */
[----:B------:R-:W-:Y:S05]  /*10010*/  BRA `(.L_x_4052) ;  /* 0x00000000000c7947 */ /* 0x000fea0003800000 */
.L_x_4053:
[----:B------:R-:W0:Y:S02]  /*10020*/  LD.E R4, desc[UR6][R6.64+0x4] ;  /* 0x0000040606047980 */ /* 0x000e24000c101900 */
[----:B0-----:R-:W-:-:S05]  /*10030*/  IADD3 R5, R15, R4, RZ ;  /* 0x000000040f057210 */ /* 0x001fca0007ffe0ff */
[----:B------:R1:W-:Y:S02]  /*10040*/  ST.E desc[UR6][R6.64+0x4], R5 ;  /* 0x0000040506007985 */ /* 0x0003e4000c101906 */
.L_x_4052:
[----:B------:R-:W-:Y:S05]  /*10050*/  BSYNC B0 ;  /* 0x0000000000007941 */ /* 0x000fea0003800000 */
.L_x_4051:
        /* <DEDUP_REMOVED lines=13> */
.L_x_4058:
[----:B------:R-:W0:Y:S02]  /*10130*/  LDS R6, [R2] ;  /* 0x0000000002067984 */ /* 0x000e240000000800 */
[----:B0-----:R-:W-:-:S06]  /*10140*/  HADD2 R7, R6, R9 ;  /* 0x0000000906077230 */ /* 0x001fcc0000000000 */
[----:B------:R-:W0:Y:S02]  /*10150*/  ATOMS.CAST.SPIN R7, [R2], R6, R7 ;  /* 0x000000060207738d */ /* 0x000e240001800007 */
[----:B0-----:R-:W-:-:S13]  /*10160*/  ISETP.EQ.U32.AND P0, PT, R7, 0x1, PT ;  /* 0x000000010700780c */ /* 0x001fda0003f02070 */
[----:B------:R-:W-:Y:S05]  /*10170*/  @!P0 BRA `(.L_x_4058) ;  /* 0xfffffffc00ec8947 */ /* 0x000fea000383ffff */
[----:B------:R-:W-:Y:S05]  /*10180*/  BRA `(.L_x_4056) ;  /* 0x00000000000c7947 */ /* 0x000fea0003800000 */
.L_x_4057:
[----:B------:R-:W2:Y:S02]  /*10190*/  LD.E R0, desc[UR6][R4.64] ;  /* 0x0000000604007980 */ /* 0x000ea4000c101900 */
[----:B--2---:R-:W-:-:S05]  /*101a0*/  IADD3 R3, R9, R0, RZ ;  /* 0x0000000009037210 */ /* 0x004fca0007ffe0ff */
[----:B------:R0:W-:Y:S02]  /*101b0*/  ST.E desc[UR6][R4.64], R3 ;  /* 0x0000000304007985 */ /* 0x0001e4000c101906 */
.L_x_4056:
[----:B------:R-:W-:Y:S05]  /*101c0*/  BSYNC B0 ;  /* 0x0000000000007941 */ /* 0x000fea0003800000 */
.L_x_4055:
[----:B------:R1:W-:Y:S02]  /*101d0*/  ATOM.E.ADD.F16x2.RN.STRONG.GPU P0, RZ, desc[UR6][R4.64+0x4], R87 ;  /* 0x0000045704ff79a2 */ /* 0x0003e4000810e1c6 */
[----:B-1----:R-:W-:Y:S05]  /*101e0*/  @P0 EXIT ;  /* 0x000000000000094d */ /* 0x002fea0003800000 */
[----:B------:R-:W1:Y:S02]  /*101f0*/  QSPC.E.S P0, RZ, [R4+0x4] ;  /* 0x0000040004ff73aa */ /* 0x000e640000000500 */
[----:B-1----:R-:W-:Y:S05]  /*10200*/  @!P0 BRA `(.L_x_4059) ;  /* 0x00000000001c8947 */ /* 0x002fea0003800000 */
[----:B0-----:R-:W-:-:S07]  /*10210*/  MOV R4, R4 ;  /* 0x0000000400047202 */ /* 0x001fce0000000f00 */
.L_x_4060:
[----:B------:R-:W0:Y:S02]  /*10220*/  LDS R2, [R4+0x4] ;  /* 0x0000040004027984 */ /* 0x000e240000000800 */
[----:B0-----:R-:W-:-:S10]  /*10230*/  HFMA2.MMA R3, R2, 1, 1, R87 ;  /* 0x3c003c0002037835 */ /* 0x001fd40000000057 */
[----:B------:R-:W0:Y:S02]  /*10240*/  ATOMS.CAST.SPIN R3, [R4+0x4], R2, R3 ;  /* 0x000004020403738d */ /* 0x000e240001800003 */
[----:B0-----:R-:W-:-:S13]  /*10250*/  ISETP.EQ.U32.AND P0, PT, R3, 0x1, PT ;  /* 0x000000010300780c */ /* 0x001fda0003f02070 */
[----:B------:R-:W-:Y:S05]  /*10260*/  @!P0 BRA `(.L_x_4060) ;  /* 0xfffffffc00ec8947 */ /* 0x000fea000383ffff */
[----:B------:R-:W-:Y:S05]  /*10270*/  EXIT ;  /* 0x000000000000794d */ /* 0x000fea0003800000 */
.L_x_4059:
[----:B------:R-:W0:Y:S02]  /*10280*/  LD.E R0, desc[UR6][R4.64+0x4] ;  /* 0x0000040604007980 */ /* 0x000e24000c101900 */
[----:B0-----:R-:W-:-:S05]  /*10290*/  IADD3 R3, R87, R0, RZ ;  /* 0x0000000057037210 */ /* 0x001fca0007ffe0ff */
[----:B------:R-:W-:Y:S01]  /*102a0*/  ST.E desc[UR6][R4.64+0x4], R3 ;  /* 0x0000040304007985 */ /* 0x000fe2000c101906 */
[----:B------:R-:W-:Y:S05]  /*102b0*/  EXIT ;  /* 0x000000000000794d */ /* 0x000fea0003800000 */
.L_x_4061:
        /* <DEDUP_REMOVED lines=12> */
.L_x_5239:


//--------------------- .text._Z23gemm_half_q_half_kernelILi2ELi160ELb1ELb1ELi32EEvPK6__halfPKjS4_S2_PS0_iiiiPKtS7_iiiiiibS2_i --------------------------
	.section	.text._Z23gemm_half_q_half_kernelILi2ELi160ELb1ELb1ELi32EEvPK6__halfPKjS4_S2_PS0_iiiiPKtS7_iiiiiibS2_i,"ax",@progbits
	.align	128
        .global         _Z23gemm_half_q_half_kernelILi2ELi160ELb1ELb1ELi32EEvPK6__halfPKjS4_S2_PS0_iiiiPKtS7_iiiiiibS2_i
        .type           _Z23gemm_half_q_half_kernelILi2ELi160ELb1ELb1ELi32EEvPK6__halfPKjS4_S2_PS0_iiiiPKtS7_iiiiiibS2_i,@function
        .size           _Z23gemm_half_q_half_kernelILi2ELi160ELb1ELb1ELi32EEvPK6__halfPKjS4_S2_PS0_iiiiPKtS7_iiiiiibS2_i,(.L_x_5240 - _Z23gemm_half_q_half_kernelILi2ELi160ELb1ELb1ELi32EEvPK6__halfPKjS4_S2_PS0_iiiiPKtS7_iiiiiibS2_i)
        .other          _Z23gemm_half_q_half_kernelILi2ELi160ELb1ELb1ELi32EEvPK6__halfPKjS4_S2_PS0_iiiiPKtS7_iiiiiibS2_i,@"STO_CUDA_ENTRY STV_DEFAULT"
_Z23gemm_half_q_half_kernelILi2ELi160ELb1ELb1ELi32EEvPK6__halfPKjS4_S2_PS0_iiiiPKtS7_iiiiiibS2_i:
.text._Z23gemm_half_q_half_kernelILi2ELi160ELb1ELb1ELi32EEvPK6__halfPKjS4_S2_PS0_iiiiPKtS7_iiiiiibS2_i:
[----:B------:R-:W-:Y:S01]  /*0000*/  LDC R1, c[0x0][0x28] ;  /* 0x00000a00ff017b82 */ /* 0x000fe20000000800 */
[----:B------:R-:W0:Y:S07]  /*0010*/  S2R R11, SR_CTAID.Y ;  /* 0x00000000000b7919 */ /* 0x000e2e0000002600 */
[----:B------:R-:W0:Y:S01]  /*0020*/  LDC R0, c[0x0][0x238] ;  /* 0x00008e00ff007b82 */ /* 0x000e220000000800 */
[----:B------:R-:W-:Y:S01]  /*0030*/  ULDC.64 UR6, c[0x0][0x208] ;  /* 0x0000820000067ab9 */ /* 0x000fe20000000a00 */
[----:B------:R-:W-:Y:S01]  /*0040*/  PRMT R3, RZ, 0x7610, R3 ;  /* 0x00007610ff037816 */ /* 0x000fe20000000003 */
[----:B------:R-:W1:Y:S01]  /*0050*/  S2R R8, SR_TID.X ;  /* 0x0000000000087919 */ /* 0x000e620000002100 */
[----:B------:R-:W-:Y:S01]  /*0060*/  PRMT R10, RZ, 0x7610, R10 ;  /* 0x00007610ff0a7816 */ /* 0x000fe2000000000a */
[----:B------:R-:W2:Y:S03]  /*0070*/  S2R R7, SR_CTAID.X ;  /* 0x0000000000077919 */ /* 0x000ea60000002500 */
[----:B------:R-:W3:Y:S01]  /*0080*/  LDC R4, c[0x0][0x240] ;  /* 0x00009000ff047b82 */ /* 0x000ee20000000800 */
[----:B------:R-:W4:Y:S01]  /*0090*/  S2R R5, SR_CTAID.Z ;  /* 0x0000000000057919 */ /* 0x000f220000002700 */
[--C-:B0-----:R-:W-:Y:S01]  /*00a0*/  IMAD R9, R11, -0x2, R0.reuse ;  /* 0xfffffffe0b097824 */ /* 0x101fe200078e0200 */
[----:B------:R-:W-:-:S04]  /*00b0*/  PRMT R0, RZ, 0x7610, R0 ;  /* 0x00007610ff007816 */ /* 0x000fc80000000000 */
        /* <DEDUP_REMOVED lines=13> */
.L_x_4062:
[----:B------:R-:W-:-:S04]  /*0190*/  PRMT R2, R10, 0x9910, RZ ;  /* 0x000099100a027816 */ /* 0x000fc800000000ff */
[----:B------:R-:W-:Y:S02]  /*01a0*/  ISETP.NE.AND P0, PT, R2, RZ, PT ;  /* 0x000000ff0200720c */ /* 0x000fe40003f05270 */
[----:B------:R-:W-:-:S04]  /*01b0*/  SHF.L.U32 R2, R5, 0x5, RZ ;  /* 0x0000000505027819 */ /* 0x000fc800000006ff */
[----:B------:R-:W-:-:S07]  /*01c0*/  VIADDMNMX R15, R2, 0x20, R4, PT ;  /* 0x00000020020f7846 */ /* 0x000fce0003800104 */
        /* <DEDUP_REMOVED lines=32> */
.L_x_4067:
        /* <DEDUP_REMOVED lines=16> */
.L_x_4066:
        /* <DEDUP_REMOVED lines=16> */
.L_x_4065:
        /* <DEDUP_REMOVED lines=17> */
.L_x_4069:
        /* <DEDUP_REMOVED lines=16> */
.L_x_4068:
        /* <DEDUP_REMOVED lines=14> */
.L_x_4064:
[----:B------:R-:W-:Y:S05]  /*08c0*/  BSYNC B0 ;  /* 0x0000000000007941 */ /* 0x000fea0003800000 */
.L_x_4063:
        /* <DEDUP_REMOVED lines=21> */
.L_x_4072:
        /* <DEDUP_REMOVED lines=11> */
.L_x_4071:
        /* <DEDUP_REMOVED lines=10> */
.L_x_4070:
[----:B-1----:R-:W0:Y:S08]  /*0b70*/  LDC R21, c[0x0][0x25c] ;  /* 0x00009700ff157b82 */ /* 0x002e300000000800 */
        /* <DEDUP_REMOVED lines=17> */
.L_x_4074:
        /* <DEDUP_REMOVED lines=30> */
[----:B------:R-:W2:Y:S01]  /*0e70*/  I2F.F16 R7, R8 ;  /* 0x0000000800077306 */ /* 0x000ea20000200c00 */
[----:B------:R-:W-:-:S07]  /*0e80*/  ISETP.GE.AND P2, PT, R22, R15, PT ;  /* 0x0000000f1600720c */ /* 0x000fce0003f46270 */
[----:B----4-:R-:W3:Y:S01]  /*0e90*/  I2F.F16 R25, R28 ;  /* 0x0000001c00197306 */ /* 0x010ee20000200c00 */
[----:B--2---:R-:W-:-:S07]  /*0ea0*/  HMUL2 R5, R7.H0_H0, R24.H0_H0 ;  /* 0x2000001807057232 */ /* 0x004fce0000000800 */
[----:B------:R-:W2:Y:S01]  /*0eb0*/  I2F.F16 R27, R26 ;  /* 0x0000001a001b7306 */ /* 0x000ea20000200c00 */
[----:B---3--:R-:W-:-:S07]  /*0ec0*/  HMUL2 R6, R25.H0_H0, R24.H0_H0 ;  /* 0x2000001819067232 */ /* 0x008fce0000000800 */
[----:B------:R-:W3:Y:S01]  /*0ed0*/  I2F.F16 R29, R29 ;  /* 0x0000001d001d7306 */ /* 0x000ee20000200c00 */
[-C--:B--2---:R-:W-:Y:S02]  /*0ee0*/  HMUL2 R7, R27.H0_H0, R24.reuse.H0_H0 ;  /* 0x200000181b077232 */ /* 0x084fe40000000800 */
[----:B---3--:R-:W-:Y:S01]  /*0ef0*/  HMUL2 R8, R29.H0_H0, R24.H0_H0 ;  /* 0x200000181d087232 */ /* 0x008fe20000000800 */
[----:B------:R-:W-:Y:S06]  /*0f00*/  @!P2 BRA `(.L_x_4074) ;  /* 0xfffffffc0060a947 */ /* 0x000fec000383ffff */
.L_x_4073:
        /* <DEDUP_REMOVED lines=8> */
[----:B------:R-:W-:Y:S02]  /*0f90*/  LEA.HI R14, R11, R10, RZ, 0x5 ;  /* 0x0000000a0b0e7211 */ /* 0x000fe400078f28ff */
[----:B------:R-:W-:Y:S02]  /*0fa0*/  CS2R R10, SRZ ;  /* 0x00000000000a7805 */ /* 0x000fe4000001ff00 */
[C---:B0-----:R-:W-:Y:S02]  /*0fb0*/  ISETP.GT.AND P3, PT, R2.reuse, R21, PT ;  /* 0x000000150200720c */ /* 0x041fe40003f64270 */
        /* <DEDUP_REMOVED lines=9> */
.L_x_4075:
        /* <DEDUP_REMOVED lines=8> */
.L_x_4076:
        /* <DEDUP_REMOVED lines=10> */
.L_x_4077:
        /* <DEDUP_REMOVED lines=8> */
.L_x_4078:
        /* <DEDUP_REMOVED lines=9> */
.L_x_4079:
        /* <DEDUP_REMOVED lines=12> */
[----:B------:R-:W-:Y:S02]  /*1340*/  SHF.R.S32.HI R19, RZ, 0x1f, R12 ;  /* 0x0000001fff137819 */ /* 0x000fe4000001140c */
[----:B------:R-:W-:-:S04]  /*1350*/  IADD3 R31, P2, R17, R12, RZ ;  /* 0x0000000c111f7210 */ /* 0x000fc80007f5e0ff */
[----:B------:R-:W-:Y:S01]  /*1360*/  IADD3.X R10, R19, R16, RZ, P2, !PT ;  /* 0x00000010130a7210 */ /* 0x000fe200017fe4ff */
[----:B0-----:R-:W-:Y:S01]  /*1370*/  ULEA UR4, UR5, UR4, 0x18 ;  /* 0x0000000405047291 */ /* 0x001fe2000f8ec03f */
[----:B------:R-:W-:-:S04]  /*1380*/  LEA R30, P2, R31, UR10, 0x2 ;  /* 0x0000000a1f1e7c11 */ /* 0x000fc8000f8410ff */
[----:B------:R-:W-:Y:S02]  /*1390*/  LEA.HI.X R31, R31, UR11, R10, 0x2, P2 ;  /* 0x0000000b1f1f7c11 */ /* 0x000fe400090f140a */
[----:B------:R-:W-:Y:S01]  /*13a0*/  PRMT R10, RZ, 0x5410, RZ ;  /* 0x00005410ff0a7816 */ /* 0x000fe200000000ff */
[----:B------:R-:W-:Y:S06]  /*13b0*/  @P0 BRA `(.L_x_4080) ;  /* 0x0000004800240947 */ /* 0x000fec0003800000 */
[----:B------:R-:W-:Y:S01]  /*13c0*/  PRMT R18, R0, 0x9910, RZ ;  /* 0x0000991000127816 */ /* 0x000fe200000000ff */
[----:B------:R-:W-:Y:S01]  /*13d0*/  HADD2.F32 R24, -RZ, R5.H0_H0 ;  /* 0x20000005ff187230 */ /* 0x000fe20000004100 */
[----:B------:R-:W-:Y:S01]  /*13e0*/  IADD3 R29, P2, P3, R17, R4, R12 ;  /* 0x00000004111d7210 */ /* 0x000fe20007b5e00c */
[----:B------:R-:W-:Y:S01]  /*13f0*/  HADD2.F32 R25, -RZ, R6.H0_H0 ;  /* 0x20000006ff197230 */ /* 0x000fe20000004100 */
[----:B------:R-:W-:Y:S01]  /*1400*/  SHF.R.S32.HI R17, RZ, 0x1f, R4 ;  /* 0x0000001fff117819 */ /* 0x000fe20000011404 */
[----:B------:R-:W-:Y:S01]  /*1410*/  HADD2.F32 R26, -RZ, R7.H0_H0 ;  /* 0x20000007ff1a7230 */ /* 0x000fe20000004100 */
[----:B------:R-:W-:Y:S01]  /*1420*/  MOV R12, R18 ;  /* 0x00000012000c7202 */ /* 0x000fe20000000f00 */
[----:B------:R-:W-:Y:S01]  /*1430*/  HADD2.F32 R27, -RZ, R8.H0_H0 ;  /* 0x20000008ff1b7230 */ /* 0x000fe20000004100 */
[----:B------:R-:W-:Y:S01]  /*1440*/  IADD3.X R16, R16, R17, R19, P2, P3 ;  /* 0x0000001110107210 */ /* 0x000fe200017e6413 */
[----:B------:R-:W-:Y:S01]  /*1450*/  ULDC UR5, c[0x0][0x258] ;  /* 0x0000960000057ab9 */ /* 0x000fe20000000800 */
[----:B------:R-:W-:-:S02]  /*1460*/  ISETP.NE.AND P0, PT, R12, RZ, PT ;  /* 0x000000ff0c00720c */ /* 0x000fc40003f05270 */
[----:B------:R-:W-:Y:S02]  /*1470*/  LEA R28, P2, R29, UR10, 0x2 ;  /* 0x0000000a1d1c7c11 */ /* 0x000fe4000f8410ff */
[----:B------:R-:W-:Y:S02]  /*1480*/  ISETP.LT.OR P0, PT, R9, 0x2, !P0 ;  /* 0x000000020900780c */ /* 0x000fe40004701670 */
[----:B------:R-:W-:Y:S02]  /*1490*/  LEA.HI.X R29, R29, UR11, R16, 0x2, P2 ;  /* 0x0000000b1d1d7c11 */ /* 0x000fe400090f1410 */
[----:B------:R-:W-:-:S09]  /*14a0*/  PRMT R13, R13, 0x5410, RZ ;  /* 0x000054100d0d7816 */ /* 0x000fd200000000ff */
.L_x_4089:
[----:B-----5:R-:W-:Y:S05]  /*14b0*/  @!P1 BRA `(.L_x_4081) ;  /* 0x0000001000689947 */ /* 0x020fea0003800000 */
[----:B------:R-:W2:Y:S04]  /*14c0*/  LDG.E.128.CONSTANT R16, desc[UR6][R30.64] ;  /* 0x000000061e107981 */ /* 0x000ea8000c1e9d00 */
[----:B------:R-:W3:Y:S01]  /*14d0*/  LDG.E.128.CONSTANT R20, desc[UR6][R28.64] ;  /* 0x000000061c147981 */ /* 0x000ee2000c1e9d00 */
[----:B--2---:R-:W-:Y:S02]  /*14e0*/  LOP3.LUT R9, R17, 0xff, RZ, 0xc0, !PT ;  /* 0x000000ff11097812 */ /* 0x004fe400078ec0ff */
[----:B------:R-:W-:Y:S02]  /*14f0*/  LOP3.LUT R4, R16, 0xff, RZ, 0xc0, !PT ;  /* 0x000000ff10047812 */ /* 0x000fe400078ec0ff */
[----:B------:R-:W-:Y:S02]  /*1500*/  IADD3 R51, R9, -0x80, RZ ;  /* 0xffffff8009337810 */ /* 0x000fe40007ffe0ff */
[----:B------:R-:W-:-:S02]  /*1510*/  IADD3 R4, R4, -0x80, RZ ;  /* 0xffffff8004047810 */ /* 0x000fc40007ffe0ff */
[----:B------:R-:W-:Y:S02]  /*1520*/  LOP3.LUT R9, R18, 0xff, RZ, 0xc0, !PT ;  /* 0x000000ff12097812 */ /* 0x000fe400078ec0ff */
        /* <DEDUP_REMOVED lines=13> */
[----:B------:R-:W-:-:S02]  /*1600*/  IADD3 R33, R4, -0x80, RZ ;  /* 0xffffff8004217810 */ /* 0x000fc40007ffe0ff */
[--C-:B------:R-:W-:Y:S01]  /*1610*/  SHF.R.U32.HI R4, RZ, 0x8, R16.reuse ;  /* 0x00000008ff047819 */ /* 0x100fe20000011610 */
[----:B------:R3:W4:Y:S01]  /*1620*/  I2F.F16 R35, R9 ;  /* 0x0000000900237306 */ /* 0x0007220000200c00 */
[----:B------:R-:W-:Y:S02]  /*1630*/  LEA.HI R43, R16, 0xffffff80, RZ, 0x8 ;  /* 0xffffff80102b7811 */ /* 0x000fe400078f40ff */
[----:B------:R-:W-:Y:S02]  /*1640*/  LOP3.LUT R4, R4, 0xff, RZ, 0xc0, !PT ;  /* 0x000000ff04047812 */ /* 0x000fe400078ec0ff */
[----:B------:R-:W-:Y:S02]  /*1650*/  SHF.R.U32.HI R16, RZ, 0x10, R16 ;  /* 0x00000010ff107819 */ /* 0x000fe40000011610 */
[----:B------:R-:W-:Y:S01]  /*1660*/  IADD3 R4, R4, -0x80, RZ ;  /* 0xffffff8004047810 */ /* 0x000fe20007ffe0ff */
[----:B------:R-:W0:Y:S01]  /*1670*/  I2F.F16 R43, R43 ;  /* 0x0000002b002b7306 */ /* 0x000e220000200c00 */
[----:B---3--:R-:W-:-:S02]  /*1680*/  SHF.R.U32.HI R9, RZ, 0x8, R17 ;  /* 0x00000008ff097819 */ /* 0x008fc40000011611 */
[----:B------:R-:W-:Y:S02]  /*1690*/  SHF.R.U32.HI R12, RZ, 0x8, R18 ;  /* 0x00000008ff0c7819 */ /* 0x000fe40000011612 */
[----:B------:R-:W-:Y:S02]  /*16a0*/  LOP3.LUT R9, R9, 0xff, RZ, 0xc0, !PT ;  /* 0x000000ff09097812 */ /* 0x000fe400078ec0ff */
[----:B------:R-:W-:Y:S01]  /*16b0*/  LOP3.LUT R16, R16, 0xff, RZ, 0xc0, !PT ;  /* 0x000000ff10107812 */ /* 0x000fe200078ec0ff */
[----:B------:R3:W0:Y:S01]  /*16c0*/  I2F.F16 R54, R4 ;  /* 0x0000000400367306 */ /* 0x0006220000200c00 */
[----:B------:R-:W-:Y:S02]  /*16d0*/  IADD3 R9, R9, -0x80, RZ ;  /* 0xffffff8009097810 */ /* 0x000fe40007ffe0ff */
[----:B------:R-:W-:Y:S02]  /*16e0*/  LOP3.LUT R12, R12, 0xff, RZ, 0xc0, !PT ;  /* 0x000000ff0c0c7812 */ /* 0x000fe400078ec0ff */
[----:B------:R-:W-:-:S02]  /*16f0*/  IADD3 R16, R16, -0x80, RZ ;  /* 0xffffff8010107810 */ /* 0x000fc40007ffe0ff */
[----:B------:R-:W-:Y:S01]  /*1700*/  IADD3 R12, R12, -0x80, RZ ;  /* 0xffffff800c0c7810 */ /* 0x000fe20007ffe0ff */
[----:B------:R5:W0:Y:S01]  /*1710*/  I2F.F16 R47, R9 ;  /* 0x00000009002f7306 */ /* 0x000a220000200c00 */
[----:B---3--:R-:W-:Y:S02]  /*1720*/  SHF.R.U32.HI R4, RZ, 0x8, R19 ;  /* 0x00000008ff047819 */ /* 0x008fe40000011613 */
[----:B------:R-:W-:Y:S02]  /*1730*/  LEA.HI R42, R17, 0xffffff80, RZ, 0x8 ;  /* 0xffffff80112a7811 */ /* 0x000fe400078f40ff */
[----:B------:R-:W-:Y:S02]  /*1740*/  LOP3.LUT R4, R4, 0xff, RZ, 0xc0, !PT ;  /* 0x000000ff04047812 */ /* 0x000fe400078ec0ff */
[----:B------:R-:W-:Y:S01]  /*1750*/  LEA.HI R41, R18, 0xffffff80, RZ, 0x8 ;  /* 0xffffff8012297811 */ /* 0x000fe200078f40ff */
[----:B------:R-:W3:Y:S01]  /*1760*/  I2F.F16 R44, R16 ;  /* 0x00000010002c7306 */ /* 0x000ee20000200c00 */
[----:B-----5:R-:W-:-:S02]  /*1770*/  SHF.R.U32.HI R9, RZ, 0x8, R21 ;  /* 0x00000008ff097819 */ /* 0x020fc40000011615 */
[----:B------:R-:W-:Y:S02]  /*1780*/  IADD3 R53, R4, -0x80, RZ ;  /* 0xffffff8004357810 */ /* 0x000fe40007ffe0ff */
[----:B------:R-:W-:Y:S02]  /*1790*/  LOP3.LUT R9, R9, 0xff, RZ, 0xc0, !PT ;  /* 0x000000ff09097812 */ /* 0x000fe400078ec0ff */
[----:B------:R-:W-:Y:S01]  /*17a0*/  SHF.R.U32.HI R4, RZ, 0x8, R20 ;  /* 0x00000008ff047819 */ /* 0x000fe20000011614 */
[----:B------:R5:W0:Y:S01]  /*17b0*/  I2F.F16 R50, R12 ;  /* 0x0000000c00327306 */ /* 0x000a220000200c00 */
[----:B------:R-:W-:Y:S02]  /*17c0*/  IADD3 R9, R9, -0x80, RZ ;  /* 0xffffff8009097810 */ /* 0x000fe40007ffe0ff */
[----:B------:R-:W-:Y:S02]  /*17d0*/  LOP3.LUT R4, R4, 0xff, RZ, 0xc0, !PT ;  /* 0x000000ff04047812 */ /* 0x000fe400078ec0ff */
[----:B------:R-:W-:-:S02]  /*17e0*/  LEA.HI R40, R19, 0xffffff80, RZ, 0x8 ;  /* 0xffffff8013287811 */ /* 0x000fc400078f40ff */
[----:B------:R-:W-:Y:S01]  /*17f0*/  LEA.HI R39, R20, 0xffffff80, RZ, 0x8 ;  /* 0xffffff8014277811 */ /* 0x000fe200078f40ff */
[----:B------:R1:W0:Y:S01]  /*1800*/  I2F.F16 R59, R9 ;  /* 0x00000009003b7306 */ /* 0x0002220000200c00 */
[----:B------:R-:W-:Y:S02]  /*1810*/  LEA.HI R38, R21, 0xffffff80, RZ, 0x8 ;  /* 0xffffff8015267811 */ /* 0x000fe400078f40ff */
[----:B------:R-:W-:Y:S02]  /*1820*/  LEA.HI R37, R22, 0xffffff80, RZ, 0x8 ;  /* 0xffffff8016257811 */ /* 0x000fe400078f40ff */
[----:B------:R-:W-:Y:S02]  /*1830*/  LEA.HI R36, R23, 0xffffff80, RZ, 0x8 ;  /* 0xffffff8017247811 */ /* 0x000fe400078f40ff */
[----:B------:R-:W-:Y:S01]  /*1840*/  IADD3 R4, R4, -0x80, RZ ;  /* 0xffffff8004047810 */ /* 0x000fe20007ffe0ff */
[----:B------:R-:W0:Y:S01]  /*1850*/  I2F.F16 R42, R42 ;  /* 0x0000002a002a7306 */ /* 0x000e220000200c00 */
[----:B-----5:R-:W-:-:S02]  /*1860*/  SHF.R.U32.HI R12, RZ, 0x8, R22 ;  /* 0x00000008ff0c7819 */ /* 0x020fc40000011616 */
[----:B-1----:R-:W-:Y:S02]  /*1870*/  PRMT R9, R3, 0x9910, RZ ;  /* 0x0000991003097816 */ /* 0x002fe400000000ff */
[----:B------:R-:W-:Y:S02]  /*1880*/  SHF.R.U32.HI R16, RZ, 0x8, R23 ;  /* 0x00000008ff107819 */ /* 0x000fe40000011617 */
[----:B------:R-:W-:Y:S01]  /*1890*/  SHF.R.U32.HI R17, RZ, 0x10, R17 ;  /* 0x00000010ff117819 */ /* 0x000fe20000011611 */
[----:B------:R1:W0:Y:S01]  /*18a0*/  I2F.F16 R57, R4 ;  /* 0x0000000400397306 */ /* 0x0002220000200c00 */
[----:B------:R-:W-:Y:S02]  /*18b0*/  SHF.R.U32.HI R18, RZ, 0x10, R18 ;  /* 0x00000010ff127819 */ /* 0x000fe40000011612 */
[----:B------:R-:W-:Y:S02]  /*18c0*/  SHF.R.U32.HI R19, RZ, 0x10, R19 ;  /* 0x00000010ff137819 */ /* 0x000fe40000011613 */
[----:B------:R-:W-:-:S02]  /*18d0*/  SHF.R.U32.HI R20, RZ, 0x10, R20 ;  /* 0x00000010ff147819 */ /* 0x000fc40000011614 */
[----:B------:R-:W-:Y:S01]  /*18e0*/  SHF.R.U32.HI R21, RZ, 0x10, R21 ;  /* 0x00000010ff157819 */ /* 0x000fe20000011615 */
[----:B------:R-:W0:Y:S01]  /*18f0*/  I2F.F16 R41, R41 ;  /* 0x0000002900297306 */ /* 0x000e220000200c00 */
[----:B------:R-:W-:Y:S02]  /*1900*/  SHF.R.U32.HI R22, RZ, 0x10, R22 ;  /* 0x00000010ff167819 */ /* 0x000fe40000011616 */
[----:B------:R-:W-:Y:S02]  /*1910*/  SHF.R.U32.HI R23, RZ, 0x10, R23 ;  /* 0x00000010ff177819 */ /* 0x000fe40000011617 */
[----:B------:R-:W-:Y:S02]  /*1920*/  ISETP.NE.AND P2, PT, R9, RZ, PT ;  /* 0x000000ff0900720c */ /* 0x000fe40003f45270 */
[----:B------:R-:W-:Y:S01]  /*1930*/  LOP3.LUT R17, R17, 0xff, RZ, 0xc0, !PT ;  /* 0x000000ff11117812 */ /* 0x000fe200078ec0ff */
[----:B------:R-:W0:Y:S01]  /*1940*/  I2F.F16 R40, R40 ;  /* 0x0000002800287306 */ /* 0x000e220000200c00 */
[----:B------:R-:W-:-:S02]  /*1950*/  LOP3.LUT R18, R18, 0xff, RZ, 0xc0, !PT ;  /* 0x000000ff12127812 */ /* 0x000fc400078ec0ff */
[----:B------:R-:W-:Y:S02]  /*1960*/  LOP3.LUT R19, R19, 0xff, RZ, 0xc0, !PT ;  /* 0x000000ff13137812 */ /* 0x000fe400078ec0ff */
        /* <DEDUP_REMOVED lines=72> */
[----:B-1----:R-:W-:Y:S02]  /*1df0*/  HADD2.F32 R4, -RZ, R20.H0_H0 ;  /* 0x20000014ff047230 */ /* 0x002fe40000004100 */
        /* <DEDUP_REMOVED lines=8> */
[----:B------:R-:W-:Y:S02]  /*1e80*/  HADD2.F32 R20, -RZ, R20.H1_H1 ;  /* 0x30000014ff147230 */ /* 0x000fe40000004100 */
        /* <DEDUP_REMOVED lines=38> */
.L_x_4082:
        /* <DEDUP_REMOVED lines=29> */
[-C--:B------:R-:W-:Y:S01]  /*22c0*/  FFMA.FTZ R47, R47, R21.reuse, R12 ;  /* 0x000000152f2f7223 */ /* 0x080fe2000001000c */
[----:B------:R-:W-:Y:S01]  /*22d0*/  FFMA.FTZ R21, R53, R21, R16 ;  /* 0x0000001535157223 */ /* 0x000fe20000010010 */
[----:B------:R-:W-:-:S02]  /*22e0*/  HADD2.F32 R16, -RZ, R49.H0_H0 ;  /* 0x20000031ff107230 */ /* 0x000fc40000004100 */
[-C--:B------:R-:W-:Y:S01]  /*22f0*/  FFMA.FTZ R12, R46, R20.reuse, R45 ;  /* 0x000000142e0c7223 */ /* 0x080fe2000001002d */
[-C--:B------:R-:W-:Y:S01]  /*2300*/  FFMA.FTZ R4, R4, R20.reuse, R9 ;  /* 0x0000001404047223 */ /* 0x080fe20000010009 */
[----:B------:R-:W-:Y:S02]  /*2310*/  HADD2.F32 R9, -RZ, R43.H0_H0 ;  /* 0x2000002bff097230 */ /* 0x000fe40000004100 */
        /* <DEDUP_REMOVED lines=8> */
[--C-:B-1----:R-:W-:Y:S02]  /*23a0*/  HADD2.F32 R12, -RZ, R18.reuse.H0_H0 ;  /* 0x20000012ff0c7230 */ /* 0x102fe40000004100 */
[-C--:B------:R-:W-:Y:S01]  /*23b0*/  FFMA.FTZ R9, R9, R17.reuse, R4 ;  /* 0x0000001109097223 */ /* 0x080fe20000010004 */
        /* <DEDUP_REMOVED lines=42> */
.L_x_4081:
        /* <DEDUP_REMOVED lines=11> */
[----:B------:R-:W-:-:S02]  /*2710*/  IADD3 R12, R12, -0x80, RZ ;  /* 0xffffff800c0c7810 */ /* 0x000fc40007ffe0ff */
[----:B------:R-:W-:Y:S02]  /*2720*/  IADD3 R32, R32, -0x80, RZ ;  /* 0xffffff8020207810 */ /* 0x000fe40007ffe0ff */
[----:B------:R-:W-:Y:S02]  /*2730*/  LEA.HI R39, R16, 0xffffff80, RZ, 0x8 ;  /* 0xffffff8010277811 */ /* 0x000fe400078f40ff */
[----:B------:R-:W-:Y:S01]  /*2740*/  LOP3.LUT R33, R19, 0xff, RZ, 0xc0, !PT ;  /* 0x000000ff13217812 */ /* 0x000fe200078ec0ff */
[----:B------:R4:W0:Y:S01]  /*2750*/  I2F.F16 R47, R12 ;  /* 0x0000000c002f7306 */ /* 0x0008220000200c00 */
[--C-:B-1----:R-:W-:Y:S02]  /*2760*/  SHF.R.U32.HI R9, RZ, 0x8, R16.reuse ;  /* 0x00000008ff097819 */ /* 0x102fe40000011610 */
[----:B------:R-:W-:Y:S02]  /*2770*/  SHF.R.U32.HI R16, RZ, 0x10, R16 ;  /* 0x00000010ff107819 */ /* 0x000fe40000011610 */
[----:B------:R-:W-:-:S02]  /*2780*/  LOP3.LUT R9, R9, 0xff, RZ, 0xc0, !PT ;  /* 0x000000ff09097812 */ /* 0x000fc400078ec0ff */
[----:B------:R-:W-:Y:S01]  /*2790*/  LOP3.LUT R16, R16, 0xff, RZ, 0xc0, !PT ;  /* 0x000000ff10107812 */ /* 0x000fe200078ec0ff */
[----:B------:R-:W1:Y:S01]  /*27a0*/  I2F.F16 R44, R32 ;  /* 0x00000020002c7306 */ /* 0x000e620000200c00 */
[----:B----4-:R-:W-:Y:S02]  /*27b0*/  SHF.R.U32.HI R12, RZ, 0x8, R17 ;  /* 0x00000008ff0c7819 */ /* 0x010fe40000011611 */
[----:B------:R-:W-:Y:S02]  /*27c0*/  IADD3 R9, R9, -0x80, RZ ;  /* 0xffffff8009097810 */ /* 0x000fe40007ffe0ff */
[----:B------:R-:W-:Y:S02]  /*27d0*/  LOP3.LUT R12, R12, 0xff, RZ, 0xc0, !PT ;  /* 0x000000ff0c0c7812 */ /* 0x000fe400078ec0ff */
[----:B------:R-:W-:Y:S01]  /*27e0*/  IADD3 R16, R16, -0x80, RZ ;  /* 0xffffff8010107810 */ /* 0x000fe20007ffe0ff */
[----:B------:R-:W4:Y:S01]  /*27f0*/  I2F.F16 R54, R9 ;  /* 0x0000000900367306 */ /* 0x000f220000200c00 */
[----:B------:R-:W-:-:S02]  /*2800*/  IADD3 R12, R12, -0x80, RZ ;  /* 0xffffff800c0c7810 */ /* 0x000fc40007ffe0ff */
[----:B------:R-:W-:Y:S02]  /*2810*/  IADD3 R41, R33, -0x80, RZ ;  /* 0xffffff8021297810 */ /* 0x000fe40007ffe0ff */
[----:B------:R-:W-:Y:S02]  /*2820*/  LEA.HI R38, R17, 0xffffff80, RZ, 0x8 ;  /* 0xffffff8011267811 */ /* 0x000fe400078f40ff */
[----:B------:R-:W-:Y:S01]  /*2830*/  LEA.HI R37, R18, 0xffffff80, RZ, 0x8 ;  /* 0xffffff8012257811 */ /* 0x000fe200078f40ff */
[----:B------:R3:W0:Y:S01]  /*2840*/  I2F.F16 R43, R12 ;  /* 0x0000000c002b7306 */ /* 0x0006220000200c00 */
[----:B------:R-:W-:Y:S02]  /*2850*/  LEA.HI R36, R19, 0xffffff80, RZ, 0x8 ;  /* 0xffffff8013247811 */ /* 0x000fe400078f40ff */
[----:B------:R-:W-:-:S04]  /*2860*/  SHF.R.U32.HI R17, RZ, 0x10, R17 ;  /* 0x00000010ff117819 */ /* 0x000fc80000011611 */
        /* <DEDUP_REMOVED lines=11> */
[----:B-1----:R-:W-:Y:S02]  /*2920*/  LOP3.LUT R16, R23, 0xff, RZ, 0xc0, !PT ;  /* 0x000000ff17107812 */ /* 0x002fe400078ec0ff */
[----:B------:R-:W-:Y:S02]  /*2930*/  IADD3 R50, R12, -0x80, RZ ;  /* 0xffffff800c327810 */ /* 0x000fe40007ffe0ff */
[----:B------:R-:W-:Y:S02]  /*2940*/  LOP3.LUT R12, R22, 0xff, RZ, 0xc0, !PT ;  /* 0x000000ff160c7812 */ /* 0x000fe400078ec0ff */
[----:B------:R-:W-:Y:S02]  /*2950*/  IADD3 R16, R16, -0x80, RZ ;  /* 0xffffff8010107810 */ /* 0x000fe40007ffe0ff */
[----:B--2---:R-:W-:Y:S01]  /*2960*/  SHF.R.U32.HI R42, RZ, 0x8, R18 ;  /* 0x00000008ff2a7819 */ /* 0x004fe20000011612 */
[----:B------:R-:W1:Y:S01]  /*2970*/  I2F.F16 R50, R50 ;  /* 0x0000003200327306 */ /* 0x000e620000200c00 */
        /* <DEDUP_REMOVED lines=17> */
[----:B--2---:R-:W-:Y:S02]  /*2a90*/  SHF.R.U32.HI R16, RZ, 0x8, R22 ;  /* 0x00000008ff107819 */ /* 0x004fe40000011616 */
[----:B------:R-:W-:Y:S01]  /*2aa0*/  SHF.R.U32.HI R18, RZ, 0x10, R18 ;  /* 0x00000010ff127819 */ /* 0x000fe20000011612 */
[----:B------:R2:W0:Y:S01]  /*2ab0*/  I2F.F16 R51, R9 ;  /* 0x0000000900337306 */ /* 0x0004220000200c00 */
[----:B----4-:R-:W-:Y:S02]  /*2ac0*/  SHF.R.U32.HI R12, RZ, 0x8, R23 ;  /* 0x00000008ff0c7819 */ /* 0x010fe40000011617 */
[----:B------:R-:W-:Y:S02]  /*2ad0*/  SHF.R.U32.HI R19, RZ, 0x10, R19 ;  /* 0x00000010ff137819 */ /* 0x000fe40000011613 */
[----:B------:R-:W-:-:S02]  /*2ae0*/  SHF.R.U32.HI R20, RZ, 0x10, R20 ;  /* 0x00000010ff147819 */ /* 0x000fc40000011614 */
[----:B------:R-:W-:Y:S01]  /*2af0*/  SHF.R.U32.HI R22, RZ, 0x10, R22 ;  /* 0x00000010ff167819 */ /* 0x000fe20000011616 */
[----:B------:R-:W4:Y:S01]  /*2b00*/  I2F.F16 R35, R35 ;  /* 0x0000002300237306 */ /* 0x000f220000200c00 */
[--C-:B--2---:R-:W-:Y:S02]  /*2b10*/  SHF.R.U32.HI R9, RZ, 0x8, R21.reuse ;  /* 0x00000008ff097819 */ /* 0x104fe40000011615 */
[----:B------:R-:W-:Y:S02]  /*2b20*/  SHF.R.U32.HI R21, RZ, 0x10, R21 ;  /* 0x00000010ff157819 */ /* 0x000fe40000011615 */
[----:B------:R-:W-:Y:S02]  /*2b30*/  LOP3.LUT R9, R9, 0xff, RZ, 0xc0, !PT ;  /* 0x000000ff09097812 */ /* 0x000fe400078ec0ff */
[----:B------:R-:W-:Y:S01]  /*2b40*/  SHF.R.U32.HI R23, RZ, 0x10, R23 ;  /* 0x00000010ff177819 */ /* 0x000fe20000011617 */
[----:B------:R-:W2:Y:S01]  /*2b50*/  I2F.F16 R34, R34 ;  /* 0x0000002200227306 */ /* 0x000ea20000200c00 */
        /* <DEDUP_REMOVED lines=10> */
[----:B------:R-:W-:Y:S02]  /*2c00*/  LOP3.LUT R23, R23, 0xff, RZ, 0xc0, !PT ;  /* 0x000000ff17177812 */ /* 0x000fe400078ec0ff */
[----:B---3--:R-:W-:Y:S02]  /*2c10*/  PRMT R9, R3, 0x9910, RZ ;  /* 0x0000991003097816 */ /* 0x008fe400000000ff */
[----:B------:R-:W-:Y:S02]  /*2c20*/  IADD3 R18, R18, -0x80, RZ ;  /* 0xffffff8012127810 */ /* 0x000fe40007ffe0ff */
[----:B------:R-:W-:Y:S01]  /*2c30*/  IADD3 R19, R19, -0x80, RZ ;  /* 0xffffff8013137810 */ /* 0x000fe20007ffe0ff */
[----:B------:R-:W3:Y:S01]  /*2c40*/  I2F.F16 R46, R46 ;  /* 0x0000002e002e7306 */ /* 0x000ee20000200c00 */
[----:B------:R-:W-:-:S02]  /*2c50*/  IADD3 R20, R20, -0x80, RZ ;  /* 0xffffff8014147810 */ /* 0x000fc40007ffe0ff */
[----:B------:R-:W-:Y:S02]  /*2c60*/  IADD3 R21, R21, -0x80, RZ ;  /* 0xffffff8015157810 */ /* 0x000fe40007ffe0ff */
[----:B------:R-:W-:Y:S02]  /*2c70*/  IADD3 R16, R16, -0x80, RZ ;  /* 0xffffff8010107810 */ /* 0x000fe40007ffe0ff */
[----:B------:R-:W-:Y:S01]  /*2c80*/  IADD3 R22, R22, -0x80, RZ ;  /* 0xffffff8016167810 */ /* 0x000fe20007ffe0ff */
[----:B------:R0:W0:Y:S01]  /*2c90*/  I2F.F16 R45, R18 ;  /* 0x00000012002d7306 */ /* 0x0000220000200c00 */
[----:B------:R-:W-:Y:S02]  /*2ca0*/  IADD3 R12, R12, -0x80, RZ ;  /* 0xffffff800c0c7810 */ /* 0x000fe40007ffe0ff */
[----:B------:R-:W-:Y:S02]  /*2cb0*/  IADD3 R23, R23, -0x80, RZ ;  /* 0xffffff8017177810 */ /* 0x000fe40007ffe0ff */
[----:B------:R-:W-:-:S03]  /*2cc0*/  ISETP.NE.AND P2, PT, R9, RZ, PT ;  /* 0x000000ff0900720c */ /* 0x000fc60003f45270 */
        /* <DEDUP_REMOVED lines=20> */
[C---:B------:R-:W-:Y:S01]  /*2e10*/  FFMA.FTZ R18, R12.reuse, R17, RZ ;  /* 0x000000110c127223 */ /* 0x040fe200000100ff */
[----:B------:R-:W-:Y:S02]  /*2e20*/  HADD2.F32 R9, -RZ, R43.H0_H0 ;  /* 0x2000002bff097230 */ /* 0x000fe40000004100 */
[C---:B------:R-:W-:Y:S01]  /*2e30*/  FFMA.FTZ R67, R12.reuse, R67, RZ ;  /* 0x000000430c437223 */ /* 0x040fe200000100ff */
[----:B------:R-:W-:Y:S01]  /*2e40*/  FFMA.FTZ R64, R12, R19, RZ ;  /* 0x000000130c407223 */ /* 0x000fe200000100ff */
        /* <DEDUP_REMOVED lines=8> */
[----:B------:R-:W-:Y:S02]  /*2ed0*/  HADD2.F32 R18, -RZ, R42.H0_H0 ;  /* 0x2000002aff127230 */ /* 0x000fe40000004100 */
        /* <DEDUP_REMOVED lines=13> */
[----:B-1----:R-:W-:-:S02]  /*2fb0*/  HADD2.F32 R19, -RZ, R22.H0_H0 ;  /* 0x20000016ff137230 */ /* 0x002fc40000004100 */
[C---:B------:R-:W-:Y:S01]  /*2fc0*/  FFMA.FTZ R20, R21.reuse, R18, R65 ;  /* 0x0000001215147223 */ /* 0x040fe20000010041 */
[----:B------:R-:W-:Y:S02]  /*2fd0*/  HADD2.F32 R18, -RZ, R50.H0_H0 ;  /* 0x20000032ff127230 */ /* 0x000fe40000004100 */
[----:B------:R-:W-:Y:S01]  /*2fe0*/  FFMA.FTZ R16, R21, R12, R16 ;  /* 0x0000000c15107223 */ /* 0x000fe20000010010 */
[----:B------:R-:W-:Y:S02]  /*2ff0*/  HADD2.F32 R12, -RZ, R51.H0_H0 ;  /* 0x20000033ff0c7230 */ /* 0x000fe40000004100 */
[----:B------:R-:W-:Y:S02]  /*3000*/  HADD2.F32 R21, -RZ, R49.H0_H0 ;  /* 0x20000031ff157230 */ /* 0x000fe40000004100 */
[----:B------:R-:W-:Y:S02]  /*3010*/  HADD2.F32 R65, -RZ, R48.H0_H0 ;  /* 0x20000030ff417230 */ /* 0x000fe40000004100 */
[----:B------:R-:W-:Y:S01]  /*3020*/  FFMA.FTZ R17, R12, R19, R9 ;  /* 0x000000130c117223 */ /* 0x000fe20000010009 */
[C---:B------:R-:W-:Y:S01]  /*3030*/  FFMA.FTZ R9, R19.reuse, R18, R16 ;  /* 0x0000001213097223 */ /* 0x040fe20000010010 */
[----:B------:R-:W-:Y:S01]  /*3040*/  FFMA.FTZ R20, R19, R21, R20 ;  /* 0x0000001513147223 */ /* 0x000fe20000010014 */
[----:B------:R-:W-:-:S02]  /*3050*/  HADD2.F32 R12, -RZ, R57.H0_H0 ;  /* 0x20000039ff0c7230 */ /* 0x000fc40000004100 */
[----:B------:R-:W-:Y:S01]  /*3060*/  FFMA.FTZ R64, R19, R65, R64 ;  /* 0x0000004113407223 */ /* 0x000fe20000010040 */
[----:B------:R-:W-:Y:S02]  /*3070*/  HADD2.F32 R22, -RZ, R22.H1_H1 ;  /* 0x30000016ff167230 */ /* 0x000fe40000004100 */
        /* <DEDUP_REMOVED lines=37> */
.L_x_4084:
        /* <DEDUP_REMOVED lines=17> */
[-C--:B------:R-:W-:Y:S01]  /*33e0*/  FFMA.FTZ R9, R9, R23.reuse, RZ ;  /* 0x0000001709097223 */ /* 0x080fe200000100ff */
[----:B------:R-:W-:Y:S02]  /*33f0*/  HADD2.F32 R20, -RZ, R17.H1_H1 ;  /* 0x30000011ff147230 */ /* 0x000fe40000004100 */
[----:B------:R-:W-:Y:S02]  /*3400*/  HADD2.F32 R16, -RZ, R44.H0_H0 ;  /* 0x2000002cff107230 */ /* 0x000fe40000004100 */
[----:B------:R-:W-:Y:S02]  /*3410*/  HADD2.F32 R17, -RZ, R41.H0_H0 ;  /* 0x20000029ff117230 */ /* 0x000fe40000004100 */
[----:B------:R-:W-:Y:S01]  /*3420*/  FFMA.FTZ R41, R12, R23, RZ ;  /* 0x000000170c297223 */ /* 0x000fe200000100ff */
[----:B------:R-:W-:-:S02]  /*3430*/  HADD2.F32 R44, -RZ, R43.H0_H0 ;  /* 0x2000002bff2c7230 */ /* 0x000fc40000004100 */
[-C--:B------:R-:W-:Y:S01]  /*3440*/  FFMA.FTZ R12, R54, R22.reuse, R9 ;  /* 0x00000016360c7223 */ /* 0x080fe20000010009 */
[-C--:B------:R-:W-:Y:S01]  /*3450*/  FFMA.FTZ R43, R16, R23.reuse, RZ ;  /* 0x00000017102b7223 */ /* 0x080fe200000100ff */
[----:B------:R-:W-:Y:S01]  /*3460*/  FFMA.FTZ R17, R17, R23, RZ ;  /* 0x0000001711117223 */ /* 0x000fe200000100ff */
        /* <DEDUP_REMOVED lines=61> */
.L_x_4083:
        /* <DEDUP_REMOVED lines=198> */
.L_x_4086:
        /* <DEDUP_REMOVED lines=87> */
.L_x_4085:
        /* <DEDUP_REMOVED lines=198> */
.L_x_4088:
        /* <DEDUP_REMOVED lines=87> */
.L_x_4087:
[----:B------:R-:W-:Y:S01]  /*5be0*/  IADD3 R2, R2, 0x20, RZ ;  /* 0x0000002002027810 */ /* 0x000fe20007ffe0ff */
[----:B------:R-:W-:Y:S01]  /*5bf0*/  UIADD3 UR4, UR4, 0x40, URZ ;  /* 0x0000004004047890 */ /* 0x000fe2000fffe03f */
[----:B------:R-:W-:Y:S02]  /*5c00*/  IMAD.WIDE R28, R4, 0x8, R28 ;  /* 0x00000008041c7825 */ /* 0x000fe400078e021c */
[C---:B------:R-:W-:Y:S02]  /*5c10*/  ISETP.GE.AND P2, PT, R2.reuse, UR5, PT ;  /* 0x0000000502007c0c */ /* 0x040fe4000bf46270 */
[----:B------:R-:W-:Y:S01]  /*5c20*/  ISETP.LT.AND P3, PT, R2, R15, PT ;  /* 0x0000000f0200720c */ /* 0x000fe20003f61270 */
[----:B0-----:R-:W-:-:S12]  /*5c30*/  IMAD.WIDE R30, R4, 0x8, R30 ;  /* 0x00000008041e7825 */ /* 0x001fd800078e021e */
[----:B------:R-:W-:Y:S05]  /*5c40*/  @!P2 BRA P3, `(.L_x_4089) ;  /* 0xffffffb80018a947 */ /* 0x000fea000183ffff */
.L_x_4080:
[----:B------:R-:W-:Y:S01]  /*5c50*/  ISETP.GE.AND P0, PT, R2, R15, PT ;  /* 0x0000000f0200720c */ /* 0x000fe20003f06270 */
[----:B------:R-:W-:-:S03]  /*5c60*/  ULDC UR5, c[0x0][0x25c] ;  /* 0x0000970000057ab9 */ /* 0x000fc60000000800 */
[----:B------:R-:W-:-:S13]  /*5c70*/  ISETP.GE.OR P0, PT, R2, UR5, P0 ;  /* 0x0000000502007c0c */ /* 0x000fda0008706670 */
[----:B------:R-:W-:Y:S05]  /*5c80*/  @P0 BRA `(.L_x_4090) ;  /* 0x0000001c00a00947 */ /* 0x000fea0003800000 */
[----:B------:R-:W0:Y:S01]  /*5c90*/  S2R R9, SR_CTAID.Y ;  /* 0x0000000000097919 */ /* 0x000e220000002600 */
[----:B-----5:R-:W0:Y:S01]  /*5ca0*/  LDC R16, c[0x0][0x238] ;  /* 0x00008e00ff107b82 */ /* 0x020e220000000800 */
[----:B------:R-:W-:Y:S01]  /*5cb0*/  PRMT R17, R0, 0x9910, RZ ;  /* 0x0000991000117816 */ /* 0x000fe200000000ff */
[----:B------:R-:W-:-:S03]  /*5cc0*/  ULDC UR5, c[0x0][0x25c] ;  /* 0x0000970000057ab9 */ /* 0x000fc60000000800 */
[----:B------:R-:W-:-:S03]  /*5cd0*/  ISETP.NE.AND P0, PT, R17, RZ, PT ;  /* 0x000000ff1100720c */ /* 0x000fc60003f05270 */
[----:B------:R-:W1:Y:S01]  /*5ce0*/  LDC R12, c[0x0][0x23c] ;  /* 0x00008f00ff0c7b82 */ /* 0x000e620000000800 */
[----:B0-----:R-:W-:-:S05]  /*5cf0*/  IMAD R9, R9, -0x2, R16 ;  /* 0xfffffffe09097824 */ /* 0x001fca00078e0210 */
[----:B------:R-:W-:Y:S02]  /*5d00*/  ISETP.LT.OR P0, PT, R9, 0x2, !P0 ;  /* 0x000000020900780c */ /* 0x000fe40004701670 */
[----:B------:R-:W-:-:S11]  /*5d10*/  SHF.R.S32.HI R9, RZ, 0x1f, R4 ;  /* 0x0000001fff097819 */ /* 0x000fd60000011404 */
.L_x_4095:
[----:B------:R-:W-:Y:S02]  /*5d20*/  MOV R28, R30 ;  /* 0x0000001e001c7202 */ /* 0x000fe40000000f00 */
[----:B------:R-:W-:-:S05]  /*5d30*/  MOV R29, R31 ;  /* 0x0000001f001d7202 */ /* 0x000fca0000000f00 */
[----:B-----5:R0:W5:Y:S01]  /*5d40*/  LDG.E.128.CONSTANT R16, desc[UR6][R28.64] ;  /* 0x000000061c107981 */ /* 0x020162000c1e9d00 */
[----:B-1----:R-:W-:Y:S01]  /*5d50*/  MOV R4, R12 ;  /* 0x0000000c00047202 */ /* 0x002fe20000000f00 */
        /* <DEDUP_REMOVED lines=13> */
[----:B------:R-:W-:-:S02]  /*5e30*/  ISETP.NE.AND P2, PT, R17, RZ, PT ;  /* 0x000000ff1100720c */ /* 0x000fc40003f45270 */
[----:B------:R-:W-:Y:S02]  /*5e40*/  LOP3.LUT R16, R16, 0xf000f, RZ, 0xc0, !PT ;  /* 0x000f000f10107812 */ /* 0x000fe400078ec0ff */
[----:B------:R-:W-:Y:S02]  /*5e50*/  LOP3.LUT R48, R48, 0xf000f, RZ, 0xc0, !PT ;  /* 0x000f000f30307812 */ /* 0x000fe400078ec0ff */
[--C-:B------:R-:W-:Y:S02]  /*5e60*/  SHF.R.U32.HI R47, RZ, 0xc, R18.reuse ;  /* 0x0000000cff2f7819 */ /* 0x100fe40000011612 */
        /* <DEDUP_REMOVED lines=14> */
[----:B---3--:R-:W-:Y:S02]  /*5f50*/  SHF.R.U32.HI R17, RZ, 0x8, R21 ;  /* 0x00000008ff117819 */ /* 0x008fe40000011615 */
[----:B------:R-:W-:Y:S02]  /*5f60*/  SHF.R.U32.HI R49, RZ, 0x8, R23 ;  /* 0x00000008ff317819 */ /* 0x000fe40000011617 */
[----:B------:R-:W-:Y:S02]  /*5f70*/  LOP3.LUT R17, R16, 0x300030, R17, 0xf8, !PT ;  /* 0x0030003010117812 */ /* 0x000fe400078ef811 */
[----:B------:R-:W-:Y:S02]  /*5f80*/  LOP3.LUT R16, R48, 0x300030, R49, 0xf8, !PT ;  /* 0x0030003030107812 */ /* 0x000fe400078ef831 */
[----:B--2---:R-:W-:Y:S02]  /*5f90*/  SHF.R.U32.HI R55, RZ, 0xc, R26 ;  /* 0x0000000cff377819 */ /* 0x004fe4000001161a */
[----:B------:R-:W-:-:S02]  /*5fa0*/  LOP3.LUT R50, R26, 0x3f003f, RZ, 0xc0, !PT ;  /* 0x003f003f1a327812 */ /* 0x000fc400078ec0ff */
[----:B------:R-:W-:Y:S02]  /*5fb0*/  SHF.R.U32.HI R49, RZ, 0x6, R26 ;  /* 0x00000006ff317819 */ /* 0x000fe4000001161a */
[----:B------:R-:W-:Y:S02]  /*5fc0*/  SHF.R.U32.HI R26, RZ, 0xc, R27 ;  /* 0x0000000cff1a7819 */ /* 0x000fe4000001161b */
[--C-:B------:R-:W-:Y:S02]  /*5fd0*/  SHF.R.U32.HI R54, RZ, 0xc, R24.reuse ;  /* 0x0000000cff367819 */ /* 0x100fe40000011618 */
[----:B------:R-:W-:Y:S02]  /*5fe0*/  LOP3.LUT R52, R24, 0x3f003f, RZ, 0xc0, !PT ;  /* 0x003f003f18347812 */ /* 0x000fe400078ec0ff */
[----:B------:R-:W-:Y:S02]  /*5ff0*/  SHF.R.U32.HI R53, RZ, 0x6, R24 ;  /* 0x00000006ff357819 */ /* 0x000fe40000011618 */
[----:B------:R-:W-:-:S02]  /*6000*/  SHF.R.U32.HI R19, RZ, 0x8, R20 ;  /* 0x00000008ff137819 */ /* 0x000fc40000011614 */
[----:B------:R-:W-:Y:S02]  /*6010*/  SHF.R.U32.HI R18, RZ, 0x8, R22 ;  /* 0x00000008ff127819 */ /* 0x000fe40000011616 */
[----:B------:R-:W-:Y:S02]  /*6020*/  SHF.R.U32.HI R24, RZ, 0xc, R25 ;  /* 0x0000000cff187819 */ /* 0x000fe40000011619 */
[----:B------:R-:W-:Y:S02]  /*6030*/  SHF.R.U32.HI R41, RZ, 0xa, R23 ;  /* 0x0000000aff297819 */ /* 0x000fe40000011617 */
[----:B------:R-:W-:Y:S02]  /*6040*/  LOP3.LUT R26, R26, 0xf000f, RZ, 0xc0, !PT ;  /* 0x000f000f1a1a7812 */ /* 0x000fe400078ec0ff */
[----:B------:R-:W-:Y:S02]  /*6050*/  SHF.R.U32.HI R38, RZ, 0xa, R20 ;  /* 0x0000000aff267819 */ /* 0x000fe40000011614 */
[----:B------:R-:W-:-:S02]  /*6060*/  LOP3.LUT R34, R20, 0x3f003f, RZ, 0xc0, !PT ;  /* 0x003f003f14227812 */ /* 0x000fc400078ec0ff */
[----:B------:R-:W-:Y:S02]  /*6070*/  SHF.R.U32.HI R35, RZ, 0x6, R20 ;  /* 0x00000006ff237819 */ /* 0x000fe40000011614 */
[----:B------:R-:W-:Y:S02]  /*6080*/  SHF.R.U32.HI R39, RZ, 0xa, R21 ;  /* 0x0000000aff277819 */ /* 0x000fe40000011615 */
[----:B------:R-:W-:Y:S02]  /*6090*/  LOP3.LUT R19, R46, 0x300030, R19, 0xf8, !PT ;  /* 0x003000302e137812 */ /* 0x000fe400078ef813 */
[----:B------:R-:W-:Y:S02]  /*60a0*/  LOP3.LUT R18, R47, 0x300030, R18, 0xf8, !PT ;  /* 0x003000302f127812 */ /* 0x000fe400078ef812 */
[----:B------:R-:W-:Y:S02]  /*60b0*/  LOP3.LUT R24, R24, 0xf000f, RZ, 0xc0, !PT ;  /* 0x000f000f18187812 */ /* 0x000fe400078ec0ff */
[----:B------:R-:W-:-:S02]  /*60c0*/  LOP3.LUT R20, R21, 0x3f003f, RZ, 0xc0, !PT ;  /* 0x003f003f15147812 */ /* 0x000fc400078ec0ff */
[----:B------:R-:W-:Y:S02]  /*60d0*/  SHF.R.U32.HI R36, RZ, 0x6, R21 ;  /* 0x00000006ff247819 */ /* 0x000fe40000011615 */
[----:B------:R-:W-:Y:S02]  /*60e0*/  SHF.R.U32.HI R40, RZ, 0xa, R22 ;  /* 0x0000000aff287819 */ /* 0x000fe40000011616 */
        /* <DEDUP_REMOVED lines=8> */
[----:B------:R-:W-:Y:S02]  /*6170*/  LOP3.LUT R41, R26, 0x300030, R41, 0xf8, !PT ;  /* 0x003000301a297812 */ /* 0x000fe400078ef829 */
[----:B------:R-:W-:-:S02]  /*6180*/  SHF.R.U32.HI R22, RZ, 0x6, R22 ;  /* 0x00000006ff167819 */ /* 0x000fc40000011616 */
[----:B------:R-:W-:Y:S02]  /*6190*/  SHF.R.U32.HI R51, RZ, 0x6, R27 ;  /* 0x00000006ff337819 */ /* 0x000fe4000001161b */
        /* <DEDUP_REMOVED lines=72> */
[----:B------:R-:W1:Y:S01]  /*6620*/  LDS.128 R16, [UR4] ;  /* 0x00000004ff107984 */ /* 0x000e620008000c00 */
[----:B------:R-:W-:Y:S02]  /*6630*/  PRMT R5, R5, 0x5410, R6 ;  /* 0x0000541005057816 */ /* 0x000fe40000000006 */
[----:B------:R-:W-:Y:S01]  /*6640*/  PRMT R7, R7, 0x5410, R8 ;  /* 0x0000541007077816 */ /* 0x000fe20000000008 */
[----:B------:R-:W2:Y:S01]  /*6650*/  LDS.128 R20, [UR4+0x10] ;  /* 0x00001004ff147984 */ /* 0x000ea20008000c00 */
[-C--:B-1----:R-:W-:Y:S01]  /*6660*/  HFMA2.MMA R58, R27, R16.reuse, RZ ;  /* 0x000000101b3a7235 */ /* 0x082fe200000000ff */
        /* <DEDUP_REMOVED lines=39> */
.L_x_4092:
[----:B------:R-:W-:Y:S05]  /*68e0*/  @P0 BRA `(.L_x_4091) ;  /* 0x0000000000b80947 */ /* 0x000fea0003800000 */
[----:B------:R-:W1:Y:S01]  /*68f0*/  LDS.128 R16, [UR4+0x40] ;  /* 0x00004004ff107984 */ /* 0x000e620008000c00 */
[----:B------:R-:W-:Y:S02]  /*6900*/  MOV R59, R25 ;  /* 0x00000019003b7202 */ /* 0x000fe40000000f00 */
[----:B------:R-:W-:Y:S01]  /*6910*/  MOV R61, R24 ;  /* 0x00000018003d7202 */ /* 0x000fe20000000f00 */
[----:B------:R-:W2:Y:S01]  /*6920*/  LDS.128 R20, [UR4+0x50] ;  /* 0x00005004ff147984 */ /* 0x000ea20008000c00 */
[----:B------:R-:W-:Y:S02]  /*6930*/  PRMT R5, R5, 0x5410, R6 ;  /* 0x0000541005057816 */ /* 0x000fe40000000006 */
[----:B------:R-:W-:Y:S01]  /*6940*/  PRMT R7, R7, 0x5410, R8 ;  /* 0x0000541007077816 */ /* 0x000fe20000000008 */
[-C--:B-1----:R-:W-:Y:S01]  /*6950*/  HFMA2.MMA R24, R27, R16.reuse, RZ ;  /* 0x000000101b187235 */ /* 0x082fe200000000ff */
        /* <DEDUP_REMOVED lines=39> */
.L_x_4091:
        /* <DEDUP_REMOVED lines=33> */
[----:B------:R-:W-:-:S02]  /*6de0*/  LOP3.LUT R34, R22, 0x3f003f, RZ, 0xc0, !PT ;  /* 0x003f003f16227812 */ /* 0x000fc400078ec0ff */
[----:B------:R-:W-:Y:S02]  /*6df0*/  SHF.R.U32.HI R35, RZ, 0x6, R22 ;  /* 0x00000006ff237819 */ /* 0x000fe40000011616 */
[----:B------:R-:W-:Y:S02]  /*6e00*/  LOP3.LUT R16, R16, 0xf000f, RZ, 0xc0, !PT ;  /* 0x000f000f10107812 */ /* 0x000fe400078ec0ff */
[--C-:B------:R-:W-:Y:S02]  /*6e10*/  SHF.R.U32.HI R22, RZ, 0x8, R23.reuse ;  /* 0x00000008ff167819 */ /* 0x100fe40000011617 */
[--C-:B------:R-:W-:Y:S02]  /*6e20*/  SHF.R.U32.HI R51, RZ, 0xa, R23.reuse ;  /* 0x0000000aff337819 */ /* 0x100fe40000011617 */
[----:B------:R-:W-:Y:S02]  /*6e30*/  LOP3.LUT R36, R23, 0x3f003f, RZ, 0xc0, !PT ;  /* 0x003f003f17247812 */ /* 0x000fe400078ec0ff */
[----:B------:R-:W-:-:S02]  /*6e40*/  SHF.R.U32.HI R37, RZ, 0x6, R23 ;  /* 0x00000006ff257819 */ /* 0x000fc40000011617 */
[----:B------:R-:W-:Y:S02]  /*6e50*/  LOP3.LUT R47, R47, 0xf000f, RZ, 0xc0, !PT ;  /* 0x000f000f2f2f7812 */ /* 0x000fe400078ec0ff */
[----:B------:R-:W-:Y:S02]  /*6e60*/  LOP3.LUT R23, R48, 0xf000f, RZ, 0xc0, !PT ;  /* 0x000f000f30177812 */ /* 0x000fe400078ec0ff */
[----:B------:R-:W-:Y:S02]  /*6e70*/  LOP3.LUT R19, R16, 0x300030, R19, 0xf8, !PT ;  /* 0x0030003010137812 */ /* 0x000fe400078ef813 */
[----:B------:R-:W-:Y:S02]  /*6e80*/  LOP3.LUT R16, R47, 0x300030, R18, 0xf8, !PT ;  /* 0x003000302f107812 */ /* 0x000fe400078ef812 */
[----:B------:R-:W-:Y:S02]  /*6e90*/  LOP3.LUT R18, R23, 0x300030, R22, 0xf8, !PT ;  /* 0x0030003017127812 */ /* 0x000fe400078ef816 */
[----:B---3--:R-:W-:-:S02]  /*6ea0*/  SHF.R.U32.HI R22, RZ, 0xc, R24 ;  /* 0x0000000cff167819 */ /* 0x008fc40000011618 */
        /* <DEDUP_REMOVED lines=8> */
[----:B------:R-:W-:Y:S02]  /*6f30*/  LOP3.LUT R17, R46, 0x300030, R17, 0xf8, !PT ;  /* 0x003000302e117812 */ /* 0x000fe400078ef811 */
[----:B------:R-:W-:Y:S02]  /*6f40*/  LOP3.LUT R48, R24, 0x3f003f, RZ, 0xc0, !PT ;  /* 0x003f003f18307812 */ /* 0x000fe400078ec0ff */
[----:B------:R-:W-:Y:S02]  /*6f50*/  SHF.R.U32.HI R49, RZ, 0x6, R24 ;  /* 0x00000006ff317819 */ /* 0x000fe40000011618 */
[----:B------:R-:W-:-:S02]  /*6f60*/  LOP3.LUT R46, R25, 0x3f003f, RZ, 0xc0, !PT ;  /* 0x003f003f192e7812 */ /* 0x000fc400078ec0ff */
[----:B------:R-:W-:Y:S02]  /*6f70*/  SHF.R.U32.HI R47, RZ, 0x6, R25 ;  /* 0x00000006ff2f7819 */ /* 0x000fe40000011619 */
[----:B------:R-:W-:Y:S02]  /*6f80*/  LOP3.LUT R22, R23, 0x300030, R50, 0xf8, !PT ;  /* 0x0030003017167812 */ /* 0x000fe400078ef832 */
[----:B------:R-:W-:Y:S02]  /*6f90*/  LOP3.LUT R24, R26, 0x3f003f, RZ, 0xc0, !PT ;  /* 0x003f003f1a187812 */ /* 0x000fe400078ec0ff */
[----:B------:R-:W-:Y:S02]  /*6fa0*/  LOP3.LUT R25, R27, 0x3f003f, RZ, 0xc0, !PT ;  /* 0x003f003f1b197812 */ /* 0x000fe400078ec0ff */
[----:B------:R-:W-:Y:S02]  /*6fb0*/  LOP3.LUT R23, R53, 0x300030, R20, 0xf8, !PT ;  /* 0x0030003035177812 */ /* 0x000fe400078ef814 */
[----:B------:R-:W-:-:S02]  /*6fc0*/  LOP3.LUT R21, R54, 0x300030, R21, 0xf8, !PT ;  /* 0x0030003036157812 */ /* 0x000fc400078ef815 */
[----:B------:R-:W-:Y:S02]  /*6fd0*/  LOP3.LUT R55, R44, 0x64006400, RZ, 0xfc, !PT ;  /* 0x640064002c377812 */ /* 0x000fe400078efcff */
[----:B------:R-:W-:Y:S02]  /*6fe0*/  SHF.R.U32.HI R27, RZ, 0x6, R27 ;  /* 0x00000006ff1b7819 */ /* 0x000fe4000001161b */
[----:B------:R-:W-:Y:S02]  /*6ff0*/  LOP3.LUT R20, R52, 0x300030, R51, 0xf8, !PT ;  /* 0x0030003034147812 */ /* 0x000fe400078ef833 */
        /* <DEDUP_REMOVED lines=77> */
[----:B------:R-:W1:Y:S01]  /*74d0*/  LDS.128 R16, [UR4+0x20] ;  /* 0x00002004ff107984 */ /* 0x000e620008000c00 */
        /* <DEDUP_REMOVED lines=43> */
.L_x_4094:
        /* <DEDUP_REMOVED lines=47> */
.L_x_4093:
[----:B------:R-:W-:Y:S01]  /*7a80*/  IADD3 R2, R2, 0x20, RZ ;  /* 0x0000002002027810 */ /* 0x000fe20007ffe0ff */
[----:B0-----:R-:W-:Y:S01]  /*7a90*/  IMAD.WIDE.U32 R28, R4, 0x18, R28 ;  /* 0x00000018041c7825 */ /* 0x001fe200078e001c */
[----:B------:R-:W-:Y:S02]  /*7aa0*/  UIADD3 UR4, UR4, 0x40, URZ ;  /* 0x0000004004047890 */ /* 0x000fe4000fffe03f */
[C---:B------:R-:W-:Y:S01]  /*7ab0*/  ISETP.GE.AND P2, PT, R2.reuse, UR5, PT ;  /* 0x0000000502007c0c */ /* 0x040fe2000bf46270 */
[----:B------:R-:W-:Y:S01]  /*7ac0*/  IMAD R31, R9, 0x18, RZ ;  /* 0x00000018091f7824 */ /* 0x000fe200078e02ff */
[----:B------:R-:W-:Y:S02]  /*7ad0*/  ISETP.LT.AND P3, PT, R2, R15, PT ;  /* 0x0000000f0200720c */ /* 0x000fe40003f61270 */
[----:B------:R-:W-:Y:S02]  /*7ae0*/  MOV R30, R28 ;  /* 0x0000001c001e7202 */ /* 0x000fe40000000f00 */
[----:B------:R-:W-:-:S09]  /*7af0*/  IADD3 R31, R29, R31, RZ ;  /* 0x0000001f1d1f7210 */ /* 0x000fd20007ffe0ff */
[----:B------:R-:W-:Y:S05]  /*7b00*/  @!P2 BRA P3, `(.L_x_4095) ;  /* 0xffffffe00084a947 */ /* 0x000fea000183ffff */
.L_x_4090:
        /* <DEDUP_REMOVED lines=8> */
[----:B-----5:R-:W-:Y:S02]  /*7b90*/  SHF.L.U32 R17, R2, 0x2, RZ ;  /* 0x0000000202117819 */ /* 0x020fe400000006ff */
[----:B------:R-:W0:Y:S03]  /*7ba0*/  LDC R2, c[0x0][0x238] ;  /* 0x00008e00ff027b82 */ /* 0x000e260000000800 */
        /* <DEDUP_REMOVED lines=12> */
.L_x_4099:
[----:B------:R-:W0:Y:S02]  /*7c70*/  LDS R2, [R10] ;  /* 0x000000000a027984 */ /* 0x000e240000000800 */
[----:B0-----:R-:W-:-:S06]  /*7c80*/  HADD2 R3, R2, R11 ;  /* 0x0000000b02037230 */ /* 0x001fcc0000000000 */
[----:B------:R-:W0:Y:S02]  /*7c90*/  ATOMS.CAST.SPIN R3, [R10], R2, R3 ;  /* 0x000000020a03738d */ /* 0x000e240001800003 */
[----:B0-----:R-:W-:-:S13]  /*7ca0*/  ISETP.EQ.U32.AND P0, PT, R3, 0x1, PT ;  /* 0x000000010300780c */ /* 0x001fda0003f02070 */
[----:B------:R-:W-:Y:S05]  /*7cb0*/  @!P0 BRA `(.L_x_4099) ;  /* 0xfffffffc00ec8947 */ /* 0x000fea000383ffff */
[----:B------:R-:W-:Y:S05]  /*7cc0*/  BRA `(.L_x_4097) ;  /* 0x00000000000c7947 */ /* 0x000fea0003800000 */
.L_x_4098:
[----:B------:R-:W2:Y:S02]  /*7cd0*/  LD.E R2, desc[UR6][R8.64] ;  /* 0x0000000608027980 */ /* 0x000ea4000c101900 */
[----:B--2---:R-:W-:-:S05]  /*7ce0*/  IADD3 R3, R11, R2, RZ ;  /* 0x000000020b037210 */ /* 0x004fca0007ffe0ff */
[----:B------:R0:W-:Y:S02]  /*7cf0*/  ST.E desc[UR6][R8.64], R3 ;  /* 0x0000000308007985 */ /* 0x0001e4000c101906 */
.L_x_4097:
[----:B------:R-:W-:Y:S05]  /*7d00*/  BSYNC B0 ;  /* 0x0000000000007941 */ /* 0x000fea0003800000 */
.L_x_4096:
[----:B------:R1:W-:Y:S01]  /*7d10*/  ATOM.E.ADD.F16x2.RN.STRONG.GPU P0, RZ, desc[UR6][R8.64+0x4], R15 ;  /* 0x0000040f08ff79a2 */ /* 0x0003e2000810e1c6 */
[----:B------:R-:W-:Y:S04]  /*7d20*/  BSSY B0, `(.L_x_4100) ;  /* 0x000000f000007945 */ /* 0x000fe80003800000 */
[----:B-1----:R-:W-:Y:S05]  /*7d30*/  @P0 BRA `(.L_x_4101) ;  /* 0x0000000000340947 */ /* 0x002fea0003800000 */
[----:B------:R-:W1:Y:S02]  /*7d40*/  QSPC.E.S P0, RZ, [R8+0x4] ;  /* 0x0000040008ff73aa */ /* 0x000e640000000500 */
[----:B-1----:R-:W-:Y:S05]  /*7d50*/  @!P0 BRA `(.L_x_4102) ;  /* 0x0000000000208947 */ /* 0x002fea0003800000 */
[----:B------:R-:W-:-:S04]  /*7d60*/  MOV R2, R8 ;  /* 0x0000000800027202 */ /* 0x000fc80000000f00 */
[----:B0-----:R-:W-:-:S07]  /*7d70*/  MOV R8, R2 ;  /* 0x0000000200087202 */ /* 0x001fce0000000f00 */
.L_x_4103:
[----:B------:R-:W0:Y:S02]  /*7d80*/  LDS R2, [R8+0x4] ;  /* 0x0000040008027984 */ /* 0x000e240000000800 */
[----:B0-----:R-:W-:-:S10]  /*7d90*/  HFMA2.MMA R3, R2, 1, 1, R15 ;  /* 0x3c003c0002037835 */ /* 0x001fd4000000000f */
[----:B------:R-:W0:Y:S02]  /*7da0*/  ATOMS.CAST.SPIN R3, [R8+0x4], R2, R3 ;  /* 0x000004020803738d */ /* 0x000e240001800003 */
[----:B0-----:R-:W-:-:S13]  /*7db0*/  ISETP.EQ.U32.AND P0, PT, R3, 0x1, PT ;  /* 0x000000010300780c */ /* 0x001fda0003f02070 */
[----:B------:R-:W-:Y:S05]  /*7dc0*/  @!P0 BRA `(.L_x_4103) ;  /* 0xfffffffc00ec8947 */ /* 0x000fea000383ffff */
[----:B------:R-:W-:Y:S05]  /*7dd0*/  BRA `(.L_x_4101) ;  /* 0x00000000000c7947 */ /* 0x000fea0003800000 */
.L_x_4102:
[----:B------:R-:W0:Y:S02]  /*7de0*/  LD.E R2, desc[UR6][R8.64+0x4] ;  /* 0x0000040608027980 */ /* 0x000e24000c101900 */
[----:B0-----:R-:W-:-:S05]  /*7df0*/  IADD3 R3, R15, R2, RZ ;  /* 0x000000020f037210 */ /* 0x001fca0007ffe0ff */
[----:B------:R1:W-:Y:S02]  /*7e00*/  ST.E desc[UR6][R8.64+0x4], R3 ;  /* 0x0000040308007985 */ /* 0x0003e4000c101906 */
.L_x_4101:
[----:B------:R-:W-:Y:S05]  /*7e10*/  BSYNC B0 ;  /* 0x0000000000007941 */ /* 0x000fea0003800000 */
.L_x_4100:
        /* <DEDUP_REMOVED lines=13> */
.L_x_4107:
[----:B------:R-:W0:Y:S02]  /*7ef0*/  LDS R2, [R0] ;  /* 0x0000000000027984 */ /* 0x000e240000000800 */
[----:B0-----:R-:W-:-:S06]  /*7f00*/  HADD2 R3, R2, R5 ;  /* 0x0000000502037230 */ /* 0x001fcc0000000000 */
[----:B------:R-:W0:Y:S02]  /*7f10*/  ATOMS.CAST.SPIN R3, [R0], R2, R3 ;  /* 0x000000020003738d */ /* 0x000e240001800003 */
[----:B0-----:R-:W-:-:S13]  /*7f20*/  ISETP.EQ.U32.AND P0, PT, R3, 0x1, PT ;  /* 0x000000010300780c */ /* 0x001fda0003f02070 */
[----:B------:R-:W-:Y:S05]  /*7f30*/  @!P0 BRA `(.L_x_4107) ;  /* 0xfffffffc00ec8947 */ /* 0x000fea000383ffff */
[----:B------:R-:W-:Y:S05]  /*7f40*/  BRA `(.L_x_4105) ;  /* 0x00000000000c7947 */ /* 0x000fea0003800000 */
.L_x_4106:
[----:B------:R-:W2:Y:S02]  /*7f50*/  LD.E R0, desc[UR6][R6.64] ;  /* 0x0000000606007980 */ /* 0x000ea4000c101900 */
[----:B--2---:R-:W-:-:S05]  /*7f60*/  IADD3 R3, R5, R0, RZ ;  /* 0x0000000005037210 */ /* 0x004fca0007ffe0ff */
[----:B------:R0:W-:Y:S02]  /*7f70*/  ST.E desc[UR6][R6.64], R3 ;  /* 0x0000000306007985 */ /* 0x0001e4000c101906 */
.L_x_4105:
[----:B------:R-:W-:Y:S05]  /*7f80*/  BSYNC B0 ;  /* 0x0000000000007941 */ /* 0x000fea0003800000 */
.L_x_4104:
[----:B------:R1:W-:Y:S02]  /*7f90*/  ATOM.E.ADD.F16x2.RN.STRONG.GPU P0, RZ, desc[UR6][R6.64+0x4], R13 ;  /* 0x0000040d06ff79a2 */ /* 0x0003e4000810e1c6 */
[----:B-1----:R-:W-:Y:S05]  /*7fa0*/  @P0 EXIT ;  /* 0x000000000000094d */ /* 0x002fea0003800000 */
[----:B------:R-:W1:Y:S02]  /*7fb0*/  QSPC.E.S P0, RZ, [R6+0x4] ;  /* 0x0000040006ff73aa */ /* 0x000e640000000500 */
[----:B-1----:R-:W-:Y:S05]  /*7fc0*/  @!P0 BRA `(.L_x_4108) ;  /* 0x0000000000208947 */ /* 0x002fea0003800000 */
[----:B------:R-:W-:-:S04]  /*7fd0*/  MOV R2, R6 ;  /* 0x0000000600027202 */ /* 0x000fc80000000f00 */
[----:B------:R-:W-:-:S07]  /*7fe0*/  MOV R0, R2 ;  /* 0x0000000200007202 */ /* 0x000fce0000000f00 */
.L_x_4109:
[----:B------:R-:W0:Y:S02]  /*7ff0*/  LDS R2, [R0+0x4] ;  /* 0x0000040000027984 */ /* 0x000e240000000800 */
[----:B0-----:R-:W-:-:S10]  /*8000*/  HFMA2.MMA R3, R2, 1, 1, R13 ;  /* 0x3c003c0002037835 */ /* 0x001fd4000000000d */
[----:B------:R-:W0:Y:S02]  /*8010*/  ATOMS.CAST.SPIN R3, [R0+0x4], R2, R3 ;  /* 0x000004020003738d */ /* 0x000e240001800003 */
[----:B0-----:R-:W-:-:S13]  /*8020*/  ISETP.EQ.U32.AND P0, PT, R3, 0x1, PT ;  /* 0x000000010300780c */ /* 0x001fda0003f02070 */
[----:B------:R-:W-:Y:S05]  /*8030*/  @!P0 BRA `(.L_x_4109) ;  /* 0xfffffffc00ec8947 */ /* 0x000fea000383ffff */
[----:B------:R-:W-:Y:S05]  /*8040*/  EXIT ;  /* 0x000000000000794d */ /* 0x000fea0003800000 */
.L_x_4108:
[----:B------:R-:W0:Y:S02]  /*8050*/  LD.E R0, desc[UR6][R6.64+0x4] ;  /* 0x0000040606007980 */ /* 0x000e24000c101900 */
[----:B0-----:R-:W-:-:S05]  /*8060*/  IADD3 R3, R13, R0, RZ ;  /* 0x000000000d037210 */ /* 0x001fca0007ffe0ff */
[----:B------:R-:W-:Y:S01]  /*8070*/  ST.E desc[UR6][R6.64+0x4], R3 ;  /* 0x0000040306007985 */ /* 0x000fe2000c101906 */
[----:B------:R-:W-:Y:S05]  /*8080*/  EXIT ;  /* 0x000000000000794d */ /* 0x000fea0003800000 */
.L_x_4110:
        /* <DEDUP_REMOVED lines=15> */
.L_x_5240:


//--------------------- .text._Z23gemm_half_q_half_kernelILi2ELi40ELb1ELb1ELi32EEvPK6__halfPKjS4_S2_PS0_iiiiPKtS7_iiiiiibS2_i --------------------------
	.section	.text._Z23gemm_half_q_half_kernelILi2ELi40ELb1ELb1ELi32EEvPK6__halfPKjS4_S2_PS0_iiiiPKtS7_iiiiiibS2_i,"ax",@progbits
	.align	128
        .global         _Z23gemm_half_q_half_kernelILi2ELi40ELb1ELb1ELi32EEvPK6__halfPKjS4_S2_PS0_iiiiPKtS7_iiiiiibS2_i
        .type           _Z23gemm_half_q_half_kernelILi2ELi40ELb1ELb1ELi32EEvPK6__halfPKjS4_S2_PS0_iiiiPKtS7_iiiiiibS2_i,@function
        .size           _Z23gemm_half_q_half_kernelILi2ELi40ELb1ELb1ELi32EEvPK6__halfPKjS4_S2_PS0_iiiiPKtS7_iiiiiibS2_i,(.L_x_5241 - _Z23gemm_half_q_half_kernelILi2ELi40ELb1ELb1ELi32EEvPK6__halfPKjS4_S2_PS0_iiiiPKtS7_iiiiiibS2_i)
        .other          _Z23gemm_half_q_half_kernelILi2ELi40ELb1ELb1ELi32EEvPK6__halfPKjS4_S2_PS0_iiiiPKtS7_iiiiiibS2_i,@"STO_CUDA_ENTRY STV_DEFAULT"
_Z23gemm_half_q_half_kernelILi2ELi40ELb1ELb1ELi32EEvPK6__halfPKjS4_S2_PS0_iiiiPKtS7_iiiiiibS2_i:
.text._Z23gemm_half_q_half_kernelILi2ELi40ELb1ELb1ELi32EEvPK6__halfPKjS4_S2_PS0_iiiiPKtS7_iiiiiibS2_i:
[----:B------:R-:W-:Y:S01]  /*0000*/  LDC R1, c[0x0][0x28] ;  /* 0x00000a00ff017b82 */ /* 0x000fe20000000800 */
[----:B------:R-:W0:Y:S07]  /*0010*/  S2R R11, SR_CTAID.Y ;  /* 0x00000000000b7919 */ /* 0x000e2e0000002600 */
[----:B------:R-:W0:Y:S01]  /*0020*/  LDC R0, c[0x0][0x238] ;  /* 0x00008e00ff007b82 */ /* 0x000e220000000800 */
[----:B------:R-:W-:Y:S01]  /*0030*/  ULDC.64 UR8, c[0x0][0x208] ;  /* 0x0000820000087ab9 */ /* 0x000fe20000000a00 */
[----:B------:R-:W-:Y:S01]  /*0040*/  PRMT R25, RZ, 0x7610, R25 ;  /* 0x00007610ff197816 */ /* 0x000fe20000000019 */
[----:B------:R-:W1:Y:S01]  /*0050*/  S2R R5, SR_TID.X ;  /* 0x0000000000057919 */ /* 0x000e620000002100 */
[----:B------:R-:W-:Y:S01]  /*0060*/  PRMT R6, RZ, 0x7610, R6 ;  /* 0x00007610ff067816 */ /* 0x000fe20000000006 */
[----:B------:R-:W2:Y:S03]  /*0070*/  S2R R3, SR_CTAID.Z ;  /* 0x0000000000037919 */ /* 0x000ea60000002700 */
[----:B------:R-:W3:Y:S01]  /*0080*/  LDC R2, c[0x0][0x240] ;  /* 0x00009000ff027b82 */ /* 0x000ee20000000800 */
[--C-:B0-----:R-:W-:Y:S01]  /*0090*/  IMAD R7, R11, -0x2, R0.reuse ;  /* 0xfffffffe0b077824 */ /* 0x101fe200078e0200 */
[----:B------:R-:W-:-:S04]  /*00a0*/  PRMT R0, RZ, 0x7610, R0 ;  /* 0x00007610ff007816 */ /* 0x000fc80000000000 */
[C---:B------:R-:W-:Y:S02]  /*00b0*/  ISETP.GE.AND P1, PT, R7.reuse, 0x1, PT ;  /* 0x000000010700780c */ /* 0x040fe40003f26270 */
[----:B------:R-:W-:-:S11]  /*00c0*/  VIMNMX R4, R7, 0x2, PT ;  /* 0x0000000207047848 */ /* 0x000fd60003fe0100 */
[----:B-123--:R-:W-:Y:S05]  /*00d0*/  @!P1 BRA `(.L_x_4111) ;  /* 0x0000000000289947 */ /* 0x00efea0003800000 */
        /* <DEDUP_REMOVED lines=10> */
.L_x_4111:
[----:B------:R-:W-:Y:S01]  /*0180*/  PRMT R6, R6, 0x9910, RZ ;  /* 0x0000991006067816 */ /* 0x000fe200000000ff */
[----:B------:R-:W0:Y:S01]  /*0190*/  S2UR UR4, SR_CTAID.X ;  /* 0x00000000000479c3 */ /* 0x000e220000002500 */
[----:B------:R-:W-:Y:S02]  /*01a0*/  SHF.L.U32 R54, R3, 0x5, RZ ;  /* 0x0000000503367819 */ /* 0x000fe400000006ff */
[----:B------:R-:W-:Y:S02]  /*01b0*/  ISETP.NE.AND P0, PT, R6, RZ, PT ;  /* 0x000000ff0600720c */ /* 0x000fe40003f05270 */
[----:B------:R-:W-:-:S11]  /*01c0*/  VIADDMNMX R55, R54, 0x20, R2, PT ;  /* 0x0000002036377846 */ /* 0x000fd60003800102 */
[----:B0-----:R-:W-:Y:S05]  /*01d0*/  @!P0 EXIT ;  /* 0x000000000000894d */ /* 0x001fea0003800000 */
[----:B------:R-:W-:Y:S01]  /*01e0*/  IADD3 R6, R54, R5, RZ ;  /* 0x0000000536067210 */ /* 0x000fe20007ffe0ff */
        /* <DEDUP_REMOVED lines=30> */
.L_x_4116:
        /* <DEDUP_REMOVED lines=16> */
.L_x_4115:
        /* <DEDUP_REMOVED lines=16> */
.L_x_4114:
        /* <DEDUP_REMOVED lines=17> */
.L_x_4118:
        /* <DEDUP_REMOVED lines=16> */
.L_x_4117:
        /* <DEDUP_REMOVED lines=14> */
.L_x_4113:
[----:B------:R-:W-:Y:S05]  /*08c0*/  BSYNC B0 ;  /* 0x0000000000007941 */ /* 0x000fea0003800000 */
.L_x_4112:
        /* <DEDUP_REMOVED lines=21> */
.L_x_4121:
        /* <DEDUP_REMOVED lines=11> */
.L_x_4120:
        /* <DEDUP_REMOVED lines=10> */
.L_x_4119:
        /* <DEDUP_REMOVED lines=18> */
.L_x_4123:
        /* <DEDUP_REMOVED lines=40> */
.L_x_4122:
[----:B------:R-:W-:Y:S01]  /*0f10*/  ULDC UR4, c[0x0][0x258] ;  /* 0x0000960000047ab9 */ /* 0x000fe20000000800 */
[----:B------:R-:W-:Y:S01]  /*0f20*/  ULDC UR5, c[0x0][0x260] ;  /* 0x0000980000057ab9 */ /* 0x000fe20000000800 */
[C---:B------:R-:W-:Y:S01]  /*0f30*/  ISETP.GT.AND P2, PT, R54.reuse, UR4, PT ;  /* 0x0000000436007c0c */ /* 0x040fe2000bf44270 */
[----:B------:R-:W-:Y:S01]  /*0f40*/  ULDC UR6, c[0x0][0x268] ;  /* 0x00009a0000067ab9 */ /* 0x000fe20000000800 */
[C---:B------:R-:W-:Y:S02]  /*0f50*/  VIMNMX R8, R54.reuse, UR4, PT ;  /* 0x0000000436087c48 */ /* 0x040fe4000bfe0100 */
[----:B------:R-:W-:Y:S02]  /*0f60*/  CS2R R12, SRZ ;  /* 0x00000000000c7805 */ /* 0x000fe4000001ff00 */
[----:B------:R-:W-:Y:S02]  /*0f70*/  ISETP.GT.AND P4, PT, R54, UR5, PT ;  /* 0x0000000536007c0c */ /* 0x000fe4000bf84270 */
[----:B--2---:R-:W-:-:S02]  /*0f80*/  SHF.R.S32.HI R11, RZ, 0x1f, R8 ;  /* 0x0000001fff0b7819 */ /* 0x004fc40000011408 */
[C---:B------:R-:W-:Y:S02]  /*0f90*/  ISETP.GT.AND P6, PT, R54.reuse, UR6, PT ;  /* 0x0000000636007c0c */ /* 0x040fe4000bfc4270 */
[----:B------:R-:W-:Y:S01]  /*0fa0*/  LEA.HI R11, R11, R8, RZ, 0x5 ;  /* 0x000000080b0b7211 */ /* 0x000fe200078f28ff */
[----:B------:R-:W-:Y:S01]  /*0fb0*/  HFMA2.MMA R8, -RZ, RZ, 0, 0 ;  /* 0x00000000ff087435 */ /* 0x000fe200000001ff */
[C---:B0-----:R-:W-:Y:S02]  /*0fc0*/  ISETP.GT.AND P3, PT, R54.reuse, R17, PT ;  /* 0x000000113600720c */ /* 0x041fe40003f64270 */
[----:B-1----:R-:W-:Y:S02]  /*0fd0*/  ISETP.GT.AND P5, PT, R54, R19, PT ;  /* 0x000000133600720c */ /* 0x002fe40003fa4270 */
[----:B------:R-:W-:Y:S02]  /*0fe0*/  SHF.R.S32.HI R15, RZ, 0x5, R11 ;  /* 0x00000005ff0f7819 */ /* 0x000fe4000001140b */
        /* <DEDUP_REMOVED lines=9> */
.L_x_4124:
        /* <DEDUP_REMOVED lines=8> */
.L_x_4125:
        /* <DEDUP_REMOVED lines=8> */
.L_x_4126:
        /* <DEDUP_REMOVED lines=8> */
.L_x_4127:
        /* <DEDUP_REMOVED lines=9> */
.L_x_4128:
[----:B------:R-:W-:Y:S01]  /*1290*/  LEA R10, R15, R10, 0x3 ;  /* 0x0000000a0f0a7211 */ /* 0x000fe200078e18ff */
[----:B------:R-:W0:Y:S01]  /*12a0*/  S2UR UR5, SR_CgaCtaId ;  /* 0x00000000000579c3 */ /* 0x000e220000008800 */
[----:B------:R-:W-:Y:S01]  /*12b0*/  ISETP.GE.OR P0, PT, R54, R17, P0 ;  /* 0x000000113600720c */ /* 0x000fe20000706670 */
[----:B------:R-:W-:Y:S01]  /*12c0*/  ULDC.64 UR6, c[0x0][0x218] ;  /* 0x0000860000067ab9 */ /* 0x000fe20000000a00 */
[----:B------:R-:W-:Y:S01]  /*12d0*/  IADD3 R8, R13, R10, R8 ;  /* 0x0000000a0d087210 */ /* 0x000fe20007ffe008 */
[----:B------:R-:W-:Y:S01]  /*12e0*/  UMOV UR4, 0x400 ;  /* 0x0000040000047882 */ /* 0x000fe20000000000 */
[----:B------:R-:W-:Y:S02]  /*12f0*/  PRMT R24, RZ, 0x5410, RZ ;  /* 0x00005410ff187816 */ /* 0x000fe400000000ff */
[----:B------:R-:W-:-:S05]  /*1300*/  IADD3 R11, R11, R8, R12 ;  /* 0x000000080b0b7210 */ /* 0x000fca0007ffe00c */
[----:B------:R-:W-:Y:S01]  /*1310*/  IMAD R8, R11, R2, RZ ;  /* 0x000000020b087224 */ /* 0x000fe200078e02ff */
[----:B------:R-:W-:-:S04]  /*1320*/  SHF.R.S32.HI R11, RZ, 0x1f, R9 ;  /* 0x0000001fff0b7819 */ /* 0x000fc80000011409 */
        /* <DEDUP_REMOVED lines=16> */
.L_x_4134:
        /* <DEDUP_REMOVED lines=19> */
[----:B------:R-:W-:Y:S02]  /*1560*/  MOV R14, R31 ;  /* 0x0000001f000e7202 */ /* 0x000fe40000000f00 */
[----:B------:R-:W-:Y:S02]  /*1570*/  LOP3.LUT R38, R13, 0xf000f, RZ, 0xc0, !PT ;  /* 0x000f000f0d267812 */ /* 0x000fe400078ec0ff */
[----:B------:R-:W-:Y:S02]  /*1580*/  LOP3.LUT R40, R39, 0xf000f, RZ, 0xc0, !PT ;  /* 0x000f000f27287812 */ /* 0x000fe400078ec0ff */
[----:B------:R-:W-:-:S02]  /*1590*/  ISETP.NE.AND P2, PT, R14, RZ, PT ;  /* 0x000000ff0e00720c */ /* 0x000fc40003f45270 */
[----:B------:R-:W-:Y:S02]  /*15a0*/  LOP3.LUT R32, R32, 0xf000f, RZ, 0xc0, !PT ;  /* 0x000f000f20207812 */ /* 0x000fe400078ec0ff */
[----:B------:R-:W-:Y:S02]  /*15b0*/  LOP3.LUT R14, R33, 0xf000f, RZ, 0xc0, !PT ;  /* 0x000f000f210e7812 */ /* 0x000fe400078ec0ff */
[----:B------:R-:W-:Y:S02]  /*15c0*/  LOP3.LUT R31, R15, 0x3f003f, RZ, 0xc0, !PT ;  /* 0x003f003f0f1f7812 */ /* 0x000fe400078ec0ff */
[----:B------:R-:W-:Y:S02]  /*15d0*/  SHF.R.U32.HI R41, RZ, 0x6, R15 ;  /* 0x00000006ff297819 */ /* 0x000fe4000001160f */
[----:B------:R-:W-:Y:S02]  /*15e0*/  LOP3.LUT R12, R12, 0x64006400, RZ, 0xfc, !PT ;  /* 0x640064000c0c7812 */ /* 0x000fe400078efcff */
[----:B---3--:R-:W-:-:S02]  /*15f0*/  SHF.R.U32.HI R47, RZ, 0x8, R18 ;  /* 0x00000008ff2f7819 */ /* 0x008fc40000011612 */
[----:B------:R-:W-:Y:S02]  /*1600*/  SHF.R.U32.HI R49, RZ, 0x8, R19 ;  /* 0x00000008ff317819 */ /* 0x000fe40000011613 */
[----:B------:R-:W-:Y:S02]  /*1610*/  SHF.R.U32.HI R43, RZ, 0x8, R16 ;  /* 0x00000008ff2b7819 */ /* 0x000fe40000011610 */
[----:B------:R-:W-:Y:S02]  /*1620*/  SHF.R.U32.HI R45, RZ, 0x8, R17 ;  /* 0x00000008ff2d7819 */ /* 0x000fe40000011611 */
[----:B------:R-:W-:Y:S02]  /*1630*/  LOP3.LUT R47, R38, 0x300030, R47, 0xf8, !PT ;  /* 0x00300030262f7812 */ /* 0x000fe400078ef82f */
[----:B------:R-:W-:Y:S02]  /*1640*/  LOP3.LUT R49, R40, 0x300030, R49, 0xf8, !PT ;  /* 0x0030003028317812 */ /* 0x000fe400078ef831 */
[----:B--2---:R-:W-:-:S02]  /*1650*/  SHF.R.U32.HI R42, RZ, 0xc, R20 ;  /* 0x0000000cff2a7819 */ /* 0x004fc40000011614 */
[----:B------:R-:W-:Y:S02]  /*1660*/  LOP3.LUT R38, R20, 0x3f003f, RZ, 0xc0, !PT ;  /* 0x003f003f14267812 */ /* 0x000fe400078ec0ff */
[----:B------:R-:W-:Y:S02]  /*1670*/  SHF.R.U32.HI R40, RZ, 0x6, R20 ;  /* 0x00000006ff287819 */ /* 0x000fe40000011614 */
[----:B------:R-:W-:Y:S02]  /*1680*/  SHF.R.U32.HI R20, RZ, 0xc, R21 ;  /* 0x0000000cff147819 */ /* 0x000fe40000011615 */
[----:B------:R-:W-:Y:S02]  /*1690*/  LOP3.LUT R43, R32, 0x300030, R43, 0xf8, !PT ;  /* 0x00300030202b7812 */ /* 0x000fe400078ef82b */
[----:B------:R-:W-:Y:S02]  /*16a0*/  LOP3.LUT R45, R14, 0x300030, R45, 0xf8, !PT ;  /* 0x003000300e2d7812 */ /* 0x000fe400078ef82d */
        /* <DEDUP_REMOVED lines=8> */
[----:B------:R-:W-:Y:S02]  /*1730*/  LOP3.LUT R51, R20, 0x300030, R51, 0xf8, !PT ;  /* 0x0030003014337812 */ /* 0x000fe400078ef833 */
        /* <DEDUP_REMOVED lines=107> */
[----:B--2---:R-:W-:-:S05]  /*1df0*/  HFMA2.MMA R59, R35, R16, R59 ;  /* 0x00000010233b7235 */ /* 0x004fca000000003b */
        /* <DEDUP_REMOVED lines=31> */
.L_x_4131:
        /* <DEDUP_REMOVED lines=46> */
.L_x_4130:
        /* <DEDUP_REMOVED lines=14> */
[----:B------:R-:W-:Y:S02]  /*23b0*/  LOP3.LUT R30, R30, 0xf000f, RZ, 0xc0, !PT ;  /* 0x000f000f1e1e7812 */ /* 0x000fe400078ec0ff */
        /* <DEDUP_REMOVED lines=10> */
[----:B------:R-:W-:Y:S02]  /*2460*/  SHF.R.U32.HI R49, RZ, 0x8, R19 ;  /* 0x00000008ff317819 */ /* 0x000fe40000011613 */
[----:B------:R-:W-:Y:S02]  /*2470*/  LOP3.LUT R18, R33, 0xf000f, RZ, 0xc0, !PT ;  /* 0x000f000f21127812 */ /* 0x000fe400078ec0ff */
[----:B------:R-:W-:-:S02]  /*2480*/  LOP3.LUT R43, R30, 0x300030, R43, 0xf8, !PT ;  /* 0x003000301e2b7812 */ /* 0x000fc400078ef82b */
[----:B------:R-:W-:Y:S02]  /*2490*/  LOP3.LUT R45, R16, 0x300030, R45, 0xf8, !PT ;  /* 0x00300030102d7812 */ /* 0x000fe400078ef82d */
[----:B------:R-:W-:Y:S02]  /*24a0*/  SHF.R.U32.HI R32, RZ, 0xc, R14 ;  /* 0x0000000cff207819 */ /* 0x000fe4000001160e */
[--C-:B------:R-:W-:Y:S02]  /*24b0*/  SHF.R.U32.HI R53, RZ, 0xa, R19.reuse ;  /* 0x0000000aff357819 */ /* 0x100fe40000011613 */
[----:B------:R-:W-:Y:S02]  /*24c0*/  LOP3.LUT R37, R19, 0x3f003f, RZ, 0xc0, !PT ;  /* 0x003f003f13257812 */ /* 0x000fe400078ec0ff */
[----:B------:R-:W-:Y:S02]  /*24d0*/  SHF.R.U32.HI R48, RZ, 0x6, R19 ;  /* 0x00000006ff307819 */ /* 0x000fe40000011613 */
[----:B------:R-:W-:-:S02]  /*24e0*/  LOP3.LUT R49, R18, 0x300030, R49, 0xf8, !PT ;  /* 0x0030003012317812 */ /* 0x000fc400078ef831 */
[--C-:B---3--:R-:W-:Y:S02]  /*24f0*/  SHF.R.U32.HI R16, RZ, 0xc, R20.reuse ;  /* 0x0000000cff107819 */ /* 0x108fe40000011614 */
        /* <DEDUP_REMOVED lines=153> */
.L_x_4133:
        /* <DEDUP_REMOVED lines=46> */
.L_x_4132:
        /* <DEDUP_REMOVED lines=8> */
.L_x_4129:
        /* <DEDUP_REMOVED lines=15> */
.L_x_4144:
[----:B------:R-:W-:Y:S01]  /*32e0*/  MOV R26, R56 ;  /* 0x00000038001a7202 */ /* 0x000fe20000000f00 */
[----:B------:R-:W-:Y:S06]  /*32f0*/  @!P1 BRA `(.L_x_4136) ;  /* 0x00000038004c9947 */ /* 0x000fec0003800000 */
[----:B------:R-:W2:Y:S01]  /*3300*/  LDG.E.128.CONSTANT R4, desc[UR8][R26.64] ;  /* 0x000000081a047981 */ /* 0x000ea2000c1e9d00 */
[----:B------:R-:W0:Y:S01]  /*3310*/  LDC R21, c[0x0][0x23c] ;  /* 0x00008f00ff157b82 */ /* 0x000e220000000800 */
[----:B------:R-:W-:-:S04]  /*3320*/  PRMT R2, R0, 0x9910, RZ ;  /* 0x0000991000027816 */ /* 0x000fc800000000ff */
[----:B------:R-:W-:Y:S01]  /*3330*/  ISETP.NE.AND P2, PT, R2, RZ, PT ;  /* 0x000000ff0200720c */ /* 0x000fe20003f45270 */
[----:B------:R-:W-:Y:S01]  /*3340*/  HFMA2.MMA R28, -RZ, RZ, 0, 0.0625 ;  /* 0x00002c00ff1c7435 */ /* 0x000fe200000001ff */
[----:B0-----:R-:W-:-:S05]  /*3350*/  IMAD.WIDE R18, R21, 0x4, R26 ;  /* 0x0000000415127825 */ /* 0x001fca00078e021a */
[----:B-----5:R0:W5:Y:S02]  /*3360*/  LDG.E.128.CONSTANT R12, desc[UR8][R18.64] ;  /* 0x00000008120c7981 */ /* 0x020164000c1e9d00 */
[----:B0-----:R-:W-:Y:S01]  /*3370*/  IMAD.WIDE R18, R21, 0x4, R18 ;  /* 0x0000000415127825 */ /* 0x001fe200078e0212 */
[C---:B--2---:R-:W-:Y:S02]  /*3380*/  LOP3.LUT R2, R4.reuse, 0xf000f, RZ, 0xc0, !PT ;  /* 0x000f000f04027812 */ /* 0x044fe400078ec0ff */
[----:B------:R-:W-:Y:S02]  /*3390*/  LOP3.LUT R3, R4, 0xf000f0, RZ, 0xc0, !PT ;  /* 0x00f000f004037812 */ /* 0x000fe400078ec0ff */
[----:B------:R-:W-:Y:S02]  /*33a0*/  SHF.R.U32.HI R4, RZ, 0x8, R4 ;  /* 0x00000008ff047819 */ /* 0x000fe40000011604 */
[----:B------:R-:W-:Y:S02]  /*33b0*/  SHF.R.U32.HI R20, RZ, 0x8, R5 ;  /* 0x00000008ff147819 */ /* 0x000fe40000011605 */
        /* <DEDUP_REMOVED lines=38> */
[----:B------:R-:W-:Y:S01]  /*3620*/  IMAD.WIDE R20, R21, 0x4, R18 ;  /* 0x0000000415147825 */ /* 0x000fe200078e0212 */
[----:B------:R-:W-:-:S03]  /*3630*/  LOP3.LUT R49, R32, 0x64006400, RZ, 0xfc, !PT ;  /* 0x6400640020317812 */ /* 0x000fc600078efcff */
[-C--:B------:R-:W-:Y:S01]  /*3640*/  HFMA2 R35, R35, R28.reuse.H0_H0, -72, -72 ;  /* 0xd480d48023237431 */ /* 0x080fe2000004001c */
[----:B------:R-:W-:Y:S01]  /*3650*/  LOP3.LUT R38, R36, 0x64006400, RZ, 0xfc, !PT ;  /* 0x6400640024267812 */ /* 0x000fe200078efcff */
[----:B------:R-:W-:Y:S01]  /*3660*/  HADD2 R36, R6, -1032, -1032 ;  /* 0xe408e40806247430 */ /* 0x000fe20000000000 */
[----:B------:R-:W-:Y:S01]  /*3670*/  LOP3.LUT R51, R39, 0x64006400, RZ, 0xfc, !PT ;  /* 0x6400640027337812 */ /* 0x000fe200078efcff */
[----:B------:R-:W-:Y:S02]  /*3680*/  HADD2 R39, R33, -1032, -1032 ;  /* 0xe408e40821277430 */ /* 0x000fe40000000000 */
[-C--:B------:R-:W-:Y:S02]  /*3690*/  HFMA2 R34, R7, R28.reuse.H0_H0, -72, -72 ;  /* 0xd480d48007227431 */ /* 0x080fe4000004001c */
[----:B------:R-:W-:Y:S02]  /*36a0*/  HFMA2 R33, R49, R28.H0_H0, -72, -72 ;  /* 0xd480d48031217431 */ /* 0x000fe4000004001c */
[----:B------:R-:W-:-:S02]  /*36b0*/  HADD2 R38, R38, -1032, -1032 ;  /* 0xe408e40826267430 */ /* 0x000fc40000000000 */
        /* <DEDUP_REMOVED lines=22> */
[----:B------:R-:W-:Y:S02]  /*3820*/  HADD2.F32 R5, -RZ, R5.H1_H1 ;  /* 0x30000005ff057230 */ /* 0x000fe40000004100 */
[----:B------:R-:W-:Y:S01]  /*3830*/  FFMA.FTZ R3, R3, R7, R2 ;  /* 0x0000000703037223 */ /* 0x000fe20000010002 */
[----:B------:R-:W-:Y:S02]  /*3840*/  HADD2.F32 R6, -RZ, R44.H0_H0 ;  /* 0x2000002cff067230 */ /* 0x000fe40000004100 */
        /* <DEDUP_REMOVED lines=63> */
.L_x_4137:
[----:B------:R-:W5:Y:S04]  /*3c40*/  LDG.E.128.CONSTANT R16, desc[UR8][R18.64] ;  /* 0x0000000812107981 */ /* 0x000f68000c1e9d00 */
[----:B------:R-:W5:Y:S01]  /*3c50*/  LDG.E.128.CONSTANT R20, desc[UR8][R20.64] ;  /* 0x0000000814147981 */ /* 0x000f62000c1e9d00 */
[----:B------:R-:W-:Y:S05]  /*3c60*/  @P0 BRA `(.L_x_4138) ;  /* 0x0000000400580947 */ /* 0x000fea0003800000 */
[----:B------:R-:W0:Y:S01]  /*3c70*/  LDS.64 R2, [UR4+0x40] ;  /* 0x00004004ff027984 */ /* 0x000e220008000a00 */
[----:B------:R-:W-:Y:S02]  /*3c80*/  HADD2.F32 R4, -RZ, R43.H0_H0 ;  /* 0x2000002bff047230 */ /* 0x000fe40000004100 */
[----:B------:R-:W-:Y:S01]  /*3c90*/  HADD2.F32 R52, -RZ, R47.H1_H1 ;  /* 0x3000002fff347230 */ /* 0x000fe20000004100 */
[----:B------:R-:W1:Y:S01]  /*3ca0*/  LDS.64 R6, [UR4+0x48] ;  /* 0x00004804ff067984 */ /* 0x000e620008000a00 */
[--C-:B------:R-:W-:Y:S02]  /*3cb0*/  HADD2.F32 R5, -RZ, R45.reuse.H0_H0 ;  /* 0x2000002dff057230 */ /* 0x100fe40000004100 */
[----:B------:R-:W-:Y:S02]  /*3cc0*/  HADD2.F32 R56, -RZ, R45.H1_H1 ;  /* 0x3000002dff387230 */ /* 0x000fe40000004100 */
[----:B------:R-:W-:Y:S02]  /*3cd0*/  HADD2.F32 R45, -RZ, R41.H0_H0 ;  /* 0x20000029ff2d7230 */ /* 0x000fe40000004100 */
[----:B0-----:R-:W-:-:S02]  /*3ce0*/  HADD2.F32 R49, -RZ, R3.H0_H0 ;  /* 0x20000003ff317230 */ /* 0x001fc40000004100 */
[----:B------:R-:W-:Y:S02]  /*3cf0*/  HADD2.F32 R48, -RZ, R3.H1_H1 ;  /* 0x30000003ff307230 */ /* 0x000fe40000004100 */
[--C-:B------:R-:W-:Y:S02]  /*3d00*/  HADD2.F32 R51, -RZ, R2.reuse.H0_H0 ;  /* 0x20000002ff337230 */ /* 0x100fe40000004100 */
[----:B------:R-:W-:Y:S02]  /*3d10*/  HADD2.F32 R50, -RZ, R2.H1_H1 ;  /* 0x30000002ff327230 */ /* 0x000fe40000004100 */
[--C-:B------:R-:W-:Y:S02]  /*3d20*/  HADD2.F32 R3, -RZ, R46.reuse.H0_H0 ;  /* 0x2000002eff037230 */ /* 0x100fe40000004100 */
[-C--:B------:R-:W-:Y:S01]  /*3d30*/  FFMA.FTZ R53, R4, R51.reuse, RZ ;  /* 0x0000003304357223 */ /* 0x080fe200000100ff */
[----:B------:R-:W-:Y:S02]  /*3d40*/  HADD2.F32 R2, -RZ, R47.H0_H0 ;  /* 0x2000002fff027230 */ /* 0x000fe40000004100 */
[----:B------:R-:W-:Y:S01]  /*3d50*/  FFMA.FTZ R5, R5, R51, RZ ;  /* 0x0000003305057223 */ /* 0x000fe200000100ff */
[----:B------:R-:W-:-:S02]  /*3d60*/  HADD2.F32 R46, -RZ, R46.H1_H1 ;  /* 0x3000002eff2e7230 */ /* 0x000fc40000004100 */
[-C--:B------:R-:W-:Y:S01]  /*3d70*/  FFMA.FTZ R3, R3, R51.reuse, RZ ;  /* 0x0000003303037223 */ /* 0x080fe200000100ff */
[----:B------:R-:W-:-:S03]  /*3d80*/  FFMA.FTZ R47, R2, R51, RZ ;  /* 0x00000033022f7223 */ /* 0x000fc600000100ff */
[-C--:B------:R-:W-:Y:S01]  /*3d90*/  FFMA.FTZ R4, R46, R50.reuse, R3 ;  /* 0x000000322e047223 */ /* 0x080fe20000010003 */
[----:B------:R-:W-:Y:S02]  /*3da0*/  HADD2.F32 R3, -RZ, R42.H0_H0 ;  /* 0x2000002aff037230 */ /* 0x000fe40000004100 */
[-C--:B------:R-:W-:Y:S01]  /*3db0*/  FFMA.FTZ R2, R52, R50.reuse, R47 ;  /* 0x0000003234027223 */ /* 0x080fe2000001002f */
[----:B------:R-:W-:Y:S02]  /*3dc0*/  HADD2.F32 R52, -RZ, R43.H1_H1 ;  /* 0x3000002bff347230 */ /* 0x000fe40000004100 */
[----:B------:R-:W-:Y:S02]  /*3dd0*/  HADD2.F32 R43, -RZ, R44.H0_H0 ;  /* 0x2000002cff2b7230 */ /* 0x000fe40000004100 */
[----:B------:R-:W-:Y:S01]  /*3de0*/  FFMA.FTZ R3, R3, R49, R2 ;  /* 0x0000003103037223 */ /* 0x000fe20000010002 */
[----:B------:R-:W-:Y:S02]  /*3df0*/  HADD2.F32 R42, -RZ, R42.H1_H1 ;  /* 0x3000002aff2a7230 */ /* 0x000fe40000004100 */
        /* <DEDUP_REMOVED lines=8> */
[----:B------:R-:W-:Y:S02]  /*3e80*/  HADD2.F32 R40, -RZ, R37.H0_H0 ;  /* 0x20000025ff287230 */ /* 0x000fe40000004100 */
[----:B-1----:R-:W-:Y:S02]  /*3e90*/  HADD2.F32 R4, -RZ, R6.H0_H0 ;  /* 0x20000006ff047230 */ /* 0x002fe40000004100 */
[----:B------:R-:W-:Y:S01]  /*3ea0*/  FFMA.FTZ R49, R42, R48, R49 ;  /* 0x000000302a317223 */ /* 0x000fe20000010031 */
[----:B------:R-:W-:-:S02]  /*3eb0*/  HADD2.F32 R44, -RZ, R44.H1_H1 ;  /* 0x3000002cff2c7230 */ /* 0x000fc40000004100 */
[----:B------:R-:W-:Y:S02]  /*3ec0*/  HADD2.F32 R2, -RZ, R41.H1_H1 ;  /* 0x30000029ff027230 */ /* 0x000fe40000004100 */
[----:B------:R-:W-:Y:S01]  /*3ed0*/  FFMA.FTZ R3, R40, R4, R3 ;  /* 0x0000000428037223 */ /* 0x000fe20000010003 */
[----:B------:R-:W-:Y:S02]  /*3ee0*/  HADD2.F32 R42, -RZ, R36.H0_H0 ;  /* 0x20000024ff2a7230 */ /* 0x000fe40000004100 */
[-C--:B------:R-:W-:Y:S01]  /*3ef0*/  FFMA.FTZ R5, R44, R48.reuse, R5 ;  /* 0x000000302c057223 */ /* 0x080fe20000010005 */
[----:B------:R-:W-:Y:S02]  /*3f00*/  HADD2.F32 R6, -RZ, R6.H1_H1 ;  /* 0x30000006ff067230 */ /* 0x000fe40000004100 */
        /* <DEDUP_REMOVED lines=23> */
[----:B------:R-:W-:Y:S02]  /*4080*/  HADD2.F32 R3, -RZ, R35.H1_H1 ;  /* 0x30000023ff037230 */ /* 0x000fe40000004100 */
        /* <DEDUP_REMOVED lines=20> */
.L_x_4138:
[C---:B-----5:R-:W-:Y:S02]  /*41d0*/  LOP3.LUT R2, R12.reuse, 0xf000f, RZ, 0xc0, !PT ;  /* 0x000f000f0c027812 */ /* 0x060fe400078ec0ff */
[----:B------:R-:W-:Y:S02]  /*41e0*/  LOP3.LUT R3, R12, 0xf000f0, RZ, 0xc0, !PT ;  /* 0x00f000f00c037812 */ /* 0x000fe400078ec0ff */
[C---:B------:R-:W-:Y:S02]  /*41f0*/  LOP3.LUT R32, R14.reuse, 0xf000f, RZ, 0xc0, !PT ;  /* 0x000f000f0e207812 */ /* 0x040fe400078ec0ff */
[----:B------:R-:W-:Y:S02]  /*4200*/  LOP3.LUT R34, R14, 0xf000f0, RZ, 0xc0, !PT ;  /* 0x00f000f00e227812 */ /* 0x000fe400078ec0ff */
[----:B------:R-:W-:Y:S02]  /*4210*/  SHF.R.U32.HI R12, RZ, 0x8, R12 ;  /* 0x00000008ff0c7819 */ /* 0x000fe4000001160c */
[----:B------:R-:W-:-:S02]  /*4220*/  LOP3.LUT R5, R13, 0xf000f, RZ, 0xc0, !PT ;  /* 0x000f000f0d057812 */ /* 0x000fc400078ec0ff */
[----:B------:R-:W-:Y:S02]  /*4230*/  LOP3.LUT R6, R13, 0xf000f0, RZ, 0xc0, !PT ;  /* 0x00f000f00d067812 */ /* 0x000fe400078ec0ff */
[----:B------:R-:W-:Y:S02]  /*4240*/  SHF.R.U32.HI R14, RZ, 0x8, R14 ;  /* 0x00000008ff0e7819 */ /* 0x000fe4000001160e */
[----:B------:R-:W-:Y:S02]  /*4250*/  SHF.R.U32.HI R13, RZ, 0x8, R13 ;  /* 0x00000008ff0d7819 */ /* 0x000fe4000001160d */
[C---:B------:R-:W-:Y:S02]  /*4260*/  LOP3.LUT R36, R15.reuse, 0xf000f, RZ, 0xc0, !PT ;  /* 0x000f000f0f247812 */ /* 0x040fe400078ec0ff */
[----:B------:R-:W-:Y:S02]  /*4270*/  LOP3.LUT R39, R15, 0xf000f0, RZ, 0xc0, !PT ;  /* 0x00f000f00f277812 */ /* 0x000fe400078ec0ff */
[----:B------:R-:W-:-:S02]  /*4280*/  SHF.R.U32.HI R15, RZ, 0x8, R15 ;  /* 0x00000008ff0f7819 */ /* 0x000fc4000001160f */
        /* <DEDUP_REMOVED lines=36> */
[----:B------:R-:W-:Y:S02]  /*44d0*/  HADD2 R41, R6, -1032, -1032 ;  /* 0xe408e40806297430 */ /* 0x000fe40000000000 */
[-C--:B------:R-:W-:Y:S02]  /*44e0*/  HFMA2 R42, R13, R28.reuse.H0_H0, -72, -72 ;  /* 0xd480d4800d2a7431 */ /* 0x080fe4000004001c */
[----:B------:R-:W-:Y:S02]  /*44f0*/  HADD2 R43, R43, -1032, -1032 ;  /* 0xe408e4082b2b7430 */ /* 0x000fe40000000000 */
[----:B------:R-:W-:Y:S02]  /*4500*/  HADD2 R45, R12, -1032, -1032 ;  /* 0xe408e4080c2d7430 */ /* 0x000fe40000000000 */
[----:B------:R-:W-:Y:S01]  /*4510*/  HFMA2 R14, R47, R28.H0_H0, -72, -72 ;  /* 0xd480d4802f0e7431 */ /* 0x000fe2000004001c */
[----:B------:R-:W-:Y:S06]  /*4520*/  @!P2 BRA `(.L_x_4139) ;  /* 0x000000040058a947 */ /* 0x000fec0003800000 */
[----:B------:R-:W0:Y:S01]  /*4530*/  LDS.64 R4, [UR4+0x10] ;  /* 0x00001004ff047984 */ /* 0x000e220008000a00 */
[----:B------:R-:W-:Y:S02]  /*4540*/  HADD2.F32 R6, -RZ, R37.H0_H0 ;  /* 0x20000025ff067230 */ /* 0x000fe40000004100 */
[--C-:B------:R-:W-:Y:S01]  /*4550*/  HADD2.F32 R50, -RZ, R33.reuse.H0_H0 ;  /* 0x20000021ff327230 */ /* 0x100fe20000004100 */
        /* <DEDUP_REMOVED lines=9> */
[----:B------:R-:W-:Y:S02]  /*45f0*/  HADD2.F32 R6, -RZ, R37.H1_H1 ;  /* 0x30000025ff067230 */ /* 0x000fe40000004100 */
[----:B------:R-:W-:Y:S01]  /*4600*/  FFMA.FTZ R49, R2, R3, RZ ;  /* 0x0000000302317223 */ /* 0x000fe200000100ff */
[----:B------:R-:W-:Y:S01]  /*4610*/  FFMA.FTZ R51, R3, R4, RZ ;  /* 0x0000000403337223 */ /* 0x000fe200000100ff */
[----:B------:R-:W-:-:S02]  /*4620*/  HADD2.F32 R4, -RZ, R35.H1_H1 ;  /* 0x30000023ff047230 */ /* 0x000fc40000004100 */
[C---:B------:R-:W-:Y:S01]  /*4630*/  FFMA.FTZ R50, R47.reuse, R52, R50 ;  /* 0x000000342f327223 */ /* 0x040fe20000010032 */
[----:B------:R-:W-:Y:S02]  /*4640*/  HADD2.F32 R7, -RZ, R5.H0_H0 ;  /* 0x20000005ff077230 */ /* 0x000fe40000004100 */
[----:B------:R-:W-:Y:S01]  /*4650*/  FFMA.FTZ R48, R48, R47, R49 ;  /* 0x0000002f30307223 */ /* 0x000fe20000010031 */
[----:B------:R-:W-:Y:S02]  /*4660*/  HADD2.F32 R2, -RZ, R34.H0_H0 ;  /* 0x20000022ff027230 */ /* 0x000fe40000004100 */
[C---:B------:R-:W-:Y:S01]  /*4670*/  FFMA.FTZ R4, R47.reuse, R4, R51 ;  /* 0x000000042f047223 */ /* 0x040fe20000010033 */
[----:B------:R-:W-:Y:S01]  /*4680*/  FFMA.FTZ R52, R47, R6, R53 ;  /* 0x000000062f347223 */ /* 0x000fe20000010035 */
[----:B------:R-:W-:Y:S02]  /*4690*/  HADD2.F32 R47, -RZ, R36.H0_H0 ;  /* 0x20000024ff2f7230 */ /* 0x000fe40000004100 */
[----:B------:R-:W-:-:S02]  /*46a0*/  HADD2.F32 R3, -RZ, R32.H0_H0 ;  /* 0x20000020ff037230 */ /* 0x000fc40000004100 */
        /* <DEDUP_REMOVED lines=8> */
[----:B------:R-:W-:Y:S02]  /*4730*/  HADD2.F32 R6, -RZ, R36.H1_H1 ;  /* 0x30000024ff067230 */ /* 0x000fe40000004100 */
[----:B------:R-:W-:Y:S01]  /*4740*/  FFMA.FTZ R7, R2, R5, R3 ;  /* 0x0000000502077223 */ /* 0x000fe20000010003 */
[----:B------:R-:W-:Y:S02]  /*4750*/  HADD2.F32 R2, -RZ, R38.H1_H1 ;  /* 0x30000026ff027230 */ /* 0x000fe40000004100 */
[C---:B------:R-:W-:Y:S01]  /*4760*/  FFMA.FTZ R3, R5.reuse, R4, R50 ;  /* 0x0000000405037223 */ /* 0x040fe20000010032 */
[--C-:B-1----:R-:W-:Y:S02]  /*4770*/  HADD2.F32 R4, -RZ, R12.reuse.H0_H0 ;  /* 0x2000000cff047230 */ /* 0x102fe40000004100 */
[C---:B------:R-:W-:Y:S01]  /*4780*/  FFMA.FTZ R49, R5.reuse, R6, R47 ;  /* 0x0000000605317223 */ /* 0x040fe2000001002f */
[----:B------:R-:W-:Y:S02]  /*4790*/  HADD2.F32 R6, -RZ, R39.H0_H0 ;  /* 0x20000027ff067230 */ /* 0x000fe40000004100 */
[----:B------:R-:W-:Y:S01]  /*47a0*/  FFMA.FTZ R51, R5, R2, R51 ;  /* 0x0000000205337223 */ /* 0x000fe20000010033 */
[----:B------:R-:W-:-:S02]  /*47b0*/  HADD2.F32 R12, -RZ, R12.H1_H1 ;  /* 0x3000000cff0c7230 */ /* 0x000fc40000004100 */
[--C-:B------:R-:W-:Y:S02]  /*47c0*/  HADD2.F32 R47, -RZ, R41.reuse.H1_H1 ;  /* 0x30000029ff2f7230 */ /* 0x100fe40000004100 */
[----:B------:R-:W-:Y:S01]  /*47d0*/  FFMA.FTZ R6, R6, R4, R7 ;  /* 0x0000000406067223 */ /* 0x000fe20000010007 */
[----:B------:R-:W-:Y:S02]  /*47e0*/  HADD2.F32 R7, -RZ, R41.H0_H0 ;  /* 0x20000029ff077230 */ /* 0x000fe40000004100 */
[----:B------:R-:W-:Y:S02]  /*47f0*/  HADD2.F32 R5, -RZ, R39.H1_H1 ;  /* 0x30000027ff057230 */ /* 0x000fe40000004100 */
[----:B------:R-:W-:Y:S02]  /*4800*/  HADD2.F32 R48, -RZ, R43.H0_H0 ;  /* 0x2000002bff307230 */ /* 0x000fe40000004100 */
[----:B------:R-:W-:Y:S01]  /*4810*/  FFMA.FTZ R3, R4, R7, R3 ;  /* 0x0000000704037223 */ /* 0x000fe20000010003 */
[----:B------:R-:W-:-:S02]  /*4820*/  HADD2.F32 R50, -RZ, R45.H0_H0 ;  /* 0x2000002dff327230 */ /* 0x000fc40000004100 */
[----:B------:R-:W-:Y:S01]  /*4830*/  FFMA.FTZ R5, R5, R12, R6 ;  /* 0x0000000c05057223 */ /* 0x000fe20000010006 */
[----:B------:R-:W-:Y:S02]  /*4840*/  HADD2.F32 R7, -RZ, R43.H1_H1 ;  /* 0x3000002bff077230 */ /* 0x000fe40000004100 */
[----:B------:R-:W-:Y:S01]  /*4850*/  FFMA.FTZ R3, R12, R47, R3 ;  /* 0x0000002f0c037223 */ /* 0x000fe20000010003 */
[----:B------:R-:W-:Y:S02]  /*4860*/  HADD2.F32 R47, -RZ, R45.H1_H1 ;  /* 0x3000002dff2f7230 */ /* 0x000fe40000004100 */
        /* <DEDUP_REMOVED lines=34> */
.L_x_4139:
        /* <DEDUP_REMOVED lines=21> */
[--C-:B------:R-:W-:Y:S02]  /*4be0*/  HADD2.F32 R3, -RZ, R32.reuse.H0_H0 ;  /* 0x20000020ff037230 */ /* 0x100fe40000004100 */
        /* <DEDUP_REMOVED lines=9> */
[----:B------:R-:W-:Y:S01]  /*4c80*/  FFMA.FTZ R3, R32, R12, R3 ;  /* 0x0000000c20037223 */ /* 0x000fe20000010003 */
[----:B------:R-:W-:-:S02]  /*4c90*/  HADD2.F32 R32, -RZ, R39.H0_H0 ;  /* 0x20000027ff207230 */ /* 0x000fc40000004100 */
[-C--:B------:R-:W-:Y:S01]  /*4ca0*/  FFMA.FTZ R5, R5, R13.reuse, R46 ;  /* 0x0000000d05057223 */ /* 0x080fe2000001002e */
[----:B-1----:R-:W-:Y:S02]  /*4cb0*/  HADD2.F32 R4, -RZ, R6.H0_H0 ;  /* 0x20000006ff047230 */ /* 0x002fe40000004100 */
        /* <DEDUP_REMOVED lines=52> */
.L_x_4140:
[C---:B------:R-:W-:Y:S02]  /*5000*/  LOP3.LUT R4, R17.reuse, 0xf000f, RZ, 0xc0, !PT ;  /* 0x000f000f11047812 */ /* 0x040fe400078ec0ff */
[----:B------:R-:W-:Y:S02]  /*5010*/  LOP3.LUT R5, R17, 0xf000f0, RZ, 0xc0, !PT ;  /* 0x00f000f011057812 */ /* 0x000fe400078ec0ff */
        /* <DEDUP_REMOVED lines=10> */
[C---:B------:R-:W-:Y:S02]  /*50c0*/  LOP3.LUT R6, R17.reuse, 0xf000f, RZ, 0xc0, !PT ;  /* 0x000f000f11067812 */ /* 0x040fe400078ec0ff */
        /* <DEDUP_REMOVED lines=10> */
[C---:B------:R-:W-:Y:S02]  /*5170*/  LOP3.LUT R32, R19.reuse, 0xf000f, RZ, 0xc0, !PT ;  /* 0x000f000f13207812 */ /* 0x040fe400078ec0ff */
        /* <DEDUP_REMOVED lines=40> */
[C---:B------:R-:W-:Y:S01]  /*5400*/  FFMA.FTZ R46, R3.reuse, R46, RZ ;  /* 0x0000002e032e7223 */ /* 0x040fe200000100ff */
[----:B------:R-:W-:Y:S01]  /*5410*/  FFMA.FTZ R47, R2, R3, RZ ;  /* 0x00000003022f7223 */ /* 0x000fe200000100ff */
[C---:B------:R-:W-:Y:S01]  /*5420*/  FFMA.FTZ R51, R3.reuse, R6, RZ ;  /* 0x0000000603337223 */ /* 0x040fe200000100ff */
[----:B------:R-:W-:Y:S02]  /*5430*/  HADD2.F32 R7, -RZ, R5.H0_H0 ;  /* 0x20000005ff077230 */ /* 0x000fe40000004100 */
[----:B------:R-:W-:Y:S01]  /*5440*/  FFMA.FTZ R49, R3, R4, RZ ;  /* 0x0000000403317223 */ /* 0x000fe200000100ff */
        /* <DEDUP_REMOVED lines=71> */
.L_x_4141:
[----:B------:R-:W-:Y:S05]  /*58c0*/  @P0 BRA `(.L_x_4142) ;  /* 0x0000000400580947 */ /* 0x000fea0003800000 */
[----:B------:R-:W0:Y:S01]  /*58d0*/  LDS.64 R2, [UR4+0x60] ;  /* 0x00006004ff027984 */ /* 0x000e220008000a00 */
[----:B------:R-:W-:Y:S02]  /*58e0*/  HADD2.F32 R4, -RZ, R39.H0_H0 ;  /* 0x20000027ff047230 */ /* 0x000fe40000004100 */
[--C-:B------:R-:W-:Y:S01]  /*58f0*/  HADD2.F32 R5, -RZ, R37.reuse.H0_H0 ;  /* 0x20000025ff057230 */ /* 0x100fe20000004100 */
        /* <DEDUP_REMOVED lines=16> */
[--C-:B------:R-:W-:Y:S02]  /*5a00*/  HADD2.F32 R3, -RZ, R42.reuse.H0_H0 ;  /* 0x2000002aff037230 */ /* 0x100fe40000004100 */
[-C--:B------:R-:W-:Y:S01]  /*5a10*/  FFMA.FTZ R2, R43, R45.reuse, R2 ;  /* 0x0000002d2b027223 */ /* 0x080fe20000010002 */
[----:B------:R-:W-:Y:S02]  /*5a20*/  HADD2.F32 R42, -RZ, R42.H1_H1 ;  /* 0x3000002aff2a7230 */ /* 0x000fe40000004100 */
[----:B------:R-:W-:Y:S01]  /*5a30*/  FFMA.FTZ R44, R37, R45, R44 ;  /* 0x0000002d252c7223 */ /* 0x000fe2000001002c */
[----:B------:R-:W-:-:S02]  /*5a40*/  HADD2.F32 R37, -RZ, R38.H0_H0 ;  /* 0x20000026ff257230 */ /* 0x000fc40000004100 */
[----:B------:R-:W-:Y:S01]  /*5a50*/  FFMA.FTZ R3, R3, R13, R2 ;  /* 0x0000000d03037223 */ /* 0x000fe20000010002 */
[----:B------:R-:W-:Y:S02]  /*5a60*/  HADD2.F32 R5, -RZ, R40.H0_H0 ;  /* 0x20000028ff057230 */ /* 0x000fe40000004100 */
[----:B------:R-:W-:Y:S01]  /*5a70*/  FFMA.FTZ R46, R41, R45, R46 ;  /* 0x0000002d292e7223 */ /* 0x000fe2000001002e */
[--C-:B------:R-:W-:Y:S02]  /*5a80*/  HADD2.F32 R39, -RZ, R36.reuse.H0_H0 ;  /* 0x20000024ff277230 */ /* 0x100fe40000004100 */
        /* <DEDUP_REMOVED lines=11> */
[-C--:B------:R-:W-:Y:S01]  /*5b40*/  FFMA.FTZ R5, R40, R12.reuse, R5 ;  /* 0x0000000c28057223 */ /* 0x080fe20000010005 */
[-C--:B------:R-:W-:Y:S01]  /*5b50*/  FFMA.FTZ R13, R2, R12.reuse, R13 ;  /* 0x0000000c020d7223 */ /* 0x080fe2000001000d */
[----:B------:R-:W-:Y:S01]  /*5b60*/  FFMA.FTZ R37, R38, R12, R37 ;  /* 0x0000000c26257223 */ /* 0x000fe20000010025 */
[----:B------:R-:W-:-:S02]  /*5b70*/  HADD2.F32 R6, -RZ, R6.H1_H1 ;  /* 0x30000006ff067230 */ /* 0x000fc40000004100 */
[----:B------:R-:W-:Y:S01]  /*5b80*/  FFMA.FTZ R5, R36, R4, R5 ;  /* 0x0000000424057223 */ /* 0x000fe20000010005 */
[----:B------:R-:W-:Y:S02]  /*5b90*/  HADD2.F32 R32, -RZ, R32.H1_H1 ;  /* 0x30000020ff207230 */ /* 0x000fe40000004100 */
[----:B------:R-:W-:Y:S02]  /*5ba0*/  HADD2.F32 R38, -RZ, R35.H0_H0 ;  /* 0x20000023ff267230 */ /* 0x000fe40000004100 */
        /* <DEDUP_REMOVED lines=40> */
.L_x_4142:
[----:B------:R-:W-:Y:S02]  /*5e30*/  LOP3.LUT R3, R21, 0xf000f0, RZ, 0xc0, !PT ;  /* 0x00f000f015037812 */ /* 0x000fe400078ec0ff */
[C---:B------:R-:W-:Y:S02]  /*5e40*/  LOP3.LUT R12, R22.reuse, 0xf000f, RZ, 0xc0, !PT ;  /* 0x000f000f160c7812 */ /* 0x040fe400078ec0ff */
[----:B------:R-:W-:Y:S02]  /*5e50*/  LOP3.LUT R7, R22, 0xf000f0, RZ, 0xc0, !PT ;  /* 0x00f000f016077812 */ /* 0x000fe400078ec0ff */
[----:B------:R-:W-:Y:S02]  /*5e60*/  LOP3.LUT R13, R23, 0xf000f0, RZ, 0xc0, !PT ;  /* 0x00f000f0170d7812 */ /* 0x000fe400078ec0ff */
[----:B------:R-:W-:Y:S02]  /*5e70*/  SHF.R.U32.HI R2, RZ, 0x8, R20 ;  /* 0x00000008ff027819 */ /* 0x000fe40000011614 */
[----:B------:R-:W-:-:S02]  /*5e80*/  SHF.R.U32.HI R6, RZ, 0x8, R21 ;  /* 0x00000008ff067819 */ /* 0x000fc40000011615 */
[----:B------:R-:W-:Y:S02]  /*5e90*/  SHF.R.U32.HI R22, RZ, 0x8, R22 ;  /* 0x00000008ff167819 */ /* 0x000fe40000011616 */
[----:B------:R-:W-:Y:S02]  /*5ea0*/  LOP3.LUT R32, R23, 0xf000f, RZ, 0xc0, !PT ;  /* 0x000f000f17207812 */ /* 0x000fe400078ec0ff */
[----:B------:R-:W-:Y:S02]  /*5eb0*/  SHF.R.U32.HI R23, RZ, 0x8, R23 ;  /* 0x00000008ff177819 */ /* 0x000fe40000011617 */
        /* <DEDUP_REMOVED lines=35> */
[----:B------:R-:W-:Y:S02]  /*60f0*/  HADD2 R23, R14, -1032, -1032 ;  /* 0xe408e4080e177430 */ /* 0x000fe40000000000 */
        /* <DEDUP_REMOVED lines=92> */
.L_x_4143:
        /* <DEDUP_REMOVED lines=18> */
[----:B------:R-:W-:Y:S01]  /*67e0*/  FFMA.FTZ R23, R2, R37, RZ ;  /* 0x0000002502177223 */ /* 0x000fe200000100ff */
[----:B------:R-:W-:Y:S02]  /*67f0*/  HADD2.F32 R37, -RZ, R17.H0_H0 ;  /* 0x20000011ff257230 */ /* 0x000fe40000004100 */
[-C--:B------:R-:W-:Y:S01]  /*6800*/  FFMA.FTZ R4, R14, R38.reuse, R3 ;  /* 0x000000260e047223 */ /* 0x080fe20000010003 */
[--C-:B------:R-:W-:Y:S02]  /*6810*/  HADD2.F32 R3, -RZ, R15.reuse.H0_H0 ;  /* 0x2000000fff037230 */ /* 0x100fe40000004100 */
[-C--:B------:R-:W-:Y:S01]  /*6820*/  FFMA.FTZ R2, R40, R38.reuse, R23 ;  /* 0x0000002628027223 */ /* 0x080fe20000010017 */
[----:B------:R-:W-:Y:S02]  /*6830*/  HADD2.F32 R23, -RZ, R18.H0_H0 ;  /* 0x20000012ff177230 */ /* 0x000fe40000004100 */
[-C--:B------:R-:W-:Y:S01]  /*6840*/  FFMA.FTZ R14, R22, R38.reuse, R39 ;  /* 0x00000026160e7223 */ /* 0x080fe20000010027 */
        /* <DEDUP_REMOVED lines=8> */
[----:B-1----:R-:W-:Y:S02]  /*68d0*/  HADD2.F32 R2, -RZ, R6.H0_H0 ;  /* 0x20000006ff027230 */ /* 0x002fe40000004100 */
[----:B------:R-:W-:Y:S01]  /*68e0*/  FFMA.FTZ R13, R23, R13, R38 ;  /* 0x0000000d170d7223 */ /* 0x000fe20000010026 */
[----:B------:R-:W-:-:S02]  /*68f0*/  HADD2.F32 R18, -RZ, R18.H1_H1 ;  /* 0x30000012ff127230 */ /* 0x000fc40000004100 */
[----:B------:R-:W-:Y:S02]  /*6900*/  HADD2.F32 R4, -RZ, R17.H1_H1 ;  /* 0x30000011ff047230 */ /* 0x000fe40000004100 */
[----:B------:R-:W-:Y:S01]  /*6910*/  FFMA.FTZ R3, R14, R2, R3 ;  /* 0x000000020e037223 */ /* 0x000fe20000010003 */
        /* <DEDUP_REMOVED lines=49> */
.L_x_4136:
        /* <DEDUP_REMOVED lines=8> */
.L_x_4135:
        /* <DEDUP_REMOVED lines=11> */
[----:B--2--5:R-:W-:-:S05]  /*6d60*/  IMAD.WIDE R12, R17, 0x2, R4 ;  /* 0x00000002110c7825 */ /* 0x024fca00078e0204 */
        /* <DEDUP_REMOVED lines=10> */
.L_x_4148:
[----:B------:R-:W0:Y:S02]  /*6e10*/  LDS R6, [R3] ;  /* 0x0000000003067984 */ /* 0x000e240000000800 */
[----:B0-----:R-:W-:-:S10]  /*6e20*/  HFMA2.MMA R7, R6, 1, 1, R9 ;  /* 0x3c003c0006077835 */ /* 0x001fd40000000009 */
[----:B------:R-:W0:Y:S02]  /*6e30*/  ATOMS.CAST.SPIN R7, [R3], R6, R7 ;  /* 0x000000060307738d */ /* 0x000e240001800007 */
[----:B0-----:R-:W-:-:S13]  /*6e40*/  ISETP.EQ.U32.AND P0, PT, R7, 0x1, PT ;  /* 0x000000010700780c */ /* 0x001fda0003f02070 */
[----:B------:R-:W-:Y:S05]  /*6e50*/  @!P0 BRA `(.L_x_4148) ;  /* 0xfffffffc00ec8947 */ /* 0x000fea000383ffff */
[----:B------:R-:W-:Y:S05]  /*6e60*/  BRA `(.L_x_4146) ;  /* 0x00000000000c7947 */ /* 0x000fea0003800000 */
.L_x_4147:
[----:B------:R-:W2:Y:S02]  /*6e70*/  LD.E R3, desc[UR8][R12.64] ;  /* 0x000000080c037980 */ /* 0x000ea4000c101900 */
[----:B--2---:R-:W-:-:S05]  /*6e80*/  IADD3 R3, R9, R3, RZ ;  /* 0x0000000309037210 */ /* 0x004fca0007ffe0ff */
[----:B------:R0:W-:Y:S02]  /*6e90*/  ST.E desc[UR8][R12.64], R3 ;  /* 0x000000030c007985 */ /* 0x0001e4000c101908 */
.L_x_4146:
[----:B------:R-:W-:Y:S05]  /*6ea0*/  BSYNC B0 ;  /* 0x0000000000007941 */ /* 0x000fea0003800000 */
.L_x_4145:
[----:B------:R1:W-:Y:S01]  /*6eb0*/  ATOM.E.ADD.F16x2.RN.STRONG.GPU P0, RZ, desc[UR8][R12.64+0x4], R15 ;  /* 0x0000040f0cff79a2 */ /* 0x0003e2000810e1c8 */
[----:B------:R-:W-:Y:S04]  /*6ec0*/  BSSY B0, `(.L_x_4149) ;  /* 0x000000f000007945 */ /* 0x000fe80003800000 */
[----:B-1----:R-:W-:Y:S05]  /*6ed0*/  @P0 BRA `(.L_x_4150) ;  /* 0x0000000000340947 */ /* 0x002fea0003800000 */
[----:B------:R-:W1:Y:S02]  /*6ee0*/  QSPC.E.S P0, RZ, [R12+0x4] ;  /* 0x000004000cff73aa */ /* 0x000e640000000500 */
[----:B-1----:R-:W-:Y:S05]  /*6ef0*/  @!P0 BRA `(.L_x_4151) ;  /* 0x0000000000208947 */ /* 0x002fea0003800000 */
[----:B------:R-:W-:-:S04]  /*6f00*/  MOV R6, R12 ;  /* 0x0000000c00067202 */ /* 0x000fc80000000f00 */
[----:B0-----:R-:W-:-:S07]  /*6f10*/  MOV R3, R6 ;  /* 0x0000000600037202 */ /* 0x001fce0000000f00 */
.L_x_4152:
[----:B------:R-:W0:Y:S02]  /*6f20*/  LDS R6, [R3+0x4] ;  /* 0x0000040003067984 */ /* 0x000e240000000800 */
[----:B0-----:R-:W-:-:S06]  /*6f30*/  HADD2 R7, R6, R15 ;  /* 0x0000000f06077230 */ /* 0x001fcc0000000000 */
[----:B------:R-:W0:Y:S02]  /*6f40*/  ATOMS.CAST.SPIN R7, [R3+0x4], R6, R7 ;  /* 0x000004060307738d */ /* 0x000e240001800007 */
[----:B0-----:R-:W-:-:S13]  /*6f50*/  ISETP.EQ.U32.AND P0, PT, R7, 0x1, PT ;  /* 0x000000010700780c */ /* 0x001fda0003f02070 */
[----:B------:R-:W-:Y:S05]  /*6f60*/  @!P0 BRA `(.L_x_4152) ;  /* 0xfffffffc00ec8947 */ /* 0x000fea000383ffff */
[----:B------:R-:W-:Y:S05]  /*6f70*/  BRA `(.L_x_4150) ;  /* 0x00000000000c7947 */ /* 0x000fea0003800000 */
.L_x_4151:
[----:B0-----:R-:W2:Y:S02]  /*6f80*/  LD.E R3, desc[UR8][R12.64+0x4] ;  /* 0x000004080c037980 */ /* 0x001ea4000c101900 */
[----:B--2---:R-:W-:-:S05]  /*6f90*/  IADD3 R3, R15, R3, RZ ;  /* 0x000000030f037210 */ /* 0x004fca0007ffe0ff */
[----:B------:R1:W-:Y:S02]  /*6fa0*/  ST.E desc[UR8][R12.64+0x4], R3 ;  /* 0x000004030c007985 */ /* 0x0003e4000c101908 */
.L_x_4150:
[----:B------:R-:W-:Y:S05]  /*6fb0*/  BSYNC B0 ;  /* 0x0000000000007941 */ /* 0x000fea0003800000 */
.L_x_4149:
        /* <DEDUP_REMOVED lines=13> */
.L_x_4156:
[----:B------:R-:W0:Y:S02]  /*7090*/  LDS R2, [R0] ;  /* 0x0000000000027984 */ /* 0x000e240000000800 */
[----:B0-----:R-:W-:-:S10]  /*70a0*/  HFMA2.MMA R3, R2, 1, 1, R7 ;  /* 0x3c003c0002037835 */ /* 0x001fd40000000007 */
[----:B------:R-:W0:Y:S02]  /*70b0*/  ATOMS.CAST.SPIN R3, [R0], R2, R3 ;  /* 0x000000020003738d */ /* 0x000e240001800003 */
[----:B0-----:R-:W-:-:S13]  /*70c0*/  ISETP.EQ.U32.AND P0, PT, R3, 0x1, PT ;  /* 0x000000010300780c */ /* 0x001fda0003f02070 */
[----:B------:R-:W-:Y:S05]  /*70d0*/  @!P0 BRA `(.L_x_4156) ;  /* 0xfffffffc00ec8947 */ /* 0x000fea000383ffff */
[----:B------:R-:W-:Y:S05]  /*70e0*/  BRA `(.L_x_4154) ;  /* 0x00000000000c7947 */ /* 0x000fea0003800000 */
.L_x_4155:
[----:B------:R-:W2:Y:S02]  /*70f0*/  LD.E R0, desc[UR8][R4.64] ;  /* 0x0000000804007980 */ /* 0x000ea4000c101900 */
[----:B--2---:R-:W-:-:S05]  /*7100*/  IADD3 R3, R7, R0, RZ ;  /* 0x0000000007037210 */ /* 0x004fca0007ffe0ff */
[----:B------:R0:W-:Y:S02]  /*7110*/  ST.E desc[UR8][R4.64], R3 ;  /* 0x0000000304007985 */ /* 0x0001e4000c101908 */
.L_x_4154:
[----:B------:R-:W-:Y:S05]  /*7120*/  BSYNC B0 ;  /* 0x0000000000007941 */ /* 0x000fea0003800000 */
.L_x_4153:
[----:B------:R1:W-:Y:S02]  /*7130*/  ATOM.E.ADD.F16x2.RN.STRONG.GPU P0, RZ, desc[UR8][R4.64+0x4], R11 ;  /* 0x0000040b04ff79a2 */ /* 0x0003e4000810e1c8 */
[----:B-1----:R-:W-:Y:S05]  /*7140*/  @P0 EXIT ;  /* 0x000000000000094d */ /* 0x002fea0003800000 */
[----:B------:R-:W1:Y:S02]  /*7150*/  QSPC.E.S P0, RZ, [R4+0x4] ;  /* 0x0000040004ff73aa */ /* 0x000e640000000500 */
[----:B-1----:R-:W-:Y:S05]  /*7160*/  @!P0 BRA `(.L_x_4157) ;  /* 0x0000000000208947 */ /* 0x002fea0003800000 */
[----:B------:R-:W-:-:S04]  /*7170*/  MOV R2, R4 ;  /* 0x0000000400027202 */ /* 0x000fc80000000f00 */
[----:B------:R-:W-:-:S07]  /*7180*/  MOV R0, R2 ;  /* 0x0000000200007202 */ /* 0x000fce0000000f00 */
.L_x_4158:
[----:B------:R-:W0:Y:S02]  /*7190*/  LDS R2, [R0+0x4] ;  /* 0x0000040000027984 */ /* 0x000e240000000800 */
[----:B0-----:R-:W-:-:S06]  /*71a0*/  HADD2 R3, R2, R11 ;  /* 0x0000000b02037230 */ /* 0x001fcc0000000000 */
[----:B------:R-:W0:Y:S02]  /*71b0*/  ATOMS.CAST.SPIN R3, [R0+0x4], R2, R3 ;  /* 0x000004020003738d */ /* 0x000e240001800003 */
[----:B0-----:R-:W-:-:S13]  /*71c0*/  ISETP.EQ.U32.AND P0, PT, R3, 0x1, PT ;  /* 0x000000010300780c */ /* 0x001fda0003f02070 */
[----:B------:R-:W-:Y:S05]  /*71d0*/  @!P0 BRA `(.L_x_4158) ;  /* 0xfffffffc00ec8947 */ /* 0x000fea000383ffff */
[----:B------:R-:W-:Y:S05]  /*71e0*/  EXIT ;  /* 0x000000000000794d */ /* 0x000fea0003800000 */
.L_x_4157:
[----:B------:R-:W0:Y:S02]  /*71f0*/  LD.E R0, desc[UR8][R4.64+0x4] ;  /* 0x0000040804007980 */ /* 0x000e24000c101900 */
[----:B0-----:R-:W-:-:S05]  /*7200*/  IADD3 R3, R11, R0, RZ ;  /* 0x000000000b037210 */ /* 0x001fca0007ffe0ff */
[----:B------:R-:W-:Y:S01]  /*7210*/  ST.E desc[UR8][R4.64+0x4], R3 ;  /* 0x0000040304007985 */ /* 0x000fe2000c101908 */
[----:B------:R-:W-:Y:S05]  /*7220*/  EXIT ;  /* 0x000000000000794d */ /* 0x000fea0003800000 */
.L_x_4159:
        /* <DEDUP_REMOVED lines=13> */
.L_x_5241:


//--------------------- .text._Z23gemm_half_q_half_kernelILi2ELi10ELb1ELb1ELi32EEvPK6__halfPKjS4_S2_PS0_iiiiPKtS7_iiiiiibS2_i --------------------------
	.section	.text._Z23gemm_half_q_half_kernelILi2ELi10ELb1ELb1ELi32EEvPK6__halfPKjS4_S2_PS0_iiiiPKtS7_iiiiiibS2_i,"ax",@progbits
	.align	128
        .global         _Z23gemm_half_q_half_kernelILi2ELi10ELb1ELb1ELi32EEvPK6__halfPKjS4_S2_PS0_iiiiPKtS7_iiiiiibS2_i
        .type           _Z23gemm_half_q_half_kernelILi2ELi10ELb1ELb1ELi32EEvPK6__halfPKjS4_S2_PS0_iiiiPKtS7_iiiiiibS2_i,@function
        .size           _Z23gemm_half_q_half_kernelILi2ELi10ELb1ELb1ELi32EEvPK6__halfPKjS4_S2_PS0_iiiiPKtS7_iiiiiibS2_i,(.L_x_5242 - _Z23gemm_half_q_half_kernelILi2ELi10ELb1ELb1ELi32EEvPK6__halfPKjS4_S2_PS0_iiiiPKtS7_iiiiiibS2_i)
        .other          _Z23gemm_half_q_half_kernelILi2ELi10ELb1ELb1ELi32EEvPK6__halfPKjS4_S2_PS0_iiiiPKtS7_iiiiiibS2_i,@"STO_CUDA_ENTRY STV_DEFAULT"
_Z23gemm_half_q_half_kernelILi2ELi10ELb1ELb1ELi32EEvPK6__halfPKjS4_S2_PS0_iiiiPKtS7_iiiiiibS2_i:
.text._Z23gemm_half_q_half_kernelILi2ELi10ELb1ELb1ELi32EEvPK6__halfPKjS4_S2_PS0_iiiiPKtS7_iiiiiibS2_i:
        /* <DEDUP_REMOVED lines=8> */
[----:B------:R-:W2:Y:S01]  /*0080*/  S2R R2, SR_CTAID.Z ;  /* 0x0000000000027919 */ /* 0x000ea20000002700 */
[----:B------:R-:W3:Y:S01]  /*0090*/  LDC R7, c[0x0][0x240] ;  /* 0x00009000ff077b82 */ /* 0x000ee20000000800 */
[----:B0-----:R-:W-:-:S05]  /*00a0*/  IMAD R12, R4, -0x2, R3 ;  /* 0xfffffffe040c7824 */ /* 0x001fca00078e0203 */
        /* <DEDUP_REMOVED lines=13> */
.L_x_4160:
        /* <DEDUP_REMOVED lines=37> */
.L_x_4165:
        /* <DEDUP_REMOVED lines=16> */
.L_x_4164:
        /* <DEDUP_REMOVED lines=16> */
.L_x_4163:
        /* <DEDUP_REMOVED lines=17> */
.L_x_4167:
        /* <DEDUP_REMOVED lines=16> */
.L_x_4166:
        /* <DEDUP_REMOVED lines=14> */
.L_x_4162:
[----:B------:R-:W-:Y:S05]  /*08c0*/  BSYNC B0 ;  /* 0x0000000000007941 */ /* 0x000fea0003800000 */
.L_x_4161:
        /* <DEDUP_REMOVED lines=13> */
[----:B0-----:R-:W-:Y:S01]  /*09a0*/  HFMA2.MMA R14, -RZ, RZ, 0, 0 ;  /* 0x00000000ff0e7435 */ /* 0x001fe200000001ff */
[----:B------:R-:W-:-:S03]  /*09b0*/  PLOP3.LUT P0, PT, PT, PT, PT, 0x80, 0x0 ;  /* 0x000000000000781c */ /* 0x000fc60003f0f070 */
[----:B------:R-:W-:-:S04]  /*09c0*/  LEA R4, R4, UR4, 0x1 ;  /* 0x0000000404047c11 */ /* 0x000fc8000f8e08ff */
[----:B------:R-:W-:-:S05]  /*09d0*/  LEA R5, R5, R4, 0x2 ;  /* 0x0000000405057211 */ /* 0x000fca00078e10ff */
[----:B-1----:R-:W-:Y:S01]  /*09e0*/  IMAD.WIDE R4, R5, 0x2, R8 ;  /* 0x0000000205047825 */ /* 0x002fe200078e0208 */
[----:B------:R-:W-:Y:S06]  /*09f0*/  @!P2 BRA `(.L_x_4169) ;  /* 0x000000000034a947 */ /* 0x000fec0003800000 */
[----:B------:R-:W-:Y:S02]  /*0a00*/  PLOP3.LUT P0, PT, PT, PT, PT, 0x8, 0x0 ;  /* 0x000000000000781c */ /* 0x000fe40003f0e170 */
[----:B------:R-:W-:-:S11]  /*0a10*/  IADD3 R7, R3, -0x3, RZ ;  /* 0xfffffffd03077810 */ /* 0x000fd60007ffe0ff */
.L_x_4170:
        /* <DEDUP_REMOVED lines=11> */
.L_x_4169:
        /* <DEDUP_REMOVED lines=10> */
.L_x_4168:
        /* <DEDUP_REMOVED lines=18> */
.L_x_4172:
        /* <DEDUP_REMOVED lines=9> */
[----:B------:R3:W4:Y:S01]  /*0d20*/  LDG.E.U16.CONSTANT R19, desc[UR8][R18.64] ;  /* 0x0000000812137981 */ /* 0x000722000c1e9500 */
[----:B------:R-:W-:-:S06]  /*0d30*/  IMAD.WIDE R4, R4, 0x2, R16 ;  /* 0x0000000204047825 */ /* 0x000fcc00078e0210 */
[----:B------:R0:W4:Y:S01]  /*0d40*/  LDG.E.U16.CONSTANT R5, desc[UR8][R4.64] ;  /* 0x0000000804057981 */ /* 0x000122000c1e9500 */
[----:B------:R-:W-:Y:S01]  /*0d50*/  UIADD3 UR4, UR4, 0x1, URZ ;  /* 0x0000000104047890 */ /* 0x000fe2000fffe03f */
[----:B--2---:R-:W-:-:S04]  /*0d60*/  SHF.R.U32.HI R23, RZ, R20, R3 ;  /* 0x00000014ff177219 */ /* 0x004fc80000011603 */
[--C-:B------:R-:W-:Y:S02]  /*0d70*/  SHF.R.U32.HI R2, RZ, 0x8, R23.reuse ;  /* 0x00000008ff027819 */ /* 0x100fe40000011617 */
[--C-:B------:R-:W-:Y:S02]  /*0d80*/  SHF.R.U32.HI R25, RZ, 0x4, R23.reuse ;  /* 0x00000004ff197819 */ /* 0x100fe40000011617 */
[----:B------:R-:W-:Y:S02]  /*0d90*/  LOP3.LUT R24, R23, 0xf, RZ, 0xc0, !PT ;  /* 0x0000000f17187812 */ /* 0x000fe400078ec0ff */
        /* <DEDUP_REMOVED lines=9> */
[----:B---3--:R-:W-:Y:S01]  /*0e30*/  IMAD R18, R2, R2, RZ ;  /* 0x0000000202127224 */ /* 0x008fe200078e02ff */
[----:B----4-:R-:W-:Y:S01]  /*0e40*/  IADD3 R22, R19, R22, RZ ;  /* 0x0000001613167210 */ /* 0x010fe20007ffe0ff */
[----:B------:R-:W-:-:S02]  /*0e50*/  IMAD R25, R25, R25, RZ ;  /* 0x0000001919197224 */ /* 0x000fc400078e02ff */
[----:B------:R-:W-:Y:S01]  /*0e60*/  IMAD R23, R23, R23, RZ ;  /* 0x0000001717177224 */ /* 0x000fe200078e02ff */
[----:B------:R-:W2:Y:S01]  /*0e70*/  I2F.F16 R24, R24 ;  /* 0x0000001800187306 */ /* 0x000ea20000200c00 */
[----:B------:R-:W-:-:S07]  /*0e80*/  ISETP.GE.AND P2, PT, R22, R57, PT ;  /* 0x000000391600720c */ /* 0x000fce0003f46270 */
[----:B0-----:R-:W0:Y:S01]  /*0e90*/  I2F.F16 R4, R25 ;  /* 0x0000001900047306 */ /* 0x001e220000200c00 */
[----:B--2---:R-:W-:-:S07]  /*0ea0*/  HMUL2 R2, R24.H0_H0, R5.H0_H0 ;  /* 0x2000000518027232 */ /* 0x004fce0000000800 */
[----:B------:R-:W2:Y:S01]  /*0eb0*/  I2F.F16 R18, R18 ;  /* 0x0000001200127306 */ /* 0x000ea20000200c00 */
[----:B0-----:R-:W-:-:S07]  /*0ec0*/  HMUL2 R3, R4.H0_H0, R5.H0_H0 ;  /* 0x2000000504037232 */ /* 0x001fce0000000800 */
[----:B------:R-:W0:Y:S01]  /*0ed0*/  I2F.F16 R26, R23 ;  /* 0x00000017001a7306 */ /* 0x000e220000200c00 */
[-C--:B--2---:R-:W-:Y:S02]  /*0ee0*/  HMUL2 R4, R18.H0_H0, R5.reuse.H0_H0 ;  /* 0x2000000512047232 */ /* 0x084fe40000000800 */
[----:B0-----:R-:W-:Y:S01]  /*0ef0*/  HMUL2 R5, R26.H0_H0, R5.H0_H0 ;  /* 0x200000051a057232 */ /* 0x001fe20000000800 */
[----:B------:R-:W-:Y:S06]  /*0f00*/  @!P2 BRA `(.L_x_4172) ;  /* 0xfffffffc0060a947 */ /* 0x000fec000383ffff */
.L_x_4171:
        /* <DEDUP_REMOVED lines=20> */
.L_x_4173:
        /* <DEDUP_REMOVED lines=8> */
.L_x_4174:
[----:B------:R-:W-:Y:S01]  /*10d0*/  HFMA2.MMA R17, -RZ, RZ, 0, 0 ;  /* 0x00000000ff117435 */ /* 0x000fe200000001ff */
[----:B------:R-:W-:Y:S02]  /*10e0*/  CS2R R10, SRZ ;  /* 0x00000000000a7805 */ /* 0x000fe4000001ff00 */
[----:B------:R-:W-:Y:S01]  /*10f0*/  SHF.R.S32.HI R16, RZ, 0x5, R14 ;  /* 0x00000005ff107819 */ /* 0x000fe2000001140e */
        /* <DEDUP_REMOVED lines=8> */
.L_x_4175:
        /* <DEDUP_REMOVED lines=8> */
.L_x_4176:
        /* <DEDUP_REMOVED lines=8> */
.L_x_4177:
        /* <DEDUP_REMOVED lines=28> */
.L_x_4187:
[----:B------:R-:W-:Y:S02]  /*1440*/  MOV R20, R6 ;  /* 0x0000000600147202 */ /* 0x000fe40000000f00 */
[----:B------:R-:W-:Y:S01]  /*1450*/  MOV R21, R7 ;  /* 0x0000000700157202 */ /* 0x000fe20000000f00 */
[----:B------:R-:W-:Y:S06]  /*1460*/  @!P1 BRA `(.L_x_4179) ;  /* 0x0000003800509947 */ /* 0x000fec0003800000 */
[----:B------:R-:W2:Y:S01]  /*1470*/  LDG.E.128.CONSTANT R16, desc[UR8][R20.64] ;  /* 0x0000000814107981 */ /* 0x000ea2000c1e9d00 */
[----:B------:R-:W0:Y:S01]  /*1480*/  LDC R33, c[0x0][0x23c] ;  /* 0x00008f00ff217b82 */ /* 0x000e220000000800 */
[----:B------:R-:W-:Y:S01]  /*1490*/  HFMA2.MMA R7, -RZ, RZ, 0, 0.0625 ;  /* 0x00002c00ff077435 */ /* 0x000fe200000001ff */
[----:B------:R-:W-:-:S04]  /*14a0*/  PRMT R6, R0, 0x9910, RZ ;  /* 0x0000991000067816 */ /* 0x000fc800000000ff */
[----:B------:R-:W-:-:S05]  /*14b0*/  ISETP.NE.AND P2, PT, R6, RZ, PT ;  /* 0x000000ff0600720c */ /* 0x000fca0003f45270 */
[----:B------:R-:W-:Y:S01]  /*14c0*/  PRMT R2, R2, 0x5410, R7 ;  /* 0x0000541002027816 */ /* 0x000fe20000000007 */
        /* <DEDUP_REMOVED lines=12> */
[C---:B------:R-:W-:Y:S02]  /*1590*/  LOP3.LUT R22, R18.reuse, 0xf000f, RZ, 0xc0, !PT ;  /* 0x000f000f12167812 */ /* 0x040fe400078ec0ff */
        /* <DEDUP_REMOVED lines=19> */
[----:B------:R-:W-:Y:S01]  /*16d0*/  LOP3.LUT R23, R23, 0x64006400, RZ, 0xfc, !PT ;  /* 0x6400640017177812 */ /* 0x000fe200078efcff */
[-C--:B------:R-:W-:Y:S01]  /*16e0*/  HFMA2 R35, R35, R2.reuse.H1_H1, -72, -72 ;  /* 0xd480d48023237431 */ /* 0x080fe20000060002 */
[----:B------:R-:W-:Y:S02]  /*16f0*/  LOP3.LUT R31, R31, 0x64006400, RZ, 0xfc, !PT ;  /* 0x640064001f1f7812 */ /* 0x000fe400078efcff */
[----:B------:R-:W-:Y:S01]  /*1700*/  LOP3.LUT R6, R6, 0x64006400, RZ, 0xfc, !PT ;  /* 0x6400640006067812 */ /* 0x000fe200078efcff */
[-C--:B------:R-:W-:Y:S01]  /*1710*/  HFMA2 R37, R23, R2.reuse.H1_H1, -72, -72 ;  /* 0xd480d48017257431 */ /* 0x080fe20000060002 */
[----:B------:R-:W-:Y:S01]  /*1720*/  LOP3.LUT R41, R16, 0x64006400, RZ, 0xfc, !PT ;  /* 0x6400640010297812 */ /* 0x000fe200078efcff */
[----:B------:R-:W-:Y:S01]  /*1730*/  HADD2 R38, R31, -1032, -1032 ;  /* 0xe408e4081f267430 */ /* 0x000fe20000000000 */
        /* <DEDUP_REMOVED lines=9> */
[----:B------:R-:W-:Y:S01]  /*17d0*/  HFMA2 R32, R7, R2.H1_H1, -72, -72 ;  /* 0xd480d48007207431 */ /* 0x000fe20000060002 */
[----:B------:R-:W-:Y:S01]  /*17e0*/  LOP3.LUT R47, R36, 0x64006400, RZ, 0xfc, !PT ;  /* 0x64006400242f7812 */ /* 0x000fe200078efcff */
[----:B------:R-:W-:-:S02]  /*17f0*/  HADD2 R36, R22, -1032, -1032 ;  /* 0xe408e40816247430 */ /* 0x000fc40000000000 */
[----:B------:R-:W-:Y:S02]  /*1800*/  HADD2 R44, R19, -1032, -1032 ;  /* 0xe408e408132c7430 */ /* 0x000fe40000000000 */
[-C--:B------:R-:W-:Y:S02]  /*1810*/  HFMA2 R45, R45, R2.reuse.H1_H1, -72, -72 ;  /* 0xd480d4802d2d7431 */ /* 0x080fe40000060002 */
[----:B------:R-:W-:Y:S02]  /*1820*/  HADD2 R46, R46, -1032, -1032 ;  /* 0xe408e4082e2e7430 */ /* 0x000fe40000000000 */
[----:B------:R-:W-:Y:S01]  /*1830*/  HFMA2 R47, R47, R2.H1_H1, -72, -72 ;  /* 0xd480d4802f2f7431 */ /* 0x000fe20000060002 */
[----:B------:R-:W-:Y:S06]  /*1840*/  @!P2 BRA `(.L_x_4180) ;  /* 0x000000040058a947 */ /* 0x000fec0003800000 */
[----:B------:R-:W0:Y:S01]  /*1850*/  LDS.64 R16, [UR4] ;  /* 0x00000004ff107984 */ /* 0x000e220008000a00 */
[--C-:B------:R-:W-:Y:S02]  /*1860*/  HADD2.F32 R6, -RZ, R48.reuse.H0_H0 ;  /* 0x20000030ff067230 */ /* 0x100fe40000004100 */
[----:B------:R-:W-:Y:S01]  /*1870*/  HADD2.F32 R31, -RZ, R48.H1_H1 ;  /* 0x30000030ff1f7230 */ /* 0x000fe20000004100 */
[----:B------:R-:W1:Y:S01]  /*1880*/  LDS.64 R22, [UR4+0x8] ;  /* 0x00000804ff167984 */ /* 0x000e620008000a00 */
[----:B------:R-:W-:Y:S02]  /*1890*/  HADD2.F32 R50, -RZ, R34.H0_H0 ;  /* 0x20000022ff327230 */ /* 0x000fe40000004100 */
[----:B------:R-:W-:Y:S02]  /*18a0*/  HADD2.F32 R18, -RZ, R38.H0_H0 ;  /* 0x20000026ff127230 */ /* 0x000fe40000004100 */
[----:B------:R-:W-:Y:S02]  /*18b0*/  HADD2.F32 R49, -RZ, R34.H1_H1 ;  /* 0x30000022ff317230 */ /* 0x000fe40000004100 */
        /* <DEDUP_REMOVED lines=30> */
[C---:B------:R-:W-:Y:S01]  /*1aa0*/  FFMA.FTZ R19, R17.reuse, R30, R49 ;  /* 0x0000001e11137223 */ /* 0x040fe20000010031 */
[----:B------:R-:W-:Y:S02]  /*1ab0*/  HADD2.F32 R6, -RZ, R39.H1_H1 ;  /* 0x30000027ff067230 */ /* 0x000fe40000004100 */
[----:B------:R-:W-:Y:S02]  /*1ac0*/  HADD2.F32 R30, -RZ, R42.H0_H0 ;  /* 0x2000002aff1e7230 */ /* 0x000fe40000004100 */
[----:B------:R-:W-:Y:S01]  /*1ad0*/  FFMA.FTZ R18, R18, R16, R31 ;  /* 0x0000001012127223 */ /* 0x000fe2000001001f */
[----:B------:R-:W-:Y:S02]  /*1ae0*/  HADD2.F32 R22, -RZ, R22.H1_H1 ;  /* 0x30000016ff167230 */ /* 0x000fe40000004100 */
[----:B------:R-:W-:Y:S01]  /*1af0*/  FFMA.FTZ R51, R17, R6, R51 ;  /* 0x0000000611337223 */ /* 0x000fe20000010033 */
[----:B------:R-:W-:-:S02]  /*1b00*/  HADD2.F32 R50, -RZ, R44.H0_H0 ;  /* 0x2000002cff327230 */ /* 0x000fc40000004100 */
[C---:B------:R-:W-:Y:S01]  /*1b10*/  FFMA.FTZ R7, R16.reuse, R30, R7 ;  /* 0x0000001e10077223 */ /* 0x040fe20000010007 */
[----:B------:R-:W-:Y:S02]  /*1b20*/  HADD2.F32 R31, -RZ, R42.H1_H1 ;  /* 0x3000002aff1f7230 */ /* 0x000fe40000004100 */
        /* <DEDUP_REMOVED lines=40> */
.L_x_4180:
[----:B------:R0:W5:Y:S01]  /*1db0*/  LDG.E.128.CONSTANT R16, desc[UR8][R28.64] ;  /* 0x000000081c107981 */ /* 0x000162000c1e9d00 */
[----:B------:R-:W-:Y:S05]  /*1dc0*/  @P0 BRA `(.L_x_4181) ;  /* 0x0000000400580947 */ /* 0x000fea0003800000 */
[----:B------:R-:W1:Y:S01]  /*1dd0*/  LDS.64 R6, [UR4+0x40] ;  /* 0x00004004ff067984 */ /* 0x000e620008000a00 */
[----:B------:R-:W-:Y:S02]  /*1de0*/  HADD2.F32 R22, -RZ, R36.H0_H0 ;  /* 0x20000024ff167230 */ /* 0x000fe40000004100 */
[----:B------:R-:W-:Y:S01]  /*1df0*/  HADD2.F32 R23, -RZ, R38.H0_H0 ;  /* 0x20000026ff177230 */ /* 0x000fe20000004100 */
[----:B------:R-:W2:Y:S01]  /*1e00*/  LDS.64 R30, [UR4+0x48] ;  /* 0x00004804ff1e7984 */ /* 0x000ea20008000a00 */
[----:B------:R-:W-:Y:S02]  /*1e10*/  HADD2.F32 R53, -RZ, R34.H1_H1 ;  /* 0x30000022ff357230 */ /* 0x000fe40000004100 */
[----:B------:R-:W-:Y:S02]  /*1e20*/  HADD2.F32 R38, -RZ, R38.H1_H1 ;  /* 0x30000026ff267230 */ /* 0x000fe40000004100 */
[--C-:B-1----:R-:W-:Y:S02]  /*1e30*/  HADD2.F32 R49, -RZ, R7.reuse.H0_H0 ;  /* 0x20000007ff317230 */ /* 0x102fe40000004100 */
[----:B------:R-:W-:-:S02]  /*1e40*/  HADD2.F32 R51, -RZ, R7.H1_H1 ;  /* 0x30000007ff337230 */ /* 0x000fc40000004100 */
[----:B------:R-:W-:Y:S02]  /*1e50*/  HADD2.F32 R52, -RZ, R6.H0_H0 ;  /* 0x20000006ff347230 */ /* 0x000fe40000004100 */
[----:B------:R-:W-:Y:S02]  /*1e60*/  HADD2.F32 R7, -RZ, R34.H0_H0 ;  /* 0x20000022ff077230 */ /* 0x000fe40000004100 */
[----:B------:R-:W-:Y:S02]  /*1e70*/  HADD2.F32 R50, -RZ, R6.H1_H1 ;  /* 0x30000006ff327230 */ /* 0x000fe40000004100 */
[-C--:B------:R-:W-:Y:S01]  /*1e80*/  FFMA.FTZ R23, R23, R52.reuse, RZ ;  /* 0x0000003417177223 */ /* 0x080fe200000100ff */
[--C-:B------:R-:W-:Y:S02]  /*1e90*/  HADD2.F32 R6, -RZ, R48.reuse.H0_H0 ;  /* 0x20000030ff067230 */ /* 0x100fe40000004100 */
[-C--:B------:R-:W-:Y:S01]  /*1ea0*/  FFMA.FTZ R34, R7, R52.reuse, RZ ;  /* 0x0000003407227223 */ /* 0x080fe200000100ff */
[----:B------:R-:W-:Y:S01]  /*1eb0*/  FFMA.FTZ R7, R22, R52, RZ ;  /* 0x0000003416077223 */ /* 0x000fe200000100ff */
[----:B------:R-:W-:-:S02]  /*1ec0*/  HADD2.F32 R48, -RZ, R48.H1_H1 ;  /* 0x30000030ff307230 */ /* 0x000fc40000004100 */
[----:B------:R-:W-:Y:S02]  /*1ed0*/  HADD2.F32 R22, -RZ, R36.H1_H1 ;  /* 0x30000024ff167230 */ /* 0x000fe40000004100 */
[----:B------:R-:W-:Y:S01]  /*1ee0*/  FFMA.FTZ R59, R6, R52, RZ ;  /* 0x00000034063b7223 */ /* 0x000fe200000100ff */
        /* <DEDUP_REMOVED lines=18> */
[----:B--2---:R-:W-:Y:S02]  /*2010*/  HADD2.F32 R22, -RZ, R30.H0_H0 ;  /* 0x2000001eff167230 */ /* 0x004fe40000004100 */
[----:B------:R-:W-:Y:S02]  /*2020*/  HADD2.F32 R39, -RZ, R39.H1_H1 ;  /* 0x30000027ff277230 */ /* 0x000fe40000004100 */
[----:B------:R-:W-:Y:S01]  /*2030*/  FFMA.FTZ R50, R53, R49, R50 ;  /* 0x0000003135327223 */ /* 0x000fe20000010032 */
        /* <DEDUP_REMOVED lines=47> */
.L_x_4181:
[----:B0-----:R-:W-:Y:S01]  /*2330*/  IMAD.WIDE R28, R33, 0x4, R28 ;  /* 0x00000004211c7825 */ /* 0x001fe200078e021c */
[C---:B-----5:R-:W-:Y:S02]  /*2340*/  LOP3.LUT R6, R12.reuse, 0xf000f, RZ, 0xc0, !PT ;  /* 0x000f000f0c067812 */ /* 0x060fe400078ec0ff */
[----:B------:R-:W-:Y:S02]  /*2350*/  LOP3.LUT R7, R12, 0xf000f0, RZ, 0xc0, !PT ;  /* 0x00f000f00c077812 */ /* 0x000fe400078ec0ff */
[----:B------:R-:W-:Y:S02]  /*2360*/  LOP3.LUT R31, R14, 0xf000f, RZ, 0xc0, !PT ;  /* 0x000f000f0e1f7812 */ /* 0x000fe400078ec0ff */
[----:B------:R-:W-:Y:S02]  /*2370*/  SHF.R.U32.HI R12, RZ, 0x8, R12 ;  /* 0x00000008ff0c7819 */ /* 0x000fe4000001160c */
[----:B------:R-:W-:Y:S02]  /*2380*/  SHF.R.U32.HI R30, RZ, 0x8, R13 ;  /* 0x00000008ff1e7819 */ /* 0x000fe4000001160d */
        /* <DEDUP_REMOVED lines=41> */
[----:B------:R-:W-:Y:S02]  /*2620*/  HADD2 R38, R13, -1032, -1032 ;  /* 0xe408e4080d267430 */ /* 0x000fe40000000000 */
[----:B------:R-:W-:-:S02]  /*2630*/  HFMA2 R41, R41, R2.H1_H1, -72, -72 ;  /* 0xd480d48029297431 */ /* 0x000fc40000060002 */
[----:B------:R-:W-:Y:S02]  /*2640*/  HADD2 R42, R15, -1032, -1032 ;  /* 0xe408e4080f2a7430 */ /* 0x000fe40000000000 */
[-C--:B------:R-:W-:Y:S02]  /*2650*/  HFMA2 R43, R43, R2.reuse.H1_H1, -72, -72 ;  /* 0xd480d4802b2b7431 */ /* 0x080fe40000060002 */
[----:B------:R-:W-:Y:S02]  /*2660*/  HADD2 R44, R44, -1032, -1032 ;  /* 0xe408e4082c2c7430 */ /* 0x000fe40000000000 */
[----:B------:R-:W-:Y:S01]  /*2670*/  HFMA2 R30, R47, R2.H1_H1, -72, -72 ;  /* 0xd480d4802f1e7431 */ /* 0x000fe20000060002 */
[----:B------:R-:W-:Y:S06]  /*2680*/  @!P2 BRA `(.L_x_4182) ;  /* 0x000000040058a947 */ /* 0x000fec0003800000 */
[----:B------:R-:W0:Y:S01]  /*2690*/  LDS.64 R12, [UR4+0x10] ;  /* 0x00001004ff0c7984 */ /* 0x000e220008000a00 */
[--C-:B------:R-:W-:Y:S02]  /*26a0*/  HADD2.F32 R6, -RZ, R45.reuse.H0_H0 ;  /* 0x2000002dff067230 */ /* 0x100fe40000004100 */
[----:B------:R-:W-:Y:S01]  /*26b0*/  HADD2.F32 R48, -RZ, R32.H0_H0 ;  /* 0x20000020ff307230 */ /* 0x000fe20000004100 */
[----:B------:R-:W1:Y:S01]  /*26c0*/  LDS.64 R22, [UR4+0x18] ;  /* 0x00001804ff167984 */ /* 0x000e620008000a00 */
[----:B------:R-:W-:Y:S02]  /*26d0*/  HADD2.F32 R47, -RZ, R45.H1_H1 ;  /* 0x3000002dff2f7230 */ /* 0x000fe40000004100 */
        /* <DEDUP_REMOVED lines=8> */
[C---:B------:R-:W-:Y:S01]  /*2760*/  FFMA.FTZ R50, R7.reuse, R14, RZ ;  /* 0x0000000e07327223 */ /* 0x040fe200000100ff */
[----:B------:R-:W-:Y:S02]  /*2770*/  HADD2.F32 R15, -RZ, R13.H0_H0 ;  /* 0x2000000dff0f7230 */ /* 0x000fe40000004100 */
        /* <DEDUP_REMOVED lines=29> */
[C---:B------:R-:W-:Y:S01]  /*2950*/  FFMA.FTZ R15, R7.reuse, R15, R12 ;  /* 0x0000000f070f7223 */ /* 0x040fe2000001000c */
[----:B------:R-:W-:Y:S02]  /*2960*/  HADD2.F32 R49, -RZ, R42.H0_H0 ;  /* 0x2000002aff317230 */ /* 0x000fe40000004100 */
        /* <DEDUP_REMOVED lines=40> */
.L_x_4182:
[----:B------:R0:W5:Y:S01]  /*2bf0*/  LDG.E.128.CONSTANT R12, desc[UR8][R28.64] ;  /* 0x000000081c0c7981 */ /* 0x000162000c1e9d00 */
[----:B------:R-:W-:Y:S01]  /*2c00*/  LOP3.LUT R46, R16, 0xf000f, RZ, 0xc0, !PT ;  /* 0x000f000f102e7812 */ /* 0x000fe200078ec0ff */
[----:B------:R-:W-:Y:S06]  /*2c10*/  @P0 BRA `(.L_x_4183) ;  /* 0x0000000400580947 */ /* 0x000fec0003800000 */
[----:B------:R-:W1:Y:S01]  /*2c20*/  LDS.64 R6, [UR4+0x50] ;  /* 0x00005004ff067984 */ /* 0x000e620008000a00 */
[----:B------:R-:W-:Y:S02]  /*2c30*/  HADD2.F32 R22, -RZ, R34.H0_H0 ;  /* 0x20000022ff167230 */ /* 0x000fe40000004100 */
[----:B------:R-:W-:Y:S01]  /*2c40*/  HADD2.F32 R23, -RZ, R36.H0_H0 ;  /* 0x20000024ff177230 */ /* 0x000fe20000004100 */
[----:B0-----:R-:W0:Y:S01]  /*2c50*/  LDS.64 R28, [UR4+0x58] ;  /* 0x00005804ff1c7984 */ /* 0x001e220008000a00 */
[----:B------:R-:W-:Y:S02]  /*2c60*/  HADD2.F32 R51, -RZ, R32.H1_H1 ;  /* 0x30000020ff337230 */ /* 0x000fe40000004100 */
[----:B------:R-:W-:Y:S02]  /*2c70*/  HADD2.F32 R53, -RZ, R36.H1_H1 ;  /* 0x30000024ff357230 */ /* 0x000fe40000004100 */
[--C-:B------:R-:W-:Y:S02]  /*2c80*/  HADD2.F32 R36, -RZ, R37.reuse.H0_H0 ;  /* 0x20000025ff247230 */ /* 0x100fe40000004100 */
[----:B------:R-:W-:-:S02]  /*2c90*/  HADD2.F32 R37, -RZ, R37.H1_H1 ;  /* 0x30000025ff257230 */ /* 0x000fc40000004100 */
[--C-:B-1----:R-:W-:Y:S02]  /*2ca0*/  HADD2.F32 R50, -RZ, R6.reuse.H0_H0 ;  /* 0x20000006ff327230 */ /* 0x102fe40000004100 */
[----:B------:R-:W-:Y:S02]  /*2cb0*/  HADD2.F32 R49, -RZ, R6.H1_H1 ;  /* 0x30000006ff317230 */ /* 0x000fe40000004100 */
[----:B------:R-:W-:Y:S02]  /*2cc0*/  HADD2.F32 R6, -RZ, R45.H0_H0 ;  /* 0x2000002dff067230 */ /* 0x000fe40000004100 */
[-C--:B------:R-:W-:Y:S01]  /*2cd0*/  FFMA.FTZ R22, R22, R50.reuse, RZ ;  /* 0x0000003216167223 */ /* 0x080fe200000100ff */
[--C-:B------:R-:W-:Y:S02]  /*2ce0*/  HADD2.F32 R48, -RZ, R7.reuse.H0_H0 ;  /* 0x20000007ff307230 */ /* 0x100fe40000004100 */
[----:B------:R-:W-:Y:S02]  /*2cf0*/  HADD2.F32 R47, -RZ, R7.H1_H1 ;  /* 0x30000007ff2f7230 */ /* 0x000fe40000004100 */
[----:B------:R-:W-:Y:S01]  /*2d00*/  FFMA.FTZ R6, R6, R50, RZ ;  /* 0x0000003206067223 */ /* 0x000fe200000100ff */
[----:B------:R-:W-:-:S02]  /*2d10*/  HADD2.F32 R7, -RZ, R32.H0_H0 ;  /* 0x20000020ff077230 */ /* 0x000fc40000004100 */
[----:B------:R-:W-:-:S03]  /*2d20*/  HADD2.F32 R45, -RZ, R45.H1_H1 ;  /* 0x3000002dff2d7230 */ /* 0x000fc60000004100 */
        /* <DEDUP_REMOVED lines=16> */
[----:B------:R-:W-:Y:S01]  /*2e30*/  FFMA.FTZ R49, R53, R49, R50 ;  /* 0x0000003135317223 */ /* 0x000fe20000010032 */
[----:B------:R-:W-:Y:S01]  /*2e40*/  FFMA.FTZ R23, R23, R47, R22 ;  /* 0x0000002f17177223 */ /* 0x000fe20000010016 */
[----:B0-----:R-:W-:-:S02]  /*2e50*/  HADD2.F32 R22, -RZ, R28.H0_H0 ;  /* 0x2000001cff167230 */ /* 0x001fc40000004100 */
[-C--:B------:R-:W-:Y:S01]  /*2e60*/  FFMA.FTZ R31, R31, R47.reuse, R32 ;  /* 0x0000002f1f1f7223 */ /* 0x080fe20000010020 */
        /* <DEDUP_REMOVED lines=49> */
.L_x_4183:
[----:B------:R-:W-:Y:S02]  /*3180*/  LOP3.LUT R6, R16, 0xf000f0, RZ, 0xc0, !PT ;  /* 0x00f000f010067812 */ /* 0x000fe400078ec0ff */
[C---:B------:R-:W-:Y:S02]  /*3190*/  LOP3.LUT R7, R17.reuse, 0xf000f, RZ, 0xc0, !PT ;  /* 0x000f000f11077812 */ /* 0x040fe400078ec0ff */
[----:B------:R-:W-:Y:S02]  /*31a0*/  LOP3.LUT R22, R17, 0xf000f0, RZ, 0xc0, !PT ;  /* 0x00f000f011167812 */ /* 0x000fe400078ec0ff */
[----:B0-----:R-:W-:Y:S02]  /*31b0*/  LOP3.LUT R28, R18, 0xf000f0, RZ, 0xc0, !PT ;  /* 0x00f000f0121c7812 */ /* 0x001fe400078ec0ff */
[----:B------:R-:W-:Y:S02]  /*31c0*/  SHF.R.U32.HI R16, RZ, 0x8, R16 ;  /* 0x00000008ff107819 */ /* 0x000fe40000011610 */
[----:B------:R-:W-:-:S02]  /*31d0*/  SHF.R.U32.HI R17, RZ, 0x8, R17 ;  /* 0x00000008ff117819 */ /* 0x000fc40000011611 */
[----:B------:R-:W-:Y:S02]  /*31e0*/  SHF.R.U32.HI R34, RZ, 0x8, R19 ;  /* 0x00000008ff227819 */ /* 0x000fe40000011613 */
[----:B------:R-:W-:Y:S02]  /*31f0*/  SHF.R.U32.HI R29, RZ, 0x8, R18 ;  /* 0x00000008ff1d7819 */ /* 0x000fe40000011612 */
[----:B------:R-:W-:Y:S02]  /*3200*/  LOP3.LUT R23, R18, 0xf000f, RZ, 0xc0, !PT ;  /* 0x000f000f12177812 */ /* 0x000fe400078ec0ff */
[----:B------:R-:W-:Y:S02]  /*3210*/  LOP3.LUT R31, R6, 0x64006400, RZ, 0xfc, !PT ;  /* 0x64006400061f7812 */ /* 0x000fe400078efcff */
[----:B------:R-:W-:Y:S02]  /*3220*/  LOP3.LUT R35, R28, 0x64006400, RZ, 0xfc, !PT ;  /* 0x640064001c237812 */ /* 0x000fe400078efcff */
[C---:B------:R-:W-:Y:S01]  /*3230*/  LOP3.LUT R30, R19.reuse, 0xf000f, RZ, 0xc0, !PT ;  /* 0x000f000f131e7812 */ /* 0x040fe200078ec0ff */
[-C--:B------:R-:W-:Y:S01]  /*3240*/  HFMA2 R31, R31, R2.reuse.H1_H1, -72, -72 ;  /* 0xd480d4801f1f7431 */ /* 0x080fe20000060002 */
[----:B------:R-:W-:Y:S01]  /*3250*/  LOP3.LUT R32, R19, 0xf000f0, RZ, 0xc0, !PT ;  /* 0x00f000f013207812 */ /* 0x000fe200078ec0ff */
[----:B------:R-:W-:Y:S01]  /*3260*/  HFMA2 R35, R35, R2.H1_H1, -72, -72 ;  /* 0xd480d48023237431 */ /* 0x000fe20000060002 */
[----:B------:R-:W-:-:S02]  /*3270*/  LOP3.LUT R6, R16, 0xf000f, RZ, 0xc0, !PT ;  /* 0x000f000f10067812 */ /* 0x000fc400078ec0ff */
[----:B------:R-:W-:Y:S02]  /*3280*/  LOP3.LUT R33, R22, 0x64006400, RZ, 0xfc, !PT ;  /* 0x6400640016217812 */ /* 0x000fe400078efcff */
        /* <DEDUP_REMOVED lines=31> */
[C---:B-----5:R-:W-:Y:S01]  /*3480*/  LOP3.LUT R29, R12.reuse, 0xf000f, RZ, 0xc0, !PT ;  /* 0x000f000f0c1d7812 */ /* 0x060fe200078ec0ff */
[----:B------:R-:W-:Y:S01]  /*3490*/  HADD2 R42, R19, -1032, -1032 ;  /* 0xe408e408132a7430 */ /* 0x000fe20000000000 */
[----:B------:R-:W-:Y:S01]  /*34a0*/  LOP3.LUT R30, R12, 0xf000f0, RZ, 0xc0, !PT ;  /* 0x00f000f00c1e7812 */ /* 0x000fe200078ec0ff */
[----:B------:R-:W-:-:S02]  /*34b0*/  HFMA2 R43, R43, R2.H1_H1, -72, -72 ;  /* 0xd480d4802b2b7431 */ /* 0x000fc40000060002 */
        /* <DEDUP_REMOVED lines=88> */
.L_x_4184:
        /* <DEDUP_REMOVED lines=39> */
[----:B-1----:R-:W-:Y:S02]  /*3cb0*/  HADD2.F32 R16, -RZ, R18.H0_H0 ;  /* 0x20000012ff107230 */ /* 0x002fe40000004100 */
        /* <DEDUP_REMOVED lines=47> */
.L_x_4185:
[C---:B------:R-:W-:Y:S02]  /*3fb0*/  LOP3.LUT R6, R13.reuse, 0xf000f0, RZ, 0xc0, !PT ;  /* 0x00f000f00d067812 */ /* 0x040fe400078ec0ff */
[----:B------:R-:W-:Y:S02]  /*3fc0*/  SHF.R.U32.HI R12, RZ, 0x8, R12 ;  /* 0x00000008ff0c7819 */ /* 0x000fe4000001160c */
        /* <DEDUP_REMOVED lines=135> */
.L_x_4186:
        /* <DEDUP_REMOVED lines=87> */
.L_x_4179:
[----:B------:R-:W0:Y:S01]  /*4db0*/  LDC R15, c[0x0][0x23c] ;  /* 0x00008f00ff0f7b82 */ /* 0x000e220000000800 */
[----:B------:R-:W-:Y:S01]  /*4dc0*/  IADD3 R54, R54, 0x20, RZ ;  /* 0x0000002036367810 */ /* 0x000fe20007ffe0ff */
[----:B------:R-:W-:-:S03]  /*4dd0*/  UIADD3 UR4, UR4, 0x40, URZ ;  /* 0x0000004004047890 */ /* 0x000fc6000fffe03f */
[C---:B------:R-:W-:Y:S02]  /*4de0*/  ISETP.GE.AND P2, PT, R54.reuse, UR5, PT ;  /* 0x0000000536007c0c */ /* 0x040fe4000bf46270 */
[----:B------:R-:W-:Y:S01]  /*4df0*/  ISETP.LT.AND P3, PT, R54, R57, PT ;  /* 0x000000393600720c */ /* 0x000fe20003f61270 */
[----:B0-----:R-:W-:-:S12]  /*4e00*/  IMAD.WIDE R6, R15, 0x10, R20 ;  /* 0x000000100f067825 */ /* 0x001fd800078e0214 */
[----:B------:R-:W-:Y:S05]  /*4e10*/  @!P2 BRA P3, `(.L_x_4187) ;  /* 0xffffffc40088a947 */ /* 0x000fea000183ffff */
.L_x_4178:
        /* <DEDUP_REMOVED lines=14> */
.L_x_4191:
[----:B------:R-:W-:Y:S05]  /*4f00*/  @!P1 BRA `(.L_x_4189) ;  /* 0x0000000c00109947 */ /* 0x000fea0003800000 */
        /* <DEDUP_REMOVED lines=111> */
[----:B0-----:R-:W-:Y:S01]  /*5600*/  HFMA2.MMA R56, R46, R16, RZ ;  /* 0x000000102e387235 */ /* 0x001fe200000000ff */
[----:B------:R-:W-:-:S04]  /*5610*/  HFMA2 R58, R47, R16, RZ.H0_H0 ;  /* 0x000000102f3a7231 */ /* 0x000fc800000400ff */
[----:B------:R-:W-:-:S03]  /*5620*/  HFMA2 R58, R15, R17, R58 ;  /* 0x000000110f3a7231 */ /* 0x000fc6000000003a */
[----:B------:R-:W-:Y:S01]  /*5630*/  HFMA2.MMA R56, R14, R17, R56 ;  /* 0x000000110e387235 */ /* 0x000fe20000000038 */
[----:B------:R-:W-:-:S04]  /*5640*/  HFMA2 R58, R31, R18, R58 ;  /* 0x000000121f3a7231 */ /* 0x000fc8000000003a */
[----:B------:R-:W-:-:S03]  /*5650*/  HFMA2 R58, R39, R19, R58 ;  /* 0x00000013273a7231 */ /* 0x000fc6000000003a */
[----:B------:R-:W-:Y:S01]  /*5660*/  HFMA2.MMA R56, R30, R18, R56 ;  /* 0x000000121e387235 */ /* 0x000fe20000000038 */
[----:B-1----:R-:W-:-:S04]  /*5670*/  HFMA2 R58, R51, R20, R58 ;  /* 0x00000014333a7231 */ /* 0x002fc8000000003a */
[----:B------:R-:W-:-:S03]  /*5680*/  HFMA2 R58, R27, R21, R58 ;  /* 0x000000151b3a7231 */ /* 0x000fc6000000003a */
[----:B------:R-:W-:Y:S01]  /*5690*/  HFMA2.MMA R56, R38, R19, R56 ;  /* 0x0000001326387235 */ /* 0x000fe20000000038 */
[----:B------:R-:W-:-:S07]  /*56a0*/  HFMA2 R59, R35, R22, R58 ;  /* 0x00000016233b7231 */ /* 0x000fce000000003a */
[----:B------:R-:W-:-:S08]  /*56b0*/  HFMA2.MMA R56, R50, R20, R56 ;  /* 0x0000001432387235 */ /* 0x000fd00000000038 */
[----:B------:R-:W-:-:S08]  /*56c0*/  HFMA2.MMA R56, R26, R21, R56 ;  /* 0x000000151a387235 */ /* 0x000fd00000000038 */
[----:B------:R-:W-:-:S08]  /*56d0*/  HFMA2.MMA R56, R34, R22, R56 ;  /* 0x0000001622387235 */ /* 0x000fd00000000038 */
[----:B------:R-:W-:Y:S01]  /*56e0*/  HFMA2.MMA R58, R42, R23, R56 ;  /* 0x000000172a3a7235 */ /* 0x000fe20000000038 */
[----:B------:R-:W-:Y:S01]  /*56f0*/  HFMA2 R56, R43, R23, R59 ;  /* 0x000000172b387231 */ /* 0x000fe2000000003b */
[----:B------:R-:W-:Y:S01]  /*5700*/  HFMA2.MMA R59, R48, R16, RZ ;  /* 0x00000010303b7235 */ /* 0x000fe200000000ff */
[----:B------:R-:W-:Y:S02]  /*5710*/  HFMA2 R16, R49, R16, RZ.H0_H0 ;  /* 0x0000001031107231 */ /* 0x000fe400000400ff */
[----:B------:R-:W-:Y:S02]  /*5720*/  HADD2 R56, R56.H0_H0, R56.H1_H1 ;  /* 0x3000003838387230 */ /* 0x000fe40000000800 */
[----:B------:R-:W-:-:S03]  /*5730*/  HFMA2 R16, R25, R17, R16 ;  /* 0x0000001119107231 */ /* 0x000fc60000000010 */
[----:B------:R-:W-:Y:S01]  /*5740*/  HFMA2.MMA R59, R24, R17, R59 ;  /* 0x00000011183b7235 */ /* 0x000fe2000000003b */
[----:B------:R-:W-:Y:S02]  /*5750*/  HFMA2 R16, R33, R18, R16 ;  /* 0x0000001221107231 */ /* 0x000fe40000000010 */
[----:B------:R-:W-:Y:S02]  /*5760*/  HADD2 R58, R58.H0_H0, R58.H1_H1 ;  /* 0x3000003a3a3a7230 */ /* 0x000fe40000000800 */
[----:B------:R-:W-:-:S03]  /*5770*/  HFMA2 R16, R41, R19, R16 ;  /* 0x0000001329107231 */ /* 0x000fc60000000010 */
[----:B------:R-:W-:Y:S01]  /*5780*/  HFMA2.MMA R59, R32, R18, R59 ;  /* 0x00000012203b7235 */ /* 0x000fe2000000003b */
[----:B------:R-:W-:Y:S01]  /*5790*/  HFMA2 R16, R53, R20, R16 ;  /* 0x0000001435107231 */ /* 0x000fe20000000010 */
[----:B------:R-:W-:-:S03]  /*57a0*/  PRMT R58, R58, 0x5410, R56 ;  /* 0x000054103a3a7816 */ /* 0x000fc60000000038 */
[----:B------:R-:W-:-:S03]  /*57b0*/  HFMA2 R16, R29, R21, R16 ;  /* 0x000000151d107231 */ /* 0x000fc60000000010 */
[----:B------:R-:W-:Y:S01]  /*57c0*/  HFMA2.MMA R59, R40, R19, R59 ;  /* 0x00000013283b7235 */ /* 0x000fe2000000003b */
[----:B------:R-:W-:Y:S01]  /*57d0*/  HFMA2 R16, R37, R22, R16 ;  /* 0x0000001625107231 */ /* 0x000fe20000000010 */
[----:B------:R-:W-:-:S03]  /*57e0*/  HFMA2.MMA R8, R58, R2, R8 ;  /* 0x000000023a087235 */ /* 0x000fc60000000008 */
[----:B------:R-:W-:-:S03]  /*57f0*/  HFMA2 R16, R45, R23, R16 ;  /* 0x000000172d107231 */ /* 0x000fc60000000010 */
[----:B------:R-:W-:Y:S01]  /*5800*/  HFMA2.MMA R59, R52, R20, R59 ;  /* 0x00000014343b7235 */ /* 0x000fe2000000003b */
[----:B------:R-:W-:-:S07]  /*5810*/  HADD2 R16, R16.H0_H0, R16.H1_H1 ;  /* 0x3000001010107230 */ /* 0x000fce0000000800 */
[----:B------:R-:W-:-:S08]  /*5820*/  HFMA2.MMA R59, R28, R21, R59 ;  /* 0x000000151c3b7235 */ /* 0x000fd0000000003b */
[----:B------:R-:W-:-:S08]  /*5830*/  HFMA2.MMA R59, R36, R22, R59 ;  /* 0x00000016243b7235 */ /* 0x000fd0000000003b */
[----:B------:R-:W-:-:S10]  /*5840*/  HFMA2.MMA R59, R44, R23, R59 ;  /* 0x000000172c3b7235 */ /* 0x000fd4000000003b */
[----:B------:R-:W-:-:S05]  /*5850*/  HADD2 R59, R59.H0_H0, R59.H1_H1 ;  /* 0x3000003b3b3b7230 */ /* 0x000fca0000000800 */
[----:B------:R-:W-:-:S05]  /*5860*/  PRMT R59, R59, 0x5410, R16 ;  /* 0x000054103b3b7816 */ /* 0x000fca0000000010 */
[----:B------:R-:W-:-:S07]  /*5870*/  HFMA2 R9, R59, R4, R9 ;  /* 0x000000043b097231 */ /* 0x000fce0000000009 */
.L_x_4190:
        /* <DEDUP_REMOVED lines=45> */
.L_x_4189:
[----:B------:R-:W-:Y:S01]  /*5b50*/  IADD3 R54, R54, 0x10, RZ ;  /* 0x0000001036367810 */ /* 0x000fe20007ffe0ff */
[----:B------:R-:W-:Y:S01]  /*5b60*/  UIADD3 UR4, UR4, 0x20, URZ ;  /* 0x0000002004047890 */ /* 0x000fe2000fffe03f */
[----:B------:R-:W-:Y:S02]  /*5b70*/  IADD3 R6, P3, R6, R13, RZ ;  /* 0x0000000d06067210 */ /* 0x000fe40007f7e0ff */
[C---:B------:R-:W-:Y:S02]  /*5b80*/  ISETP.GE.AND P2, PT, R54.reuse, UR5, PT ;  /* 0x0000000536007c0c */ /* 0x040fe4000bf46270 */
[----:B------:R-:W-:Y:S02]  /*5b90*/  ISETP.LT.AND P4, PT, R54, R57, PT ;  /* 0x000000393600720c */ /* 0x000fe40003f81270 */
[----:B------:R-:W-:-:S11]  /*5ba0*/  IADD3.X R7, R7, R12, RZ, P3, !PT ;  /* 0x0000000c07077210 */ /* 0x000fd60001ffe4ff */
[----:B------:R-:W-:Y:S05]  /*5bb0*/  @!P2 BRA P4, `(.L_x_4191) ;  /* 0xfffffff000d0a947 */ /* 0x000fea000203ffff */
.L_x_4188:
        /* <DEDUP_REMOVED lines=22> */
.L_x_4195:
[----:B------:R-:W0:Y:S02]  /*5d20*/  LDS R14, [R8] ;  /* 0x00000000080e7984 */ /* 0x000e240000000800 */
[----:B0-----:R-:W-:-:S06]  /*5d30*/  HADD2 R15, R14, R17 ;  /* 0x000000110e0f7230 */ /* 0x001fcc0000000000 */
[----:B------:R-:W0:Y:S02]  /*5d40*/  ATOMS.CAST.SPIN R15, [R8], R14, R15 ;  /* 0x0000000e080f738d */ /* 0x000e24000180000f */
[----:B0-----:R-:W-:-:S13]  /*5d50*/  ISETP.EQ.U32.AND P0, PT, R15, 0x1, PT ;  /* 0x000000010f00780c */ /* 0x001fda0003f02070 */
[----:B------:R-:W-:Y:S05]  /*5d60*/  @!P0 BRA `(.L_x_4195) ;  /* 0xfffffffc00ec8947 */ /* 0x000fea000383ffff */
[----:B------:R-:W-:Y:S05]  /*5d70*/  BRA `(.L_x_4193) ;  /* 0x00000000000c7947 */ /* 0x000fea0003800000 */
.L_x_4194:
[----:B------:R-:W2:Y:S02]  /*5d80*/  LD.E R0, desc[UR8][R6.64] ;  /* 0x0000000806007980 */ /* 0x000ea4000c101900 */
[----:B--2---:R-:W-:-:S05]  /*5d90*/  IADD3 R9, R17, R0, RZ ;  /* 0x0000000011097210 */ /* 0x004fca0007ffe0ff */
[----:B------:R0:W-:Y:S02]  /*5da0*/  ST.E desc[UR8][R6.64], R9 ;  /* 0x0000000906007985 */ /* 0x0001e4000c101908 */
.L_x_4193:
[----:B------:R-:W-:Y:S05]  /*5db0*/  BSYNC B0 ;  /* 0x0000000000007941 */ /* 0x000fea0003800000 */
.L_x_4192:
[----:B------:R1:W-:Y:S01]  /*5dc0*/  ATOM.E.ADD.F16x2.RN.STRONG.GPU P0, RZ, desc[UR8][R6.64+0x4], R19 ;  /* 0x0000041306ff79a2 */ /* 0x0003e2000810e1c8 */
[----:B------:R-:W-:Y:S04]  /*5dd0*/  BSSY B0, `(.L_x_4196) ;  /* 0x000000e000007945 */ /* 0x000fe80003800000 */
[----:B-1----:R-:W-:Y:S05]  /*5de0*/  @P0 BRA `(.L_x_4197) ;  /* 0x0000000000300947 */ /* 0x002fea0003800000 */
[----:B------:R-:W1:Y:S02]  /*5df0*/  QSPC.E.S P0, RZ, [R6+0x4] ;  /* 0x0000040006ff73aa */ /* 0x000e640000000500 */
[----:B-1----:R-:W-:Y:S05]  /*5e00*/  @!P0 BRA `(.L_x_4198) ;  /* 0x00000000001c8947 */ /* 0x002fea0003800000 */
[----:B0-----:R-:W-:-:S07]  /*5e10*/  MOV R6, R6 ;  /* 0x0000000600067202 */ /* 0x001fce0000000f00 */
.L_x_4199:
[----:B------:R-:W0:Y:S02]  /*5e20*/  LDS R8, [R6+0x4] ;  /* 0x0000040006087984 */ /* 0x000e240000000800 */
[----:B0-----:R-:W-:-:S10]  /*5e30*/  HFMA2.MMA R9, R8, 1, 1, R19 ;  /* 0x3c003c0008097835 */ /* 0x001fd40000000013 */
[----:B------:R-:W0:Y:S02]  /*5e40*/  ATOMS.CAST.SPIN R9, [R6+0x4], R8, R9 ;  /* 0x000004080609738d */ /* 0x000e240001800009 */
[----:B0-----:R-:W-:-:S13]  /*5e50*/  ISETP.EQ.U32.AND P0, PT, R9, 0x1, PT ;  /* 0x000000010900780c */ /* 0x001fda0003f02070 */
[----:B------:R-:W-:Y:S05]  /*5e60*/  @!P0 BRA `(.L_x_4199) ;  /* 0xfffffffc00ec8947 */ /* 0x000fea000383ffff */
[----:B------:R-:W-:Y:S05]  /*5e70*/  BRA `(.L_x_4197) ;  /* 0x00000000000c7947 */ /* 0x000fea0003800000 */
.L_x_4198:
[----:B------:R-:W0:Y:S02]  /*5e80*/  LD.E R0, desc[UR8][R6.64+0x4] ;  /* 0x0000040806007980 */ /* 0x000e24000c101900 */
[----:B0-----:R-:W-:-:S05]  /*5e90*/  IADD3 R9, R19, R0, RZ ;  /* 0x0000000013097210 */ /* 0x001fca0007ffe0ff */
[----:B------:R1:W-:Y:S02]  /*5ea0*/  ST.E desc[UR8][R6.64+0x4], R9 ;  /* 0x0000040906007985 */ /* 0x0003e4000c101908 */
.L_x_4197:
[----:B------:R-:W-:Y:S05]  /*5eb0*/  BSYNC B0 ;  /* 0x0000000000007941 */ /* 0x000fea0003800000 */
.L_x_4196:
        /* <DEDUP_REMOVED lines=13> */
.L_x_4203:
[----:B------:R-:W0:Y:S02]  /*5f90*/  LDS R6, [R4] ;  /* 0x0000000004067984 */ /* 0x000e240000000800 */
[----:B0-----:R-:W-:-:S06]  /*5fa0*/  HADD2 R7, R6, R9 ;  /* 0x0000000906077230 */ /* 0x001fcc0000000000 */
[----:B------:R-:W0:Y:S02]  /*5fb0*/  ATOMS.CAST.SPIN R7, [R4], R6, R7 ;  /* 0x000000060407738d */ /* 0x000e240001800007 */
[----:B0-----:R-:W-:-:S13]  /*5fc0*/  ISETP.EQ.U32.AND P0, PT, R7, 0x1, PT ;  /* 0x000000010700780c */ /* 0x001fda0003f02070 */
[----:B------:R-:W-:Y:S05]  /*5fd0*/  @!P0 BRA `(.L_x_4203) ;  /* 0xfffffffc00ec8947 */ /* 0x000fea000383ffff */
[----:B------:R-:W-:Y:S05]  /*5fe0*/  BRA `(.L_x_4201) ;  /* 0x00000000000c7947 */ /* 0x000fea0003800000 */
.L_x_4202:
[----:B------:R-:W2:Y:S02]  /*5ff0*/  LD.E R0, desc[UR8][R2.64] ;  /* 0x0000000802007980 */ /* 0x000ea4000c101900 */
[----:B--2---:R-:W-:-:S05]  /*6000*/  IADD3 R5, R9, R0, RZ ;  /* 0x0000000009057210 */ /* 0x004fca0007ffe0ff */
[----:B------:R0:W-:Y:S02]  /*6010*/  ST.E desc[UR8][R2.64], R5 ;  /* 0x0000000502007985 */ /* 0x0001e4000c101908 */
.L_x_4201:
[----:B------:R-:W-:Y:S05]  /*6020*/  BSYNC B0 ;  /* 0x0000000000007941 */ /* 0x000fea0003800000 */
.L_x_4200:
[----:B------:R1:W-:Y:S02]  /*6030*/  ATOM.E.ADD.F16x2.RN.STRONG.GPU P0, RZ, desc[UR8][R2.64+0x4], R11 ;  /* 0x0000040b02ff79a2 */ /* 0x0003e4000810e1c8 */
[----:B-1----:R-:W-:Y:S05]  /*6040*/  @P0 EXIT ;  /* 0x000000000000094d */ /* 0x002fea0003800000 */
[----:B------:R-:W1:Y:S02]  /*6050*/  QSPC.E.S P0, RZ, [R2+0x4] ;  /* 0x0000040002ff73aa */ /* 0x000e640000000500 */
[----:B-1----:R-:W-:Y:S05]  /*6060*/  @!P0 BRA `(.L_x_4204) ;  /* 0x00000000001c8947 */ /* 0x002fea0003800000 */
[----:B0-----:R-:W-:-:S07]  /*6070*/  MOV R2, R2 ;  /* 0x0000000200027202 */ /* 0x001fce0000000f00 */
.L_x_4205:
[----:B------:R-:W0:Y:S02]  /*6080*/  LDS R4, [R2+0x4] ;  /* 0x0000040002047984 */ /* 0x000e240000000800 */
[----:B0-----:R-:W-:-:S10]  /*6090*/  HFMA2.MMA R5, R4, 1, 1, R11 ;  /* 0x3c003c0004057835 */ /* 0x001fd4000000000b */
[----:B------:R-:W0:Y:S02]  /*60a0*/  ATOMS.CAST.SPIN R5, [R2+0x4], R4, R5 ;  /* 0x000004040205738d */ /* 0x000e240001800005 */
[----:B0-----:R-:W-:-:S13]  /*60b0*/  ISETP.EQ.U32.AND P0, PT, R5, 0x1, PT ;  /* 0x000000010500780c */ /* 0x001fda0003f02070 */
[----:B------:R-:W-:Y:S05]  /*60c0*/  @!P0 BRA `(.L_x_4205) ;  /* 0xfffffffc00ec8947 */ /* 0x000fea000383ffff */
[----:B------:R-:W-:Y:S05]  /*60d0*/  EXIT ;  /* 0x000000000000794d */ /* 0x000fea0003800000 */
.L_x_4204:
[----:B------:R-:W0:Y:S02]  /*60e0*/  LD.E R0, desc[UR8][R2.64+0x4] ;  /* 0x0000040802007980 */ /* 0x000e24000c101900 */
[----:B0-----:R-:W-:-:S05]  /*60f0*/  IADD3 R5, R11, R0, RZ ;  /* 0x000000000b057210 */ /* 0x001fca0007ffe0ff */
[----:B------:R-:W-:Y:S01]  /*6100*/  ST.E desc[UR8][R2.64+0x4], R5 ;  /* 0x0000040502007985 */ /* 0x000fe2000c101908 */
[----:B------:R-:W-:Y:S05]  /*6110*/  EXIT ;  /* 0x000000000000794d */ /* 0x000fea0003800000 */
.L_x_4206:
        /* <DEDUP_REMOVED lines=14> */
.L_x_5242:


//--------------------- .text._Z23gemm_half_q_half_kernelILi2ELi172ELb1ELb1ELi32EEvPK6__halfPKjS4_S2_PS0_iiiiPKtS7_iiiiiibS2_i --------------------------
	.section	.text._Z23gemm_half_q_half_kernelILi2ELi172ELb1ELb1ELi32EEvPK6__halfPKjS4_S2_PS0_iiiiPKtS7_iiiiiibS2_i,"ax",@progbits
	.align	128
        .global         _Z23gemm_half_q_half_kernelILi2ELi172ELb1ELb1ELi32EEvPK6__halfPKjS4_S2_PS0_iiiiPKtS7_iiiiiibS2_i
        .type           _Z23gemm_half_q_half_kernelILi2ELi172ELb1ELb1ELi32EEvPK6__halfPKjS4_S2_PS0_iiiiPKtS7_iiiiiibS2_i,@function
        .size           _Z23gemm_half_q_half_kernelILi2ELi172ELb1ELb1ELi32EEvPK6__halfPKjS4_S2_PS0_iiiiPKtS7_iiiiiibS2_i,(.L_x_5243 - _Z23gemm_half_q_half_kernelILi2ELi172ELb1ELb1ELi32EEvPK6__halfPKjS4_S2_PS0_iiiiPKtS7_iiiiiibS2_i)
        .other          _Z23gemm_half_q_half_kernelILi2ELi172ELb1ELb1ELi32EEvPK6__halfPKjS4_S2_PS0_iiiiPKtS7_iiiiiibS2_i,@"STO_CUDA_ENTRY STV_DEFAULT"
_Z23gemm_half_q_half_kernelILi2ELi172ELb1ELb1ELi32EEvPK6__halfPKjS4_S2_PS0_iiiiPKtS7_iiiiiibS2_i:
.text._Z23gemm_half_q_half_kernelILi2ELi172ELb1ELb1ELi32EEvPK6__halfPKjS4_S2_PS0_iiiiPKtS7_iiiiiibS2_i:
        /* <DEDUP_REMOVED lines=25> */
.L_x_4207:
        /* <DEDUP_REMOVED lines=29> */
.L_x_4212:
        /* <DEDUP_REMOVED lines=37> */
.L_x_4211:
        /* <DEDUP_REMOVED lines=24> */
.L_x_4213:
        /* <DEDUP_REMOVED lines=14> */
.L_x_4210:
        /* <DEDUP_REMOVED lines=10> */
.L_x_4215:
        /* <DEDUP_REMOVED lines=37> */
.L_x_4214:
        /* <DEDUP_REMOVED lines=24> */
.L_x_4216:
        /* <DEDUP_REMOVED lines=13> */
.L_x_4209:
[----:B------:R-:W-:Y:S05]  /*0d50*/  BSYNC B0 ;  /* 0x0000000000007941 */ /* 0x000fea0003800000 */
.L_x_4208:
        /* <DEDUP_REMOVED lines=17> */
.L_x_4219:
[----:B----4-:R-:W-:Y:S02]  /*0e70*/  LEA R4, R2, R17, 0x1 ;  /* 0x0000001102047211 */ /* 0x010fe400078e08ff */
[----:B------:R-:W-:Y:S02]  /*0e80*/  IADD3 R17, R17, 0x4, RZ ;  /* 0x0000000411117810 */ /* 0x000fe40007ffe0ff */
[C---:B--23--:R-:W-:Y:S01]  /*0e90*/  IADD3 R6, R4.reuse, 0x1, RZ ;  /* 0x0000000104067810 */ /* 0x04cfe20007ffe0ff */
        /* <DEDUP_REMOVED lines=16> */
.L_x_4218:
[----:B----4-:R-:W-:-:S04]  /*0fa0*/  IADD3 R4, R3, -R17, RZ ;  /* 0x8000001103047210 */ /* 0x010fc80007ffe0ff */
[----:B------:R-:W-:-:S13]  /*0fb0*/  ISETP.GT.AND P2, PT, R4, 0x1, PT ;  /* 0x000000010400780c */ /* 0x000fda0003f44270 */
[----:B------:R-:W-:Y:S05]  /*0fc0*/  @!P2 BRA `(.L_x_4220) ;  /* 0x00000000002ca947 */ /* 0x000fea0003800000 */
[----:B--23--:R-:W2:Y:S01]  /*0fd0*/  LDC.64 R6, c[0x0][0x230] ;  /* 0x00008c00ff067b82 */ /* 0x00cea20000000a00 */
[----:B------:R-:W-:Y:S02]  /*0fe0*/  LEA R4, R2, R17, 0x1 ;  /* 0x0000001102047211 */ /* 0x000fe400078e08ff */
[----:B------:R-:W-:Y:S02]  /*0ff0*/  PLOP3.LUT P0, PT, PT, PT, PT, 0x8, 0x0 ;  /* 0x000000000000781c */ /* 0x000fe40003f0e170 */
[C---:B01----:R-:W-:Y:S01]  /*1000*/  IADD3 R8, R4.reuse, 0x1, RZ ;  /* 0x0000000104087810 */ /* 0x043fe20007ffe0ff */
[----:B------:R-:W-:Y:S01]  /*1010*/  IMAD R5, R4, R85, R0 ;  /* 0x0000005504057224 */ /* 0x000fe200078e0200 */
[----:B------:R-:W-:-:S03]  /*1020*/  IADD3 R17, R17, 0x2, RZ ;  /* 0x0000000211117810 */ /* 0x000fc60007ffe0ff */
[----:B------:R-:W-:Y:S02]  /*1030*/  IMAD R9, R8, R85, R0 ;  /* 0x0000005508097224 */ /* 0x000fe400078e0200 */
[----:B--2---:R-:W-:-:S04]  /*1040*/  IMAD.WIDE R4, R5, 0x2, R6 ;  /* 0x0000000205047825 */ /* 0x004fc800078e0206 */
[----:B------:R-:W-:Y:S01]  /*1050*/  IMAD.WIDE R6, R9, 0x2, R6 ;  /* 0x0000000209067825 */ /* 0x000fe200078e0206 */
[----:B------:R4:W-:Y:S04]  /*1060*/  STG.E.64 desc[UR6][R4.64], RZ ;  /* 0x000000ff04007986 */ /* 0x0009e8000c101b06 */
[----:B------:R4:W-:Y:S02]  /*1070*/  STG.E.64 desc[UR6][R6.64], RZ ;  /* 0x000000ff06007986 */ /* 0x0009e4000c101b06 */
.L_x_4220:
[----:B------:R-:W-:-:S13]  /*1080*/  ISETP.LT.OR P0, PT, R17, R3, P0 ;  /* 0x000000031100720c */ /* 0x000fda0000701670 */
[----:B--234-:R-:W2:Y:S01]  /*1090*/  @P0 LDC.64 R4, c[0x0][0x230] ;  /* 0x00008c00ff040b82 */ /* 0x01cea20000000a00 */
[----:B------:R-:W-:-:S05]  /*10a0*/  @P0 LEA R2, R2, R17, 0x1 ;  /* 0x0000001102020211 */ /* 0x000fca00078e08ff */
[----:B------:R-:W-:-:S04]  /*10b0*/  @P0 IMAD R3, R2, R85, R0 ;  /* 0x0000005502030224 */ /* 0x000fc800078e0200 */
[----:B--2---:R-:W-:-:S05]  /*10c0*/  @P0 IMAD.WIDE R2, R3, 0x2, R4 ;  /* 0x0000000203020825 */ /* 0x004fca00078e0204 */
[----:B------:R4:W-:Y:S02]  /*10d0*/  @P0 STG.E.64 desc[UR6][R2.64], RZ ;  /* 0x000000ff02000986 */ /* 0x0009e4000c101b06 */
.L_x_4217:
[----:B------:R-:W2:Y:S01]  /*10e0*/  LDC R29, c[0x0][0x25c] ;  /* 0x00009700ff1d7b82 */ /* 0x000ea20000000800 */
[C---:B------:R-:W-:Y:S01]  /*10f0*/  ISETP.GE.AND P6, PT, R88.reuse, R89, PT ;  /* 0x000000595800720c */ /* 0x040fe20003fc6270 */
[----:B------:R-:W-:Y:S01]  /*1100*/  ULDC UR8, c[0x0][0x258] ;  /* 0x0000960000087ab9 */ /* 0x000fe20000000800 */
[----:B------:R-:W-:Y:S01]  /*1110*/  ULDC UR5, c[0x0][0x260] ;  /* 0x0000980000057ab9 */ /* 0x000fe20000000800 */
[C---:B----4-:R-:W-:Y:S01]  /*1120*/  VIMNMX R2, R88.reuse, UR8, PT ;  /* 0x0000000858027c48 */ /* 0x050fe2000bfe0100 */
[----:B------:R-:W-:Y:S01]  /*1130*/  ULDC UR9, c[0x0][0x268] ;  /* 0x00009a0000097ab9 */ /* 0x000fe20000000800 */
[----:B------:R-:W-:Y:S01]  /*1140*/  ISETP.GT.AND P0, PT, R88, UR8, PT ;  /* 0x0000000858007c0c */ /* 0x000fe2000bf04270 */
[----:B------:R-:W-:Y:S01]  /*1150*/  HFMA2.MMA R12, -RZ, RZ, 0, 0 ;  /* 0x00000000ff0c7435 */ /* 0x000fe200000001ff */
[----:B-1----:R-:W1:Y:S01]  /*1160*/  LDC R15, c[0x0][0x264] ;  /* 0x00009900ff0f7b82 */ /* 0x002e620000000800 */
[----:B------:R-:W-:-:S07]  /*1170*/  SHF.R.S32.HI R3, RZ, 0x1f, R2 ;  /* 0x0000001fff037819 */ /* 0x000fce0000011402 */
[----:B------:R-:W-:Y:S01]  /*1180*/  BAR.SYNC.DEFER_BLOCKING 0x0 ;  /* 0x0000000000007b1d */ /* 0x000fe20000010000 */
[C---:B------:R-:W-:Y:S02]  /*1190*/  ISETP.GT.AND P2, PT, R88.reuse, UR5, PT ;  /* 0x0000000558007c0c */ /* 0x040fe4000bf44270 */
[C---:B------:R-:W-:Y:S02]  /*11a0*/  ISETP.GT.AND P3, PT, R88.reuse, UR9, PT ;  /* 0x0000000958007c0c */ /* 0x040fe4000bf64270 */
[----:B------:R-:W-:Y:S02]  /*11b0*/  LEA.HI R28, R3, R2, RZ, 0x5 ;  /* 0x00000002031c7211 */ /* 0x000fe400078f28ff */
[----:B0-----:R-:W-:Y:S02]  /*11c0*/  MOV R14, RZ ;  /* 0x000000ff000e7202 */ /* 0x001fe40000000f00 */
[C---:B--2---:R-:W-:Y:S02]  /*11d0*/  ISETP.GT.AND P4, PT, R88.reuse, R29, PT ;  /* 0x0000001d5800720c */ /* 0x044fe40003f84270 */
[----:B-1----:R-:W-:Y:S01]  /*11e0*/  ISETP.GT.AND P5, PT, R88, R15, PT ;  /* 0x0000000f5800720c */ /* 0x002fe20003fa4270 */
[----:B------:R-:W-:-:S12]  /*11f0*/  @P6 BRA `(.L_x_4221) ;  /* 0x0000000000d46947 */ /* 0x000fd80003800000 */
[----:B------:R-:W0:Y:S01]  /*1200*/  LDC.64 R2, c[0x0][0x248] ;  /* 0x00009200ff027b82 */ /* 0x000e220000000a00 */
[----:B------:R-:W-:-:S07]  /*1210*/  SHF.L.U32 R7, R16, 0x6, RZ ;  /* 0x0000000610077819 */ /* 0x000fce00000006ff */
[----:B---3--:R-:W1:Y:S08]  /*1220*/  LDC.64 R4, c[0x0][0x220] ;  /* 0x00008800ff047b82 */ /* 0x008e700000000a00 */
[----:B------:R-:W2:Y:S01]  /*1230*/  LDC.64 R10, c[0x0][0x228] ;  /* 0x00008a00ff0a7b82 */ /* 0x000ea20000000a00 */
        /* <DEDUP_REMOVED lines=9> */
.L_x_4222:
        /* <DEDUP_REMOVED lines=40> */
.L_x_4221:
[----:B------:R-:W-:Y:S05]  /*1550*/  @!P0 BRA `(.L_x_4223) ;  /* 0x00000000001c8947 */ /* 0x000fea0003800000 */
[----:B------:R-:W0:Y:S02]  /*1560*/  LDC R3, c[0x0][0x25c] ;  /* 0x00009700ff037b82 */ /* 0x000e240000000800 */
[----:B0-----:R-:W-:-:S04]  /*1570*/  VIMNMX R2, R88, R3, PT ;  /* 0x0000000358027248 */ /* 0x001fc80003fe0100 */
[----:B------:R-:W-:-:S04]  /*1580*/  IADD3 R2, R2, -UR8, RZ ;  /* 0x8000000802027c10 */ /* 0x000fc8000fffe0ff */
[----:B------:R-:W-:-:S04]  /*1590*/  SHF.R.S32.HI R3, RZ, 0x1f, R2 ;  /* 0x0000001fff037819 */ /* 0x000fc80000011402 */
[----:B------:R-:W-:-:S04]  /*15a0*/  LEA.HI R3, R3, R2, RZ, 0x5 ;  /* 0x0000000203037211 */ /* 0x000fc800078f28ff */
[----:B------:R-:W-:-:S05]  /*15b0*/  SHF.R.S32.HI R3, RZ, 0x5, R3 ;  /* 0x00000005ff037819 */ /* 0x000fca0000011403 */
[----:B------:R-:W-:-:S07]  /*15c0*/  IMAD R14, R3, 0x6, RZ ;  /* 0x00000006030e7824 */ /* 0x000fce00078e02ff */
.L_x_4223:
        /* <DEDUP_REMOVED lines=8> */
.L_x_4224:
        /* <DEDUP_REMOVED lines=10> */
.L_x_4225:
[----:B------:R-:W-:Y:S05]  /*16f0*/  @!P5 BRA `(.L_x_4226) ;  /* 0x00000000001cd947 */ /* 0x000fea0003800000 */
[----:B---3--:R-:W0:Y:S02]  /*1700*/  LDC R5, c[0x0][0x268] ;  /* 0x00009a00ff057b82 */ /* 0x008e240000000800 */
[----:B0-----:R-:W-:-:S04]  /*1710*/  VIMNMX R2, R88, R5, PT ;  /* 0x0000000558027248 */ /* 0x001fc80003fe0100 */
[----:B------:R-:W-:-:S04]  /*1720*/  IADD3 R2, R2, -R15, RZ ;  /* 0x8000000f02027210 */ /* 0x000fc80007ffe0ff */
[----:B------:R-:W-:-:S04]  /*1730*/  SHF.R.S32.HI R5, RZ, 0x1f, R2 ;  /* 0x0000001fff057819 */ /* 0x000fc80000011402 */
[----:B------:R-:W-:-:S04]  /*1740*/  LEA.HI R5, R5, R2, RZ, 0x5 ;  /* 0x0000000205057211 */ /* 0x000fc800078f28ff */
[----:B------:R-:W-:-:S04]  /*1750*/  SHF.R.S32.HI R5, RZ, 0x5, R5 ;  /* 0x00000005ff057819 */ /* 0x000fc80000011405 */
[----:B------:R-:W-:-:S07]  /*1760*/  LEA R2, R5, R5, 0x1 ;  /* 0x0000000505027211 */ /* 0x000fce00078e08ff */
.L_x_4226:
[----:B---3--:R-:W-:Y:S01]  /*1770*/  HFMA2.MMA R5, -RZ, RZ, 0, 0 ;  /* 0x00000000ff057435 */ /* 0x008fe200000001ff */
        /* <DEDUP_REMOVED lines=8> */
.L_x_4227:
[----:B------:R-:W-:Y:S01]  /*1800*/  LEA R11, R11, R14, 0x3 ;  /* 0x0000000e0b0b7211 */ /* 0x000fe200078e18ff */
[----:B------:R-:W0:Y:S01]  /*1810*/  S2UR UR5, SR_CgaCtaId ;  /* 0x00000000000579c3 */ /* 0x000e220000008800 */
[----:B------:R-:W-:Y:S01]  /*1820*/  SHF.R.S32.HI R10, RZ, 0x1f, R0 ;  /* 0x0000001fff0a7819 */ /* 0x000fe20000011400 */
[----:B------:R-:W-:Y:S01]  /*1830*/  ULDC.64 UR10, c[0x0][0x218] ;  /* 0x00008600000a7ab9 */ /* 0x000fe20000000a00 */
[----:B------:R-:W-:Y:S01]  /*1840*/  IADD3 R3, R3, R11, R12 ;  /* 0x0000000b03037210 */ /* 0x000fe20007ffe00c */
[----:B------:R-:W-:Y:S01]  /*1850*/  UMOV UR4, 0x400 ;  /* 0x0000040000047882 */ /* 0x000fe20000000000 */
[----:B------:R-:W-:Y:S02]  /*1860*/  PRMT R4, RZ, 0x5410, RZ ;  /* 0x00005410ff047816 */ /* 0x000fe400000000ff */
[----:B------:R-:W-:Y:S02]  /*1870*/  IADD3 R2, R5, R3, R2 ;  /* 0x0000000305027210 */ /* 0x000fe40007ffe002 */
[----:B------:R-:W-:-:S03]  /*1880*/  PRMT R5, RZ, 0x5410, RZ ;  /* 0x00005410ff057816 */ /* 0x000fc600000000ff */
[----:B------:R-:W-:-:S05]  /*1890*/  IMAD R11, R2, R85, RZ ;  /* 0x00000055020b7224 */ /* 0x000fca00078e02ff */
[----:B------:R-:W-:Y:S02]  /*18a0*/  SHF.R.S32.HI R17, RZ, 0x1f, R11 ;  /* 0x0000001fff117819 */ /* 0x000fe4000001140b */
[----:B------:R-:W-:-:S04]  /*18b0*/  IADD3 R2, P0, R0, R11, RZ ;  /* 0x0000000b00027210 */ /* 0x000fc80007f1e0ff */
[----:B------:R-:W-:Y:S01]  /*18c0*/  IADD3.X R3, R17, R10, RZ, P0, !PT ;  /* 0x0000000a11037210 */ /* 0x000fe200007fe4ff */
[----:B0-----:R-:W-:Y:S01]  /*18d0*/  ULEA UR4, UR5, UR4, 0x18 ;  /* 0x0000000405047291 */ /* 0x001fe2000f8ec03f */
[----:B------:R-:W-:Y:S02]  /*18e0*/  ISETP.GE.AND P0, PT, R88, R89, PT ;  /* 0x000000595800720c */ /* 0x000fe40003f06270 */
[----:B------:R-:W-:Y:S02]  /*18f0*/  LEA R14, P2, R2, UR10, 0x2 ;  /* 0x0000000a020e7c11 */ /* 0x000fe4000f8410ff */
[----:B------:R-:W-:Y:S02]  /*1900*/  ISETP.GE.OR P0, PT, R88, UR8, P0 ;  /* 0x0000000858007c0c */ /* 0x000fe40008706670 */
[----:B------:R-:W-:Y:S02]  /*1910*/  LEA.HI.X R15, R2, UR11, R3, 0x2, P2 ;  /* 0x0000000b020f7c11 */ /* 0x000fe400090f1403 */
[----:B------:R-:W-:-:S02]  /*1920*/  PRMT R3, RZ, 0x5410, RZ ;  /* 0x00005410ff037816 */ /* 0x000fc400000000ff */
[----:B------:R-:W-:-:S07]  /*1930*/  PRMT R2, RZ, 0x5410, RZ ;  /* 0x00005410ff027816 */ /* 0x000fce00000000ff */
[----:B------:R-:W-:Y:S05]  /*1940*/  @P0 BRA `(.L_x_4228) ;  /* 0x0000004800500947 */ /* 0x000fea0003800000 */
        /* <DEDUP_REMOVED lines=11> */
[----:B-----5:R-:W-:-:S09]  /*1a00*/  LEA.HI.X R23, R0, UR11, R85, 0x2, P0 ;  /* 0x0000000b00177c11 */ /* 0x020fd200080f1455 */
.L_x_4237:
[----:B-----5:R-:W-:Y:S05]  /*1a10*/  @!P1 BRA `(.L_x_4229) ;  /* 0x0000001000749947 */ /* 0x020fea0003800000 */
[----:B------:R-:W2:Y:S04]  /*1a20*/  LDG.E.128.CONSTANT R24, desc[UR6][R14.64] ;  /* 0x000000060e187981 */ /* 0x000ea8000c1e9d00 */
[----:B------:R-:W3:Y:S01]  /*1a30*/  LDG.E.128.CONSTANT R28, desc[UR6][R22.64] ;  /* 0x00000006161c7981 */ /* 0x000ee2000c1e9d00 */
        /* <DEDUP_REMOVED lines=25> */
[----:B------:R-:W-:Y:S02]  /*1bd0*/  LEA.HI R35, R28, 0xffffff80, RZ, 0x8 ;  /* 0xffffff801c237811 */ /* 0x000fe400078f40ff */
[----:B------:R-:W-:Y:S02]  /*1be0*/  SHF.R.U32.HI R24, RZ, 0x10, R24 ;  /* 0x00000010ff187819 */ /* 0x000fe40000011618 */
[----:B------:R-:W-:-:S02]  /*1bf0*/  LEA.HI R36, R29, 0xffffff80, RZ, 0x8 ;  /* 0xffffff801d247811 */ /* 0x000fc400078f40ff */
[----:B------:R-:W-:Y:S01]  /*1c00*/  LOP3.LUT R24, R24, 0xff, RZ, 0xc0, !PT ;  /* 0x000000ff18187812 */ /* 0x000fe200078ec0ff */
[----:B------:R5:W0:Y:S01]  /*1c10*/  I2F.F16 R47, R0 ;  /* 0x00000000002f7306 */ /* 0x000a220000200c00 */
[----:B----4-:R-:W-:Y:S02]  /*1c20*/  SHF.R.U32.HI R11, RZ, 0x8, R26 ;  /* 0x00000008ff0b7819 */ /* 0x010fe4000001161a */
[----:B------:R-:W-:Y:S02]  /*1c30*/  IADD3 R24, R24, -0x80, RZ ;  /* 0xffffff8018187810 */ /* 0x000fe40007ffe0ff */
[----:B------:R-:W-:Y:S02]  /*1c40*/  LOP3.LUT R11, R11, 0xff, RZ, 0xc0, !PT ;  /* 0x000000ff0b0b7812 */ /* 0x000fe400078ec0ff */
[----:B------:R-:W-:Y:S01]  /*1c50*/  LEA.HI R32, R25, 0xffffff80, RZ, 0x8 ;  /* 0xffffff8019207811 */ /* 0x000fe200078f40ff */
[----:B------:R4:W0:Y:S01]  /*1c60*/  I2F.F16 R42, R10 ;  /* 0x0000000a002a7306 */ /* 0x0008220000200c00 */
[----:B-----5:R-:W-:-:S02]  /*1c70*/  SHF.R.U32.HI R0, RZ, 0x8, R27 ;  /* 0x00000008ff007819 */ /* 0x020fc4000001161b */
        /* <DEDUP_REMOVED lines=11> */
[--C-:B-----5:R-:W-:Y:S02]  /*1d30*/  SHF.R.U32.HI R11, RZ, 0x8, R29.reuse ;  /* 0x00000008ff0b7819 */ /* 0x120fe4000001161d */
[----:B------:R-:W-:Y:S01]  /*1d40*/  SHF.R.U32.HI R29, RZ, 0x10, R29 ;  /* 0x00000010ff1d7819 */ /* 0x000fe2000001161d */
[----:B------:R5:W0:Y:S01]  /*1d50*/  I2F.F16 R49, R10 ;  /* 0x0000000a00317306 */ /* 0x000a220000200c00 */
[----:B------:R-:W-:-:S02]  /*1d60*/  LOP3.LUT R11, R11, 0xff, RZ, 0xc0, !PT ;  /* 0x000000ff0b0b7812 */ /* 0x000fc400078ec0ff */
[----:B------:R-:W-:Y:S02]  /*1d70*/  LOP3.LUT R0, R0, 0xff, RZ, 0xc0, !PT ;  /* 0x000000ff00007812 */ /* 0x000fe400078ec0ff */
[----:B------:R-:W-:Y:S02]  /*1d80*/  IADD3 R11, R11, -0x80, RZ ;  /* 0xffffff800b0b7810 */ /* 0x000fe40007ffe0ff */
[----:B------:R-:W-:Y:S01]  /*1d90*/  LOP3.LUT R12, R29, 0xff, RZ, 0xc0, !PT ;  /* 0x000000ff1d0c7812 */ /* 0x000fe200078ec0ff */
[----:B------:R-:W0:Y:S01]  /*1da0*/  I2F.F16 R21, R21 ;  /* 0x0000001500157306 */ /* 0x000e220000200c00 */
[----:B-----5:R-:W-:Y:S02]  /*1db0*/  LOP3.LUT R10, R28, 0xff, RZ, 0xc0, !PT ;  /* 0x000000ff1c0a7812 */ /* 0x020fe400078ec0ff */
[----:B------:R-:W-:Y:S02]  /*1dc0*/  LEA.HI R34, R27, 0xffffff80, RZ, 0x8 ;  /* 0xffffff801b227811 */ /* 0x000fe400078f40ff */
[----:B------:R-:W-:-:S02]  /*1dd0*/  IADD3 R10, R10, -0x80, RZ ;  /* 0xffffff800a0a7810 */ /* 0x000fc40007ffe0ff */
[----:B------:R-:W-:Y:S01]  /*1de0*/  LEA.HI R37, R30, 0xffffff80, RZ, 0x8 ;  /* 0xffffff801e257811 */ /* 0x000fe200078f40ff */
[----:B------:R5:W0:Y:S01]  /*1df0*/  I2F.F16 R29, R11 ;  /* 0x0000000b001d7306 */ /* 0x000a220000200c00 */
[----:B------:R-:W-:Y:S02]  /*1e00*/  LEA.HI R38, R31, 0xffffff80, RZ, 0x8 ;  /* 0xffffff801f267811 */ /* 0x000fe400078f40ff */
[----:B------:R-:W-:Y:S02]  /*1e10*/  IADD3 R0, R0, -0x80, RZ ;  /* 0xffffff8000007810 */ /* 0x000fe40007ffe0ff */
[----:B------:R-:W-:Y:S02]  /*1e20*/  SHF.R.U32.HI R24, RZ, 0x8, R30 ;  /* 0x00000008ff187819 */ /* 0x000fe4000001161e */
[----:B------:R-:W-:Y:S01]  /*1e30*/  SHF.R.U32.HI R25, RZ, 0x10, R25 ;  /* 0x00000010ff197819 */ /* 0x000fe20000011619 */
[----:B------:R1:W0:Y:S01]  /*1e40*/  I2F.F16 R55, R10 ;  /* 0x0000000a00377306 */ /* 0x0002220000200c00 */
[----:B-----5:R-:W-:-:S02]  /*1e50*/  PRMT R11, R86, 0x9910, RZ ;  /* 0x00009910560b7816 */ /* 0x020fc400000000ff */
[----:B------:R-:W-:Y:S02]  /*1e60*/  SHF.R.U32.HI R26, RZ, 0x10, R26 ;  /* 0x00000010ff1a7819 */ /* 0x000fe4000001161a */
[----:B------:R-:W-:Y:S02]  /*1e70*/  SHF.R.U32.HI R27, RZ, 0x10, R27 ;  /* 0x00000010ff1b7819 */ /* 0x000fe4000001161b */
[----:B------:R-:W-:Y:S01]  /*1e80*/  SHF.R.U32.HI R30, RZ, 0x10, R30 ;  /* 0x00000010ff1e7819 */ /* 0x000fe2000001161e */
[----:B------:R5:W0:Y:S01]  /*1e90*/  I2F.F16 R28, R0 ;  /* 0x00000000001c7306 */ /* 0x000a220000200c00 */
[--C-:B-1----:R-:W-:Y:S02]  /*1ea0*/  SHF.R.U32.HI R10, RZ, 0x8, R31.reuse ;  /* 0x00000008ff0a7819 */ /* 0x102fe4000001161f */
[----:B------:R-:W-:Y:S02]  /*1eb0*/  SHF.R.U32.HI R31, RZ, 0x10, R31 ;  /* 0x00000010ff1f7819 */ /* 0x000fe4000001161f */
[----:B------:R-:W-:-:S02]  /*1ec0*/  ISETP.NE.AND P2, PT, R11, RZ, PT ;  /* 0x000000ff0b00720c */ /* 0x000fc40003f45270 */
[----:B------:R-:W-:Y:S01]  /*1ed0*/  LOP3.LUT R25, R25, 0xff, RZ, 0xc0, !PT ;  /* 0x000000ff19197812 */ /* 0x000fe200078ec0ff */
[----:B------:R-:W1:Y:S01]  /*1ee0*/  I2F.F16 R32, R32 ;  /* 0x0000002000207306 */ /* 0x000e620000200c00 */
[----:B------:R-:W-:Y:S02]  /*1ef0*/  LOP3.LUT R26, R26, 0xff, RZ, 0xc0, !PT ;  /* 0x000000ff1a1a7812 */ /* 0x000fe400078ec0ff */
[----:B------:R-:W-:Y:S02]  /*1f00*/  LOP3.LUT R27, R27, 0xff, RZ, 0xc0, !PT ;  /* 0x000000ff1b1b7812 */ /* 0x000fe400078ec0ff */
[----:B------:R-:W-:Y:S02]  /*1f10*/  LOP3.LUT R24, R24, 0xff, RZ, 0xc0, !PT ;  /* 0x000000ff18187812 */ /* 0x000fe400078ec0ff */
[----:B-----5:R-:W-:Y:S01]  /*1f20*/  LOP3.LUT R0, R30, 0xff, RZ, 0xc0, !PT ;  /* 0x000000ff1e007812 */ /* 0x020fe200078ec0ff */
[----:B------:R-:W0:Y:S01]  /*1f30*/  I2F.F16 R33, R33 ;  /* 0x0000002100217306 */ /* 0x000e220000200c00 */
        /* <DEDUP_REMOVED lines=116> */
.L_x_4230:
        /* <DEDUP_REMOVED lines=48> */
[----:B------:R-:W-:Y:S02]  /*2980*/  HADD2.F32 R24, -RZ, R24.H1_H1 ;  /* 0x30000018ff187230 */ /* 0x000fe40000004100 */
        /* <DEDUP_REMOVED lines=38> */
.L_x_4229:
        /* <DEDUP_REMOVED lines=127> */
[----:B------:R-:W-:Y:S01]  /*33e0*/  FFMA.FTZ R61, R0, R11, RZ ;  /* 0x0000000b003d7223 */ /* 0x000fe200000100ff */
[----:B------:R-:W-:Y:S02]  /*33f0*/  HADD2.F32 R10, -RZ, R47.H0_H0 ;  /* 0x2000002fff0a7230 */ /* 0x000fe40000004100 */
[C---:B------:R-:W-:Y:S01]  /*3400*/  FFMA.FTZ R62, R11.reuse, R62, RZ ;  /* 0x0000003e0b3e7223 */ /* 0x040fe200000100ff */
[----:B------:R-:W-:Y:S01]  /*3410*/  FFMA.FTZ R65, R11, R12, RZ ;  /* 0x0000000c0b417223 */ /* 0x000fe200000100ff */
[----:B------:R-:W-:-:S02]  /*3420*/  HADD2.F32 R12, -RZ, R49.H0_H0 ;  /* 0x20000031ff0c7230 */ /* 0x000fc40000004100 */
[----:B------:R-:W-:Y:S01]  /*3430*/  FFMA.FTZ R26, R26, R59, R61 ;  /* 0x0000003b1a1a7223 */ /* 0x000fe2000001003d */
[C---:B------:R-:W-:Y:S01]  /*3440*/  FFMA.FTZ R61, R59.reuse, R64, R62 ;  /* 0x000000403b3d7223 */ /* 0x040fe2000001003e */
[C---:B------:R-:W-:Y:S01]  /*3450*/  FFMA.FTZ R63, R59.reuse, R10, R63 ;  /* 0x0000000a3b3f7223 */ /* 0x040fe2000001003f */
[----:B------:R-:W-:Y:S02]  /*3460*/  HADD2.F32 R60, -RZ, R27.H0_H0 ;  /* 0x2000001bff3c7230 */ /* 0x000fe40000004100 */
[----:B------:R-:W-:Y:S01]  /*3470*/  FFMA.FTZ R65, R59, R12, R65 ;  /* 0x0000000c3b417223 */ /* 0x000fe20000010041 */
[----:B------:R-:W-:Y:S02]  /*3480*/  HADD2.F32 R11, -RZ, R44.H0_H0 ;  /* 0x2000002cff0b7230 */ /* 0x000fe40000004100 */
        /* <DEDUP_REMOVED lines=64> */
.L_x_4232:
        /* <DEDUP_REMOVED lines=18> */
[----:B0-----:R-:W-:Y:S02]  /*39b0*/  HADD2.F32 R27, -RZ, R10.H0_H0 ;  /* 0x2000000aff1b7230 */ /* 0x001fe40000004100 */
[--C-:B------:R-:W-:Y:S02]  /*39c0*/  HADD2.F32 R61, -RZ, R11.reuse.H0_H0 ;  /* 0x2000000bff3d7230 */ /* 0x100fe40000004100 */
[----:B------:R-:W-:-:S02]  /*39d0*/  HADD2.F32 R26, -RZ, R11.H1_H1 ;  /* 0x3000000bff1a7230 */ /* 0x000fc40000004100 */
[-C--:B------:R-:W-:Y:S01]  /*39e0*/  FFMA.FTZ R0, R0, R27.reuse, RZ ;  /* 0x0000001b00007223 */ /* 0x080fe200000100ff */
[----:B------:R-:W-:Y:S02]  /*39f0*/  HADD2.F32 R59, -RZ, R10.H1_H1 ;  /* 0x3000000aff3b7230 */ /* 0x000fe40000004100 */
[----:B------:R-:W-:Y:S01]  /*3a00*/  FFMA.FTZ R12, R12, R27, RZ ;  /* 0x0000001b0c0c7223 */ /* 0x000fe200000100ff */
[----:B------:R-:W-:Y:S02]  /*3a10*/  HADD2.F32 R11, -RZ, R40.H0_H0 ;  /* 0x20000028ff0b7230 */ /* 0x000fe40000004100 */
[----:B------:R-:W-:Y:S02]  /*3a20*/  HADD2.F32 R10, -RZ, R41.H0_H0 ;  /* 0x20000029ff0a7230 */ /* 0x000fe40000004100 */
[----:B------:R-:W-:Y:S01]  /*3a30*/  FFMA.FTZ R0, R43, R59, R0 ;  /* 0x0000003b2b007223 */ /* 0x000fe20000010000 */
[----:B------:R-:W-:Y:S02]  /*3a40*/  HADD2.F32 R41, -RZ, R48.H0_H0 ;  /* 0x20000030ff297230 */ /* 0x000fe40000004100 */
[----:B------:R-:W-:Y:S01]  /*3a50*/  FFMA.FTZ R38, R11, R27, RZ ;  /* 0x0000001b0b267223 */ /* 0x000fe200000100ff */
[----:B------:R-:W-:-:S02]  /*3a60*/  HADD2.F32 R11, -RZ, R44.H0_H0 ;  /* 0x2000002cff0b7230 */ /* 0x000fc40000004100 */
[----:B------:R-:W-:Y:S01]  /*3a70*/  FFMA.FTZ R10, R10, R27, RZ ;  /* 0x0000001b0a0a7223 */ /* 0x000fe200000100ff */
[----:B------:R-:W-:Y:S02]  /*3a80*/  HADD2.F32 R27, -RZ, R46.H0_H0 ;  /* 0x2000002eff1b7230 */ /* 0x000fe40000004100 */
[-C--:B------:R-:W-:Y:S01]  /*3a90*/  FFMA.FTZ R38, R47, R59.reuse, R38 ;  /* 0x0000003b2f267223 */ /* 0x080fe20000010026 */
[----:B------:R-:W-:Y:S02]  /*3aa0*/  HADD2.F32 R43, -RZ, R50.H0_H0 ;  /* 0x20000032ff2b7230 */ /* 0x000fe40000004100 */
[----:B------:R-:W-:Y:S01]  /*3ab0*/  FFMA.FTZ R10, R45, R59, R10 ;  /* 0x0000003b2d0a7223 */ /* 0x000fe2000001000a */
[----:B------:R-:W-:Y:S01]  /*3ac0*/  FFMA.FTZ R11, R11, R61, R0 ;  /* 0x0000003d0b0b7223 */ /* 0x000fe20000010000 */
[----:B------:R-:W-:Y:S01]  /*3ad0*/  FFMA.FTZ R12, R49, R59, R12 ;  /* 0x0000003b310c7223 */ /* 0x000fe2000001000c */
[----:B------:R-:W-:Y:S02]  /*3ae0*/  HADD2.F32 R0, -RZ, R21.H0_H0 ;  /* 0x20000015ff007230 */ /* 0x000fe40000004100 */
[-C--:B------:R-:W-:Y:S01]  /*3af0*/  FFMA.FTZ R27, R27, R61.reuse, R10 ;  /* 0x0000003d1b1b7223 */ /* 0x080fe2000001000a */
[----:B------:R-:W-:Y:S01]  /*3b00*/  FFMA.FTZ R21, R41, R61, R38 ;  /* 0x0000003d29157223 */ /* 0x000fe20000010026 */
[----:B------:R-:W-:-:S02]  /*3b10*/  HADD2.F32 R10, -RZ, R33.H0_H0 ;  /* 0x20000021ff0a7230 */ /* 0x000fc40000004100 */
[----:B------:R-:W-:Y:S01]  /*3b20*/  FFMA.FTZ R61, R43, R61, R12 ;  /* 0x0000003d2b3d7223 */ /* 0x000fe2000001000c */
[-C--:B------:R-:W-:Y:S01]  /*3b30*/  FFMA.FTZ R11, R0, R26.reuse, R11 ;  /* 0x0000001a000b7223 */ /* 0x080fe2000001000b */
[----:B------:R-:W-:Y:S02]  /*3b40*/  HADD2.F32 R12, -RZ, R51.H0_H0 ;  /* 0x20000033ff0c7230 */ /* 0x000fe40000004100 */
[-C--:B------:R-:W-:Y:S01]  /*3b50*/  FFMA.FTZ R27, R32, R26.reuse, R27 ;  /* 0x0000001a201b7223 */ /* 0x080fe2000001001b */
[--C-:B-1----:R-:W-:Y:S02]  /*3b60*/  HADD2.F32 R0, -RZ, R24.reuse.H0_H0 ;  /* 0x20000018ff007230 */ /* 0x102fe40000004100 */
[-C--:B------:R-:W-:Y:S01]  /*3b70*/  FFMA.FTZ R21, R10, R26.reuse, R21 ;  /* 0x0000001a0a157223 */ /* 0x080fe20000010015 */
[----:B------:R-:W-:Y:S01]  /*3b80*/  FFMA.FTZ R61, R34, R26, R61 ;  /* 0x0000001a223d7223 */ /* 0x000fe2000001003d */
[----:B------:R-:W-:Y:S02]  /*3b90*/  HADD2.F32 R26, -RZ, R53.H0_H0 ;  /* 0x20000035ff1a7230 */ /* 0x000fe40000004100 */
[----:B------:R-:W-:-:S02]  /*3ba0*/  HADD2.F32 R24, -RZ, R24.H1_H1 ;  /* 0x30000018ff187230 */ /* 0x000fc40000004100 */
[-C--:B------:R-:W-:Y:S01]  /*3bb0*/  FFMA.FTZ R11, R12, R0.reuse, R11 ;  /* 0x000000000c0b7223 */ /* 0x080fe2000001000b */
[----:B------:R-:W-:Y:S02]  /*3bc0*/  HADD2.F32 R12, -RZ, R29.H0_H0 ;  /* 0x2000001dff0c7230 */ /* 0x000fe40000004100 */
[-C--:B------:R-:W-:Y:S01]  /*3bd0*/  FFMA.FTZ R27, R52, R0.reuse, R27 ;  /* 0x00000000341b7223 */ /* 0x080fe2000001001b */
        /* <DEDUP_REMOVED lines=18> */
[-C--:B------:R-:W-:Y:S02]  /*3d00*/  FFMA.FTZ R11, R11, R25.reuse, R0 ;  /* 0x000000190b0b7223 */ /* 0x080fe40000010000 */
        /* <DEDUP_REMOVED lines=15> */
.L_x_4231:
        /* <DEDUP_REMOVED lines=201> */
.L_x_4234:
        /* <DEDUP_REMOVED lines=87> */
.L_x_4233:
        /* <DEDUP_REMOVED lines=201> */
.L_x_4236:
        /* <DEDUP_REMOVED lines=87> */
.L_x_4235:
[----:B------:R-:W-:Y:S01]  /*6200*/  LEA R0, R16, 0x20, 0x5 ;  /* 0x0000002010007811 */ /* 0x000fe200078e28ff */
[----:B------:R-:W-:Y:S01]  /*6210*/  UIADD3 UR4, UR4, 0x40, URZ ;  /* 0x0000004004047890 */ /* 0x000fe2000fffe03f */
[----:B------:R-:W-:Y:S01]  /*6220*/  IADD3 R88, R88, 0x20, RZ ;  /* 0x0000002058587810 */ /* 0x000fe20007ffe0ff */
[C---:B------:R-:W-:Y:S01]  /*6230*/  IMAD.WIDE R22, R85.reuse, 0x8, R22 ;  /* 0x0000000855167825 */ /* 0x040fe200078e0216 */
[----:B------:R-:W-:Y:S02]  /*6240*/  VIMNMX R11, R0, UR8, PT ;  /* 0x00000008000b7c48 */ /* 0x000fe4000bfe0100 */
[C---:B------:R-:W-:Y:S01]  /*6250*/  ISETP.GE.AND P0, PT, R88.reuse, UR5, PT ;  /* 0x0000000558007c0c */ /* 0x040fe2000bf06270 */
[----:B0-----:R-:W-:Y:S01]  /*6260*/  IMAD.WIDE R14, R85, 0x8, R14 ;  /* 0x00000008550e7825 */ /* 0x001fe200078e020e */
[----:B------:R-:W-:-:S13]  /*6270*/  ISETP.LT.AND P2, PT, R88, R11, PT ;  /* 0x0000000b5800720c */ /* 0x000fda0003f41270 */
[----:B------:R-:W-:Y:S05]  /*6280*/  @!P0 BRA P2, `(.L_x_4237) ;  /* 0xffffffb400e08947 */ /* 0x000fea000103ffff */
.L_x_4228:
        /* <DEDUP_REMOVED lines=10> */
.L_x_4243:
        /* <DEDUP_REMOVED lines=11> */
[----:B------:R-:W-:Y:S02]  /*63e0*/  LOP3.LUT R11, R11, 0xf000f, RZ, 0xc0, !PT ;  /* 0x000f000f0b0b7812 */ /* 0x000fe400078ec0ff */
[----:B------:R-:W-:Y:S02]  /*63f0*/  LOP3.LUT R10, R28, 0x3f003f, RZ, 0xc0, !PT ;  /* 0x003f003f1c0a7812 */ /* 0x000fe400078ec0ff */
        /* <DEDUP_REMOVED lines=29> */
[----:B------:R-:W-:Y:S02]  /*65d0*/  LOP3.LUT R27, R11, 0x300030, R12, 0xf8, !PT ;  /* 0x003000300b1b7812 */ /* 0x000fe400078ef80c */
[----:B------:R-:W-:Y:S02]  /*65e0*/  SHF.R.U32.HI R40, RZ, 0xa, R25 ;  /* 0x0000000aff287819 */ /* 0x000fe40000011619 */
[----:B------:R-:W-:-:S02]  /*65f0*/  LOP3.LUT R35, R25, 0x3f003f, RZ, 0xc0, !PT ;  /* 0x003f003f19237812 */ /* 0x000fc400078ec0ff */
[----:B------:R-:W-:Y:S02]  /*6600*/  SHF.R.U32.HI R36, RZ, 0x6, R25 ;  /* 0x00000006ff247819 */ /* 0x000fe40000011619 */
[----:B--2---:R-:W-:Y:S02]  /*6610*/  SHF.R.U32.HI R11, RZ, 0xc, R20 ;  /* 0x0000000cff0b7819 */ /* 0x004fe40000011614 */
[--C-:B------:R-:W-:Y:S02]  /*6620*/  SHF.R.U32.HI R25, RZ, 0x8, R26.reuse ;  /* 0x00000008ff197819 */ /* 0x100fe4000001161a */
[--C-:B------:R-:W-:Y:S02]  /*6630*/  SHF.R.U32.HI R48, RZ, 0xa, R26.reuse ;  /* 0x0000000aff307819 */ /* 0x100fe4000001161a */
[----:B------:R-:W-:Y:S02]  /*6640*/  LOP3.LUT R30, R26, 0x3f003f, RZ, 0xc0, !PT ;  /* 0x003f003f1a1e7812 */ /* 0x000fe400078ec0ff */
[----:B------:R-:W-:-:S02]  /*6650*/  SHF.R.U32.HI R32, RZ, 0x6, R26 ;  /* 0x00000006ff207819 */ /* 0x000fc4000001161a */
[----:B------:R-:W-:Y:S02]  /*6660*/  LOP3.LUT R26, R19, 0x300030, R24, 0xf8, !PT ;  /* 0x00300030131a7812 */ /* 0x000fe400078ef818 */
        /* <DEDUP_REMOVED lines=11> */
[----:B------:R-:W-:Y:S02]  /*6720*/  LOP3.LUT R45, R22, 0x3f003f, RZ, 0xc0, !PT ;  /* 0x003f003f162d7812 */ /* 0x000fe400078ec0ff */
[----:B------:R-:W-:Y:S02]  /*6730*/  SHF.R.U32.HI R46, RZ, 0x6, R22 ;  /* 0x00000006ff2e7819 */ /* 0x000fe40000011616 */
[----:B------:R-:W-:Y:S02]  /*6740*/  LOP3.LUT R28, R39, 0x64006400, RZ, 0xfc, !PT ;  /* 0x64006400271c7812 */ /* 0x000fe400078efcff */
[----:B------:R-:W-:Y:S02]  /*6750*/  SHF.R.U32.HI R22, RZ, 0xc, R23 ;  /* 0x0000000cff167819 */ /* 0x000fe40000011617 */
[----:B------:R-:W-:Y:S02]  /*6760*/  LOP3.LUT R21, R12, 0xf000f, RZ, 0xc0, !PT ;  /* 0x000f000f0c157812 */ /* 0x000fe400078ec0ff */
[----:B------:R-:W-:-:S02]  /*6770*/  LOP3.LUT R51, R23, 0x3f003f, RZ, 0xc0, !PT ;  /* 0x003f003f17337812 */ /* 0x000fc400078ec0ff */
[----:B------:R-:W-:Y:S02]  /*6780*/  SHF.R.U32.HI R52, RZ, 0x6, R23 ;  /* 0x00000006ff347819 */ /* 0x000fe40000011617 */
[----:B------:R-:W-:Y:S01]  /*6790*/  LOP3.LUT R39, R19, 0x64006400, RZ, 0xfc, !PT ;  /* 0x6400640013277812 */ /* 0x000fe200078efcff */
[----:B------:R-:W-:Y:S01]  /*67a0*/  HADD2 R19, R28, -1056, -1056 ;  /* 0xe420e4201c137430 */ /* 0x000fe20000000000 */
[----:B------:R-:W-:Y:S01]  /*67b0*/  LOP3.LUT R23, R47, 0xf000f, RZ, 0xc0, !PT ;  /* 0x000f000f2f177812 */ /* 0x000fe200078ec0ff */
[----:B------:R-:W-:Y:S01]  /*67c0*/  HADD2 R28, R44, -1056, -1056 ;  /* 0xe420e4202c1c7430 */ /* 0x000fe20000000000 */
[----:B------:R-:W-:Y:S02]  /*67d0*/  LOP3.LUT R22, R22, 0xf000f, RZ, 0xc0, !PT ;  /* 0x000f000f16167812 */ /* 0x000fe400078ec0ff */
[----:B------:R-:W-:Y:S02]  /*67e0*/  LOP3.LUT R21, R21, 0x300030, R40, 0xf8, !PT ;  /* 0x0030003015157812 */ /* 0x000fe400078ef828 */
        /* <DEDUP_REMOVED lines=110> */
.L_x_4240:
[----:B------:R-:W-:Y:S05]  /*6ed0*/  @P0 BRA `(.L_x_4239) ;  /* 0x0000000000b80947 */ /* 0x000fea0003800000 */
[----:B------:R-:W0:Y:S01]  /*6ee0*/  LDS.128 R20, [UR4+0x40] ;  /* 0x00004004ff147984 */ /* 0x000e220008000c00 */
[----:B------:R-:W-:Y:S02]  /*6ef0*/  MOV R55, R12 ;  /* 0x0000000c00377202 */ /* 0x000fe40000000f00 */
[----:B------:R-:W-:Y:S01]  /*6f00*/  MOV R57, R17 ;  /* 0x0000001100397202 */ /* 0x000fe20000000f00 */
[----:B------:R-:W2:Y:S01]  /*6f10*/  LDS.128 R24, [UR4+0x50] ;  /* 0x00005004ff187984 */ /* 0x000ea20008000c00 */
[----:B------:R-:W-:Y:S02]  /*6f20*/  PRMT R9, R9, 0x5410, R8 ;  /* 0x0000541009097816 */ /* 0x000fe40000000008 */
        /* <DEDUP_REMOVED lines=41> */
.L_x_4239:
        /* <DEDUP_REMOVED lines=15> */
[----:B------:R-:W-:-:S02]  /*72b0*/  SHF.R.U32.HI R45, RZ, 0xc, R31 ;  /* 0x0000000cff2d7819 */ /* 0x000fc4000001161f */
[----:B------:R-:W-:Y:S02]  /*72c0*/  LOP3.LUT R18, R19, 0xf000f, RZ, 0xc0, !PT ;  /* 0x000f000f13127812 */ /* 0x000fe400078ec0ff */
[----:B----4-:R-:W-:Y:S02]  /*72d0*/  SHF.R.U32.HI R10, RZ, 0x8, R24 ;  /* 0x00000008ff0a7819 */ /* 0x010fe40000011618 */
[----:B------:R-:W-:Y:S02]  /*72e0*/  SHF.R.U32.HI R37, RZ, 0x8, R25 ;  /* 0x00000008ff257819 */ /* 0x000fe40000011619 */
[----:B------:R-:W-:Y:S02]  /*72f0*/  LOP3.LUT R42, R30, 0x3f003f, RZ, 0xc0, !PT ;  /* 0x003f003f1e2a7812 */ /* 0x000fe400078ec0ff */
[----:B------:R-:W-:Y:S02]  /*7300*/  SHF.R.U32.HI R43, RZ, 0x6, R30 ;  /* 0x00000006ff2b7819 */ /* 0x000fe4000001161e */
[----:B------:R-:W-:-:S02]  /*7310*/  LOP3.LUT R46, R31, 0x3f003f, RZ, 0xc0, !PT ;  /* 0x003f003f1f2e7812 */ /* 0x000fc400078ec0ff */
[----:B------:R-:W-:Y:S02]  /*7320*/  SHF.R.U32.HI R47, RZ, 0x6, R31 ;  /* 0x00000006ff2f7819 */ /* 0x000fe4000001161f */
[----:B------:R-:W-:Y:S02]  /*7330*/  SHF.R.U32.HI R40, RZ, 0x8, R26 ;  /* 0x00000008ff287819 */ /* 0x000fe4000001161a */
[----:B------:R-:W-:Y:S02]  /*7340*/  LOP3.LUT R39, R39, 0xf000f, RZ, 0xc0, !PT ;  /* 0x000f000f27277812 */ /* 0x000fe400078ec0ff */
        /* <DEDUP_REMOVED lines=10> */
[--C-:B---3--:R-:W-:Y:S02]  /*73f0*/  SHF.R.U32.HI R10, RZ, 0xc, R20.reuse ;  /* 0x0000000cff0a7819 */ /* 0x108fe40000011614 */
[----:B------:R-:W-:Y:S02]  /*7400*/  LOP3.LUT R11, R20, 0x3f003f, RZ, 0xc0, !PT ;  /* 0x003f003f140b7812 */ /* 0x000fe400078ec0ff */
[----:B------:R-:W-:Y:S02]  /*7410*/  SHF.R.U32.HI R37, RZ, 0x6, R20 ;  /* 0x00000006ff257819 */ /* 0x000fe40000011614 */
[----:B------:R-:W-:Y:S02]  /*7420*/  LOP3.LUT R18, R39, 0x300030, R40, 0xf8, !PT ;  /* 0x0030003027127812 */ /* 0x000fe400078ef828 */
[----:B------:R-:W-:-:S02]  /*7430*/  SHF.R.U32.HI R20, RZ, 0xc, R21 ;  /* 0x0000000cff147819 */ /* 0x000fc40000011615 */
[----:B------:R-:W-:Y:S02]  /*7440*/  LOP3.LUT R39, R21, 0x3f003f, RZ, 0xc0, !PT ;  /* 0x003f003f15277812 */ /* 0x000fe400078ec0ff */
[----:B------:R-:W-:Y:S02]  /*7450*/  SHF.R.U32.HI R40, RZ, 0x6, R21 ;  /* 0x00000006ff287819 */ /* 0x000fe40000011615 */
[----:B------:R-:W-:Y:S02]  /*7460*/  SHF.R.U32.HI R49, RZ, 0xc, R23 ;  /* 0x0000000cff317819 */ /* 0x000fe40000011617 */
[----:B------:R-:W-:Y:S02]  /*7470*/  SHF.R.U32.HI R17, RZ, 0x6, R28 ;  /* 0x00000006ff117819 */ /* 0x000fe4000001161c */
[----:B------:R-:W-:Y:S02]  /*7480*/  LOP3.LUT R19, R19, 0x300030, R48, 0xf8, !PT ;  /* 0x0030003013137812 */ /* 0x000fe400078ef830 */
[----:B------:R-:W-:-:S02]  /*7490*/  SHF.R.U32.HI R21, RZ, 0xc, R22 ;  /* 0x0000000cff157819 */ /* 0x000fc40000011616 */
[----:B------:R-:W-:Y:S02]  /*74a0*/  LOP3.LUT R45, R22, 0x3f003f, RZ, 0xc0, !PT ;  /* 0x003f003f162d7812 */ /* 0x000fe400078ec0ff */
[----:B------:R-:W-:Y:S02]  /*74b0*/  SHF.R.U32.HI R48, RZ, 0x6, R22 ;  /* 0x00000006ff307819 */ /* 0x000fe40000011616 */
        /* <DEDUP_REMOVED lines=15> */
[----:B------:R-:W-:-:S02]  /*75b0*/  LOP3.LUT R20, R10, 0x300030, R35, 0xf8, !PT ;  /* 0x003000300a147812 */ /* 0x000fc400078ef823 */
[----:B------:R-:W-:Y:S02]  /*75c0*/  LOP3.LUT R21, R22, 0x300030, R41, 0xf8, !PT ;  /* 0x0030003016157812 */ /* 0x000fe400078ef829 */
[----:B------:R-:W-:Y:S02]  /*75d0*/  LOP3.LUT R43, R43, 0x3f003f, RZ, 0xc0, !PT ;  /* 0x003f003f2b2b7812 */ /* 0x000fe400078ec0ff */
[----:B------:R-:W-:Y:S02]  /*75e0*/  LOP3.LUT R49, R46, 0x64006400, RZ, 0xfc, !PT ;  /* 0x640064002e317812 */ /* 0x000fe400078efcff */
[----:B------:R-:W-:Y:S02]  /*75f0*/  LOP3.LUT R26, R27, 0x3f003f, RZ, 0xc0, !PT ;  /* 0x003f003f1b1a7812 */ /* 0x000fe400078ec0ff */
[----:B------:R-:W-:Y:S02]  /*7600*/  LOP3.LUT R22, R52, 0x300030, R51, 0xf8, !PT ;  /* 0x0030003034167812 */ /* 0x000fe400078ef833 */
[----:B------:R-:W-:-:S02]  /*7610*/  LOP3.LUT R10, R12, 0x64006400, RZ, 0xfc, !PT ;  /* 0x640064000c0a7812 */ /* 0x000fc400078efcff */
        /* <DEDUP_REMOVED lines=118> */
.L_x_4242:
        /* <DEDUP_REMOVED lines=46> */
.L_x_4241:
        /* <DEDUP_REMOVED lines=8> */
.L_x_4238:
        /* <DEDUP_REMOVED lines=15> */
.L_x_4253:
[----:B------:R-:W-:Y:S05]  /*81d0*/  @!P1 BRA `(.L_x_4245) ;  /* 0x0000003800509947 */ /* 0x000fea0003800000 */
        /* <DEDUP_REMOVED lines=8> */
[----:B------:R-:W-:-:S02]  /*8260*/  PRMT R0, R86, 0x9910, RZ ;  /* 0x0000991056007816 */ /* 0x000fc400000000ff */
[----:B------:R-:W-:Y:S02]  /*8270*/  MOV R10, 0x2c00 ;  /* 0x00002c00000a7802 */ /* 0x000fe40000000f00 */
[----:B------:R-:W-:Y:S02]  /*8280*/  ISETP.NE.AND P2, PT, R0, RZ, PT ;  /* 0x000000ff0000720c */ /* 0x000fe40003f45270 */
[----:B------:R-:W-:Y:S02]  /*8290*/  PRMT R6, R6, 0x5410, R10 ;  /* 0x0000541006067816 */ /* 0x000fe4000000000a */
[----:B--2---:R-:W-:Y:S02]  /*82a0*/  LOP3.LUT R38, R30, 0xf000f, RZ, 0xc0, !PT ;  /* 0x000f000f1e267812 */ /* 0x004fe400078ec0ff */
[C---:B------:R-:W-:Y:S02]  /*82b0*/  LOP3.LUT R0, R28.reuse, 0xf000f, RZ, 0xc0, !PT ;  /* 0x000f000f1c007812 */ /* 0x040fe400078ec0ff */
[----:B------:R-:W-:-:S02]  /*82c0*/  LOP3.LUT R10, R28, 0xf000f0, RZ, 0xc0, !PT ;  /* 0x00f000f01c0a7812 */ /* 0x000fc400078ec0ff */
[----:B------:R-:W-:Y:S02]  /*82d0*/  SHF.R.U32.HI R40, RZ, 0x8, R30 ;  /* 0x00000008ff287819 */ /* 0x000fe4000001161e */
[----:B------:R-:W-:Y:S02]  /*82e0*/  SHF.R.U32.HI R28, RZ, 0x8, R28 ;  /* 0x00000008ff1c7819 */ /* 0x000fe4000001161c */
[C---:B------:R-:W-:Y:S02]  /*82f0*/  LOP3.LUT R12, R29.reuse, 0xf000f, RZ, 0xc0, !PT ;  /* 0x000f000f1d0c7812 */ /* 0x040fe400078ec0ff */
[----:B------:R-:W-:Y:S02]  /*8300*/  LOP3.LUT R36, R29, 0xf000f0, RZ, 0xc0, !PT ;  /* 0x00f000f01d247812 */ /* 0x000fe400078ec0ff */
        /* <DEDUP_REMOVED lines=29> */
[-C--:B------:R-:W-:Y:S02]  /*84e0*/  HFMA2 R42, R43, R6.reuse.H1_H1, -72, -72 ;  /* 0xd480d4802b2a7431 */ /* 0x080fe40000060006 */
[----:B------:R-:W-:Y:S02]  /*84f0*/  HADD2 R43, R44, -1032, -1032 ;  /* 0xe408e4082c2b7430 */ /* 0x000fe40000000000 */
[-C--:B------:R-:W-:Y:S02]  /*8500*/  HFMA2 R50, R51, R6.reuse.H1_H1, -72, -72 ;  /* 0xd480d48033327431 */ /* 0x080fe40000060006 */
[----:B------:R-:W-:-:S02]  /*8510*/  HFMA2 R44, R45, R6.H1_H1, -72, -72 ;  /* 0xd480d4802d2c7431 */ /* 0x000fc40000060006 */
[-C--:B------:R-:W-:Y:S02]  /*8520*/  HFMA2 R48, R49, R6.reuse.H1_H1, -72, -72 ;  /* 0xd480d48031307431 */ /* 0x080fe40000060006 */
[----:B------:R-:W-:Y:S02]  /*8530*/  HADD2 R51, R52, -1032, -1032 ;  /* 0xe408e40834337430 */ /* 0x000fe40000000000 */
[----:B------:R-:W-:Y:S02]  /*8540*/  HADD2 R39, R0, -1032, -1032 ;  /* 0xe408e40800277430 */ /* 0x000fe40000000000 */
[-C--:B------:R-:W-:Y:S02]  /*8550*/  HFMA2 R36, R11, R6.reuse.H1_H1, -72, -72 ;  /* 0xd480d4800b247431 */ /* 0x080fe40000060006 */
[----:B------:R-:W-:Y:S02]  /*8560*/  HADD2 R38, R12, -1032, -1032 ;  /* 0xe408e4080c267430 */ /* 0x000fe40000000000 */
[----:B------:R-:W-:-:S02]  /*8570*/  HFMA2 R40, R31, R6.H1_H1, -72, -72 ;  /* 0xd480d4801f287431 */ /* 0x000fc40000060006 */
[----:B------:R-:W-:Y:S02]  /*8580*/  HADD2 R41, R41, -1032, -1032 ;  /* 0xe408e40829297430 */ /* 0x000fe40000000000 */
[----:B------:R-:W-:Y:S02]  /*8590*/  HADD2 R45, R10, -1032, -1032 ;  /* 0xe408e4080a2d7430 */ /* 0x000fe40000000000 */
[-C--:B------:R-:W-:Y:S02]  /*85a0*/  HFMA2 R46, R29, R6.reuse.H1_H1, -72, -72 ;  /* 0xd480d4801d2e7431 */ /* 0x080fe40000060006 */
[----:B------:R-:W-:Y:S02]  /*85b0*/  HADD2 R47, R30, -1032, -1032 ;  /* 0xe408e4081e2f7430 */ /* 0x000fe40000000000 */
[----:B------:R-:W-:Y:S02]  /*85c0*/  HADD2 R49, R28, -1032, -1032 ;  /* 0xe408e4081c317430 */ /* 0x000fe40000000000 */
        /* <DEDUP_REMOVED lines=38> */
[----:B-1----:R-:W-:Y:S02]  /*8830*/  HADD2.F32 R10, -RZ, R28.H0_H0 ;  /* 0x2000001cff0a7230 */ /* 0x002fe40000004100 */
        /* <DEDUP_REMOVED lines=49> */
.L_x_4246:
        /* <DEDUP_REMOVED lines=87> */
.L_x_4247:
[C---:B-----5:R-:W-:Y:S02]  /*90c0*/  LOP3.LUT R0, R24.reuse, 0xf000f, RZ, 0xc0, !PT ;  /* 0x000f000f18007812 */ /* 0x060fe400078ec0ff */
        /* <DEDUP_REMOVED lines=12> */
[----:B------:R-:W-:Y:S01]  /*9190*/  LOP3.LUT R31, R26, 0xf000f0, RZ, 0xc0, !PT ;  /* 0x00f000f01a1f7812 */ /* 0x000fe200078ec0ff */
[----:B------:R-:W-:Y:S01]  /*91a0*/  HFMA2 R29, R29, R6.H1_H1, -72, -72 ;  /* 0xd480d4801d1d7431 */ /* 0x000fe20000060006 */
[----:B------:R-:W-:Y:S01]  /*91b0*/  LOP3.LUT R10, R24, 0xf000f, RZ, 0xc0, !PT ;  /* 0x000f000f180a7812 */ /* 0x000fe200078ec0ff */
[----:B------:R-:W-:Y:S01]  /*91c0*/  HADD2 R38, R38, -1032, -1032 ;  /* 0xe408e40826267430 */ /* 0x000fe20000000000 */
        /* <DEDUP_REMOVED lines=29> */
[----:B------:R-:W-:Y:S01]  /*93a0*/  HADD2 R42, R10, -1032, -1032 ;  /* 0xe408e4080a2a7430 */ /* 0x000fe20000000000 */
[----:B------:R-:W-:Y:S01]  /*93b0*/  LOP3.LUT R28, R20, 0xf000f, RZ, 0xc0, !PT ;  /* 0x000f000f141c7812 */ /* 0x000fe200078ec0ff */
[----:B------:R-:W-:-:S02]  /*93c0*/  HFMA2 R45, R45, R6.H1_H1, -72, -72 ;  /* 0xd480d4802d2d7431 */ /* 0x000fc40000060006 */
        /* <DEDUP_REMOVED lines=91> */
.L_x_4248:
        /* <DEDUP_REMOVED lines=35> */
[----:B------:R-:W-:-:S02]  /*9bb0*/  HADD2.F32 R27, -RZ, R42.H0_H0 ;  /* 0x2000002aff1b7230 */ /* 0x000fc40000004100 */
[-C--:B------:R-:W-:Y:S01]  /*9bc0*/  FFMA.FTZ R0, R29, R51.reuse, R0 ;  /* 0x000000331d007223 */ /* 0x080fe20000010000 */
[----:B-1----:R-:W-:Y:S02]  /*9bd0*/  HADD2.F32 R11, -RZ, R24.H0_H0 ;  /* 0x20000018ff0b7230 */ /* 0x002fe40000004100 */
[----:B------:R-:W-:Y:S01]  /*9be0*/  FFMA.FTZ R30, R39, R51, R12 ;  /* 0x00000033271e7223 */ /* 0x000fe2000001000c */
[----:B------:R-:W-:Y:S02]  /*9bf0*/  HADD2.F32 R29, -RZ, R46.H0_H0 ;  /* 0x2000002eff1d7230 */ /* 0x000fe40000004100 */
[----:B------:R-:W-:Y:S02]  /*9c00*/  HADD2.F32 R41, -RZ, R41.H1_H1 ;  /* 0x30000029ff297230 */ /* 0x000fe40000004100 */
[--C-:B------:R-:W-:Y:S02]  /*9c10*/  HADD2.F32 R10, -RZ, R25.reuse.H0_H0 ;  /* 0x20000019ff0a7230 */ /* 0x100fe40000004100 */
[----:B------:R-:W-:Y:S01]  /*9c20*/  FFMA.FTZ R29, R29, R11, R30 ;  /* 0x0000000b1d1d7223 */ /* 0x000fe2000001001e */
[----:B------:R-:W-:-:S02]  /*9c30*/  HADD2.F32 R12, -RZ, R25.H1_H1 ;  /* 0x30000019ff0c7230 */ /* 0x000fc40000004100 */
[----:B------:R-:W-:Y:S01]  /*9c40*/  FFMA.FTZ R25, R27, R11, R0 ;  /* 0x0000000b1b197223 */ /* 0x000fe20000010000 */
[----:B------:R-:W-:Y:S02]  /*9c50*/  HADD2.F32 R27, -RZ, R44.H0_H0 ;  /* 0x2000002cff1b7230 */ /* 0x000fe40000004100 */
[----:B------:R-:W-:Y:S01]  /*9c60*/  FFMA.FTZ R50, R41, R51, R50 ;  /* 0x0000003329327223 */ /* 0x000fe20000010032 */
[----:B------:R-:W-:Y:S02]  /*9c70*/  HADD2.F32 R24, -RZ, R24.H1_H1 ;  /* 0x30000018ff187230 */ /* 0x000fe40000004100 */
[----:B------:R-:W-:Y:S02]  /*9c80*/  HADD2.F32 R46, -RZ, R46.H1_H1 ;  /* 0x3000002eff2e7230 */ /* 0x000fe40000004100 */
[----:B------:R-:W-:Y:S01]  /*9c90*/  FFMA.FTZ R27, R27, R11, R26 ;  /* 0x0000000b1b1b7223 */ /* 0x000fe2000001001a */
[----:B------:R-:W-:Y:S02]  /*9ca0*/  HADD2.F32 R31, -RZ, R48.H0_H0 ;  /* 0x20000030ff1f7230 */ /* 0x000fe40000004100 */
[----:B------:R-:W-:-:S02]  /*9cb0*/  HADD2.F32 R42, -RZ, R42.H1_H1 ;  /* 0x3000002aff2a7230 */ /* 0x000fc40000004100 */
[-C--:B------:R-:W-:Y:S01]  /*9cc0*/  FFMA.FTZ R29, R46, R24.reuse, R29 ;  /* 0x000000182e1d7223 */ /* 0x080fe2000001001d */
        /* <DEDUP_REMOVED lines=34> */
.L_x_4249:
        /* <DEDUP_REMOVED lines=21> */
[----:B------:R-:W-:Y:S01]  /*a040*/  HFMA2 R27, R27, R6.H1_H1, -72, -72 ;  /* 0xd480d4801b1b7431 */ /* 0x000fe20000060006 */
        /* <DEDUP_REMOVED lines=25> */
[C---:B------:R-:W-:Y:S01]  /*a1e0*/  LOP3.LUT R22, R16.reuse, 0xf000f, RZ, 0xc0, !PT ;  /* 0x000f000f10167812 */ /* 0x040fe200078ec0ff */
[----:B------:R-:W-:Y:S01]  /*a1f0*/  HFMA2 R38, R21, R6.H1_H1, -72, -72 ;  /* 0xd480d48015267431 */ /* 0x000fe20000060006 */
[----:B------:R-:W-:Y:S01]  /*a200*/  LOP3.LUT R23, R16, 0xf000f0, RZ, 0xc0, !PT ;  /* 0x00f000f010177812 */ /* 0x000fe200078ec0ff */
[----:B------:R-:W-:-:S02]  /*a210*/  HADD2 R39, R12, -1032, -1032 ;  /* 0xe408e4080c277430 */ /* 0x000fc40000000000 */
        /* <DEDUP_REMOVED lines=89> */
.L_x_4250:
        /* <DEDUP_REMOVED lines=47> */
[----:B------:R-:W-:Y:S01]  /*aaa0*/  FFMA.FTZ R48, R31, R47, R48 ;  /* 0x0000002f1f307223 */ /* 0x000fe20000010030 */
[----:B------:R-:W-:-:S02]  /*aab0*/  HADD2.F32 R0, -RZ, R39.H1_H1 ;  /* 0x30000027ff007230 */ /* 0x000fc40000004100 */
        /* <DEDUP_REMOVED lines=38> */
.L_x_4251:
        /* <DEDUP_REMOVED lines=15> */
[-C--:B------:R-:W-:Y:S01]  /*ae10*/  HFMA2 R19, R19, R6.reuse.H1_H1, -72, -72 ;  /* 0xd480d48013137431 */ /* 0x080fe20000060006 */
[----:B------:R-:W-:Y:S02]  /*ae20*/  LOP3.LUT R25, R12, 0x64006400, RZ, 0xfc, !PT ;  /* 0x640064000c197812 */ /* 0x000fe400078efcff */
[----:B------:R-:W-:Y:S02]  /*ae30*/  LOP3.LUT R21, R11, 0x64006400, RZ, 0xfc, !PT ;  /* 0x640064000b157812 */ /* 0x000fe400078efcff */
[----:B------:R-:W-:Y:S01]  /*ae40*/  LOP3.LUT R29, R18, 0x64006400, RZ, 0xfc, !PT ;  /* 0x64006400121d7812 */ /* 0x000fe200078efcff */
[----:B------:R-:W-:Y:S01]  /*ae50*/  HFMA2 R24, R25, R6.H1_H1, -72, -72 ;  /* 0xd480d48019187431 */ /* 0x000fe20000060006 */
        /* <DEDUP_REMOVED lines=79> */
[--C-:B------:R-:W-:Y:S02]  /*b350*/  HADD2.F32 R42, -RZ, R36.reuse.H0_H0 ;  /* 0x20000024ff2a7230 */ /* 0x100fe40000004100 */
        /* <DEDUP_REMOVED lines=37> */
.L_x_4252:
        /* <DEDUP_REMOVED lines=87> */
.L_x_4245:
[----:B------:R-:W0:Y:S01]  /*bb20*/  LDC R85, c[0x0][0x23c] ;  /* 0x00008f00ff557b82 */ /* 0x000e220000000800 */
[----:B------:R-:W-:Y:S01]  /*bb30*/  IADD3 R88, R88, 0x20, RZ ;  /* 0x0000002058587810 */ /* 0x000fe20007ffe0ff */
[----:B------:R-:W-:-:S03]  /*bb40*/  UIADD3 UR4, UR4, 0x40, URZ ;  /* 0x0000004004047890 */ /* 0x000fc6000fffe03f */
[C---:B------:R-:W-:Y:S02]  /*bb50*/  ISETP.GE.AND P2, PT, R88.reuse, UR5, PT ;  /* 0x0000000558007c0c */ /* 0x040fe4000bf46270 */
[----:B------:R-:W-:Y:S01]  /*bb60*/  ISETP.LT.AND P3, PT, R88, R89, PT ;  /* 0x000000595800720c */ /* 0x000fe20003f61270 */
[----:B0-----:R-:W-:-:S12]  /*bb70*/  IMAD.WIDE R14, R85, 0x10, R14 ;  /* 0x00000010550e7825 */ /* 0x001fd800078e020e */
[----:B------:R-:W-:Y:S05]  /*bb80*/  @!P2 BRA P3, `(.L_x_4253) ;  /* 0xffffffc40090a947 */ /* 0x000fea000183ffff */
.L_x_4244:
        /* <DEDUP_REMOVED lines=8> */
.L_x_4257:
[----:B------:R-:W0:Y:S01]  /*bc10*/  LDC R85, c[0x0][0x23c] ;  /* 0x00008f00ff557b82 */ /* 0x000e220000000800 */
[----:B-----5:R1:W5:Y:S01]  /*bc20*/  LDG.E.128.CONSTANT R20, desc[UR6][R14.64] ;  /* 0x000000060e147981 */ /* 0x020362000c1e9d00 */
[----:B0-----:R-:W-:-:S05]  /*bc30*/  IMAD.WIDE R10, R85, 0x4, R14 ;  /* 0x00000004550a7825 */ /* 0x001fca00078e020e */
[----:B------:R1:W5:Y:S01]  /*bc40*/  LDG.E.128.CONSTANT R16, desc[UR6][R10.64] ;  /* 0x000000060a107981 */ /* 0x000362000c1e9d00 */
[----:B------:R-:W-:Y:S01]  /*bc50*/  IMAD.WIDE R90, R85, 0x4, R10 ;  /* 0x00000004555a7825 */ /* 0x000fe200078e020a */
[----:B------:R-:W-:Y:S06]  /*bc60*/  @!P1 BRA `(.L_x_4255) ;  /* 0x00000018000c9947 */ /* 0x000fec0003800000 */
[----:B-1----:R-:W2:Y:S01]  /*bc70*/  LDG.E.128.CONSTANT R12, desc[UR6][R90.64] ;  /* 0x000000065a0c7981 */ /* 0x002ea2000c1e9d00 */
        /* <DEDUP_REMOVED lines=30> */
[----:B------:R-:W-:-:S02]  /*be60*/  LOP3.LUT R36, R18, 0x380038, RZ, 0xc0, !PT ;  /* 0x0038003812247812 */ /* 0x000fc400078ec0ff */
[----:B------:R-:W-:Y:S02]  /*be70*/  SHF.R.U32.HI R43, RZ, 0x6, R18 ;  /* 0x00000006ff2b7819 */ /* 0x000fe40000011612 */
[----:B------:R-:W-:Y:S02]  /*be80*/  LOP3.LUT R68, R18, 0x70007, RZ, 0xc0, !PT ;  /* 0x0007000712447812 */ /* 0x000fe400078ec0ff */
[----:B------:R-:W-:Y:S02]  /*be90*/  LOP3.LUT R21, R24, 0x20002, R21, 0xf8, !PT ;  /* 0x0002000218157812 */ /* 0x000fe400078ef815 */
[----:B------:R-:W-:Y:S02]  /*bea0*/  PRMT R18, R86, 0x9910, RZ ;  /* 0x0000991056127816 */ /* 0x000fe400000000ff */
[----:B------:R-:W-:Y:S02]  /*beb0*/  LOP3.LUT R20, R20, 0x10001, RZ, 0xc0, !PT ;  /* 0x0001000114147812 */ /* 0x000fe400078ec0ff */
[----:B------:R-:W-:-:S02]  /*bec0*/  LOP3.LUT R17, R25, 0x20002, R16, 0xf8, !PT ;  /* 0x0002000219117812 */ /* 0x000fc400078ef810 */
[----:B------:R-:W-:Y:S02]  /*bed0*/  LOP3.LUT R52, R22, 0x20002, R27, 0xf8, !PT ;  /* 0x0002000216347812 */ /* 0x000fe400078ef81b */
[----:B------:R-:W-:Y:S02]  /*bee0*/  LOP3.LUT R20, R20, 0x20002, R23, 0xf8, !PT ;  /* 0x0002000214147812 */ /* 0x000fe400078ef817 */
[----:B------:R-:W-:Y:S02]  /*bef0*/  ISETP.NE.AND P2, PT, R18, RZ, PT ;  /* 0x000000ff1200720c */ /* 0x000fe40003f45270 */
[----:B------:R-:W-:Y:S02]  /*bf00*/  LOP3.LUT R77, R10, 0x64006400, RZ, 0xfc, !PT ;  /* 0x640064000a4d7812 */ /* 0x000fe400078efcff */
[----:B------:R-:W-:Y:S02]  /*bf10*/  LOP3.LUT R59, R0, 0x64006400, RZ, 0xfc, !PT ;  /* 0x64006400003b7812 */ /* 0x000fe400078efcff */
[----:B------:R-:W-:-:S02]  /*bf20*/  LOP3.LUT R37, R19, 0x380038, RZ, 0xc0, !PT ;  /* 0x0038003813257812 */ /* 0x000fc400078ec0ff */
[----:B------:R-:W-:Y:S02]  /*bf30*/  SHF.R.U32.HI R48, RZ, 0x6, R19 ;  /* 0x00000006ff307819 */ /* 0x000fe40000011613 */
        /* <DEDUP_REMOVED lines=49> */
[--C-:B--2---:R-:W-:Y:S02]  /*c250*/  SHF.R.U32.HI R22, RZ, 0xd, R12.reuse ;  /* 0x0000000dff167819 */ /* 0x104fe4000001160c */
        /* <DEDUP_REMOVED lines=8> */
[----:B------:R-:W-:Y:S02]  /*c2e0*/  LOP3.LUT R22, R21, 0x40004, R22, 0xf8, !PT ;  /* 0x0004000415167812 */ /* 0x000fe400078ef816 */
[----:B------:R-:W-:-:S02]  /*c2f0*/  SHF.R.U32.HI R13, RZ, 0xd, R15 ;  /* 0x0000000dff0d7819 */ /* 0x000fc4000001160f */
[----:B------:R-:W-:Y:S02]  /*c300*/  LOP3.LUT R21, R17, 0x40004, R12, 0xf8, !PT ;  /* 0x0004000411157812 */ /* 0x000fe400078ef80c */
[C---:B------:R-:W-:Y:S02]  /*c310*/  LOP3.LUT R38, R14.reuse, 0x380038, RZ, 0xc0, !PT ;  /* 0x003800380e267812 */ /* 0x040fe400078ec0ff */
[----:B------:R-:W-:Y:S02]  /*c320*/  SHF.R.U32.HI R27, RZ, 0x6, R14 ;  /* 0x00000006ff1b7819 */ /* 0x000fe4000001160e */
[----:B------:R-:W-:Y:S02]  /*c330*/  LOP3.LUT R46, R14, 0x70007, RZ, 0xc0, !PT ;  /* 0x000700070e2e7812 */ /* 0x000fe400078ec0ff */
[----:B------:R-:W-:Y:S02]  /*c340*/  LOP3.LUT R12, R28, 0x380038, RZ, 0xc0, !PT ;  /* 0x003800381c0c7812 */ /* 0x000fe400078ec0ff */
[----:B------:R-:W-:-:S02]  /*c350*/  LOP3.LUT R14, R42, 0x380038, RZ, 0xc0, !PT ;  /* 0x003800382a0e7812 */ /* 0x000fc400078ec0ff */
[C---:B------:R-:W-:Y:S02]  /*c360*/  LOP3.LUT R50, R15.reuse, 0x380038, RZ, 0xc0, !PT ;  /* 0x003800380f327812 */ /* 0x040fe400078ec0ff */
[----:B------:R-:W-:Y:S02]  /*c370*/  SHF.R.U32.HI R29, RZ, 0x6, R15 ;  /* 0x00000006ff1d7819 */ /* 0x000fe4000001160f */
        /* <DEDUP_REMOVED lines=125> */
[----:B------:R-:W-:-:S03]  /*cb50*/  HFMA2 R25, R78, R29, R25 ;  /* 0x0000001d4e197231 */ /* 0x000fc60000000019 */
[-C--:B------:R-:W-:Y:S02]  /*cb60*/  HFMA2.MMA R26, R83, R29.reuse, R26 ;  /* 0x0000001d531a7235 */ /* 0x080fe4000000001a */
[----:B------:R-:W-:Y:S01]  /*cb70*/  HFMA2.MMA R24, R77, R29, R24 ;  /* 0x0000001d4d187235 */ /* 0x000fe20000000018 */
[----:B------:R-:W-:Y:S02]  /*cb80*/  HFMA2 R29, R76, R29, R28 ;  /* 0x0000001d4c1d7231 */ /* 0x000fe4000000001c */
[----:B------:R-:W-:-:S03]  /*cb90*/  HFMA2 R28, R79, R30, R25 ;  /* 0x0000001e4f1c7231 */ /* 0x000fc60000000019 */
[-C--:B------:R-:W-:Y:S01]  /*cba0*/  HFMA2.MMA R26, R82, R30.reuse, R26 ;  /* 0x0000001e521a7235 */ /* 0x080fe2000000001a */
[-C--:B------:R-:W-:Y:S01]  /*cbb0*/  HFMA2 R28, R74, R31.reuse, R28 ;  /* 0x0000001f4a1c7231 */ /* 0x080fe2000000001c */
[----:B------:R-:W-:Y:S01]  /*cbc0*/  HFMA2.MMA R92, R80, R30, R24 ;  /* 0x0000001e505c7235 */ /* 0x000fe20000000018 */
[----:B------:R-:W-:Y:S02]  /*cbd0*/  HFMA2 R30, R81, R30, R29 ;  /* 0x0000001e511e7231 */ /* 0x000fe4000000001d */
[-C--:B-1----:R-:W-:Y:S02]  /*cbe0*/  HFMA2 R28, R63, R20.reuse, R28 ;  /* 0x000000143f1c7231 */ /* 0x082fe4000000001c */
[----:B------:R-:W-:Y:S01]  /*cbf0*/  HFMA2 R30, R61, R31, R30 ;  /* 0x0000001f3d1e7231 */ /* 0x000fe2000000001e */
[-C--:B------:R-:W-:Y:S02]  /*cc00*/  HFMA2.MMA R29, R75, R31.reuse, R26 ;  /* 0x0000001f4b1d7235 */ /* 0x080fe4000000001a */
[----:B------:R-:W0:Y:S01]  /*cc10*/  LDS.128 R24, [UR4+0x20] ;  /* 0x00002004ff187984 */ /* 0x000e220008000c00 */
[----:B------:R-:W-:Y:S01]  /*cc20*/  HFMA2.MMA R92, R60, R31, R92 ;  /* 0x0000001f3c5c7235 */ /* 0x000fe2000000005c */
[----:B------:R-:W-:-:S04]  /*cc30*/  HFMA2 R30, R65, R20, R30 ;  /* 0x00000014411e7231 */ /* 0x000fc8000000001e */
[-C--:B------:R-:W-:Y:S01]  /*cc40*/  HFMA2.MMA R29, R62, R20.reuse, R29 ;  /* 0x000000143e1d7235 */ /* 0x080fe2000000001d */
[-C--:B------:R-:W-:Y:S02]  /*cc50*/  HFMA2 R30, R69, R21.reuse, R30 ;  /* 0x00000015451e7231 */ /* 0x080fe4000000001e */
[----:B------:R-:W-:Y:S01]  /*cc60*/  HFMA2.MMA R92, R64, R20, R92 ;  /* 0x00000014405c7235 */ /* 0x000fe2000000005c */
[----:B------:R-:W-:-:S04]  /*cc70*/  HFMA2 R20, R67, R21, R28 ;  /* 0x0000001543147231 */ /* 0x000fc8000000001c */
[-C--:B------:R-:W-:Y:S01]  /*cc80*/  HFMA2.MMA R29, R66, R21.reuse, R29 ;  /* 0x00000015421d7235 */ /* 0x080fe2000000001d */
[----:B------:R-:W-:Y:S02]  /*cc90*/  HFMA2 R20, R57, R22, R20 ;  /* 0x0000001639147231 */ /* 0x000fe40000000014 */
[----:B------:R-:W-:Y:S02]  /*cca0*/  HFMA2.MMA R92, R68, R21, R92 ;  /* 0x00000015445c7235 */ /* 0x000fe4000000005c */
[----:B------:R-:W-:-:S03]  /*ccb0*/  HFMA2 R20, R41, R23, R20 ;  /* 0x0000001729147231 */ /* 0x000fc60000000014 */
        /* <DEDUP_REMOVED lines=47> */
.L_x_4256:
        /* <DEDUP_REMOVED lines=79> */
.L_x_4255:
[----:B------:R-:W-:Y:S01]  /*d4a0*/  IADD3 R88, R88, 0x20, RZ ;  /* 0x0000002058587810 */ /* 0x000fe20007ffe0ff */
[----:B------:R-:W-:Y:S01]  /*d4b0*/  UIADD3 UR4, UR4, 0x40, URZ ;  /* 0x0000004004047890 */ /* 0x000fe2000fffe03f */
[----:B-1----:R-:W-:Y:S02]  /*d4c0*/  IMAD.WIDE R14, R85, 0x4, R90 ;  /* 0x00000004550e7825 */ /* 0x002fe400078e025a */
[C---:B------:R-:W-:Y:S02]  /*d4d0*/  ISETP.GE.AND P2, PT, R88.reuse, UR5, PT ;  /* 0x0000000558007c0c */ /* 0x040fe4000bf46270 */
[----:B------:R-:W-:-:S13]  /*d4e0*/  ISETP.LT.AND P3, PT, R88, R89, PT ;  /* 0x000000595800720c */ /* 0x000fda0003f61270 */
[----:B------:R-:W-:Y:S05]  /*d4f0*/  @!P2 BRA P3, `(.L_x_4257) ;  /* 0xffffffe400c4a947 */ /* 0x000fea000183ffff */
.L_x_4254:
[----:B------:R-:W-:Y:S05]  /*d500*/  @!P1 EXIT ;  /* 0x000000000000994d */ /* 0x000fea0003800000 */
[----:B------:R-:W0:Y:S01]  /*d510*/  S2R R0, SR_CTAID.X ;  /* 0x0000000000007919 */ /* 0x000e220000002500 */
        /* <DEDUP_REMOVED lines=20> */
.L_x_4261:
[----:B------:R-:W0:Y:S02]  /*d660*/  LDS R4, [R12] ;  /* 0x000000000c047984 */ /* 0x000e240000000800 */
[----:B0-----:R-:W-:-:S06]  /*d670*/  HADD2 R5, R4, R11 ;  /* 0x0000000b04057230 */ /* 0x001fcc0000000000 */
[----:B------:R-:W0:Y:S02]  /*d680*/  ATOMS.CAST.SPIN R5, [R12], R4, R5 ;  /* 0x000000040c05738d */ /* 0x000e240001800005 */
[----:B0-----:R-:W-:-:S13]  /*d690*/  ISETP.EQ.U32.AND P0, PT, R5, 0x1, PT ;  /* 0x000000010500780c */ /* 0x001fda0003f02070 */
[----:B------:R-:W-:Y:S05]  /*d6a0*/  @!P0 BRA `(.L_x_4261) ;  /* 0xfffffffc00ec8947 */ /* 0x000fea000383ffff */
[----:B------:R-:W-:Y:S05]  /*d6b0*/  BRA `(.L_x_4259) ;  /* 0x00000000000c7947 */ /* 0x000fea0003800000 */
.L_x_4260:
[----:B------:R-:W2:Y:S02]  /*d6c0*/  LD.E R4, desc[UR6][R6.64] ;  /* 0x0000000606047980 */ /* 0x000ea4000c101900 */
[----:B--2---:R-:W-:-:S05]  /*d6d0*/  IADD3 R5, R11, R4, RZ ;  /* 0x000000040b057210 */ /* 0x004fca0007ffe0ff */
[----:B------:R0:W-:Y:S02]  /*d6e0*/  ST.E desc[UR6][R6.64], R5 ;  /* 0x0000000506007985 */ /* 0x0001e4000c101906 */
.L_x_4259:
[----:B------:R-:W-:Y:S05]  /*d6f0*/  BSYNC B0 ;  /* 0x0000000000007941 */ /* 0x000fea0003800000 */
.L_x_4258:
[----:B------:R1:W-:Y:S01]  /*d700*/  ATOM.E.ADD.F16x2.RN.STRONG.GPU P0, RZ, desc[UR6][R6.64+0x4], R13 ;  /* 0x0000040d06ff79a2 */ /* 0x0003e2000810e1c6 */
[----:B------:R-:W-:Y:S04]  /*d710*/  BSSY B0, `(.L_x_4262) ;  /* 0x000000f000007945 */ /* 0x000fe80003800000 */
[----:B-1----:R-:W-:Y:S05]  /*d720*/  @P0 BRA `(.L_x_4263) ;  /* 0x0000000000340947 */ /* 0x002fea0003800000 */
[----:B------:R-:W1:Y:S02]  /*d730*/  QSPC.E.S P0, RZ, [R6+0x4] ;  /* 0x0000040006ff73aa */ /* 0x000e640000000500 */
[----:B-1----:R-:W-:Y:S05]  /*d740*/  @!P0 BRA `(.L_x_4264) ;  /* 0x0000000000208947 */ /* 0x002fea0003800000 */
[----:B------:R-:W-:-:S04]  /*d750*/  MOV R4, R6 ;  /* 0x0000000600047202 */ /* 0x000fc80000000f00 */
[----:B0-----:R-:W-:-:S07]  /*d760*/  MOV R6, R4 ;  /* 0x0000000400067202 */ /* 0x001fce0000000f00 */
.L_x_4265:
[----:B------:R-:W0:Y:S02]  /*d770*/  LDS R4, [R6+0x4] ;  /* 0x0000040006047984 */ /* 0x000e240000000800 */
[----:B0-----:R-:W-:-:S10]  /*d780*/  HFMA2.MMA R5, R4, 1, 1, R13 ;  /* 0x3c003c0004057835 */ /* 0x001fd4000000000d */
[----:B------:R-:W0:Y:S02]  /*d790*/  ATOMS.CAST.SPIN R5, [R6+0x4], R4, R5 ;  /* 0x000004040605738d */ /* 0x000e240001800005 */
[----:B0-----:R-:W-:-:S13]  /*d7a0*/  ISETP.EQ.U32.AND P0, PT, R5, 0x1, PT ;  /* 0x000000010500780c */ /* 0x001fda0003f02070 */
[----:B------:R-:W-:Y:S05]  /*d7b0*/  @!P0 BRA `(.L_x_4265) ;  /* 0xfffffffc00ec8947 */ /* 0x000fea000383ffff */
[----:B------:R-:W-:Y:S05]  /*d7c0*/  BRA `(.L_x_4263) ;  /* 0x00000000000c7947 */ /* 0x000fea0003800000 */
.L_x_4264:
[----:B------:R-:W0:Y:S02]  /*d7d0*/  LD.E R4, desc[UR6][R6.64+0x4] ;  /* 0x0000040606047980 */ /* 0x000e24000c101900 */
[----:B0-----:R-:W-:-:S05]  /*d7e0*/  IADD3 R5, R13, R4, RZ ;  /* 0x000000040d057210 */ /* 0x001fca0007ffe0ff */
[----:B------:R1:W-:Y:S02]  /*d7f0*/  ST.E desc[UR6][R6.64+0x4], R5 ;  /* 0x0000040506007985 */ /* 0x0003e4000c101906 */
.L_x_4263:
[----:B------:R-:W-:Y:S05]  /*d800*/  BSYNC B0 ;  /* 0x0000000000007941 */ /* 0x000fea0003800000 */
.L_x_4262:
        /* <DEDUP_REMOVED lines=13> */
.L_x_4269:
[----:B------:R-:W0:Y:S02]  /*d8e0*/  LDS R2, [R0] ;  /* 0x0000000000027984 */ /* 0x000e240000000800 */
[----:B0-----:R-:W-:-:S06]  /*d8f0*/  HADD2 R3, R2, R7 ;  /* 0x0000000702037230 */ /* 0x001fcc0000000000 */
[----:B------:R-:W0:Y:S02]  /*d900*/  ATOMS.CAST.SPIN R3, [R0], R2, R3 ;  /* 0x000000020003738d */ /* 0x000e240001800003 */
[----:B0-----:R-:W-:-:S13]  /*d910*/  ISETP.EQ.U32.AND P0, PT, R3, 0x1, PT ;  /* 0x000000010300780c */ /* 0x001fda0003f02070 */
[----:B------:R-:W-:Y:S05]  /*d920*/  @!P0 BRA `(.L_x_4269) ;  /* 0xfffffffc00ec8947 */ /* 0x000fea000383ffff */
[----:B------:R-:W-:Y:S05]  /*d930*/  BRA `(.L_x_4267) ;  /* 0x00000000000c7947 */ /* 0x000fea0003800000 */
.L_x_4268:
[----:B------:R-:W2:Y:S02]  /*d940*/  LD.E R0, desc[UR6][R4.64] ;  /* 0x0000000604007980 */ /* 0x000ea4000c101900 */
[----:B--2---:R-:W-:-:S05]  /*d950*/  IADD3 R3, R7, R0, RZ ;  /* 0x0000000007037210 */ /* 0x004fca0007ffe0ff */
[----:B------:R0:W-:Y:S02]  /*d960*/  ST.E desc[UR6][R4.64], R3 ;  /* 0x0000000304007985 */ /* 0x0001e4000c101906 */
.L_x_4267:
[----:B------:R-:W-:Y:S05]  /*d970*/  BSYNC B0 ;  /* 0x0000000000007941 */ /* 0x000fea0003800000 */
.L_x_4266:
[----:B------:R1:W-:Y:S02]  /*d980*/  ATOM.E.ADD.F16x2.RN.STRONG.GPU P0, RZ, desc[UR6][R4.64+0x4], R87 ;  /* 0x0000045704ff79a2 */ /* 0x0003e4000810e1c6 */
[----:B-1----:R-:W-:Y:S05]  /*d990*/  @P0 EXIT ;  /* 0x000000000000094d */ /* 0x002fea0003800000 */
[----:B------:R-:W1:Y:S02]  /*d9a0*/  QSPC.E.S P0, RZ, [R4+0x4] ;  /* 0x0000040004ff73aa */ /* 0x000e640000000500 */
[----:B-1----:R-:W-:Y:S05]  /*d9b0*/  @!P0 BRA `(.L_x_4270) ;  /* 0x0000000000208947 */ /* 0x002fea0003800000 */
[----:B------:R-:W-:-:S04]  /*d9c0*/  MOV R2, R4 ;  /* 0x0000000400027202 */ /* 0x000fc80000000f00 */
[----:B------:R-:W-:-:S07]  /*d9d0*/  MOV R0, R2 ;  /* 0x0000000200007202 */ /* 0x000fce0000000f00 */
.L_x_4271:
[----:B------:R-:W0:Y:S02]  /*d9e0*/  LDS R2, [R0+0x4] ;  /* 0x0000040000027984 */ /* 0x000e240000000800 */
[----:B0-----:R-:W-:-:S10]  /*d9f0*/  HFMA2.MMA R3, R2, 1, 1, R87 ;  /* 0x3c003c0002037835 */ /* 0x001fd40000000057 */
[----:B------:R-:W0:Y:S02]  /*da00*/  ATOMS.CAST.SPIN R3, [R0+0x4], R2, R3 ;  /* 0x000004020003738d */ /* 0x000e240001800003 */
[----:B0-----:R-:W-:-:S13]  /*da10*/  ISETP.EQ.U32.AND P0, PT, R3, 0x1, PT ;  /* 0x000000010300780c */ /* 0x001fda0003f02070 */
[----:B------:R-:W-:Y:S05]  /*da20*/  @!P0 BRA `(.L_x_4271) ;  /* 0xfffffffc00ec8947 */ /* 0x000fea000383ffff */
[----:B------:R-:W-:Y:S05]  /*da30*/  EXIT ;  /* 0x000000000000794d */ /* 0x000fea0003800000 */
.L_x_4270:
[----:B------:R-:W0:Y:S02]  /*da40*/  LD.E R0, desc[UR6][R4.64+0x4] ;  /* 0x0000040604007980 */ /* 0x000e24000c101900 */
[----:B0-----:R-:W-:-:S05]  /*da50*/  IADD3 R3, R87, R0, RZ ;  /* 0x0000000057037210 */ /* 0x001fca0007ffe0ff */
[----:B------:R-:W-:Y:S01]  /*da60*/  ST.E desc[UR6][R4.64+0x4], R3 ;  /* 0x0000040304007985 */ /* 0x000fe2000c101906 */
[----:B------:R-:W-:Y:S05]  /*da70*/  EXIT ;  /* 0x000000000000794d */ /* 0x000fea0003800000 */
.L_x_4272:
        /* <DEDUP_REMOVED lines=16> */
.L_x_5243:


//--------------------- .text._Z23gemm_half_q_half_kernelILi2ELi176ELb1ELb1ELi32EEvPK6__halfPKjS4_S2_PS0_iiiiPKtS7_iiiiiibS2_i --------------------------
	.section	.text._Z23gemm_half_q_half_kernelILi2ELi176ELb1ELb1ELi32EEvPK6__halfPKjS4_S2_PS0_iiiiPKtS7_iiiiiibS2_i,"ax",@progbits
	.align	128
        .global         _Z23gemm_half_q_half_kernelILi2ELi176ELb1ELb1ELi32EEvPK6__halfPKjS4_S2_PS0_iiiiPKtS7_iiiiiibS2_i
        .type           _Z23gemm_half_q_half_kernelILi2ELi176ELb1ELb1ELi32EEvPK6__halfPKjS4_S2_PS0_iiiiPKtS7_iiiiiibS2_i,@function
        .size           _Z23gemm_half_q_half_kernelILi2ELi176ELb1ELb1ELi32EEvPK6__halfPKjS4_S2_PS0_iiiiPKtS7_iiiiiibS2_i,(.L_x_5244 - _Z23gemm_half_q_half_kernelILi2ELi176ELb1ELb1ELi32EEvPK6__halfPKjS4_S2_PS0_iiiiPKtS7_iiiiiibS2_i)
        .other          _Z23gemm_half_q_half_kernelILi2ELi176ELb1ELb1ELi32EEvPK6__halfPKjS4_S2_PS0_iiiiPKtS7_iiiiiibS2_i,@"STO_CUDA_ENTRY STV_DEFAULT"
_Z23gemm_half_q_half_kernelILi2ELi176ELb1ELb1ELi32EEvPK6__halfPKjS4_S2_PS0_iiiiPKtS7_iiiiiibS2_i:
.text._Z23gemm_half_q_half_kernelILi2ELi176ELb1ELb1ELi32EEvPK6__halfPKjS4_S2_PS0_iiiiPKtS7_iiiiiibS2_i:
        /* <DEDUP_REMOVED lines=25> */
.L_x_4273:
        /* <DEDUP_REMOVED lines=29> */
.L_x_4278:
        /* <DEDUP_REMOVED lines=37> */
.L_x_4277:
        /* <DEDUP_REMOVED lines=24> */
.L_x_4279:
        /* <DEDUP_REMOVED lines=14> */
.L_x_4276:
        /* <DEDUP_REMOVED lines=10> */
.L_x_4281:
        /* <DEDUP_REMOVED lines=37> */
.L_x_4280:
        /* <DEDUP_REMOVED lines=24> */
.L_x_4282:
        /* <DEDUP_REMOVED lines=13> */
.L_x_4275:
[----:B------:R-:W-:Y:S05]  /*0d50*/  BSYNC B0 ;  /* 0x0000000000007941 */ /* 0x000fea0003800000 */
.L_x_4274:
        /* <DEDUP_REMOVED lines=11> */
[----:B--23--:R-:W-:Y:S01]  /*0e10*/  HFMA2.MMA R7, -RZ, RZ, 0, 0 ;  /* 0x00000000ff077435 */ /* 0x00cfe200000001ff */
[----:B------:R-:W-:-:S11]  /*0e20*/  PLOP3.LUT P0, PT, PT, PT, PT, 0x80, 0x0 ;  /* 0x000000000000781c */ /* 0x000fd60003f0f070 */
[----:B------:R-:W-:Y:S05]  /*0e30*/  @!P2 BRA `(.L_x_4284) ;  /* 0x000000000058a947 */ /* 0x000fea0003800000 */
[----:B0-----:R-:W0:Y:S01]  /*0e40*/  LDC.64 R16, c[0x0][0x230] ;  /* 0x00008c00ff107b82 */ /* 0x001e220000000a00 */
[----:B------:R-:W-:Y:S02]  /*0e50*/  PLOP3.LUT P0, PT, PT, PT, PT, 0x8, 0x0 ;  /* 0x000000000000781c */ /* 0x000fe40003f0e170 */
[----:B------:R-:W-:-:S11]  /*0e60*/  IADD3 R18, R3, -0x3, RZ ;  /* 0xfffffffd03127810 */ /* 0x000fd60007ffe0ff */
.L_x_4285:
        /* <DEDUP_REMOVED lines=19> */
.L_x_4284:
        /* <DEDUP_REMOVED lines=14> */
.L_x_4286:
[----:B------:R-:W-:-:S13]  /*1080*/  ISETP.LT.OR P0, PT, R7, R3, P0 ;  /* 0x000000030700720c */ /* 0x000fda0000701670 */
[----:B--23--:R-:W2:Y:S01]  /*1090*/  @P0 LDC.64 R8, c[0x0][0x230] ;  /* 0x00008c00ff080b82 */ /* 0x00cea20000000a00 */
[----:B------:R-:W-:-:S05]  /*10a0*/  @P0 LEA R2, R2, R7, 0x1 ;  /* 0x0000000702020211 */ /* 0x000fca00078e08ff */
[----:B------:R-:W-:-:S04]  /*10b0*/  @P0 IMAD R3, R2, R85, R0 ;  /* 0x0000005502030224 */ /* 0x000fc800078e0200 */
[----:B--2---:R-:W-:-:S05]  /*10c0*/  @P0 IMAD.WIDE R2, R3, 0x2, R8 ;  /* 0x0000000203020825 */ /* 0x004fca00078e0208 */
[----:B------:R4:W-:Y:S02]  /*10d0*/  @P0 STG.E.64 desc[UR6][R2.64], RZ ;  /* 0x000000ff02000986 */ /* 0x0009e4000c101b06 */
.L_x_4283:
[----:B------:R-:W0:Y:S01]  /*10e0*/  LDC R29, c[0x0][0x25c] ;  /* 0x00009700ff1d7b82 */ /* 0x000e220000000800 */
[C---:B------:R-:W-:Y:S01]  /*10f0*/  ISETP.GE.AND P6, PT, R88.reuse, R89, PT ;  /* 0x000000595800720c */ /* 0x040fe20003fc6270 */
[----:B------:R-:W-:Y:S01]  /*1100*/  ULDC UR8, c[0x0][0x258] ;  /* 0x0000960000087ab9 */ /* 0x000fe20000000800 */
[----:B------:R-:W-:Y:S01]  /*1110*/  ULDC UR5, c[0x0][0x260] ;  /* 0x0000980000057ab9 */ /* 0x000fe20000000800 */
[C---:B----4-:R-:W-:Y:S01]  /*1120*/  VIMNMX R2, R88.reuse, UR8, PT ;  /* 0x0000000858027c48 */ /* 0x050fe2000bfe0100 */
[----:B------:R-:W-:Y:S01]  /*1130*/  ULDC UR9, c[0x0][0x268] ;  /* 0x00009a0000097ab9 */ /* 0x000fe20000000800 */
[----:B------:R-:W-:Y:S01]  /*1140*/  ISETP.GT.AND P0, PT, R88, UR8, PT ;  /* 0x0000000858007c0c */ /* 0x000fe2000bf04270 */
[----:B------:R-:W-:Y:S01]  /*1150*/  HFMA2.MMA R4, -RZ, RZ, 0, 0 ;  /* 0x00000000ff047435 */ /* 0x000fe200000001ff */
[----:B------:R-:W4:Y:S01]  /*1160*/  LDC R13, c[0x0][0x264] ;  /* 0x00009900ff0d7b82 */ /* 0x000f220000000800 */
[----:B------:R-:W-:-:S07]  /*1170*/  SHF.R.S32.HI R3, RZ, 0x1f, R2 ;  /* 0x0000001fff037819 */ /* 0x000fce0000011402 */
[----:B------:R-:W-:Y:S01]  /*1180*/  BAR.SYNC.DEFER_BLOCKING 0x0 ;  /* 0x0000000000007b1d */ /* 0x000fe20000010000 */
[C---:B------:R-:W-:Y:S02]  /*1190*/  ISETP.GT.AND P2, PT, R88.reuse, UR5, PT ;  /* 0x0000000558007c0c */ /* 0x040fe4000bf44270 */
[C---:B------:R-:W-:Y:S02]  /*11a0*/  ISETP.GT.AND P3, PT, R88.reuse, UR9, PT ;  /* 0x0000000958007c0c */ /* 0x040fe4000bf64270 */
[----:B------:R-:W-:Y:S02]  /*11b0*/  LEA.HI R27, R3, R2, RZ, 0x5 ;  /* 0x00000002031b7211 */ /* 0x000fe400078f28ff */
[----:B--23--:R-:W-:Y:S02]  /*11c0*/  MOV R7, RZ ;  /* 0x000000ff00077202 */ /* 0x00cfe40000000f00 */
[C---:B0-----:R-:W-:Y:S02]  /*11d0*/  ISETP.GT.AND P4, PT, R88.reuse, R29, PT ;  /* 0x0000001d5800720c */ /* 0x041fe40003f84270 */
[----:B----4-:R-:W-:Y:S01]  /*11e0*/  ISETP.GT.AND P5, PT, R88, R13, PT ;  /* 0x0000000d5800720c */ /* 0x010fe20003fa4270 */
[----:B------:R-:W-:-:S12]  /*11f0*/  @P6 BRA `(.L_x_4287) ;  /* 0x0000000000d46947 */ /* 0x000fd80003800000 */
[----:B------:R-:W0:Y:S01]  /*1200*/  LDC.64 R2, c[0x0][0x248] ;  /* 0x00009200ff027b82 */ /* 0x000e220000000a00 */
[----:B-1----:R-:W-:-:S07]  /*1210*/  SHF.L.U32 R15, R5, 0x6, RZ ;  /* 0x00000006050f7819 */ /* 0x002fce00000006ff */
[----:B------:R-:W1:Y:S08]  /*1220*/  LDC.64 R8, c[0x0][0x220] ;  /* 0x00008800ff087b82 */ /* 0x000e700000000a00 */
        /* <DEDUP_REMOVED lines=10> */
.L_x_4288:
        /* <DEDUP_REMOVED lines=28> */
[----:B------:R-:W-:Y:S01]  /*1490*/  IMAD R14, R14, R14, RZ ;  /* 0x0000000e0e0e7224 */ /* 0x000fe200078e02ff */
[----:B------:R-:W4:Y:S01]  /*14a0*/  I2F.F16 R32, R24 ;  /* 0x0000001800207306 */ /* 0x000f220000200c00 */
[----:B------:R-:W-:Y:S01]  /*14b0*/  IMAD R23, R23, R23, RZ ;  /* 0x0000001717177224 */ /* 0x000fe200078e02ff */
[----:B------:R-:W-:-:S06]  /*14c0*/  ISETP.GE.AND P6, PT, R22, R89, PT ;  /* 0x000000591600720c */ /* 0x000fcc0003fc6270 */
        /* <DEDUP_REMOVED lines=8> */
.L_x_4287:
        /* <DEDUP_REMOVED lines=8> */
.L_x_4289:
        /* <DEDUP_REMOVED lines=8> */
.L_x_4290:
[----:B------:R-:W-:Y:S02]  /*1650*/  CS2R R2, SRZ ;  /* 0x0000000000027805 */ /* 0x000fe4000001ff00 */
        /* <DEDUP_REMOVED lines=9> */
.L_x_4291:
        /* <DEDUP_REMOVED lines=8> */
.L_x_4292:
        /* <DEDUP_REMOVED lines=9> */
.L_x_4293:
[----:B------:R-:W-:Y:S01]  /*1800*/  LEA R7, R10, R7, 0x3 ;  /* 0x000000070a077211 */ /* 0x000fe200078e18ff */
[----:B------:R-:W0:Y:S01]  /*1810*/  S2UR UR5, SR_CgaCtaId ;  /* 0x00000000000579c3 */ /* 0x000e220000008800 */
[----:B------:R-:W-:Y:S01]  /*1820*/  ULDC.64 UR10, c[0x0][0x218] ;  /* 0x00008600000a7ab9 */ /* 0x000fe20000000a00 */
[----:B------:R-:W-:Y:S01]  /*1830*/  UMOV UR4, 0x400 ;  /* 0x0000040000047882 */ /* 0x000fe20000000000 */
[----:B------:R-:W-:Y:S02]  /*1840*/  IADD3 R3, R3, R7, R4 ;  /* 0x0000000703037210 */ /* 0x000fe40007ffe004 */
        /* <DEDUP_REMOVED lines=8> */
[----:B------:R-:W-:-:S04]  /*18d0*/  IADD3 R31, P0, R0, R3, RZ ;  /* 0x00000003001f7210 */ /* 0x000fc80007f1e0ff */
[----:B------:R-:W-:Y:S01]  /*18e0*/  IADD3.X R4, R7, R2, RZ, P0, !PT ;  /* 0x0000000207047210 */ /* 0x000fe200007fe4ff */
[----:B0-----:R-:W-:Y:S01]  /*18f0*/  ULEA UR4, UR5, UR4, 0x18 ;  /* 0x0000000405047291 */ /* 0x001fe2000f8ec03f */
[C---:B------:R-:W-:Y:S02]  /*1900*/  ISETP.GE.AND P0, PT, R88.reuse, R89, PT ;  /* 0x000000595800720c */ /* 0x040fe40003f06270 */
[C---:B------:R-:W-:Y:S02]  /*1910*/  LEA R30, P2, R31.reuse, UR10, 0x2 ;  /* 0x0000000a1f1e7c11 */ /* 0x040fe4000f8410ff */
[----:B------:R-:W-:Y:S02]  /*1920*/  ISETP.GE.OR P0, PT, R88, UR8, P0 ;  /* 0x0000000858007c0c */ /* 0x000fe40008706670 */
[----:B------:R-:W-:-:S11]  /*1930*/  LEA.HI.X R31, R31, UR11, R4, 0x2, P2 ;  /* 0x0000000b1f1f7c11 */ /* 0x000fd600090f1404 */
        /* <DEDUP_REMOVED lines=13> */
.L_x_4303:
[----:B-----5:R-:W-:Y:S05]  /*1a10*/  @!P1 BRA `(.L_x_4295) ;  /* 0x0000001000749947 */ /* 0x020fea0003800000 */
[----:B-----5:R-:W2:Y:S04]  /*1a20*/  LDG.E.128.CONSTANT R20, desc[UR6][R30.64] ;  /* 0x000000061e147981 */ /* 0x020ea8000c1e9d00 */
        /* <DEDUP_REMOVED lines=48> */
[--C-:B-1----:R-:W-:Y:S02]  /*1d30*/  SHF.R.U32.HI R3, RZ, 0x8, R25.reuse ;  /* 0x00000008ff037819 */ /* 0x102fe40000011619 */
[----:B------:R-:W-:Y:S01]  /*1d40*/  SHF.R.U32.HI R25, RZ, 0x10, R25 ;  /* 0x00000010ff197819 */ /* 0x000fe20000011619 */
[----:B------:R1:W0:Y:S01]  /*1d50*/  I2F.F16 R49, R2 ;  /* 0x0000000200317306 */ /* 0x0002220000200c00 */
[----:B------:R-:W-:-:S02]  /*1d60*/  LOP3.LUT R3, R3, 0xff, RZ, 0xc0, !PT ;  /* 0x000000ff03037812 */ /* 0x000fc400078ec0ff */
[----:B------:R-:W-:Y:S02]  /*1d70*/  LOP3.LUT R0, R0, 0xff, RZ, 0xc0, !PT ;  /* 0x000000ff00007812 */ /* 0x000fe400078ec0ff */
[----:B------:R-:W-:Y:S02]  /*1d80*/  IADD3 R3, R3, -0x80, RZ ;  /* 0xffffff8003037810 */ /* 0x000fe40007ffe0ff */
[----:B------:R-:W-:Y:S01]  /*1d90*/  LOP3.LUT R4, R25, 0xff, RZ, 0xc0, !PT ;  /* 0x000000ff19047812 */ /* 0x000fe200078ec0ff */
[----:B------:R-:W0:Y:S01]  /*1da0*/  I2F.F16 R11, R11 ;  /* 0x0000000b000b7306 */ /* 0x000e220000200c00 */
[----:B-1----:R-:W-:Y:S02]  /*1db0*/  LOP3.LUT R2, R24, 0xff, RZ, 0xc0, !PT ;  /* 0x000000ff18027812 */ /* 0x002fe400078ec0ff */
        /* <DEDUP_REMOVED lines=9> */
[----:B-1----:R-:W-:-:S02]  /*1e50*/  PRMT R3, R86, 0x9910, RZ ;  /* 0x0000991056037816 */ /* 0x002fc400000000ff */
[----:B------:R-:W-:Y:S02]  /*1e60*/  SHF.R.U32.HI R22, RZ, 0x10, R22 ;  /* 0x00000010ff167819 */ /* 0x000fe40000011616 */
[----:B------:R-:W-:Y:S02]  /*1e70*/  SHF.R.U32.HI R23, RZ, 0x10, R23 ;  /* 0x00000010ff177819 */ /* 0x000fe40000011617 */
[----:B------:R-:W-:Y:S01]  /*1e80*/  SHF.R.U32.HI R26, RZ, 0x10, R26 ;  /* 0x00000010ff1a7819 */ /* 0x000fe2000001161a */
[----:B------:R1:W0:Y:S01]  /*1e90*/  I2F.F16 R24, R0 ;  /* 0x0000000000187306 */ /* 0x0002220000200c00 */
[--C-:B--2---:R-:W-:Y:S02]  /*1ea0*/  SHF.R.U32.HI R2, RZ, 0x8, R27.reuse ;  /* 0x00000008ff027819 */ /* 0x104fe4000001161b */
[----:B------:R-:W-:Y:S02]  /*1eb0*/  SHF.R.U32.HI R27, RZ, 0x10, R27 ;  /* 0x00000010ff1b7819 */ /* 0x000fe4000001161b */
[----:B------:R-:W-:-:S02]  /*1ec0*/  ISETP.NE.AND P2, PT, R3, RZ, PT ;  /* 0x000000ff0300720c */ /* 0x000fc40003f45270 */
[----:B------:R-:W-:Y:S01]  /*1ed0*/  LOP3.LUT R21, R21, 0xff, RZ, 0xc0, !PT ;  /* 0x000000ff15157812 */ /* 0x000fe200078ec0ff */
[----:B------:R-:W2:Y:S01]  /*1ee0*/  I2F.F16 R12, R12 ;  /* 0x0000000c000c7306 */ /* 0x000ea20000200c00 */
[----:B------:R-:W-:Y:S02]  /*1ef0*/  LOP3.LUT R22, R22, 0xff, RZ, 0xc0, !PT ;  /* 0x000000ff16167812 */ /* 0x000fe400078ec0ff */
[----:B------:R-:W-:Y:S02]  /*1f00*/  LOP3.LUT R23, R23, 0xff, RZ, 0xc0, !PT ;  /* 0x000000ff17177812 */ /* 0x000fe400078ec0ff */
[----:B------:R-:W-:Y:S02]  /*1f10*/  LOP3.LUT R20, R20, 0xff, RZ, 0xc0, !PT ;  /* 0x000000ff14147812 */ /* 0x000fe400078ec0ff */
[----:B-1----:R-:W-:Y:S01]  /*1f20*/  LOP3.LUT R0, R26, 0xff, RZ, 0xc0, !PT ;  /* 0x000000ff1a007812 */ /* 0x002fe200078ec0ff */
[----:B------:R-:W1:Y:S01]  /*1f30*/  I2F.F16 R33, R33 ;  /* 0x0000002100217306 */ /* 0x000e620000200c00 */
        /* <DEDUP_REMOVED lines=116> */
.L_x_4296:
        /* <DEDUP_REMOVED lines=87> */
.L_x_4295:
[----:B------:R-:W0:Y:S02]  /*2bf0*/  LDC R85, c[0x0][0x23c] ;  /* 0x00008f00ff557b82 */ /* 0x000e240000000800 */
        /* <DEDUP_REMOVED lines=128> */
[C---:B------:R-:W-:Y:S01]  /*3400*/  FFMA.FTZ R62, R3.reuse, R62, RZ ;  /* 0x0000003e033e7223 */ /* 0x040fe200000100ff */
[----:B------:R-:W-:Y:S01]  /*3410*/  FFMA.FTZ R65, R3, R4, RZ ;  /* 0x0000000403417223 */ /* 0x000fe200000100ff */
[----:B------:R-:W-:-:S02]  /*3420*/  HADD2.F32 R4, -RZ, R49.H0_H0 ;  /* 0x20000031ff047230 */ /* 0x000fc40000004100 */
[----:B------:R-:W-:Y:S01]  /*3430*/  FFMA.FTZ R22, R22, R59, R61 ;  /* 0x0000003b16167223 */ /* 0x000fe2000001003d */
[C---:B------:R-:W-:Y:S01]  /*3440*/  FFMA.FTZ R63, R59.reuse, R2, R63 ;  /* 0x000000023b3f7223 */ /* 0x040fe2000001003f */
[----:B------:R-:W-:Y:S02]  /*3450*/  HADD2.F32 R60, -RZ, R23.H0_H0 ;  /* 0x20000017ff3c7230 */ /* 0x000fe40000004100 */
[C---:B------:R-:W-:Y:S01]  /*3460*/  FFMA.FTZ R61, R59.reuse, R64, R62 ;  /* 0x000000403b3d7223 */ /* 0x040fe2000001003e */
[----:B------:R-:W-:Y:S02]  /*3470*/  HADD2.F32 R0, -RZ, R46.H0_H0 ;  /* 0x2000002eff007230 */ /* 0x000fe40000004100 */
[----:B------:R-:W-:Y:S01]  /*3480*/  FFMA.FTZ R65, R59, R4, R65 ;  /* 0x000000043b417223 */ /* 0x000fe20000010041 */
[----:B------:R-:W-:Y:S02]  /*3490*/  HADD2.F32 R2, -RZ, R48.H0_H0 ;  /* 0x20000030ff027230 */ /* 0x000fe40000004100 */
[----:B------:R-:W-:-:S02]  /*34a0*/  HADD2.F32 R3, -RZ, R44.H0_H0 ;  /* 0x2000002cff037230 */ /* 0x000fc40000004100 */
        /* <DEDUP_REMOVED lines=62> */
.L_x_4298:
        /* <DEDUP_REMOVED lines=22> */
[-C--:B------:R-:W-:Y:S01]  /*39f0*/  FFMA.FTZ R0, R0, R23.reuse, RZ ;  /* 0x0000001700007223 */ /* 0x080fe200000100ff */
[----:B------:R-:W-:Y:S02]  /*3a00*/  HADD2.F32 R3, -RZ, R40.H0_H0 ;  /* 0x20000028ff037230 */ /* 0x000fe40000004100 */
[-C--:B------:R-:W-:Y:S01]  /*3a10*/  FFMA.FTZ R4, R4, R23.reuse, RZ ;  /* 0x0000001704047223 */ /* 0x080fe200000100ff */
[----:B------:R-:W-:Y:S02]  /*3a20*/  HADD2.F32 R59, -RZ, R2.H1_H1 ;  /* 0x30000002ff3b7230 */ /* 0x000fe40000004100 */
[----:B------:R-:W-:Y:S02]  /*3a30*/  HADD2.F32 R2, -RZ, R41.H0_H0 ;  /* 0x20000029ff027230 */ /* 0x000fe40000004100 */
[----:B------:R-:W-:Y:S01]  /*3a40*/  FFMA.FTZ R38, R3, R23, RZ ;  /* 0x0000001703267223 */ /* 0x000fe200000100ff */
[----:B------:R-:W-:-:S02]  /*3a50*/  HADD2.F32 R3, -RZ, R44.H0_H0 ;  /* 0x2000002cff037230 */ /* 0x000fc40000004100 */
[----:B------:R-:W-:Y:S01]  /*3a60*/  FFMA.FTZ R0, R43, R59, R0 ;  /* 0x0000003b2b007223 */ /* 0x000fe20000010000 */
[----:B------:R-:W-:Y:S02]  /*3a70*/  HADD2.F32 R41, -RZ, R48.H0_H0 ;  /* 0x20000030ff297230 */ /* 0x000fe40000004100 */
[----:B------:R-:W-:Y:S01]  /*3a80*/  FFMA.FTZ R2, R2, R23, RZ ;  /* 0x0000001702027223 */ /* 0x000fe200000100ff */
[----:B------:R-:W-:Y:S02]  /*3a90*/  HADD2.F32 R23, -RZ, R46.H0_H0 ;  /* 0x2000002eff177230 */ /* 0x000fe40000004100 */
[----:B------:R-:W-:Y:S01]  /*3aa0*/  FFMA.FTZ R3, R3, R61, R0 ;  /* 0x0000003d03037223 */ /* 0x000fe20000010000 */
[-C--:B------:R-:W-:Y:S01]  /*3ab0*/  FFMA.FTZ R38, R47, R59.reuse, R38 ;  /* 0x0000003b2f267223 */ /* 0x080fe20000010026 */
[-C--:B------:R-:W-:Y:S01]  /*3ac0*/  FFMA.FTZ R2, R45, R59.reuse, R2 ;  /* 0x0000003b2d027223 */ /* 0x080fe20000010002 */
        /* <DEDUP_REMOVED lines=51> */
.L_x_4297:
        /* <DEDUP_REMOVED lines=201> */
.L_x_4300:
        /* <DEDUP_REMOVED lines=87> */
.L_x_4299:
        /* <DEDUP_REMOVED lines=201> */
.L_x_4302:
        /* <DEDUP_REMOVED lines=87> */
.L_x_4301:
        /* <DEDUP_REMOVED lines=9> */
.L_x_4294:
        /* <DEDUP_REMOVED lines=10> */
.L_x_4309:
        /* <DEDUP_REMOVED lines=12> */
[----:B------:R-:W-:Y:S02]  /*63f0*/  LOP3.LUT R28, R25, 0x3f003f, RZ, 0xc0, !PT ;  /* 0x003f003f191c7812 */ /* 0x000fe400078ec0ff */
[----:B------:R-:W-:Y:S02]  /*6400*/  SHF.R.U32.HI R39, RZ, 0x6, R25 ;  /* 0x00000006ff277819 */ /* 0x000fe40000011619 */
[----:B------:R-:W-:Y:S02]  /*6410*/  SHF.R.U32.HI R41, RZ, 0xc, R26 ;  /* 0x0000000cff297819 */ /* 0x000fe4000001161a */
[----:B------:R-:W-:Y:S02]  /*6420*/  SHF.R.U32.HI R42, RZ, 0xc, R27 ;  /* 0x0000000cff2a7819 */ /* 0x000fe4000001161b */
[----:B------:R-:W-:Y:S02]  /*6430*/  ISETP.NE.AND P2, PT, R12, RZ, PT ;  /* 0x000000ff0c00720c */ /* 0x000fe40003f45270 */
        /* <DEDUP_REMOVED lines=65> */
[----:B------:R-:W-:-:S02]  /*6850*/  LOP3.LUT R8, R8, 0x300030, R25, 0xf8, !PT ;  /* 0x0030003008087812 */ /* 0x000fc400078ef819 */
[----:B------:R-:W-:Y:S02]  /*6860*/  LOP3.LUT R52, R52, 0x3f003f, RZ, 0xc0, !PT ;  /* 0x003f003f34347812 */ /* 0x000fe400078ec0ff */
[----:B------:R-:W-:Y:S02]  /*6870*/  LOP3.LUT R53, R33, 0x3f003f, RZ, 0xc0, !PT ;  /* 0x003f003f21357812 */ /* 0x000fe400078ec0ff */
[----:B------:R-:W-:Y:S02]  /*6880*/  LOP3.LUT R11, R11, 0x300030, R48, 0xf8, !PT ;  /* 0x003000300b0b7812 */ /* 0x000fe400078ef830 */
        /* <DEDUP_REMOVED lines=102> */
.L_x_4306:
        /* <DEDUP_REMOVED lines=45> */
.L_x_4305:
        /* <DEDUP_REMOVED lines=11> */
[--C-:B--2---:R-:W-:Y:S02]  /*7270*/  SHF.R.U32.HI R34, RZ, 0xc, R25.reuse ;  /* 0x0000000cff227819 */ /* 0x104fe40000011619 */
[----:B------:R-:W-:Y:S02]  /*7280*/  SHF.R.U32.HI R38, RZ, 0xc, R26 ;  /* 0x0000000cff267819 */ /* 0x000fe4000001161a */
[----:B------:R-:W-:Y:S02]  /*7290*/  LOP3.LUT R37, R25, 0x3f003f, RZ, 0xc0, !PT ;  /* 0x003f003f19257812 */ /* 0x000fe400078ec0ff */
[----:B------:R-:W-:Y:S02]  /*72a0*/  SHF.R.U32.HI R39, RZ, 0x6, R25 ;  /* 0x00000006ff277819 */ /* 0x000fe40000011619 */
        /* <DEDUP_REMOVED lines=14> */
[----:B------:R-:W-:Y:S02]  /*7390*/  SHF.R.U32.HI R21, RZ, 0x8, R22 ;  /* 0x00000008ff157819 */ /* 0x000fe40000011616 */
[----:B------:R-:W-:Y:S02]  /*73a0*/  LOP3.LUT R38, R38, 0xf000f, RZ, 0xc0, !PT ;  /* 0x000f000f26267812 */ /* 0x000fe400078ec0ff */
[----:B------:R-:W-:Y:S02]  /*73b0*/  LOP3.LUT R40, R40, 0xf000f, RZ, 0xc0, !PT ;  /* 0x000f000f28287812 */ /* 0x000fe400078ec0ff */
[----:B------:R-:W-:Y:S02]  /*73c0*/  LOP3.LUT R23, R23, 0x300030, R20, 0xf8, !PT ;  /* 0x0030003017177812 */ /* 0x000fe400078ef814 */
[----:B------:R-:W-:-:S02]  /*73d0*/  LOP3.LUT R20, R38, 0x300030, R21, 0xf8, !PT ;  /* 0x0030003026147812 */ /* 0x000fc400078ef815 */
[----:B------:R-:W-:Y:S02]  /*73e0*/  LOP3.LUT R21, R40, 0x300030, R43, 0xf8, !PT ;  /* 0x0030003028157812 */ /* 0x000fe400078ef82b */
[----:B------:R-:W-:Y:S02]  /*73f0*/  SHF.R.U32.HI R7, RZ, 0xc, R24 ;  /* 0x0000000cff077819 */ /* 0x000fe40000011618 */
[--C-:B---3--:R-:W-:Y:S02]  /*7400*/  SHF.R.U32.HI R38, RZ, 0xc, R9.reuse ;  /* 0x0000000cff267819 */ /* 0x108fe40000011609 */
[----:B------:R-:W-:Y:S02]  /*7410*/  LOP3.LUT R40, R9, 0x3f003f, RZ, 0xc0, !PT ;  /* 0x003f003f09287812 */ /* 0x000fe400078ec0ff */
[----:B------:R-:W-:Y:S02]  /*7420*/  SHF.R.U32.HI R43, RZ, 0x6, R9 ;  /* 0x00000006ff2b7819 */ /* 0x000fe40000011609 */
        /* <DEDUP_REMOVED lines=149> */
.L_x_4308:
        /* <DEDUP_REMOVED lines=46> */
.L_x_4307:
        /* <DEDUP_REMOVED lines=9> */
.L_x_4304:
        /* <DEDUP_REMOVED lines=11> */
.L_x_4313:
[----:B0-----:R-:W0:Y:S01]  /*81a0*/  LDC R85, c[0x0][0x23c] ;  /* 0x00008f00ff557b82 */ /* 0x001e220000000800 */
[----:B------:R-:W-:Y:S02]  /*81b0*/  MOV R28, R30 ;  /* 0x0000001e001c7202 */ /* 0x000fe40000000f00 */
[----:B------:R-:W-:-:S03]  /*81c0*/  MOV R29, R31 ;  /* 0x0000001f001d7202 */ /* 0x000fc60000000f00 */
[----:B0----5:R-:W-:-:S03]  /*81d0*/  IMAD.WIDE R24, R85, 0x4, R28 ;  /* 0x0000000455187825 */ /* 0x021fc600078e021c */
[----:B------:R-:W5:Y:S01]  /*81e0*/  LDG.E.128.CONSTANT R28, desc[UR6][R28.64] ;  /* 0x000000061c1c7981 */ /* 0x000f62000c1e9d00 */
[----:B------:R-:W-:-:S03]  /*81f0*/  IMAD.WIDE R20, R85, 0x4, R24 ;  /* 0x0000000455147825 */ /* 0x000fc600078e0218 */
[----:B------:R-:W5:Y:S01]  /*8200*/  LDG.E.128.CONSTANT R24, desc[UR6][R24.64] ;  /* 0x0000000618187981 */ /* 0x000f62000c1e9d00 */
[----:B------:R-:W-:-:S03]  /*8210*/  IMAD.WIDE R2, R85, 0x4, R20 ;  /* 0x0000000455027825 */ /* 0x000fc600078e0214 */
[----:B------:R-:W5:Y:S04]  /*8220*/  LDG.E.128.CONSTANT R20, desc[UR6][R20.64] ;  /* 0x0000000614147981 */ /* 0x000f68000c1e9d00 */
[----:B------:R0:W5:Y:S01]  /*8230*/  LDG.E.128.CONSTANT R8, desc[UR6][R2.64] ;  /* 0x0000000602087981 */ /* 0x000162000c1e9d00 */
[----:B------:R-:W-:Y:S01]  /*8240*/  IMAD.WIDE R90, R85, 0x4, R2 ;  /* 0x00000004555a7825 */ /* 0x000fe200078e0202 */
[----:B------:R-:W-:Y:S06]  /*8250*/  @!P1 BRA `(.L_x_4311) ;  /* 0x00000018006c9947 */ /* 0x000fec0003800000 */
[----:B------:R-:W2:Y:S01]  /*8260*/  LDG.E.128.CONSTANT R4, desc[UR6][R90.64] ;  /* 0x000000065a047981 */ /* 0x000ea2000c1e9d00 */
[----:B-----5:R-:W-:Y:S01]  /*8270*/  SHF.R.U32.HI R45, RZ, 0xf, R30 ;  /* 0x0000000fff2d7819 */ /* 0x020fe2000001161e */
[----:B------:R-:W-:Y:S01]  /*8280*/  HFMA2.MMA R53, -RZ, RZ, 0, 0.03125 ;  /* 0x00002800ff357435 */ /* 0x000fe200000001ff */
[----:B------:R-:W-:Y:S02]  /*8290*/  SHF.R.U32.HI R46, RZ, 0xf, R31 ;  /* 0x0000000fff2e7819 */ /* 0x000fe4000001161f */
[----:B------:R-:W-:Y:S02]  /*82a0*/  SHF.R.U32.HI R35, RZ, 0xf, R28 ;  /* 0x0000000fff237819 */ /* 0x000fe4000001161c */
[----:B------:R-:W-:Y:S02]  /*82b0*/  SHF.R.U32.HI R44, RZ, 0xf, R29 ;  /* 0x0000000fff2c7819 */ /* 0x000fe4000001161d */
[----:B------:R-:W-:Y:S02]  /*82c0*/  SHF.R.U32.HI R48, RZ, 0xe, R26 ;  /* 0x0000000eff307819 */ /* 0x000fe4000001161a */
[----:B------:R-:W-:-:S02]  /*82d0*/  SHF.R.U32.HI R49, RZ, 0xe, R27 ;  /* 0x0000000eff317819 */ /* 0x000fc4000001161b */
[----:B------:R-:W-:Y:S02]  /*82e0*/  LOP3.LUT R45, R45, 0x10001, RZ, 0xc0, !PT ;  /* 0x000100012d2d7812 */ /* 0x000fe400078ec0ff */
[----:B------:R-:W-:Y:S02]  /*82f0*/  LOP3.LUT R46, R46, 0x10001, RZ, 0xc0, !PT ;  /* 0x000100012e2e7812 */ /* 0x000fe400078ec0ff */
[C---:B------:R-:W-:Y:S02]  /*8300*/  LOP3.LUT R43, R28.reuse, 0x3e003e0, RZ, 0xc0, !PT ;  /* 0x03e003e01c2b7812 */ /* 0x040fe400078ec0ff */
[----:B------:R-:W-:Y:S02]  /*8310*/  LOP3.LUT R84, R28, 0x1f001f, RZ, 0xc0, !PT ;  /* 0x001f001f1c547812 */ /* 0x000fe400078ec0ff */
[----:B------:R-:W-:Y:S02]  /*8320*/  SHF.R.U32.HI R82, RZ, 0xa, R28 ;  /* 0x0000000aff527819 */ /* 0x000fe4000001161c */
[----:B0-----:R-:W-:-:S02]  /*8330*/  LOP3.LUT R2, R31, 0x3e003e0, RZ, 0xc0, !PT ;  /* 0x03e003e01f027812 */ /* 0x001fc400078ec0ff */
[----:B------:R-:W-:Y:S02]  /*8340*/  LOP3.LUT R71, R31, 0x1f001f, RZ, 0xc0, !PT ;  /* 0x001f001f1f477812 */ /* 0x000fe400078ec0ff */
[----:B------:R-:W-:Y:S02]  /*8350*/  SHF.R.U32.HI R81, RZ, 0xa, R31 ;  /* 0x0000000aff517819 */ /* 0x000fe4000001161f */
[--C-:B------:R-:W-:Y:S02]  /*8360*/  SHF.R.U32.HI R50, RZ, 0xd, R20.reuse ;  /* 0x0000000dff327819 */ /* 0x100fe40000011614 */
        /* <DEDUP_REMOVED lines=54> */
[----:B------:R-:W-:Y:S02]  /*86d0*/  LOP3.LUT R48, R48, 0x40004, R21, 0xf8, !PT ;  /* 0x0004000430307812 */ /* 0x000fe400078ef815 */
[----:B------:R-:W-:Y:S02]  /*86e0*/  LOP3.LUT R49, R49, 0x40004, R22, 0xf8, !PT ;  /* 0x0004000431317812 */ /* 0x000fe400078ef816 */
[----:B------:R-:W-:-:S02]  /*86f0*/  PRMT R11, R86, 0x9910, RZ ;  /* 0x00009910560b7816 */ /* 0x000fc400000000ff */
[----:B------:R-:W-:Y:S02]  /*8700*/  LOP3.LUT R50, R31, 0x40004, R50, 0xf8, !PT ;  /* 0x000400041f327812 */ /* 0x000fe400078ef832 */
[----:B------:R-:W-:Y:S02]  /*8710*/  LOP3.LUT R20, R47, 0x40004, R20, 0xf8, !PT ;  /* 0x000400042f147812 */ /* 0x000fe400078ef814 */
[----:B------:R-:W-:Y:S02]  /*8720*/  LOP3.LUT R9, R48, 0x80008, R9, 0xf8, !PT ;  /* 0x0008000830097812 */ /* 0x000fe400078ef809 */
[----:B------:R-:W-:Y:S02]  /*8730*/  LOP3.LUT R60, R49, 0x80008, R10, 0xf8, !PT ;  /* 0x00080008313c7812 */ /* 0x000fe400078ef80a */
[----:B------:R-:W-:Y:S02]  /*8740*/  ISETP.NE.AND P2, PT, R11, RZ, PT ;  /* 0x000000ff0b00720c */ /* 0x000fe40003f45270 */
[----:B------:R-:W-:-:S02]  /*8750*/  LOP3.LUT R12, R27, 0x3e003e0, RZ, 0xc0, !PT ;  /* 0x03e003e01b0c7812 */ /* 0x000fc400078ec0ff */
[----:B------:R-:W-:Y:S02]  /*8760*/  LOP3.LUT R65, R27, 0x1f001f, RZ, 0xc0, !PT ;  /* 0x001f001f1b417812 */ /* 0x000fe400078ec0ff */
[----:B------:R-:W-:Y:S02]  /*8770*/  LOP3.LUT R21, R50, 0x80008, R51, 0xf8, !PT ;  /* 0x0008000832157812 */ /* 0x000fe400078ef833 */
[----:B------:R-:W-:Y:S02]  /*8780*/  LOP3.LUT R23, R20, 0x80008, R23, 0xf8, !PT ;  /* 0x0008000814177812 */ /* 0x000fe400078ef817 */
[----:B------:R-:W-:Y:S02]  /*8790*/  SHF.R.U32.HI R27, RZ, 0xa, R27 ;  /* 0x0000000aff1b7819 */ /* 0x000fe4000001161b */
[----:B------:R-:W-:Y:S02]  /*87a0*/  PRMT R17, R17, 0x5410, R53 ;  /* 0x0000541011117816 */ /* 0x000fe40000000035 */
        /* <DEDUP_REMOVED lines=103> */
[----:B------:R-:W-:Y:S02]  /*8e20*/  LOP3.LUT R44, R4, 0x1f001f, RZ, 0xc0, !PT ;  /* 0x001f001f042c7812 */ /* 0x000fe400078ec0ff */
[----:B------:R-:W-:Y:S02]  /*8e30*/  SHF.R.U32.HI R48, RZ, 0xa, R4 ;  /* 0x0000000aff307819 */ /* 0x000fe40000011604 */
[----:B------:R-:W-:-:S02]  /*8e40*/  SHF.R.U32.HI R22, RZ, 0xb, R5 ;  /* 0x0000000bff167819 */ /* 0x000fc40000011605 */
[C---:B------:R-:W-:Y:S02]  /*8e50*/  LOP3.LUT R4, R5.reuse, 0x3e003e0, RZ, 0xc0, !PT ;  /* 0x03e003e005047812 */ /* 0x040fe400078ec0ff */
[----:B------:R-:W-:Y:S02]  /*8e60*/  LOP3.LUT R45, R5, 0x1f001f, RZ, 0xc0, !PT ;  /* 0x001f001f052d7812 */ /* 0x000fe400078ec0ff */
[----:B------:R-:W-:Y:S02]  /*8e70*/  SHF.R.U32.HI R49, RZ, 0xa, R5 ;  /* 0x0000000aff317819 */ /* 0x000fe40000011605 */
[--C-:B------:R-:W-:Y:S02]  /*8e80*/  SHF.R.U32.HI R20, RZ, 0xb, R6.reuse ;  /* 0x0000000bff147819 */ /* 0x100fe40000011606 */
[----:B------:R-:W-:Y:S02]  /*8e90*/  SHF.R.U32.HI R50, RZ, 0xa, R6 ;  /* 0x0000000aff327819 */ /* 0x000fe40000011606 */
[----:B------:R-:W-:-:S02]  /*8ea0*/  SHF.R.U32.HI R5, RZ, 0xb, R7 ;  /* 0x0000000bff057819 */ /* 0x000fc40000011607 */
[----:B------:R-:W-:Y:S02]  /*8eb0*/  SHF.R.U32.HI R51, RZ, 0xa, R7 ;  /* 0x0000000aff337819 */ /* 0x000fe40000011607 */
[----:B------:R-:W-:Y:S02]  /*8ec0*/  LOP3.LUT R22, R23, 0x100010, R22, 0xf8, !PT ;  /* 0x0010001017167812 */ /* 0x000fe400078ef816 */
[C---:B------:R-:W-:Y:S02]  /*8ed0*/  LOP3.LUT R52, R6.reuse, 0x3e003e0, RZ, 0xc0, !PT ;  /* 0x03e003e006347812 */ /* 0x040fe400078ec0ff */
[----:B------:R-:W-:Y:S02]  /*8ee0*/  LOP3.LUT R46, R6, 0x1f001f, RZ, 0xc0, !PT ;  /* 0x001f001f062e7812 */ /* 0x000fe400078ec0ff */
[C---:B------:R-:W-:Y:S02]  /*8ef0*/  LOP3.LUT R53, R7.reuse, 0x3e003e0, RZ, 0xc0, !PT ;  /* 0x03e003e007357812 */ /* 0x040fe400078ec0ff */
        /* <DEDUP_REMOVED lines=130> */
.L_x_4312:
        /* <DEDUP_REMOVED lines=79> */
.L_x_4311:
        /* <DEDUP_REMOVED lines=8> */
.L_x_4310:
[----:B------:R-:W-:Y:S05]  /*9c90*/  @!P1 EXIT ;  /* 0x000000000000994d */ /* 0x000fea0003800000 */
[----:B------:R-:W1:Y:S01]  /*9ca0*/  S2R R0, SR_CTAID.X ;  /* 0x0000000000007919 */ /* 0x000e620000002500 */
[----:B------:R-:W2:Y:S01]  /*9cb0*/  S2UR UR4, SR_CTAID.Y ;  /* 0x00000000000479c3 */ /* 0x000ea20000002600 */
[----:B------:R-:W-:Y:S01]  /*9cc0*/  HMUL2 R9, R16, R86.H0_H0 ;  /* 0x2000005610097232 */ /* 0x000fe20000000000 */
[----:B0-----:R-:W1:Y:S06]  /*9cd0*/  S2R R3, SR_TID.X ;  /* 0x0000000000037919 */ /* 0x001e6c0000002100 */
[----:B------:R-:W0:Y:S01]  /*9ce0*/  LDC.64 R6, c[0x0][0x230] ;  /* 0x00008c00ff067b82 */ /* 0x000e220000000a00 */
[----:B--2---:R-:W-:Y:S01]  /*9cf0*/  USHF.L.U32 UR4, UR4, 0x1, URZ ;  /* 0x0000000104047899 */ /* 0x004fe2000800063f */
[----:B-1----:R-:W-:-:S06]  /*9d00*/  LEA R0, R0, R3, 0x5 ;  /* 0x0000000300007211 */ /* 0x002fcc00078e28ff */
[----:B------:R-:W1:Y:S01]  /*9d10*/  LDC R3, c[0x0][0x238] ;  /* 0x00008e00ff037b82 */ /* 0x000e620000000800 */
[----:B------:R-:W-:-:S05]  /*9d20*/  SHF.L.U32 R0, R0, 0x2, RZ ;  /* 0x0000000200007819 */ /* 0x000fca00000006ff */
[----:B------:R-:W-:-:S04]  /*9d30*/  IMAD R8, R85, UR4, R0 ;  /* 0x0000000455087c24 */ /* 0x000fc8000f8e0200 */
[----:B0-----:R-:W-:-:S05]  /*9d40*/  IMAD.WIDE R4, R8, 0x2, R6 ;  /* 0x0000000208047825 */ /* 0x001fca00078e0206 */
[----:B------:R0:W-:Y:S01]  /*9d50*/  ATOM.E.ADD.F16x2.RN.STRONG.GPU P0, RZ, desc[UR6][R4.64], R9 ;  /* 0x0000000904ff79a2 */ /* 0x0001e2000810e1c6 */
[----:B------:R-:W-:Y:S01]  /*9d60*/  IADD3 R0, RZ, -UR4, RZ ;  /* 0x80000004ff007c10 */ /* 0x000fe2000fffe0ff */
[----:B------:R-:W-:Y:S01]  /*9d70*/  BSSY B0, `(.L_x_4314) ;  /* 0x0000011000007945 */ /* 0x000fe20003800000 */
[----:B------:R-:W-:Y:S02]  /*9d80*/  HMUL2 R15, R15, R86.H0_H0 ;  /* 0x200000560f0f7232 */ /* 0x000fe40000000000 */
[----:B-1----:R-:W-:Y:S01]  /*9d90*/  VIADDMNMX R0, R0, R3, 0x2, PT ;  /* 0x0000000200007446 */ /* 0x002fe20003800103 */
[----:B0-----:R-:W-:Y:S06]  /*9da0*/  @P0 BRA `(.L_x_4315) ;  /* 0x0000000000340947 */ /* 0x001fec0003800000 */
[----:B------:R-:W0:Y:S02]  /*9db0*/  QSPC.E.S P0, RZ, [R4] ;  /* 0x0000000004ff73aa */ /* 0x000e240000000500 */
[----:B0-----:R-:W-:Y:S05]  /*9dc0*/  @!P0 BRA `(.L_x_4316) ;  /* 0x0000000000208947 */ /* 0x001fea0003800000 */
[----:B------:R-:W-:-:S04]  /*9dd0*/  MOV R2, R4 ;  /* 0x0000000400027202 */ /* 0x000fc80000000f00 */
[----:B------:R-:W-:-:S07]  /*9de0*/  MOV R10, R2 ;  /* 0x00000002000a7202 */ /* 0x000fce0000000f00 */
.L_x_4317:
[----:B------:R-:W0:Y:S02]  /*9df0*/  LDS R2, [R10] ;  /* 0x000000000a027984 */ /* 0x000e240000000800 */
[----:B0-----:R-:W-:-:S06]  /*9e00*/  HADD2 R3, R2, R9 ;  /* 0x0000000902037230 */ /* 0x001fcc0000000000 */
[----:B------:R-:W0:Y:S02]  /*9e10*/  ATOMS.CAST.SPIN R3, [R10], R2, R3 ;  /* 0x000000020a03738d */ /* 0x000e240001800003 */
[----:B0-----:R-:W-:-:S13]  /*9e20*/  ISETP.EQ.U32.AND P0, PT, R3, 0x1, PT ;  /* 0x000000010300780c */ /* 0x001fda0003f02070 */
[----:B------:R-:W-:Y:S05]  /*9e30*/  @!P0 BRA `(.L_x_4317) ;  /* 0xfffffffc00ec8947 */ /* 0x000fea000383ffff */
[----:B------:R-:W-:Y:S05]  /*9e40*/  BRA `(.L_x_4315) ;  /* 0x00000000000c7947 */ /* 0x000fea0003800000 */
.L_x_4316:
[----:B------:R-:W2:Y:S02]  /*9e50*/  LD.E R2, desc[UR6][R4.64] ;  /* 0x0000000604027980 */ /* 0x000ea4000c101900 */
[----:B--2---:R-:W-:-:S05]  /*9e60*/  IADD3 R3, R9, R2, RZ ;  /* 0x0000000209037210 */ /* 0x004fca0007ffe0ff */
[----:B------:R0:W-:Y:S02]  /*9e70*/  ST.E desc[UR6][R4.64], R3 ;  /* 0x0000000304007985 */ /* 0x0001e4000c101906 */
.L_x_4315:
[----:B------:R-:W-:Y:S05]  /*9e80*/  BSYNC B0 ;  /* 0x0000000000007941 */ /* 0x000fea0003800000 */
.L_x_4314:
[----:B------:R1:W-:Y:S01]  /*9e90*/  ATOM.E.ADD.F16x2.RN.STRONG.GPU P0, RZ, desc[UR6][R4.64+0x4], R15 ;  /* 0x0000040f04ff79a2 */ /* 0x0003e2000810e1c6 */
[----:B------:R-:W-:Y:S04]  /*9ea0*/  BSSY B0, `(.L_x_4318) ;  /* 0x000000f000007945 */ /* 0x000fe80003800000 */
[----:B-1----:R-:W-:Y:S05]  /*9eb0*/  @P0 BRA `(.L_x_4319) ;  /* 0x0000000000340947 */ /* 0x002fea0003800000 */
[----:B------:R-:W1:Y:S02]  /*9ec0*/  QSPC.E.S P0, RZ, [R4+0x4] ;  /* 0x0000040004ff73aa */ /* 0x000e640000000500 */
[----:B-1----:R-:W-:Y:S05]  /*9ed0*/  @!P0 BRA `(.L_x_4320) ;  /* 0x0000000000208947 */ /* 0x002fea0003800000 */
[----:B------:R-:W-:-:S04]  /*9ee0*/  MOV R2, R4 ;  /* 0x0000000400027202 */ /* 0x000fc80000000f00 */
[----:B0-----:R-:W-:-:S07]  /*9ef0*/  MOV R4, R2 ;  /* 0x0000000200047202 */ /* 0x001fce0000000f00 */
.L_x_4321:
[----:B------:R-:W0:Y:S02]  /*9f00*/  LDS R2, [R4+0x4] ;  /* 0x0000040004027984 */ /* 0x000e240000000800 */
[----:B0-----:R-:W-:-:S10]  /*9f10*/  HFMA2.MMA R3, R2, 1, 1, R15 ;  /* 0x3c003c0002037835 */ /* 0x001fd4000000000f */
[----:B------:R-:W0:Y:S02]  /*9f20*/  ATOMS.CAST.SPIN R3, [R4+0x4], R2, R3 ;  /* 0x000004020403738d */ /* 0x000e240001800003 */
[----:B0-----:R-:W-:-:S13]  /*9f30*/  ISETP.EQ.U32.AND P0, PT, R3, 0x1, PT ;  /* 0x000000010300780c */ /* 0x001fda0003f02070 */
[----:B------:R-:W-:Y:S05]  /*9f40*/  @!P0 BRA `(.L_x_4321) ;  /* 0xfffffffc00ec8947 */ /* 0x000fea000383ffff */
[----:B------:R-:W-:Y:S05]  /*9f50*/  BRA `(.L_x_4319) ;  /* 0x00000000000c7947 */ /* 0x000fea0003800000 */
.L_x_4320:
[----:B------:R-:W0:Y:S02]  /*9f60*/  LD.E R2, desc[UR6][R4.64+0x4] ;  /* 0x0000040604027980 */ /* 0x000e24000c101900 */
[----:B0-----:R-:W-:-:S05]  /*9f70*/  IADD3 R3, R15, R2, RZ ;  /* 0x000000020f037210 */ /* 0x001fca0007ffe0ff */
[----:B------:R1:W-:Y:S02]  /*9f80*/  ST.E desc[UR6][R4.64+0x4], R3 ;  /* 0x0000040304007985 */ /* 0x0003e4000c101906 */
.L_x_4319:
[----:B------:R-:W-:Y:S05]  /*9f90*/  BSYNC B0 ;  /* 0x0000000000007941 */ /* 0x000fea0003800000 */
.L_x_4318:
        /* <DEDUP_REMOVED lines=13> */
.L_x_4325:
[----:B------:R-:W0:Y:S02]  /*a070*/  LDS R2, [R0] ;  /* 0x0000000000027984 */ /* 0x000e240000000800 */
[----:B0-----:R-:W-:-:S06]  /*a080*/  HADD2 R3, R2, R7 ;  /* 0x0000000702037230 */ /* 0x001fcc0000000000 */
[----:B------:R-:W0:Y:S02]  /*a090*/  ATOMS.CAST.SPIN R3, [R0], R2, R3 ;  /* 0x000000020003738d */ /* 0x000e240001800003 */
[----:B0-----:R-:W-:-:S13]  /*a0a0*/  ISETP.EQ.U32.AND P0, PT, R3, 0x1, PT ;  /* 0x000000010300780c */ /* 0x001fda0003f02070 */
[----:B------:R-:W-:Y:S05]  /*a0b0*/  @!P0 BRA `(.L_x_4325) ;  /* 0xfffffffc00ec8947 */ /* 0x000fea000383ffff */
[----:B------:R-:W-:Y:S05]  /*a0c0*/  BRA `(.L_x_4323) ;  /* 0x00000000000c7947 */ /* 0x000fea0003800000 */
.L_x_4324:
[----:B------:R-:W2:Y:S02]  /*a0d0*/  LD.E R0, desc[UR6][R4.64] ;  /* 0x0000000604007980 */ /* 0x000ea4000c101900 */
[----:B--2---:R-:W-:-:S05]  /*a0e0*/  IADD3 R3, R7, R0, RZ ;  /* 0x0000000007037210 */ /* 0x004fca0007ffe0ff */
[----:B------:R0:W-:Y:S02]  /*a0f0*/  ST.E desc[UR6][R4.64], R3 ;  /* 0x0000000304007985 */ /* 0x0001e4000c101906 */
.L_x_4323:
[----:B------:R-:W-:Y:S05]  /*a100*/  BSYNC B0 ;  /* 0x0000000000007941 */ /* 0x000fea0003800000 */
.L_x_4322:
[----:B------:R1:W-:Y:S02]  /*a110*/  ATOM.E.ADD.F16x2.RN.STRONG.GPU P0, RZ, desc[UR6][R4.64+0x4], R13 ;  /* 0x0000040d04ff79a2 */ /* 0x0003e4000810e1c6 */
[----:B-1----:R-:W-:Y:S05]  /*a120*/  @P0 EXIT ;  /* 0x000000000000094d */ /* 0x002fea0003800000 */
[----:B------:R-:W1:Y:S02]  /*a130*/  QSPC.E.S P0, RZ, [R4+0x4] ;  /* 0x0000040004ff73aa */ /* 0x000e640000000500 */
[----:B-1----:R-:W-:Y:S05]  /*a140*/  @!P0 BRA `(.L_x_4326) ;  /* 0x0000000000208947 */ /* 0x002fea0003800000 */
[----:B------:R-:W-:-:S04]  /*a150*/  MOV R2, R4 ;  /* 0x0000000400027202 */ /* 0x000fc80000000f00 */
[----:B------:R-:W-:-:S07]  /*a160*/  MOV R0, R2 ;  /* 0x0000000200007202 */ /* 0x000fce0000000f00 */
.L_x_4327:
[----:B------:R-:W0:Y:S02]  /*a170*/  LDS R2, [R0+0x4] ;  /* 0x0000040000027984 */ /* 0x000e240000000800 */
[----:B0-----:R-:W-:-:S10]  /*a180*/  HFMA2.MMA R3, R2, 1, 1, R13 ;  /* 0x3c003c0002037835 */ /* 0x001fd4000000000d */
[----:B------:R-:W0:Y:S02]  /*a190*/  ATOMS.CAST.SPIN R3, [R0+0x4], R2, R3 ;  /* 0x000004020003738d */ /* 0x000e240001800003 */
[----:B0-----:R-:W-:-:S13]  /*a1a0*/  ISETP.EQ.U32.AND P0, PT, R3, 0x1, PT ;  /* 0x000000010300780c */ /* 0x001fda0003f02070 */
[----:B------:R-:W-:Y:S05]  /*a1b0*/  @!P0 BRA `(.L_x_4327) ;  /* 0xfffffffc00ec8947 */ /* 0x000fea000383ffff */
[----:B------:R-:W-:Y:S05]  /*a1c0*/  EXIT ;  /* 0x000000000000794d */ /* 0x000fea0003800000 */
.L_x_4326:
[----:B------:R-:W0:Y:S02]  /*a1d0*/  LD.E R0, desc[UR6][R4.64+0x4] ;  /* 0x0000040604007980 */ /* 0x000e24000c101900 */
[----:B0-----:R-:W-:-:S05]  /*a1e0*/  IADD3 R3, R13, R0, RZ ;  /* 0x000000000d037210 */ /* 0x001fca0007ffe0ff */
[----:B------:R-:W-:Y:S01]  /*a1f0*/  ST.E desc[UR6][R4.64+0x4], R3 ;  /* 0x0000040304007985 */ /* 0x000fe2000c101906 */
[----:B------:R-:W-:Y:S05]  /*a200*/  EXIT ;  /* 0x000000000000794d */ /* 0x000fea0003800000 */
.L_x_4328:
        /* <DEDUP_REMOVED lines=15> */
.L_x_5244:


//--------------------- .text._Z23gemm_half_q_half_kernelILi2ELi152ELb1ELb1ELi32EEvPK6__halfPKjS4_S2_PS0_iiiiPKtS7_iiiiiibS2_i --------------------------
	.section	.text._Z23gemm_half_q_half_kernelILi2ELi152ELb1ELb1ELi32EEvPK6__halfPKjS4_S2_PS0_iiiiPKtS7_iiiiiibS2_i,"ax",@progbits
	.align	128
        .global         _Z23gemm_half_q_half_kernelILi2ELi152ELb1ELb1ELi32EEvPK6__halfPKjS4_S2_PS0_iiiiPKtS7_iiiiiibS2_i
        .type           _Z23gemm_half_q_half_kernelILi2ELi152ELb1ELb1ELi32EEvPK6__halfPKjS4_S2_PS0_iiiiPKtS7_iiiiiibS2_i,@function
        .size           _Z23gemm_half_q_half_kernelILi2ELi152ELb1ELb1ELi32EEvPK6__halfPKjS4_S2_PS0_iiiiPKtS7_iiiiiibS2_i,(.L_x_5245 - _Z23gemm_half_q_half_kernelILi2ELi152ELb1ELb1ELi32EEvPK6__halfPKjS4_S2_PS0_iiiiPKtS7_iiiiiibS2_i)
        .other          _Z23gemm_half_q_half_kernelILi2ELi152ELb1ELb1ELi32EEvPK6__halfPKjS4_S2_PS0_iiiiPKtS7_iiiiiibS2_i,@"STO_CUDA_ENTRY STV_DEFAULT"
_Z23gemm_half_q_half_kernelILi2ELi152ELb1ELb1ELi32EEvPK6__halfPKjS4_S2_PS0_iiiiPKtS7_iiiiiibS2_i:
.text._Z23gemm_half_q_half_kernelILi2ELi152ELb1ELb1ELi32EEvPK6__halfPKjS4_S2_PS0_iiiiPKtS7_iiiiiibS2_i:
        /* <DEDUP_REMOVED lines=25> */
.L_x_4329:
        /* <DEDUP_REMOVED lines=29> */
.L_x_4334:
        /* <DEDUP_REMOVED lines=37> */
.L_x_4333:
        /* <DEDUP_REMOVED lines=24> */
.L_x_4335:
        /* <DEDUP_REMOVED lines=14> */
.L_x_4332:
        /* <DEDUP_REMOVED lines=10> */
.L_x_4337:
        /* <DEDUP_REMOVED lines=37> */
.L_x_4336:
        /* <DEDUP_REMOVED lines=24> */
.L_x_4338:
        /* <DEDUP_REMOVED lines=13> */
.L_x_4331:
[----:B------:R-:W-:Y:S05]  /*0d50*/  BSYNC B0 ;  /* 0x0000000000007941 */ /* 0x000fea0003800000 */
.L_x_4330:
        /* <DEDUP_REMOVED lines=17> */
.L_x_4341:
        /* <DEDUP_REMOVED lines=19> */
.L_x_4340:
        /* <DEDUP_REMOVED lines=14> */
.L_x_4342:
[----:B------:R-:W-:-:S13]  /*1080*/  ISETP.LT.OR P0, PT, R17, R5, P0 ;  /* 0x000000051100720c */ /* 0x000fda0000701670 */
[----:B--234-:R-:W2:Y:S01]  /*1090*/  @P0 LDC.64 R6, c[0x0][0x230] ;  /* 0x00008c00ff060b82 */ /* 0x01cea20000000a00 */
[----:B------:R-:W-:-:S05]  /*10a0*/  @P0 LEA R4, R4, R17, 0x1 ;  /* 0x0000001104040211 */ /* 0x000fca00078e08ff */
[----:B------:R-:W-:-:S04]  /*10b0*/  @P0 IMAD R5, R4, R85, R2 ;  /* 0x0000005504050224 */ /* 0x000fc800078e0202 */
[----:B--2---:R-:W-:-:S05]  /*10c0*/  @P0 IMAD.WIDE R4, R5, 0x2, R6 ;  /* 0x0000000205040825 */ /* 0x004fca00078e0206 */
[----:B------:R4:W-:Y:S02]  /*10d0*/  @P0 STG.E.64 desc[UR6][R4.64], RZ ;  /* 0x000000ff04000986 */ /* 0x0009e4000c101b06 */
.L_x_4339:
[----:B------:R-:W0:Y:S08]  /*10e0*/  LDC R26, c[0x0][0x25c] ;  /* 0x00009700ff1a7b82 */ /* 0x000e300000000800 */
[----:B------:R-:W-:Y:S01]  /*10f0*/  BAR.SYNC.DEFER_BLOCKING 0x0 ;  /* 0x0000000000007b1d */ /* 0x000fe20000010000 */
[----:B------:R-:W-:-:S05]  /*1100*/  ISETP.GE.AND P6, PT, R88, R89, PT ;  /* 0x000000595800720c */ /* 0x000fca0003fc6270 */
[----:B------:R-:W-:Y:S02]  /*1110*/  ULDC UR8, c[0x0][0x258] ;  /* 0x0000960000087ab9 */ /* 0x000fe40000000800 */
[----:B------:R-:W1:Y:S01]  /*1120*/  LDC R11, c[0x0][0x264] ;  /* 0x00009900ff0b7b82 */ /* 0x000e620000000800 */
        /* <DEDUP_REMOVED lines=8> */
[----:B-1----:R-:W-:Y:S01]  /*11b0*/  ISETP.GT.AND P5, PT, R88, R11, PT ;  /* 0x0000000b5800720c */ /* 0x002fe20003fa4270 */
[----:B------:R-:W-:-:S12]  /*11c0*/  @P6 BRA `(.L_x_4343) ;  /* 0x0000000000d46947 */ /* 0x000fd80003800000 */
[----:B----4-:R-:W0:Y:S01]  /*11d0*/  LDC.64 R4, c[0x0][0x248] ;  /* 0x00009200ff047b82 */ /* 0x010e220000000a00 */
[----:B------:R-:W-:-:S07]  /*11e0*/  SHF.L.U32 R13, R3, 0x6, RZ ;  /* 0x00000006030d7819 */ /* 0x000fce00000006ff */
[----:B--23--:R-:W1:Y:S08]  /*11f0*/  LDC.64 R6, c[0x0][0x220] ;  /* 0x00008800ff067b82 */ /* 0x00ce700000000a00 */
        /* <DEDUP_REMOVED lines=10> */
.L_x_4344:
        /* <DEDUP_REMOVED lines=29> */
[----:B0-----:R-:W-:Y:S01]  /*1470*/  IMAD R15, R18, R18, RZ ;  /* 0x00000012120f7224 */ /* 0x001fe200078e02ff */
        /* <DEDUP_REMOVED lines=10> */
.L_x_4343:
[----:B------:R-:W-:Y:S01]  /*1520*/  HFMA2.MMA R3, -RZ, RZ, 0, 0 ;  /* 0x00000000ff037435 */ /* 0x000fe200000001ff */
[----:B------:R-:W-:Y:S02]  /*1530*/  LEA.HI R25, R25, R24, RZ, 0x5 ;  /* 0x0000001819197211 */ /* 0x000fe400078f28ff */
[----:B----4-:R-:W-:Y:S01]  /*1540*/  MOV R4, RZ ;  /* 0x000000ff00047202 */ /* 0x010fe20000000f00 */
        /* <DEDUP_REMOVED lines=8> */
.L_x_4345:
        /* <DEDUP_REMOVED lines=8> */
.L_x_4346:
[----:B------:R-:W-:Y:S01]  /*1650*/  HFMA2.MMA R5, -RZ, RZ, 0, 0 ;  /* 0x00000000ff057435 */ /* 0x000fe200000001ff */
[----:B------:R-:W-:Y:S02]  /*1660*/  SHF.R.S32.HI R25, RZ, 0x5, R25 ;  /* 0x00000005ff197819 */ /* 0x000fe40000011419 */
[----:B------:R-:W-:Y:S01]  /*1670*/  MOV R6, RZ ;  /* 0x000000ff00067202 */ /* 0x000fe20000000f00 */
[----:B------:R-:W-:Y:S07]  /*1680*/  @!P2 BRA `(.L_x_4347) ;  /* 0x00000000001ca947 */ /* 0x000fee0003800000 */
[----:B--23--:R-:W0:Y:S02]  /*1690*/  LDC R7, c[0x0][0x264] ;  /* 0x00009900ff077b82 */ /* 0x00ce240000000800 */
[----:B0-----:R-:W-:-:S04]  /*16a0*/  VIMNMX R6, R88, R7, PT ;  /* 0x0000000758067248 */ /* 0x001fc80003fe0100 */
[----:B------:R-:W-:-:S04]  /*16b0*/  IADD3 R6, R6, -UR5, RZ ;  /* 0x8000000506067c10 */ /* 0x000fc8000fffe0ff */
[----:B------:R-:W-:-:S04]  /*16c0*/  SHF.R.S32.HI R7, RZ, 0x1f, R6 ;  /* 0x0000001fff077819 */ /* 0x000fc80000011406 */
[----:B------:R-:W-:-:S04]  /*16d0*/  LEA.HI R7, R7, R6, RZ, 0x5 ;  /* 0x0000000607077211 */ /* 0x000fc800078f28ff */
[----:B------:R-:W-:-:S04]  /*16e0*/  SHF.R.S32.HI R7, RZ, 0x5, R7 ;  /* 0x00000005ff077819 */ /* 0x000fc80000011407 */
[----:B------:R-:W-:-:S07]  /*16f0*/  SHF.L.U32 R6, R7, 0x2, RZ ;  /* 0x0000000207067819 */ /* 0x000fce00000006ff */
.L_x_4347:
[----:B------:R-:W-:Y:S05]  /*1700*/  @!P5 BRA `(.L_x_4348) ;  /* 0x00000000001cd947 */ /* 0x000fea0003800000 */
[----:B------:R-:W2:Y:S02]  /*1710*/  LDC R5, c[0x0][0x268] ;  /* 0x00009a00ff057b82 */ /* 0x000ea40000000800 */
[----:B--23--:R-:W-:-:S04]  /*1720*/  VIMNMX R8, R88, R5, PT ;  /* 0x0000000558087248 */ /* 0x00cfc80003fe0100 */
[----:B------:R-:W-:-:S04]  /*1730*/  IADD3 R8, R8, -R11, RZ ;  /* 0x8000000b08087210 */ /* 0x000fc80007ffe0ff */
[----:B------:R-:W-:-:S04]  /*1740*/  SHF.R.S32.HI R5, RZ, 0x1f, R8 ;  /* 0x0000001fff057819 */ /* 0x000fc80000011408 */
[----:B------:R-:W-:-:S04]  /*1750*/  LEA.HI R5, R5, R8, RZ, 0x5 ;  /* 0x0000000805057211 */ /* 0x000fc800078f28ff */
[----:B------:R-:W-:-:S04]  /*1760*/  SHF.R.S32.HI R5, RZ, 0x5, R5 ;  /* 0x00000005ff057819 */ /* 0x000fc80000011405 */
[----:B------:R-:W-:-:S07]  /*1770*/  LEA R5, R5, R5, 0x1 ;  /* 0x0000000505057211 */ /* 0x000fce00078e08ff */
.L_x_4348:
[----:B--23--:R-:W-:Y:S01]  /*1780*/  HFMA2.MMA R8, -RZ, RZ, 0, 0 ;  /* 0x00000000ff087435 */ /* 0x00cfe200000001ff */
        /* <DEDUP_REMOVED lines=8> */
.L_x_4349:
[----:B------:R-:W-:Y:S01]  /*1810*/  LEA R4, R25, R4, 0x3 ;  /* 0x0000000419047211 */ /* 0x000fe200078e18ff */
[----:B------:R-:W0:Y:S01]  /*1820*/  S2UR UR5, SR_CgaCtaId ;  /* 0x00000000000579c3 */ /* 0x000e220000008800 */
[----:B------:R-:W-:Y:S01]  /*1830*/  ULDC.64 UR10, c[0x0][0x218] ;  /* 0x00008600000a7ab9 */ /* 0x000fe20000000a00 */
[----:B------:R-:W-:Y:S01]  /*1840*/  UMOV UR4, 0x400 ;  /* 0x0000040000047882 */ /* 0x000fe20000000000 */
[----:B------:R-:W-:Y:S02]  /*1850*/  IADD3 R3, R6, R4, R3 ;  /* 0x0000000406037210 */ /* 0x000fe40007ffe003 */
[----:B------:R-:W-:Y:S02]  /*1860*/  PRMT R16, RZ, 0x5410, RZ ;  /* 0x00005410ff107816 */ /* 0x000fe400000000ff */
[----:B------:R-:W-:Y:S02]  /*1870*/  IADD3 R8, R8, R3, R5 ;  /* 0x0000000308087210 */ /* 0x000fe40007ffe005 */
[----:B------:R-:W-:-:S02]  /*1880*/  SHF.R.S32.HI R3, RZ, 0x1f, R2 ;  /* 0x0000001fff037819 */ /* 0x000fc40000011402 */
[----:B------:R-:W-:Y:S01]  /*1890*/  PRMT R15, RZ, 0x5410, RZ ;  /* 0x00005410ff0f7816 */ /* 0x000fe200000000ff */
[----:B------:R-:W-:Y:S01]  /*18a0*/  IMAD R11, R8, R85, RZ ;  /* 0x00000055080b7224 */ /* 0x000fe200078e02ff */
[----:B------:R-:W-:Y:S02]  /*18b0*/  PRMT R14, RZ, 0x5410, RZ ;  /* 0x00005410ff0e7816 */ /* 0x000fe400000000ff */
[----:B------:R-:W-:Y:S02]  /*18c0*/  PRMT R13, RZ, 0x5410, RZ ;  /* 0x00005410ff0d7816 */ /* 0x000fe400000000ff */
[----:B------:R-:W-:Y:S02]  /*18d0*/  SHF.R.S32.HI R6, RZ, 0x1f, R11 ;  /* 0x0000001fff067819 */ /* 0x000fe4000001140b */
[----:B------:R-:W-:-:S04]  /*18e0*/  IADD3 R4, P0, R2, R11, RZ ;  /* 0x0000000b02047210 */ /* 0x000fc80007f1e0ff */
[----:B------:R-:W-:Y:S01]  /*18f0*/  IADD3.X R5, R6, R3, RZ, P0, !PT ;  /* 0x0000000306057210 */ /* 0x000fe200007fe4ff */
[----:B0-----:R-:W-:Y:S01]  /*1900*/  ULEA UR4, UR5, UR4, 0x18 ;  /* 0x0000000405047291 */ /* 0x001fe2000f8ec03f */
[----:B------:R-:W-:Y:S02]  /*1910*/  ISETP.GE.AND P0, PT, R88, R89, PT ;  /* 0x000000595800720c */ /* 0x000fe40003f06270 */
[----:B------:R-:W-:Y:S02]  /*1920*/  LEA R28, P2, R4, UR10, 0x2 ;  /* 0x0000000a041c7c11 */ /* 0x000fe4000f8410ff */
[----:B------:R-:W-:Y:S02]  /*1930*/  ISETP.GE.OR P0, PT, R88, UR8, P0 ;  /* 0x0000000858007c0c */ /* 0x000fe40008706670 */
[----:B------:R-:W-:-:S11]  /*1940*/  LEA.HI.X R29, R4, UR11, R5, 0x2, P2 ;  /* 0x0000000b041d7c11 */ /* 0x000fd600090f1405 */
[----:B------:R-:W-:Y:S05]  /*1950*/  @P0 BRA `(.L_x_4350) ;  /* 0x0000004800240947 */ /* 0x000fea0003800000 */
[----:B------:R-:W-:Y:S01]  /*1960*/  PRMT R4, R87, 0x9910, RZ ;  /* 0x0000991057047816 */ /* 0x000fe200000000ff */
[----:B------:R-:W-:Y:S01]  /*1970*/  HADD2.F32 R5, -RZ, R32.H0_H0 ;  /* 0x20000020ff057230 */ /* 0x000fe20000004100 */
[----:B------:R-:W-:Y:S01]  /*1980*/  IADD3 R11, P2, P3, R2, R85, R11 ;  /* 0x00000055020b7210 */ /* 0x000fe20007b5e00b */
[----:B------:R-:W-:Y:S01]  /*1990*/  HADD2.F32 R7, -RZ, R18.H0_H0 ;  /* 0x20000012ff077230 */ /* 0x000fe20000004100 */
[----:B------:R-:W-:Y:S01]  /*19a0*/  MOV R2, R4 ;  /* 0x0000000400027202 */ /* 0x000fe20000000f00 */
[----:B------:R-:W-:Y:S01]  /*19b0*/  HADD2.F32 R8, -RZ, R17.H0_H0 ;  /* 0x20000011ff087230 */ /* 0x000fe20000004100 */
[----:B------:R-:W-:Y:S01]  /*19c0*/  SHF.R.S32.HI R4, RZ, 0x1f, R85 ;  /* 0x0000001fff047819 */ /* 0x000fe20000011455 */
[----:B------:R-:W-:Y:S01]  /*19d0*/  ULDC UR5, c[0x0][0x258] ;  /* 0x0000960000057ab9 */ /* 0x000fe20000000800 */
[----:B------:R-:W-:Y:S02]  /*19e0*/  ISETP.NE.AND P0, PT, R2, RZ, PT ;  /* 0x000000ff0200720c */ /* 0x000fe40003f05270 */
[----:B------:R-:W-:Y:S01]  /*19f0*/  IADD3.X R4, R3, R4, R6, P2, P3 ;  /* 0x0000000403047210 */ /* 0x000fe200017e6406 */
[----:B------:R-:W-:Y:S01]  /*1a00*/  HADD2.F32 R6, -RZ, R19.H0_H0 ;  /* 0x20000013ff067230 */ /* 0x000fe20000004100 */
[----:B------:R-:W-:-:S02]  /*1a10*/  LEA R10, P2, R11, UR10, 0x2 ;  /* 0x0000000a0b0a7c11 */ /* 0x000fc4000f8410ff */
[----:B------:R-:W-:Y:S02]  /*1a20*/  ISETP.LT.OR P0, PT, R0, 0x2, !P0 ;  /* 0x000000020000780c */ /* 0x000fe40004701670 */
[----:B------:R-:W-:Y:S02]  /*1a30*/  LEA.HI.X R11, R11, UR11, R4, 0x2, P2 ;  /* 0x0000000b0b0b7c11 */ /* 0x000fe400090f1404 */
[----:B------:R-:W-:-:S09]  /*1a40*/  PRMT R16, RZ, 0x7610, R16 ;  /* 0x00007610ff107816 */ /* 0x000fd20000000010 */
.L_x_4359:
        /* <DEDUP_REMOVED lines=196> */
.L_x_4352:
        /* <DEDUP_REMOVED lines=42> */
[----:B------:R-:W-:Y:S02]  /*2930*/  HADD2.F32 R37, -RZ, R30.H0_H0 ;  /* 0x2000001eff257230 */ /* 0x000fe40000004100 */
[-C--:B------:R-:W-:Y:S01]  /*2940*/  FFMA.FTZ R4, R3, R57.reuse, R2 ;  /* 0x0000003903047223 */ /* 0x080fe20000010002 */
[--C-:B-1----:R-:W-:Y:S02]  /*2950*/  HADD2.F32 R3, -RZ, R20.reuse.H0_H0 ;  /* 0x20000014ff037230 */ /* 0x102fe40000004100 */
        /* <DEDUP_REMOVED lines=42> */
.L_x_4351:
        /* <DEDUP_REMOVED lines=199> */
.L_x_4354:
        /* <DEDUP_REMOVED lines=42> */
[----:B------:R-:W-:Y:S01]  /*3b10*/  FFMA.FTZ R58, R48, R58, R23 ;  /* 0x0000003a303a7223 */ /* 0x000fe20000010017 */
        /* <DEDUP_REMOVED lines=44> */
.L_x_4353:
        /* <DEDUP_REMOVED lines=198> */
.L_x_4356:
        /* <DEDUP_REMOVED lines=87> */
.L_x_4355:
        /* <DEDUP_REMOVED lines=198> */
.L_x_4358:
        /* <DEDUP_REMOVED lines=87> */
.L_x_4357:
[----:B------:R-:W-:Y:S01]  /*6180*/  IADD3 R88, R88, 0x20, RZ ;  /* 0x0000002058587810 */ /* 0x000fe20007ffe0ff */
[----:B------:R-:W-:Y:S01]  /*6190*/  UIADD3 UR4, UR4, 0x40, URZ ;  /* 0x0000004004047890 */ /* 0x000fe2000fffe03f */
[C---:B------:R-:W-:Y:S02]  /*61a0*/  IMAD.WIDE R10, R85.reuse, 0x8, R10 ;  /* 0x00000008550a7825 */ /* 0x040fe400078e020a */
[C---:B------:R-:W-:Y:S02]  /*61b0*/  ISETP.GE.AND P2, PT, R88.reuse, UR5, PT ;  /* 0x0000000558007c0c */ /* 0x040fe4000bf46270 */
[----:B------:R-:W-:Y:S01]  /*61c0*/  ISETP.LT.AND P3, PT, R88, R89, PT ;  /* 0x000000595800720c */ /* 0x000fe20003f61270 */
[----:B0-----:R-:W-:-:S12]  /*61d0*/  IMAD.WIDE R28, R85, 0x8, R28 ;  /* 0x00000008551c7825 */ /* 0x001fd800078e021c */
[----:B------:R-:W-:Y:S05]  /*61e0*/  @!P2 BRA P3, `(.L_x_4359) ;  /* 0xffffffb80018a947 */ /* 0x000fea000183ffff */
.L_x_4350:
        /* <DEDUP_REMOVED lines=11> */
.L_x_4363:
        /* <DEDUP_REMOVED lines=87> */
[----:B------:R-:W-:Y:S02]  /*6810*/  MOV R53, 0x2800 ;  /* 0x0000280000357802 */ /* 0x000fe40000000f00 */
[----:B------:R-:W-:-:S02]  /*6820*/  ISETP.NE.AND P2, PT, R11, RZ, PT ;  /* 0x000000ff0b00720c */ /* 0x000fc40003f45270 */
[C---:B------:R-:W-:Y:S02]  /*6830*/  LOP3.LUT R12, R27.reuse, 0x3e003e0, RZ, 0xc0, !PT ;  /* 0x03e003e01b0c7812 */ /* 0x040fe400078ec0ff */
[----:B------:R-:W-:Y:S02]  /*6840*/  LOP3.LUT R65, R27, 0x1f001f, RZ, 0xc0, !PT ;  /* 0x001f001f1b417812 */ /* 0x000fe400078ec0ff */
[----:B------:R-:W-:Y:S02]  /*6850*/  LOP3.LUT R21, R50, 0x80008, R51, 0xf8, !PT ;  /* 0x0008000832157812 */ /* 0x000fe400078ef833 */
[----:B------:R-:W-:Y:S02]  /*6860*/  LOP3.LUT R23, R20, 0x80008, R23, 0xf8, !PT ;  /* 0x0008000814177812 */ /* 0x000fe400078ef817 */
[----:B------:R-:W-:Y:S02]  /*6870*/  SHF.R.U32.HI R27, RZ, 0xa, R27 ;  /* 0x0000000aff1b7819 */ /* 0x000fe4000001161b */
[----:B------:R-:W-:-:S02]  /*6880*/  PRMT R17, R17, 0x5410, R53 ;  /* 0x0000541011117816 */ /* 0x000fc40000000035 */
        /* <DEDUP_REMOVED lines=247> */
.L_x_4362:
        /* <DEDUP_REMOVED lines=79> */
.L_x_4361:
[----:B------:R-:W-:Y:S01]  /*7cf0*/  IADD3 R88, R88, 0x20, RZ ;  /* 0x0000002058587810 */ /* 0x000fe20007ffe0ff */
[----:B------:R-:W-:Y:S01]  /*7d00*/  UIADD3 UR4, UR4, 0x40, URZ ;  /* 0x0000004004047890 */ /* 0x000fe2000fffe03f */
[----:B-----5:R-:W-:Y:S02]  /*7d10*/  IMAD.WIDE R28, R85, 0x4, R90 ;  /* 0x00000004551c7825 */ /* 0x020fe400078e025a */
[C---:B------:R-:W-:Y:S02]  /*7d20*/  ISETP.GE.AND P2, PT, R88.reuse, UR5, PT ;  /* 0x0000000558007c0c */ /* 0x040fe4000bf46270 */
[----:B------:R-:W-:-:S13]  /*7d30*/  ISETP.LT.AND P3, PT, R88, R89, PT ;  /* 0x000000595800720c */ /* 0x000fda0003f61270 */
[----:B------:R-:W-:Y:S05]  /*7d40*/  @!P2 BRA P3, `(.L_x_4363) ;  /* 0xffffffe40054a947 */ /* 0x000fea000183ffff */
.L_x_4360:
[----:B------:R-:W-:Y:S01]  /*7d50*/  ISETP.GE.AND P0, PT, R88, R89, PT ;  /* 0x000000595800720c */ /* 0x000fe20003f06270 */
[----:B------:R-:W-:-:S03]  /*7d60*/  ULDC UR5, c[0x0][0x264] ;  /* 0x0000990000057ab9 */ /* 0x000fc60000000800 */
[----:B------:R-:W-:-:S13]  /*7d70*/  ISETP.GE.OR P0, PT, R88, UR5, P0 ;  /* 0x0000000558007c0c */ /* 0x000fda0008706670 */
[----:B------:R-:W-:Y:S05]  /*7d80*/  @P0 BRA `(.L_x_4364) ;  /* 0x0000003800980947 */ /* 0x000fea0003800000 */
[----:B------:R-:W1:Y:S01]  /*7d90*/  S2R R0, SR_CTAID.Y ;  /* 0x0000000000007919 */ /* 0x000e620000002600 */
[----:B0-----:R-:W1:Y:S01]  /*7da0*/  LDC R3, c[0x0][0x238] ;  /* 0x00008e00ff037b82 */ /* 0x001e620000000800 */
[----:B------:R-:W-:Y:S01]  /*7db0*/  PRMT R2, R87, 0x9910, RZ ;  /* 0x0000991057027816 */ /* 0x000fe200000000ff */
[----:B------:R-:W-:Y:S01]  /*7dc0*/  HADD2.F32 R32, -RZ, R32.H0_H0 ;  /* 0x20000020ff207230 */ /* 0x000fe20000004100 */
[----:B------:R-:W-:Y:S01]  /*7dd0*/  ULDC UR5, c[0x0][0x264] ;  /* 0x0000990000057ab9 */ /* 0x000fe20000000800 */
[----:B------:R-:W-:Y:S01]  /*7de0*/  HADD2.F32 R19, -RZ, R19.H0_H0 ;  /* 0x20000013ff137230 */ /* 0x000fe20000004100 */
[----:B------:R-:W-:Y:S01]  /*7df0*/  ISETP.NE.AND P0, PT, R2, RZ, PT ;  /* 0x000000ff0200720c */ /* 0x000fe20003f05270 */
[----:B------:R-:W-:Y:S02]  /*7e00*/  HADD2.F32 R18, -RZ, R18.H0_H0 ;  /* 0x20000012ff127230 */ /* 0x000fe40000004100 */
[----:B------:R-:W-:Y:S02]  /*7e10*/  HADD2.F32 R17, -RZ, R17.H0_H0 ;  /* 0x20000011ff117230 */ /* 0x000fe40000004100 */
[----:B-1----:R-:W-:-:S05]  /*7e20*/  IMAD R0, R0, -0x2, R3 ;  /* 0xfffffffe00007824 */ /* 0x002fca00078e0203 */
[----:B------:R-:W-:-:S13]  /*7e30*/  ISETP.LT.OR P0, PT, R0, 0x2, !P0 ;  /* 0x000000020000780c */ /* 0x000fda0004701670 */
.L_x_4373:
[----:B------:R-:W-:Y:S05]  /*7e40*/  @!P1 BRA `(.L_x_4365) ;  /* 0x00000038004c9947 */ /* 0x000fea0003800000 */
        /* <DEDUP_REMOVED lines=15> */
[----:B------:R-:W-:Y:S02]  /*7f40*/  SHF.R.U32.HI R33, RZ, 0x8, R38 ;  /* 0x00000008ff217819 */ /* 0x000fe40000011626 */
[C---:B------:R-:W-:Y:S02]  /*7f50*/  LOP3.LUT R0, R36.reuse, 0xf000f, RZ, 0xc0, !PT ;  /* 0x000f000f24007812 */ /* 0x040fe400078ec0ff */
[----:B------:R-:W-:Y:S02]  /*7f60*/  LOP3.LUT R2, R36, 0xf000f0, RZ, 0xc0, !PT ;  /* 0x00f000f024027812 */ /* 0x000fe400078ec0ff */
[----:B------:R-:W-:Y:S02]  /*7f70*/  LOP3.LUT R31, R38, 0xf000f0, RZ, 0xc0, !PT ;  /* 0x00f000f0261f7812 */ /* 0x000fe400078ec0ff */
        /* <DEDUP_REMOVED lines=10> */
[C---:B------:R-:W-:Y:S02]  /*8020*/  LOP3.LUT R3, R36.reuse, 0xf000f, RZ, 0xc0, !PT ;  /* 0x000f000f24037812 */ /* 0x040fe400078ec0ff */
        /* <DEDUP_REMOVED lines=17> */
[-C--:B------:R-:W-:Y:S02]  /*8140*/  HFMA2 R41, R42, R5.reuse.H0_H0, -72, -72 ;  /* 0xd480d4802a297431 */ /* 0x080fe40000040005 */
[----:B------:R-:W-:Y:S02]  /*8150*/  HADD2 R42, R43, -1032, -1032 ;  /* 0xe408e4082b2a7430 */ /* 0x000fe40000000000 */
[-C--:B------:R-:W-:Y:S02]  /*8160*/  HFMA2 R43, R44, R5.reuse.H0_H0, -72, -72 ;  /* 0xd480d4802c2b7431 */ /* 0x080fe40000040005 */
[----:B------:R-:W-:Y:S02]  /*8170*/  HFMA2 R35, R38, R5.H0_H0, -72, -72 ;  /* 0xd480d48026237431 */ /* 0x000fe40000040005 */
        /* <DEDUP_REMOVED lines=99> */
.L_x_4366:
[----:B------:R-:W-:Y:S05]  /*87b0*/  @P0 BRA `(.L_x_4367) ;  /* 0x0000000400580947 */ /* 0x000fea0003800000 */
[----:B------:R-:W0:Y:S01]  /*87c0*/  LDS.64 R2, [UR4+0x40] ;  /* 0x00004004ff027984 */ /* 0x000e220008000a00 */
[--C-:B------:R-:W-:Y:S02]  /*87d0*/  HADD2.F32 R0, -RZ, R31.reuse.H0_H0 ;  /* 0x2000001fff007230 */ /* 0x100fe40000004100 */
[----:B------:R-:W-:Y:S01]  /*87e0*/  HADD2.F32 R50, -RZ, R31.H1_H1 ;  /* 0x3000001fff327230 */ /* 0x000fe20000004100 */
[----:B------:R-:W1:Y:S01]  /*87f0*/  LDS.64 R6, [UR4+0x48] ;  /* 0x00004804ff067984 */ /* 0x000e620008000a00 */
[--C-:B------:R-:W-:Y:S02]  /*8800*/  HADD2.F32 R4, -RZ, R36.reuse.H0_H0 ;  /* 0x20000024ff047230 */ /* 0x100fe40000004100 */
        /* <DEDUP_REMOVED lines=11> */
[----:B------:R-:W-:Y:S02]  /*88c0*/  HADD2.F32 R30, -RZ, R30.H1_H1 ;  /* 0x3000001eff1e7230 */ /* 0x000fe40000004100 */
[-C--:B------:R-:W-:Y:S01]  /*88d0*/  FFMA.FTZ R3, R3, R47.reuse, RZ ;  /* 0x0000002f03037223 */ /* 0x080fe200000100ff */
[----:B------:R-:W-:Y:S02]  /*88e0*/  HADD2.F32 R34, -RZ, R34.H1_H1 ;  /* 0x30000022ff227230 */ /* 0x000fe40000004100 */
        /* <DEDUP_REMOVED lines=67> */
.L_x_4367:
        /* <DEDUP_REMOVED lines=140> */
.L_x_4368:
        /* <DEDUP_REMOVED lines=87> */
.L_x_4369:
[----:B------:R-:W-:Y:S02]  /*9b50*/  LOP3.LUT R24, R22, 0xf000f, RZ, 0xc0, !PT ;  /* 0x000f000f16187812 */ /* 0x000fe400078ec0ff */
[C---:B------:R-:W-:Y:S02]  /*9b60*/  LOP3.LUT R4, R21.reuse, 0xf000f, RZ, 0xc0, !PT ;  /* 0x000f000f15047812 */ /* 0x040fe400078ec0ff */
[----:B------:R-:W-:Y:S02]  /*9b70*/  LOP3.LUT R6, R21, 0xf000f0, RZ, 0xc0, !PT ;  /* 0x00f000f015067812 */ /* 0x000fe400078ec0ff */
[----:B------:R-:W-:Y:S02]  /*9b80*/  SHF.R.U32.HI R27, RZ, 0x8, R22 ;  /* 0x00000008ff1b7819 */ /* 0x000fe40000011616 */
[----:B------:R-:W-:Y:S02]  /*9b90*/  LOP3.LUT R0, R20, 0xf000f0, RZ, 0xc0, !PT ;  /* 0x00f000f014007812 */ /* 0x000fe400078ec0ff */
[----:B------:R-:W-:-:S02]  /*9ba0*/  SHF.R.U32.HI R21, RZ, 0x8, R21 ;  /* 0x00000008ff157819 */ /* 0x000fc40000011615 */
[----:B------:R-:W-:Y:S02]  /*9bb0*/  LOP3.LUT R31, R23, 0xf000f0, RZ, 0xc0, !PT ;  /* 0x00f000f0171f7812 */ /* 0x000fe400078ec0ff */
[----:B------:R-:W-:Y:S02]  /*9bc0*/  SHF.R.U32.HI R20, RZ, 0x8, R20 ;  /* 0x00000008ff147819 */ /* 0x000fe40000011614 */
[----:B------:R-:W-:Y:S02]  /*9bd0*/  SHF.R.U32.HI R33, RZ, 0x8, R23 ;  /* 0x00000008ff217819 */ /* 0x000fe40000011617 */
        /* <DEDUP_REMOVED lines=37> */
[----:B------:R-:W-:Y:S01]  /*9e30*/  HADD2 R31, R2, -1032, -1032 ;  /* 0xe408e408021f7430 */ /* 0x000fe20000000000 */
[C---:B------:R-:W-:Y:S01]  /*9e40*/  LOP3.LUT R12, R8.reuse, 0xf000f, RZ, 0xc0, !PT ;  /* 0x000f000f080c7812 */ /* 0x040fe200078ec0ff */
[----:B------:R-:W-:Y:S01]  /*9e50*/  HFMA2 R33, R4, R5.H0_H0, -72, -72 ;  /* 0xd480d48004217431 */ /* 0x000fe20000040005 */
[----:B------:R-:W-:Y:S01]  /*9e60*/  LOP3.LUT R20, R8, 0xf000f0, RZ, 0xc0, !PT ;  /* 0x00f000f008147812 */ /* 0x000fe200078ec0ff */
        /* <DEDUP_REMOVED lines=90> */
.L_x_4370:
        /* <DEDUP_REMOVED lines=87> */
.L_x_4371:
[C---:B------:R-:W-:Y:S02]  /*a980*/  LOP3.LUT R3, R9.reuse, 0xf000f, RZ, 0xc0, !PT ;  /* 0x000f000f09037812 */ /* 0x040fe400078ec0ff */
[----:B------:R-:W-:Y:S02]  /*a990*/  LOP3.LUT R2, R9, 0xf000f0, RZ, 0xc0, !PT ;  /* 0x00f000f009027812 */ /* 0x000fe400078ec0ff */
        /* <DEDUP_REMOVED lines=135> */
.L_x_4372:
        /* <DEDUP_REMOVED lines=87> */
.L_x_4365:
[----:B------:R-:W0:Y:S01]  /*b780*/  LDC R85, c[0x0][0x23c] ;  /* 0x00008f00ff557b82 */ /* 0x000e220000000800 */
[----:B------:R-:W-:Y:S01]  /*b790*/  IADD3 R88, R88, 0x20, RZ ;  /* 0x0000002058587810 */ /* 0x000fe20007ffe0ff */
[----:B------:R-:W-:-:S03]  /*b7a0*/  UIADD3 UR4, UR4, 0x40, URZ ;  /* 0x0000004004047890 */ /* 0x000fc6000fffe03f */
[C---:B------:R-:W-:Y:S02]  /*b7b0*/  ISETP.GE.AND P2, PT, R88.reuse, UR5, PT ;  /* 0x0000000558007c0c */ /* 0x040fe4000bf46270 */
[----:B------:R-:W-:Y:S01]  /*b7c0*/  ISETP.LT.AND P3, PT, R88, R89, PT ;  /* 0x000000595800720c */ /* 0x000fe20003f61270 */
[----:B0-----:R-:W-:-:S12]  /*b7d0*/  IMAD.WIDE R28, R85, 0x10, R28 ;  /* 0x00000010551c7825 */ /* 0x001fd800078e021c */
[----:B------:R-:W-:Y:S05]  /*b7e0*/  @!P2 BRA P3, `(.L_x_4373) ;  /* 0xffffffc40094a947 */ /* 0x000fea000183ffff */
.L_x_4364:
        /* <DEDUP_REMOVED lines=22> */
.L_x_4377:
[----:B------:R-:W0:Y:S02]  /*b950*/  LDS R2, [R10] ;  /* 0x000000000a027984 */ /* 0x000e240000000800 */
[----:B0-----:R-:W-:-:S10]  /*b960*/  HFMA2.MMA R3, R2, 1, 1, R9 ;  /* 0x3c003c0002037835 */ /* 0x001fd40000000009 */
[----:B------:R-:W0:Y:S02]  /*b970*/  ATOMS.CAST.SPIN R3, [R10], R2, R3 ;  /* 0x000000020a03738d */ /* 0x000e240001800003 */
[----:B0-----:R-:W-:-:S13]  /*b980*/  ISETP.EQ.U32.AND P0, PT, R3, 0x1, PT ;  /* 0x000000010300780c */ /* 0x001fda0003f02070 */
[----:B------:R-:W-:Y:S05]  /*b990*/  @!P0 BRA `(.L_x_4377) ;  /* 0xfffffffc00ec8947 */ /* 0x000fea000383ffff */
[----:B------:R-:W-:Y:S05]  /*b9a0*/  BRA `(.L_x_4375) ;  /* 0x00000000000c7947 */ /* 0x000fea0003800000 */
.L_x_4376:
[----:B------:R-:W2:Y:S02]  /*b9b0*/  LD.E R2, desc[UR6][R4.64] ;  /* 0x0000000604027980 */ /* 0x000ea4000c101900 */
[----:B--2---:R-:W-:-:S05]  /*b9c0*/  IADD3 R3, R9, R2, RZ ;  /* 0x0000000209037210 */ /* 0x004fca0007ffe0ff */
[----:B------:R0:W-:Y:S02]  /*b9d0*/  ST.E desc[UR6][R4.64], R3 ;  /* 0x0000000304007985 */ /* 0x0001e4000c101906 */
.L_x_4375:
[----:B------:R-:W-:Y:S05]  /*b9e0*/  BSYNC B0 ;  /* 0x0000000000007941 */ /* 0x000fea0003800000 */
.L_x_4374:
[----:B------:R1:W-:Y:S01]  /*b9f0*/  ATOM.E.ADD.F16x2.RN.STRONG.GPU P0, RZ, desc[UR6][R4.64+0x4], R15 ;  /* 0x0000040f04ff79a2 */ /* 0x0003e2000810e1c6 */
[----:B------:R-:W-:Y:S04]  /*ba00*/  BSSY B0, `(.L_x_4378) ;  /* 0x000000f000007945 */ /* 0x000fe80003800000 */
[----:B-1----:R-:W-:Y:S05]  /*ba10*/  @P0 BRA `(.L_x_4379) ;  /* 0x0000000000340947 */ /* 0x002fea0003800000 */
[----:B------:R-:W1:Y:S02]  /*ba20*/  QSPC.E.S P0, RZ, [R4+0x4] ;  /* 0x0000040004ff73aa */ /* 0x000e640000000500 */
[----:B-1----:R-:W-:Y:S05]  /*ba30*/  @!P0 BRA `(.L_x_4380) ;  /* 0x0000000000208947 */ /* 0x002fea0003800000 */
[----:B------:R-:W-:-:S04]  /*ba40*/  MOV R2, R4 ;  /* 0x0000000400027202 */ /* 0x000fc80000000f00 */
[----:B0-----:R-:W-:-:S07]  /*ba50*/  MOV R4, R2 ;  /* 0x0000000200047202 */ /* 0x001fce0000000f00 */
.L_x_4381:
[----:B------:R-:W0:Y:S02]  /*ba60*/  LDS R2, [R4+0x4] ;  /* 0x0000040004027984 */ /* 0x000e240000000800 */
[----:B0-----:R-:W-:-:S06]  /*ba70*/  HADD2 R3, R2, R15 ;  /* 0x0000000f02037230 */ /* 0x001fcc0000000000 */
[----:B------:R-:W0:Y:S02]  /*ba80*/  ATOMS.CAST.SPIN R3, [R4+0x4], R2, R3 ;  /* 0x000004020403738d */ /* 0x000e240001800003 */
[----:B0-----:R-:W-:-:S13]  /*ba90*/  ISETP.EQ.U32.AND P0, PT, R3, 0x1, PT ;  /* 0x000000010300780c */ /* 0x001fda0003f02070 */
[----:B------:R-:W-:Y:S05]  /*baa0*/  @!P0 BRA `(.L_x_4381) ;  /* 0xfffffffc00ec8947 */ /* 0x000fea000383ffff */
[----:B------:R-:W-:Y:S05]  /*bab0*/  BRA `(.L_x_4379) ;  /* 0x00000000000c7947 */ /* 0x000fea0003800000 */
.L_x_4380:
[----:B------:R-:W0:Y:S02]  /*bac0*/  LD.E R2, desc[UR6][R4.64+0x4] ;  /* 0x0000040604027980 */ /* 0x000e24000c101900 */
[----:B0-----:R-:W-:-:S05]  /*bad0*/  IADD3 R3, R15, R2, RZ ;  /* 0x000000020f037210 */ /* 0x001fca0007ffe0ff */
[----:B------:R1:W-:Y:S02]  /*bae0*/  ST.E desc[UR6][R4.64+0x4], R3 ;  /* 0x0000040304007985 */ /* 0x0003e4000c101906 */
.L_x_4379:
[----:B------:R-:W-:Y:S05]  /*baf0*/  BSYNC B0 ;  /* 0x0000000000007941 */ /* 0x000fea0003800000 */
.L_x_4378:
        /* <DEDUP_REMOVED lines=13> */
.L_x_4385:
[----:B------:R-:W0:Y:S02]  /*bbd0*/  LDS R2, [R0] ;  /* 0x0000000000027984 */ /* 0x000e240000000800 */
[----:B0-----:R-:W-:-:S10]  /*bbe0*/  HFMA2.MMA R3, R2, 1, 1, R7 ;  /* 0x3c003c0002037835 */ /* 0x001fd40000000007 */
[----:B------:R-:W0:Y:S02]  /*bbf0*/  ATOMS.CAST.SPIN R3, [R0], R2, R3 ;  /* 0x000000020003738d */ /* 0x000e240001800003 */
[----:B0-----:R-:W-:-:S13]  /*bc00*/  ISETP.EQ.U32.AND P0, PT, R3, 0x1, PT ;  /* 0x000000010300780c */ /* 0x001fda0003f02070 */
[----:B------:R-:W-:Y:S05]  /*bc10*/  @!P0 BRA `(.L_x_4385) ;  /* 0xfffffffc00ec8947 */ /* 0x000fea000383ffff */
[----:B------:R-:W-:Y:S05]  /*bc20*/  BRA `(.L_x_4383) ;  /* 0x00000000000c7947 */ /* 0x000fea0003800000 */
.L_x_4384:
[----:B------:R-:W2:Y:S02]  /*bc30*/  LD.E R0, desc[UR6][R4.64] ;  /* 0x0000000604007980 */ /* 0x000ea4000c101900 */
[----:B--2---:R-:W-:-:S05]  /*bc40*/  IADD3 R3, R7, R0, RZ ;  /* 0x0000000007037210 */ /* 0x004fca0007ffe0ff */
[----:B------:R0:W-:Y:S02]  /*bc50*/  ST.E desc[UR6][R4.64], R3 ;  /* 0x0000000304007985 */ /* 0x0001e4000c101906 */
.L_x_4383:
[----:B------:R-:W-:Y:S05]  /*bc60*/  BSYNC B0 ;  /* 0x0000000000007941 */ /* 0x000fea0003800000 */
.L_x_4382:
[----:B------:R1:W-:Y:S02]  /*bc70*/  ATOM.E.ADD.F16x2.RN.STRONG.GPU P0, RZ, desc[UR6][R4.64+0x4], R13 ;  /* 0x0000040d04ff79a2 */ /* 0x0003e4000810e1c6 */
[----:B-1----:R-:W-:Y:S05]  /*bc80*/  @P0 EXIT ;  /* 0x000000000000094d */ /* 0x002fea0003800000 */
[----:B------:R-:W1:Y:S02]  /*bc90*/  QSPC.E.S P0, RZ, [R4+0x4] ;  /* 0x0000040004ff73aa */ /* 0x000e640000000500 */
[----:B-1----:R-:W-:Y:S05]  /*bca0*/  @!P0 BRA `(.L_x_4386) ;  /* 0x0000000000208947 */ /* 0x002fea0003800000 */
[----:B------:R-:W-:-:S04]  /*bcb0*/  MOV R2, R4 ;  /* 0x0000000400027202 */ /* 0x000fc80000000f00 */
[----:B------:R-:W-:-:S07]  /*bcc0*/  MOV R0, R2 ;  /* 0x0000000200007202 */ /* 0x000fce0000000f00 */
.L_x_4387:
[----:B------:R-:W0:Y:S02]  /*bcd0*/  LDS R2, [R0+0x4] ;  /* 0x0000040000027984 */ /* 0x000e240000000800 */
[----:B0-----:R-:W-:-:S06]  /*bce0*/  HADD2 R3, R2, R13 ;  /* 0x0000000d02037230 */ /* 0x001fcc0000000000 */
[----:B------:R-:W0:Y:S02]  /*bcf0*/  ATOMS.CAST.SPIN R3, [R0+0x4], R2, R3 ;  /* 0x000004020003738d */ /* 0x000e240001800003 */
[----:B0-----:R-:W-:-:S13]  /*bd00*/  ISETP.EQ.U32.AND P0, PT, R3, 0x1, PT ;  /* 0x000000010300780c */ /* 0x001fda0003f02070 */
[----:B------:R-:W-:Y:S05]  /*bd10*/  @!P0 BRA `(.L_x_4387) ;  /* 0xfffffffc00ec8947 */ /* 0x000fea000383ffff */
[----:B------:R-:W-:Y:S05]  /*bd20*/  EXIT ;  /* 0x000000000000794d */ /* 0x000fea0003800000 */
.L_x_4386:
[----:B------:R-:W0:Y:S02]  /*bd30*/  LD.E R0, desc[UR6][R4.64+0x4] ;  /* 0x0000040604007980 */ /* 0x000e24000c101900 */
[----:B0-----:R-:W-:-:S05]  /*bd40*/  IADD3 R3, R13, R0, RZ ;  /* 0x000000000d037210 */ /* 0x001fca0007ffe0ff */
[----:B------:R-:W-:Y:S01]  /*bd50*/  ST.E desc[UR6][R4.64+0x4], R3 ;  /* 0x0000040304007985 */ /* 0x000fe2000c101906 */
[----:B------:R-:W-:Y:S05]  /*bd60*/  EXIT ;  /* 0x000000000000794d */ /* 0x000fea0003800000 */
.L_x_4388:
        /* <DEDUP_REMOVED lines=9> */
.L_x_5245:


//--------------------- .text._Z23gemm_half_q_half_kernelILi2ELi140ELb1ELb1ELi32EEvPK6__halfPKjS4_S2_PS0_iiiiPKtS7_iiiiiibS2_i --------------------------
	.section	.text._Z23gemm_half_q_half_kernelILi2ELi140ELb1ELb1ELi32EEvPK6__halfPKjS4_S2_PS0_iiiiPKtS7_iiiiiibS2_i,"ax",@progbits
	.align	128
        .global         _Z23gemm_half_q_half_kernelILi2ELi140ELb1ELb1ELi32EEvPK6__halfPKjS4_S2_PS0_iiiiPKtS7_iiiiiibS2_i
        .type           _Z23gemm_half_q_half_kernelILi2ELi140ELb1ELb1ELi32EEvPK6__halfPKjS4_S2_PS0_iiiiPKtS7_iiiiiibS2_i,@function
        .size           _Z23gemm_half_q_half_kernelILi2ELi140ELb1ELb1ELi32EEvPK6__halfPKjS4_S2_PS0_iiiiPKtS7_iiiiiibS2_i,(.L_x_5246 - _Z23gemm_half_q_half_kernelILi2ELi140ELb1ELb1ELi32EEvPK6__halfPKjS4_S2_PS0_iiiiPKtS7_iiiiiibS2_i)
        .other          _Z23gemm_half_q_half_kernelILi2ELi140ELb1ELb1ELi32EEvPK6__halfPKjS4_S2_PS0_iiiiPKtS7_iiiiiibS2_i,@"STO_CUDA_ENTRY STV_DEFAULT"
_Z23gemm_half_q_half_kernelILi2ELi140ELb1ELb1ELi32EEvPK6__halfPKjS4_S2_PS0_iiiiPKtS7_iiiiiibS2_i:
.text._Z23gemm_half_q_half_kernelILi2ELi140ELb1ELb1ELi32EEvPK6__halfPKjS4_S2_PS0_iiiiPKtS7_iiiiiibS2_i:
        /* <DEDUP_REMOVED lines=25> */
.L_x_4389:
        /* <DEDUP_REMOVED lines=29> */
.L_x_4394:
        /* <DEDUP_REMOVED lines=37> */
.L_x_4393:
        /* <DEDUP_REMOVED lines=24> */
.L_x_4395:
        /* <DEDUP_REMOVED lines=14> */
.L_x_4392:
        /* <DEDUP_REMOVED lines=10> */
.L_x_4397:
        /* <DEDUP_REMOVED lines=37> */
.L_x_4396:
        /* <DEDUP_REMOVED lines=24> */
.L_x_4398:
        /* <DEDUP_REMOVED lines=13> */
.L_x_4391:
[----:B------:R-:W-:Y:S05]  /*0d50*/  BSYNC B0 ;  /* 0x0000000000007941 */ /* 0x000fea0003800000 */
.L_x_4390:
        /* <DEDUP_REMOVED lines=17> */
.L_x_4401:
        /* <DEDUP_REMOVED lines=19> */
.L_x_4400:
        /* <DEDUP_REMOVED lines=14> */
.L_x_4402:
[----:B------:R-:W-:-:S13]  /*1080*/  ISETP.LT.OR P0, PT, R5, R3, P0 ;  /* 0x000000030500720c */ /* 0x000fda0000701670 */
[----:B--2---:R-:W2:Y:S01]  /*1090*/  @P0 LDC.64 R6, c[0x0][0x230] ;  /* 0x00008c00ff060b82 */ /* 0x004ea20000000a00 */
[----:B------:R-:W-:-:S05]  /*10a0*/  @P0 LEA R2, R2, R5, 0x1 ;  /* 0x0000000502020211 */ /* 0x000fca00078e08ff */
[----:B------:R-:W-:-:S04]  /*10b0*/  @P0 IMAD R3, R2, R85, R10 ;  /* 0x0000005502030224 */ /* 0x000fc800078e020a */
[----:B--2---:R-:W-:-:S05]  /*10c0*/  @P0 IMAD.WIDE R2, R3, 0x2, R6 ;  /* 0x0000000203020825 */ /* 0x004fca00078e0206 */
[----:B------:R2:W-:Y:S02]  /*10d0*/  @P0 STG.E.64 desc[UR6][R2.64], RZ ;  /* 0x000000ff02000986 */ /* 0x0005e4000c101b06 */
.L_x_4399:
[----:B------:R-:W3:Y:S08]  /*10e0*/  LDC R29, c[0x0][0x25c] ;  /* 0x00009700ff1d7b82 */ /* 0x000ef00000000800 */
        /* <DEDUP_REMOVED lines=11> */
[C---:B---3--:R-:W-:Y:S02]  /*11a0*/  ISETP.GT.AND P4, PT, R88.reuse, R29, PT ;  /* 0x0000001d5800720c */ /* 0x048fe40003f84270 */
[----:B----4-:R-:W-:Y:S01]  /*11b0*/  ISETP.GT.AND P5, PT, R88, R11, PT ;  /* 0x0000000b5800720c */ /* 0x010fe20003fa4270 */
[----:B------:R-:W-:-:S12]  /*11c0*/  @P6 BRA `(.L_x_4403) ;  /* 0x0000000000d46947 */ /* 0x000fd80003800000 */
[----:B--2---:R-:W2:Y:S01]  /*11d0*/  LDC.64 R2, c[0x0][0x248] ;  /* 0x00009200ff027b82 */ /* 0x004ea20000000a00 */
[----:B------:R-:W-:-:S07]  /*11e0*/  SHF.L.U32 R7, R4, 0x6, RZ ;  /* 0x0000000604077819 */ /* 0x000fce00000006ff */
[----:B------:R-:W3:Y:S08]  /*11f0*/  LDC.64 R4, c[0x0][0x220] ;  /* 0x00008800ff047b82 */ /* 0x000ef00000000a00 */
[----:B01----:R-:W0:Y:S01]  /*1200*/  LDC.64 R12, c[0x0][0x228] ;  /* 0x00008a00ff0c7b82 */ /* 0x003e220000000a00 */
        /* <DEDUP_REMOVED lines=8> */
[----:B01-3--:R-:W-:-:S07]  /*1290*/  SHF.R.S32.HI R18, RZ, 0x3, R9 ;  /* 0x00000003ff127819 */ /* 0x00bfce0000011409 */
.L_x_4404:
        /* <DEDUP_REMOVED lines=9> */
[----:B------:R0:W3:Y:S01]  /*1330*/  LDG.E.U16.CONSTANT R25, desc[UR6][R14.64] ;  /* 0x000000060e197981 */ /* 0x0000e2000c1e9500 */
        /* <DEDUP_REMOVED lines=14> */
[----:B0-----:R-:W-:Y:S01]  /*1420*/  IMAD R15, R6, R6, RZ ;  /* 0x00000006060f7224 */ /* 0x001fe200078e02ff */
[----:B------:R-:W-:Y:S01]  /*1430*/  IADD3 R19, R19, 0x1, RZ ;  /* 0x0000000113137810 */ /* 0x000fe20007ffe0ff */
[----:B------:R-:W-:Y:S01]  /*1440*/  IMAD R21, R21, R21, RZ ;  /* 0x0000001515157224 */ /* 0x000fe200078e02ff */
[----:B---3--:R-:W-:Y:S01]  /*1450*/  IADD3 R20, R25, R20, RZ ;  /* 0x0000001419147210 */ /* 0x008fe20007ffe0ff */
[----:B------:R-:W-:Y:S01]  /*1460*/  IMAD R22, R22, R22, RZ ;  /* 0x0000001616167224 */ /* 0x000fe200078e02ff */
[----:B------:R-:W4:Y:S01]  /*1470*/  I2F.F16 R6, R15 ;  /* 0x0000000f00067306 */ /* 0x000f220000200c00 */
[----:B------:R-:W-:Y:S01]  /*1480*/  IMAD R19, R19, R19, RZ ;  /* 0x0000001313137224 */ /* 0x000fe200078e02ff */
[----:B------:R-:W-:-:S06]  /*1490*/  ISETP.GE.AND P6, PT, R20, R89, PT ;  /* 0x000000591400720c */ /* 0x000fcc0003fc6270 */
        /* <DEDUP_REMOVED lines=8> */
.L_x_4403:
[----:B------:R-:W-:Y:S02]  /*1520*/  LEA.HI R27, R27, R26, RZ, 0x5 ;  /* 0x0000001a1b1b7211 */ /* 0x000fe400078f28ff */
[----:B--2---:R-:W-:Y:S01]  /*1530*/  CS2R R2, SRZ ;  /* 0x0000000000027805 */ /* 0x004fe2000001ff00 */
[----:B------:R-:W-:Y:S06]  /*1540*/  @!P0 BRA `(.L_x_4405) ;  /* 0x00000000001c8947 */ /* 0x000fec0003800000 */
[----:B------:R-:W2:Y:S02]  /*1550*/  LDC R3, c[0x0][0x25c] ;  /* 0x00009700ff037b82 */ /* 0x000ea40000000800 */
[----:B--2---:R-:W-:-:S04]  /*1560*/  VIMNMX R3, R88, R3, PT ;  /* 0x0000000358037248 */ /* 0x004fc80003fe0100 */
[----:B------:R-:W-:-:S04]  /*1570*/  IADD3 R3, R3, -UR8, RZ ;  /* 0x8000000803037c10 */ /* 0x000fc8000fffe0ff */
[----:B------:R-:W-:-:S04]  /*1580*/  SHF.R.S32.HI R4, RZ, 0x1f, R3 ;  /* 0x0000001fff047819 */ /* 0x000fc80000011403 */
[----:B------:R-:W-:-:S04]  /*1590*/  LEA.HI R4, R4, R3, RZ, 0x5 ;  /* 0x0000000304047211 */ /* 0x000fc800078f28ff */
[----:B------:R-:W-:-:S05]  /*15a0*/  SHF.R.S32.HI R4, RZ, 0x5, R4 ;  /* 0x00000005ff047819 */ /* 0x000fca0000011404 */
[----:B------:R-:W-:-:S07]  /*15b0*/  IMAD R3, R4, 0x6, RZ ;  /* 0x0000000604037824 */ /* 0x000fce00078e02ff */
.L_x_4405:
        /* <DEDUP_REMOVED lines=8> */
.L_x_4406:
[----:B------:R-:W-:Y:S02]  /*1640*/  CS2R R4, SRZ ;  /* 0x0000000000047805 */ /* 0x000fe4000001ff00 */
[----:B0-----:R-:W-:Y:S01]  /*1650*/  SHF.R.S32.HI R14, RZ, 0x5, R27 ;  /* 0x00000005ff0e7819 */ /* 0x001fe2000001141b */
[----:B------:R-:W-:Y:S06]  /*1660*/  @!P2 BRA `(.L_x_4407) ;  /* 0x00000000001ca947 */ /* 0x000fec0003800000 */
[----:B------:R-:W0:Y:S02]  /*1670*/  LDC R5, c[0x0][0x264] ;  /* 0x00009900ff057b82 */ /* 0x000e240000000800 */
[----:B0-----:R-:W-:-:S04]  /*1680*/  VIMNMX R5, R88, R5, PT ;  /* 0x0000000558057248 */ /* 0x001fc80003fe0100 */
[----:B------:R-:W-:-:S04]  /*1690*/  IADD3 R5, R5, -UR5, RZ ;  /* 0x8000000505057c10 */ /* 0x000fc8000fffe0ff */
[----:B-1----:R-:W-:-:S04]  /*16a0*/  SHF.R.S32.HI R12, RZ, 0x1f, R5 ;  /* 0x0000001fff0c7819 */ /* 0x002fc80000011405 */
[----:B------:R-:W-:-:S04]  /*16b0*/  LEA.HI R12, R12, R5, RZ, 0x5 ;  /* 0x000000050c0c7211 */ /* 0x000fc800078f28ff */
[----:B------:R-:W-:-:S04]  /*16c0*/  SHF.R.S32.HI R12, RZ, 0x5, R12 ;  /* 0x00000005ff0c7819 */ /* 0x000fc8000001140c */
[----:B------:R-:W-:-:S07]  /*16d0*/  SHF.L.U32 R5, R12, 0x2, RZ ;  /* 0x000000020c057819 */ /* 0x000fce00000006ff */
.L_x_4407:
        /* <DEDUP_REMOVED lines=8> */
.L_x_4408:
[----:B------:R-:W-:Y:S01]  /*1760*/  HFMA2.MMA R11, -RZ, RZ, 0, 0 ;  /* 0x00000000ff0b7435 */ /* 0x000fe200000001ff */
[----:B------:R-:W-:Y:S10]  /*1770*/  @!P3 BRA `(.L_x_4409) ;  /* 0x00000000001cb947 */ /* 0x000ff40003800000 */
[----:B------:R-:W0:Y:S02]  /*1780*/  LDC R11, c[0x0][0x26c] ;  /* 0x00009b00ff0b7b82 */ /* 0x000e240000000800 */
[----:B0-----:R-:W-:-:S04]  /*1790*/  VIMNMX R11, R88, R11, PT ;  /* 0x0000000b580b7248 */ /* 0x001fc80003fe0100 */
[----:B------:R-:W-:-:S04]  /*17a0*/  IADD3 R11, R11, -UR9, RZ ;  /* 0x800000090b0b7c10 */ /* 0x000fc8000fffe0ff */
[----:B-1----:R-:W-:-:S04]  /*17b0*/  SHF.R.S32.HI R12, RZ, 0x1f, R11 ;  /* 0x0000001fff0c7819 */ /* 0x002fc8000001140b */
[----:B------:R-:W-:-:S04]  /*17c0*/  LEA.HI R12, R12, R11, RZ, 0x5 ;  /* 0x0000000b0c0c7211 */ /* 0x000fc800078f28ff */
[----:B------:R-:W-:-:S04]  /*17d0*/  SHF.R.S32.HI R12, RZ, 0x5, R12 ;  /* 0x00000005ff0c7819 */ /* 0x000fc8000001140c */
[----:B------:R-:W-:-:S07]  /*17e0*/  SHF.L.U32 R11, R12, 0x1, RZ ;  /* 0x000000010c0b7819 */ /* 0x000fce00000006ff */
.L_x_4409:
        /* <DEDUP_REMOVED lines=17> */
[----:B-1----:R-:W-:Y:S02]  /*1900*/  LEA.HI.X R15, R2, UR11, R3, 0x2, P2 ;  /* 0x0000000b020f7c11 */ /* 0x002fe400090f1403 */
[----:B------:R-:W-:-:S02]  /*1910*/  PRMT R3, RZ, 0x5410, RZ ;  /* 0x00005410ff037816 */ /* 0x000fc400000000ff */
[----:B------:R-:W-:-:S07]  /*1920*/  PRMT R2, RZ, 0x5410, RZ ;  /* 0x00005410ff027816 */ /* 0x000fce00000000ff */
        /* <DEDUP_REMOVED lines=16> */
.L_x_4419:
        /* <DEDUP_REMOVED lines=196> */
.L_x_4412:
        /* <DEDUP_REMOVED lines=87> */
.L_x_4411:
        /* <DEDUP_REMOVED lines=199> */
.L_x_4414:
        /* <DEDUP_REMOVED lines=87> */
.L_x_4413:
        /* <DEDUP_REMOVED lines=198> */
.L_x_4416:
        /* <DEDUP_REMOVED lines=87> */
.L_x_4415:
        /* <DEDUP_REMOVED lines=198> */
.L_x_4418:
        /* <DEDUP_REMOVED lines=87> */
.L_x_4417:
[----:B------:R-:W-:Y:S01]  /*6160*/  IADD3 R88, R88, 0x20, RZ ;  /* 0x0000002058587810 */ /* 0x000fe20007ffe0ff */
[----:B------:R-:W-:Y:S01]  /*6170*/  UIADD3 UR4, UR4, 0x40, URZ ;  /* 0x0000004004047890 */ /* 0x000fe2000fffe03f */
[C---:B------:R-:W-:Y:S02]  /*6180*/  IMAD.WIDE R28, R85.reuse, 0x8, R28 ;  /* 0x00000008551c7825 */ /* 0x040fe400078e021c */
[C---:B------:R-:W-:Y:S02]  /*6190*/  ISETP.GE.AND P2, PT, R88.reuse, UR5, PT ;  /* 0x0000000558007c0c */ /* 0x040fe4000bf46270 */
[----:B------:R-:W-:Y:S01]  /*61a0*/  ISETP.LT.AND P3, PT, R88, R89, PT ;  /* 0x000000595800720c */ /* 0x000fe20003f61270 */
[----:B0-----:R-:W-:-:S12]  /*61b0*/  IMAD.WIDE R14, R85, 0x8, R14 ;  /* 0x00000008550e7825 */ /* 0x001fd800078e020e */
[----:B------:R-:W-:Y:S05]  /*61c0*/  @!P2 BRA P3, `(.L_x_4419) ;  /* 0xffffffb80018a947 */ /* 0x000fea000183ffff */
.L_x_4410:
        /* <DEDUP_REMOVED lines=15> */
.L_x_4429:
        /* <DEDUP_REMOVED lines=13> */
[C---:B--2---:R-:W-:Y:S02]  /*6390*/  LOP3.LUT R0, R32.reuse, 0xf000f, RZ, 0xc0, !PT ;  /* 0x000f000f20007812 */ /* 0x044fe400078ec0ff */
[----:B------:R-:W-:Y:S02]  /*63a0*/  LOP3.LUT R10, R32, 0xf000f0, RZ, 0xc0, !PT ;  /* 0x00f000f0200a7812 */ /* 0x000fe400078ec0ff */
[----:B------:R-:W-:-:S02]  /*63b0*/  LOP3.LUT R12, R33, 0xf000f0, RZ, 0xc0, !PT ;  /* 0x00f000f0210c7812 */ /* 0x000fc400078ec0ff */
[----:B------:R-:W-:Y:S02]  /*63c0*/  SHF.R.U32.HI R40, RZ, 0x8, R34 ;  /* 0x00000008ff287819 */ /* 0x000fe40000011622 */
[----:B------:R-:W-:Y:S02]  /*63d0*/  SHF.R.U32.HI R32, RZ, 0x8, R32 ;  /* 0x00000008ff207819 */ /* 0x000fe40000011620 */
[----:B------:R-:W-:Y:S02]  /*63e0*/  SHF.R.U32.HI R36, RZ, 0x8, R33 ;  /* 0x00000008ff247819 */ /* 0x000fe40000011621 */
        /* <DEDUP_REMOVED lines=31> */
[-C--:B------:R-:W-:Y:S02]  /*65e0*/  HFMA2 R46, R47, R6.reuse.H1_H1, -72, -72 ;  /* 0xd480d4802f2e7431 */ /* 0x080fe40000060006 */
[----:B------:R-:W-:Y:S02]  /*65f0*/  HADD2 R39, R41, -1032, -1032 ;  /* 0xe408e40829277430 */ /* 0x000fe40000000000 */
        /* <DEDUP_REMOVED lines=100> */
.L_x_4422:
        /* <DEDUP_REMOVED lines=87> */
.L_x_4423:
        /* <DEDUP_REMOVED lines=20> */
[----:B------:R-:W-:Y:S01]  /*72f0*/  LOP3.LUT R40, R38, 0xf000f, RZ, 0xc0, !PT ;  /* 0x000f000f26287812 */ /* 0x000fe200078ec0ff */
[----:B------:R-:W-:Y:S01]  /*7300*/  HADD2 R34, R34, -1032, -1032 ;  /* 0xe408e40822227430 */ /* 0x000fe20000000000 */
[----:B------:R-:W-:Y:S01]  /*7310*/  LOP3.LUT R24, R24, 0xf000f0, RZ, 0xc0, !PT ;  /* 0x00f000f018187812 */ /* 0x000fe200078ec0ff */
[----:B------:R-:W-:Y:S01]  /*7320*/  HFMA2 R35, R35, R6.H1_H1, -72, -72 ;  /* 0xd480d48023237431 */ /* 0x000fe20000060006 */
        /* <DEDUP_REMOVED lines=116> */
.L_x_4424:
        /* <DEDUP_REMOVED lines=19> */
[-C--:B------:R-:W-:Y:S01]  /*7ba0*/  FFMA.FTZ R31, R32, R46.reuse, R31 ;  /* 0x0000002e201f7223 */ /* 0x080fe2000001001f */
[----:B------:R-:W-:Y:S01]  /*7bb0*/  FFMA.FTZ R47, R12, R47, RZ ;  /* 0x0000002f0c2f7223 */ /* 0x000fe200000100ff */
[----:B------:R-:W-:Y:S02]  /*7bc0*/  HADD2.F32 R10, -RZ, R33.H0_H0 ;  /* 0x20000021ff0a7230 */ /* 0x000fe40000004100 */
[-C--:B------:R-:W-:Y:S01]  /*7bd0*/  FFMA.FTZ R51, R50, R46.reuse, R51 ;  /* 0x0000002e32337223 */ /* 0x080fe20000010033 */
[----:B------:R-:W-:Y:S02]  /*7be0*/  HADD2.F32 R12, -RZ, R35.H0_H0 ;  /* 0x20000023ff0c7230 */ /* 0x000fe40000004100 */
[----:B------:R-:W-:Y:S01]  /*7bf0*/  FFMA.FTZ R11, R34, R46, R11 ;  /* 0x0000002e220b7223 */ /* 0x000fe2000001000b */
[----:B------:R-:W-:-:S02]  /*7c00*/  HADD2.F32 R27, -RZ, R27.H1_H1 ;  /* 0x3000001bff1b7230 */ /* 0x000fc40000004100 */
[----:B------:R-:W-:Y:S01]  /*7c10*/  FFMA.FTZ R0, R0, R48, R31 ;  /* 0x0000003000007223 */ /* 0x000fe2000001001f */
[----:B------:R-:W-:Y:S02]  /*7c20*/  HADD2.F32 R32, -RZ, R37.H0_H0 ;  /* 0x20000025ff207230 */ /* 0x000fe40000004100 */
[----:B------:R-:W-:Y:S01]  /*7c30*/  FFMA.FTZ R47, R36, R46, R47 ;  /* 0x0000002e242f7223 */ /* 0x000fe2000001002f */
[----:B------:R-:W-:Y:S02]  /*7c40*/  HADD2.F32 R33, -RZ, R33.H1_H1 ;  /* 0x30000021ff217230 */ /* 0x000fe40000004100 */
[-C--:B------:R-:W-:Y:S01]  /*7c50*/  FFMA.FTZ R10, R10, R48.reuse, R51 ;  /* 0x000000300a0a7223 */ /* 0x080fe20000010033 */
[----:B------:R-:W-:Y:S02]  /*7c60*/  HADD2.F32 R35, -RZ, R35.H1_H1 ;  /* 0x30000023ff237230 */ /* 0x000fe40000004100 */
[----:B------:R-:W-:Y:S01]  /*7c70*/  FFMA.FTZ R12, R12, R48, R11 ;  /* 0x000000300c0c7223 */ /* 0x000fe2000001000b */
[----:B------:R-:W-:Y:S01]  /*7c80*/  FFMA.FTZ R0, R27, R49, R0 ;  /* 0x000000311b007223 */ /* 0x000fe20000010000 */
[----:B------:R-:W-:-:S02]  /*7c90*/  HADD2.F32 R27, -RZ, R38.H0_H0 ;  /* 0x20000026ff1b7230 */ /* 0x000fc40000004100 */
[----:B------:R-:W-:Y:S01]  /*7ca0*/  FFMA.FTZ R48, R32, R48, R47 ;  /* 0x0000003020307223 */ /* 0x000fe2000001002f */
[----:B-1----:R-:W-:Y:S02]  /*7cb0*/  HADD2.F32 R11, -RZ, R24.H0_H0 ;  /* 0x20000018ff0b7230 */ /* 0x002fe40000004100 */
[-C--:B------:R-:W-:Y:S01]  /*7cc0*/  FFMA.FTZ R32, R33, R49.reuse, R10 ;  /* 0x0000003121207223 */ /* 0x080fe2000001000a */
        /* <DEDUP_REMOVED lines=49> */
.L_x_4425:
        /* <DEDUP_REMOVED lines=21> */
[----:B------:R-:W-:Y:S01]  /*8130*/  LOP3.LUT R12, R21, 0xf000f, RZ, 0xc0, !PT ;  /* 0x000f000f150c7812 */ /* 0x000fe200078ec0ff */
[----:B------:R-:W-:Y:S01]  /*8140*/  HADD2 R31, R31, -1032, -1032 ;  /* 0xe408e4081f1f7430 */ /* 0x000fe20000000000 */
[----:B------:R-:W-:Y:S02]  /*8150*/  LOP3.LUT R25, R22, 0xf000f, RZ, 0xc0, !PT ;  /* 0x000f000f16197812 */ /* 0x000fe400078ec0ff */
[----:B------:R-:W-:Y:S02]  /*8160*/  LOP3.LUT R37, R23, 0xf000f0, RZ, 0xc0, !PT ;  /* 0x00f000f017257812 */ /* 0x000fe400078ec0ff */
        /* <DEDUP_REMOVED lines=27> */
[----:B------:R-:W-:Y:S01]  /*8320*/  HFMA2 R42, R43, R6.H1_H1, -72, -72 ;  /* 0xd480d4802b2a7431 */ /* 0x000fe20000060006 */
        /* <DEDUP_REMOVED lines=87> */
.L_x_4426:
        /* <DEDUP_REMOVED lines=87> */
.L_x_4427:
        /* <DEDUP_REMOVED lines=16> */
[----:B------:R-:W-:Y:S01]  /*8f10*/  HFMA2 R19, R19, R6.H1_H1, -72, -72 ;  /* 0xd480d48013137431 */ /* 0x000fe20000060006 */
        /* <DEDUP_REMOVED lines=120> */
.L_x_4428:
        /* <DEDUP_REMOVED lines=12> */
[--C-:B------:R-:W-:Y:S02]  /*9760*/  HADD2.F32 R10, -RZ, R22.reuse.H0_H0 ;  /* 0x20000016ff0a7230 */ /* 0x100fe40000004100 */
        /* <DEDUP_REMOVED lines=11> */
[----:B------:R-:W-:-:S02]  /*9820*/  HADD2.F32 R19, -RZ, R19.H1_H1 ;  /* 0x30000013ff137230 */ /* 0x000fc40000004100 */
[----:B------:R-:W-:Y:S01]  /*9830*/  FFMA.FTZ R11, R12, R38, R11 ;  /* 0x000000260c0b7223 */ /* 0x000fe2000001000b */
[----:B------:R-:W-:Y:S02]  /*9840*/  HADD2.F32 R12, -RZ, R20.H0_H0 ;  /* 0x20000014ff0c7230 */ /* 0x000fe40000004100 */
[-C--:B------:R-:W-:Y:S01]  /*9850*/  FFMA.FTZ R10, R10, R40.reuse, R41 ;  /* 0x000000280a0a7223 */ /* 0x080fe20000010029 */
[----:B------:R-:W-:Y:S02]  /*9860*/  HADD2.F32 R27, -RZ, R18.H1_H1 ;  /* 0x30000012ff1b7230 */ /* 0x000fe40000004100 */
        /* <DEDUP_REMOVED lines=9> */
[----:B-1----:R-:W-:Y:S02]  /*9900*/  HADD2.F32 R11, -RZ, R16.H0_H0 ;  /* 0x20000010ff0b7230 */ /* 0x002fe40000004100 */
[----:B------:R-:W-:Y:S01]  /*9910*/  FFMA.FTZ R40, R22, R40, R37 ;  /* 0x0000002816287223 */ /* 0x000fe20000010025 */
[----:B------:R-:W-:-:S02]  /*9920*/  HADD2.F32 R10, -RZ, R17.H0_H0 ;  /* 0x20000011ff0a7230 */ /* 0x000fc40000004100 */
[----:B------:R-:W-:Y:S02]  /*9930*/  HADD2.F32 R12, -RZ, R17.H1_H1 ;  /* 0x30000011ff0c7230 */ /* 0x000fe40000004100 */
[----:B------:R-:W-:Y:S01]  /*9940*/  FFMA.FTZ R17, R19, R11, R0 ;  /* 0x0000000b13117223 */ /* 0x000fe20000010000 */
[----:B------:R-:W-:Y:S02]  /*9950*/  HADD2.F32 R19, -RZ, R34.H0_H0 ;  /* 0x20000022ff137230 */ /* 0x000fe40000004100 */
[----:B------:R-:W-:Y:S01]  /*9960*/  FFMA.FTZ R40, R21, R39, R40 ;  /* 0x0000002715287223 */ /* 0x000fe20000010028 */
[----:B------:R-:W-:Y:S02]  /*9970*/  HADD2.F32 R16, -RZ, R16.H1_H1 ;  /* 0x30000010ff107230 */ /* 0x000fe40000004100 */
[----:B------:R-:W-:Y:S02]  /*9980*/  HADD2.F32 R0, -RZ, R33.H1_H1 ;  /* 0x30000021ff007230 */ /* 0x000fe40000004100 */
        /* <DEDUP_REMOVED lines=40> */
.L_x_4421:
[----:B------:R-:W0:Y:S01]  /*9c10*/  LDC R85, c[0x0][0x23c] ;  /* 0x00008f00ff557b82 */ /* 0x000e220000000800 */
[----:B------:R-:W-:Y:S01]  /*9c20*/  IADD3 R88, R88, 0x20, RZ ;  /* 0x0000002058587810 */ /* 0x000fe20007ffe0ff */
[----:B------:R-:W-:-:S03]  /*9c30*/  UIADD3 UR4, UR4, 0x40, URZ ;  /* 0x0000004004047890 */ /* 0x000fc6000fffe03f */
[C---:B------:R-:W-:Y:S02]  /*9c40*/  ISETP.GE.AND P2, PT, R88.reuse, UR5, PT ;  /* 0x0000000558007c0c */ /* 0x040fe4000bf46270 */
[----:B------:R-:W-:Y:S01]  /*9c50*/  ISETP.LT.AND P3, PT, R88, R89, PT ;  /* 0x000000595800720c */ /* 0x000fe20003f61270 */
[----:B0-----:R-:W-:-:S12]  /*9c60*/  IMAD.WIDE R14, R85, 0x10, R14 ;  /* 0x00000010550e7825 */ /* 0x001fd800078e020e */
[----:B------:R-:W-:Y:S05]  /*9c70*/  @!P2 BRA P3, `(.L_x_4429) ;  /* 0xffffffc40090a947 */ /* 0x000fea000183ffff */
.L_x_4420:
        /* <DEDUP_REMOVED lines=11> */
.L_x_4433:
        /* <DEDUP_REMOVED lines=314> */
.L_x_4432:
        /* <DEDUP_REMOVED lines=79> */
.L_x_4431:
[----:B------:R-:W-:Y:S01]  /*b5c0*/  IADD3 R88, R88, 0x20, RZ ;  /* 0x0000002058587810 */ /* 0x000fe20007ffe0ff */
[----:B------:R-:W-:Y:S01]  /*b5d0*/  UIADD3 UR4, UR4, 0x40, URZ ;  /* 0x0000004004047890 */ /* 0x000fe2000fffe03f */
[----:B-1----:R-:W-:Y:S02]  /*b5e0*/  IMAD.WIDE R14, R85, 0x4, R90 ;  /* 0x00000004550e7825 */ /* 0x002fe400078e025a */
[C---:B------:R-:W-:Y:S02]  /*b5f0*/  ISETP.GE.AND P2, PT, R88.reuse, UR5, PT ;  /* 0x0000000558007c0c */ /* 0x040fe4000bf46270 */
[----:B------:R-:W-:-:S13]  /*b600*/  ISETP.LT.AND P3, PT, R88, R89, PT ;  /* 0x000000595800720c */ /* 0x000fda0003f61270 */
[----:B------:R-:W-:Y:S05]  /*b610*/  @!P2 BRA P3, `(.L_x_4433) ;  /* 0xffffffe400c4a947 */ /* 0x000fea000183ffff */
.L_x_4430:
        /* <DEDUP_REMOVED lines=22> */
.L_x_4437:
[----:B------:R-:W0:Y:S02]  /*b780*/  LDS R4, [R12] ;  /* 0x000000000c047984 */ /* 0x000e240000000800 */
[----:B0-----:R-:W-:-:S06]  /*b790*/  HADD2 R5, R4, R11 ;  /* 0x0000000b04057230 */ /* 0x001fcc0000000000 */
[----:B------:R-:W0:Y:S02]  /*b7a0*/  ATOMS.CAST.SPIN R5, [R12], R4, R5 ;  /* 0x000000040c05738d */ /* 0x000e240001800005 */
[----:B0-----:R-:W-:-:S13]  /*b7b0*/  ISETP.EQ.U32.AND P0, PT, R5, 0x1, PT ;  /* 0x000000010500780c */ /* 0x001fda0003f02070 */
[----:B------:R-:W-:Y:S05]  /*b7c0*/  @!P0 BRA `(.L_x_4437) ;  /* 0xfffffffc00ec8947 */ /* 0x000fea000383ffff */
[----:B------:R-:W-:Y:S05]  /*b7d0*/  BRA `(.L_x_4435) ;  /* 0x00000000000c7947 */ /* 0x000fea0003800000 */
.L_x_4436:
[----:B------:R-:W2:Y:S02]  /*b7e0*/  LD.E R4, desc[UR6][R6.64] ;  /* 0x0000000606047980 */ /* 0x000ea4000c101900 */
[----:B--2---:R-:W-:-:S05]  /*b7f0*/  IADD3 R5, R11, R4, RZ ;  /* 0x000000040b057210 */ /* 0x004fca0007ffe0ff */
[----:B------:R0:W-:Y:S02]  /*b800*/  ST.E desc[UR6][R6.64], R5 ;  /* 0x0000000506007985 */ /* 0x0001e4000c101906 */
.L_x_4435:
[----:B------:R-:W-:Y:S05]  /*b810*/  BSYNC B0 ;  /* 0x0000000000007941 */ /* 0x000fea0003800000 */
.L_x_4434:
[----:B------:R1:W-:Y:S01]  /*b820*/  ATOM.E.ADD.F16x2.RN.STRONG.GPU P0, RZ, desc[UR6][R6.64+0x4], R13 ;  /* 0x0000040d06ff79a2 */ /* 0x0003e2000810e1c6 */
[----:B------:R-:W-:Y:S04]  /*b830*/  BSSY B0, `(.L_x_4438) ;  /* 0x000000f000007945 */ /* 0x000fe80003800000 */
[----:B-1----:R-:W-:Y:S05]  /*b840*/  @P0 BRA `(.L_x_4439) ;  /* 0x0000000000340947 */ /* 0x002fea0003800000 */
[----:B------:R-:W1:Y:S02]  /*b850*/  QSPC.E.S P0, RZ, [R6+0x4] ;  /* 0x0000040006ff73aa */ /* 0x000e640000000500 */
[----:B-1----:R-:W-:Y:S05]  /*b860*/  @!P0 BRA `(.L_x_4440) ;  /* 0x0000000000208947 */ /* 0x002fea0003800000 */
[----:B------:R-:W-:-:S04]  /*b870*/  MOV R4, R6 ;  /* 0x0000000600047202 */ /* 0x000fc80000000f00 */
[----:B0-----:R-:W-:-:S07]  /*b880*/  MOV R6, R4 ;  /* 0x0000000400067202 */ /* 0x001fce0000000f00 */
.L_x_4441:
[----:B------:R-:W0:Y:S02]  /*b890*/  LDS R4, [R6+0x4] ;  /* 0x0000040006047984 */ /* 0x000e240000000800 */
[----:B0-----:R-:W-:-:S10]  /*b8a0*/  HFMA2.MMA R5, R4, 1, 1, R13 ;  /* 0x3c003c0004057835 */ /* 0x001fd4000000000d */
[----:B------:R-:W0:Y:S02]  /*b8b0*/  ATOMS.CAST.SPIN R5, [R6+0x4], R4, R5 ;  /* 0x000004040605738d */ /* 0x000e240001800005 */
[----:B0-----:R-:W-:-:S13]  /*b8c0*/  ISETP.EQ.U32.AND P0, PT, R5, 0x1, PT ;  /* 0x000000010500780c */ /* 0x001fda0003f02070 */
[----:B------:R-:W-:Y:S05]  /*b8d0*/  @!P0 BRA `(.L_x_4441) ;  /* 0xfffffffc00ec8947 */ /* 0x000fea000383ffff */
[----:B------:R-:W-:Y:S05]  /*b8e0*/  BRA `(.L_x_4439) ;  /* 0x00000000000c7947 */ /* 0x000fea0003800000 */
.L_x_4440:
[----:B------:R-:W0:Y:S02]  /*b8f0*/  LD.E R4, desc[UR6][R6.64+0x4] ;  /* 0x0000040606047980 */ /* 0x000e24000c101900 */
[----:B0-----:R-:W-:-:S05]  /*b900*/  IADD3 R5, R13, R4, RZ ;  /* 0x000000040d057210 */ /* 0x001fca0007ffe0ff */
[----:B------:R1:W-:Y:S02]  /*b910*/  ST.E desc[UR6][R6.64+0x4], R5 ;  /* 0x0000040506007985 */ /* 0x0003e4000c101906 */
.L_x_4439:
[----:B------:R-:W-:Y:S05]  /*b920*/  BSYNC B0 ;  /* 0x0000000000007941 */ /* 0x000fea0003800000 */
.L_x_4438:
        /* <DEDUP_REMOVED lines=13> */
.L_x_4445:
[----:B------:R-:W0:Y:S02]  /*ba00*/  LDS R2, [R0] ;  /* 0x0000000000027984 */ /* 0x000e240000000800 */
[----:B0-----:R-:W-:-:S06]  /*ba10*/  HADD2 R3, R2, R7 ;  /* 0x0000000702037230 */ /* 0x001fcc0000000000 */
[----:B------:R-:W0:Y:S02]  /*ba20*/  ATOMS.CAST.SPIN R3, [R0], R2, R3 ;  /* 0x000000020003738d */ /* 0x000e240001800003 */
[----:B0-----:R-:W-:-:S13]  /*ba30*/  ISETP.EQ.U32.AND P0, PT, R3, 0x1, PT ;  /* 0x000000010300780c */ /* 0x001fda0003f02070 */
[----:B------:R-:W-:Y:S05]  /*ba40*/  @!P0 BRA `(.L_x_4445) ;  /* 0xfffffffc00ec8947 */ /* 0x000fea000383ffff */
[----:B------:R-:W-:Y:S05]  /*ba50*/  BRA `(.L_x_4443) ;  /* 0x00000000000c7947 */ /* 0x000fea0003800000 */
.L_x_4444:
[----:B------:R-:W2:Y:S02]  /*ba60*/  LD.E R0, desc[UR6][R4.64] ;  /* 0x0000000604007980 */ /* 0x000ea4000c101900 */
[----:B--2---:R-:W-:-:S05]  /*ba70*/  IADD3 R3, R7, R0, RZ ;  /* 0x0000000007037210 */ /* 0x004fca0007ffe0ff */
[----:B------:R0:W-:Y:S02]  /*ba80*/  ST.E desc[UR6][R4.64], R3 ;  /* 0x0000000304007985 */ /* 0x0001e4000c101906 */
.L_x_4443:
[----:B------:R-:W-:Y:S05]  /*ba90*/  BSYNC B0 ;  /* 0x0000000000007941 */ /* 0x000fea0003800000 */
.L_x_4442:
[----:B------:R1:W-:Y:S02]  /*baa0*/  ATOM.E.ADD.F16x2.RN.STRONG.GPU P0, RZ, desc[UR6][R4.64+0x4], R87 ;  /* 0x0000045704ff79a2 */ /* 0x0003e4000810e1c6 */
[----:B-1----:R-:W-:Y:S05]  /*bab0*/  @P0 EXIT ;  /* 0x000000000000094d */ /* 0x002fea0003800000 */
[----:B------:R-:W1:Y:S02]  /*bac0*/  QSPC.E.S P0, RZ, [R4+0x4] ;  /* 0x0000040004ff73aa */ /* 0x000e640000000500 */
[----:B-1----:R-:W-:Y:S05]  /*bad0*/  @!P0 BRA `(.L_x_4446) ;  /* 0x0000000000208947 */ /* 0x002fea0003800000 */
[----:B------:R-:W-:-:S04]  /*bae0*/  MOV R2, R4 ;  /* 0x0000000400027202 */ /* 0x000fc80000000f00 */
[----:B------:R-:W-:-:S07]  /*baf0*/  MOV R0, R2 ;  /* 0x0000000200007202 */ /* 0x000fce0000000f00 */
.L_x_4447:
[----:B------:R-:W0:Y:S02]  /*bb00*/  LDS R2, [R0+0x4] ;  /* 0x0000040000027984 */ /* 0x000e240000000800 */
[----:B0-----:R-:W-:-:S10]  /*bb10*/  HFMA2.MMA R3, R2, 1, 1, R87 ;  /* 0x3c003c0002037835 */ /* 0x001fd40000000057 */
[----:B------:R-:W0:Y:S02]  /*bb20*/  ATOMS.CAST.SPIN R3, [R0+0x4], R2, R3 ;  /* 0x000004020003738d */ /* 0x000e240001800003 */
[----:B0-----:R-:W-:-:S13]  /*bb30*/  ISETP.EQ.U32.AND P0, PT, R3, 0x1, PT ;  /* 0x000000010300780c */ /* 0x001fda0003f02070 */
[----:B------:R-:W-:Y:S05]  /*bb40*/  @!P0 BRA `(.L_x_4447) ;  /* 0xfffffffc00ec8947 */ /* 0x000fea000383ffff */
[----:B------:R-:W-:Y:S05]  /*bb50*/  EXIT ;  /* 0x000000000000794d */ /* 0x000fea0003800000 */
.L_x_4446:
[----:B------:R-:W0:Y:S02]  /*bb60*/  LD.E R0, desc[UR6][R4.64+0x4] ;  /* 0x0000040604007980 */ /* 0x000e24000c101900 */
[----:B0-----:R-:W-:-:S05]  /*bb70*/  IADD3 R3, R87, R0, RZ ;  /* 0x0000000057037210 */ /* 0x001fca0007ffe0ff */
[----:B------:R-:W-:Y:S01]  /*bb80*/  ST.E desc[UR6][R4.64+0x4], R3 ;  /* 0x0000040304007985 */ /* 0x000fe2000c101906 */
[----:B------:R-:W-:Y:S05]  /*bb90*/  EXIT ;  /* 0x000000000000794d */ /* 0x000fea0003800000 */
.L_x_4448:
        /* <DEDUP_REMOVED lines=14> */
.L_x_5246:


//--------------------- .text._Z23gemm_half_q_half_kernelILi2ELi20ELb1ELb1ELi32EEvPK6__halfPKjS4_S2_PS0_iiiiPKtS7_iiiiiibS2_i --------------------------
	.section	.text._Z23gemm_half_q_half_kernelILi2ELi20ELb1ELb1ELi32EEvPK6__halfPKjS4_S2_PS0_iiiiPKtS7_iiiiiibS2_i,"ax",@progbits
	.align	128
        .global         _Z23gemm_half_q_half_kernelILi2ELi20ELb1ELb1ELi32EEvPK6__halfPKjS4_S2_PS0_iiiiPKtS7_iiiiiibS2_i
        .type           _Z23gemm_half_q_half_kernelILi2ELi20ELb1ELb1ELi32EEvPK6__halfPKjS4_S2_PS0_iiiiPKtS7_iiiiiibS2_i,@function
        .size           _Z23gemm_half_q_half_kernelILi2ELi20ELb1ELb1ELi32EEvPK6__halfPKjS4_S2_PS0_iiiiPKtS7_iiiiiibS2_i,(.L_x_5247 - _Z23gemm_half_q_half_kernelILi2ELi20ELb1ELb1ELi32EEvPK6__halfPKjS4_S2_PS0_iiiiPKtS7_iiiiiibS2_i)
        .other          _Z23gemm_half_q_half_kernelILi2ELi20ELb1ELb1ELi32EEvPK6__halfPKjS4_S2_PS0_iiiiPKtS7_iiiiiibS2_i,@"STO_CUDA_ENTRY STV_DEFAULT"
_Z23gemm_half_q_half_kernelILi2ELi20ELb1ELb1ELi32EEvPK6__halfPKjS4_S2_PS0_iiiiPKtS7_iiiiiibS2_i:
.text._Z23gemm_half_q_half_kernelILi2ELi20ELb1ELb1ELi32EEvPK6__halfPKjS4_S2_PS0_iiiiPKtS7_iiiiiibS2_i:
        /* <DEDUP_REMOVED lines=24> */
.L_x_4449:
[----:B------:R-:W-:Y:S01]  /*0180*/  PRMT R2, R2, 0x9910, RZ ;  /* 0x0000991002027816 */ /* 0x000fe200000000ff */
[----:B------:R-:W-:Y:S01]  /*0190*/  IMAD.SHL.U32 R88, R3, 0x20, RZ ;  /* 0x0000002003587824 */ /* 0x000fe200078e00ff */
[----:B------:R-:W0:Y:S02]  /*01a0*/  S2UR UR4, SR_CTAID.X ;  /* 0x00000000000479c3 */ /* 0x000e240000002500 */
[----:B------:R-:W-:Y:S02]  /*01b0*/  ISETP.NE.AND P0, PT, R2, RZ, PT ;  /* 0x000000ff0200720c */ /* 0x000fe40003f05270 */
[----:B------:R-:W-:-:S11]  /*01c0*/  VIADDMNMX R89, R88, 0x20, R17, PT ;  /* 0x0000002058597846 */ /* 0x000fd60003800111 */
[----:B0-----:R-:W-:Y:S05]  /*01d0*/  @!P0 EXIT ;  /* 0x000000000000894d */ /* 0x001fea0003800000 */
[----:B------:R-:W-:Y:S01]  /*01e0*/  IMAD.IADD R6, R88, 0x1, R16 ;  /* 0x0000000158067824 */ /* 0x000fe200078e0210 */
        /* <DEDUP_REMOVED lines=12> */
[----:B------:R-:W-:Y:S01]  /*02b0*/  UMOV UR5, 0x400 ;  /* 0x0000040000057882 */ /* 0x000fe20000000000 */
[----:B------:R-:W-:Y:S01]  /*02c0*/  ULDC.64 UR10, c[0x0][0x210] ;  /* 0x00008400000a7ab9 */ /* 0x000fe20000000a00 */
[----:B------:R-:W-:-:S05]  /*02d0*/  LEA.HI.X R9, R6, UR7, R7, 0x1, P0 ;  /* 0x0000000706097c11 */ /* 0x000fca00080f0c07 */
[----:B------:R-:W2:Y:S01]  /*02e0*/  LDG.E.U16.CONSTANT R8, desc[UR8][R8.64] ;  /* 0x0000000808087981 */ /* 0x000ea2000c1e9500 */
[----:B------:R-:W0:Y:S01]  /*02f0*/  S2UR UR6, SR_CgaCtaId ;  /* 0x00000000000679c3 */ /* 0x000e220000008800 */
[----:B------:R-:W-:Y:S01]  /*0300*/  IMAD.SHL.U32 R5, R5, 0x2, RZ ;  /* 0x0000000205057824 */ /* 0x000fe200078e00ff */
[----:B------:R-:W-:Y:S01]  /*0310*/  ISETP.GT.AND P2, PT, R4, 0x3, PT ;  /* 0x000000030400780c */ /* 0x000fe20003f44270 */
[----:B------:R-:W-:Y:S01]  /*0320*/  IMAD.MOV.U32 R15, RZ, RZ, RZ ;  /* 0x000000ffff0f7224 */ /* 0x000fe200078e00ff */
[----:B0-----:R-:W-:Y:S02]  /*0330*/  ULEA UR5, UR6, UR5, 0x18 ;  /* 0x0000000506057291 */ /* 0x001fe4000f8ec03f */
[----:B--2---:R-:W-:-:S04]  /*0340*/  IADD3 R7, P0, R8, R5, RZ ;  /* 0x0000000508077210 */ /* 0x004fc80007f1e0ff */
[----:B------:R-:W-:Y:S02]  /*0350*/  LEA.HI.X.SX32 R10, R5, RZ, 0x1, P0 ;  /* 0x000000ff050a7211 */ /* 0x000fe400000f0eff */
[C---:B------:R-:W-:Y:S02]  /*0360*/  LEA R6, P0, R7.reuse, UR10, 0x1 ;  /* 0x0000000a07067c11 */ /* 0x040fe4000f8008ff */
[----:B------:R-:W-:Y:S02]  /*0370*/  LEA R5, R16, UR5, 0x1 ;  /* 0x0000000510057c11 */ /* 0x000fe4000f8e08ff */
[----:B------:R-:W-:Y:S02]  /*0380*/  LEA.HI.X R7, R7, UR11, R10, 0x1, P0 ;  /* 0x0000000b07077c11 */ /* 0x000fe400080f0c0a */
[----:B------:R-:W-:Y:S01]  /*0390*/  PLOP3.LUT P0, PT, PT, PT, PT, 0x80, 0x0 ;  /* 0x000000000000781c */ /* 0x000fe20003f0f070 */
[----:B------:R-:W-:-:S12]  /*03a0*/  @!P2 BRA `(.L_x_4453) ;  /* 0x000000000048a947 */ /* 0x000fd80003800000 */
[----:B------:R-:W-:Y:S02]  /*03b0*/  PLOP3.LUT P0, PT, PT, PT, PT, 0x8, 0x0 ;  /* 0x000000000000781c */ /* 0x000fe40003f0e170 */
[----:B------:R-:W-:-:S11]  /*03c0*/  IADD3 R22, R4, -0x3, RZ ;  /* 0xfffffffd04167810 */ /* 0x000fd60007ffe0ff */
.L_x_4454:
        /* <DEDUP_REMOVED lines=16> */
.L_x_4453:
[----:B------:R-:W-:-:S05]  /*04d0*/  IMAD.IADD R8, R4, 0x1, -R15 ;  /* 0x0000000104087824 */ /* 0x000fca00078e0a0f */
        /* <DEDUP_REMOVED lines=10> */
[----:B0-----:R-:W-:-:S06]  /*0580*/  @P2 VIADD R5, R5, 0x80 ;  /* 0x0000008005052836 */ /* 0x001fcc0000000000 */
[----:B------:R-:W-:Y:S05]  /*0590*/  @!P0 BRA `(.L_x_4451) ;  /* 0x0000000000c88947 */ /* 0x000fea0003800000 */
[----:B------:R-:W2:Y:S04]  /*05a0*/  LDG.E.U16.CONSTANT R6, desc[UR8][R6.64] ;  /* 0x0000000806067981 */ /* 0x000ea8000c1e9500 */
[----:B--2---:R1:W-:Y:S01]  /*05b0*/  STS.U16 [R5], R6 ;  /* 0x0000000605007388 */ /* 0x0043e20000000400 */
[----:B------:R-:W-:Y:S05]  /*05c0*/  BRA `(.L_x_4451) ;  /* 0x0000000000bc7947 */ /* 0x000fea0003800000 */
.L_x_4452:
[----:B------:R-:W0:Y:S01]  /*05d0*/  S2UR UR6, SR_CgaCtaId ;  /* 0x00000000000679c3 */ /* 0x000e220000008800 */
[----:B------:R-:W-:Y:S01]  /*05e0*/  IMAD R5, R14, R17, RZ ;  /* 0x000000110e057224 */ /* 0x000fe200078e02ff */
[----:B------:R-:W-:Y:S01]  /*05f0*/  ISETP.GT.AND P2, PT, R4, 0x3, PT ;  /* 0x000000030400780c */ /* 0x000fe20003f44270 */
[----:B------:R-:W-:Y:S01]  /*0600*/  UMOV UR5, 0x400 ;  /* 0x0000040000057882 */ /* 0x000fe20000000000 */
[----:B------:R-:W-:Y:S01]  /*0610*/  ULDC.64 UR10, c[0x0][0x210] ;  /* 0x00008400000a7ab9 */ /* 0x000fe20000000a00 */
[----:B------:R-:W-:Y:S02]  /*0620*/  IMAD.SHL.U32 R8, R5, 0x2, RZ ;  /* 0x0000000205087824 */ /* 0x000fe400078e00ff */
[----:B------:R-:W-:-:S03]  /*0630*/  IMAD.MOV.U32 R15, RZ, RZ, RZ ;  /* 0x000000ffff0f7224 */ /* 0x000fc600078e00ff */
        /* <DEDUP_REMOVED lines=10> */
.L_x_4456:
        /* <DEDUP_REMOVED lines=16> */
.L_x_4455:
        /* <DEDUP_REMOVED lines=14> */
.L_x_4451:
[----:B------:R-:W-:Y:S05]  /*08c0*/  BSYNC B0 ;  /* 0x0000000000007941 */ /* 0x000fea0003800000 */
.L_x_4450:
[----:B------:R-:W-:Y:S02]  /*08d0*/  ULDC UR5, c[0x0][0x23c] ;  /* 0x00008f0000057ab9 */ /* 0x000fe40000000800 */
[----:B------:R-:W-:-:S05]  /*08e0*/  IMAD.U32 R85, RZ, RZ, UR5 ;  /* 0x00000005ff557e24 */ /* 0x000fca000f8e00ff */
        /* <DEDUP_REMOVED lines=12> */
[----:B------:R-:W-:-:S05]  /*09b0*/  LEA R5, R5, UR4, 0x1 ;  /* 0x0000000405057c11 */ /* 0x000fca000f8e08ff */
[----:B------:R-:W-:-:S04]  /*09c0*/  IMAD R5, R16, 0x4, R5 ;  /* 0x0000000410057824 */ /* 0x000fc800078e0205 */
[----:B0-----:R-:W-:Y:S01]  /*09d0*/  IMAD.WIDE R6, R5, 0x2, R6 ;  /* 0x0000000205067825 */ /* 0x001fe200078e0206 */
[----:B------:R-:W-:Y:S01]  /*09e0*/  HFMA2.MMA R5, -RZ, RZ, 0, 0 ;  /* 0x00000000ff057435 */ /* 0x000fe200000001ff */
[----:B------:R-:W-:Y:S10]  /*09f0*/  @!P2 BRA `(.L_x_4458) ;  /* 0x000000000034a947 */ /* 0x000ff40003800000 */
[----:B------:R-:W-:Y:S01]  /*0a00*/  PLOP3.LUT P0, PT, PT, PT, PT, 0x8, 0x0 ;  /* 0x000000000000781c */ /* 0x000fe20003f0e170 */
[----:B------:R-:W-:-:S12]  /*0a10*/  VIADD R14, R4, 0xfffffffd ;  /* 0xfffffffd040e7836 */ /* 0x000fd80000000000 */
.L_x_4459:
[----:B-1----:R-:W-:Y:S01]  /*0a20*/  IMAD.WIDE R8, R85, 0x2, R6 ;  /* 0x0000000255087825 */ /* 0x002fe200078e0206 */
[----:B------:R0:W-:Y:S03]  /*0a30*/  STG.E.64 desc[UR8][R6.64], RZ ;  /* 0x000000ff06007986 */ /* 0x0001e6000c101b08 */
[----:B------:R-:W-:Y:S01]  /*0a40*/  VIADD R5, R5, 0x4 ;  /* 0x0000000405057836 */ /* 0x000fe20000000000 */
[----:B------:R1:W-:Y:S01]  /*0a50*/  STG.E.64 desc[UR8][R8.64], RZ ;  /* 0x000000ff08007986 */ /* 0x0003e2000c101b08 */
[----:B------:R-:W-:-:S03]  /*0a60*/  IMAD.WIDE R10, R85, 0x2, R8 ;  /* 0x00000002550a7825 */ /* 0x000fc600078e0208 */
[----:B------:R-:W-:Y:S02]  /*0a70*/  ISETP.GE.AND P2, PT, R5, R14, PT ;  /* 0x0000000e0500720c */ /* 0x000fe40003f46270 */
[----:B------:R1:W-:Y:S01]  /*0a80*/  STG.E.64 desc[UR8][R10.64], RZ ;  /* 0x000000ff0a007986 */ /* 0x0003e2000c101b08 */
[----:B------:R-:W-:-:S05]  /*0a90*/  IMAD.WIDE R12, R85, 0x2, R10 ;  /* 0x00000002550c7825 */ /* 0x000fca00078e020a */
[----:B------:R1:W-:Y:S01]  /*0aa0*/  STG.E.64 desc[UR8][R12.64], RZ ;  /* 0x000000ff0c007986 */ /* 0x0003e2000c101b08 */
[----:B0-----:R-:W-:-:S04]  /*0ab0*/  IMAD.WIDE R6, R85, 0x2, R12 ;  /* 0x0000000255067825 */ /* 0x001fc800078e020c */
[----:B------:R-:W-:Y:S05]  /*0ac0*/  @!P2 BRA `(.L_x_4459) ;  /* 0xfffffffc00d4a947 */ /* 0x000fea000383ffff */
.L_x_4458:
[----:B-1----:R-:W-:-:S05]  /*0ad0*/  IMAD.IADD R8, R4, 0x1, -R5 ;  /* 0x0000000104087824 */ /* 0x002fca00078e0a05 */
        /* <DEDUP_REMOVED lines=9> */
.L_x_4457:
[----:B------:R-:W0:Y:S08]  /*0b70*/  LDC R24, c[0x0][0x25c] ;  /* 0x00009700ff187b82 */ /* 0x000e300000000800 */
[----:B------:R-:W-:Y:S01]  /*0b80*/  BAR.SYNC.DEFER_BLOCKING 0x0 ;  /* 0x0000000000007b1d */ /* 0x000fe20000010000 */
[----:B------:R-:W-:-:S07]  /*0b90*/  ISETP.GE.AND P0, PT, R88, R89, PT ;  /* 0x000000595800720c */ /* 0x000fce0003f06270 */
[----:B------:R-:W2:Y:S06]  /*0ba0*/  LDC R25, c[0x0][0x264] ;  /* 0x00009900ff197b82 */ /* 0x000eac0000000800 */
[----:B------:R-:W-:Y:S05]  /*0bb0*/  @P0 BRA `(.L_x_4460) ;  /* 0x0000000000d40947 */ /* 0x000fea0003800000 */
[----:B-1----:R-:W1:Y:S01]  /*0bc0*/  LDC.64 R4, c[0x0][0x248] ;  /* 0x00009200ff047b82 */ /* 0x002e620000000a00 */
[----:B------:R-:W-:-:S07]  /*0bd0*/  IMAD.SHL.U32 R7, R3, 0x40, RZ ;  /* 0x0000004003077824 */ /* 0x000fce00078e00ff */
[----:B------:R-:W3:Y:S08]  /*0be0*/  LDC.64 R10, c[0x0][0x220] ;  /* 0x00008800ff0a7b82 */ /* 0x000ef00000000a00 */
[----:B------:R-:W4:Y:S01]  /*0bf0*/  LDC.64 R12, c[0x0][0x228] ;  /* 0x00008a00ff0c7b82 */ /* 0x000f220000000a00 */
[----:B-1----:R-:W-:-:S05]  /*0c00*/  IMAD.WIDE R6, R7, 0x2, R4 ;  /* 0x0000000207067825 */ /* 0x002fca00078e0204 */
[----:B------:R1:W5:Y:S01]  /*0c10*/  LDG.E.U16.CONSTANT R3, desc[UR8][R6.64] ;  /* 0x0000000806037981 */ /* 0x000362000c1e9500 */
[----:B------:R-:W-:Y:S01]  /*0c20*/  SHF.R.S32.HI R9, RZ, 0x1f, R2 ;  /* 0x0000001fff097819 */ /* 0x000fe20000011402 */
[----:B------:R-:W-:Y:S01]  /*0c30*/  IMAD.SHL.U32 R8, R2, 0x4, RZ ;  /* 0x0000000402087824 */ /* 0x000fe200078e00ff */
[----:B------:R-:W-:Y:S01]  /*0c40*/  UMOV UR4, URZ ;  /* 0x0000003f00047c82 */ /* 0x000fe20008000000 */
[----:B------:R-:W-:Y:S01]  /*0c50*/  IMAD.MOV.U32 R18, RZ, RZ, R88 ;  /* 0x000000ffff127224 */ /* 0x000fe200078e0058 */
[----:B------:R-:W-:Y:S02]  /*0c60*/  LEA.HI R9, R9, R2, RZ, 0x3 ;  /* 0x0000000209097211 */ /* 0x000fe400078f18ff */
[----:B------:R-:W-:Y:S02]  /*0c70*/  LOP3.LUT R16, R8, 0x10, RZ, 0xc0, !PT ;  /* 0x0000001008107812 */ /* 0x000fe400078ec0ff */
[----:B---3--:R-:W-:-:S07]  /*0c80*/  SHF.R.S32.HI R17, RZ, 0x3, R9 ;  /* 0x00000003ff117819 */ /* 0x008fce0000011409 */
.L_x_4461:
[----:B-----5:R-:W-:-:S05]  /*0c90*/  IADD3 R8, R3, UR4, RZ ;  /* 0x0000000403087c10 */ /* 0x020fca000fffe0ff */
[----:B-1----:R-:W-:-:S05]  /*0ca0*/  IMAD R6, R8, R85, RZ ;  /* 0x0000005508067224 */ /* 0x002fca00078e02ff */
[----:B------:R-:W-:-:S04]  /*0cb0*/  SHF.R.S32.HI R7, RZ, 0x1f, R6 ;  /* 0x0000001fff077819 */ /* 0x000fc80000011406 */
[----:B------:R-:W-:-:S04]  /*0cc0*/  LEA.HI R6, R7, R6, RZ, 0x3 ;  /* 0x0000000607067211 */ /* 0x000fc800078f18ff */
[----:B------:R-:W-:-:S05]  /*0cd0*/  LEA.HI.SX32 R7, R6, R17, 0x1d ;  /* 0x0000001106077211 */ /* 0x000fca00078feaff */
[----:B------:R-:W-:-:S06]  /*0ce0*/  IMAD.WIDE R6, R7, 0x4, R10 ;  /* 0x0000000407067825 */ /* 0x000fcc00078e020a */
[----:B------:R-:W3:Y:S01]  /*0cf0*/  LDG.E.CONSTANT R7, desc[UR8][R6.64] ;  /* 0x0000000806077981 */ /* 0x000ee2000c1e9900 */
[----:B------:R-:W-:-:S05]  /*0d00*/  LEA R15, R18, 0x1, 0x1 ;  /* 0x00000001120f7811 */ /* 0x000fca00078e08ff */
[----:B------:R-:W-:-:S05]  /*0d10*/  IMAD.WIDE R14, R15, 0x2, R4 ;  /* 0x000000020f0e7825 */ /* 0x000fca00078e0204 */
[----:B------:R-:W2:Y:S01]  /*0d20*/  LDG.E.U16.CONSTANT R23, desc[UR8][R14.64] ;  /* 0x000000080e177981 */ /* 0x000ea2000c1e9500 */
[----:B----4-:R-:W-:-:S05]  /*0d30*/  IMAD.WIDE R8, R8, 0x2, R12 ;  /* 0x0000000208087825 */ /* 0x010fca00078e020c */
[----:B------:R-:W4:Y:S01]  /*0d40*/  LDG.E.U16.CONSTANT R22, desc[UR8][R8.64] ;  /* 0x0000000808167981 */ /* 0x000f22000c1e9500 */
[----:B------:R-:W-:Y:S01]  /*0d50*/  UIADD3 UR4, UR4, 0x1, URZ ;  /* 0x0000000104047890 */ /* 0x000fe2000fffe03f */
[----:B---3--:R-:W-:-:S04]  /*0d60*/  SHF.R.U32.HI R19, RZ, R16, R7 ;  /* 0x00000010ff137219 */ /* 0x008fc80000011607 */
[----:B------:R-:W-:Y:S02]  /*0d70*/  LOP3.LUT R20, R19, 0xf, RZ, 0xc0, !PT ;  /* 0x0000000f13147812 */ /* 0x000fe400078ec0ff */
[--C-:B------:R-:W-:Y:S02]  /*0d80*/  SHF.R.U32.HI R21, RZ, 0x4, R19.reuse ;  /* 0x00000004ff157819 */ /* 0x100fe40000011613 */
[--C-:B------:R-:W-:Y:S01]  /*0d90*/  SHF.R.U32.HI R6, RZ, 0x8, R19.reuse ;  /* 0x00000008ff067819 */ /* 0x100fe20000011613 */
[----:B------:R-:W-:Y:S01]  /*0da0*/  VIADD R20, R20, 0x1 ;  /* 0x0000000114147836 */ /* 0x000fe20000000000 */
[----:B------:R-:W-:Y:S01]  /*0db0*/  SHF.R.U32.HI R19, RZ, 0xc, R19 ;  /* 0x0000000cff137819 */ /* 0x000fe20000011613 */
[----:B--2---:R-:W-:Y:S01]  /*0dc0*/  IMAD.IADD R18, R23, 0x1, R18 ;  /* 0x0000000117127824 */ /* 0x004fe200078e0212 */
[----:B------:R-:W-:Y:S01]  /*0dd0*/  LOP3.LUT R21, R21, 0xf, RZ, 0xc0, !PT ;  /* 0x0000000f15157812 */ /* 0x000fe200078ec0ff */
[----:B------:R-:W-:Y:S01]  /*0de0*/  IMAD R20, R20, R20, RZ ;  /* 0x0000001414147224 */ /* 0x000fe200078e02ff */
[----:B------:R-:W-:-:S02]  /*0df0*/  LOP3.LUT R19, R19, 0xf, RZ, 0xc0, !PT ;  /* 0x0000000f13137812 */ /* 0x000fc400078ec0ff */
[----:B------:R-:W-:Y:S01]  /*0e00*/  LOP3.LUT R6, R6, 0xf, RZ, 0xc0, !PT ;  /* 0x0000000f06067812 */ /* 0x000fe200078ec0ff */
[----:B------:R-:W-:Y:S01]  /*0e10*/  VIADD R21, R21, 0x1 ;  /* 0x0000000115157836 */ /* 0x000fe20000000000 */
[----:B------:R-:W-:Y:S01]  /*0e20*/  IADD3 R19, R19, 0x1, RZ ;  /* 0x0000000113137810 */ /* 0x000fe20007ffe0ff */
[----:B------:R-:W4:Y:S01]  /*0e30*/  I2F.F16 R7, R20 ;  /* 0x0000001400077306 */ /* 0x000f220000200c00 */
[----:B------:R-:W-:Y:S01]  /*0e40*/  ISETP.GE.AND P2, PT, R18, R89, PT ;  /* 0x000000591200720c */ /* 0x000fe20003f46270 */
[----:B------:R-:W-:Y:S02]  /*0e50*/  VIADD R6, R6, 0x1 ;  /* 0x0000000106067836 */ /* 0x000fe40000000000 */
[----:B------:R-:W-:Y:S02]  /*0e60*/  IMAD R21, R21, R21, RZ ;  /* 0x0000001515157224 */ /* 0x000fe400078e02ff */
[----:B------:R-:W-:Y:S02]  /*0e70*/  IMAD R19, R19, R19, RZ ;  /* 0x0000001313137224 */ /* 0x000fe400078e02ff */
[----:B------:R-:W-:-:S02]  /*0e80*/  IMAD R14, R6, R6, RZ ;  /* 0x00000006060e7224 */ /* 0x000fc400078e02ff */
[----:B------:R-:W1:Y:S01]  /*0e90*/  I2F.F16 R21, R21 ;  /* 0x0000001500157306 */ /* 0x000e620000200c00 */
[----:B----4-:R-:W-:-:S07]  /*0ea0*/  HMUL2 R9, R7.H0_H0, R22.H0_H0 ;  /* 0x2000001607097232 */ /* 0x010fce0000000800 */
[----:B------:R-:W2:Y:S01]  /*0eb0*/  I2F.F16 R15, R14 ;  /* 0x0000000e000f7306 */ /* 0x000ea20000200c00 */
[----:B-1----:R-:W-:-:S07]  /*0ec0*/  HMUL2 R8, R21.H0_H0, R22.H0_H0 ;  /* 0x2000001615087232 */ /* 0x002fce0000000800 */
[----:B------:R-:W1:Y:S01]  /*0ed0*/  I2F.F16 R19, R19 ;  /* 0x0000001300137306 */ /* 0x000e620000200c00 */
[-C--:B--2---:R-:W-:Y:S02]  /*0ee0*/  HMUL2 R7, R15.H0_H0, R22.reuse.H0_H0 ;  /* 0x200000160f077232 */ /* 0x084fe40000000800 */
[----:B-1----:R-:W-:Y:S01]  /*0ef0*/  HMUL2 R6, R19.H0_H0, R22.H0_H0 ;  /* 0x2000001613067232 */ /* 0x002fe20000000800 */
[----:B------:R-:W-:Y:S06]  /*0f00*/  @!P2 BRA `(.L_x_4461) ;  /* 0xfffffffc0060a947 */ /* 0x000fec000383ffff */
.L_x_4460:
        /* <DEDUP_REMOVED lines=9> */
[----:B------:R-:W-:Y:S01]  /*0fa0*/  IMAD.MOV.U32 R3, RZ, RZ, RZ ;  /* 0x000000ffff037224 */ /* 0x000fe200078e00ff */
[C---:B0-----:R-:W-:Y:S01]  /*0fb0*/  ISETP.GT.AND P3, PT, R88.reuse, R24, PT ;  /* 0x000000185800720c */ /* 0x041fe20003f64270 */
[----:B------:R-:W-:Y:S01]  /*0fc0*/  IMAD.MOV.U32 R4, RZ, RZ, RZ ;  /* 0x000000ffff047224 */ /* 0x000fe200078e00ff */
[----:B--2---:R-:W-:Y:S01]  /*0fd0*/  ISETP.GT.AND P5, PT, R88, R25, PT ;  /* 0x000000195800720c */ /* 0x004fe20003fa4270 */
        /* <DEDUP_REMOVED lines=8> */
.L_x_4462:
        /* <DEDUP_REMOVED lines=8> */
.L_x_4463:
[----:B------:R-:W-:Y:S01]  /*10e0*/  IMAD.MOV.U32 R5, RZ, RZ, RZ ;  /* 0x000000ffff057224 */ /* 0x000fe200078e00ff */
[----:B------:R-:W-:Y:S01]  /*10f0*/  SHF.R.S32.HI R13, RZ, 0x5, R11 ;  /* 0x00000005ff0d7819 */ /* 0x000fe2000001140b */
[----:B------:R-:W-:Y:S01]  /*1100*/  IMAD.MOV.U32 R10, RZ, RZ, RZ ;  /* 0x000000ffff0a7224 */ /* 0x000fe200078e00ff */
[----:B------:R-:W-:Y:S06]  /*1110*/  @!P4 BRA `(.L_x_4464) ;  /* 0x00000000001cc947 */ /* 0x000fec0003800000 */
[----:B------:R-:W0:Y:S02]  /*1120*/  LDC R11, c[0x0][0x264] ;  /* 0x00009900ff0b7b82 */ /* 0x000e240000000800 */
[----:B0-----:R-:W-:-:S04]  /*1130*/  VIMNMX R10, R88, R11, PT ;  /* 0x0000000b580a7248 */ /* 0x001fc80003fe0100 */
[----:B------:R-:W-:-:S04]  /*1140*/  IADD3 R10, R10, -UR10, RZ ;  /* 0x8000000a0a0a7c10 */ /* 0x000fc8000fffe0ff */
[----:B------:R-:W-:-:S04]  /*1150*/  SHF.R.S32.HI R11, RZ, 0x1f, R10 ;  /* 0x0000001fff0b7819 */ /* 0x000fc8000001140a */
[----:B------:R-:W-:-:S04]  /*1160*/  LEA.HI R11, R11, R10, RZ, 0x5 ;  /* 0x0000000a0b0b7211 */ /* 0x000fc800078f28ff */
[----:B------:R-:W-:-:S05]  /*1170*/  SHF.R.S32.HI R11, RZ, 0x5, R11 ;  /* 0x00000005ff0b7819 */ /* 0x000fca000001140b */
[----:B------:R-:W-:-:S07]  /*1180*/  IMAD.SHL.U32 R10, R11, 0x4, RZ ;  /* 0x000000040b0a7824 */ /* 0x000fce00078e00ff */
.L_x_4464:
        /* <DEDUP_REMOVED lines=8> */
.L_x_4465:
        /* <DEDUP_REMOVED lines=9> */
.L_x_4466:
[----:B------:R-:W-:Y:S01]  /*12a0*/  IMAD R4, R13, 0x8, R4 ;  /* 0x000000080d047824 */ /* 0x000fe200078e0204 */
[----:B------:R-:W0:Y:S01]  /*12b0*/  S2UR UR5, SR_CgaCtaId ;  /* 0x00000000000579c3 */ /* 0x000e220000008800 */
[----:B------:R-:W-:Y:S01]  /*12c0*/  ISETP.GE.OR P0, PT, R88, UR10, P0 ;  /* 0x0000000a58007c0c */ /* 0x000fe20008706670 */
[----:B------:R-:W-:Y:S01]  /*12d0*/  ULDC.64 UR6, c[0x0][0x218] ;  /* 0x0000860000067ab9 */ /* 0x000fe20000000a00 */
[----:B------:R-:W-:Y:S01]  /*12e0*/  UMOV UR4, 0x400 ;  /* 0x0000040000047882 */ /* 0x000fe20000000000 */
[----:B------:R-:W-:Y:S02]  /*12f0*/  IADD3 R3, R10, R4, R3 ;  /* 0x000000040a037210 */ /* 0x000fe40007ffe003 */
[----:B------:R-:W-:Y:S02]  /*1300*/  SHF.R.S32.HI R4, RZ, 0x1f, R2 ;  /* 0x0000001fff047819 */ /* 0x000fe40000011402 */
[----:B------:R-:W-:Y:S02]  /*1310*/  IADD3 R12, R12, R3, R5 ;  /* 0x000000030c0c7210 */ /* 0x000fe40007ffe005 */
[----:B------:R-:W-:-:S03]  /*1320*/  PRMT R5, RZ, 0x5410, RZ ;  /* 0x00005410ff057816 */ /* 0x000fc600000000ff */
[----:B------:R-:W-:-:S05]  /*1330*/  IMAD R3, R12, R85, RZ ;  /* 0x000000550c037224 */ /* 0x000fca00078e02ff */
        /* <DEDUP_REMOVED lines=10> */
[----:B------:R-:W-:Y:S01]  /*13e0*/  ULDC UR5, c[0x0][0x260] ;  /* 0x0000980000057ab9 */ /* 0x000fe20000000800 */
[----:B------:R-:W-:Y:S02]  /*13f0*/  PRMT R5, RZ, 0x7610, R5 ;  /* 0x00007610ff057816 */ /* 0x000fe40000000005 */
[----:B------:R-:W-:-:S04]  /*1400*/  ISETP.NE.AND P0, PT, R10, RZ, PT ;  /* 0x000000ff0a00720c */ /* 0x000fc80003f05270 */
[----:B------:R-:W-:-:S13]  /*1410*/  ISETP.LT.OR P0, PT, R0, 0x2, !P0 ;  /* 0x000000020000780c */ /* 0x000fda0004701670 */
.L_x_4470:
        /* <DEDUP_REMOVED lines=11> */
[----:B-----5:R-:W-:Y:S01]  /*14d0*/  SHF.R.U32.HI R44, RZ, 0xf, R30 ;  /* 0x0000000fff2c7819 */ /* 0x020fe2000001161e */
[----:B------:R-:W-:Y:S01]  /*14e0*/  IMAD.MOV.U32 R51, RZ, RZ, 0x2800 ;  /* 0x00002800ff337424 */ /* 0x000fe200078e00ff */
[----:B------:R-:W-:Y:S02]  /*14f0*/  SHF.R.U32.HI R45, RZ, 0xf, R31 ;  /* 0x0000000fff2d7819 */ /* 0x000fe4000001161f */
[----:B------:R-:W-:Y:S02]  /*1500*/  SHF.R.U32.HI R35, RZ, 0xf, R28 ;  /* 0x0000000fff237819 */ /* 0x000fe4000001161c */
[----:B------:R-:W-:Y:S02]  /*1510*/  SHF.R.U32.HI R43, RZ, 0xf, R29 ;  /* 0x0000000fff2b7819 */ /* 0x000fe4000001161d */
[C---:B0-----:R-:W-:Y:S02]  /*1520*/  LOP3.LUT R10, R31.reuse, 0x3e003e0, RZ, 0xc0, !PT ;  /* 0x03e003e01f0a7812 */ /* 0x041fe400078ec0ff */
        /* <DEDUP_REMOVED lines=62> */
[----:B------:R-:W-:Y:S02]  /*1910*/  LOP3.LUT R45, R45, 0x40004, R22, 0xf8, !PT ;  /* 0x000400042d2d7812 */ /* 0x000fe400078ef816 */
[----:B------:R-:W-:Y:S02]  /*1920*/  PRMT R19, R86, 0x9910, RZ ;  /* 0x0000991056137816 */ /* 0x000fe400000000ff */
[----:B------:R-:W-:Y:S02]  /*1930*/  LOP3.LUT R49, R52, 0x40004, R49, 0xf8, !PT ;  /* 0x0004000434317812 */ /* 0x000fe400078ef831 */
[----:B------:R-:W-:Y:S02]  /*1940*/  LOP3.LUT R20, R43, 0x40004, R20, 0xf8, !PT ;  /* 0x000400042b147812 */ /* 0x000fe400078ef814 */
[----:B------:R-:W-:-:S02]  /*1950*/  LOP3.LUT R17, R44, 0x80008, R17, 0xf8, !PT ;  /* 0x000800082c117812 */ /* 0x000fc400078ef811 */
[----:B------:R-:W-:Y:S02]  /*1960*/  LOP3.LUT R60, R45, 0x80008, R18, 0xf8, !PT ;  /* 0x000800082d3c7812 */ /* 0x000fe400078ef812 */
[C---:B------:R-:W-:Y:S02]  /*1970*/  LOP3.LUT R58, R25.reuse, 0x3e003e0, RZ, 0xc0, !PT ;  /* 0x03e003e0193a7812 */ /* 0x040fe400078ec0ff */
[----:B------:R-:W-:Y:S02]  /*1980*/  LOP3.LUT R73, R25, 0x1f001f, RZ, 0xc0, !PT ;  /* 0x001f001f19497812 */ /* 0x000fe400078ec0ff */
[----:B------:R-:W-:Y:S02]  /*1990*/  SHF.R.U32.HI R68, RZ, 0xa, R25 ;  /* 0x0000000aff447819 */ /* 0x000fe40000011619 */
[----:B------:R-:W-:Y:S02]  /*19a0*/  ISETP.NE.AND P2, PT, R19, RZ, PT ;  /* 0x000000ff1300720c */ /* 0x000fe40003f45270 */
[----:B------:R-:W-:-:S02]  /*19b0*/  LOP3.LUT R21, R49, 0x80008, R50, 0xf8, !PT ;  /* 0x0008000831157812 */ /* 0x000fc400078ef832 */
[C---:B------:R-:W-:Y:S02]  /*19c0*/  LOP3.LUT R25, R27.reuse, 0x3e003e0, RZ, 0xc0, !PT ;  /* 0x03e003e01b197812 */ /* 0x040fe400078ec0ff */
[----:B------:R-:W-:Y:S02]  /*19d0*/  LOP3.LUT R65, R27, 0x1f001f, RZ, 0xc0, !PT ;  /* 0x001f001f1b417812 */ /* 0x000fe400078ec0ff */
[----:B------:R-:W-:Y:S02]  /*19e0*/  PRMT R6, R6, 0x5410, R51 ;  /* 0x0000541006067816 */ /* 0x000fe40000000033 */
[----:B------:R-:W-:Y:S02]  /*19f0*/  LOP3.LUT R23, R20, 0x80008, R23, 0xf8, !PT ;  /* 0x0008000814177812 */ /* 0x000fe400078ef817 */
        /* <DEDUP_REMOVED lines=114> */
[C---:B------:R-:W-:Y:S02]  /*2120*/  LOP3.LUT R43, R14.reuse, 0x3e003e0, RZ, 0xc0, !PT ;  /* 0x03e003e00e2b7812 */ /* 0x040fe400078ec0ff */
[----:B------:R-:W-:Y:S02]  /*2130*/  LOP3.LUT R22, R23, 0x100010, R22, 0xf8, !PT ;  /* 0x0010001017167812 */ /* 0x000fe400078ef816 */
[----:B------:R-:W-:Y:S02]  /*2140*/  LOP3.LUT R46, R14, 0x1f001f, RZ, 0xc0, !PT ;  /* 0x001f001f0e2e7812 */ /* 0x000fe400078ec0ff */
[C---:B------:R-:W-:Y:S02]  /*2150*/  LOP3.LUT R52, R15.reuse, 0x3e003e0, RZ, 0xc0, !PT ;  /* 0x03e003e00f347812 */ /* 0x040fe400078ec0ff */
[----:B------:R-:W-:-:S02]  /*2160*/  LOP3.LUT R47, R15, 0x1f001f, RZ, 0xc0, !PT ;  /* 0x001f001f0f2f7812 */ /* 0x000fc400078ec0ff */
[----:B------:R-:W-:Y:S02]  /*2170*/  LOP3.LUT R21, R21, 0x100010, R18, 0xf8, !PT ;  /* 0x0010001015157812 */ /* 0x000fe400078ef812 */
[----:B------:R-:W-:Y:S02]  /*2180*/  LOP3.LUT R20, R17, 0x100010, R20, 0xf8, !PT ;  /* 0x0010001011147812 */ /* 0x000fe400078ef814 */
[----:B------:R-:W-:Y:S01]  /*2190*/  LOP3.LUT R23, R60, 0x100010, R13, 0xf8, !PT ;  /* 0x001000103c177812 */ /* 0x000fe200078ef80d */
        /* <DEDUP_REMOVED lines=126> */
.L_x_4469:
        /* <DEDUP_REMOVED lines=79> */
.L_x_4468:
[----:B------:R-:W-:Y:S01]  /*2e70*/  IADD3 R88, R88, 0x20, RZ ;  /* 0x0000002058587810 */ /* 0x000fe20007ffe0ff */
[----:B------:R-:W-:Y:S01]  /*2e80*/  UIADD3 UR4, UR4, 0x40, URZ ;  /* 0x0000004004047890 */ /* 0x000fe2000fffe03f */
[----:B-----5:R-:W-:Y:S02]  /*2e90*/  IMAD.WIDE R28, R85, 0x4, R90 ;  /* 0x00000004551c7825 */ /* 0x020fe400078e025a */
[C---:B------:R-:W-:Y:S02]  /*2ea0*/  ISETP.GE.AND P2, PT, R88.reuse, UR5, PT ;  /* 0x0000000558007c0c */ /* 0x040fe4000bf46270 */
[----:B------:R-:W-:-:S13]  /*2eb0*/  ISETP.LT.AND P3, PT, R88, R89, PT ;  /* 0x000000595800720c */ /* 0x000fda0003f61270 */
[----:B------:R-:W-:Y:S05]  /*2ec0*/  @!P2 BRA P3, `(.L_x_4470) ;  /* 0xffffffe40054a947 */ /* 0x000fea000183ffff */
.L_x_4467:
[----:B------:R-:W-:Y:S01]  /*2ed0*/  ISETP.GE.AND P0, PT, R88, R89, PT ;  /* 0x000000595800720c */ /* 0x000fe20003f06270 */
[----:B------:R-:W-:-:S03]  /*2ee0*/  ULDC UR5, c[0x0][0x268] ;  /* 0x00009a0000057ab9 */ /* 0x000fc60000000800 */
[----:B------:R-:W-:-:S13]  /*2ef0*/  ISETP.GE.OR P0, PT, R88, UR5, P0 ;  /* 0x0000000558007c0c */ /* 0x000fda0008706670 */
[----:B------:R-:W-:Y:S05]  /*2f00*/  @P0 BRA `(.L_x_4471) ;  /* 0x0000001800580947 */ /* 0x000fea0003800000 */
[----:B------:R-:W1:Y:S01]  /*2f10*/  S2R R0, SR_CTAID.Y ;  /* 0x0000000000007919 */ /* 0x000e620000002600 */
[----:B0-----:R-:W1:Y:S01]  /*2f20*/  LDC R11, c[0x0][0x238] ;  /* 0x00008e00ff0b7b82 */ /* 0x001e620000000800 */
[----:B------:R-:W-:Y:S01]  /*2f30*/  PRMT R10, R87, 0x9910, RZ ;  /* 0x00009910570a7816 */ /* 0x000fe200000000ff */
[----:B------:R-:W-:-:S03]  /*2f40*/  ULDC UR5, c[0x0][0x268] ;  /* 0x00009a0000057ab9 */ /* 0x000fc60000000800 */
[----:B------:R-:W-:Y:S01]  /*2f50*/  ISETP.NE.AND P0, PT, R10, RZ, PT ;  /* 0x000000ff0a00720c */ /* 0x000fe20003f05270 */
[----:B-1----:R-:W-:-:S05]  /*2f60*/  IMAD R0, R0, -0x2, R11 ;  /* 0xfffffffe00007824 */ /* 0x002fca00078e020b */
[----:B------:R-:W-:-:S13]  /*2f70*/  ISETP.LT.OR P0, PT, R0, 0x2, !P0 ;  /* 0x000000020000780c */ /* 0x000fda0004701670 */
.L_x_4474:
[----:B------:R-:W0:Y:S01]  /*2f80*/  LDC R85, c[0x0][0x23c] ;  /* 0x00008f00ff557b82 */ /* 0x000e220000000800 */
[----:B-----5:R1:W5:Y:S01]  /*2f90*/  LDG.E.128.CONSTANT R20, desc[UR8][R28.64] ;  /* 0x000000081c147981 */ /* 0x020362000c1e9d00 */
[----:B0-----:R-:W-:-:S05]  /*2fa0*/  IMAD.WIDE R10, R85, 0x4, R28 ;  /* 0x00000004550a7825 */ /* 0x001fca00078e021c */
[----:B------:R1:W5:Y:S01]  /*2fb0*/  LDG.E.128.CONSTANT R16, desc[UR8][R10.64] ;  /* 0x000000080a107981 */ /* 0x000362000c1e9d00 */
[----:B------:R-:W-:Y:S01]  /*2fc0*/  IMAD.WIDE R90, R85, 0x4, R10 ;  /* 0x00000004555a7825 */ /* 0x000fe200078e020a */
[----:B------:R-:W-:Y:S06]  /*2fd0*/  @!P1 BRA `(.L_x_4472) ;  /* 0x00000018000c9947 */ /* 0x000fec0003800000 */
[----:B------:R-:W2:Y:S01]  /*2fe0*/  LDG.E.128.CONSTANT R12, desc[UR8][R90.64] ;  /* 0x000000085a0c7981 */ /* 0x000ea2000c1e9d00 */
[--C-:B-----5:R-:W-:Y:S01]  /*2ff0*/  SHF.R.U32.HI R25, RZ, 0xf, R22.reuse ;  /* 0x0000000fff197819 */ /* 0x120fe20000011616 */
[----:B------:R-:W-:Y:S01]  /*3000*/  IMAD.MOV.U32 R32, RZ, RZ, 0x3000 ;  /* 0x00003000ff207424 */ /* 0x000fe200078e00ff */
[C---:B-1----:R-:W-:Y:S01]  /*3010*/  LOP3.LUT R10, R22.reuse, 0x380038, RZ, 0xc0, !PT ;  /* 0x00380038160a7812 */ /* 0x042fe200078ec0ff */
[----:B------:R-:W-:Y:S01]  /*3020*/  IMAD.MOV.U32 R40, RZ, RZ, 0x2400 ;  /* 0x00002400ff287424 */ /* 0x000fe200078e00ff */
        /* <DEDUP_REMOVED lines=25> */
[C---:B------:R-:W-:Y:S02]  /*31c0*/  LOP3.LUT R37, R19.reuse, 0x380038, RZ, 0xc0, !PT ;  /* 0x0038003813257812 */ /* 0x040fe400078ec0ff */
[----:B------:R-:W-:Y:S02]  /*31d0*/  SHF.R.U32.HI R48, RZ, 0x6, R19 ;  /* 0x00000006ff307819 */ /* 0x000fe40000011613 */
        /* <DEDUP_REMOVED lines=9> */
[----:B------:R-:W-:Y:S02]  /*3270*/  PRMT R18, R86, 0x9910, RZ ;  /* 0x0000991056127816 */ /* 0x000fe400000000ff */
[----:B------:R-:W-:Y:S02]  /*3280*/  LOP3.LUT R52, R20, 0x20002, R23, 0xf8, !PT ;  /* 0x0002000214347812 */ /* 0x000fe400078ef817 */
[----:B------:R-:W-:Y:S02]  /*3290*/  LOP3.LUT R54, R25, 0x20002, R16, 0xf8, !PT ;  /* 0x0002000219367812 */ /* 0x000fe400078ef810 */
[----:B------:R-:W-:-:S02]  /*32a0*/  LOP3.LUT R77, R10, 0x64006400, RZ, 0xfc, !PT ;  /* 0x640064000a4d7812 */ /* 0x000fc400078efcff */
[----:B------:R-:W-:Y:S02]  /*32b0*/  LOP3.LUT R59, R0, 0x64006400, RZ, 0xfc, !PT ;  /* 0x64006400003b7812 */ /* 0x000fe400078efcff */
[----:B------:R-:W-:Y:S01]  /*32c0*/  LOP3.LUT R0, R26, 0x380038, RZ, 0xc0, !PT ;  /* 0x003800381a007812 */ /* 0x000fe200078ec0ff */
[-C--:B------:R-:W-:Y:S01]  /*32d0*/  HFMA2 R77, R77, R32.reuse.H0_H0, -132, -132 ;  /* 0xd820d8204d4d7431 */ /* 0x080fe20000040020 */
[----:B------:R-:W-:Y:S01]  /*32e0*/  LOP3.LUT R10, R41, 0x380038, RZ, 0xc0, !PT ;  /* 0x00380038290a7812 */ /* 0x000fe200078ec0ff */
[----:B------:R-:W-:Y:S01]  /*32f0*/  HFMA2 R76, R59, R32.H0_H0, -132, -132 ;  /* 0xd820d8203b4c7431 */ /* 0x000fe20000040020 */
[----:B------:R-:W-:Y:S02]  /*3300*/  ISETP.NE.AND P2, PT, R18, RZ, PT ;  /* 0x000000ff1200720c */ /* 0x000fe40003f45270 */
        /* <DEDUP_REMOVED lines=61> */
[----:B------:R-:W-:Y:S02]  /*36e0*/  LOP3.LUT R45, R13, 0x70007, RZ, 0xc0, !PT ;  /* 0x000700070d2d7812 */ /* 0x000fe400078ec0ff */
        /* <DEDUP_REMOVED lines=195> */
.L_x_4473:
        /* <DEDUP_REMOVED lines=79> */
.L_x_4472:
[----:B------:R-:W-:Y:S01]  /*4810*/  VIADD R88, R88, 0x20 ;  /* 0x0000002058587836 */ /* 0x000fe20000000000 */
[----:B------:R-:W-:Y:S01]  /*4820*/  UIADD3 UR4, UR4, 0x40, URZ ;  /* 0x0000004004047890 */ /* 0x000fe2000fffe03f */
[----:B-1----:R-:W-:-:S03]  /*4830*/  IMAD.WIDE R28, R85, 0x4, R90 ;  /* 0x00000004551c7825 */ /* 0x002fc600078e025a */
[C---:B------:R-:W-:Y:S02]  /*4840*/  ISETP.GE.AND P2, PT, R88.reuse, UR5, PT ;  /* 0x0000000558007c0c */ /* 0x040fe4000bf46270 */
[----:B------:R-:W-:-:S13]  /*4850*/  ISETP.LT.AND P3, PT, R88, R89, PT ;  /* 0x000000595800720c */ /* 0x000fda0003f61270 */
[----:B------:R-:W-:Y:S05]  /*4860*/  @!P2 BRA P3, `(.L_x_4474) ;  /* 0xffffffe400c4a947 */ /* 0x000fea000183ffff */
.L_x_4471:
[----:B------:R-:W-:Y:S05]  /*4870*/  @!P1 EXIT ;  /* 0x000000000000994d */ /* 0x000fea0003800000 */
[----:B------:R-:W1:Y:S01]  /*4880*/  S2R R0, SR_CTAID.X ;  /* 0x0000000000007919 */ /* 0x000e620000002500 */
[----:B------:R-:W2:Y:S01]  /*4890*/  S2UR UR4, SR_CTAID.Y ;  /* 0x00000000000479c3 */ /* 0x000ea20000002600 */
[----:B0-----:R-:W-:Y:S01]  /*48a0*/  HMUL2 R11, R5, R86.H0_H0 ;  /* 0x20000056050b7232 */ /* 0x001fe20000000000 */
[----:B------:R-:W1:Y:S06]  /*48b0*/  S2R R7, SR_TID.X ;  /* 0x0000000000077919 */ /* 0x000e6c0000002100 */
[----:B------:R-:W0:Y:S08]  /*48c0*/  LDC.64 R8, c[0x0][0x230] ;  /* 0x00008c00ff087b82 */ /* 0x000e300000000a00 */
[----:B------:R-:W3:Y:S01]  /*48d0*/  LDC R5, c[0x0][0x238] ;  /* 0x00008e00ff057b82 */ /* 0x000ee20000000800 */
[----:B--2---:R-:W-:Y:S01]  /*48e0*/  USHF.L.U32 UR4, UR4, 0x1, URZ ;  /* 0x0000000104047899 */ /* 0x004fe2000800063f */
[----:B-1----:R-:W-:-:S05]  /*48f0*/  LEA R0, R0, R7, 0x5 ;  /* 0x0000000700007211 */ /* 0x002fca00078e28ff */
[----:B------:R-:W-:-:S04]  /*4900*/  IMAD.SHL.U32 R0, R0, 0x4, RZ ;  /* 0x0000000400007824 */ /* 0x000fc800078e00ff */
[----:B------:R-:W-:-:S04]  /*4910*/  IMAD R10, R85, UR4, R0 ;  /* 0x00000004550a7c24 */ /* 0x000fc8000f8e0200 */
[----:B0-----:R-:W-:-:S05]  /*4920*/  IMAD.WIDE R6, R10, 0x2, R8 ;  /* 0x000000020a067825 */ /* 0x001fca00078e0208 */
        /* <DEDUP_REMOVED lines=10> */
.L_x_4478:
[----:B------:R-:W0:Y:S02]  /*49d0*/  LDS R4, [R12] ;  /* 0x000000000c047984 */ /* 0x000e240000000800 */
[----:B0-----:R-:W-:-:S10]  /*49e0*/  HFMA2.MMA R5, R4, 1, 1, R11 ;  /* 0x3c003c0004057835 */ /* 0x001fd4000000000b */
[----:B------:R-:W0:Y:S02]  /*49f0*/  ATOMS.CAST.SPIN R5, [R12], R4, R5 ;  /* 0x000000040c05738d */ /* 0x000e240001800005 */
[----:B0-----:R-:W-:-:S13]  /*4a00*/  ISETP.EQ.U32.AND P0, PT, R5, 0x1, PT ;  /* 0x000000010500780c */ /* 0x001fda0003f02070 */
[----:B------:R-:W-:Y:S05]  /*4a10*/  @!P0 BRA `(.L_x_4478) ;  /* 0xfffffffc00ec8947 */ /* 0x000fea000383ffff */
[----:B------:R-:W-:Y:S05]  /*4a20*/  BRA `(.L_x_4476) ;  /* 0x00000000000c7947 */ /* 0x000fea0003800000 */
.L_x_4477:
[----:B------:R-:W2:Y:S02]  /*4a30*/  LD.E R4, desc[UR8][R6.64] ;  /* 0x0000000806047980 */ /* 0x000ea4000c101900 */
[----:B--2---:R-:W-:-:S05]  /*4a40*/  IADD3 R5, R11, R4, RZ ;  /* 0x000000040b057210 */ /* 0x004fca0007ffe0ff */
[----:B------:R0:W-:Y:S02]  /*4a50*/  ST.E desc[UR8][R6.64], R5 ;  /* 0x0000000506007985 */ /* 0x0001e4000c101908 */
.L_x_4476:
[----:B------:R-:W-:Y:S05]  /*4a60*/  BSYNC B0 ;  /* 0x0000000000007941 */ /* 0x000fea0003800000 */
.L_x_4475:
[----:B------:R1:W-:Y:S01]  /*4a70*/  ATOM.E.ADD.F16x2.RN.STRONG.GPU P0, RZ, desc[UR8][R6.64+0x4], R13 ;  /* 0x0000040d06ff79a2 */ /* 0x0003e2000810e1c8 */
[----:B------:R-:W-:Y:S04]  /*4a80*/  BSSY B0, `(.L_x_4479) ;  /* 0x000000f000007945 */ /* 0x000fe80003800000 */
[----:B-1----:R-:W-:Y:S05]  /*4a90*/  @P0 BRA `(.L_x_4480) ;  /* 0x0000000000340947 */ /* 0x002fea0003800000 */
[----:B------:R-:W1:Y:S02]  /*4aa0*/  QSPC.E.S P0, RZ, [R6+0x4] ;  /* 0x0000040006ff73aa */ /* 0x000e640000000500 */
[----:B-1----:R-:W-:Y:S05]  /*4ab0*/  @!P0 BRA `(.L_x_4481) ;  /* 0x0000000000208947 */ /* 0x002fea0003800000 */
[----:B------:R-:W-:-:S05]  /*4ac0*/  IMAD.MOV.U32 R4, RZ, RZ, R6 ;  /* 0x000000ffff047224 */ /* 0x000fca00078e0006 */
[----:B0-----:R-:W-:-:S07]  /*4ad0*/  MOV R6, R4 ;  /* 0x0000000400067202 */ /* 0x001fce0000000f00 */
.L_x_4482:
[----:B------:R-:W0:Y:S02]  /*4ae0*/  LDS R4, [R6+0x4] ;  /* 0x0000040006047984 */ /* 0x000e240000000800 */
[----:B0-----:R-:W-:-:S06]  /*4af0*/  HADD2 R5, R4, R13 ;  /* 0x0000000d04057230 */ /* 0x001fcc0000000000 */
[----:B------:R-:W0:Y:S02]  /*4b00*/  ATOMS.CAST.SPIN R5, [R6+0x4], R4, R5 ;  /* 0x000004040605738d */ /* 0x000e240001800005 */
[----:B0-----:R-:W-:-:S13]  /*4b10*/  ISETP.EQ.U32.AND P0, PT, R5, 0x1, PT ;  /* 0x000000010500780c */ /* 0x001fda0003f02070 */
[----:B------:R-:W-:Y:S05]  /*4b20*/  @!P0 BRA `(.L_x_4482) ;  /* 0xfffffffc00ec8947 */ /* 0x000fea000383ffff */
[----:B------:R-:W-:Y:S05]  /*4b30*/  BRA `(.L_x_4480) ;  /* 0x00000000000c7947 */ /* 0x000fea0003800000 */
.L_x_4481:
[----:B------:R-:W0:Y:S02]  /*4b40*/  LD.E R4, desc[UR8][R6.64+0x4] ;  /* 0x0000040806047980 */ /* 0x000e24000c101900 */
[----:B0-----:R-:W-:-:S05]  /*4b50*/  IMAD.IADD R5, R13, 0x1, R4 ;  /* 0x000000010d057824 */ /* 0x001fca00078e0204 */
[----:B------:R1:W-:Y:S02]  /*4b60*/  ST.E desc[UR8][R6.64+0x4], R5 ;  /* 0x0000040506007985 */ /* 0x0003e4000c101908 */
.L_x_4480:
[----:B------:R-:W-:Y:S05]  /*4b70*/  BSYNC B0 ;  /* 0x0000000000007941 */ /* 0x000fea0003800000 */
.L_x_4479:
        /* <DEDUP_REMOVED lines=13> */
.L_x_4486:
[----:B------:R-:W0:Y:S02]  /*4c50*/  LDS R2, [R0] ;  /* 0x0000000000027984 */ /* 0x000e240000000800 */
[----:B0-----:R-:W-:-:S10]  /*4c60*/  HFMA2.MMA R3, R2, 1, 1, R7 ;  /* 0x3c003c0002037835 */ /* 0x001fd40000000007 */
[----:B------:R-:W0:Y:S02]  /*4c70*/  ATOMS.CAST.SPIN R3, [R0], R2, R3 ;  /* 0x000000020003738d */ /* 0x000e240001800003 */
[----:B0-----:R-:W-:-:S13]  /*4c80*/  ISETP.EQ.U32.AND P0, PT, R3, 0x1, PT ;  /* 0x000000010300780c */ /* 0x001fda0003f02070 */
[----:B------:R-:W-:Y:S05]  /*4c90*/  @!P0 BRA `(.L_x_4486) ;  /* 0xfffffffc00ec8947 */ /* 0x000fea000383ffff */
[----:B------:R-:W-:Y:S05]  /*4ca0*/  BRA `(.L_x_4484) ;  /* 0x00000000000c7947 */ /* 0x000fea0003800000 */
.L_x_4485:
[----:B------:R-:W2:Y:S02]  /*4cb0*/  LD.E R0, desc[UR8][R4.64] ;  /* 0x0000000804007980 */ /* 0x000ea4000c101900 */
[----:B--2---:R-:W-:-:S05]  /*4cc0*/  IMAD.IADD R3, R7, 0x1, R0 ;  /* 0x0000000107037824 */ /* 0x004fca00078e0200 */
[----:B------:R0:W-:Y:S02]  /*4cd0*/  ST.E desc[UR8][R4.64], R3 ;  /* 0x0000000304007985 */ /* 0x0001e4000c101908 */
.L_x_4484:
[----:B------:R-:W-:Y:S05]  /*4ce0*/  BSYNC B0 ;  /* 0x0000000000007941 */ /* 0x000fea0003800000 */
.L_x_4483:
[----:B------:R1:W-:Y:S02]  /*4cf0*/  ATOM.E.ADD.F16x2.RN.STRONG.GPU P0, RZ, desc[UR8][R4.64+0x4], R87 ;  /* 0x0000045704ff79a2 */ /* 0x0003e4000810e1c8 */
[----:B-1----:R-:W-:Y:S05]  /*4d00*/  @P0 EXIT ;  /* 0x000000000000094d */ /* 0x002fea0003800000 */
[----:B------:R-:W1:Y:S02]  /*4d10*/  QSPC.E.S P0, RZ, [R4+0x4] ;  /* 0x0000040004ff73aa */ /* 0x000e640000000500 */
[----:B-1----:R-:W-:Y:S05]  /*4d20*/  @!P0 BRA `(.L_x_4487) ;  /* 0x0000000000208947 */ /* 0x002fea0003800000 */
[----:B------:R-:W-:-:S04]  /*4d30*/  MOV R2, R4 ;  /* 0x0000000400027202 */ /* 0x000fc80000000f00 */
[----:B------:R-:W-:-:S07]  /*4d40*/  MOV R0, R2 ;  /* 0x0000000200007202 */ /* 0x000fce0000000f00 */
.L_x_4488:
[----:B------:R-:W0:Y:S02]  /*4d50*/  LDS R2, [R0+0x4] ;  /* 0x0000040000027984 */ /* 0x000e240000000800 */
[----:B0-----:R-:W-:-:S06]  /*4d60*/  HADD2 R3, R2, R87 ;  /* 0x0000005702037230 */ /* 0x001fcc0000000000 */
[----:B------:R-:W0:Y:S02]  /*4d70*/  ATOMS.CAST.SPIN R3, [R0+0x4], R2, R3 ;  /* 0x000004020003738d */ /* 0x000e240001800003 */
[----:B0-----:R-:W-:-:S13]  /*4d80*/  ISETP.EQ.U32.AND P0, PT, R3, 0x1, PT ;  /* 0x000000010300780c */ /* 0x001fda0003f02070 */
[----:B------:R-:W-:Y:S05]  /*4d90*/  @!P0 BRA `(.L_x_4488) ;  /* 0xfffffffc00ec8947 */ /* 0x000fea000383ffff */
[----:B------:R-:W-:Y:S05]  /*4da0*/  EXIT ;  /* 0x000000000000794d */ /* 0x000fea0003800000 */
.L_x_4487:
[----:B------:R-:W0:Y:S02]  /*4db0*/  LD.E R0, desc[UR8][R4.64+0x4] ;  /* 0x0000040804007980 */ /* 0x000e24000c101900 */
[----:B0-----:R-:W-:-:S05]  /*4dc0*/  IMAD.IADD R3, R87, 0x1, R0 ;  /* 0x0000000157037824 */ /* 0x001fca00078e0200 */
[----:B------:R-:W-:Y:S01]  /*4dd0*/  ST.E desc[UR8][R4.64+0x4], R3 ;  /* 0x0000040304007985 */ /* 0x000fe2000c101908 */
[----:B------:R-:W-:Y:S05]  /*4de0*/  EXIT ;  /* 0x000000000000794d */ /* 0x000fea0003800000 */
.L_x_4489:
        /* <DEDUP_REMOVED lines=9> */
.L_x_5247:


//--------------------- .text._Z23gemm_half_q_half_kernelILi2ELi38ELb1ELb1ELi32EEvPK6__halfPKjS4_S2_PS0_iiiiPKtS7_iiiiiibS2_i --------------------------
	.section	.text._Z23gemm_half_q_half_kernelILi2ELi38ELb1ELb1ELi32EEvPK6__halfPKjS4_S2_PS0_iiiiPKtS7_iiiiiibS2_i,"ax",@progbits
	.align	128
        .global         _Z23gemm_half_q_half_kernelILi2ELi38ELb1ELb1ELi32EEvPK6__halfPKjS4_S2_PS0_iiiiPKtS7_iiiiiibS2_i
        .type           _Z23gemm_half_q_half_kernelILi2ELi38ELb1ELb1ELi32EEvPK6__halfPKjS4_S2_PS0_iiiiPKtS7_iiiiiibS2_i,@function
        .size           _Z23gemm_half_q_half_kernelILi2ELi38ELb1ELb1ELi32EEvPK6__halfPKjS4_S2_PS0_iiiiPKtS7_iiiiiibS2_i,(.L_x_5248 - _Z23gemm_half_q_half_kernelILi2ELi38ELb1ELb1ELi32EEvPK6__halfPKjS4_S2_PS0_iiiiPKtS7_iiiiiibS2_i)
        .other          _Z23gemm_half_q_half_kernelILi2ELi38ELb1ELb1ELi32EEvPK6__halfPKjS4_S2_PS0_iiiiPKtS7_iiiiiibS2_i,@"STO_CUDA_ENTRY STV_DEFAULT"
_Z23gemm_half_q_half_kernelILi2ELi38ELb1ELb1ELi32EEvPK6__halfPKjS4_S2_PS0_iiiiPKtS7_iiiiiibS2_i:
.text._Z23gemm_half_q_half_kernelILi2ELi38ELb1ELb1ELi32EEvPK6__halfPKjS4_S2_PS0_iiiiPKtS7_iiiiiibS2_i:
        /* <DEDUP_REMOVED lines=24> */
.L_x_4490:
        /* <DEDUP_REMOVED lines=26> */
[----:B0-----:R-:W-:-:S03]  /*0320*/  ULEA UR5, UR6, UR5, 0x18 ;  /* 0x0000000506057291 */ /* 0x001fc6000f8ec03f */
        /* <DEDUP_REMOVED lines=8> */
[----:B------:R-:W-:Y:S01]  /*03b0*/  PLOP3.LUT P0, PT, PT, PT, PT, 0x8, 0x0 ;  /* 0x000000000000781c */ /* 0x000fe20003f0e170 */
[----:B------:R-:W-:-:S12]  /*03c0*/  VIADD R22, R2, 0xfffffffd ;  /* 0xfffffffd02167836 */ /* 0x000fd80000000000 */
.L_x_4495:
        /* <DEDUP_REMOVED lines=16> */
.L_x_4494:
        /* <DEDUP_REMOVED lines=16> */
.L_x_4493:
[----:B------:R-:W0:Y:S01]  /*05d0*/  S2UR UR6, SR_CgaCtaId ;  /* 0x00000000000679c3 */ /* 0x000e220000008800 */
[----:B------:R-:W-:Y:S01]  /*05e0*/  IMAD R3, R16, R17, RZ ;  /* 0x0000001110037224 */ /* 0x000fe200078e02ff */
[----:B------:R-:W-:Y:S01]  /*05f0*/  ISETP.GT.AND P2, PT, R2, 0x3, PT ;  /* 0x000000030200780c */ /* 0x000fe20003f44270 */
[----:B------:R-:W-:Y:S01]  /*0600*/  UMOV UR5, 0x400 ;  /* 0x0000040000057882 */ /* 0x000fe20000000000 */
[----:B------:R-:W-:Y:S01]  /*0610*/  ULDC.64 UR10, c[0x0][0x210] ;  /* 0x00008400000a7ab9 */ /* 0x000fe20000000a00 */
[----:B------:R-:W-:-:S05]  /*0620*/  IMAD.SHL.U32 R8, R3, 0x2, RZ ;  /* 0x0000000203087824 */ /* 0x000fca00078e00ff */
        /* <DEDUP_REMOVED lines=11> */
.L_x_4497:
        /* <DEDUP_REMOVED lines=16> */
.L_x_4496:
        /* <DEDUP_REMOVED lines=14> */
.L_x_4492:
[----:B------:R-:W-:Y:S05]  /*08c0*/  BSYNC B0 ;  /* 0x0000000000007941 */ /* 0x000fea0003800000 */
.L_x_4491:
        /* <DEDUP_REMOVED lines=21> */
.L_x_4500:
        /* <DEDUP_REMOVED lines=11> */
.L_x_4499:
[----:B------:R-:W-:-:S04]  /*0ad0*/  IADD3 R5, R2, -R3, RZ ;  /* 0x8000000302057210 */ /* 0x000fc80007ffe0ff */
[----:B------:R-:W-:-:S13]  /*0ae0*/  ISETP.GT.AND P2, PT, R5, 0x1, PT ;  /* 0x000000010500780c */ /* 0x000fda0003f44270 */
[----:B------:R-:W-:Y:S01]  /*0af0*/  @P2 VIADD R3, R3, 0x2 ;  /* 0x0000000203032836 */ /* 0x000fe20000000000 */
[----:B------:R-:W-:Y:S01]  /*0b00*/  @P2 PLOP3.LUT P0, PT, PT, PT, PT, 0x8, 0x0 ;  /* 0x000000000000281c */ /* 0x000fe20003f0e170 */
[----:B------:R0:W-:Y:S03]  /*0b10*/  @P2 STG.E.64 desc[UR8][R6.64], RZ ;  /* 0x000000ff06002986 */ /* 0x0001e6000c101b08 */
[----:B------:R-:W-:Y:S01]  /*0b20*/  ISETP.LT.OR P0, PT, R3, R2, P0 ;  /* 0x000000020300720c */ /* 0x000fe20000701670 */
[----:B------:R-:W-:-:S05]  /*0b30*/  @P2 IMAD.WIDE R2, R85, 0x2, R6 ;  /* 0x0000000255022825 */ /* 0x000fca00078e0206 */
[----:B------:R2:W-:Y:S01]  /*0b40*/  @P2 STG.E.64 desc[UR8][R2.64], RZ ;  /* 0x000000ff02002986 */ /* 0x0005e2000c101b08 */
[----:B0-----:R-:W-:-:S06]  /*0b50*/  @P2 IMAD.WIDE R6, R85, 0x2, R2 ;  /* 0x0000000255062825 */ /* 0x001fcc00078e0202 */
[----:B------:R2:W-:Y:S02]  /*0b60*/  @P0 STG.E.64 desc[UR8][R6.64], RZ ;  /* 0x000000ff06000986 */ /* 0x0005e4000c101b08 */
.L_x_4498:
[----:B------:R-:W0:Y:S08]  /*0b70*/  LDC R11, c[0x0][0x25c] ;  /* 0x00009700ff0b7b82 */ /* 0x000e300000000800 */
[----:B------:R-:W-:Y:S01]  /*0b80*/  BAR.SYNC.DEFER_BLOCKING 0x0 ;  /* 0x0000000000007b1d */ /* 0x000fe20000010000 */
[----:B------:R-:W-:-:S07]  /*0b90*/  ISETP.GE.AND P0, PT, R88, R89, PT ;  /* 0x000000595800720c */ /* 0x000fce0003f06270 */
[----:B------:R-:W3:Y:S06]  /*0ba0*/  LDC R27, c[0x0][0x264] ;  /* 0x00009900ff1b7b82 */ /* 0x000eec0000000800 */
[----:B------:R-:W-:Y:S05]  /*0bb0*/  @P0 BRA `(.L_x_4501) ;  /* 0x0000000000d40947 */ /* 0x000fea0003800000 */
[----:B--2---:R-:W2:Y:S01]  /*0bc0*/  LDC.64 R2, c[0x0][0x248] ;  /* 0x00009200ff027b82 */ /* 0x004ea20000000a00 */
[----:B------:R-:W-:-:S07]  /*0bd0*/  IMAD.SHL.U32 R7, R4, 0x40, RZ ;  /* 0x0000004004077824 */ /* 0x000fce00078e00ff */
[----:B------:R-:W4:Y:S08]  /*0be0*/  LDC.64 R4, c[0x0][0x220] ;  /* 0x00008800ff047b82 */ /* 0x000f300000000a00 */
[----:B-1----:R-:W1:Y:S01]  /*0bf0*/  LDC.64 R12, c[0x0][0x228] ;  /* 0x00008a00ff0c7b82 */ /* 0x002e620000000a00 */
[----:B--2---:R-:W-:-:S05]  /*0c00*/  IMAD.WIDE R6, R7, 0x2, R2 ;  /* 0x0000000207067825 */ /* 0x004fca00078e0202 */
[----:B------:R2:W5:Y:S01]  /*0c10*/  LDG.E.U16.CONSTANT R16, desc[UR8][R6.64] ;  /* 0x0000000806107981 */ /* 0x000562000c1e9500 */
[----:B------:R-:W-:Y:S01]  /*0c20*/  SHF.R.S32.HI R9, RZ, 0x1f, R0 ;  /* 0x0000001fff097819 */ /* 0x000fe20000011400 */
[----:B------:R-:W-:Y:S01]  /*0c30*/  IMAD.MOV.U32 R20, RZ, RZ, R88 ;  /* 0x000000ffff147224 */ /* 0x000fe200078e0058 */
[----:B------:R-:W-:Y:S01]  /*0c40*/  SHF.L.U32 R8, R0, 0x2, RZ ;  /* 0x0000000200087819 */ /* 0x000fe200000006ff */
[----:B------:R-:W-:Y:S01]  /*0c50*/  UMOV UR4, URZ ;  /* 0x0000003f00047c82 */ /* 0x000fe20008000000 */
[----:B------:R-:W-:Y:S02]  /*0c60*/  LEA.HI R9, R9, R0, RZ, 0x3 ;  /* 0x0000000009097211 */ /* 0x000fe400078f18ff */
[----:B------:R-:W-:Y:S02]  /*0c70*/  LOP3.LUT R17, R8, 0x10, RZ, 0xc0, !PT ;  /* 0x0000001008117812 */ /* 0x000fe400078ec0ff */
[----:B----4-:R-:W-:-:S07]  /*0c80*/  SHF.R.S32.HI R18, RZ, 0x3, R9 ;  /* 0x00000003ff127819 */ /* 0x010fce0000011409 */
.L_x_4502:
[----:B-----5:R-:W-:-:S04]  /*0c90*/  VIADD R8, R16, UR4 ;  /* 0x0000000410087c36 */ /* 0x020fc80008000000 */
[----:B--2---:R-:W-:-:S05]  /*0ca0*/  IMAD R6, R8, R85, RZ ;  /* 0x0000005508067224 */ /* 0x004fca00078e02ff */
        /* <DEDUP_REMOVED lines=8> */
[----:B-1----:R-:W-:-:S05]  /*0d30*/  IMAD.WIDE R8, R8, 0x2, R12 ;  /* 0x0000000208087825 */ /* 0x002fca00078e020c */
[----:B------:R-:W3:Y:S01]  /*0d40*/  LDG.E.U16.CONSTANT R23, desc[UR8][R8.64] ;  /* 0x0000000808177981 */ /* 0x000ee2000c1e9500 */
[----:B------:R-:W-:Y:S01]  /*0d50*/  UIADD3 UR4, UR4, 0x1, URZ ;  /* 0x0000000104047890 */ /* 0x000fe2000fffe03f */
[----:B--2---:R-:W-:-:S04]  /*0d60*/  SHF.R.U32.HI R19, RZ, R17, R6 ;  /* 0x00000011ff137219 */ /* 0x004fc80000011606 */
[----:B------:R-:W-:Y:S02]  /*0d70*/  LOP3.LUT R21, R19, 0xf, RZ, 0xc0, !PT ;  /* 0x0000000f13157812 */ /* 0x000fe400078ec0ff */
[--C-:B------:R-:W-:Y:S02]  /*0d80*/  SHF.R.U32.HI R22, RZ, 0x4, R19.reuse ;  /* 0x00000004ff167819 */ /* 0x100fe40000011613 */
[--C-:B------:R-:W-:Y:S02]  /*0d90*/  SHF.R.U32.HI R6, RZ, 0x8, R19.reuse ;  /* 0x00000008ff067819 */ /* 0x100fe40000011613 */
[----:B------:R-:W-:Y:S01]  /*0da0*/  SHF.R.U32.HI R19, RZ, 0xc, R19 ;  /* 0x0000000cff137819 */ /* 0x000fe20000011613 */
[----:B----4-:R-:W-:Y:S01]  /*0db0*/  IMAD.IADD R20, R25, 0x1, R20 ;  /* 0x0000000119147824 */ /* 0x010fe200078e0214 */
[----:B------:R-:W-:Y:S02]  /*0dc0*/  LOP3.LUT R6, R6, 0xf, RZ, 0xc0, !PT ;  /* 0x0000000f06067812 */ /* 0x000fe400078ec0ff */
[----:B------:R-:W-:-:S02]  /*0dd0*/  LOP3.LUT R22, R22, 0xf, RZ, 0xc0, !PT ;  /* 0x0000000f16167812 */ /* 0x000fc400078ec0ff */
[----:B------:R-:W-:Y:S01]  /*0de0*/  LOP3.LUT R19, R19, 0xf, RZ, 0xc0, !PT ;  /* 0x0000000f13137812 */ /* 0x000fe200078ec0ff */
[----:B------:R-:W-:Y:S01]  /*0df0*/  VIADD R6, R6, 0x1 ;  /* 0x0000000106067836 */ /* 0x000fe20000000000 */
[----:B------:R-:W-:Y:S01]  /*0e00*/  IADD3 R21, R21, 0x1, RZ ;  /* 0x0000000115157810 */ /* 0x000fe20007ffe0ff */
[----:B------:R-:W-:Y:S01]  /*0e10*/  VIADD R22, R22, 0x1 ;  /* 0x0000000116167836 */ /* 0x000fe20000000000 */
[----:B------:R-:W-:Y:S01]  /*0e20*/  IADD3 R19, R19, 0x1, RZ ;  /* 0x0000000113137810 */ /* 0x000fe20007ffe0ff */
[----:B------:R-:W-:Y:S01]  /*0e30*/  IMAD R15, R6, R6, RZ ;  /* 0x00000006060f7224 */ /* 0x000fe200078e02ff */
[----:B------:R-:W-:Y:S01]  /*0e40*/  ISETP.GE.AND P2, PT, R20, R89, PT ;  /* 0x000000591400720c */ /* 0x000fe20003f46270 */
[----:B------:R-:W-:Y:S02]  /*0e50*/  IMAD R21, R21, R21, RZ ;  /* 0x0000001515157224 */ /* 0x000fe400078e02ff */
[----:B------:R-:W-:Y:S01]  /*0e60*/  IMAD R22, R22, R22, RZ ;  /* 0x0000001616167224 */ /* 0x000fe200078e02ff */
[----:B------:R-:W3:Y:S01]  /*0e70*/  I2F.F16 R6, R15 ;  /* 0x0000000f00067306 */ /* 0x000ee20000200c00 */
[----:B------:R-:W-:-:S07]  /*0e80*/  IMAD R19, R19, R19, RZ ;  /* 0x0000001313137224 */ /* 0x000fce00078e02ff */
[----:B------:R-:W1:Y:S01]  /*0e90*/  I2F.F16 R14, R21 ;  /* 0x00000015000e7306 */ /* 0x000e620000200c00 */
[----:B---3--:R-:W-:-:S07]  /*0ea0*/  HMUL2 R7, R6.H0_H0, R23.H0_H0 ;  /* 0x2000001706077232 */ /* 0x008fce0000000800 */
[----:B------:R-:W2:Y:S01]  /*0eb0*/  I2F.F16 R8, R22 ;  /* 0x0000001600087306 */ /* 0x000ea20000200c00 */
[----:B-1----:R-:W-:-:S07]  /*0ec0*/  HMUL2 R9, R14.H0_H0, R23.H0_H0 ;  /* 0x200000170e097232 */ /* 0x002fce0000000800 */
[----:B------:R-:W1:Y:S01]  /*0ed0*/  I2F.F16 R24, R19 ;  /* 0x0000001300187306 */ /* 0x000e620000200c00 */
[-C--:B--2---:R-:W-:Y:S02]  /*0ee0*/  HMUL2 R8, R8.H0_H0, R23.reuse.H0_H0 ;  /* 0x2000001708087232 */ /* 0x084fe40000000800 */
[----:B-1----:R-:W-:Y:S01]  /*0ef0*/  HMUL2 R6, R24.H0_H0, R23.H0_H0 ;  /* 0x2000001718067232 */ /* 0x002fe20000000800 */
[----:B------:R-:W-:Y:S06]  /*0f00*/  @!P2 BRA `(.L_x_4502) ;  /* 0xfffffffc0060a947 */ /* 0x000fec000383ffff */
.L_x_4501:
[----:B------:R-:W-:Y:S01]  /*0f10*/  ULDC UR4, c[0x0][0x258] ;  /* 0x0000960000047ab9 */ /* 0x000fe20000000800 */
[----:B------:R-:W-:Y:S01]  /*0f20*/  ULDC UR5, c[0x0][0x260] ;  /* 0x0000980000057ab9 */ /* 0x000fe20000000800 */
[C---:B------:R-:W-:Y:S01]  /*0f30*/  ISETP.GT.AND P2, PT, R88.reuse, UR4, PT ;  /* 0x0000000458007c0c */ /* 0x040fe2000bf44270 */
[----:B------:R-:W-:Y:S01]  /*0f40*/  ULDC UR6, c[0x0][0x268] ;  /* 0x00009a0000067ab9 */ /* 0x000fe20000000800 */
[C---:B--2---:R-:W-:Y:S02]  /*0f50*/  VIMNMX R2, R88.reuse, UR4, PT ;  /* 0x0000000458027c48 */ /* 0x044fe4000bfe0100 */
[----:B-1----:R-:W-:Y:S02]  /*0f60*/  CS2R R12, SRZ ;  /* 0x00000000000c7805 */ /* 0x002fe4000001ff00 */
[----:B------:R-:W-:Y:S02]  /*0f70*/  ISETP.GT.AND P4, PT, R88, UR5, PT ;  /* 0x0000000558007c0c */ /* 0x000fe4000bf84270 */
[----:B------:R-:W-:-:S02]  /*0f80*/  SHF.R.S32.HI R3, RZ, 0x1f, R2 ;  /* 0x0000001fff037819 */ /* 0x000fc40000011402 */
[C---:B------:R-:W-:Y:S02]  /*0f90*/  ISETP.GT.AND P6, PT, R88.reuse, UR6, PT ;  /* 0x0000000658007c0c */ /* 0x040fe4000bfc4270 */
[----:B------:R-:W-:Y:S02]  /*0fa0*/  LEA.HI R3, R3, R2, RZ, 0x5 ;  /* 0x0000000203037211 */ /* 0x000fe400078f28ff */
[C---:B0-----:R-:W-:Y:S02]  /*0fb0*/  ISETP.GT.AND P3, PT, R88.reuse, R11, PT ;  /* 0x0000000b5800720c */ /* 0x041fe40003f64270 */
[----:B------:R-:W-:Y:S02]  /*0fc0*/  SHF.R.S32.HI R14, RZ, 0x5, R3 ;  /* 0x00000005ff0e7819 */ /* 0x000fe40000011403 */
[----:B------:R-:W-:Y:S02]  /*0fd0*/  CS2R R2, SRZ ;  /* 0x0000000000027805 */ /* 0x000fe4000001ff00 */
[----:B---3--:R-:W-:Y:S01]  /*0fe0*/  ISETP.GT.AND P5, PT, R88, R27, PT ;  /* 0x0000001b5800720c */ /* 0x008fe20003fa4270 */
[----:B------:R-:W-:-:S12]  /*0ff0*/  @!P2 BRA `(.L_x_4503) ;  /* 0x00000000001ca947 */ /* 0x000fd80003800000 */
[----:B------:R-:W0:Y:S02]  /*1000*/  LDC R3, c[0x0][0x25c] ;  /* 0x00009700ff037b82 */ /* 0x000e240000000800 */
[----:B0-----:R-:W-:-:S05]  /*1010*/  VIMNMX R3, R88, R3, PT ;  /* 0x0000000358037248 */ /* 0x001fca0003fe0100 */
[----:B------:R-:W-:-:S05]  /*1020*/  VIADD R3, R3, -UR4 ;  /* 0x8000000403037c36 */ /* 0x000fca0008000000 */
[----:B------:R-:W-:-:S04]  /*1030*/  SHF.R.S32.HI R4, RZ, 0x1f, R3 ;  /* 0x0000001fff047819 */ /* 0x000fc80000011403 */
[----:B------:R-:W-:-:S04]  /*1040*/  LEA.HI R4, R4, R3, RZ, 0x5 ;  /* 0x0000000304047211 */ /* 0x000fc800078f28ff */
[----:B------:R-:W-:-:S05]  /*1050*/  SHF.R.S32.HI R4, RZ, 0x5, R4 ;  /* 0x00000005ff047819 */ /* 0x000fca0000011404 */
[----:B------:R-:W-:-:S07]  /*1060*/  IMAD R3, R4, 0x6, RZ ;  /* 0x0000000604037824 */ /* 0x000fce00078e02ff */
.L_x_4503:
        /* <DEDUP_REMOVED lines=8> */
.L_x_4504:
[----:B------:R-:W-:Y:S05]  /*10f0*/  @!P4 BRA `(.L_x_4505) ;  /* 0x00000000001cc947 */ /* 0x000fea0003800000 */
[----:B------:R-:W0:Y:S02]  /*1100*/  LDC R5, c[0x0][0x264] ;  /* 0x00009900ff057b82 */ /* 0x000e240000000800 */
[----:B0-----:R-:W-:-:S05]  /*1110*/  VIMNMX R4, R88, R5, PT ;  /* 0x0000000558047248 */ /* 0x001fca0003fe0100 */
[----:B------:R-:W-:-:S05]  /*1120*/  VIADD R4, R4, -UR5 ;  /* 0x8000000504047c36 */ /* 0x000fca0008000000 */
[----:B------:R-:W-:-:S04]  /*1130*/  SHF.R.S32.HI R5, RZ, 0x1f, R4 ;  /* 0x0000001fff057819 */ /* 0x000fc80000011404 */
[----:B------:R-:W-:-:S04]  /*1140*/  LEA.HI R5, R5, R4, RZ, 0x5 ;  /* 0x0000000405057211 */ /* 0x000fc800078f28ff */
[----:B------:R-:W-:-:S05]  /*1150*/  SHF.R.S32.HI R5, RZ, 0x5, R5 ;  /* 0x00000005ff057819 */ /* 0x000fca0000011405 */
[----:B------:R-:W-:-:S07]  /*1160*/  IMAD.SHL.U32 R13, R5, 0x4, RZ ;  /* 0x00000004050d7824 */ /* 0x000fce00078e00ff */
.L_x_4505:
        /* <DEDUP_REMOVED lines=8> */
.L_x_4506:
[----:B------:R-:W-:Y:S01]  /*11f0*/  IMAD.MOV.U32 R5, RZ, RZ, RZ ;  /* 0x000000ffff057224 */ /* 0x000fe200078e00ff */
[----:B------:R-:W-:Y:S06]  /*1200*/  @!P6 BRA `(.L_x_4507) ;  /* 0x00000000001ce947 */ /* 0x000fec0003800000 */
[----:B------:R-:W0:Y:S02]  /*1210*/  LDC R5, c[0x0][0x26c] ;  /* 0x00009b00ff057b82 */ /* 0x000e240000000800 */
[----:B0-----:R-:W-:-:S05]  /*1220*/  VIMNMX R4, R88, R5, PT ;  /* 0x0000000558047248 */ /* 0x001fca0003fe0100 */
[----:B------:R-:W-:-:S05]  /*1230*/  VIADD R4, R4, -UR6 ;  /* 0x8000000604047c36 */ /* 0x000fca0008000000 */
[----:B------:R-:W-:-:S04]  /*1240*/  SHF.R.S32.HI R5, RZ, 0x1f, R4 ;  /* 0x0000001fff057819 */ /* 0x000fc80000011404 */
[----:B------:R-:W-:-:S04]  /*1250*/  LEA.HI R5, R5, R4, RZ, 0x5 ;  /* 0x0000000405057211 */ /* 0x000fc800078f28ff */
[----:B------:R-:W-:-:S04]  /*1260*/  SHF.R.S32.HI R5, RZ, 0x5, R5 ;  /* 0x00000005ff057819 */ /* 0x000fc80000011405 */
[----:B------:R-:W-:-:S07]  /*1270*/  SHF.L.U32 R5, R5, 0x1, RZ ;  /* 0x0000000105057819 */ /* 0x000fce00000006ff */
.L_x_4507:
[----:B------:R-:W-:Y:S01]  /*1280*/  IMAD R3, R14, 0x8, R3 ;  /* 0x000000080e037824 */ /* 0x000fe200078e0203 */
[----:B------:R-:W0:Y:S01]  /*1290*/  S2UR UR5, SR_CgaCtaId ;  /* 0x00000000000579c3 */ /* 0x000e220000008800 */
[----:B------:R-:W-:Y:S01]  /*12a0*/  ISETP.GE.OR P0, PT, R88, R11, P0 ;  /* 0x0000000b5800720c */ /* 0x000fe20000706670 */
[----:B------:R-:W-:Y:S01]  /*12b0*/  ULDC.64 UR6, c[0x0][0x218] ;  /* 0x0000860000067ab9 */ /* 0x000fe20000000a00 */
[----:B------:R-:W-:Y:S01]  /*12c0*/  UMOV UR4, 0x400 ;  /* 0x0000040000047882 */ /* 0x000fe20000000000 */
[----:B------:R-:W-:Y:S02]  /*12d0*/  IADD3 R2, R13, R3, R2 ;  /* 0x000000030d027210 */ /* 0x000fe40007ffe002 */
[----:B------:R-:W-:Y:S02]  /*12e0*/  PRMT R4, RZ, 0x5410, RZ ;  /* 0x00005410ff047816 */ /* 0x000fe400000000ff */
[----:B------:R-:W-:Y:S02]  /*12f0*/  IADD3 R2, R5, R2, R12 ;  /* 0x0000000205027210 */ /* 0x000fe40007ffe00c */
[----:B------:R-:W-:-:S03]  /*1300*/  PRMT R5, RZ, 0x5410, RZ ;  /* 0x00005410ff057816 */ /* 0x000fc600000000ff */
        /* <DEDUP_REMOVED lines=15> */
[----:B------:R-:W-:Y:S02]  /*1400*/  PRMT R5, RZ, 0x7610, R5 ;  /* 0x00007610ff057816 */ /* 0x000fe40000000005 */
[----:B------:R-:W-:-:S13]  /*1410*/  ISETP.LT.OR P0, PT, R10, 0x2, !P0 ;  /* 0x000000020a00780c */ /* 0x000fda0004701670 */
.L_x_4513:
[----:B------:R-:W-:Y:S01]  /*1420*/  IMAD.MOV.U32 R10, RZ, RZ, R20 ;  /* 0x000000ffff0a7224 */ /* 0x000fe200078e0014 */
[----:B------:R-:W-:-:S05]  /*1430*/  MOV R11, R21 ;  /* 0x00000015000b7202 */ /* 0x000fca0000000f00 */
[----:B------:R1:W5:Y:S01]  /*1440*/  LDG.E.128.CONSTANT R20, desc[UR8][R10.64] ;  /* 0x000000080a147981 */ /* 0x000362000c1e9d00 */
[----:B0-----:R-:W-:Y:S01]  /*1450*/  IMAD.MOV.U32 R85, RZ, RZ, R0 ;  /* 0x000000ffff557224 */ /* 0x001fe200078e0000 */
        /* <DEDUP_REMOVED lines=47> */
[----:B--2---:R-:W-:Y:S02]  /*1750*/  SHF.R.U32.HI R22, RZ, 0xc, R13 ;  /* 0x0000000cff167819 */ /* 0x004fe4000001160d */
[----:B------:R-:W-:Y:S02]  /*1760*/  LOP3.LUT R17, R40, 0x300030, R43, 0xf8, !PT ;  /* 0x0030003028117812 */ /* 0x000fe400078ef82b */
[----:B------:R-:W-:-:S02]  /*1770*/  LOP3.LUT R19, R19, 0x300030, R20, 0xf8, !PT ;  /* 0x0030003013137812 */ /* 0x000fc400078ef814 */
        /* <DEDUP_REMOVED lines=15> */
[----:B------:R-:W-:Y:S02]  /*1870*/  SHF.R.U32.HI R49, RZ, 0x6, R15 ;  /* 0x00000006ff317819 */ /* 0x000fe4000001160f */
[----:B------:R-:W-:Y:S02]  /*1880*/  LOP3.LUT R23, R37, 0x64006400, RZ, 0xfc, !PT ;  /* 0x6400640025177812 */ /* 0x000fe400078efcff */
[----:B------:R-:W-:-:S02]  /*1890*/  LOP3.LUT R24, R25, 0x64006400, RZ, 0xfc, !PT ;  /* 0x6400640019187812 */ /* 0x000fc400078efcff */
[----:B------:R-:W-:Y:S02]  /*18a0*/  LOP3.LUT R48, R15, 0x3f003f, RZ, 0xc0, !PT ;  /* 0x003f003f0f307812 */ /* 0x000fe400078ec0ff */
[----:B------:R-:W-:Y:S02]  /*18b0*/  LOP3.LUT R25, R38, 0x64006400, RZ, 0xfc, !PT ;  /* 0x6400640026197812 */ /* 0x000fe400078efcff */
[----:B------:R-:W-:Y:S01]  /*18c0*/  LOP3.LUT R37, R26, 0x64006400, RZ, 0xfc, !PT ;  /* 0x640064001a257812 */ /* 0x000fe200078efcff */
[----:B------:R-:W-:Y:S01]  /*18d0*/  HADD2 R26, R42, -1056, -1056 ;  /* 0xe420e4202a1a7430 */ /* 0x000fe20000000000 */
[----:B------:R-:W-:Y:S02]  /*18e0*/  LOP3.LUT R15, R14, 0x300030, R45, 0xf8, !PT ;  /* 0x003000300e0f7812 */ /* 0x000fe400078ef82d */
        /* <DEDUP_REMOVED lines=10> */
[----:B------:R-:W-:Y:S02]  /*1990*/  LOP3.LUT R12, R12, 0x300030, R21, 0xf8, !PT ;  /* 0x003000300c0c7812 */ /* 0x000fe400078ef815 */
        /* <DEDUP_REMOVED lines=100> */
.L_x_4510:
[----:B------:R-:W-:Y:S05]  /*1fe0*/  @P0 BRA `(.L_x_4509) ;  /* 0x0000000000b40947 */ /* 0x000fea0003800000 */
[----:B------:R-:W0:Y:S01]  /*1ff0*/  LDS.128 R12, [UR4+0x40] ;  /* 0x00004004ff0c7984 */ /* 0x000e220008000c00 */
[----:B------:R-:W-:Y:S01]  /*2000*/  IMAD.MOV.U32 R53, RZ, RZ, R21 ;  /* 0x000000ffff357224 */ /* 0x000fe200078e0015 */
[----:B------:R-:W-:Y:S02]  /*2010*/  PRMT R9, R9, 0x5410, R8 ;  /* 0x0000541009097816 */ /* 0x000fe40000000008 */
        /* <DEDUP_REMOVED lines=42> */
.L_x_4509:
        /* <DEDUP_REMOVED lines=28> */
[----:B------:R-:W-:Y:S02]  /*2480*/  LOP3.LUT R17, R34, 0xf000f, RZ, 0xc0, !PT ;  /* 0x000f000f22117812 */ /* 0x000fe400078ec0ff */
[--C-:B------:R-:W-:Y:S02]  /*2490*/  SHF.R.U32.HI R21, RZ, 0xc, R22.reuse ;  /* 0x0000000cff157819 */ /* 0x100fe40000011616 */
[----:B------:R-:W-:Y:S02]  /*24a0*/  SHF.R.U32.HI R43, RZ, 0x8, R19 ;  /* 0x00000008ff2b7819 */ /* 0x000fe40000011613 */
        /* <DEDUP_REMOVED lines=14> */
[----:B---3--:R-:W-:-:S02]  /*2590*/  SHF.R.U32.HI R34, RZ, 0xc, R13 ;  /* 0x0000000cff227819 */ /* 0x008fc4000001160d */
[----:B------:R-:W-:Y:S02]  /*25a0*/  LOP3.LUT R38, R13, 0x3f003f, RZ, 0xc0, !PT ;  /* 0x003f003f0d267812 */ /* 0x000fe400078ec0ff */
[----:B------:R-:W-:Y:S02]  /*25b0*/  SHF.R.U32.HI R41, RZ, 0x6, R13 ;  /* 0x00000006ff297819 */ /* 0x000fe4000001160d */
[----:B------:R-:W-:Y:S02]  /*25c0*/  SHF.R.U32.HI R20, RZ, 0xc, R12 ;  /* 0x0000000cff147819 */ /* 0x000fe4000001160c */
[----:B------:R-:W-:Y:S02]  /*25d0*/  SHF.R.U32.HI R13, RZ, 0xc, R14 ;  /* 0x0000000cff0d7819 */ /* 0x000fe4000001160e */
[----:B------:R-:W-:Y:S02]  /*25e0*/  LOP3.LUT R19, R19, 0x300030, R16, 0xf8, !PT ;  /* 0x0030003013137812 */ /* 0x000fe400078ef810 */
[----:B------:R-:W-:-:S02]  /*25f0*/  SHF.R.U32.HI R48, RZ, 0xc, R15 ;  /* 0x0000000cff307819 */ /* 0x000fc4000001160f */
[----:B------:R-:W-:Y:S02]  /*2600*/  LOP3.LUT R16, R21, 0x300030, R22, 0xf8, !PT ;  /* 0x0030003015107812 */ /* 0x000fe400078ef816 */
        /* <DEDUP_REMOVED lines=135> */
.L_x_4512:
        /* <DEDUP_REMOVED lines=45> */
.L_x_4511:
[----:B------:R-:W-:Y:S01]  /*3150*/  VIADD R88, R88, 0x20 ;  /* 0x0000002058587836 */ /* 0x000fe20000000000 */
[----:B------:R-:W-:Y:S01]  /*3160*/  UIADD3 UR4, UR4, 0x40, URZ ;  /* 0x0000004004047890 */ /* 0x000fe2000fffe03f */
[----:B-----5:R-:W-:-:S03]  /*3170*/  IMAD.WIDE.U32 R20, R85, 0x18, R10 ;  /* 0x0000001855147825 */ /* 0x020fc600078e000a */
[----:B------:R-:W-:Y:S01]  /*3180*/  ISETP.GE.AND P2, PT, R88, UR5, PT ;  /* 0x0000000558007c0c */ /* 0x000fe2000bf46270 */
[----:B-1----:R-:W-:Y:S01]  /*3190*/  IMAD R11, R36, 0x18, RZ ;  /* 0x00000018240b7824 */ /* 0x002fe200078e02ff */
[----:B------:R-:W-:-:S03]  /*31a0*/  ISETP.LT.AND P3, PT, R88, R89, PT ;  /* 0x000000595800720c */ /* 0x000fc60003f61270 */
[----:B------:R-:W-:-:S10]  /*31b0*/  IMAD.IADD R21, R21, 0x1, R11 ;  /* 0x0000000115157824 */ /* 0x000fd400078e020b */
[----:B------:R-:W-:Y:S05]  /*31c0*/  @!P2 BRA P3, `(.L_x_4513) ;  /* 0xffffffe00094a947 */ /* 0x000fea000183ffff */
.L_x_4508:
        /* <DEDUP_REMOVED lines=11> */
.L_x_4517:
[----:B0-----:R-:W0:Y:S02]  /*3280*/  LDC R85, c[0x0][0x23c] ;  /* 0x00008f00ff557b82 */ /* 0x001e240000000800 */
[C---:B0-----:R-:W-:Y:S02]  /*3290*/  IMAD.WIDE R10, R85.reuse, 0x4, R20 ;  /* 0x00000004550a7825 */ /* 0x041fe400078e0214 */
[----:B------:R-:W5:Y:S04]  /*32a0*/  LDG.E.128.CONSTANT R20, desc[UR8][R20.64] ;  /* 0x0000000814147981 */ /* 0x000f68000c1e9d00 */
[----:B------:R0:W5:Y:S01]  /*32b0*/  LDG.E.128.CONSTANT R16, desc[UR8][R10.64] ;  /* 0x000000080a107981 */ /* 0x000162000c1e9d00 */
[----:B------:R-:W-:Y:S01]  /*32c0*/  IMAD.WIDE R90, R85, 0x4, R10 ;  /* 0x00000004555a7825 */ /* 0x000fe200078e020a */
[----:B------:R-:W-:Y:S06]  /*32d0*/  @!P1 BRA `(.L_x_4515) ;  /* 0x00000018000c9947 */ /* 0x000fec0003800000 */
[----:B------:R-:W2:Y:S01]  /*32e0*/  LDG.E.128.CONSTANT R12, desc[UR8][R90.64] ;  /* 0x000000085a0c7981 */ /* 0x000ea2000c1e9d00 */
[--C-:B-----5:R-:W-:Y:S01]  /*32f0*/  SHF.R.U32.HI R25, RZ, 0xf, R22.reuse ;  /* 0x0000000fff197819 */ /* 0x120fe20000011616 */
[----:B------:R-:W-:Y:S01]  /*3300*/  IMAD.MOV.U32 R40, RZ, RZ, 0x2400 ;  /* 0x00002400ff287424 */ /* 0x000fe200078e00ff */
[C---:B0-----:R-:W-:Y:S02]  /*3310*/  LOP3.LUT R10, R22.reuse, 0x380038, RZ, 0xc0, !PT ;  /* 0x00380038160a7812 */ /* 0x041fe400078ec0ff */
        /* <DEDUP_REMOVED lines=304> */
.L_x_4516:
        /* <DEDUP_REMOVED lines=79> */
.L_x_4515:
[----:B------:R-:W-:Y:S01]  /*4b10*/  VIADD R88, R88, 0x20 ;  /* 0x0000002058587836 */ /* 0x000fe20000000000 */
[----:B------:R-:W-:Y:S01]  /*4b20*/  UIADD3 UR4, UR4, 0x40, URZ ;  /* 0x0000004004047890 */ /* 0x000fe2000fffe03f */
[----:B-----5:R-:W-:-:S03]  /*4b30*/  IMAD.WIDE R20, R85, 0x4, R90 ;  /* 0x0000000455147825 */ /* 0x020fc600078e025a */
[C---:B------:R-:W-:Y:S02]  /*4b40*/  ISETP.GE.AND P2, PT, R88.reuse, UR5, PT ;  /* 0x0000000558007c0c */ /* 0x040fe4000bf46270 */
[----:B------:R-:W-:-:S13]  /*4b50*/  ISETP.LT.AND P3, PT, R88, R89, PT ;  /* 0x000000595800720c */ /* 0x000fda0003f61270 */
[----:B------:R-:W-:Y:S05]  /*4b60*/  @!P2 BRA P3, `(.L_x_4517) ;  /* 0xffffffe400c4a947 */ /* 0x000fea000183ffff */
.L_x_4514:
        /* <DEDUP_REMOVED lines=9> */
[----:B-1----:R-:W-:Y:S01]  /*4c00*/  IMAD R0, R0, -0x2, R11 ;  /* 0xfffffffe00007824 */ /* 0x002fe200078e020b */
[----:B------:R-:W-:-:S04]  /*4c10*/  SHF.L.U32 R11, R85, 0x2, RZ ;  /* 0x00000002550b7819 */ /* 0x000fc800000006ff */
[----:B------:R-:W-:Y:S02]  /*4c20*/  ISETP.LT.OR P0, PT, R0, 0x2, !P0 ;  /* 0x000000020000780c */ /* 0x000fe40004701670 */
[----:B------:R-:W-:-:S04]  /*4c30*/  SHF.R.S32.HI R0, RZ, 0x1f, R85 ;  /* 0x0000001fff007819 */ /* 0x000fc80000011455 */
[----:B------:R-:W-:-:S07]  /*4c40*/  SHF.L.U64.HI R0, R85, 0x2, R0 ;  /* 0x0000000255007819 */ /* 0x000fce0000010200 */
.L_x_4521:
[----:B------:R-:W-:Y:S05]  /*4c50*/  @!P1 BRA `(.L_x_4519) ;  /* 0x0000000c001c9947 */ /* 0x000fea0003800000 */
[----:B------:R-:W2:Y:S01]  /*4c60*/  LDG.E.128.CONSTANT R12, desc[UR8][R20.64] ;  /* 0x00000008140c7981 */ /* 0x000ea2000c1e9d00 */
[----:B------:R-:W-:Y:S01]  /*4c70*/  IMAD.MOV.U32 R16, RZ, RZ, 0x3400 ;  /* 0x00003400ff107424 */ /* 0x000fe200078e00ff */
[----:B------:R-:W-:Y:S01]  /*4c80*/  PRMT R10, R86, 0x9910, RZ ;  /* 0x00009910560a7816 */ /* 0x000fe200000000ff */
[----:B------:R-:W-:Y:S01]  /*4c90*/  IMAD.MOV.U32 R36, RZ, RZ, 0x2c00 ;  /* 0x00002c00ff247424 */ /* 0x000fe200078e00ff */
[----:B------:R-:W-:Y:S02]  /*4ca0*/  MOV R17, 0x2400 ;  /* 0x0000240000117802 */ /* 0x000fe40000000f00 */
[----:B------:R-:W-:Y:S02]  /*4cb0*/  PRMT R7, R7, 0x5410, R16 ;  /* 0x0000541007077816 */ /* 0x000fe40000000010 */
[----:B------:R-:W-:Y:S02]  /*4cc0*/  PRMT R6, R6, 0x5410, R17 ;  /* 0x0000541006067816 */ /* 0x000fe40000000011 */
[----:B------:R-:W-:-:S02]  /*4cd0*/  ISETP.NE.AND P2, PT, R10, RZ, PT ;  /* 0x000000ff0a00720c */ /* 0x000fc40003f45270 */
[C---:B--2---:R-:W-:Y:S02]  /*4ce0*/  LOP3.LUT R22, R13.reuse, 0xc000c, RZ, 0xc0, !PT ;  /* 0x000c000c0d167812 */ /* 0x044fe400078ec0ff */
[----:B------:R-:W-:Y:S02]  /*4cf0*/  SHF.R.U32.HI R16, RZ, 0x8, R13 ;  /* 0x00000008ff107819 */ /* 0x000fe4000001160d */
[C---:B------:R-:W-:Y:S02]  /*4d00*/  LOP3.LUT R30, R13.reuse, 0x300030, RZ, 0xc0, !PT ;  /* 0x003000300d1e7812 */ /* 0x040fe400078ec0ff */
[C---:B------:R-:W-:Y:S02]  /*4d10*/  LOP3.LUT R38, R13.reuse, 0xc000c0, RZ, 0xc0, !PT ;  /* 0x00c000c00d267812 */ /* 0x040fe400078ec0ff */
[----:B------:R-:W-:Y:S02]  /*4d20*/  LOP3.LUT R18, R13, 0x30003, RZ, 0xc0, !PT ;  /* 0x000300030d127812 */ /* 0x000fe400078ec0ff */
[----:B------:R-:W-:-:S02]  /*4d30*/  LOP3.LUT R10, R12, 0xc000c, RZ, 0xc0, !PT ;  /* 0x000c000c0c0a7812 */ /* 0x000fc400078ec0ff */
[----:B------:R-:W-:Y:S02]  /*4d40*/  SHF.R.U32.HI R17, RZ, 0x8, R12 ;  /* 0x00000008ff117819 */ /* 0x000fe4000001160c */
[C---:B------:R-:W-:Y:S02]  /*4d50*/  LOP3.LUT R29, R12.reuse, 0x300030, RZ, 0xc0, !PT ;  /* 0x003000300c1d7812 */ /* 0x040fe400078ec0ff */
[C---:B------:R-:W-:Y:S02]  /*4d60*/  LOP3.LUT R37, R12.reuse, 0xc000c0, RZ, 0xc0, !PT ;  /* 0x00c000c00c257812 */ /* 0x040fe400078ec0ff */
        /* <DEDUP_REMOVED lines=136> */
.L_x_4520:
[----:B------:R-:W-:Y:S05]  /*55f0*/  @P0 BRA `(.L_x_4519) ;  /* 0x0000000000b40947 */ /* 0x000fea0003800000 */
[----:B------:R-:W0:Y:S01]  /*5600*/  LDS.128 R12, [UR4+0x40] ;  /* 0x00004004ff0c7984 */ /* 0x000e220008000c00 */
[----:B------:R-:W-:Y:S01]  /*5610*/  IMAD.MOV.U32 R53, RZ, RZ, R10 ;  /* 0x000000ffff357224 */ /* 0x000fe200078e000a */
[----:B------:R-:W-:Y:S02]  /*5620*/  PRMT R9, R9, 0x5410, R8 ;  /* 0x0000541009097816 */ /* 0x000fe40000000008 */
        /* <DEDUP_REMOVED lines=42> */
.L_x_4519:
[----:B------:R-:W-:Y:S01]  /*58d0*/  VIADD R88, R88, 0x10 ;  /* 0x0000001058587836 */ /* 0x000fe20000000000 */
[----:B------:R-:W-:Y:S01]  /*58e0*/  IADD3 R20, P3, R20, R11, RZ ;  /* 0x0000000b14147210 */ /* 0x000fe20007f7e0ff */
[----:B------:R-:W-:-:S03]  /*58f0*/  UIADD3 UR4, UR4, 0x20, URZ ;  /* 0x0000002004047890 */ /* 0x000fc6000fffe03f */
[C---:B------:R-:W-:Y:S02]  /*5900*/  ISETP.GE.AND P2, PT, R88.reuse, UR5, PT ;  /* 0x0000000558007c0c */ /* 0x040fe4000bf46270 */
[----:B------:R-:W-:Y:S02]  /*5910*/  ISETP.LT.AND P4, PT, R88, R89, PT ;  /* 0x000000595800720c */ /* 0x000fe40003f81270 */
[----:B------:R-:W-:-:S11]  /*5920*/  IADD3.X R21, R21, R0, RZ, P3, !PT ;  /* 0x0000000015157210 */ /* 0x000fd60001ffe4ff */
[----:B------:R-:W-:Y:S05]  /*5930*/  @!P2 BRA P4, `(.L_x_4521) ;  /* 0xfffffff000c4a947 */ /* 0x000fea000203ffff */
.L_x_4518:
        /* <DEDUP_REMOVED lines=8> */
[----:B-1----:R-:W-:-:S04]  /*59c0*/  IMAD R0, R0, 0x20, R7 ;  /* 0x0000002000007824 */ /* 0x002fc800078e0207 */
[----:B------:R-:W-:-:S04]  /*59d0*/  IMAD.SHL.U32 R0, R0, 0x4, RZ ;  /* 0x0000000400007824 */ /* 0x000fc800078e00ff */
[----:B0-----:R-:W-:-:S04]  /*59e0*/  IMAD R10, R17, UR4, R0 ;  /* 0x00000004110a7c24 */ /* 0x001fc8000f8e0200 */
        /* <DEDUP_REMOVED lines=9> */
[----:B------:R-:W-:-:S05]  /*5a80*/  IMAD.MOV.U32 R4, RZ, RZ, R6 ;  /* 0x000000ffff047224 */ /* 0x000fca00078e0006 */
[----:B------:R-:W-:-:S07]  /*5a90*/  MOV R4, R4 ;  /* 0x0000000400047202 */ /* 0x000fce0000000f00 */
.L_x_4525:
[----:B------:R-:W0:Y:S02]  /*5aa0*/  LDS R12, [R4] ;  /* 0x00000000040c7984 */ /* 0x000e240000000800 */
[----:B0-----:R-:W-:-:S10]  /*5ab0*/  HFMA2.MMA R13, R12, 1, 1, R11 ;  /* 0x3c003c000c0d7835 */ /* 0x001fd4000000000b */
[----:B------:R-:W0:Y:S02]  /*5ac0*/  ATOMS.CAST.SPIN R13, [R4], R12, R13 ;  /* 0x0000000c040d738d */ /* 0x000e24000180000d */
[----:B0-----:R-:W-:-:S13]  /*5ad0*/  ISETP.EQ.U32.AND P0, PT, R13, 0x1, PT ;  /* 0x000000010d00780c */ /* 0x001fda0003f02070 */
[----:B------:R-:W-:Y:S05]  /*5ae0*/  @!P0 BRA `(.L_x_4525) ;  /* 0xfffffffc00ec8947 */ /* 0x000fea000383ffff */
[----:B------:R-:W-:Y:S05]  /*5af0*/  BRA `(.L_x_4523) ;  /* 0x00000000000c7947 */ /* 0x000fea0003800000 */
.L_x_4524:
[----:B------:R-:W2:Y:S02]  /*5b00*/  LD.E R4, desc[UR8][R6.64] ;  /* 0x0000000806047980 */ /* 0x000ea4000c101900 */
[----:B--2---:R-:W-:-:S05]  /*5b10*/  IMAD.IADD R5, R11, 0x1, R4 ;  /* 0x000000010b057824 */ /* 0x004fca00078e0204 */
[----:B------:R0:W-:Y:S02]  /*5b20*/  ST.E desc[UR8][R6.64], R5 ;  /* 0x0000000506007985 */ /* 0x0001e4000c101908 */
.L_x_4523:
[----:B------:R-:W-:Y:S05]  /*5b30*/  BSYNC B0 ;  /* 0x0000000000007941 */ /* 0x000fea0003800000 */
.L_x_4522:
[----:B------:R1:W-:Y:S01]  /*5b40*/  ATOM.E.ADD.F16x2.RN.STRONG.GPU P0, RZ, desc[UR8][R6.64+0x4], R15 ;  /* 0x0000040f06ff79a2 */ /* 0x0003e2000810e1c8 */
[----:B------:R-:W-:Y:S04]  /*5b50*/  BSSY B0, `(.L_x_4526) ;  /* 0x000000e000007945 */ /* 0x000fe80003800000 */
[----:B-1----:R-:W-:Y:S05]  /*5b60*/  @P0 BRA `(.L_x_4527) ;  /* 0x0000000000300947 */ /* 0x002fea0003800000 */
[----:B------:R-:W1:Y:S02]  /*5b70*/  QSPC.E.S P0, RZ, [R6+0x4] ;  /* 0x0000040006ff73aa */ /* 0x000e640000000500 */
[----:B-1----:R-:W-:Y:S05]  /*5b80*/  @!P0 BRA `(.L_x_4528) ;  /* 0x00000000001c8947 */ /* 0x002fea0003800000 */
[----:B0-----:R-:W-:-:S07]  /*5b90*/  MOV R6, R6 ;  /* 0x0000000600067202 */ /* 0x001fce0000000f00 */
.L_x_4529:
[----:B------:R-:W0:Y:S02]  /*5ba0*/  LDS R4, [R6+0x4] ;  /* 0x0000040006047984 */ /* 0x000e240000000800 */
[----:B0-----:R-:W-:-:S06]  /*5bb0*/  HADD2 R5, R4, R15 ;  /* 0x0000000f04057230 */ /* 0x001fcc0000000000 */
[----:B------:R-:W0:Y:S02]  /*5bc0*/  ATOMS.CAST.SPIN R5, [R6+0x4], R4, R5 ;  /* 0x000004040605738d */ /* 0x000e240001800005 */
[----:B0-----:R-:W-:-:S13]  /*5bd0*/  ISETP.EQ.U32.AND P0, PT, R5, 0x1, PT ;  /* 0x000000010500780c */ /* 0x001fda0003f02070 */
[----:B------:R-:W-:Y:S05]  /*5be0*/  @!P0 BRA `(.L_x_4529) ;  /* 0xfffffffc00ec8947 */ /* 0x000fea000383ffff */
[----:B------:R-:W-:Y:S05]  /*5bf0*/  BRA `(.L_x_4527) ;  /* 0x00000000000c7947 */ /* 0x000fea0003800000 */
.L_x_4528:
[----:B------:R-:W0:Y:S02]  /*5c00*/  LD.E R4, desc[UR8][R6.64+0x4] ;  /* 0x0000040806047980 */ /* 0x000e24000c101900 */
[----:B0-----:R-:W-:-:S05]  /*5c10*/  IADD3 R5, R15, R4, RZ ;  /* 0x000000040f057210 */ /* 0x001fca0007ffe0ff */
[----:B------:R1:W-:Y:S02]  /*5c20*/  ST.E desc[UR8][R6.64+0x4], R5 ;  /* 0x0000040506007985 */ /* 0x0003e4000c101908 */
.L_x_4527:
[----:B------:R-:W-:Y:S05]  /*5c30*/  BSYNC B0 ;  /* 0x0000000000007941 */ /* 0x000fea0003800000 */
.L_x_4526:
        /* <DEDUP_REMOVED lines=13> */
.L_x_4533:
[----:B------:R-:W0:Y:S02]  /*5d10*/  LDS R6, [R2] ;  /* 0x0000000002067984 */ /* 0x000e240000000800 */
[----:B0-----:R-:W-:-:S10]  /*5d20*/  HFMA2.MMA R7, R6, 1, 1, R9 ;  /* 0x3c003c0006077835 */ /* 0x001fd40000000009 */
[----:B------:R-:W0:Y:S02]  /*5d30*/  ATOMS.CAST.SPIN R7, [R2], R6, R7 ;  /* 0x000000060207738d */ /* 0x000e240001800007 */
[----:B0-----:R-:W-:-:S13]  /*5d40*/  ISETP.EQ.U32.AND P0, PT, R7, 0x1, PT ;  /* 0x000000010700780c */ /* 0x001fda0003f02070 */
[----:B------:R-:W-:Y:S05]  /*5d50*/  @!P0 BRA `(.L_x_4533) ;  /* 0xfffffffc00ec8947 */ /* 0x000fea000383ffff */
[----:B------:R-:W-:Y:S05]  /*5d60*/  BRA `(.L_x_4531) ;  /* 0x00000000000c7947 */ /* 0x000fea0003800000 */
.L_x_4532:
[----:B------:R-:W2:Y:S02]  /*5d70*/  LD.E R0, desc[UR8][R4.64] ;  /* 0x0000000804007980 */ /* 0x000ea4000c101900 */
[----:B--2---:R-:W-:-:S05]  /*5d80*/  IADD3 R3, R9, R0, RZ ;  /* 0x0000000009037210 */ /* 0x004fca0007ffe0ff */
[----:B------:R0:W-:Y:S02]  /*5d90*/  ST.E desc[UR8][R4.64], R3 ;  /* 0x0000000304007985 */ /* 0x0001e4000c101908 */
.L_x_4531:
[----:B------:R-:W-:Y:S05]  /*5da0*/  BSYNC B0 ;  /* 0x0000000000007941 */ /* 0x000fea0003800000 */
.L_x_4530:
[----:B------:R1:W-:Y:S02]  /*5db0*/  ATOM.E.ADD.F16x2.RN.STRONG.GPU P0, RZ, desc[UR8][R4.64+0x4], R87 ;  /* 0x0000045704ff79a2 */ /* 0x0003e4000810e1c8 */
[----:B-1----:R-:W-:Y:S05]  /*5dc0*/  @P0 EXIT ;  /* 0x000000000000094d */ /* 0x002fea0003800000 */
[----:B------:R-:W1:Y:S02]  /*5dd0*/  QSPC.E.S P0, RZ, [R4+0x4] ;  /* 0x0000040004ff73aa */ /* 0x000e640000000500 */
[----:B-1----:R-:W-:Y:S05]  /*5de0*/  @!P0 BRA `(.L_x_4534) ;  /* 0x00000000001c8947 */ /* 0x002fea0003800000 */
[----:B0-----:R-:W-:-:S07]  /*5df0*/  MOV R4, R4 ;  /* 0x0000000400047202 */ /* 0x001fce0000000f00 */
.L_x_4535:
[----:B------:R-:W0:Y:S02]  /*5e00*/  LDS R2, [R4+0x4] ;  /* 0x0000040004027984 */ /* 0x000e240000000800 */
[----:B0-----:R-:W-:-:S06]  /*5e10*/  HADD2 R3, R2, R87 ;  /* 0x0000005702037230 */ /* 0x001fcc0000000000 */
[----:B------:R-:W0:Y:S02]  /*5e20*/  ATOMS.CAST.SPIN R3, [R4+0x4], R2, R3 ;  /* 0x000004020403738d */ /* 0x000e240001800003 */
[----:B0-----:R-:W-:-:S13]  /*5e30*/  ISETP.EQ.U32.AND P0, PT, R3, 0x1, PT ;  /* 0x000000010300780c */ /* 0x001fda0003f02070 */
[----:B------:R-:W-:Y:S05]  /*5e40*/  @!P0 BRA `(.L_x_4535) ;  /* 0xfffffffc00ec8947 */ /* 0x000fea000383ffff */
[----:B------:R-:W-:Y:S05]  /*5e50*/  EXIT ;  /* 0x000000000000794d */ /* 0x000fea0003800000 */
.L_x_4534:
[----:B------:R-:W0:Y:S02]  /*5e60*/  LD.E R0, desc[UR8][R4.64+0x4] ;  /* 0x0000040804007980 */ /* 0x000e24000c101900 */
[----:B0-----:R-:W-:-:S05]  /*5e70*/  IMAD.IADD R3, R87, 0x1, R0 ;  /* 0x0000000157037824 */ /* 0x001fca00078e0200 */
[----:B------:R-:W-:Y:S01]  /*5e80*/  ST.E desc[UR8][R4.64+0x4], R3 ;  /* 0x0000040304007985 */ /* 0x000fe2000c101908 */
[----:B------:R-:W-:Y:S05]  /*5e90*/  EXIT ;  /* 0x000000000000794d */ /* 0x000fea0003800000 */
.L_x_4536:
        /* <DEDUP_REMOVED lines=14> */
.L_x_5248:


//--------------------- .text._Z23gemm_half_q_half_kernelILi2ELi128ELb1ELb1ELi32EEvPK6__halfPKjS4_S2_PS0_iiiiPKtS7_iiiiiibS2_i --------------------------
	.section	.text._Z23gemm_half_q_half_kernelILi2ELi128ELb1ELb1ELi32EEvPK6__halfPKjS4_S2_PS0_iiiiPKtS7_iiiiiibS2_i,"ax",@progbits
	.align	128
        .global         _Z23gemm_half_q_half_kernelILi2ELi128ELb1ELb1ELi32EEvPK6__halfPKjS4_S2_PS0_iiiiPKtS7_iiiiiibS2_i
        .type           _Z23gemm_half_q_half_kernelILi2ELi128ELb1ELb1ELi32EEvPK6__halfPKjS4_S2_PS0_iiiiPKtS7_iiiiiibS2_i,@function
        .size           _Z23gemm_half_q_half_kernelILi2ELi128ELb1ELb1ELi32EEvPK6__halfPKjS4_S2_PS0_iiiiPKtS7_iiiiiibS2_i,(.L_x_5249 - _Z23gemm_half_q_half_kernelILi2ELi128ELb1ELb1ELi32EEvPK6__halfPKjS4_S2_PS0_iiiiPKtS7_iiiiiibS2_i)
        .other          _Z23gemm_half_q_half_kernelILi2ELi128ELb1ELb1ELi32EEvPK6__halfPKjS4_S2_PS0_iiiiPKtS7_iiiiiibS2_i,@"STO_CUDA_ENTRY STV_DEFAULT"
_Z23gemm_half_q_half_kernelILi2ELi128ELb1ELb1ELi32EEvPK6__halfPKjS4_S2_PS0_iiiiPKtS7_iiiiiibS2_i:
.text._Z23gemm_half_q_half_kernelILi2ELi128ELb1ELb1ELi32EEvPK6__halfPKjS4_S2_PS0_iiiiPKtS7_iiiiiibS2_i:
        /* <DEDUP_REMOVED lines=25> */
.L_x_4537:
        /* <DEDUP_REMOVED lines=36> */
.L_x_4542:
        /* <DEDUP_REMOVED lines=16> */
.L_x_4541:
        /* <DEDUP_REMOVED lines=16> */
.L_x_4540:
        /* <DEDUP_REMOVED lines=17> */
.L_x_4544:
        /* <DEDUP_REMOVED lines=16> */
.L_x_4543:
        /* <DEDUP_REMOVED lines=14> */
.L_x_4539:
[----:B------:R-:W-:Y:S05]  /*08c0*/  BSYNC B0 ;  /* 0x0000000000007941 */ /* 0x000fea0003800000 */
.L_x_4538:
        /* <DEDUP_REMOVED lines=14> */
[----:B------:R-:W-:-:S04]  /*09b0*/  LEA R5, R6, R5, 0x1 ;  /* 0x0000000506057211 */ /* 0x000fc800078e08ff */
[----:B------:R-:W-:Y:S01]  /*09c0*/  SHF.L.U32 R7, R5, 0x1, RZ ;  /* 0x0000000105077819 */ /* 0x000fe200000006ff */
[----:B------:R-:W-:-:S04]  /*09d0*/  HFMA2.MMA R5, -RZ, RZ, 0, 0 ;  /* 0x00000000ff057435 */ /* 0x000fc800000001ff */
[----:B-1----:R-:W-:Y:S01]  /*09e0*/  IMAD.WIDE R6, R7, 0x2, R10 ;  /* 0x0000000207067825 */ /* 0x002fe200078e020a */
[----:B------:R-:W-:Y:S06]  /*09f0*/  @!P2 BRA `(.L_x_4546) ;  /* 0x000000000034a947 */ /* 0x000fec0003800000 */
[----:B------:R-:W-:Y:S02]  /*0a00*/  PLOP3.LUT P0, PT, PT, PT, PT, 0x8, 0x0 ;  /* 0x000000000000781c */ /* 0x000fe40003f0e170 */
[----:B0-----:R-:W-:-:S11]  /*0a10*/  IADD3 R14, R4, -0x3, RZ ;  /* 0xfffffffd040e7810 */ /* 0x001fd60007ffe0ff */
.L_x_4547:
        /* <DEDUP_REMOVED lines=11> */
.L_x_4546:
[----:B-1----:R-:W-:-:S04]  /*0ad0*/  IADD3 R8, R4, -R5, RZ ;  /* 0x8000000504087210 */ /* 0x002fc80007ffe0ff */
        /* <DEDUP_REMOVED lines=9> */
.L_x_4545:
[----:B-1----:R-:W1:Y:S08]  /*0b70*/  LDC R10, c[0x0][0x25c] ;  /* 0x00009700ff0a7b82 */ /* 0x002e700000000800 */
        /* <DEDUP_REMOVED lines=10> */
[----:B0-----:R-:W-:Y:S02]  /*0c20*/  SHF.R.S32.HI R14, RZ, 0x1f, R11 ;  /* 0x0000001fff0e7819 */ /* 0x001fe4000001140b */
[C---:B-1----:R-:W-:Y:S02]  /*0c30*/  ISETP.GT.AND P4, PT, R25.reuse, R10, PT ;  /* 0x0000000a1900720c */ /* 0x042fe40003f84270 */
[----:B---3--:R-:W-:Y:S01]  /*0c40*/  ISETP.GT.AND P5, PT, R25, R12, PT ;  /* 0x0000000c1900720c */ /* 0x008fe20003fa4270 */
[----:B------:R-:W-:-:S12]  /*0c50*/  @P6 BRA `(.L_x_4548) ;  /* 0x0000000000d46947 */ /* 0x000fd80003800000 */
[----:B--2---:R-:W0:Y:S01]  /*0c60*/  LDC.64 R4, c[0x0][0x248] ;  /* 0x00009200ff047b82 */ /* 0x004e220000000a00 */
[----:B------:R-:W-:-:S07]  /*0c70*/  SHF.L.U32 R17, R3, 0x6, RZ ;  /* 0x0000000603117819 */ /* 0x000fce00000006ff */
        /* <DEDUP_REMOVED lines=11> */
.L_x_4549:
        /* <DEDUP_REMOVED lines=32> */
[----:B-1----:R-:W0:Y:S01]  /*0f30*/  I2F.F16 R18, R30 ;  /* 0x0000001e00127306 */ /* 0x002e220000200c00 */
[----:B----4-:R-:W-:-:S07]  /*0f40*/  HMUL2 R19, R28.H0_H0, R31.H0_H0 ;  /* 0x2000001f1c137232 */ /* 0x010fce0000000800 */
[----:B------:R-:W1:Y:S01]  /*0f50*/  I2F.F16 R20, R20 ;  /* 0x0000001400147306 */ /* 0x000e620000200c00 */
[----:B0-----:R-:W-:-:S07]  /*0f60*/  HMUL2 R18, R18.H0_H0, R31.H0_H0 ;  /* 0x2000001f12127232 */ /* 0x001fce0000000800 */
[----:B------:R-:W0:Y:S01]  /*0f70*/  I2F.F16 R16, R23 ;  /* 0x0000001700107306 */ /* 0x000e220000200c00 */
[-C--:B-1----:R-:W-:Y:S02]  /*0f80*/  HMUL2 R17, R20.H0_H0, R31.reuse.H0_H0 ;  /* 0x2000001f14117232 */ /* 0x082fe40000000800 */
[----:B0-----:R-:W-:Y:S01]  /*0f90*/  HMUL2 R16, R16.H0_H0, R31.H0_H0 ;  /* 0x2000001f10107232 */ /* 0x001fe20000000800 */
[----:B------:R-:W-:Y:S06]  /*0fa0*/  @!P6 BRA `(.L_x_4549) ;  /* 0xfffffffc0060e947 */ /* 0x000fec000383ffff */
.L_x_4548:
        /* <DEDUP_REMOVED lines=11> */
.L_x_4550:
        /* <DEDUP_REMOVED lines=8> */
.L_x_4551:
        /* <DEDUP_REMOVED lines=11> */
.L_x_4552:
        /* <DEDUP_REMOVED lines=8> */
.L_x_4553:
        /* <DEDUP_REMOVED lines=9> */
.L_x_4554:
[----:B------:R-:W-:Y:S02]  /*12a0*/  ISETP.GE.AND P0, PT, R25, R24, PT ;  /* 0x000000181900720c */ /* 0x000fe40003f06270 */
[----:B------:R-:W-:Y:S02]  /*12b0*/  LEA R4, R9, R4, 0x3 ;  /* 0x0000000409047211 */ /* 0x000fe400078e18ff */
[----:B------:R-:W-:Y:S02]  /*12c0*/  ISETP.GE.OR P0, PT, R25, UR5, P0 ;  /* 0x0000000519007c0c */ /* 0x000fe40008706670 */
[----:B------:R-:W-:Y:S02]  /*12d0*/  IADD3 R3, R6, R4, R3 ;  /* 0x0000000406037210 */ /* 0x000fe40007ffe003 */
[----:B------:R-:W-:Y:S02]  /*12e0*/  PRMT R23, RZ, 0x5410, RZ ;  /* 0x00005410ff177816 */ /* 0x000fe400000000ff */
[----:B------:R-:W-:-:S02]  /*12f0*/  IADD3 R8, R8, R3, R5 ;  /* 0x0000000308087210 */ /* 0x000fc40007ffe005 */
[----:B------:R-:W-:Y:S02]  /*1300*/  PRMT R22, RZ, 0x5410, RZ ;  /* 0x00005410ff167816 */ /* 0x000fe400000000ff */
[----:B------:R-:W-:Y:S02]  /*1310*/  PRMT R21, RZ, 0x5410, RZ ;  /* 0x00005410ff157816 */ /* 0x000fe400000000ff */
[----:B------:R-:W-:Y:S01]  /*1320*/  PRMT R20, RZ, 0x5410, RZ ;  /* 0x00005410ff147816 */ /* 0x000fe200000000ff */
[----:B------:R-:W-:Y:S06]  /*1330*/  @P0 BRA `(.L_x_4555) ;  /* 0x00000048004c0947 */ /* 0x000fec0003800000 */
[----:B------:R-:W0:Y:S01]  /*1340*/  S2UR UR5, SR_CgaCtaId ;  /* 0x00000000000579c3 */ /* 0x000e220000008800 */
[-C--:B------:R-:W-:Y:S01]  /*1350*/  IMAD R3, R8, R29.reuse, RZ ;  /* 0x0000001d08037224 */ /* 0x080fe200078e02ff */
[----:B------:R-:W-:Y:S01]  /*1360*/  PRMT R4, R27, 0x9910, RZ ;  /* 0x000099101b047816 */ /* 0x000fe200000000ff */
[----:B------:R-:W-:Y:S01]  /*1370*/  ULDC.64 UR8, c[0x0][0x218] ;  /* 0x0000860000087ab9 */ /* 0x000fe20000000a00 */
[----:B------:R-:W-:Y:S01]  /*1380*/  SHF.R.S32.HI R7, RZ, 0x1f, R29 ;  /* 0x0000001fff077819 */ /* 0x000fe2000001141d */
[----:B------:R-:W-:Y:S01]  /*1390*/  UMOV UR4, 0x400 ;  /* 0x0000040000047882 */ /* 0x000fe20000000000 */
[----:B------:R-:W-:Y:S01]  /*13a0*/  SHF.R.S32.HI R6, RZ, 0x1f, R2 ;  /* 0x0000001fff067819 */ /* 0x000fe20000011402 */
[----:B------:R-:W-:Y:S01]  /*13b0*/  HADD2.F32 R19, -RZ, R19.H0_H0 ;  /* 0x20000013ff137230 */ /* 0x000fe20000004100 */
[C-C-:B------:R-:W-:Y:S01]  /*13c0*/  IADD3 R15, P2, P3, R2.reuse, R29, R3.reuse ;  /* 0x0000001d020f7210 */ /* 0x140fe20007b5e003 */
[----:B------:R-:W-:Y:S01]  /*13d0*/  HADD2.F32 R18, -RZ, R18.H0_H0 ;  /* 0x20000012ff127230 */ /* 0x000fe20000004100 */
[----:B------:R-:W-:Y:S01]  /*13e0*/  SHF.R.S32.HI R5, RZ, 0x1f, R3 ;  /* 0x0000001fff057819 */ /* 0x000fe20000011403 */
[----:B------:R-:W-:Y:S01]  /*13f0*/  HADD2.F32 R17, -RZ, R17.H0_H0 ;  /* 0x20000011ff117230 */ /* 0x000fe20000004100 */
[----:B------:R-:W-:Y:S01]  /*1400*/  IADD3 R2, P4, R2, R3, RZ ;  /* 0x0000000302027210 */ /* 0x000fe20007f9e0ff */
[----:B------:R-:W-:Y:S01]  /*1410*/  HADD2.F32 R16, -RZ, R16.H0_H0 ;  /* 0x20000010ff107230 */ /* 0x000fe20000004100 */
[----:B------:R-:W-:-:S02]  /*1420*/  ISETP.NE.AND P0, PT, R4, RZ, PT ;  /* 0x000000ff0400720c */ /* 0x000fc40003f05270 */
[----:B------:R-:W-:Y:S02]  /*1430*/  IADD3.X R4, R6, R7, R5, P2, P3 ;  /* 0x0000000706047210 */ /* 0x000fe400017e6405 */
[----:B------:R-:W-:Y:S02]  /*1440*/  LEA R14, P2, R15, UR8, 0x2 ;  /* 0x000000080f0e7c11 */ /* 0x000fe4000f8410ff */
[----:B------:R-:W-:Y:S02]  /*1450*/  IADD3.X R5, R5, R6, RZ, P4, !PT ;  /* 0x0000000605057210 */ /* 0x000fe400027fe4ff */
[----:B------:R-:W-:Y:S02]  /*1460*/  LEA R12, P3, R2, UR8, 0x2 ;  /* 0x00000008020c7c11 */ /* 0x000fe4000f8610ff */
[----:B------:R-:W-:Y:S01]  /*1470*/  ISETP.LT.OR P0, PT, R0, 0x2, !P0 ;  /* 0x000000020000780c */ /* 0x000fe20004701670 */
[----:B0-----:R-:W-:Y:S01]  /*1480*/  ULEA UR4, UR5, UR4, 0x18 ;  /* 0x0000000405047291 */ /* 0x001fe2000f8ec03f */
[----:B------:R-:W-:-:S02]  /*1490*/  LEA.HI.X R15, R15, UR9, R4, 0x2, P2 ;  /* 0x000000090f0f7c11 */ /* 0x000fc400090f1404 */
[----:B------:R-:W-:Y:S01]  /*14a0*/  LEA.HI.X R13, R2, UR9, R5, 0x2, P3 ;  /* 0x00000009020d7c11 */ /* 0x000fe200098f1405 */
[----:B------:R-:W-:Y:S01]  /*14b0*/  ULDC UR5, c[0x0][0x258] ;  /* 0x0000960000057ab9 */ /* 0x000fe20000000800 */
[----:B------:R-:W-:-:S07]  /*14c0*/  PRMT R23, R23, 0x5410, RZ ;  /* 0x0000541017177816 */ /* 0x000fce00000000ff */
.L_x_4564:
        /* <DEDUP_REMOVED lines=29> */
[----:B------:R-:W-:Y:S02]  /*16a0*/  LEA.HI R35, R10, 0xffffff80, RZ, 0x8 ;  /* 0xffffff800a237811 */ /* 0x000fe400078f40ff */
[----:B------:R-:W-:-:S02]  /*16b0*/  LEA.HI R34, R11, 0xffffff80, RZ, 0x8 ;  /* 0xffffff800b227811 */ /* 0x000fc400078f40ff */
[----:B------:R-:W-:Y:S01]  /*16c0*/  LEA.HI R41, R4, 0xffffff80, RZ, 0x8 ;  /* 0xffffff8004297811 */ /* 0x000fe200078f40ff */
[----:B------:R5:W0:Y:S01]  /*16d0*/  I2F.F16 R46, R0 ;  /* 0x00000000002e7306 */ /* 0x000a220000200c00 */
[----:B----4-:R-:W-:Y:S02]  /*16e0*/  SHF.R.U32.HI R2, RZ, 0x8, R5 ;  /* 0x00000008ff027819 */ /* 0x010fe40000011605 */
[----:B------:R-:W-:Y:S02]  /*16f0*/  LEA.HI R40, R5, 0xffffff80, RZ, 0x8 ;  /* 0xffffff8005287811 */ /* 0x000fe400078f40ff */
        /* <DEDUP_REMOVED lines=8> */
[----:B------:R-:W-:Y:S02]  /*1780*/  IADD3 R51, R0, -0x80, RZ ;  /* 0xffffff8000337810 */ /* 0x000fe40007ffe0ff */
[----:B----4-:R-:W-:Y:S02]  /*1790*/  SHF.R.U32.HI R3, RZ, 0x8, R6 ;  /* 0x00000008ff037819 */ /* 0x010fe40000011606 */
[----:B------:R-:W-:-:S02]  /*17a0*/  SHF.R.U32.HI R0, RZ, 0x8, R8 ;  /* 0x00000008ff007819 */ /* 0x000fc40000011608 */
[----:B------:R-:W-:Y:S01]  /*17b0*/  LOP3.LUT R3, R3, 0xff, RZ, 0xc0, !PT ;  /* 0x000000ff03037812 */ /* 0x000fe200078ec0ff */
[----:B------:R-:W4:Y:S01]  /*17c0*/  I2F.F16 R41, R41 ;  /* 0x0000002900297306 */ /* 0x000f220000200c00 */
[----:B------:R-:W-:Y:S02]  /*17d0*/  LOP3.LUT R0, R0, 0xff, RZ, 0xc0, !PT ;  /* 0x000000ff00007812 */ /* 0x000fe400078ec0ff */
[----:B------:R-:W-:Y:S02]  /*17e0*/  IADD3 R3, R3, -0x80, RZ ;  /* 0xffffff8003037810 */ /* 0x000fe40007ffe0ff */
[----:B------:R-:W-:Y:S02]  /*17f0*/  IADD3 R0, R0, -0x80, RZ ;  /* 0xffffff8000007810 */ /* 0x000fe40007ffe0ff */
[----:B-----5:R-:W-:Y:S01]  /*1800*/  SHF.R.U32.HI R2, RZ, 0x8, R9 ;  /* 0x00000008ff027819 */ /* 0x020fe20000011609 */
[----:B------:R5:W0:Y:S01]  /*1810*/  I2F.F16 R49, R3 ;  /* 0x0000000300317306 */ /* 0x000a220000200c00 */
[----:B------:R-:W-:-:S02]  /*1820*/  SHF.R.U32.HI R8, RZ, 0x10, R8 ;  /* 0x00000010ff087819 */ /* 0x000fc40000011608 */
[----:B------:R-:W-:Y:S02]  /*1830*/  LOP3.LUT R2, R2, 0xff, RZ, 0xc0, !PT ;  /* 0x000000ff02027812 */ /* 0x000fe400078ec0ff */
        /* <DEDUP_REMOVED lines=8> */
[--C-:B-1----:R-:W-:Y:S02]  /*18c0*/  SHF.R.U32.HI R0, RZ, 0x8, R11.reuse ;  /* 0x00000008ff007819 */ /* 0x102fe4000001160b */
[----:B------:R-:W-:Y:S02]  /*18d0*/  SHF.R.U32.HI R11, RZ, 0x10, R11 ;  /* 0x00000010ff0b7819 */ /* 0x000fe4000001160b */
[----:B------:R-:W-:Y:S02]  /*18e0*/  SHF.R.U32.HI R7, RZ, 0x10, R7 ;  /* 0x00000010ff077819 */ /* 0x000fe40000011607 */
[----:B------:R-:W-:Y:S01]  /*18f0*/  IADD3 R2, R2, -0x80, RZ ;  /* 0xffffff8002027810 */ /* 0x000fe20007ffe0ff */
[----:B------:R-:W1:Y:S01]  /*1900*/  I2F.F16 R39, R39 ;  /* 0x0000002700277306 */ /* 0x000e620000200c00 */
[----:B------:R-:W-:-:S02]  /*1910*/  LOP3.LUT R8, R8, 0xff, RZ, 0xc0, !PT ;  /* 0x000000ff08087812 */ /* 0x000fc400078ec0ff */
        /* <DEDUP_REMOVED lines=10> */
[----:B------:R-:W-:Y:S02]  /*19c0*/  LOP3.LUT R0, R0, 0xff, RZ, 0xc0, !PT ;  /* 0x000000ff00007812 */ /* 0x000fe400078ec0ff */
[----:B-----5:R-:W-:Y:S02]  /*19d0*/  PRMT R2, R26, 0x9910, RZ ;  /* 0x000099101a027816 */ /* 0x020fe400000000ff */
        /* <DEDUP_REMOVED lines=13> */
[----:B------:R-:W-:-:S05]  /*1ab0*/  ISETP.NE.AND P2, PT, R2, RZ, PT ;  /* 0x000000ff0200720c */ /* 0x000fca0003f45270 */
        /* <DEDUP_REMOVED lines=26> */
[----:B------:R-:W-:Y:S01]  /*1c60*/  FFMA.FTZ R61, R0, R59, RZ ;  /* 0x0000003b003d7223 */ /* 0x000fe200000100ff */
[----:B------:R-:W-:Y:S02]  /*1c70*/  HADD2.F32 R59, -RZ, R45.H0_H0 ;  /* 0x2000002dff3b7230 */ /* 0x000fe40000004100 */
[----:B------:R-:W-:Y:S01]  /*1c80*/  FFMA.FTZ R57, R57, R4, R2 ;  /* 0x0000000439397223 */ /* 0x000fe20000010002 */
[--C-:B------:R-:W-:Y:S02]  /*1c90*/  HADD2.F32 R2, -RZ, R5.reuse.H0_H0 ;  /* 0x20000005ff027230 */ /* 0x100fe40000004100 */
[----:B------:R-:W-:Y:S02]  /*1ca0*/  HADD2.F32 R5, -RZ, R5.H1_H1 ;  /* 0x30000005ff057230 */ /* 0x000fe40000004100 */
[----:B------:R-:W-:Y:S01]  /*1cb0*/  FFMA.FTZ R59, R4, R59, R61 ;  /* 0x0000003b043b7223 */ /* 0x000fe2000001003d */
[----:B------:R-:W-:Y:S01]  /*1cc0*/  FFMA.FTZ R57, R56, R2, R57 ;  /* 0x0000000238397223 */ /* 0x000fe20000010039 */
[----:B------:R-:W-:-:S05]  /*1cd0*/  HADD2.F32 R56, -RZ, R41.H0_H0 ;  /* 0x20000029ff387230 */ /* 0x000fca0000004100 */
[----:B------:R-:W-:Y:S01]  /*1ce0*/  FFMA.FTZ R57, R56, R5, R57 ;  /* 0x0000000538397223 */ /* 0x000fe20000010039 */
[--C-:B-1----:R-:W-:Y:S02]  /*1cf0*/  HADD2.F32 R56, -RZ, R6.reuse.H0_H0 ;  /* 0x20000006ff387230 */ /* 0x102fe40000004100 */
[----:B------:R-:W-:-:S03]  /*1d00*/  HADD2.F32 R6, -RZ, R6.H1_H1 ;  /* 0x30000006ff067230 */ /* 0x000fc60000004100 */
[----:B------:R-:W-:Y:S01]  /*1d10*/  FFMA.FTZ R58, R58, R56, R57 ;  /* 0x000000383a3a7223 */ /* 0x000fe20000010039 */
[--C-:B------:R-:W-:Y:S02]  /*1d20*/  HADD2.F32 R57, -RZ, R7.reuse.H0_H0 ;  /* 0x20000007ff397230 */ /* 0x100fe40000004100 */
[----:B------:R-:W-:Y:S02]  /*1d30*/  HADD2.F32 R7, -RZ, R7.H1_H1 ;  /* 0x30000007ff077230 */ /* 0x000fe40000004100 */
        /* <DEDUP_REMOVED lines=61> */
.L_x_4557:
        /* <DEDUP_REMOVED lines=25> */
[-C--:B------:R-:W-:Y:S01]  /*22a0*/  FFMA.FTZ R43, R2, R7.reuse, RZ ;  /* 0x00000007022b7223 */ /* 0x080fe200000100ff */
[----:B------:R-:W-:Y:S01]  /*22b0*/  FFMA.FTZ R47, R47, R56, R0 ;  /* 0x000000382f2f7223 */ /* 0x000fe20000010000 */
[----:B------:R-:W-:Y:S02]  /*22c0*/  HADD2.F32 R2, -RZ, R49.H0_H0 ;  /* 0x20000031ff027230 */ /* 0x000fe40000004100 */
[----:B------:R-:W-:Y:S01]  /*22d0*/  FFMA.FTZ R7, R32, R7, RZ ;  /* 0x0000000720077223 */ /* 0x000fe200000100ff */
[----:B------:R-:W-:-:S02]  /*22e0*/  HADD2.F32 R0, -RZ, R42.H0_H0 ;  /* 0x2000002aff007230 */ /* 0x000fc40000004100 */
[-C--:B------:R-:W-:Y:S01]  /*22f0*/  FFMA.FTZ R43, R46, R56.reuse, R43 ;  /* 0x000000382e2b7223 */ /* 0x080fe2000001002b */
[----:B------:R-:W-:Y:S02]  /*2300*/  HADD2.F32 R32, -RZ, R44.H0_H0 ;  /* 0x2000002cff207230 */ /* 0x000fe40000004100 */
[----:B------:R-:W-:Y:S01]  /*2310*/  FFMA.FTZ R33, R2, R56, R33 ;  /* 0x0000003802217223 */ /* 0x000fe20000010021 */
[----:B------:R-:W-:Y:S02]  /*2320*/  HADD2.F32 R42, -RZ, R48.H0_H0 ;  /* 0x20000030ff2a7230 */ /* 0x000fe40000004100 */
[----:B------:R-:W-:Y:S01]  /*2330*/  FFMA.FTZ R0, R0, R6, R47 ;  /* 0x0000000600007223 */ /* 0x000fe2000001002f */
[----:B------:R-:W-:Y:S01]  /*2340*/  FFMA.FTZ R7, R58, R56, R7 ;  /* 0x000000383a077223 */ /* 0x000fe20000010007 */
[-C--:B------:R-:W-:Y:S01]  /*2350*/  FFMA.FTZ R32, R32, R6.reuse, R43 ;  /* 0x0000000620207223 */ /* 0x080fe2000001002b */
[----:B------:R-:W-:Y:S01]  /*2360*/  FFMA.FTZ R42, R42, R6, R33 ;  /* 0x000000062a2a7223 */ /* 0x000fe20000010021 */
[----:B------:R-:W-:Y:S01]  /*2370*/  FFMA.FTZ R2, R41, R3, R0 ;  /* 0x0000000329027223 */ /* 0x000fe20000010000 */
[----:B------:R-:W-:-:S02]  /*2380*/  HADD2.F32 R33, -RZ, R40.H0_H0 ;  /* 0x20000028ff217230 */ /* 0x000fc40000004100 */
[----:B------:R-:W-:Y:S01]  /*2390*/  FFMA.FTZ R6, R50, R6, R7 ;  /* 0x0000000632067223 */ /* 0x000fe20000010007 */
        /* <DEDUP_REMOVED lines=46> */
.L_x_4556:
        /* <DEDUP_REMOVED lines=21> */
[----:B----4-:R-:W-:Y:S02]  /*27d0*/  SHF.R.U32.HI R2, RZ, 0x8, R5 ;  /* 0x00000008ff027819 */ /* 0x010fe40000011605 */
[----:B------:R-:W-:Y:S02]  /*27e0*/  IADD3 R0, R0, -0x80, RZ ;  /* 0xffffff8000007810 */ /* 0x000fe40007ffe0ff */
[----:B------:R-:W-:Y:S02]  /*27f0*/  LOP3.LUT R2, R2, 0xff, RZ, 0xc0, !PT ;  /* 0x000000ff02027812 */ /* 0x000fe400078ec0ff */
[----:B------:R-:W-:Y:S01]  /*2800*/  LEA.HI R37, R6, 0xffffff80, RZ, 0x8 ;  /* 0xffffff8006257811 */ /* 0x000fe200078f40ff */
[----:B------:R4:W0:Y:S01]  /*2810*/  I2F.F16 R41, R0 ;  /* 0x0000000000297306 */ /* 0x0008220000200c00 */
[----:B------:R-:W-:-:S02]  /*2820*/  IADD3 R2, R2, -0x80, RZ ;  /* 0xffffff8002027810 */ /* 0x000fc40007ffe0ff */
[----:B-1----:R-:W-:Y:S02]  /*2830*/  SHF.R.U32.HI R3, RZ, 0x8, R6 ;  /* 0x00000008ff037819 */ /* 0x002fe40000011606 */
[----:B------:R-:W-:Y:S02]  /*2840*/  LEA.HI R36, R7, 0xffffff80, RZ, 0x8 ;  /* 0xffffff8007247811 */ /* 0x000fe400078f40ff */
[----:B------:R-:W-:Y:S01]  /*2850*/  LOP3.LUT R3, R3, 0xff, RZ, 0xc0, !PT ;  /* 0x000000ff03037812 */ /* 0x000fe200078ec0ff */
        /* <DEDUP_REMOVED lines=31> */
[----:B------:R-:W-:Y:S02]  /*2a50*/  LOP3.LUT R2, R10, 0xff, RZ, 0xc0, !PT ;  /* 0x000000ff0a027812 */ /* 0x000fe400078ec0ff */
[----:B------:R-:W-:Y:S02]  /*2a60*/  IADD3 R0, R0, -0x80, RZ ;  /* 0xffffff8000007810 */ /* 0x000fe40007ffe0ff */
[----:B------:R-:W-:Y:S01]  /*2a70*/  IADD3 R48, R2, -0x80, RZ ;  /* 0xffffff8002307810 */ /* 0x000fe20007ffe0ff */
[----:B------:R-:W2:Y:S01]  /*2a80*/  I2F.F16 R49, R49 ;  /* 0x0000003100317306 */ /* 0x000ea20000200c00 */
[----:B------:R-:W-:-:S02]  /*2a90*/  SHF.R.U32.HI R2, RZ, 0x8, R8 ;  /* 0x00000008ff027819 */ /* 0x000fc40000011608 */
[----:B----4-:R-:W-:Y:S02]  /*2aa0*/  LOP3.LUT R3, R11, 0xff, RZ, 0xc0, !PT ;  /* 0x000000ff0b037812 */ /* 0x010fe400078ec0ff */
[----:B------:R-:W-:Y:S02]  /*2ab0*/  LOP3.LUT R2, R2, 0xff, RZ, 0xc0, !PT ;  /* 0x000000ff02027812 */ /* 0x000fe400078ec0ff */
[----:B------:R-:W-:Y:S01]  /*2ac0*/  IADD3 R3, R3, -0x80, RZ ;  /* 0xffffff8003037810 */ /* 0x000fe20007ffe0ff */
[----:B------:R4:W0:Y:S01]  /*2ad0*/  I2F.F16 R50, R0 ;  /* 0x0000000000327306 */ /* 0x0008220000200c00 */
[----:B------:R-:W-:Y:S02]  /*2ae0*/  IADD3 R2, R2, -0x80, RZ ;  /* 0xffffff8002027810 */ /* 0x000fe40007ffe0ff */
[----:B------:R-:W-:Y:S02]  /*2af0*/  LEA.HI R32, R8, 0xffffff80, RZ, 0x8 ;  /* 0xffffff8008207811 */ /* 0x000fe400078f40ff */
[----:B------:R-:W-:-:S02]  /*2b00*/  LEA.HI R31, R9, 0xffffff80, RZ, 0x8 ;  /* 0xffffff80091f7811 */ /* 0x000fc400078f40ff */
[----:B------:R-:W-:Y:S01]  /*2b10*/  LEA.HI R30, R10, 0xffffff80, RZ, 0x8 ;  /* 0xffffff800a1e7811 */ /* 0x000fe200078f40ff */
[----:B------:R3:W0:Y:S01]  /*2b20*/  I2F.F16 R47, R3 ;  /* 0x00000003002f7306 */ /* 0x0006220000200c00 */
[----:B----4-:R-:W-:Y:S02]  /*2b30*/  SHF.R.U32.HI R0, RZ, 0x8, R9 ;  /* 0x00000008ff007819 */ /* 0x010fe40000011609 */
[----:B------:R-:W-:Y:S02]  /*2b40*/  LEA.HI R28, R11, 0xffffff80, RZ, 0x8 ;  /* 0xffffff800b1c7811 */ /* 0x000fe400078f40ff */
[----:B------:R-:W-:Y:S02]  /*2b50*/  LOP3.LUT R0, R0, 0xff, RZ, 0xc0, !PT ;  /* 0x000000ff00007812 */ /* 0x000fe400078ec0ff */
[----:B------:R-:W-:Y:S01]  /*2b60*/  SHF.R.U32.HI R8, RZ, 0x10, R8 ;  /* 0x00000010ff087819 */ /* 0x000fe20000011608 */
[----:B------:R4:W0:Y:S01]  /*2b70*/  I2F.F16 R53, R2 ;  /* 0x0000000200357306 */ /* 0x0008220000200c00 */
[----:B---3--:R-:W-:-:S02]  /*2b80*/  SHF.R.U32.HI R3, RZ, 0x8, R10 ;  /* 0x00000008ff037819 */ /* 0x008fc4000001160a */
[----:B------:R-:W-:Y:S02]  /*2b90*/  SHF.R.U32.HI R9, RZ, 0x10, R9 ;  /* 0x00000010ff097819 */ /* 0x000fe40000011609 */
[----:B------:R-:W-:Y:S02]  /*2ba0*/  SHF.R.U32.HI R10, RZ, 0x10, R10 ;  /* 0x00000010ff0a7819 */ /* 0x000fe4000001160a */
[----:B------:R-:W-:Y:S01]  /*2bb0*/  IADD3 R0, R0, -0x80, RZ ;  /* 0xffffff8000007810 */ /* 0x000fe20007ffe0ff */
[----:B------:R-:W3:Y:S01]  /*2bc0*/  I2F.F16 R32, R32 ;  /* 0x0000002000207306 */ /* 0x000ee20000200c00 */
[--C-:B----4-:R-:W-:Y:S02]  /*2bd0*/  SHF.R.U32.HI R2, RZ, 0x8, R11.reuse ;  /* 0x00000008ff027819 */ /* 0x110fe4000001160b */
[----:B------:R-:W-:Y:S02]  /*2be0*/  SHF.R.U32.HI R11, RZ, 0x10, R11 ;  /* 0x00000010ff0b7819 */ /* 0x000fe4000001160b */
[----:B------:R-:W-:-:S02]  /*2bf0*/  LOP3.LUT R8, R8, 0xff, RZ, 0xc0, !PT ;  /* 0x000000ff08087812 */ /* 0x000fc400078ec0ff */
[----:B------:R-:W-:Y:S01]  /*2c00*/  LOP3.LUT R9, R9, 0xff, RZ, 0xc0, !PT ;  /* 0x000000ff09097812 */ /* 0x000fe200078ec0ff */
[----:B------:R4:W0:Y:S01]  /*2c10*/  I2F.F16 R54, R0 ;  /* 0x0000000000367306 */ /* 0x0008220000200c00 */
[----:B------:R-:W-:Y:S02]  /*2c20*/  LOP3.LUT R10, R10, 0xff, RZ, 0xc0, !PT ;  /* 0x000000ff0a0a7812 */ /* 0x000fe400078ec0ff */
[----:B------:R-:W-:Y:S02]  /*2c30*/  LOP3.LUT R11, R11, 0xff, RZ, 0xc0, !PT ;  /* 0x000000ff0b0b7812 */ /* 0x000fe400078ec0ff */
[----:B------:R-:W-:Y:S02]  /*2c40*/  LOP3.LUT R3, R3, 0xff, RZ, 0xc0, !PT ;  /* 0x000000ff03037812 */ /* 0x000fe400078ec0ff */
[----:B------:R-:W-:Y:S01]  /*2c50*/  LOP3.LUT R2, R2, 0xff, RZ, 0xc0, !PT ;  /* 0x000000ff02027812 */ /* 0x000fe200078ec0ff */
[----:B------:R-:W0:Y:S01]  /*2c60*/  I2F.F16 R31, R31 ;  /* 0x0000001f001f7306 */ /* 0x000e220000200c00 */
[----:B----4-:R-:W-:-:S02]  /*2c70*/  PRMT R0, R26, 0x9910, RZ ;  /* 0x000099101a007816 */ /* 0x010fc400000000ff */
[----:B------:R-:W-:Y:S02]  /*2c80*/  IADD3 R8, R8, -0x80, RZ ;  /* 0xffffff8008087810 */ /* 0x000fe40007ffe0ff */
[----:B------:R-:W-:Y:S02]  /*2c90*/  IADD3 R9, R9, -0x80, RZ ;  /* 0xffffff8009097810 */ /* 0x000fe40007ffe0ff */
[----:B------:R-:W-:Y:S01]  /*2ca0*/  IADD3 R10, R10, -0x80, RZ ;  /* 0xffffff800a0a7810 */ /* 0x000fe20007ffe0ff */
[----:B------:R-:W4:Y:S01]  /*2cb0*/  I2F.F16 R30, R30 ;  /* 0x0000001e001e7306 */ /* 0x000f220000200c00 */
[----:B------:R-:W-:Y:S02]  /*2cc0*/  IADD3 R11, R11, -0x80, RZ ;  /* 0xffffff800b0b7810 */ /* 0x000fe40007ffe0ff */
[----:B------:R-:W-:Y:S02]  /*2cd0*/  IADD3 R3, R3, -0x80, RZ ;  /* 0xffffff8003037810 */ /* 0x000fe40007ffe0ff */
[----:B------:R-:W-:-:S02]  /*2ce0*/  IADD3 R2, R2, -0x80, RZ ;  /* 0xffffff8002027810 */ /* 0x000fc40007ffe0ff */
[----:B------:R-:W-:Y:S01]  /*2cf0*/  ISETP.NE.AND P2, PT, R0, RZ, PT ;  /* 0x000000ff0000720c */ /* 0x000fe20003f45270 */
        /* <DEDUP_REMOVED lines=9> */
[----:B------:R-:W1:Y:S01]  /*2d90*/  LDS.64 R4, [UR4+0x10] ;  /* 0x00001004ff047984 */ /* 0x000e620008000a00 */
[----:B0-----:R-:W-:Y:S02]  /*2da0*/  HADD2.F32 R3, -RZ, R42.H0_H0 ;  /* 0x2000002aff037230 */ /* 0x001fe40000004100 */
[----:B------:R-:W-:Y:S01]  /*2db0*/  HADD2.F32 R58, -RZ, R40.H0_H0 ;  /* 0x20000028ff3a7230 */ /* 0x000fe20000004100 */
[----:B------:R-:W0:Y:S01]  /*2dc0*/  LDS.64 R6, [UR4+0x18] ;  /* 0x00001804ff067984 */ /* 0x000e220008000a00 */
[----:B------:R-:W-:Y:S02]  /*2dd0*/  HADD2.F32 R60, -RZ, R8.H0_H0 ;  /* 0x20000008ff3c7230 */ /* 0x000fe40000004100 */
[----:B------:R-:W-:Y:S02]  /*2de0*/  HADD2.F32 R59, -RZ, R35.H0_H0 ;  /* 0x20000023ff3b7230 */ /* 0x000fe40000004100 */
[--C-:B-1----:R-:W-:Y:S02]  /*2df0*/  HADD2.F32 R0, -RZ, R4.reuse.H0_H0 ;  /* 0x20000004ff007230 */ /* 0x102fe40000004100 */
[----:B------:R-:W-:-:S02]  /*2e00*/  HADD2.F32 R4, -RZ, R4.H1_H1 ;  /* 0x30000004ff047230 */ /* 0x000fc40000004100 */
[--C-:B0-----:R-:W-:Y:S02]  /*2e10*/  HADD2.F32 R57, -RZ, R6.reuse.H0_H0 ;  /* 0x20000006ff397230 */ /* 0x101fe40000004100 */
[----:B------:R-:W-:Y:S01]  /*2e20*/  FFMA.FTZ R2, R3, R0, RZ ;  /* 0x0000000003027223 */ /* 0x000fe200000100ff */
[----:B------:R-:W-:Y:S02]  /*2e30*/  HADD2.F32 R3, -RZ, R41.H0_H0 ;  /* 0x20000029ff037230 */ /* 0x000fe40000004100 */
[----:B------:R-:W-:Y:S01]  /*2e40*/  FFMA.FTZ R61, R0, R59, RZ ;  /* 0x0000003b003d7223 */ /* 0x000fe200000100ff */
[----:B------:R-:W-:Y:S02]  /*2e50*/  HADD2.F32 R6, -RZ, R6.H1_H1 ;  /* 0x30000006ff067230 */ /* 0x000fe40000004100 */
[----:B------:R-:W-:Y:S02]  /*2e60*/  HADD2.F32 R59, -RZ, R44.H0_H0 ;  /* 0x2000002cff3b7230 */ /* 0x000fe40000004100 */
[----:B------:R-:W-:Y:S01]  /*2e70*/  FFMA.FTZ R3, R3, R4, R2 ;  /* 0x0000000403037223 */ /* 0x000fe20000010002 */
[----:B------:R-:W-:-:S02]  /*2e80*/  HADD2.F32 R2, -RZ, R5.H0_H0 ;  /* 0x20000005ff027230 */ /* 0x000fc40000004100 */
[----:B------:R-:W-:Y:S02]  /*2e90*/  HADD2.F32 R5, -RZ, R5.H1_H1 ;  /* 0x30000005ff057230 */ /* 0x000fe40000004100 */
[----:B------:R-:W-:Y:S01]  /*2ea0*/  FFMA.FTZ R59, R4, R59, R61 ;  /* 0x0000003b043b7223 */ /* 0x000fe2000001003d */
[----:B------:R-:W-:Y:S01]  /*2eb0*/  FFMA.FTZ R3, R58, R2, R3 ;  /* 0x000000023a037223 */ /* 0x000fe20000010003 */
[----:B------:R-:W-:-:S05]  /*2ec0*/  HADD2.F32 R58, -RZ, R39.H0_H0 ;  /* 0x20000027ff3a7230 */ /* 0x000fca0000004100 */
        /* <DEDUP_REMOVED lines=40> */
[----:B------:R-:W-:Y:S01]  /*3150*/  FFMA.FTZ R59, R2, R0, R59 ;  /* 0x00000000023b7223 */ /* 0x000fe2000001003b */
[----:B------:R-:W-:Y:S02]  /*3160*/  HADD2.F32 R0, -RZ, R37.H0_H0 ;  /* 0x20000025ff007230 */ /* 0x000fe40000004100 */
[----:B------:R-:W-:-:S03]  /*3170*/  HADD2.F32 R2, -RZ, R36.H0_H0 ;  /* 0x20000024ff027230 */ /* 0x000fc60000004100 */
[C---:B------:R-:W-:Y:S02]  /*3180*/  FFMA.FTZ R0, R5.reuse, R0, R4 ;  /* 0x0000000005007223 */ /* 0x040fe40000010004 */
        /* <DEDUP_REMOVED lines=22> */
.L_x_4559:
        /* <DEDUP_REMOVED lines=34> */
[----:B------:R-:W-:Y:S02]  /*3510*/  HADD2.F32 R3, -RZ, R3.H1_H1 ;  /* 0x30000003ff037230 */ /* 0x000fe40000004100 */
[----:B------:R-:W-:Y:S01]  /*3520*/  FFMA.FTZ R6, R6, R0, R35 ;  /* 0x0000000006067223 */ /* 0x000fe20000010023 */
[----:B------:R-:W-:Y:S02]  /*3530*/  HADD2.F32 R40, -RZ, R51.H0_H0 ;  /* 0x20000033ff287230 */ /* 0x000fe40000004100 */
[----:B------:R-:W-:Y:S02]  /*3540*/  HADD2.F32 R7, -RZ, R38.H0_H0 ;  /* 0x20000026ff077230 */ /* 0x000fe40000004100 */
[----:B------:R-:W-:Y:S01]  /*3550*/  FFMA.FTZ R2, R39, R3, R2 ;  /* 0x0000000327027223 */ /* 0x000fe20000010002 */
[----:B------:R-:W-:-:S02]  /*3560*/  HADD2.F32 R35, -RZ, R36.H0_H0 ;  /* 0x20000024ff237230 */ /* 0x000fc40000004100 */
[----:B------:R-:W-:Y:S01]  /*3570*/  FFMA.FTZ R0, R40, R0, R33 ;  /* 0x0000000028007223 */ /* 0x000fe20000010021 */
        /* <DEDUP_REMOVED lines=46> */
.L_x_4558:
        /* <DEDUP_REMOVED lines=198> */
.L_x_4561:
        /* <DEDUP_REMOVED lines=87> */
.L_x_4560:
        /* <DEDUP_REMOVED lines=198> */
.L_x_4563:
        /* <DEDUP_REMOVED lines=87> */
.L_x_4562:
[----:B------:R-:W-:Y:S01]  /*5c00*/  IADD3 R25, R25, 0x20, RZ ;  /* 0x0000002019197810 */ /* 0x000fe20007ffe0ff */
[----:B------:R-:W-:Y:S01]  /*5c10*/  UIADD3 UR4, UR4, 0x40, URZ ;  /* 0x0000004004047890 */ /* 0x000fe2000fffe03f */
[----:B------:R-:W-:Y:S02]  /*5c20*/  IMAD.WIDE R14, R29, 0x8, R14 ;  /* 0x000000081d0e7825 */ /* 0x000fe400078e020e */
[C---:B------:R-:W-:Y:S02]  /*5c30*/  ISETP.GE.AND P2, PT, R25.reuse, UR5, PT ;  /* 0x0000000519007c0c */ /* 0x040fe4000bf46270 */
[----:B------:R-:W-:Y:S01]  /*5c40*/  ISETP.LT.AND P3, PT, R25, R24, PT ;  /* 0x000000181900720c */ /* 0x000fe20003f61270 */
[----:B0-----:R-:W-:-:S12]  /*5c50*/  IMAD.WIDE R12, R29, 0x8, R12 ;  /* 0x000000081d0c7825 */ /* 0x001fd800078e020c */
[----:B------:R-:W-:Y:S05]  /*5c60*/  @!P2 BRA P3, `(.L_x_4564) ;  /* 0xffffffb80018a947 */ /* 0x000fea000183ffff */
.L_x_4555:
        /* <DEDUP_REMOVED lines=22> */
.L_x_4568:
[----:B------:R-:W0:Y:S02]  /*5dd0*/  LDS R4, [R10] ;  /* 0x000000000a047984 */ /* 0x000e240000000800 */
[----:B0-----:R-:W-:-:S10]  /*5de0*/  HFMA2.MMA R5, R4, 1, 1, R9 ;  /* 0x3c003c0004057835 */ /* 0x001fd40000000009 */
[----:B------:R-:W0:Y:S02]  /*5df0*/  ATOMS.CAST.SPIN R5, [R10], R4, R5 ;  /* 0x000000040a05738d */ /* 0x000e240001800005 */
[----:B0-----:R-:W-:-:S13]  /*5e00*/  ISETP.EQ.U32.AND P0, PT, R5, 0x1, PT ;  /* 0x000000010500780c */ /* 0x001fda0003f02070 */
[----:B------:R-:W-:Y:S05]  /*5e10*/  @!P0 BRA `(.L_x_4568) ;  /* 0xfffffffc00ec8947 */ /* 0x000fea000383ffff */
[----:B------:R-:W-:Y:S05]  /*5e20*/  BRA `(.L_x_4566) ;  /* 0x00000000000c7947 */ /* 0x000fea0003800000 */
.L_x_4567:
[----:B------:R-:W2:Y:S02]  /*5e30*/  LD.E R4, desc[UR6][R6.64] ;  /* 0x0000000606047980 */ /* 0x000ea4000c101900 */
[----:B--2---:R-:W-:-:S05]  /*5e40*/  IADD3 R5, R9, R4, RZ ;  /* 0x0000000409057210 */ /* 0x004fca0007ffe0ff */
[----:B------:R0:W-:Y:S02]  /*5e50*/  ST.E desc[UR6][R6.64], R5 ;  /* 0x0000000506007985 */ /* 0x0001e4000c101906 */
.L_x_4566:
[----:B------:R-:W-:Y:S05]  /*5e60*/  BSYNC B0 ;  /* 0x0000000000007941 */ /* 0x000fea0003800000 */
.L_x_4565:
[----:B------:R1:W-:Y:S01]  /*5e70*/  ATOM.E.ADD.F16x2.RN.STRONG.GPU P0, RZ, desc[UR6][R6.64+0x4], R21 ;  /* 0x0000041506ff79a2 */ /* 0x0003e2000810e1c6 */
[----:B------:R-:W-:Y:S04]  /*5e80*/  BSSY B0, `(.L_x_4569) ;  /* 0x000000f000007945 */ /* 0x000fe80003800000 */
[----:B-1----:R-:W-:Y:S05]  /*5e90*/  @P0 BRA `(.L_x_4570) ;  /* 0x0000000000340947 */ /* 0x002fea0003800000 */
[----:B------:R-:W1:Y:S02]  /*5ea0*/  QSPC.E.S P0, RZ, [R6+0x4] ;  /* 0x0000040006ff73aa */ /* 0x000e640000000500 */
[----:B-1----:R-:W-:Y:S05]  /*5eb0*/  @!P0 BRA `(.L_x_4571) ;  /* 0x0000000000208947 */ /* 0x002fea0003800000 */
[----:B------:R-:W-:-:S04]  /*5ec0*/  MOV R4, R6 ;  /* 0x0000000600047202 */ /* 0x000fc80000000f00 */
[----:B0-----:R-:W-:-:S07]  /*5ed0*/  MOV R6, R4 ;  /* 0x0000000400067202 */ /* 0x001fce0000000f00 */
.L_x_4572:
[----:B------:R-:W0:Y:S02]  /*5ee0*/  LDS R4, [R6+0x4] ;  /* 0x0000040006047984 */ /* 0x000e240000000800 */
[----:B0-----:R-:W-:-:S06]  /*5ef0*/  HADD2 R5, R4, R21 ;  /* 0x0000001504057230 */ /* 0x001fcc0000000000 */
[----:B------:R-:W0:Y:S02]  /*5f00*/  ATOMS.CAST.SPIN R5, [R6+0x4], R4, R5 ;  /* 0x000004040605738d */ /* 0x000e240001800005 */
[----:B0-----:R-:W-:-:S13]  /*5f10*/  ISETP.EQ.U32.AND P0, PT, R5, 0x1, PT ;  /* 0x000000010500780c */ /* 0x001fda0003f02070 */
[----:B------:R-:W-:Y:S05]  /*5f20*/  @!P0 BRA `(.L_x_4572) ;  /* 0xfffffffc00ec8947 */ /* 0x000fea000383ffff */
[----:B------:R-:W-:Y:S05]  /*5f30*/  BRA `(.L_x_4570) ;  /* 0x00000000000c7947 */ /* 0x000fea0003800000 */
.L_x_4571:
[----:B------:R-:W0:Y:S02]  /*5f40*/  LD.E R4, desc[UR6][R6.64+0x4] ;  /* 0x0000040606047980 */ /* 0x000e24000c101900 */
[----:B0-----:R-:W-:-:S05]  /*5f50*/  IADD3 R5, R21, R4, RZ ;  /* 0x0000000415057210 */ /* 0x001fca0007ffe0ff */
[----:B------:R1:W-:Y:S02]  /*5f60*/  ST.E desc[UR6][R6.64+0x4], R5 ;  /* 0x0000040506007985 */ /* 0x0003e4000c101906 */
.L_x_4570:
[----:B------:R-:W-:Y:S05]  /*5f70*/  BSYNC B0 ;  /* 0x0000000000007941 */ /* 0x000fea0003800000 */
.L_x_4569:
        /* <DEDUP_REMOVED lines=13> */
.L_x_4576:
[----:B------:R-:W0:Y:S02]  /*6050*/  LDS R2, [R0] ;  /* 0x0000000000027984 */ /* 0x000e240000000800 */
[----:B0-----:R-:W-:-:S10]  /*6060*/  HFMA2.MMA R3, R2, 1, 1, R7 ;  /* 0x3c003c0002037835 */ /* 0x001fd40000000007 */
[----:B------:R-:W0:Y:S02]  /*6070*/  ATOMS.CAST.SPIN R3, [R0], R2, R3 ;  /* 0x000000020003738d */ /* 0x000e240001800003 */
[----:B0-----:R-:W-:-:S13]  /*6080*/  ISETP.EQ.U32.AND P0, PT, R3, 0x1, PT ;  /* 0x000000010300780c */ /* 0x001fda0003f02070 */
[----:B------:R-:W-:Y:S05]  /*6090*/  @!P0 BRA `(.L_x_4576) ;  /* 0xfffffffc00ec8947 */ /* 0x000fea000383ffff */
[----:B------:R-:W-:Y:S05]  /*60a0*/  BRA `(.L_x_4574) ;  /* 0x00000000000c7947 */ /* 0x000fea0003800000 */
.L_x_4575:
[----:B------:R-:W2:Y:S02]  /*60b0*/  LD.E R0, desc[UR6][R4.64] ;  /* 0x0000000604007980 */ /* 0x000ea4000c101900 */
[----:B--2---:R-:W-:-:S05]  /*60c0*/  IADD3 R3, R7, R0, RZ ;  /* 0x0000000007037210 */ /* 0x004fca0007ffe0ff */
[----:B------:R0:W-:Y:S02]  /*60d0*/  ST.E desc[UR6][R4.64], R3 ;  /* 0x0000000304007985 */ /* 0x0001e4000c101906 */
.L_x_4574:
[----:B------:R-:W-:Y:S05]  /*60e0*/  BSYNC B0 ;  /* 0x0000000000007941 */ /* 0x000fea0003800000 */
.L_x_4573:
[----:B------:R1:W-:Y:S02]  /*60f0*/  ATOM.E.ADD.F16x2.RN.STRONG.GPU P0, RZ, desc[UR6][R4.64+0x4], R23 ;  /* 0x0000041704ff79a2 */ /* 0x0003e4000810e1c6 */
[----:B-1----:R-:W-:Y:S05]  /*6100*/  @P0 EXIT ;  /* 0x000000000000094d */ /* 0x002fea0003800000 */
[----:B------:R-:W1:Y:S02]  /*6110*/  QSPC.E.S P0, RZ, [R4+0x4] ;  /* 0x0000040004ff73aa */ /* 0x000e640000000500 */
[----:B-1----:R-:W-:Y:S05]  /*6120*/  @!P0 BRA `(.L_x_4577) ;  /* 0x0000000000208947 */ /* 0x002fea0003800000 */
[----:B------:R-:W-:-:S04]  /*6130*/  MOV R2, R4 ;  /* 0x0000000400027202 */ /* 0x000fc80000000f00 */
[----:B------:R-:W-:-:S07]  /*6140*/  MOV R0, R2 ;  /* 0x0000000200007202 */ /* 0x000fce0000000f00 */
.L_x_4578:
[----:B------:R-:W0:Y:S02]  /*6150*/  LDS R2, [R0+0x4] ;  /* 0x0000040000027984 */ /* 0x000e240000000800 */
[----:B0-----:R-:W-:-:S06]  /*6160*/  HADD2 R3, R2, R23 ;  /* 0x0000001702037230 */ /* 0x001fcc0000000000 */
[----:B------:R-:W0:Y:S02]  /*6170*/  ATOMS.CAST.SPIN R3, [R0+0x4], R2, R3 ;  /* 0x000004020003738d */ /* 0x000e240001800003 */
[----:B0-----:R-:W-:-:S13]  /*6180*/  ISETP.EQ.U32.AND P0, PT, R3, 0x1, PT ;  /* 0x000000010300780c */ /* 0x001fda0003f02070 */
[----:B------:R-:W-:Y:S05]  /*6190*/  @!P0 BRA `(.L_x_4578) ;  /* 0xfffffffc00ec8947 */ /* 0x000fea000383ffff */
[----:B------:R-:W-:Y:S05]  /*61a0*/  EXIT ;  /* 0x000000000000794d */ /* 0x000fea0003800000 */
.L_x_4577:
[----:B------:R-:W0:Y:S02]  /*61b0*/  LD.E R0, desc[UR6][R4.64+0x4] ;  /* 0x0000040604007980 */ /* 0x000e24000c101900 */
[----:B0-----:R-:W-:-:S05]  /*61c0*/  IADD3 R3, R23, R0, RZ ;  /* 0x0000000017037210 */ /* 0x001fca0007ffe0ff */
[----:B------:R-:W-:Y:S01]  /*61d0*/  ST.E desc[UR6][R4.64+0x4], R3 ;  /* 0x0000040304007985 */ /* 0x000fe2000c101906 */
[----:B------:R-:W-:Y:S05]  /*61e0*/  EXIT ;  /* 0x000000000000794d */ /* 0x000fea0003800000 */
.L_x_4579:
        /* <DEDUP_REMOVED lines=9> */
.L_x_5249:


//--------------------- .text._Z23gemm_half_q_half_kernelILi1ELi190ELb1ELb1ELi64EEvPK6__halfPKjS4_S2_PS0_iiiiPKtS7_iiiiiibS2_i --------------------------
	.section	.text._Z23gemm_half_q_half_kernelILi1ELi190ELb1ELb1ELi64EEvPK6__halfPKjS4_S2_PS0_iiiiPKtS7_iiiiiibS2_i,"ax",@progbits
	.align	128
        .global         _Z23gemm_half_q_half_kernelILi1ELi190ELb1ELb1ELi64EEvPK6__halfPKjS4_S2_PS0_iiiiPKtS7_iiiiiibS2_i
        .type           _Z23gemm_half_q_half_kernelILi1ELi190ELb1ELb1ELi64EEvPK6__halfPKjS4_S2_PS0_iiiiPKtS7_iiiiiibS2_i,@function
        .size           _Z23gemm_half_q_half_kernelILi1ELi190ELb1ELb1ELi64EEvPK6__halfPKjS4_S2_PS0_iiiiPKtS7_iiiiiibS2_i,(.L_x_5250 - _Z23gemm_half_q_half_kernelILi1ELi190ELb1ELb1ELi64EEvPK6__halfPKjS4_S2_PS0_iiiiPKtS7_iiiiiibS2_i)
        .other          _Z23gemm_half_q_half_kernelILi1ELi190ELb1ELb1ELi64EEvPK6__halfPKjS4_S2_PS0_iiiiPKtS7_iiiiiibS2_i,@"STO_CUDA_ENTRY STV_DEFAULT"
_Z23gemm_half_q_half_kernelILi1ELi190ELb1ELb1ELi64EEvPK6__halfPKjS4_S2_PS0_iiiiPKtS7_iiiiiibS2_i:
.text._Z23gemm_half_q_half_kernelILi1ELi190ELb1ELb1ELi64EEvPK6__halfPKjS4_S2_PS0_iiiiPKtS7_iiiiiibS2_i:
[----:B------:R-:W0:Y:S08]  /*0000*/  LDC R1, c[0x0][0x28] ;  /* 0x00000a00ff017b82 */ /* 0x000e300000000800 */
[----:B------:R-:W1:Y:S01]  /*0010*/  S2UR UR8, SR_CTAID.Y ;  /* 0x00000000000879c3 */ /* 0x000e620000002600 */
[----:B------:R-:W-:Y:S01]  /*0020*/  PRMT R7, RZ, 0x7610, R7 ;  /* 0x00007610ff077816 */ /* 0x000fe20000000007 */
[----:B------:R-:W-:Y:S01]  /*0030*/  ULDC.64 UR6, c[0x0][0x208] ;  /* 0x0000820000067ab9 */ /* 0x000fe20000000a00 */
[----:B0-----:R-:W-:-:S05]  /*0040*/  IADD3 R1, R1, -0x10, RZ ;  /* 0xfffffff001017810 */ /* 0x001fca0007ffe0ff */
[----:B------:R-:W1:Y:S02]  /*0050*/  LDC R16, c[0x0][0x238] ;  /* 0x00008e00ff107b82 */ /* 0x000e640000000800 */
[----:B-1----:R-:W-:-:S13]  /*0060*/  ISETP.LE.AND P1, PT, R16, UR8, PT ;  /* 0x0000000810007c0c */ /* 0x002fda000bf23270 */
[----:B------:R-:W0:Y:S02]  /*0070*/  @!P1 LDC.64 R2, c[0x0][0x278] ;  /* 0x00009e00ff029b82 */ /* 0x000e240000000a00 */
[----:B0-----:R-:W2:Y:S02]  /*0080*/  @!P1 LDG.E.U16 R7, desc[UR6][R2.64] ;  /* 0x0000000602079981 */ /* 0x001ea4000c1e1500 */
[----:B--2---:R-:W-:-:S04]  /*0090*/  PRMT R0, R7, 0x9910, RZ ;  /* 0x0000991007007816 */ /* 0x004fc800000000ff */
[----:B------:R-:W-:-:S13]  /*00a0*/  ISETP.NE.AND P0, PT, R0, RZ, PT ;  /* 0x000000ff0000720c */ /* 0x000fda0003f05270 */
[----:B------:R-:W-:Y:S05]  /*00b0*/  @!P0 EXIT ;  /* 0x000000000000894d */ /* 0x000fea0003800000 */
[----:B------:R-:W0:Y:S01]  /*00c0*/  S2R R13, SR_CTAID.Z ;  /* 0x00000000000d7919 */ /* 0x000e220000002700 */
[----:B------:R-:W1:Y:S01]  /*00d0*/  LDC R0, c[0x0][0x240] ;  /* 0x00009000ff007b82 */ /* 0x000e620000000800 */
[----:B------:R-:W-:Y:S01]  /*00e0*/  BSSY B0, `(.L_x_4580) ;  /* 0x0000023000007945 */ /* 0x000fe20003800000 */
[----:B------:R-:W2:Y:S01]  /*00f0*/  S2R R6, SR_TID.X ;  /* 0x0000000000067919 */ /* 0x000ea20000002100 */
[----:B------:R-:W3:Y:S01]  /*0100*/  S2R R3, SR_CTAID.X ;  /* 0x0000000000037919 */ /* 0x000ee20000002500 */
[----:B0-----:R-:W-:-:S04]  /*0110*/  SHF.L.U32 R35, R13, 0x6, RZ ;  /* 0x000000060d237819 */ /* 0x001fc800000006ff */
[C---:B-1----:R-:W-:Y:S01]  /*0120*/  VIADDMNMX R32, R35.reuse, 0x40, R0, PT ;  /* 0x0000004023207846 */ /* 0x042fe20003800100 */
[----:B--2---:R-:W-:Y:S01]  /*0130*/  IMAD.IADD R5, R35, 0x1, R6 ;  /* 0x0000000123057824 */ /* 0x004fe200078e0206 */
[----:B---3--:R-:W-:-:S04]  /*0140*/  LEA R10, R3, R6, 0x6 ;  /* 0x00000006030a7211 */ /* 0x008fc800078e30ff */
[----:B------:R-:W-:-:S13]  /*0150*/  ISETP.GE.OR P0, PT, R5, R32, P1 ;  /* 0x000000200500720c */ /* 0x000fda0000f06670 */
[----:B------:R-:W-:Y:S05]  /*0160*/  @P0 BRA `(.L_x_4581) ;  /* 0x0000000000680947 */ /* 0x000fea0003800000 */
[----:B------:R-:W-:Y:S01]  /*0170*/  ULDC.64 UR4, c[0x0][0x250] ;  /* 0x0000940000047ab9 */ /* 0x000fe20000000a00 */
[----:B------:R-:W-:Y:S02]  /*0180*/  SHF.R.S32.HI R8, RZ, 0x1f, R5 ;  /* 0x0000001fff087819 */ /* 0x000fe40000011405 */
[----:B------:R-:W-:-:S04]  /*0190*/  ISETP.NE.U32.AND P0, PT, RZ, UR4, PT ;  /* 0x00000004ff007c0c */ /* 0x000fc8000bf05070 */
[----:B------:R-:W-:-:S13]  /*01a0*/  ISETP.NE.AND.EX P0, PT, RZ, UR5, PT, P0 ;  /* 0x00000005ff007c0c */ /* 0x000fda000bf05300 */
[----:B------:R-:W-:-:S04]  /*01b0*/  @P0 LEA R2, P2, R5, UR4, 0x1 ;  /* 0x0000000405020c11 */ /* 0x000fc8000f8408ff */
[----:B------:R-:W-:Y:S01]  /*01c0*/  @P0 LEA.HI.X R3, R5, UR5, R8, 0x1, P2 ;  /* 0x0000000505030c11 */ /* 0x000fe200090f0c08 */
[----:B------:R-:W-:Y:S01]  /*01d0*/  IMAD R0, R0, UR8, RZ ;  /* 0x0000000800007c24 */ /* 0x000fe2000f8e02ff */
[----:B------:R-:W-:-:S04]  /*01e0*/  ULDC.64 UR4, c[0x0][0x210] ;  /* 0x0000840000047ab9 */ /* 0x000fc80000000a00 */
[----:B------:R-:W2:Y:S01]  /*01f0*/  @P0 LDG.E.U16.CONSTANT R3, desc[UR6][R2.64] ;  /* 0x0000000602030981 */ /* 0x000ea2000c1e9500 */
[----:B------:R-:W-:Y:S02]  /*0200*/  SHF.R.S32.HI R4, RZ, 0x1f, R0 ;  /* 0x0000001fff047819 */ /* 0x000fe40000011400 */
[----:B------:R-:W-:Y:S02]  /*0210*/  @!P0 IADD3 R5, P3, R5, R0, RZ ;  /* 0x0000000005058210 */ /* 0x000fe40007f7e0ff */
[----:B--2---:R-:W-:Y:S02]  /*0220*/  @P0 IADD3 R11, P2, R0, R3, RZ ;  /* 0x00000003000b0210 */ /* 0x004fe40007f5e0ff */
[----:B------:R-:W-:Y:S02]  /*0230*/  @!P0 IADD3.X R0, R8, R4, RZ, P3, !PT ;  /* 0x0000000408008210 */ /* 0x000fe40001ffe4ff */
[----:B------:R-:W-:Y:S01]  /*0240*/  @!P0 LEA R8, P3, R5, UR4, 0x1 ;  /* 0x0000000405088c11 */ /* 0x000fe2000f8608ff */
[----:B------:R-:W-:Y:S01]  /*0250*/  @P0 IMAD.X R12, RZ, RZ, R4, P2 ;  /* 0x000000ffff0c0224 */ /* 0x000fe200010e0604 */
[----:B------:R-:W-:-:S02]  /*0260*/  @P0 LEA R4, P2, R11, UR4, 0x1 ;  /* 0x000000040b040c11 */ /* 0x000fc4000f8408ff */
[----:B------:R-:W-:Y:S02]  /*0270*/  @!P0 LEA.HI.X R9, R5, UR5, R0, 0x1, P3 ;  /* 0x0000000505098c11 */ /* 0x000fe400098f0c00 */
[----:B------:R-:W-:-:S04]  /*0280*/  @P0 LEA.HI.X R5, R11, UR5, R12, 0x1, P2 ;  /* 0x000000050b050c11 */ /* 0x000fc800090f0c0c */
[----:B------:R-:W2:Y:S04]  /*0290*/  @!P0 LDG.E.U16.CONSTANT R9, desc[UR6][R8.64] ;  /* 0x0000000608098981 */ /* 0x000ea8000c1e9500 */
[----:B------:R-:W3:Y:S01]  /*02a0*/  @P0 LDG.E.U16.CONSTANT R5, desc[UR6][R4.64] ;  /* 0x0000000604050981 */ /* 0x000ee2000c1e9500 */
[----:B------:R-:W0:Y:S01]  /*02b0*/  S2UR UR5, SR_CgaCtaId ;  /* 0x00000000000579c3 */ /* 0x000e220000008800 */
[----:B------:R-:W-:Y:S02]  /*02c0*/  UMOV UR4, 0x400 ;  /* 0x0000040000047882 */ /* 0x000fe40000000000 */
[----:B0-----:R-:W-:-:S06]  /*02d0*/  ULEA UR4, UR5, UR4, 0x18 ;  /* 0x0000000405047291 */ /* 0x001fcc000f8ec03f */
[----:B------:R-:W-:-:S05]  /*02e0*/  LEA R0, R6, UR4, 0x1 ;  /* 0x0000000406007c11 */ /* 0x000fca000f8e08ff */
[----:B---3--:R0:W-:Y:S04]  /*02f0*/  @P0 STS.U16 [R0], R5 ;  /* 0x0000000500000388 */ /* 0x0081e80000000400 */
[----:B--2---:R0:W-:Y:S02]  /*0300*/  @!P0 STS.U16 [R0], R9 ;  /* 0x0000000900008388 */ /* 0x0041e40000000400 */
.L_x_4581:
[----:B------:R-:W-:Y:S05]  /*0310*/  BSYNC B0 ;  /* 0x0000000000007941 */ /* 0x000fea0003800000 */
.L_x_4580:
[----:B------:R-:W-:Y:S01]  /*0320*/  ULDC UR4, c[0x0][0x23c] ;  /* 0x00008f0000047ab9 */ /* 0x000fe20000000800 */
[----:B------:R-:W-:Y:S02]  /*0330*/  SHF.L.U32 R8, R10, 0x2, RZ ;  /* 0x000000020a087819 */ /* 0x000fe400000006ff */
[----:B------:R-:W-:-:S04]  /*0340*/  MOV R33, UR4 ;  /* 0x0000000400217c02 */ /* 0x000fc80008000f00 */
[----:B------:R-:W-:-:S13]  /*0350*/  ISETP.GE.AND P0, PT, R8, R33, PT ;  /* 0x000000210800720c */ /* 0x000fda0003f06270 */
[----:B------:R-:W-:Y:S05]  /*0360*/  @P0 EXIT ;  /* 0x000000000000094d */ /* 0x000fea0003800000 */
[----:B------:R-:W1:Y:S01]  /*0370*/  LDC.64 R2, c[0x0][0x248] ;  /* 0x00009200ff027b82 */ /* 0x000e620000000a00 */
[----:B------:R-:W-:-:S07]  /*0380*/  IMAD.SHL.U32 R15, R13, 0x80, RZ ;  /* 0x000000800d0f7824 */ /* 0x000fce00078e00ff */
[----:B0-----:R-:W0:Y:S01]  /*0390*/  LDC.U8 R0, c[0x0][0x270] ;  /* 0x00009c00ff007b82 */ /* 0x001e220000000000 */
[----:B-1----:R-:W-:-:S05]  /*03a0*/  IMAD.WIDE R14, R15, 0x2, R2 ;  /* 0x000000020f0e7825 */ /* 0x002fca00078e0202 */
[----:B------:R1:W5:Y:S01]  /*03b0*/  LDG.E.U16.CONSTANT R10, desc[UR6][R14.64+0x2] ;  /* 0x000002060e0a7981 */ /* 0x000362000c1e9500 */
[----:B------:R-:W-:Y:S02]  /*03c0*/  ISETP.GE.AND P2, PT, R35, R32, PT ;  /* 0x000000202300720c */ /* 0x000fe40003f46270 */
[----:B0-----:R-:W-:-:S04]  /*03d0*/  PRMT R0, R0, 0x8880, RZ ;  /* 0x0000888000007816 */ /* 0x001fc800000000ff */
[----:B------:R-:W-:-:S04]  /*03e0*/  ISETP.NE.AND P0, PT, R0, RZ, PT ;  /* 0x000000ff0000720c */ /* 0x000fc80003f05270 */
[----:B------:R-:W-:-:S04]  /*03f0*/  ISETP.NE.OR P0, PT, R13, RZ, !P0 ;  /* 0x000000ff0d00720c */ /* 0x000fc80004705670 */
[----:B------:R-:W-:-:S13]  /*0400*/  ISETP.LE.OR P0, PT, R16, UR8, P0 ;  /* 0x0000000810007c0c */ /* 0x000fda0008703670 */
[----:B------:R-:W0:Y:S01]  /*0410*/  @!P0 LDC.64 R4, c[0x0][0x230] ;  /* 0x00008c00ff048b82 */ /* 0x000e220000000a00 */
[----:B------:R-:W-:-:S04]  /*0420*/  @!P0 IMAD R9, R33, UR8, R8 ;  /* 0x0000000821098c24 */ /* 0x000fc8000f8e0208 */
[----:B0-----:R-:W-:-:S05]  /*0430*/  @!P0 IMAD.WIDE R4, R9, 0x2, R4 ;  /* 0x0000000209048825 */ /* 0x001fca00078e0204 */
[----:B------:R1:W-:Y:S01]  /*0440*/  @!P0 STG.E.64 desc[UR6][R4.64], RZ ;  /* 0x000000ff04008986 */ /* 0x0003e2000c101b06 */
[----:B------:R-:W-:Y:S06]  /*0450*/  BAR.SYNC.DEFER_BLOCKING 0x0 ;  /* 0x0000000000007b1d */ /* 0x000fec0000010000 */
[----:B------:R-:W-:Y:S05]  /*0460*/  @P2 BRA `(.L_x_4582) ;  /* 0x0000000000d02947 */ /* 0x000fea0003800000 */
[----:B------:R0:W5:Y:S01]  /*0470*/  LDG.E.U16.CONSTANT R0, desc[UR6][R14.64] ;  /* 0x000000060e007981 */ /* 0x000162000c1e9500 */
[----:B-1----:R-:W1:Y:S01]  /*0480*/  LDC.64 R4, c[0x0][0x220] ;  /* 0x00008800ff047b82 */ /* 0x002e620000000a00 */
[----:B------:R-:W-:Y:S01]  /*0490*/  SHF.R.S32.HI R9, RZ, 0x1f, R8 ;  /* 0x0000001fff097819 */ /* 0x000fe20000011408 */
[----:B------:R-:W-:Y:S01]  /*04a0*/  HFMA2.MMA R6, -RZ, RZ, 0, 0 ;  /* 0x00000000ff067435 */ /* 0x000fe200000001ff */
[----:B------:R-:W-:Y:S02]  /*04b0*/  SHF.L.U32 R11, R8, 0x2, RZ ;  /* 0x00000002080b7819 */ /* 0x000fe400000006ff */
[----:B------:R-:W-:Y:S01]  /*04c0*/  LEA.HI R12, R9, R8, RZ, 0x3 ;  /* 0x00000008090c7211 */ /* 0x000fe200078f18ff */
[----:B------:R-:W-:Y:S01]  /*04d0*/  IMAD.MOV.U32 R9, RZ, RZ, R35 ;  /* 0x000000ffff097224 */ /* 0x000fe200078e0023 */
[----:B------:R-:W-:Y:S02]  /*04e0*/  LOP3.LUT R11, R11, 0x10, RZ, 0xc0, !PT ;  /* 0x000000100b0b7812 */ /* 0x000fe400078ec0ff */
[----:B0-----:R-:W-:-:S07]  /*04f0*/  SHF.R.S32.HI R12, RZ, 0x3, R12 ;  /* 0x00000003ff0c7819 */ /* 0x001fce000001140c */
.L_x_4583:
[----:B0----5:R-:W-:Y:S01]  /*0500*/  IADD3 R13, R0, R6, RZ ;  /* 0x00000006000d7210 */ /* 0x021fe20007ffe0ff */
[----:B------:R-:W0:Y:S04]  /*0510*/  LDC.64 R16, c[0x0][0x228] ;  /* 0x00008a00ff107b82 */ /* 0x000e280000000a00 */
[----:B------:R-:W-:-:S05]  /*0520*/  IMAD R14, R13, R33, RZ ;  /* 0x000000210d0e7224 */ /* 0x000fca00078e02ff */
[----:B------:R-:W-:-:S04]  /*0530*/  SHF.R.S32.HI R15, RZ, 0x1f, R14 ;  /* 0x0000001fff0f7819 */ /* 0x000fc8000001140e */
[----:B------:R-:W-:-:S04]  /*0540*/  LEA.HI R15, R15, R14, RZ, 0x3 ;  /* 0x0000000e0f0f7211 */ /* 0x000fc800078f18ff */
[----:B------:R-:W-:-:S05]  /*0550*/  LEA.HI.SX32 R15, R15, R12, 0x1d ;  /* 0x0000000c0f0f7211 */ /* 0x000fca00078feaff */
[----:B-1----:R-:W-:-:S06]  /*0560*/  IMAD.WIDE R14, R15, 0x4, R4 ;  /* 0x000000040f0e7825 */ /* 0x002fcc00078e0204 */
[----:B------:R-:W2:Y:S01]  /*0570*/  LDG.E.CONSTANT R14, desc[UR6][R14.64] ;  /* 0x000000060e0e7981 */ /* 0x000ea2000c1e9900 */
[----:B0-----:R-:W-:Y:S01]  /*0580*/  IMAD.WIDE R16, R13, 0x2, R16 ;  /* 0x000000020d107825 */ /* 0x001fe200078e0210 */
[----:B------:R-:W-:-:S05]  /*0590*/  LEA R19, R9, 0x1, 0x1 ;  /* 0x0000000109137811 */ /* 0x000fca00078e08ff */
[----:B------:R0:W3:Y:S01]  /*05a0*/  LDG.E.U16.CONSTANT R16, desc[UR6][R16.64] ;  /* 0x0000000610107981 */ /* 0x0000e2000c1e9500 */
[----:B------:R-:W-:-:S05]  /*05b0*/  IMAD.WIDE R18, R19, 0x2, R2 ;  /* 0x0000000213127825 */ /* 0x000fca00078e0202 */
        /* <DEDUP_REMOVED lines=10> */
[----:B------:R-:W-:Y:S02]  /*0660*/  IADD3 R20, R20, 0x1, RZ ;  /* 0x0000000114147810 */ /* 0x000fe40007ffe0ff */
[----:B------:R-:W-:Y:S01]  /*0670*/  IADD3 R14, R14, 0x1, RZ ;  /* 0x000000010e0e7810 */ /* 0x000fe20007ffe0ff */
[----:B------:R-:W-:Y:S01]  /*0680*/  IMAD R21, R21, R21, RZ ;  /* 0x0000001515157224 */ /* 0x000fe200078e02ff */
[----:B------:R-:W-:Y:S01]  /*0690*/  IADD3 R13, R13, 0x1, RZ ;  /* 0x000000010d0d7810 */ /* 0x000fe20007ffe0ff */
[----:B------:R-:W-:Y:S01]  /*06a0*/  IMAD R20, R20, R20, RZ ;  /* 0x0000001414147224 */ /* 0x000fe200078e02ff */
[----:B----4-:R-:W-:Y:S01]  /*06b0*/  IADD3 R9, R22, R9, RZ ;  /* 0x0000000916097210 */ /* 0x010fe20007ffe0ff */
[----:B------:R-:W-:Y:S02]  /*06c0*/  IMAD R18, R14, R14, RZ ;  /* 0x0000000e0e127224 */ /* 0x000fe400078e02ff */
[----:B0-----:R-:W-:Y:S01]  /*06d0*/  IMAD R17, R13, R13, RZ ;  /* 0x0000000d0d117224 */ /* 0x001fe200078e02ff */
[----:B------:R-:W-:Y:S01]  /*06e0*/  I2F.F16 R21, R21 ;  /* 0x0000001500157306 */ /* 0x000fe20000200c00 */
[----:B------:R-:W-:Y:S01]  /*06f0*/  IMAD R13, R6, 0x8, R1 ;  /* 0x00000008060d7824 */ /* 0x000fe200078e0201 */
[----:B------:R-:W-:-:S02]  /*0700*/  ISETP.GE.AND P0, PT, R9, R32, PT ;  /* 0x000000200900720c */ /* 0x000fc40003f06270 */
[----:B------:R-:W-:-:S04]  /*0710*/  IADD3 R6, R6, 0x1, RZ ;  /* 0x0000000106067810 */ /* 0x000fc80007ffe0ff */
[----:B------:R-:W0:Y:S08]  /*0720*/  I2F.F16 R20, R20 ;  /* 0x0000001400147306 */ /* 0x000e300000200c00 */
[----:B------:R-:W-:Y:S01]  /*0730*/  I2F.F16 R18, R18 ;  /* 0x0000001200127306 */ /* 0x000fe20000200c00 */
[----:B0-----:R-:W-:-:S07]  /*0740*/  PRMT R21, R20, 0x5410, R21 ;  /* 0x0000541014157816 */ /* 0x001fce0000000015 */
[----:B------:R-:W0:Y:S01]  /*0750*/  I2F.F16 R17, R17 ;  /* 0x0000001100117306 */ /* 0x000e220000200c00 */
[----:B---3--:R-:W-:Y:S01]  /*0760*/  HMUL2 R14, R21, R16.H0_H0 ;  /* 0x20000010150e7232 */ /* 0x008fe20000000000 */
[----:B0-----:R-:W-:-:S05]  /*0770*/  PRMT R15, R17, 0x5410, R18 ;  /* 0x00005410110f7816 */ /* 0x001fca0000000012 */
[----:B------:R-:W-:-:S05]  /*0780*/  HMUL2 R15, R15, R16.H0_H0 ;  /* 0x200000100f0f7232 */ /* 0x000fca0000000000 */
[----:B------:R0:W-:Y:S01]  /*0790*/  STL.64 [R13], R14 ;  /* 0x0000000e0d007387 */ /* 0x0001e20000100a00 */
[----:B------:R-:W-:Y:S05]  /*07a0*/  @!P0 BRA `(.L_x_4583) ;  /* 0xfffffffc00548947 */ /* 0x000fea000383ffff */
.L_x_4582:
[----:B0-----:R0:W5:Y:S01]  /*07b0*/  LDL.64 R12, [R1] ;  /* 0x00000000010c7983 */ /* 0x0011620000100a00 */
[----:B-1----:R-:W1:Y:S01]  /*07c0*/  LDC R4, c[0x0][0x25c] ;  /* 0x00009700ff047b82 */ /* 0x002e620000000800 */
[----:B------:R-:W-:Y:S01]  /*07d0*/  ULDC UR8, c[0x0][0x258] ;  /* 0x0000960000087ab9 */ /* 0x000fe20000000800 */
[----:B------:R-:W-:Y:S01]  /*07e0*/  IMAD.MOV.U32 R0, RZ, RZ, RZ ;  /* 0x000000ffff007224 */ /* 0x000fe200078e00ff */
[----:B------:R-:W-:Y:S02]  /*07f0*/  ISETP.GT.AND P0, PT, R35, UR8, PT ;  /* 0x0000000823007c0c */ /* 0x000fe4000bf04270 */
[----:B------:R-:W-:-:S03]  /*0800*/  MOV R2, RZ ;  /* 0x000000ff00027202 */ /* 0x000fc60000000f00 */
[----:B------:R-:W2:Y:S01]  /*0810*/  LDC R6, c[0x0][0x264] ;  /* 0x00009900ff067b82 */ /* 0x000ea20000000800 */
[----:B-1----:R-:W-:-:S07]  /*0820*/  ISETP.GT.AND P2, PT, R35, R4, PT ;  /* 0x000000042300720c */ /* 0x002fce0003f44270 */
[----:B0-----:R-:W-:Y:S06]  /*0830*/  @!P0 BRA `(.L_x_4584) ;  /* 0x00000000001c8947 */ /* 0x001fec0003800000 */
[----:B------:R-:W0:Y:S02]  /*0840*/  LDC R2, c[0x0][0x25c] ;  /* 0x00009700ff027b82 */ /* 0x000e240000000800 */
[----:B0-----:R-:W-:-:S04]  /*0850*/  VIMNMX R2, R35, R2, PT ;  /* 0x0000000223027248 */ /* 0x001fc80003fe0100 */
[----:B------:R-:W-:-:S04]  /*0860*/  IADD3 R2, R2, -UR8, RZ ;  /* 0x8000000802027c10 */ /* 0x000fc8000fffe0ff */
[----:B------:R-:W-:-:S04]  /*0870*/  SHF.R.S32.HI R3, RZ, 0x1f, R2 ;  /* 0x0000001fff037819 */ /* 0x000fc80000011402 */
[----:B------:R-:W-:-:S04]  /*0880*/  LEA.HI R3, R3, R2, RZ, 0x5 ;  /* 0x0000000203037211 */ /* 0x000fc800078f28ff */
[----:B------:R-:W-:-:S05]  /*0890*/  SHF.R.S32.HI R3, RZ, 0x5, R3 ;  /* 0x00000005ff037819 */ /* 0x000fca0000011403 */
[----:B------:R-:W-:-:S07]  /*08a0*/  IMAD R2, R3, 0x6, RZ ;  /* 0x0000000603027824 */ /* 0x000fce00078e02ff */
.L_x_4584:
        /* <DEDUP_REMOVED lines=8> */
.L_x_4585:
[----:B------:R-:W-:Y:S01]  /*0930*/  ULDC UR4, c[0x0][0x260] ;  /* 0x0000980000047ab9 */ /* 0x000fe20000000800 */
[----:B------:R-:W-:Y:S01]  /*0940*/  HFMA2.MMA R3, -RZ, RZ, 0, 0 ;  /* 0x00000000ff037435 */ /* 0x000fe200000001ff */
[C---:B------:R-:W-:Y:S02]  /*0950*/  ISETP.GT.AND P0, PT, R35.reuse, UR4, PT ;  /* 0x0000000423007c0c */ /* 0x040fe4000bf04270 */
[----:B--2---:R-:W-:Y:S02]  /*0960*/  ISETP.GT.AND P2, PT, R35, R6, PT ;  /* 0x000000062300720c */ /* 0x004fe40003f44270 */
[----:B------:R-:W-:-:S09]  /*0970*/  MOV R5, RZ ;  /* 0x000000ff00057202 */ /* 0x000fd20000000f00 */
[----:B------:R-:W-:Y:S05]  /*0980*/  @!P0 BRA `(.L_x_4586) ;  /* 0x00000000001c8947 */ /* 0x000fea0003800000 */
[----:B------:R-:W0:Y:S02]  /*0990*/  LDC R4, c[0x0][0x264] ;  /* 0x00009900ff047b82 */ /* 0x000e240000000800 */
[----:B0-----:R-:W-:-:S05]  /*09a0*/  VIMNMX R4, R35, R4, PT ;  /* 0x0000000423047248 */ /* 0x001fca0003fe0100 */
[----:B------:R-:W-:-:S05]  /*09b0*/  VIADD R4, R4, -UR4 ;  /* 0x8000000404047c36 */ /* 0x000fca0008000000 */
[----:B------:R-:W-:-:S04]  /*09c0*/  SHF.R.S32.HI R5, RZ, 0x1f, R4 ;  /* 0x0000001fff057819 */ /* 0x000fc80000011404 */
[----:B------:R-:W-:-:S04]  /*09d0*/  LEA.HI R5, R5, R4, RZ, 0x5 ;  /* 0x0000000405057211 */ /* 0x000fc800078f28ff */
[----:B------:R-:W-:-:S04]  /*09e0*/  SHF.R.S32.HI R5, RZ, 0x5, R5 ;  /* 0x00000005ff057819 */ /* 0x000fc80000011405 */
[----:B------:R-:W-:-:S07]  /*09f0*/  SHF.L.U32 R5, R5, 0x2, RZ ;  /* 0x0000000205057819 */ /* 0x000fce00000006ff */
.L_x_4586:
        /* <DEDUP_REMOVED lines=8> */
.L_x_4587:
[----:B------:R-:W-:Y:S01]  /*0a80*/  ULDC UR4, c[0x0][0x268] ;  /* 0x00009a0000047ab9 */ /* 0x000fe20000000800 */
[----:B------:R-:W-:Y:S01]  /*0a90*/  IMAD.MOV.U32 R4, RZ, RZ, RZ ;  /* 0x000000ffff047224 */ /* 0x000fe200078e00ff */
[----:B------:R-:W-:-:S13]  /*0aa0*/  ISETP.GT.AND P0, PT, R35, UR4, PT ;  /* 0x0000000423007c0c */ /* 0x000fda000bf04270 */
        /* <DEDUP_REMOVED lines=8> */
.L_x_4588:
[----:B------:R-:W-:Y:S01]  /*0b30*/  VIMNMX R6, R35, UR8, PT ;  /* 0x0000000823067c48 */ /* 0x000fe2000bfe0100 */
[----:B------:R-:W0:Y:S01]  /*0b40*/  S2UR UR5, SR_CgaCtaId ;  /* 0x00000000000579c3 */ /* 0x000e220000008800 */
[----:B------:R-:W-:Y:S01]  /*0b50*/  ULDC.64 UR10, c[0x0][0x218] ;  /* 0x00008600000a7ab9 */ /* 0x000fe20000000a00 */
[----:B------:R-:W-:Y:S01]  /*0b60*/  UMOV UR4, 0x400 ;  /* 0x0000040000047882 */ /* 0x000fe20000000000 */
[----:B------:R-:W-:-:S04]  /*0b70*/  SHF.R.S32.HI R9, RZ, 0x1f, R6 ;  /* 0x0000001fff097819 */ /* 0x000fc80000011406 */
[----:B------:R-:W-:Y:S01]  /*0b80*/  LEA.HI R9, R9, R6, RZ, 0x5 ;  /* 0x0000000609097211 */ /* 0x000fe200078f28ff */
[----:B------:R-:W-:-:S03]  /*0b90*/  HFMA2.MMA R6, -RZ, RZ, 0, 0 ;  /* 0x00000000ff067435 */ /* 0x000fc600000001ff */
[----:B------:R-:W-:-:S05]  /*0ba0*/  SHF.R.S32.HI R9, RZ, 0x5, R9 ;  /* 0x00000005ff097819 */ /* 0x000fca0000011409 */
[----:B------:R-:W-:Y:S01]  /*0bb0*/  IMAD R2, R9, 0x8, R2 ;  /* 0x0000000809027824 */ /* 0x000fe200078e0202 */
[----:B------:R-:W-:-:S04]  /*0bc0*/  SHF.R.S32.HI R9, RZ, 0x1f, R8 ;  /* 0x0000001fff097819 */ /* 0x000fc80000011408 */
[----:B------:R-:W-:Y:S02]  /*0bd0*/  IADD3 R0, R5, R2, R0 ;  /* 0x0000000205007210 */ /* 0x000fe40007ffe000 */
[----:B-----5:R-:W-:Y:S01]  /*0be0*/  PRMT R2, R12, 0x7610, R12 ;  /* 0x000076100c027816 */ /* 0x020fe2000000000c */
[----:B0-----:R-:W-:Y:S01]  /*0bf0*/  ULEA UR4, UR5, UR4, 0x18 ;  /* 0x0000000405047291 */ /* 0x001fe2000f8ec03f */
[----:B------:R-:W-:Y:S01]  /*0c00*/  IADD3 R0, R4, R0, R3 ;  /* 0x0000000004007210 */ /* 0x000fe20007ffe003 */
[----:B------:R-:W-:Y:S01]  /*0c10*/  IMAD.IADD R3, R35, 0x1, R10 ;  /* 0x0000000123037824 */ /* 0x000fe200078e020a */
[----:B------:R-:W-:Y:S02]  /*0c20*/  PRMT R5, RZ, 0x5410, RZ ;  /* 0x00005410ff057816 */ /* 0x000fe400000000ff */
[----:B------:R-:W-:Y:S01]  /*0c30*/  PRMT R4, RZ, 0x5410, RZ ;  /* 0x00005410ff047816 */ /* 0x000fe200000000ff */
[----:B------:R-:W-:-:S05]  /*0c40*/  IMAD R11, R0, R33, RZ ;  /* 0x00000021000b7224 */ /* 0x000fca00078e02ff */
[----:B------:R-:W-:Y:S02]  /*0c50*/  SHF.R.S32.HI R14, RZ, 0x1f, R11 ;  /* 0x0000001fff0e7819 */ /* 0x000fe4000001140b */
[----:B------:R-:W-:-:S04]  /*0c60*/  IADD3 R21, P0, R8, R11, RZ ;  /* 0x0000000b08157210 */ /* 0x000fc80007f1e0ff */
[----:B------:R-:W-:Y:S02]  /*0c70*/  IADD3.X R0, R14, R9, RZ, P0, !PT ;  /* 0x000000090e007210 */ /* 0x000fe400007fe4ff */
[----:B------:R-:W-:-:S04]  /*0c80*/  LEA R20, P0, R21, UR10, 0x2 ;  /* 0x0000000a15147c11 */ /* 0x000fc8000f8010ff */
[----:B------:R-:W-:Y:S02]  /*0c90*/  LEA.HI.X R21, R21, UR11, R0, 0x2, P0 ;  /* 0x0000000b15157c11 */ /* 0x000fe400080f1400 */
[----:B------:R-:W-:Y:S02]  /*0ca0*/  ISETP.GE.AND P0, PT, R35, R32, PT ;  /* 0x000000202300720c */ /* 0x000fe40003f06270 */
[----:B------:R-:W-:Y:S02]  /*0cb0*/  PRMT R0, R13, 0x7610, R13 ;  /* 0x000076100d007816 */ /* 0x000fe4000000000d */
[----:B------:R-:W-:-:S13]  /*0cc0*/  ISETP.GE.OR P0, PT, R35, UR8, P0 ;  /* 0x0000000823007c0c */ /* 0x000fda0008706670 */
[----:B------:R-:W-:Y:S05]  /*0cd0*/  @P0 BRA `(.L_x_4589) ;  /* 0x0000003000f00947 */ /* 0x000fea0003800000 */
[----:B------:R-:W-:Y:S01]  /*0ce0*/  IADD3 R8, P0, P2, R8, R33, R11 ;  /* 0x0000002108087210 */ /* 0x000fe20007a1e00b */
[----:B------:R-:W-:Y:S01]  /*0cf0*/  ULDC UR5, c[0x0][0x258] ;  /* 0x0000960000057ab9 */ /* 0x000fe20000000800 */
[----:B------:R-:W-:Y:S02]  /*0d00*/  SHF.R.S32.HI R4, RZ, 0x1f, R33 ;  /* 0x0000001fff047819 */ /* 0x000fe40000011421 */
[----:B------:R-:W-:Y:S02]  /*0d10*/  MOV R6, RZ ;  /* 0x000000ff00067202 */ /* 0x000fe40000000f00 */
[----:B------:R-:W-:Y:S02]  /*0d20*/  IADD3.X R9, R9, R4, R14, P0, P2 ;  /* 0x0000000409097210 */ /* 0x000fe400007e440e */
[----:B------:R-:W-:Y:S02]  /*0d30*/  LEA R36, P0, R8, UR10, 0x2 ;  /* 0x0000000a08247c11 */ /* 0x000fe4000f8010ff */
[----:B------:R-:W-:-:S02]  /*0d40*/  PRMT R4, RZ, 0x5410, RZ ;  /* 0x00005410ff047816 */ /* 0x000fc400000000ff */
[----:B------:R-:W-:Y:S02]  /*0d50*/  LEA.HI.X R37, R8, UR11, R9, 0x2, P0 ;  /* 0x0000000b08257c11 */ /* 0x000fe400080f1409 */
[----:B------:R-:W-:-:S07]  /*0d60*/  PRMT R5, RZ, 0x5410, RZ ;  /* 0x00005410ff057816 */ /* 0x000fce00000000ff */
.L_x_4594:
[----:B------:R-:W-:Y:S01]  /*0d70*/  ISETP.NE.AND P0, PT, R35, R3, PT ;  /* 0x000000032300720c */ /* 0x000fe20003f05270 */
[----:B0-----:R-:W0:-:S12]  /*0d80*/  LDC R33, c[0x0][0x23c] ;  /* 0x00008f00ff217b82 */ /* 0x001e180000000800 */
[----:B------:R-:W1:Y:S01]  /*0d90*/  @!P0 LDC.64 R26, c[0x0][0x248] ;  /* 0x00009200ff1a8b82 */ /* 0x000e620000000a00 */
[----:B------:R-:W-:Y:S02]  /*0da0*/  @!P0 IADD3 R6, R6, 0x1, RZ ;  /* 0x0000000106068810 */ /* 0x000fe40007ffe0ff */
[----:B------:R-:W-:-:S03]  /*0db0*/  @!P0 SHF.L.U32 R9, R35, 0x1, RZ ;  /* 0x0000000123098819 */ /* 0x000fc600000006ff */
[----:B------:R-:W-:-:S05]  /*0dc0*/  @!P0 IMAD R8, R6, 0x8, R1 ;  /* 0x0000000806088824 */ /* 0x000fca00078e0201 */
[----:B------:R2:W3:Y:S01]  /*0dd0*/  @!P0 LDL.64 R10, [R8] ;  /* 0x00000000080a8983 */ /* 0x0004e20000100a00 */
[----:B-1----:R-:W-:-:S06]  /*0de0*/  @!P0 IMAD.WIDE R26, R9, 0x2, R26 ;  /* 0x00000002091a8825 */ /* 0x002fcc00078e021a */
[----:B------:R1:W5:Y:S01]  /*0df0*/  @!P0 LDG.E.U16.CONSTANT R26, desc[UR6][R26.64+0x2] ;  /* 0x000002061a1a8981 */ /* 0x000362000c1e9500 */
[----:B--2---:R-:W-:Y:S01]  /*0e00*/  MOV R8, R20 ;  /* 0x0000001400087202 */ /* 0x004fe20000000f00 */
[----:B------:R-:W-:Y:S01]  /*0e10*/  IMAD.MOV.U32 R9, RZ, RZ, R21 ;  /* 0x000000ffff097224 */ /* 0x000fe200078e0015 */
[----:B------:R-:W-:Y:S02]  /*0e20*/  MOV R20, R36 ;  /* 0x0000002400147202 */ /* 0x000fe40000000f00 */
[----:B------:R-:W-:Y:S01]  /*0e30*/  MOV R21, R37 ;  /* 0x0000002500157202 */ /* 0x000fe20000000f00 */
[----:B0-----:R-:W-:-:S04]  /*0e40*/  IMAD.WIDE R18, R33, 0x8, R8 ;  /* 0x0000000821127825 */ /* 0x001fc800078e0208 */
[----:B------:R-:W-:-:S04]  /*0e50*/  IMAD.WIDE R30, R33, 0x8, R18 ;  /* 0x00000008211e7825 */ /* 0x000fc800078e0212 */
[----:B------:R-:W-:Y:S01]  /*0e60*/  IMAD.WIDE R24, R33, 0x8, R30 ;  /* 0x0000000821187825 */ /* 0x000fe200078e021e */
[----:B---3--:R-:W-:Y:S02]  /*0e70*/  @!P0 PRMT R2, R10, 0x7610, R2 ;  /* 0x000076100a028816 */ /* 0x008fe40000000002 */
[----:B------:R-:W-:Y:S02]  /*0e80*/  @!P0 PRMT R0, R11, 0x7610, R0 ;  /* 0x000076100b008816 */ /* 0x000fe40000000000 */
[----:B------:R-:W-:Y:S02]  /*0e90*/  @!P0 PRMT R2, R2, 0x7610, R10 ;  /* 0x0000761002028816 */ /* 0x000fe4000000000a */
[----:B------:R-:W-:Y:S01]  /*0ea0*/  @!P0 PRMT R0, R0, 0x7610, R11 ;  /* 0x0000761000008816 */ /* 0x000fe2000000000b */
[----:B-1----:R-:W-:Y:S06]  /*0eb0*/  @P1 BRA `(.L_x_4590) ;  /* 0x0000000c00101947 */ /* 0x002fec0003800000 */
[----:B------:R-:W2:Y:S04]  /*0ec0*/  LDG.E.128.CONSTANT R8, desc[UR6][R8.64] ;  /* 0x0000000608087981 */ /* 0x000ea8000c1e9d00 */
[----:B------:R-:W3:Y:S04]  /*0ed0*/  LDG.E.128.CONSTANT R12, desc[UR6][R20.64] ;  /* 0x00000006140c7981 */ /* 0x000ee8000c1e9d00 */
[----:B------:R-:W0:Y:S01]  /*0ee0*/  LDS.64 R28, [UR4] ;  /* 0x00000004ff1c7984 */ /* 0x000e220008000a00 */
[----:B--2---:R-:W-:Y:S02]  /*0ef0*/  LOP3.LUT R17, R8, 0xff, RZ, 0xc0, !PT ;  /* 0x000000ff08117812 */ /* 0x004fe400078ec0ff */
[----:B------:R-:W-:-:S02]  /*0f00*/  LOP3.LUT R22, R9, 0xff, RZ, 0xc0, !PT ;  /* 0x000000ff09167812 */ /* 0x000fc400078ec0ff */
[----:B---3--:R-:W-:Y:S01]  /*0f10*/  LOP3.LUT R43, R15, 0xff, RZ, 0xc0, !PT ;  /* 0x000000ff0f2b7812 */ /* 0x008fe200078ec0ff */
[----:B------:R-:W-:Y:S01]  /*0f20*/  VIADD R17, R17, 0xffffff80 ;  /* 0xffffff8011117836 */ /* 0x000fe20000000000 */
[----:B------:R-:W-:Y:S02]  /*0f30*/  IADD3 R45, R22, -0x80, RZ ;  /* 0xffffff80162d7810 */ /* 0x000fe40007ffe0ff */
[----:B------:R-:W-:Y:S02]  /*0f40*/  LOP3.LUT R22, R10, 0xff, RZ, 0xc0, !PT ;  /* 0x000000ff0a167812 */ /* 0x000fe400078ec0ff */
[----:B------:R-:W-:Y:S01]  /*0f50*/  SHF.R.U32.HI R42, RZ, 0x8, R8 ;  /* 0x00000008ff2a7819 */ /* 0x000fe20000011608 */
[----:B------:R-:W1:Y:S01]  /*0f60*/  I2F.F16 R17, R17 ;  /* 0x0000001100117306 */ /* 0x000e620000200c00 */
[----:B------:R-:W-:Y:S02]  /*0f70*/  IADD3 R23, R22, -0x80, RZ ;  /* 0xffffff8016177810 */ /* 0x000fe40007ffe0ff */
[----:B------:R-:W-:-:S02]  /*0f80*/  LOP3.LUT R22, R11, 0xff, RZ, 0xc0, !PT ;  /* 0x000000ff0b167812 */ /* 0x000fc400078ec0ff */
[----:B------:R-:W-:Y:S02]  /*0f90*/  IADD3 R46, R43, -0x80, RZ ;  /* 0xffffff802b2e7810 */ /* 0x000fe40007ffe0ff */
[----:B------:R-:W-:Y:S01]  /*0fa0*/  LEA.HI R40, R8, 0xffffff80, RZ, 0x8 ;  /* 0xffffff8008287811 */ /* 0x000fe200078f40ff */
[----:B------:R-:W2:Y:S01]  /*0fb0*/  I2F.F16 R45, R45 ;  /* 0x0000002d002d7306 */ /* 0x000ea20000200c00 */
[----:B------:R-:W-:Y:S01]  /*0fc0*/  VIADD R27, R22, 0xffffff80 ;  /* 0xffffff80161b7836 */ /* 0x000fe20000000000 */
[----:B------:R-:W-:Y:S02]  /*0fd0*/  SHF.R.U32.HI R43, RZ, 0x10, R8 ;  /* 0x00000010ff2b7819 */ /* 0x000fe40000011608 */
[----:B------:R-:W-:Y:S02]  /*0fe0*/  LOP3.LUT R8, R42, 0xff, RZ, 0xc0, !PT ;  /* 0x000000ff2a087812 */ /* 0x000fe400078ec0ff */
[----:B------:R-:W-:Y:S01]  /*0ff0*/  LOP3.LUT R44, R43, 0xff, RZ, 0xc0, !PT ;  /* 0x000000ff2b2c7812 */ /* 0x000fe200078ec0ff */
[----:B-1----:R-:W-:Y:S01]  /*1000*/  HADD2.F32 R17, -RZ, R17.H0_H0 ;  /* 0x20000011ff117230 */ /* 0x002fe20000004100 */
[----:B------:R-:W1:Y:S01]  /*1010*/  I2F.F16 R23, R23 ;  /* 0x0000001700177306 */ /* 0x000e620000200c00 */
[----:B------:R-:W-:Y:S01]  /*1020*/  IADD3 R43, R8, -0x80, RZ ;  /* 0xffffff80082b7810 */ /* 0x000fe20007ffe0ff */
[----:B0-----:R-:W-:Y:S01]  /*1030*/  HADD2.F32 R8, -RZ, R28.H0_H0 ;  /* 0x2000001cff087230 */ /* 0x001fe20000004100 */
[----:B------:R-:W-:Y:S01]  /*1040*/  LEA.HI R16, R9, 0xffffff80, RZ, 0x8 ;  /* 0xffffff8009107811 */ /* 0x000fe200078f40ff */
[----:B------:R-:W-:Y:S01]  /*1050*/  VIADD R44, R44, 0xffffff80 ;  /* 0xffffff802c2c7836 */ /* 0x000fe20000000000 */
[----:B------:R-:W-:Y:S01]  /*1060*/  LEA.HI R41, R10, 0xffffff80, RZ, 0x8 ;  /* 0xffffff800a297811 */ /* 0x000fe200078f40ff */
[----:B--2---:R-:W-:-:S02]  /*1070*/  HADD2.F32 R47, -RZ, R45.H0_H0 ;  /* 0x2000002dff2f7230 */ /* 0x004fc40000004100 */
[----:B------:R-:W0:Y:S01]  /*1080*/  I2F.F16 R27, R27 ;  /* 0x0000001b001b7306 */ /* 0x000e220000200c00 */
[----:B------:R-:W-:Y:S01]  /*1090*/  FFMA.FTZ R45, R17, R8, RZ ;  /* 0x00000008112d7223 */ /* 0x000fe200000100ff */
[----:B------:R-:W-:Y:S01]  /*10a0*/  LEA.HI R39, R11, 0xffffff80, RZ, 0x8 ;  /* 0xffffff800b277811 */ /* 0x000fe200078f40ff */
[----:B------:R-:W-:Y:S01]  /*10b0*/  FFMA.FTZ R17, R8, R47, RZ ;  /* 0x0000002f08117223 */ /* 0x000fe200000100ff */
[----:B------:R-:W-:Y:S01]  /*10c0*/  SHF.R.U32.HI R47, RZ, 0x10, R9 ;  /* 0x00000010ff2f7819 */ /* 0x000fe20000011609 */
[----:B-1----:R-:W-:-:S03]  /*10d0*/  HADD2.F32 R23, -RZ, R23.H0_H0 ;  /* 0x20000017ff177230 */ /* 0x002fc60000004100 */
[----:B------:R1:W2:Y:S01]  /*10e0*/  I2F.F16 R42, R46 ;  /* 0x0000002e002a7306 */ /* 0x0002a20000200c00 */
[----:B------:R-:W-:Y:S02]  /*10f0*/  LOP3.LUT R47, R47, 0xff, RZ, 0xc0, !PT ;  /* 0x000000ff2f2f7812 */ /* 0x000fe400078ec0ff */
[----:B------:R-:W-:Y:S01]  /*1100*/  LEA.HI R38, R12, 0xffffff80, RZ, 0x8 ;  /* 0xffffff800c267811 */ /* 0x000fe200078f40ff */
[----:B------:R-:W-:Y:S01]  /*1110*/  FFMA.FTZ R23, R8, R23, RZ ;  /* 0x0000001708177223 */ /* 0x000fe200000100ff */
[----:B------:R-:W-:Y:S01]  /*1120*/  LOP3.LUT R22, R12, 0xff, RZ, 0xc0, !PT ;  /* 0x000000ff0c167812 */ /* 0x000fe200078ec0ff */
[----:B0-----:R-:W-:Y:S02]  /*1130*/  HADD2.F32 R27, -RZ, R27.H0_H0 ;  /* 0x2000001bff1b7230 */ /* 0x001fe40000004100 */
[----:B------:R-:W0:Y:S01]  /*1140*/  I2F.F16 R43, R43 ;  /* 0x0000002b002b7306 */ /* 0x000e220000200c00 */
[----:B-1----:R-:W-:Y:S02]  /*1150*/  SHF.R.U32.HI R46, RZ, 0x8, R9 ;  /* 0x00000008ff2e7819 */ /* 0x002fe40000011609 */
[----:B------:R-:W-:Y:S01]  /*1160*/  LEA.HI R36, R13, 0xffffff80, RZ, 0x8 ;  /* 0xffffff800d247811 */ /* 0x000fe200078f40ff */
[----:B------:R-:W-:Y:S01]  /*1170*/  FFMA.FTZ R27, R8, R27, RZ ;  /* 0x0000001b081b7223 */ /* 0x000fe200000100ff */
[----:B------:R-:W-:-:S02]  /*1180*/  LOP3.LUT R46, R46, 0xff, RZ, 0xc0, !PT ;  /* 0x000000ff2e2e7812 */ /* 0x000fc400078ec0ff */
[----:B------:R-:W-:Y:S01]  /*1190*/  LOP3.LUT R34, R13, 0xff, RZ, 0xc0, !PT ;  /* 0x000000ff0d227812 */ /* 0x000fe200078ec0ff */
[----:B------:R1:W-:Y:S01]  /*11a0*/  I2F.F16 R8, R44 ;  /* 0x0000002c00087306 */ /* 0x0003e20000200c00 */
[----:B------:R-:W-:Y:S01]  /*11b0*/  IADD3 R9, R46, -0x80, RZ ;  /* 0xffffff802e097810 */ /* 0x000fe20007ffe0ff */
[----:B------:R-:W-:Y:S01]  /*11c0*/  HADD2.F32 R46, -RZ, R28.H1_H1 ;  /* 0x3000001cff2e7230 */ /* 0x000fe20000004100 */
[----:B------:R-:W-:Y:S01]  /*11d0*/  IADD3 R28, R47, -0x80, RZ ;  /* 0xffffff802f1c7810 */ /* 0x000fe20007ffe0ff */
[----:B--2---:R-:W-:Y:S01]  /*11e0*/  HADD2.F32 R42, -RZ, R42.H0_H0 ;  /* 0x2000002aff2a7230 */ /* 0x004fe20000004100 */
[----:B------:R-:W-:Y:S01]  /*11f0*/  SHF.R.U32.HI R47, RZ, 0x8, R10 ;  /* 0x00000008ff2f7819 */ /* 0x000fe2000001160a */
[----:B0-----:R-:W-:Y:S02]  /*1200*/  HADD2.F32 R48, -RZ, R43.H0_H0 ;  /* 0x2000002bff307230 */ /* 0x001fe40000004100 */
[----:B------:R-:W0:Y:S01]  /*1210*/  I2F.F16 R9, R9 ;  /* 0x0000000900097306 */ /* 0x000e220000200c00 */
[----:B-1----:R-:W-:-:S02]  /*1220*/  SHF.R.U32.HI R44, RZ, 0x8, R11 ;  /* 0x00000008ff2c7819 */ /* 0x002fc4000001160b */
[----:B------:R-:W-:Y:S01]  /*1230*/  LOP3.LUT R47, R47, 0xff, RZ, 0xc0, !PT ;  /* 0x000000ff2f2f7812 */ /* 0x000fe200078ec0ff */
[----:B------:R-:W-:Y:S01]  /*1240*/  FFMA.FTZ R45, R48, R46, R45 ;  /* 0x0000002e302d7223 */ /* 0x000fe2000001002d */
[----:B------:R-:W-:Y:S02]  /*1250*/  LOP3.LUT R44, R44, 0xff, RZ, 0xc0, !PT ;  /* 0x000000ff2c2c7812 */ /* 0x000fe400078ec0ff */
[----:B------:R-:W-:Y:S01]  /*1260*/  SHF.R.U32.HI R10, RZ, 0x10, R10 ;  /* 0x00000010ff0a7819 */ /* 0x000fe2000001160a */
[----:B------:R-:W-:Y:S01]  /*1270*/  VIADD R43, R47, 0xffffff80 ;  /* 0xffffff802f2b7836 */ /* 0x000fe20000000000 */
[----:B------:R-:W-:Y:S01]  /*1280*/  IADD3 R44, R44, -0x80, RZ ;  /* 0xffffff802c2c7810 */ /* 0x000fe20007ffe0ff */
[----:B------:R-:W1:Y:S01]  /*1290*/  I2F.F16 R28, R28 ;  /* 0x0000001c001c7306 */ /* 0x000e620000200c00 */
[----:B------:R-:W-:Y:S02]  /*12a0*/  LOP3.LUT R10, R10, 0xff, RZ, 0xc0, !PT ;  /* 0x000000ff0a0a7812 */ /* 0x000fe400078ec0ff */
[----:B------:R-:W-:Y:S01]  /*12b0*/  SHF.R.U32.HI R11, RZ, 0x10, R11 ;  /* 0x00000010ff0b7819 */ /* 0x000fe2000001160b */
[----:B0-----:R-:W-:Y:S01]  /*12c0*/  HADD2.F32 R9, -RZ, R9.H0_H0 ;  /* 0x20000009ff097230 */ /* 0x001fe20000004100 */
[----:B------:R-:W-:-:S03]  /*12d0*/  IADD3 R10, R10, -0x80, RZ ;  /* 0xffffff800a0a7810 */ /* 0x000fc60007ffe0ff */
[----:B------:R-:W0:Y:S01]  /*12e0*/  I2F.F16 R43, R43 ;  /* 0x0000002b002b7306 */ /* 0x000e220000200c00 */
[----:B------:R-:W-:Y:S01]  /*12f0*/  LOP3.LUT R11, R11, 0xff, RZ, 0xc0, !PT ;  /* 0x000000ff0b0b7812 */ /* 0x000fe200078ec0ff */
[----:B------:R-:W-:Y:S01]  /*1300*/  FFMA.FTZ R17, R46, R9, R17 ;  /* 0x000000092e117223 */ /* 0x000fe20000010011 */
[--C-:B------:R-:W-:Y:S02]  /*1310*/  SHF.R.U32.HI R9, RZ, 0x8, R12.reuse ;  /* 0x00000008ff097819 */ /* 0x100fe4000001160c */
[----:B------:R-:W-:Y:S01]  /*1320*/  SHF.R.U32.HI R47, RZ, 0x10, R12 ;  /* 0x00000010ff2f7819 */ /* 0x000fe2000001160c */
[----:B------:R-:W-:Y:S01]  /*1330*/  VIADD R11, R11, 0xffffff80 ;  /* 0xffffff800b0b7836 */ /* 0x000fe20000000000 */
[----:B------:R-:W-:Y:S01]  /*1340*/  LOP3.LUT R9, R9, 0xff, RZ, 0xc0, !PT ;  /* 0x000000ff09097812 */ /* 0x000fe200078ec0ff */
[----:B------:R-:W2:Y:S01]  /*1350*/  I2F.F16 R44, R44 ;  /* 0x0000002c002c7306 */ /* 0x000ea20000200c00 */
[----:B-1----:R-:W-:Y:S01]  /*1360*/  HADD2.F32 R28, -RZ, R28.H0_H0 ;  /* 0x2000001cff1c7230 */ /* 0x002fe20000004100 */
[----:B------:R-:W-:-:S02]  /*1370*/  LOP3.LUT R47, R47, 0xff, RZ, 0xc0, !PT ;  /* 0x000000ff2f2f7812 */ /* 0x000fc400078ec0ff */
[----:B------:R-:W-:Y:S02]  /*1380*/  IADD3 R12, R9, -0x80, RZ ;  /* 0xffffff80090c7810 */ /* 0x000fe40007ffe0ff */
[----:B------:R-:W-:Y:S01]  /*1390*/  IADD3 R37, R34, -0x80, RZ ;  /* 0xffffff8022257810 */ /* 0x000fe20007ffe0ff */
[----:B0-----:R-:W-:Y:S01]  /*13a0*/  HADD2.F32 R43, -RZ, R43.H0_H0 ;  /* 0x2000002bff2b7230 */ /* 0x001fe20000004100 */
[----:B------:R-:W0:Y:S01]  /*13b0*/  I2F.F16 R10, R10 ;  /* 0x0000000a000a7306 */ /* 0x000e220000200c00 */
[----:B------:R-:W-:Y:S02]  /*13c0*/  LOP3.LUT R34, R14, 0xff, RZ, 0xc0, !PT ;  /* 0x000000ff0e227812 */ /* 0x000fe400078ec0ff */
[----:B------:R-:W-:Y:S01]  /*13d0*/  IADD3 R22, R22, -0x80, RZ ;  /* 0xffffff8016167810 */ /* 0x000fe20007ffe0ff */
[----:B------:R-:W-:Y:S02]  /*13e0*/  FFMA.FTZ R23, R46, R43, R23 ;  /* 0x0000002b2e177223 */ /* 0x000fe40000010017 */
[----:B------:R-:W-:-:S02]  /*13f0*/  VIADD R34, R34, 0xffffff80 ;  /* 0xffffff8022227836 */ /* 0x000fc40000000000 */
[----:B--2---:R-:W-:Y:S01]  /*1400*/  HADD2.F32 R44, -RZ, R44.H0_H0 ;  /* 0x2000002cff2c7230 */ /* 0x004fe20000004100 */
[----:B------:R-:W1:Y:S04]  /*1410*/  I2F.F16 R40, R40 ;  /* 0x0000002800287306 */ /* 0x000e680000200c00 */
[----:B------:R-:W-:Y:S01]  /*1420*/  FFMA.FTZ R43, R46, R44, R27 ;  /* 0x0000002c2e2b7223 */ /* 0x000fe2000001001b */
[----:B------:R-:W-:Y:S01]  /*1430*/  HADD2.F32 R44, -RZ, R29.H0_H0 ;  /* 0x2000001dff2c7230 */ /* 0x000fe20000004100 */
[----:B------:R-:W-:Y:S01]  /*1440*/  IADD3 R27, R47, -0x80, RZ ;  /* 0xffffff802f1b7810 */ /* 0x000fe20007ffe0ff */
[----:B------:R-:W-:Y:S01]  /*1450*/  HADD2.F32 R46, -RZ, R8.H0_H0 ;  /* 0x20000008ff2e7230 */ /* 0x000fe20000004100 */
[--C-:B------:R-:W-:Y:S01]  /*1460*/  SHF.R.U32.HI R8, RZ, 0x8, R13.reuse ;  /* 0x00000008ff087819 */ /* 0x100fe2000001160d */
[----:B------:R-:W2:Y:S01]  /*1470*/  I2F.F16 R11, R11 ;  /* 0x0000000b000b7306 */ /* 0x000ea20000200c00 */
[----:B------:R-:W-:Y:S01]  /*1480*/  SHF.R.U32.HI R13, RZ, 0x10, R13 ;  /* 0x00000010ff0d7819 */ /* 0x000fe2000001160d */
[----:B0-----:R-:W-:-:S02]  /*1490*/  HADD2.F32 R48, -RZ, R10.H0_H0 ;  /* 0x2000000aff307230 */ /* 0x001fc40000004100 */
[----:B------:R-:W-:Y:S01]  /*14a0*/  FFMA.FTZ R45, R46, R44, R45 ;  /* 0x0000002c2e2d7223 */ /* 0x000fe2000001002d */
[----:B------:R-:W-:Y:S01]  /*14b0*/  LOP3.LUT R46, R8, 0xff, RZ, 0xc0, !PT ;  /* 0x000000ff082e7812 */ /* 0x000fe200078ec0ff */
[C---:B------:R-:W-:Y:S01]  /*14c0*/  FFMA.FTZ R17, R44.reuse, R28, R17 ;  /* 0x0000001c2c117223 */ /* 0x040fe20000010011 */
[----:B------:R-:W0:Y:S01]  /*14d0*/  LDS.64 R8, [UR4+0x8] ;  /* 0x00000804ff087984 */ /* 0x000e220008000a00 */
[----:B------:R-:W-:Y:S01]  /*14e0*/  LOP3.LUT R13, R13, 0xff, RZ, 0xc0, !PT ;  /* 0x000000ff0d0d7812 */ /* 0x000fe200078ec0ff */
[----:B------:R-:W3:Y:S01]  /*14f0*/  I2F.F16 R16, R16 ;  /* 0x0000001000107306 */ /* 0x000ee20000200c00 */
[----:B------:R-:W-:Y:S01]  /*1500*/  FFMA.FTZ R23, R44, R48, R23 ;  /* 0x000000302c177223 */ /* 0x000fe20000010017 */
[--C-:B------:R-:W-:Y:S01]  /*1510*/  SHF.R.U32.HI R48, RZ, 0x8, R14.reuse ;  /* 0x00000008ff307819 */ /* 0x100fe2000001160e */
[----:B------:R-:W-:Y:S01]  /*1520*/  HADD2.F32 R28, -RZ, R29.H1_H1 ;  /* 0x3000001dff1c7230 */ /* 0x000fe20000004100 */
[----:B------:R-:W-:Y:S01]  /*1530*/  IADD3 R47, R13, -0x80, RZ ;  /* 0xffffff800d2f7810 */ /* 0x000fe20007ffe0ff */
[----:B-1----:R-:W-:Y:S01]  /*1540*/  HADD2.F32 R40, -RZ, R40.H0_H0 ;  /* 0x20000028ff287230 */ /* 0x002fe20000004100 */
[----:B------:R-:W-:Y:S01]  /*1550*/  SHF.R.U32.HI R29, RZ, 0x10, R14 ;  /* 0x00000010ff1d7819 */ /* 0x000fe2000001160e */
[----:B--2---:R-:W-:Y:S01]  /*1560*/  HADD2.F32 R13, -RZ, R11.H0_H0 ;  /* 0x2000000bff0d7230 */ /* 0x004fe20000004100 */
[----:B------:R-:W-:Y:S01]  /*1570*/  I2F.F16 R41, R41 ;  /* 0x0000002900297306 */ /* 0x000fe20000200c00 */
[----:B------:R-:W-:Y:S01]  /*1580*/  VIADD R46, R46, 0xffffff80 ;  /* 0xffffff802e2e7836 */ /* 0x000fe20000000000 */
[----:B------:R-:W-:Y:S01]  /*1590*/  LOP3.LUT R48, R48, 0xff, RZ, 0xc0, !PT ;  /* 0x000000ff30307812 */ /* 0x000fe200078ec0ff */
[----:B------:R-:W-:Y:S01]  /*15a0*/  FFMA.FTZ R45, R40, R28, R45 ;  /* 0x0000001c282d7223 */ /* 0x000fe2000001002d */
[----:B------:R-:W-:Y:S01]  /*15b0*/  FFMA.FTZ R43, R44, R13, R43 ;  /* 0x0000000d2c2b7223 */ /* 0x000fe2000001002b */
[----:B------:R-:W-:-:S02]  /*15c0*/  LOP3.LUT R29, R29, 0xff, RZ, 0xc0, !PT ;  /* 0x000000ff1d1d7812 */ /* 0x000fc400078ec0ff */
[--C-:B------:R-:W-:Y:S01]  /*15d0*/  SHF.R.U32.HI R40, RZ, 0x8, R15.reuse ;  /* 0x00000008ff287819 */ /* 0x100fe2000001160f */
[----:B------:R-:W1:Y:S01]  /*15e0*/  I2F.F16 R39, R39 ;  /* 0x0000002700277306 */ /* 0x000e620000200c00 */
[----:B------:R-:W-:Y:S01]  /*15f0*/  IADD3 R13, R48, -0x80, RZ ;  /* 0xffffff80300d7810 */ /* 0x000fe20007ffe0ff */
[----:B---3--:R-:W-:Y:S01]  /*1600*/  HADD2.F32 R44, -RZ, R16.H0_H0 ;  /* 0x20000010ff2c7230 */ /* 0x008fe20000004100 */
[----:B------:R-:W-:Y:S01]  /*1610*/  LOP3.LUT R40, R40, 0xff, RZ, 0xc0, !PT ;  /* 0x000000ff28287812 */ /* 0x000fe200078ec0ff */
[----:B------:R-:W-:Y:S01]  /*1620*/  VIADD R16, R29, 0xffffff80 ;  /* 0xffffff801d107836 */ /* 0x000fe20000000000 */
[----:B------:R-:W-:Y:S02]  /*1630*/  SHF.R.U32.HI R29, RZ, 0x10, R15 ;  /* 0x00000010ff1d7819 */ /* 0x000fe4000001160f */
[----:B------:R-:W-:Y:S01]  /*1640*/  FFMA.FTZ R17, R28, R44, R17 ;  /* 0x0000002c1c117223 */ /* 0x000fe20000010011 */
[----:B------:R2:W-:Y:S01]  /*1650*/  I2F.F16 R10, R46 ;  /* 0x0000002e000a7306 */ /* 0x0005e20000200c00 */
[----:B------:R-:W-:-:S02]  /*1660*/  LOP3.LUT R29, R29, 0xff, RZ, 0xc0, !PT ;  /* 0x000000ff1d1d7812 */ /* 0x000fc400078ec0ff */
[----:B------:R-:W-:Y:S02]  /*1670*/  LEA.HI R14, R14, 0xffffff80, RZ, 0x8 ;  /* 0xffffff800e0e7811 */ /* 0x000fe400078f40ff */
[----:B------:R-:W-:Y:S01]  /*1680*/  IADD3 R29, R29, -0x80, RZ ;  /* 0xffffff801d1d7810 */ /* 0x000fe20007ffe0ff */
[----:B-1----:R-:W-:Y:S02]  /*1690*/  HADD2.F32 R48, -RZ, R39.H0_H0 ;  /* 0x20000027ff307230 */ /* 0x002fe40000004100 */
[----:B------:R-:W1:Y:S01]  /*16a0*/  I2F.F16 R37, R37 ;  /* 0x0000002500257306 */ /* 0x000e620000200c00 */
[----:B--2---:R-:W-:Y:S01]  /*16b0*/  HADD2.F32 R46, -RZ, R41.H0_H0 ;  /* 0x20000029ff2e7230 */ /* 0x004fe20000004100 */
[----:B------:R-:W-:Y:S01]  /*16c0*/  LEA.HI R15, R15, 0xffffff80, RZ, 0x8 ;  /* 0xffffff800f0f7811 */ /* 0x000fe200078f40ff */
[----:B------:R-:W-:-:S03]  /*16d0*/  FFMA.FTZ R43, R28, R48, R43 ;  /* 0x000000301c2b7223 */ /* 0x000fc6000001002b */
[----:B------:R-:W-:Y:S01]  /*16e0*/  FFMA.FTZ R23, R28, R46, R23 ;  /* 0x0000002e1c177223 */ /* 0x000fe20000010017 */
[----:B------:R-:W-:Y:S01]  /*16f0*/  IADD3 R28, R40, -0x80, RZ ;  /* 0xffffff80281c7810 */ /* 0x000fe20007ffe0ff */
[----:B------:R-:W2:Y:S01]  /*1700*/  I2F.F16 R22, R22 ;  /* 0x0000001600167306 */ /* 0x000ea20000200c00 */
[--C-:B0-----:R-:W-:Y:S02]  /*1710*/  HADD2.F32 R40, -RZ, R8.reuse.H0_H0 ;  /* 0x20000008ff287230 */ /* 0x101fe40000004100 */
[----:B------:R-:W-:-:S03]  /*1720*/  HADD2.F32 R8, -RZ, R8.H1_H1 ;  /* 0x30000008ff087230 */ /* 0x000fc60000004100 */
[C---:B------:R-:W-:Y:S01]  /*1730*/  FFMA.FTZ R42, R40.reuse, R42, R43 ;  /* 0x0000002a282a7223 */ /* 0x040fe2000001002b */
[----:B-1----:R-:W-:Y:S01]  /*1740*/  HADD2.F32 R37, -RZ, R37.H0_H0 ;  /* 0x20000025ff257230 */ /* 0x002fe20000004100 */
[----:B------:R-:W0:Y:S04]  /*1750*/  I2F.F16 R12, R12 ;  /* 0x0000000c000c7306 */ /* 0x000e280000200c00 */
[----:B------:R-:W-:Y:S01]  /*1760*/  FFMA.FTZ R39, R40, R37, R17 ;  /* 0x0000002528277223 */ /* 0x000fe20000010011 */
[----:B------:R-:W-:Y:S02]  /*1770*/  HADD2.F32 R37, -RZ, R10.H0_H0 ;  /* 0x2000000aff257230 */ /* 0x000fe40000004100 */
[----:B--2---:R-:W-:Y:S01]  /*1780*/  HADD2.F32 R44, -RZ, R22.H0_H0 ;  /* 0x20000016ff2c7230 */ /* 0x004fe20000004100 */
[----:B------:R-:W1:Y:S01]  /*1790*/  I2F.F16 R34, R34 ;  /* 0x0000002200227306 */ /* 0x000e620000200c00 */
[----:B------:R-:W-:-:S02]  /*17a0*/  HADD2.F32 R22, -RZ, R9.H0_H0 ;  /* 0x20000009ff167230 */ /* 0x000fc40000004100 */
[----:B------:R-:W-:Y:S01]  /*17b0*/  FFMA.FTZ R37, R8, R37, R39 ;  /* 0x0000002508257223 */ /* 0x000fe20000010027 */
[----:B------:R-:W-:Y:S02]  /*17c0*/  HADD2.F32 R9, -RZ, R9.H1_H1 ;  /* 0x30000009ff097230 */ /* 0x000fe40000004100 */
[----:B------:R-:W-:Y:S01]  /*17d0*/  FFMA.FTZ R44, R44, R40, R45 ;  /* 0x000000282c2c7223 */ /* 0x000fe2000001002d */
[----:B0-----:R-:W-:Y:S01]  /*17e0*/  HADD2.F32 R17, -RZ, R12.H0_H0 ;  /* 0x2000000cff117230 */ /* 0x001fe20000004100 */
[----:B------:R-:W0:Y:S04]  /*17f0*/  I2F.F16 R27, R27 ;  /* 0x0000001b001b7306 */ /* 0x000e280000200c00 */
[----:B------:R-:W-:Y:S01]  /*1800*/  FFMA.FTZ R17, R17, R8, R44 ;  /* 0x0000000811117223 */ /* 0x000fe2000001002c */
[----:B-1----:R-:W-:-:S03]  /*1810*/  HADD2.F32 R34, -RZ, R34.H0_H0 ;  /* 0x20000022ff227230 */ /* 0x002fc60000004100 */
[----:B------:R-:W1:Y:S02]  /*1820*/  I2F.F16 R13, R13 ;  /* 0x0000000d000d7306 */ /* 0x000e640000200c00 */
[----:B------:R-:W-:Y:S01]  /*1830*/  FFMA.FTZ R23, R40, R34, R23 ;  /* 0x0000002228177223 */ /* 0x000fe20000010017 */
[----:B0-----:R-:W-:-:S05]  /*1840*/  HADD2.F32 R10, -RZ, R27.H0_H0 ;  /* 0x2000001bff0a7230 */ /* 0x001fca0000004100 */
[----:B------:R-:W0:Y:S01]  /*1850*/  I2F.F16 R28, R28 ;  /* 0x0000001c001c7306 */ /* 0x000e220000200c00 */
[----:B------:R-:W-:Y:S01]  /*1860*/  FFMA.FTZ R17, R10, R22, R17 ;  /* 0x000000160a117223 */ /* 0x000fe20000010011 */
[----:B-1----:R-:W-:-:S06]  /*1870*/  HADD2.F32 R13, -RZ, R13.H0_H0 ;  /* 0x2000000dff0d7230 */ /* 0x002fcc0000004100 */
[----:B------:R-:W1:Y:S01]  /*1880*/  I2F.F16 R11, R47 ;  /* 0x0000002f000b7306 */ /* 0x000e620000200c00 */
[----:B------:R-:W-:Y:S01]  /*1890*/  FFMA.FTZ R13, R8, R13, R23 ;  /* 0x0000000d080d7223 */ /* 0x000fe20000010017 */
[----:B0-----:R-:W-:-:S06]  /*18a0*/  HADD2.F32 R39, -RZ, R28.H0_H0 ;  /* 0x2000001cff277230 */ /* 0x001fcc0000004100 */
[----:B------:R-:W0:Y:S01]  /*18b0*/  I2F.F16 R36, R36 ;  /* 0x0000002400247306 */ /* 0x000e220000200c00 */
[----:B------:R-:W-:Y:S01]  /*18c0*/  FFMA.FTZ R39, R8, R39, R42 ;  /* 0x0000002708277223 */ /* 0x000fe2000001002a */
[----:B-1----:R-:W-:-:S06]  /*18d0*/  HADD2.F32 R11, -RZ, R11.H0_H0 ;  /* 0x2000000bff0b7230 */ /* 0x002fcc0000004100 */
[----:B------:R-:W1:Y:S01]  /*18e0*/  I2F.F16 R16, R16 ;  /* 0x0000001000107306 */ /* 0x000e620000200c00 */
[----:B------:R-:W-:Y:S01]  /*18f0*/  FFMA.FTZ R8, R22, R11, R37 ;  /* 0x0000000b16087223 */ /* 0x000fe20000010025 */
[----:B------:R-:W-:Y:S02]  /*1900*/  HADD2.F32 R11, -RZ, R2.H1_H1 ;  /* 0x30000002ff0b7230 */ /* 0x000fe40000004100 */
[----:B0-----:R-:W-:-:S04]  /*1910*/  HADD2.F32 R36, -RZ, R36.H0_H0 ;  /* 0x20000024ff247230 */ /* 0x001fc80000004100 */
[----:B------:R-:W0:Y:S01]  /*1920*/  I2F.F16 R29, R29 ;  /* 0x0000001d001d7306 */ /* 0x000e220000200c00 */
[----:B------:R-:W-:Y:S01]  /*1930*/  FFMA.FTZ R36, R9, R36, R8 ;  /* 0x0000002409247223 */ /* 0x000fe20000010008 */
[----:B------:R-:W-:Y:S02]  /*1940*/  HADD2.F32 R8, -RZ, R2.H0_H0 ;  /* 0x20000002ff087230 */ /* 0x000fe40000004100 */
[----:B-1----:R-:W-:-:S04]  /*1950*/  HADD2.F32 R16, -RZ, R16.H0_H0 ;  /* 0x20000010ff107230 */ /* 0x002fc80000004100 */
[----:B------:R-:W1:Y:S01]  /*1960*/  I2F.F16 R38, R38 ;  /* 0x0000002600267306 */ /* 0x000e620000200c00 */
[----:B------:R-:W-:Y:S01]  /*1970*/  FMUL.FTZ R11, R36, R11 ;  /* 0x0000000b240b7220 */ /* 0x000fe20000410000 */
[----:B------:R-:W-:-:S04]  /*1980*/  FFMA.FTZ R13, R22, R16, R13 ;  /* 0x00000010160d7223 */ /* 0x000fc8000001000d */
[----:B------:R-:W-:Y:S01]  /*1990*/  F2FP.F16.F32.PACK_AB R11, RZ, R11 ;  /* 0x0000000bff0b723e */ /* 0x000fe200000000ff */
[----:B0-----:R-:W-:Y:S01]  /*19a0*/  HADD2.F32 R10, -RZ, R29.H0_H0 ;  /* 0x2000001dff0a7230 */ /* 0x001fe20000004100 */
[----:B------:R-:W0:Y:S04]  /*19b0*/  I2F.F16 R14, R14 ;  /* 0x0000000e000e7306 */ /* 0x000e280000200c00 */
[----:B------:R-:W-:Y:S01]  /*19c0*/  FFMA.FTZ R22, R22, R10, R39 ;  /* 0x0000000a16167223 */ /* 0x000fe20000010027 */
[----:B------:R-:W-:Y:S02]  /*19d0*/  HADD2.F32 R10, -RZ, R0.H0_H0 ;  /* 0x20000000ff0a7230 */ /* 0x000fe40000004100 */
[----:B-1----:R-:W-:Y:S01]  /*19e0*/  HADD2.F32 R38, -RZ, R38.H0_H0 ;  /* 0x20000026ff267230 */ /* 0x002fe20000004100 */
[----:B------:R1:W2:Y:S04]  /*19f0*/  I2F.F16 R12, R15 ;  /* 0x0000000f000c7306 */ /* 0x0002a80000200c00 */
[----:B------:R-:W-:Y:S01]  /*1a00*/  FFMA.FTZ R17, R38, R9, R17 ;  /* 0x0000000926117223 */ /* 0x000fe20000010011 */
[----:B0-----:R-:W-:-:S03]  /*1a10*/  HADD2.F32 R14, -RZ, R14.H0_H0 ;  /* 0x2000000eff0e7230 */ /* 0x001fc60000004100 */
[----:B------:R-:W-:Y:S01]  /*1a20*/  FMUL.FTZ R8, R17, R8 ;  /* 0x0000000811087220 */ /* 0x000fe20000410000 */
[----:B-1----:R-:W-:Y:S02]  /*1a30*/  HADD2.F32 R15, -RZ, R0.H1_H1 ;  /* 0x30000000ff0f7230 */ /* 0x002fe40000004100 */
[----:B------:R-:W-:Y:S02]  /*1a40*/  FFMA.FTZ R13, R9, R14, R13 ;  /* 0x0000000e090d7223 */ /* 0x000fe4000001000d */
[----:B------:R-:W-:Y:S01]  /*1a50*/  F2FP.F16.F32.PACK_AB R8, RZ, R8 ;  /* 0x00000008ff08723e */ /* 0x000fe200000000ff */
[----:B--2---:R-:W-:Y:S02]  /*1a60*/  HADD2.F32 R12, -RZ, R12.H0_H0 ;  /* 0x2000000cff0c7230 */ /* 0x004fe40000004100 */
[----:B------:R-:W-:Y:S01]  /*1a70*/  FMUL.FTZ R10, R13, R10 ;  /* 0x0000000a0d0a7220 */ /* 0x000fe20000410000 */
[----:B------:R-:W-:Y:S02]  /*1a80*/  PRMT R8, R8, 0x5410, R11 ;  /* 0x0000541008087816 */ /* 0x000fe4000000000b */
[----:B------:R-:W-:-:S02]  /*1a90*/  FFMA.FTZ R12, R9, R12, R22 ;  /* 0x0000000c090c7223 */ /* 0x000fc40000010016 */
[----:B------:R-:W-:Y:S02]  /*1aa0*/  F2FP.F16.F32.PACK_AB R10, RZ, R10 ;  /* 0x0000000aff0a723e */ /* 0x000fe400000000ff */
[----:B------:R-:W-:Y:S01]  /*1ab0*/  HFMA2.MMA R5, R8, 1, 1, R5 ;  /* 0x3c003c0008057835 */ /* 0x000fe20000000005 */
[----:B------:R-:W-:-:S05]  /*1ac0*/  FMUL.FTZ R12, R12, R15 ;  /* 0x0000000f0c0c7220 */ /* 0x000fca0000410000 */
[----:B------:R-:W-:-:S04]  /*1ad0*/  F2FP.F16.F32.PACK_AB R12, RZ, R12 ;  /* 0x0000000cff0c723e */ /* 0x000fc800000000ff */
[----:B------:R-:W-:-:S05]  /*1ae0*/  PRMT R10, R10, 0x5410, R12 ;  /* 0x000054100a0a7816 */ /* 0x000fca000000000c */
[----:B------:R-:W-:-:S07]  /*1af0*/  HADD2 R4, R10, R4 ;  /* 0x000000040a047230 */ /* 0x000fce0000000000 */
.L_x_4590:
[----:B------:R0:W5:Y:S04]  /*1b00*/  LDG.E.128.CONSTANT R8, desc[UR6][R30.64] ;  /* 0x000000061e087981 */ /* 0x000168000c1e9d00 */
[----:B------:R0:W5:Y:S04]  /*1b10*/  LDG.E.128.CONSTANT R12, desc[UR6][R24.64] ;  /* 0x00000006180c7981 */ /* 0x000168000c1e9d00 */
[----:B------:R-:W5:Y:S01]  /*1b20*/  LDG.E.128.CONSTANT R16, desc[UR6][R18.64] ;  /* 0x0000000612107981 */ /* 0x000f62000c1e9d00 */
[----:B------:R-:W-:Y:S01]  /*1b30*/  IMAD.WIDE R36, R33, 0x8, R20 ;  /* 0x0000000821247825 */ /* 0x000fe200078e0214 */
[----:B------:R-:W-:Y:S06]  /*1b40*/  @P1 BRA `(.L_x_4591) ;  /* 0x0000000c000c1947 */ /* 0x000fec0003800000 */
[----:B------:R-:W2:Y:S01]  /*1b50*/  LDG.E.128.CONSTANT R20, desc[UR6][R36.64] ;  /* 0x0000000624147981 */ /* 0x000ea2000c1e9d00 */
[----:B-----5:R-:W-:Y:S02]  /*1b60*/  LOP3.LUT R27, R16, 0xff, RZ, 0xc0, !PT ;  /* 0x000000ff101b7812 */ /* 0x020fe400078ec0ff */
[----:B0-----:R-:W-:Y:S01]  /*1b70*/  LOP3.LUT R31, R19, 0xff, RZ, 0xc0, !PT ;  /* 0x000000ff131f7812 */ /* 0x001fe200078ec0ff */
[----:B------:R-:W0:Y:S01]  /*1b80*/  LDS.64 R28, [UR4+0x10] ;  /* 0x00001004ff1c7984 */ /* 0x000e220008000a00 */
[----:B------:R-:W-:Y:S01]  /*1b90*/  SHF.R.U32.HI R34, RZ, 0x8, R16 ;  /* 0x00000008ff227819 */ /* 0x000fe20000011610 */
[----:B------:R-:W-:Y:S01]  /*1ba0*/  VIADD R46, R27, 0xffffff80 ;  /* 0xffffff801b2e7836 */ /* 0x000fe20000000000 */
[----:B------:R-:W-:Y:S01]  /*1bb0*/  LOP3.LUT R27, R17, 0xff, RZ, 0xc0, !PT ;  /* 0x000000ff111b7812 */ /* 0x000fe200078ec0ff */
[----:B------:R-:W-:Y:S01]  /*1bc0*/  VIADD R31, R31, 0xffffff80 ;  /* 0xffffff801f1f7836 */ /* 0x000fe20000000000 */
[----:B------:R-:W-:Y:S02]  /*1bd0*/  LOP3.LUT R42, R34, 0xff, RZ, 0xc0, !PT ;  /* 0x000000ff222a7812 */ /* 0x000fe400078ec0ff */
[----:B------:R-:W-:Y:S01]  /*1be0*/  IADD3 R43, R27, -0x80, RZ ;  /* 0xffffff801b2b7810 */ /* 0x000fe20007ffe0ff */
[----:B------:R-:W-:Y:S01]  /*1bf0*/  I2F.F16 R46, R46 ;  /* 0x0000002e002e7306 */ /* 0x000fe20000200c00 */
[----:B------:R-:W-:-:S02]  /*1c00*/  LOP3.LUT R27, R18, 0xff, RZ, 0xc0, !PT ;  /* 0x000000ff121b7812 */ /* 0x000fc400078ec0ff */
[----:B------:R-:W-:Y:S02]  /*1c10*/  LEA.HI R40, R16, 0xffffff80, RZ, 0x8 ;  /* 0xffffff8010287811 */ /* 0x000fe400078f40ff */
[----:B------:R-:W-:Y:S02]  /*1c20*/  IADD3 R27, R27, -0x80, RZ ;  /* 0xffffff801b1b7810 */ /* 0x000fe40007ffe0ff */
[----:B------:R-:W-:Y:S01]  /*1c30*/  SHF.R.U32.HI R16, RZ, 0x10, R16 ;  /* 0x00000010ff107819 */ /* 0x000fe20000011610 */
[----:B------:R-:W1:Y:S01]  /*1c40*/  I2F.F16 R43, R43 ;  /* 0x0000002b002b7306 */ /* 0x000e620000200c00 */
[----:B------:R-:W-:Y:S02]  /*1c50*/  IADD3 R44, R42, -0x80, RZ ;  /* 0xffffff802a2c7810 */ /* 0x000fe40007ffe0ff */
[----:B------:R-:W-:Y:S02]  /*1c60*/  LOP3.LUT R16, R16, 0xff, RZ, 0xc0, !PT ;  /* 0x000000ff10107812 */ /* 0x000fe400078ec0ff */
[----:B------:R-:W-:-:S02]  /*1c70*/  SHF.R.U32.HI R45, RZ, 0x8, R17 ;  /* 0x00000008ff2d7819 */ /* 0x000fc40000011611 */
[----:B------:R-:W-:Y:S01]  /*1c80*/  IADD3 R42, R16, -0x80, RZ ;  /* 0xffffff80102a7810 */ /* 0x000fe20007ffe0ff */
[----:B------:R-:W3:Y:S01]  /*1c90*/  I2F.F16 R27, R27 ;  /* 0x0000001b001b7306 */ /* 0x000ee20000200c00 */
[----:B------:R-:W-:Y:S02]  /*1ca0*/  LEA.HI R41, R17, 0xffffff80, RZ, 0x8 ;  /* 0xffffff8011297811 */ /* 0x000fe400078f40ff */
[----:B------:R-:W-:Y:S02]  /*1cb0*/  LOP3.LUT R16, R45, 0xff, RZ, 0xc0, !PT ;  /* 0x000000ff2d107812 */ /* 0x000fe400078ec0ff */
[----:B------:R-:W-:Y:S01]  /*1cc0*/  SHF.R.U32.HI R17, RZ, 0x10, R17 ;  /* 0x00000010ff117819 */ /* 0x000fe20000011611 */
[----:B-1----:R-:W-:Y:S02]  /*1cd0*/  HADD2.F32 R49, -RZ, R43.H0_H0 ;  /* 0x2000002bff317230 */ /* 0x002fe40000004100 */
[----:B------:R-:W1:Y:S01]  /*1ce0*/  I2F.F16 R31, R31 ;  /* 0x0000001f001f7306 */ /* 0x000e620000200c00 */
[----:B------:R-:W-:Y:S01]  /*1cf0*/  LOP3.LUT R45, R17, 0xff, RZ, 0xc0, !PT ;  /* 0x000000ff112d7812 */ /* 0x000fe200078ec0ff */
[----:B------:R-:W-:Y:S01]  /*1d00*/  VIADD R48, R16, 0xffffff80 ;  /* 0xffffff8010307836 */ /* 0x000fe20000000000 */
[----:B------:R-:W-:Y:S01]  /*1d10*/  LEA.HI R39, R18, 0xffffff80, RZ, 0x8 ;  /* 0xffffff8012277811 */ /* 0x000fe200078f40ff */
[----:B------:R-:W-:Y:S01]  /*1d20*/  HADD2.F32 R17, -RZ, R46.H0_H0 ;  /* 0x2000002eff117230 */ /* 0x000fe20000004100 */
[----:B------:R-:W-:Y:S01]  /*1d30*/  IADD3 R45, R45, -0x80, RZ ;  /* 0xffffff802d2d7810 */ /* 0x000fe20007ffe0ff */
[----:B---3--:R-:W-:-:S02]  /*1d40*/  HADD2.F32 R27, -RZ, R27.H0_H0 ;  /* 0x2000001bff1b7230 */ /* 0x008fc40000004100 */
[----:B------:R-:W3:Y:S01]  /*1d50*/  I2F.F16 R44, R44 ;  /* 0x0000002c002c7306 */ /* 0x000ee20000200c00 */
[--C-:B0-----:R-:W-:Y:S01]  /*1d60*/  HADD2.F32 R16, -RZ, R28.reuse.H0_H0 ;  /* 0x2000001cff107230 */ /* 0x101fe20000004100 */
[----:B------:R-:W-:Y:S01]  /*1d70*/  LEA.HI R30, R19, 0xffffff80, RZ, 0x8 ;  /* 0xffffff80131e7811 */ /* 0x000fe200078f40ff */
[----:B------:R-:W-:-:S03]  /*1d80*/  HADD2.F32 R46, -RZ, R28.H1_H1 ;  /* 0x3000001cff2e7230 */ /* 0x000fc60000004100 */
[C---:B------:R-:W-:Y:S01]  /*1d90*/  FFMA.FTZ R27, R16.reuse, R27, RZ ;  /* 0x0000001b101b7223 */ /* 0x040fe200000100ff */
[----:B-1----:R-:W-:Y:S01]  /*1da0*/  HADD2.F32 R31, -RZ, R31.H0_H0 ;  /* 0x2000001fff1f7230 */ /* 0x002fe20000004100 */
[----:B------:R0:W1:Y:S04]  /*1db0*/  I2F.F16 R43, R48 ;  /* 0x00000030002b7306 */ /* 0x0000680000200c00 */
[----:B------:R-:W-:Y:S01]  /*1dc0*/  FFMA.FTZ R31, R16, R31, RZ ;  /* 0x0000001f101f7223 */ /* 0x000fe200000100ff */
[----:B---3--:R-:W-:-:S03]  /*1dd0*/  HADD2.F32 R44, -RZ, R44.H0_H0 ;  /* 0x2000002cff2c7230 */ /* 0x008fc60000004100 */
[----:B------:R3:W4:Y:S01]  /*1de0*/  I2F.F16 R28, R45 ;  /* 0x0000002d001c7306 */ /* 0x0007220000200c00 */
[----:B0-----:R-:W-:-:S04]  /*1df0*/  SHF.R.U32.HI R48, RZ, 0x10, R18 ;  /* 0x00000010ff307819 */ /* 0x001fc80000011612 */
[----:B------:R-:W-:Y:S01]  /*1e00*/  LOP3.LUT R48, R48, 0xff, RZ, 0xc0, !PT ;  /* 0x000000ff30307812 */ /* 0x000fe200078ec0ff */
[----:B-1----:R-:W-:Y:S02]  /*1e10*/  HADD2.F32 R43, -RZ, R43.H0_H0 ;  /* 0x2000002bff2b7230 */ /* 0x002fe40000004100 */
[----:B------:R-:W-:Y:S01]  /*1e20*/  I2F.F16 R42, R42 ;  /* 0x0000002a002a7306 */ /* 0x000fe20000200c00 */
[----:B---3--:R-:W-:-:S04]  /*1e30*/  SHF.R.U32.HI R45, RZ, 0x10, R19 ;  /* 0x00000010ff2d7819 */ /* 0x008fc80000011613 */
[----:B------:R-:W-:Y:S01]  /*1e40*/  LOP3.LUT R45, R45, 0xff, RZ, 0xc0, !PT ;  /* 0x000000ff2d2d7812 */ /* 0x000fe200078ec0ff */
[----:B----4-:R-:W-:Y:S02]  /*1e50*/  HADD2.F32 R28, -RZ, R28.H0_H0 ;  /* 0x2000001cff1c7230 */ /* 0x010fe40000004100 */
[----:B------:R-:W-:Y:S08]  /*1e60*/  I2F.F16 R41, R41 ;  /* 0x0000002900297306 */ /* 0x000ff00000200c00 */
[----:B------:R-:W0:Y:S08]  /*1e70*/  I2F.F16 R40, R40 ;  /* 0x0000002800287306 */ /* 0x000e300000200c00 */
[----:B------:R-:W-:Y:S08]  /*1e80*/  I2F.F16 R39, R39 ;  /* 0x0000002700277306 */ /* 0x000ff00000200c00 */
[----:B------:R-:W-:Y:S01]  /*1e90*/  I2F.F16 R30, R30 ;  /* 0x0000001e001e7306 */ /* 0x000fe20000200c00 */
[----:B--2---:R-:W-:-:S02]  /*1ea0*/  LEA.HI R47, R21, 0xffffff80, RZ, 0x8 ;  /* 0xffffff80152f7811 */ /* 0x004fc400078f40ff */
[----:B------:R-:W-:-:S05]  /*1eb0*/  LEA.HI R38, R20, 0xffffff80, RZ, 0x8 ;  /* 0xffffff8014267811 */ /* 0x000fca00078f40ff */
[----:B------:R1:W2:Y:S08]  /*1ec0*/  I2F.F16 R34, R47 ;  /* 0x0000002f00227306 */ /* 0x0002b00000200c00 */
[----:B------:R-:W3:Y:S01]  /*1ed0*/  I2F.F16 R38, R38 ;  /* 0x0000002600267306 */ /* 0x000ee20000200c00 */
[----:B-1----:R-:W-:Y:S01]  /*1ee0*/  FFMA.FTZ R47, R17, R16, RZ ;  /* 0x00000010112f7223 */ /* 0x002fe200000100ff */
[----:B------:R-:W-:Y:S01]  /*1ef0*/  FFMA.FTZ R17, R16, R49, RZ ;  /* 0x0000003110117223 */ /* 0x000fe200000100ff */
[----:B------:R-:W-:Y:S01]  /*1f00*/  SHF.R.U32.HI R16, RZ, 0x8, R18 ;  /* 0x00000008ff107819 */ /* 0x000fe20000011612 */
[----:B0-----:R-:W-:-:S02]  /*1f10*/  HADD2.F32 R49, -RZ, R40.H0_H0 ;  /* 0x20000028ff317230 */ /* 0x001fc40000004100 */
[----:B------:R-:W-:Y:S01]  /*1f20*/  FFMA.FTZ R44, R44, R46, R47 ;  /* 0x0000002e2c2c7223 */ /* 0x000fe2000001002f */
[----:B------:R-:W-:Y:S01]  /*1f30*/  SHF.R.U32.HI R47, RZ, 0x8, R19 ;  /* 0x00000008ff2f7819 */ /* 0x000fe20000011613 */
[----:B------:R-:W-:Y:S01]  /*1f40*/  FFMA.FTZ R43, R46, R43, R17 ;  /* 0x0000002b2e2b7223 */ /* 0x000fe20000010011 */
[----:B------:R-:W-:Y:S01]  /*1f50*/  LOP3.LUT R16, R16, 0xff, RZ, 0xc0, !PT ;  /* 0x000000ff10107812 */ /* 0x000fe200078ec0ff */
[----:B--2---:R-:W-:Y:S01]  /*1f60*/  HADD2.F32 R34, -RZ, R34.H0_H0 ;  /* 0x20000022ff227230 */ /* 0x004fe20000004100 */
[----:B------:R-:W-:Y:S02]  /*1f70*/  LOP3.LUT R47, R47, 0xff, RZ, 0xc0, !PT ;  /* 0x000000ff2f2f7812 */ /* 0x000fe400078ec0ff */
[----:B------:R-:W-:Y:S01]  /*1f80*/  IADD3 R18, R16, -0x80, RZ ;  /* 0xffffff8010127810 */ /* 0x000fe20007ffe0ff */
[----:B------:R-:W-:Y:S01]  /*1f90*/  VIADD R16, R48, 0xffffff80 ;  /* 0xffffff8030107836 */ /* 0x000fe20000000000 */
[----:B------:R-:W-:Y:S01]  /*1fa0*/  IADD3 R19, R47, -0x80, RZ ;  /* 0xffffff802f137810 */ /* 0x000fe20007ffe0ff */
[----:B---3--:R-:W-:Y:S01]  /*1fb0*/  HADD2.F32 R38, -RZ, R38.H0_H0 ;  /* 0x20000026ff267230 */ /* 0x008fe20000004100 */
[----:B------:R-:W-:-:S02]  /*1fc0*/  IADD3 R47, R45, -0x80, RZ ;  /* 0xffffff802d2f7810 */ /* 0x000fc40007ffe0ff */
[----:B------:R-:W0:Y:S01]  /*1fd0*/  I2F.F16 R18, R18 ;  /* 0x0000001200127306 */ /* 0x000e220000200c00 */
[----:B------:R-:W-:Y:S02]  /*1fe0*/  LOP3.LUT R45, R20, 0xff, RZ, 0xc0, !PT ;  /* 0x000000ff142d7812 */ /* 0x000fe400078ec0ff */
[----:B------:R-:W-:-:S04]  /*1ff0*/  SHF.R.U32.HI R40, RZ, 0x10, R21 ;  /* 0x00000010ff287819 */ /* 0x000fc80000011615 */
[----:B------:R-:W-:Y:S01]  /*2000*/  LOP3.LUT R40, R40, 0xff, RZ, 0xc0, !PT ;  /* 0x000000ff28287812 */ /* 0x000fe200078ec0ff */
[----:B------:R-:W1:Y:S03]  /*2010*/  I2F.F16 R19, R19 ;  /* 0x0000001300137306 */ /* 0x000e660000200c00 */
[----:B------:R-:W-:Y:S01]  /*2020*/  IADD3 R40, R40, -0x80, RZ ;  /* 0xffffff8028287810 */ /* 0x000fe20007ffe0ff */
[----:B0-----:R-:W-:-:S04]  /*2030*/  HADD2.F32 R48, -RZ, R18.H0_H0 ;  /* 0x20000012ff307230 */ /* 0x001fc80000004100 */
[----:B------:R-:W0:Y:S01]  /*2040*/  I2F.F16 R16, R16 ;  /* 0x0000001000107306 */ /* 0x000e220000200c00 */
[----:B------:R-:W-:Y:S02]  /*2050*/  VIADD R18, R45, 0xffffff80 ;  /* 0xffffff802d127836 */ /* 0x000fe40000000000 */
[----:B------:R-:W-:Y:S01]  /*2060*/  FFMA.FTZ R45, R46, R48, R27 ;  /* 0x000000302e2d7223 */ /* 0x000fe2000001001b */
[----:B------:R-:W-:Y:S01]  /*2070*/  LOP3.LUT R27, R21, 0xff, RZ, 0xc0, !PT ;  /* 0x000000ff151b7812 */ /* 0x000fe200078ec0ff */
[----:B-1----:R-:W-:-:S03]  /*2080*/  HADD2.F32 R48, -RZ, R19.H0_H0 ;  /* 0x20000013ff307230 */ /* 0x002fc60000004100 */
[----:B------:R-:W1:Y:S01]  /*2090*/  I2F.F16 R17, R47 ;  /* 0x0000002f00117306 */ /* 0x000e620000200c00 */
[----:B------:R-:W-:Y:S02]  /*20a0*/  IADD3 R19, R27, -0x80, RZ ;  /* 0xffffff801b137810 */ /* 0x000fe40007ffe0ff */
[----:B------:R-:W-:Y:S01]  /*20b0*/  LOP3.LUT R27, R22, 0xff, RZ, 0xc0, !PT ;  /* 0x000000ff161b7812 */ /* 0x000fe200078ec0ff */
[----:B------:R-:W-:Y:S01]  /*20c0*/  FFMA.FTZ R46, R46, R48, R31 ;  /* 0x000000302e2e7223 */ /* 0x000fe2000001001f */
[----:B------:R-:W-:Y:S02]  /*20d0*/  HADD2.F32 R48, -RZ, R29.H0_H0 ;  /* 0x2000001dff307230 */ /* 0x000fe40000004100 */
[----:B------:R-:W-:Y:S01]  /*20e0*/  HADD2.F32 R31, -RZ, R42.H0_H0 ;  /* 0x2000002aff1f7230 */ /* 0x000fe20000004100 */
[----:B------:R-:W-:Y:S01]  /*20f0*/  I2F.F16 R18, R18 ;  /* 0x0000001200127306 */ /* 0x000fe20000200c00 */
[----:B0-----:R-:W-:Y:S02]  /*2100*/  HADD2.F32 R42, -RZ, R16.H0_H0 ;  /* 0x20000010ff2a7230 */ /* 0x001fe40000004100 */
[C---:B------:R-:W-:Y:S01]  /*2110*/  FFMA.FTZ R43, R48.reuse, R28, R43 ;  /* 0x0000001c302b7223 */ /* 0x040fe2000001002b */
[----:B------:R-:W-:Y:S01]  /*2120*/  LOP3.LUT R28, R23, 0xff, RZ, 0xc0, !PT ;  /* 0x000000ff171c7812 */ /* 0x000fe200078ec0ff */
[----:B------:R-:W-:Y:S01]  /*2130*/  FFMA.FTZ R44, R31, R48, R44 ;  /* 0x000000301f2c7223 */ /* 0x000fe2000001002c */
[----:B------:R-:W-:Y:S01]  /*2140*/  SHF.R.U32.HI R16, RZ, 0x8, R20 ;  /* 0x00000008ff107819 */ /* 0x000fe20000011614 */
[----:B------:R-:W-:Y:S01]  /*2150*/  FFMA.FTZ R42, R48, R42, R45 ;  /* 0x0000002a302a7223 */ /* 0x000fe2000001002d */
[----:B-1----:R-:W-:Y:S01]  /*2160*/  HADD2.F32 R17, -RZ, R17.H0_H0 ;  /* 0x20000011ff117230 */ /* 0x002fe20000004100 */
[----:B------:R-:W-:Y:S01]  /*2170*/  SHF.R.U32.HI R47, RZ, 0x8, R21 ;  /* 0x00000008ff2f7819 */ /* 0x000fe20000011615 */
[----:B------:R-:W-:Y:S01]  /*2180*/  VIADD R31, R28, 0xffffff80 ;  /* 0xffffff801c1f7836 */ /* 0x000fe20000000000 */
[----:B------:R-:W-:Y:S01]  /*2190*/  LOP3.LUT R45, R16, 0xff, RZ, 0xc0, !PT ;  /* 0x000000ff102d7812 */ /* 0x000fe200078ec0ff */
[----:B------:R-:W0:Y:S01]  /*21a0*/  I2F.F16 R19, R19 ;  /* 0x0000001300137306 */ /* 0x000e220000200c00 */
[----:B------:R-:W-:Y:S01]  /*21b0*/  FFMA.FTZ R28, R48, R17, R46 ;  /* 0x00000011301c7223 */ /* 0x000fe2000001002e */
[----:B------:R-:W-:Y:S01]  /*21c0*/  SHF.R.U32.HI R46, RZ, 0x10, R20 ;  /* 0x00000010ff2e7819 */ /* 0x000fe20000011614 */
[----:B------:R-:W1:Y:S01]  /*21d0*/  LDS.64 R16, [UR4+0x18] ;  /* 0x00001804ff107984 */ /* 0x000e620008000a00 */
[----:B------:R-:W-:Y:S01]  /*21e0*/  HADD2.F32 R48, -RZ, R41.H0_H0 ;  /* 0x20000029ff307230 */ /* 0x000fe20000004100 */
[----:B------:R-:W-:-:S02]  /*21f0*/  SHF.R.U32.HI R41, RZ, 0x8, R22 ;  /* 0x00000008ff297819 */ /* 0x000fc40000011616 */
[----:B------:R-:W-:Y:S01]  /*2200*/  LOP3.LUT R46, R46, 0xff, RZ, 0xc0, !PT ;  /* 0x000000ff2e2e7812 */ /* 0x000fe200078ec0ff */
[----:B------:R-:W-:Y:S01]  /*2210*/  I2F.F16 R31, R31 ;  /* 0x0000001f001f7306 */ /* 0x000fe20000200c00 */
[----:B------:R-:W-:Y:S02]  /*2220*/  LOP3.LUT R47, R47, 0xff, RZ, 0xc0, !PT ;  /* 0x000000ff2f2f7812 */ /* 0x000fe400078ec0ff */
[----:B------:R-:W-:Y:S02]  /*2230*/  IADD3 R46, R46, -0x80, RZ ;  /* 0xffffff802e2e7810 */ /* 0x000fe40007ffe0ff */
[----:B------:R-:W-:Y:S01]  /*2240*/  IADD3 R20, R45, -0x80, RZ ;  /* 0xffffff802d147810 */ /* 0x000fe20007ffe0ff */
[----:B------:R-:W-:Y:S01]  /*2250*/  HADD2.F32 R45, -RZ, R29.H1_H1 ;  /* 0x3000001dff2d7230 */ /* 0x000fe20000004100 */
[----:B------:R-:W-:Y:S01]  /*2260*/  LOP3.LUT R41, R41, 0xff, RZ, 0xc0, !PT ;  /* 0x000000ff29297812 */ /* 0x000fe200078ec0ff */
[----:B------:R2:W3:Y:S01]  /*2270*/  I2F.F16 R29, R46 ;  /* 0x0000002e001d7306 */ /* 0x0004e20000200c00 */
[----:B------:R-:W-:Y:S01]  /*2280*/  VIADD R21, R47, 0xffffff80 ;  /* 0xffffff802f157836 */ /* 0x000fe20000000000 */
[----:B------:R-:W-:Y:S01]  /*2290*/  IADD3 R27, R27, -0x80, RZ ;  /* 0xffffff801b1b7810 */ /* 0x000fe20007ffe0ff */
[----:B------:R-:W-:Y:S01]  /*22a0*/  HADD2.F32 R47, -RZ, R30.H0_H0 ;  /* 0x2000001eff2f7230 */ /* 0x000fe20000004100 */
[----:B------:R-:W-:Y:S01]  /*22b0*/  IADD3 R30, R41, -0x80, RZ ;  /* 0xffffff80291e7810 */ /* 0x000fe20007ffe0ff */
[----:B------:R-:W-:Y:S01]  /*22c0*/  FFMA.FTZ R44, R49, R45, R44 ;  /* 0x0000002d312c7223 */ /* 0x000fe2000001002c */
[----:B------:R-:W-:Y:S01]  /*22d0*/  SHF.R.U32.HI R41, RZ, 0x8, R23 ;  /* 0x00000008ff297819 */ /* 0x000fe20000011617 */
[----:B------:R-:W-:Y:S01]  /*22e0*/  FFMA.FTZ R43, R45, R48, R43 ;  /* 0x000000302d2b7223 */ /* 0x000fe2000001002b */
[----:B------:R-:W4:Y:S01]  /*22f0*/  I2F.F16 R27, R27 ;  /* 0x0000001b001b7306 */ /* 0x000f220000200c00 */
[----:B--2---:R-:W-:Y:S01]  /*2300*/  HADD2.F32 R46, -RZ, R39.H0_H0 ;  /* 0x20000027ff2e7230 */ /* 0x004fe20000004100 */
[----:B------:R-:W-:Y:S01]  /*2310*/  SHF.R.U32.HI R39, RZ, 0x10, R22 ;  /* 0x00000010ff277819 */ /* 0x000fe20000011616 */
[----:B0-----:R-:W-:Y:S01]  /*2320*/  HADD2.F32 R48, -RZ, R19.H0_H0 ;  /* 0x20000013ff307230 */ /* 0x001fe20000004100 */
[----:B------:R-:W-:-:S02]  /*2330*/  LOP3.LUT R41, R41, 0xff, RZ, 0xc0, !PT ;  /* 0x000000ff29297812 */ /* 0x000fc400078ec0ff */
[C---:B------:R-:W-:Y:S01]  /*2340*/  FFMA.FTZ R42, R45.reuse, R46, R42 ;  /* 0x0000002e2d2a7223 */ /* 0x040fe2000001002a */
[----:B------:R-:W-:Y:S01]  /*2350*/  SHF.R.U32.HI R46, RZ, 0x10, R23 ;  /* 0x00000010ff2e7819 */ /* 0x000fe20000011617 */
[----:B------:R-:W-:Y:S01]  /*2360*/  FFMA.FTZ R45, R45, R47, R28 ;  /* 0x0000002f2d2d7223 */ /* 0x000fe2000001001c */
[----:B------:R-:W-:Y:S01]  /*2370*/  LOP3.LUT R39, R39, 0xff, RZ, 0xc0, !PT ;  /* 0x000000ff27277812 */ /* 0x000fe200078ec0ff */
[----:B------:R-:W-:Y:S01]  /*2380*/  HADD2.F32 R47, -RZ, R18.H0_H0 ;  /* 0x20000012ff2f7230 */ /* 0x000fe20000004100 */
[----:B------:R-:W0:Y:S01]  /*2390*/  I2F.F16 R20, R20 ;  /* 0x0000001400147306 */ /* 0x000e220000200c00 */
[----:B------:R-:W-:Y:S01]  /*23a0*/  IADD3 R18, R41, -0x80, RZ ;  /* 0xffffff8029127810 */ /* 0x000fe20007ffe0ff */
[----:B---3--:R-:W-:Y:S01]  /*23b0*/  HADD2.F32 R29, -RZ, R29.H0_H0 ;  /* 0x2000001dff1d7230 */ /* 0x008fe20000004100 */
[----:B------:R-:W-:Y:S01]  /*23c0*/  LOP3.LUT R46, R46, 0xff, RZ, 0xc0, !PT ;  /* 0x000000ff2e2e7812 */ /* 0x000fe200078ec0ff */
[----:B------:R-:W-:Y:S01]  /*23d0*/  VIADD R28, R39, 0xffffff80 ;  /* 0xffffff80271c7836 */ /* 0x000fe20000000000 */
[----:B------:R-:W-:-:S02]  /*23e0*/  LEA.HI R22, R22, 0xffffff80, RZ, 0x8 ;  /* 0xffffff8016167811 */ /* 0x000fc400078f40ff */
[----:B------:R-:W-:Y:S01]  /*23f0*/  IADD3 R41, R46, -0x80, RZ ;  /* 0xffffff802e297810 */ /* 0x000fe20007ffe0ff */
[----:B------:R-:W2:Y:S01]  /*2400*/  I2F.F16 R21, R21 ;  /* 0x0000001500157306 */ /* 0x000ea20000200c00 */
[----:B------:R-:W-:Y:S01]  /*2410*/  LEA.HI R23, R23, 0xffffff80, RZ, 0x8 ;  /* 0xffffff8017177811 */ /* 0x000fe200078f40ff */
[--C-:B-1----:R-:W-:Y:S02]  /*2420*/  HADD2.F32 R39, -RZ, R16.reuse.H0_H0 ;  /* 0x20000010ff277230 */ /* 0x102fe40000004100 */
[----:B----4-:R-:W-:Y:S02]  /*2430*/  HADD2.F32 R46, -RZ, R27.H0_H0 ;  /* 0x2000001bff2e7230 */ /* 0x010fe40000004100 */
[----:B------:R-:W-:Y:S02]  /*2440*/  HADD2.F32 R16, -RZ, R16.H1_H1 ;  /* 0x30000010ff107230 */ /* 0x000fe40000004100 */
[----:B------:R-:W-:Y:S01]  /*2450*/  FFMA.FTZ R44, R47, R39, R44 ;  /* 0x000000272f2c7223 */ /* 0x000fe2000001002c */
[----:B------:R-:W1:Y:S01]  /*2460*/  I2F.F16 R30, R30 ;  /* 0x0000001e001e7306 */ /* 0x000e620000200c00 */
[----:B0-----:R-:W-:-:S02]  /*2470*/  HADD2.F32 R27, -RZ, R20.H0_H0 ;  /* 0x20000014ff1b7230 */ /* 0x001fc40000004100 */
[----:B------:R-:W-:Y:S01]  /*2480*/  FFMA.FTZ R43, R39, R48, R43 ;  /* 0x00000030272b7223 */ /* 0x000fe2000001002b */
[----:B------:R-:W-:Y:S02]  /*2490*/  HADD2.F32 R48, -RZ, R31.H0_H0 ;  /* 0x2000001fff307230 */ /* 0x000fe40000004100 */
[----:B------:R-:W-:Y:S02]  /*24a0*/  HADD2.F32 R19, -RZ, R17.H0_H0 ;  /* 0x20000011ff137230 */ /* 0x000fe40000004100 */
[----:B------:R-:W-:Y:S01]  /*24b0*/  FFMA.FTZ R44, R27, R16, R44 ;  /* 0x000000101b2c7223 */ /* 0x000fe2000001002c */
[----:B--2---:R-:W-:Y:S01]  /*24c0*/  HADD2.F32 R20, -RZ, R21.H0_H0 ;  /* 0x20000015ff147230 */ /* 0x004fe20000004100 */
[----:B------:R-:W0:Y:S01]  /*24d0*/  I2F.F16 R18, R18 ;  /* 0x0000001200127306 */ /* 0x000e220000200c00 */
[C---:B------:R-:W-:Y:S01]  /*24e0*/  FFMA.FTZ R21, R39.reuse, R46, R42 ;  /* 0x0000002e27157223 */ /* 0x040fe2000001002a */
[----:B------:R-:W-:Y:S01]  /*24f0*/  FFMA.FTZ R48, R39, R48, R45 ;  /* 0x0000003027307223 */ /* 0x000fe2000001002d */
[----:B------:R-:W-:-:S02]  /*2500*/  HADD2.F32 R17, -RZ, R17.H1_H1 ;  /* 0x30000011ff117230 */ /* 0x000fc40000004100 */
[----:B------:R-:W-:Y:S01]  /*2510*/  FFMA.FTZ R20, R16, R20, R43 ;  /* 0x0000001410147223 */ /* 0x000fe2000001002b */
[----:B------:R-:W-:Y:S01]  /*2520*/  FFMA.FTZ R29, R29, R19, R44 ;  /* 0x000000131d1d7223 */ /* 0x000fe2000001002c */
[----:B-1----:R-:W-:Y:S01]  /*2530*/  HADD2.F32 R30, -RZ, R30.H0_H0 ;  /* 0x2000001eff1e7230 */ /* 0x002fe20000004100 */
[----:B------:R-:W1:Y:S02]  /*2540*/  I2F.F16 R40, R40 ;  /* 0x0000002800287306 */ /* 0x000e640000200c00 */
[----:B------:R-:W-:Y:S02]  /*2550*/  FFMA.FTZ R29, R38, R17, R29 ;  /* 0x00000011261d7223 */ /* 0x000fe4000001001d */
[----:B------:R-:W-:Y:S01]  /*2560*/  FFMA.FTZ R30, R16, R30, R21 ;  /* 0x0000001e101e7223 */ /* 0x000fe20000010015 */
[----:B0-----:R-:W-:-:S03]  /*2570*/  HADD2.F32 R27, -RZ, R18.H0_H0 ;  /* 0x20000012ff1b7230 */ /* 0x001fc60000004100 */
[----:B------:R-:W0:Y:S01]  /*2580*/  I2F.F16 R28, R28 ;  /* 0x0000001c001c7306 */ /* 0x000e220000200c00 */
[----:B------:R-:W-:Y:S02]  /*2590*/  HADD2.F32 R18, -RZ, R2.H0_H0 ;  /* 0x20000002ff127230 */ /* 0x000fe40000004100 */
[----:B------:R-:W-:-:S03]  /*25a0*/  FFMA.FTZ R48, R16, R27, R48 ;  /* 0x0000001b10307223 */ /* 0x000fc60000010030 */
[----:B------:R-:W-:Y:S01]  /*25b0*/  FMUL.FTZ R29, R18, R29 ;  /* 0x0000001d121d7220 */ /* 0x000fe20000410000 */
[----:B-1----:R-:W-:Y:S01]  /*25c0*/  HADD2.F32 R40, -RZ, R40.H0_H0 ;  /* 0x20000028ff287230 */ /* 0x002fe20000004100 */
[----:B------:R-:W1:Y:S03]  /*25d0*/  I2F.F16 R41, R41 ;  /* 0x0000002900297306 */ /* 0x000e660000200c00 */
[----:B------:R-:W-:Y:S01]  /*25e0*/  F2FP.F16.F32.PACK_AB R29, RZ, R29 ;  /* 0x0000001dff1d723e */ /* 0x000fe200000000ff */
[----:B------:R-:W-:Y:S01]  /*25f0*/  FFMA.FTZ R20, R19, R40, R20 ;  /* 0x0000002813147223 */ /* 0x000fe20000010014 */
[----:B0-----:R-:W-:-:S03]  /*2600*/  HADD2.F32 R28, -RZ, R28.H0_H0 ;  /* 0x2000001cff1c7230 */ /* 0x001fc60000004100 */
[----:B------:R-:W0:Y:S01]  /*2610*/  I2F.F16 R22, R22 ;  /* 0x0000001600167306 */ /* 0x000e220000200c00 */
[----:B------:R-:W-:Y:S01]  /*2620*/  FFMA.FTZ R20, R17, R34, R20 ;  /* 0x0000002211147223 */ /* 0x000fe20000010014 */
[----:B------:R-:W-:Y:S01]  /*2630*/  FFMA.FTZ R21, R19, R28, R30 ;  /* 0x0000001c13157223 */ /* 0x000fe2000001001e */
[----:B-1----:R-:W-:-:S05]  /*2640*/  HADD2.F32 R41, -RZ, R41.H0_H0 ;  /* 0x20000029ff297230 */ /* 0x002fca0000004100 */
[----:B------:R-:W1:Y:S01]  /*2650*/  I2F.F16 R23, R23 ;  /* 0x0000001700177306 */ /* 0x000e620000200c00 */
[----:B------:R-:W-:Y:S01]  /*2660*/  FFMA.FTZ R48, R19, R41, R48 ;  /* 0x0000002913307223 */ /* 0x000fe20000010030 */
[----:B------:R-:W-:Y:S02]  /*2670*/  HADD2.F32 R19, -RZ, R2.H1_H1 ;  /* 0x30000002ff137230 */ /* 0x000fe40000004100 */
[----:B0-----:R-:W-:-:S03]  /*2680*/  HADD2.F32 R22, -RZ, R22.H0_H0 ;  /* 0x20000016ff167230 */ /* 0x001fc60000004100 */
[----:B------:R-:W-:Y:S02]  /*2690*/  FMUL.FTZ R20, R19, R20 ;  /* 0x0000001413147220 */ /* 0x000fe40000410000 */
[C---:B------:R-:W-:Y:S01]  /*26a0*/  FFMA.FTZ R21, R17.reuse, R22, R21 ;  /* 0x0000001611157223 */ /* 0x040fe20000010015 */
[--C-:B------:R-:W-:Y:S02]  /*26b0*/  HADD2.F32 R22, -RZ, R0.reuse.H0_H0 ;  /* 0x20000000ff167230 */ /* 0x100fe40000004100 */
[----:B-1----:R-:W-:Y:S01]  /*26c0*/  HADD2.F32 R16, -RZ, R23.H0_H0 ;  /* 0x20000017ff107230 */ /* 0x002fe20000004100 */
[----:B------:R-:W-:Y:S01]  /*26d0*/  F2FP.F16.F32.PACK_AB R20, RZ, R20 ;  /* 0x00000014ff14723e */ /* 0x000fe200000000ff */
[----:B------:R-:W-:Y:S02]  /*26e0*/  HADD2.F32 R23, -RZ, R0.H1_H1 ;  /* 0x30000000ff177230 */ /* 0x000fe40000004100 */
[----:B------:R-:W-:Y:S01]  /*26f0*/  FMUL.FTZ R21, R22, R21 ;  /* 0x0000001516157220 */ /* 0x000fe20000410000 */
[----:B------:R-:W-:Y:S01]  /*2700*/  FFMA.FTZ R16, R17, R16, R48 ;  /* 0x0000001011107223 */ /* 0x000fe20000010030 */
[----:B------:R-:W-:-:S03]  /*2710*/  PRMT R29, R29, 0x5410, R20 ;  /* 0x000054101d1d7816 */ /* 0x000fc60000000014 */
[----:B------:R-:W-:Y:S01]  /*2720*/  F2FP.F16.F32.PACK_AB R21, RZ, R21 ;  /* 0x00000015ff15723e */ /* 0x000fe200000000ff */
[----:B------:R-:W-:Y:S02]  /*2730*/  FMUL.FTZ R16, R23, R16 ;  /* 0x0000001017107220 */ /* 0x000fe40000410000 */
[----:B------:R-:W-:-:S03]  /*2740*/  HFMA2.MMA R5, R29, 1, 1, R5 ;  /* 0x3c003c001d057835 */ /* 0x000fc60000000005 */
[----:B------:R-:W-:-:S04]  /*2750*/  F2FP.F16.F32.PACK_AB R16, RZ, R16 ;  /* 0x00000010ff10723e */ /* 0x000fc800000000ff */
[----:B------:R-:W-:-:S05]  /*2760*/  PRMT R21, R21, 0x5410, R16 ;  /* 0x0000541015157816 */ /* 0x000fca0000000010 */
[----:B------:R-:W-:-:S07]  /*2770*/  HADD2 R4, R21, R4 ;  /* 0x0000000415047230 */ /* 0x000fce0000000000 */
.L_x_4591:
[----:B------:R-:W-:Y:S01]  /*2780*/  IMAD.WIDE R36, R33, 0x8, R36 ;  /* 0x0000000821247825 */ /* 0x000fe200078e0224 */
[----:B------:R-:W-:Y:S06]  /*2790*/  @P1 BRA `(.L_x_4592) ;  /* 0x0000000c000c1947 */ /* 0x000fec0003800000 */
[----:B-----5:R-:W2:Y:S01]  /*27a0*/  LDG.E.128.CONSTANT R16, desc[UR6][R36.64] ;  /* 0x0000000624107981 */ /* 0x020ea2000c1e9d00 */
[----:B------:R-:W-:Y:S02]  /*27b0*/  LOP3.LUT R20, R8, 0xff, RZ, 0xc0, !PT ;  /* 0x000000ff08147812 */ /* 0x000fe400078ec0ff */
[----:B------:R-:W-:Y:S02]  /*27c0*/  LOP3.LUT R21, R9, 0xff, RZ, 0xc0, !PT ;  /* 0x000000ff09157812 */ /* 0x000fe400078ec0ff */
[----:B------:R-:W-:Y:S01]  /*27d0*/  LOP3.LUT R23, R10, 0xff, RZ, 0xc0, !PT ;  /* 0x000000ff0a177812 */ /* 0x000fe200078ec0ff */
[----:B------:R-:W-:Y:S01]  /*27e0*/  VIADD R20, R20, 0xffffff80 ;  /* 0xffffff8014147836 */ /* 0x000fe20000000000 */
[----:B------:R-:W-:Y:S02]  /*27f0*/  IADD3 R21, R21, -0x80, RZ ;  /* 0xffffff8015157810 */ /* 0x000fe40007ffe0ff */
[----:B0-----:R-:W-:Y:S01]  /*2800*/  LEA.HI R30, R8, 0xffffff80, RZ, 0x8 ;  /* 0xffffff80081e7811 */ /* 0x001fe200078f40ff */
[----:B------:R0:W-:Y:S01]  /*2810*/  I2F.F16 R46, R20 ;  /* 0x00000014002e7306 */ /* 0x0001e20000200c00 */
[----:B------:R-:W-:-:S02]  /*2820*/  IADD3 R45, R23, -0x80, RZ ;  /* 0xffffff80172d7810 */ /* 0x000fc40007ffe0ff */
[----:B------:R-:W-:Y:S02]  /*2830*/  LOP3.LUT R23, R11, 0xff, RZ, 0xc0, !PT ;  /* 0x000000ff0b177812 */ /* 0x000fe400078ec0ff */
[----:B------:R-:W-:Y:S02]  /*2840*/  LEA.HI R22, R9, 0xffffff80, RZ, 0x8 ;  /* 0xffffff8009167811 */ /* 0x000fe400078f40ff */
[----:B------:R-:W-:Y:S01]  /*2850*/  LEA.HI R29, R11, 0xffffff80, RZ, 0x8 ;  /* 0xffffff800b1d7811 */ /* 0x000fe200078f40ff */
[----:B------:R1:W3:Y:S01]  /*2860*/  I2F.F16 R40, R21 ;  /* 0x0000001500287306 */ /* 0x0002e20000200c00 */
[--C-:B0-----:R-:W-:Y:S01]  /*2870*/  SHF.R.U32.HI R20, RZ, 0x8, R8.reuse ;  /* 0x00000008ff147819 */ /* 0x101fe20000011608 */
[----:B------:R-:W-:Y:S01]  /*2880*/  VIADD R23, R23, 0xffffff80 ;  /* 0xffffff8017177836 */ /* 0x000fe20000000000 */
[----:B------:R-:W-:Y:S02]  /*2890*/  SHF.R.U32.HI R8, RZ, 0x10, R8 ;  /* 0x00000010ff087819 */ /* 0x000fe40000011608 */
[----:B------:R-:W-:-:S02]  /*28a0*/  LOP3.LUT R20, R20, 0xff, RZ, 0xc0, !PT ;  /* 0x000000ff14147812 */ /* 0x000fc400078ec0ff */
[----:B------:R-:W-:Y:S01]  /*28b0*/  LOP3.LUT R8, R8, 0xff, RZ, 0xc0, !PT ;  /* 0x000000ff08087812 */ /* 0x000fe200078ec0ff */
[----:B------:R-:W-:Y:S01]  /*28c0*/  I2F.F16 R45, R45 ;  /* 0x0000002d002d7306 */ /* 0x000fe20000200c00 */
[----:B------:R-:W-:Y:S02]  /*28d0*/  IADD3 R44, R20, -0x80, RZ ;  /* 0xffffff80142c7810 */ /* 0x000fe40007ffe0ff */
[--C-:B------:R-:W-:Y:S02]  /*28e0*/  SHF.R.U32.HI R20, RZ, 0x8, R9.reuse ;  /* 0x00000008ff147819 */ /* 0x100fe40000011609 */
[----:B------:R-:W-:Y:S02]  /*28f0*/  SHF.R.U32.HI R9, RZ, 0x10, R9 ;  /* 0x00000010ff097819 */ /* 0x000fe40000011609 */
[----:B------:R-:W-:Y:S01]  /*2900*/  LOP3.LUT R34, R20, 0xff, RZ, 0xc0, !PT ;  /* 0x000000ff14227812 */ /* 0x000fe200078ec0ff */
[----:B------:R-:W0:Y:S01]  /*2910*/  I2F.F16 R23, R23 ;  /* 0x0000001700177306 */ /* 0x000e220000200c00 */
[----:B-1----:R-:W1:Y:S01]  /*2920*/  LDS.64 R20, [UR4+0x20] ;  /* 0x00002004ff147984 */ /* 0x002e620008000a00 */
[----:B------:R-:W-:Y:S01]  /*2930*/  IADD3 R8, R8, -0x80, RZ ;  /* 0xffffff8008087810 */ /* 0x000fe20007ffe0ff */
[----:B---3--:R-:W-:Y:S01]  /*2940*/  HADD2.F32 R51, -RZ, R40.H0_H0 ;  /* 0x20000028ff337230 */ /* 0x008fe20000004100 */
[----:B------:R-:W-:Y:S01]  /*2950*/  LOP3.LUT R9, R9, 0xff, RZ, 0xc0, !PT ;  /* 0x000000ff09097812 */ /* 0x000fe200078ec0ff */
[----:B------:R-:W-:Y:S01]  /*2960*/  VIADD R43, R34, 0xffffff80 ;  /* 0xffffff80222b7836 */ /* 0x000fe20000000000 */
[----:B------:R-:W-:-:S02]  /*2970*/  SHF.R.U32.HI R34, RZ, 0x8, R10 ;  /* 0x00000008ff227819 */ /* 0x000fc4000001160a */
[----:B------:R3:W-:Y:S01]  /*2980*/  I2F.F16 R38, R8 ;  /* 0x0000000800267306 */ /* 0x0007e20000200c00 */
[----:B------:R-:W-:Y:S02]  /*2990*/  IADD3 R9, R9, -0x80, RZ ;  /* 0xffffff8009097810 */ /* 0x000fe40007ffe0ff */
[----:B------:R-:W-:Y:S02]  /*29a0*/  LOP3.LUT R39, R34, 0xff, RZ, 0xc0, !PT ;  /* 0x000000ff22277812 */ /* 0x000fe400078ec0ff */
[----:B------:R-:W-:Y:S02]  /*29b0*/  LEA.HI R31, R10, 0xffffff80, RZ, 0x8 ;  /* 0xffffff800a1f7811 */ /* 0x000fe400078f40ff */
[----:B------:R-:W-:Y:S01]  /*29c0*/  IADD3 R39, R39, -0x80, RZ ;  /* 0xffffff8027277810 */ /* 0x000fe20007ffe0ff */
[----:B------:R-:W-:Y:S01]  /*29d0*/  I2F.F16 R43, R43 ;  /* 0x0000002b002b7306 */ /* 0x000fe20000200c00 */
[--C-:B---3--:R-:W-:Y:S01]  /*29e0*/  SHF.R.U32.HI R8, RZ, 0x8, R11.reuse ;  /* 0x00000008ff087819 */ /* 0x108fe2000001160b */
[----:B0-----:R-:W-:Y:S01]  /*29f0*/  HADD2.F32 R23, -RZ, R23.H0_H0 ;  /* 0x20000017ff177230 */ /* 0x001fe20000004100 */
[----:B------:R-:W-:-:S02]  /*2a00*/  SHF.R.U32.HI R11, RZ, 0x10, R11 ;  /* 0x00000010ff0b7819 */ /* 0x000fc4000001160b */
[----:B------:R-:W-:Y:S02]  /*2a10*/  LOP3.LUT R8, R8, 0xff, RZ, 0xc0, !PT ;  /* 0x000000ff08087812 */ /* 0x000fe400078ec0ff */
[----:B------:R-:W-:Y:S01]  /*2a20*/  LOP3.LUT R11, R11, 0xff, RZ, 0xc0, !PT ;  /* 0x000000ff0b0b7812 */ /* 0x000fe200078ec0ff */
[----:B------:R-:W0:Y:S01]  /*2a30*/  I2F.F16 R34, R9 ;  /* 0x0000000900227306 */ /* 0x000e220000200c00 */
[----:B------:R-:W-:Y:S02]  /*2a40*/  IADD3 R41, R8, -0x80, RZ ;  /* 0xffffff8008297810 */ /* 0x000fe40007ffe0ff */
[----:B------:R-:W-:Y:S01]  /*2a50*/  IADD3 R50, R11, -0x80, RZ ;  /* 0xffffff800b327810 */ /* 0x000fe20007ffe0ff */
[----:B------:R-:W-:Y:S01]  /*2a60*/  HADD2.F32 R11, -RZ, R45.H0_H0 ;  /* 0x2000002dff0b7230 */ /* 0x000fe20000004100 */
[----:B------:R-:W-:-:S03]  /*2a70*/  SHF.R.U32.HI R10, RZ, 0x10, R10 ;  /* 0x00000010ff0a7819 */ /* 0x000fc6000001160a */
[----:B------:R-:W3:Y:S01]  /*2a80*/  I2F.F16 R44, R44 ;  /* 0x0000002c002c7306 */ /* 0x000ee20000200c00 */
[----:B------:R-:W-:-:S05]  /*2a90*/  LOP3.LUT R10, R10, 0xff, RZ, 0xc0, !PT ;  /* 0x000000ff0a0a7812 */ /* 0x000fca00078ec0ff */
[----:B------:R-:W-:Y:S02]  /*2aa0*/  VIADD R10, R10, 0xffffff80 ;  /* 0xffffff800a0a7836 */ /* 0x000fe40000000000 */
[----:B------:R-:W4:Y:S01]  /*2ab0*/  I2F.F16 R42, R39 ;  /* 0x00000027002a7306 */ /* 0x000f220000200c00 */
[----:B-1----:R-:W-:Y:S02]  /*2ac0*/  HADD2.F32 R8, -RZ, R20.H0_H0 ;  /* 0x20000014ff087230 */ /* 0x002fe40000004100 */
[----:B0-----:R-:W-:-:S03]  /*2ad0*/  HADD2.F32 R34, -RZ, R34.H0_H0 ;  /* 0x20000022ff227230 */ /* 0x001fc60000004100 */
[----:B------:R-:W-:Y:S02]  /*2ae0*/  FFMA.FTZ R45, R8, R51, RZ ;  /* 0x00000033082d7223 */ /* 0x000fe400000100ff */
[----:B------:R-:W0:Y:S08]  /*2af0*/  I2F.F16 R41, R41 ;  /* 0x0000002900297306 */ /* 0x000e300000200c00 */
[----:B------:R-:W1:Y:S08]  /*2b00*/  I2F.F16 R10, R10 ;  /* 0x0000000a000a7306 */ /* 0x000e700000200c00 */
[----:B------:R-:W1:Y:S08]  /*2b10*/  I2F.F16 R39, R50 ;  /* 0x0000003200277306 */ /* 0x000e700000200c00 */
[----:B------:R-:W1:Y:S08]  /*2b20*/  I2F.F16 R30, R30 ;  /* 0x0000001e001e7306 */ /* 0x000e700000200c00 */
[----:B------:R-:W-:Y:S08]  /*2b30*/  I2F.F16 R22, R22 ;  /* 0x0000001600167306 */ /* 0x000ff00000200c00 */
[----:B------:R-:W-:Y:S08]  /*2b40*/  I2F.F16 R29, R29 ;  /* 0x0000001d001d7306 */ /* 0x000ff00000200c00 */
[----:B------:R-:W1:Y:S01]  /*2b50*/  I2F.F16 R31, R31 ;  /* 0x0000001f001f7306 */ /* 0x000e620000200c00 */
[----:B--2---:R-:W-:-:S02]  /*2b60*/  LOP3.LUT R9, R16, 0xff, RZ, 0xc0, !PT ;  /* 0x000000ff10097812 */ /* 0x004fc400078ec0ff */
[----:B------:R-:W-:Y:S02]  /*2b70*/  LOP3.LUT R48, R17, 0xff, RZ, 0xc0, !PT ;  /* 0x000000ff11307812 */ /* 0x000fe400078ec0ff */
[----:B------:R-:W-:Y:S01]  /*2b80*/  LEA.HI R28, R16, 0xffffff80, RZ, 0x8 ;  /* 0xffffff80101c7811 */ /* 0x000fe200078f40ff */
[----:B------:R-:W-:Y:S01]  /*2b90*/  VIADD R49, R9, 0xffffff80 ;  /* 0xffffff8009317836 */ /* 0x000fe20000000000 */
[----:B------:R-:W-:Y:S01]  /*2ba0*/  LEA.HI R27, R17, 0xffffff80, RZ, 0x8 ;  /* 0xffffff80111b7811 */ /* 0x000fe200078f40ff */
[----:B------:R-:W-:Y:S02]  /*2bb0*/  HADD2.F32 R9, -RZ, R46.H0_H0 ;  /* 0x2000002eff097230 */ /* 0x000fe40000004100 */
[C---:B------:R-:W-:Y:S01]  /*2bc0*/  FFMA.FTZ R46, R8.reuse, R23, RZ ;  /* 0x00000017082e7223 */ /* 0x040fe200000100ff */
[----:B------:R-:W-:Y:S01]  /*2bd0*/  HADD2.F32 R23, -RZ, R43.H0_H0 ;  /* 0x2000002bff177230 */ /* 0x000fe20000004100 */
[----:B------:R-:W-:Y:S01]  /*2be0*/  SHF.R.U32.HI R43, RZ, 0x8, R16 ;  /* 0x00000008ff2b7819 */ /* 0x000fe20000011610 */
[----:B------:R-:W-:Y:S01]  /*2bf0*/  I2F.F16 R40, R49 ;  /* 0x0000003100287306 */ /* 0x000fe20000200c00 */
[----:B------:R-:W-:Y:S01]  /*2c00*/  FFMA.FTZ R47, R9, R8, RZ ;  /* 0x00000008092f7223 */ /* 0x000fe200000100ff */
[----:B------:R-:W-:Y:S01]  /*2c10*/  FFMA.FTZ R9, R8, R11, RZ ;  /* 0x0000000b08097223 */ /* 0x000fe200000100ff */
[----:B------:R-:W-:Y:S01]  /*2c20*/  IADD3 R11, R48, -0x80, RZ ;  /* 0xffffff80300b7810 */ /* 0x000fe20007ffe0ff */
[----:B------:R-:W-:Y:S01]  /*2c30*/  HADD2.F32 R48, -RZ, R20.H1_H1 ;  /* 0x30000014ff307230 */ /* 0x000fe20000004100 */
[----:B------:R-:W-:Y:S01]  /*2c40*/  LOP3.LUT R43, R43, 0xff, RZ, 0xc0, !PT ;  /* 0x000000ff2b2b7812 */ /* 0x000fe200078ec0ff */
[----:B---3--:R-:W-:Y:S01]  /*2c50*/  HADD2.F32 R8, -RZ, R44.H0_H0 ;  /* 0x2000002cff087230 */ /* 0x008fe20000004100 */
[----:B------:R-:W-:Y:S01]  /*2c60*/  LOP3.LUT R44, R19, 0xff, RZ, 0xc0, !PT ;  /* 0x000000ff132c7812 */ /* 0x000fe200078ec0ff */
[----:B------:R-:W-:Y:S01]  /*2c70*/  I2F.F16 R27, R27 ;  /* 0x0000001b001b7306 */ /* 0x000fe20000200c00 */
[----:B------:R-:W-:Y:S01]  /*2c80*/  FFMA.FTZ R23, R48, R23, R45 ;  /* 0x0000001730177223 */ /* 0x000fe2000001002d */
[----:B----4-:R-:W-:-:S02]  /*2c90*/  HADD2.F32 R45, -RZ, R42.H0_H0 ;  /* 0x2000002aff2d7230 */ /* 0x010fc40000004100 */
[----:B------:R-:W-:Y:S01]  /*2ca0*/  FFMA.FTZ R8, R8, R48, R47 ;  /* 0x0000003008087223 */ /* 0x000fe2000001002f */
[----:B0-----:R-:W-:Y:S01]  /*2cb0*/  HADD2.F32 R47, -RZ, R41.H0_H0 ;  /* 0x20000029ff2f7230 */ /* 0x001fe20000004100 */
[----:B------:R-:W-:Y:S01]  /*2cc0*/  LOP3.LUT R20, R18, 0xff, RZ, 0xc0, !PT ;  /* 0x000000ff12147812 */ /* 0x000fe200078ec0ff */
[----:B------:R-:W-:Y:S02]  /*2cd0*/  VIADD R44, R44, 0xffffff80 ;  /* 0xffffff802c2c7836 */ /* 0x000fe40000000000 */
[C---:B------:R-:W-:Y:S01]  /*2ce0*/  FFMA.FTZ R41, R48.reuse, R45, R9 ;  /* 0x0000002d30297223 */ /* 0x040fe20000010009 */
[----:B------:R-:W-:Y:S01]  /*2cf0*/  SHF.R.U32.HI R9, RZ, 0x10, R16 ;  /* 0x00000010ff097819 */ /* 0x000fe20000011610 */
[----:B------:R-:W-:Y:S01]  /*2d00*/  FFMA.FTZ R46, R48, R47, R46 ;  /* 0x0000002f302e7223 */ /* 0x000fe2000001002e */
[----:B------:R-:W-:Y:S01]  /*2d10*/  IADD3 R16, R43, -0x80, RZ ;  /* 0xffffff802b107810 */ /* 0x000fe20007ffe0ff */
[--C-:B------:R-:W-:Y:S01]  /*2d20*/  HADD2.F32 R43, -RZ, R21.reuse.H0_H0 ;  /* 0x20000015ff2b7230 */ /* 0x100fe20000004100 */
[----:B------:R-:W-:Y:S01]  /*2d30*/  LOP3.LUT R9, R9, 0xff, RZ, 0xc0, !PT ;  /* 0x000000ff09097812 */ /* 0x000fe200078ec0ff */
[----:B------:R-:W-:Y:S01]  /*2d40*/  HADD2.F32 R47, -RZ, R38.H0_H0 ;  /* 0x20000026ff2f7230 */ /* 0x000fe20000004100 */
[----:B------:R0:W2:Y:S01]  /*2d50*/  I2F.F16 R42, R44 ;  /* 0x0000002c002a7306 */ /* 0x0000a20000200c00 */
[----:B-1----:R-:W-:Y:S01]  /*2d60*/  HADD2.F32 R48, -RZ, R10.H0_H0 ;  /* 0x2000000aff307230 */ /* 0x002fe20000004100 */
[----:B------:R-:W-:Y:S01]  /*2d70*/  IADD3 R38, R9, -0x80, RZ ;  /* 0xffffff8009267810 */ /* 0x000fe20007ffe0ff */
[----:B------:R-:W-:Y:S01]  /*2d80*/  FFMA.FTZ R23, R43, R34, R23 ;  /* 0x000000222b177223 */ /* 0x000fe20000010017 */
[----:B------:R-:W-:Y:S01]  /*2d90*/  SHF.R.U32.HI R45, RZ, 0x8, R17 ;  /* 0x00000008ff2d7819 */ /* 0x000fe20000011611 */
[----:B------:R-:W-:-:S02]  /*2da0*/  HADD2.F32 R34, -RZ, R21.H1_H1 ;  /* 0x30000015ff227230 */ /* 0x000fc40000004100 */
[----:B------:R-:W-:Y:S01]  /*2db0*/  FFMA.FTZ R41, R43, R48, R41 ;  /* 0x000000302b297223 */ /* 0x000fe20000010029 */
[----:B------:R-:W-:Y:S01]  /*2dc0*/  HADD2.F32 R48, -RZ, R39.H0_H0 ;  /* 0x20000027ff307230 */ /* 0x000fe20000004100 */
[----:B------:R-:W-:Y:S01]  /*2dd0*/  LOP3.LUT R45, R45, 0xff, RZ, 0xc0, !PT ;  /* 0x000000ff2d2d7812 */ /* 0x000fe200078ec0ff */
[----:B0-----:R-:W-:Y:S01]  /*2de0*/  FFMA.FTZ R44, R47, R43, R8 ;  /* 0x0000002b2f2c7223 */ /* 0x001fe20000010008 */
[----:B------:R-:W-:Y:S01]  /*2df0*/  HADD2.F32 R39, -RZ, R30.H0_H0 ;  /* 0x2000001eff277230 */ /* 0x000fe20000004100 */
[----:B------:R-:W0:Y:S01]  /*2e00*/  LDS.64 R8, [UR4+0x28] ;  /* 0x00002804ff087984 */ /* 0x000e220008000a00 */
[--C-:B------:R-:W-:Y:S01]  /*2e10*/  SHF.R.U32.HI R30, RZ, 0x10, R18.reuse ;  /* 0x00000010ff1e7819 */ /* 0x100fe20000011612 */
[----:B------:R-:W-:Y:S01]  /*2e20*/  VIADD R45, R45, 0xffffff80 ;  /* 0xffffff802d2d7836 */ /* 0x000fe20000000000 */
[----:B------:R-:W-:Y:S01]  /*2e30*/  SHF.R.U32.HI R47, RZ, 0x8, R18 ;  /* 0x00000008ff2f7819 */ /* 0x000fe20000011612 */
[----:B------:R-:W-:Y:S01]  /*2e40*/  FFMA.FTZ R44, R39, R34, R44 ;  /* 0x00000022272c7223 */ /* 0x000fe2000001002c */
[----:B------:R-:W-:Y:S01]  /*2e50*/  LOP3.LUT R30, R30, 0xff, RZ, 0xc0, !PT ;  /* 0x000000ff1e1e7812 */ /* 0x000fe200078ec0ff */
[----:B------:R1:W-:Y:S01]  /*2e60*/  I2F.F16 R10, R45 ;  /* 0x0000002d000a7306 */ /* 0x0003e20000200c00 */
[----:B------:R-:W-:Y:S01]  /*2e70*/  SHF.R.U32.HI R39, RZ, 0x8, R19 ;  /* 0x00000008ff277819 */ /* 0x000fe20000011613 */
[----:B------:R-:W-:Y:S01]  /*2e80*/  FFMA.FTZ R43, R43, R48, R46 ;  /* 0x000000302b2b7223 */ /* 0x000fe2000001002e */
[----:B------:R-:W-:Y:S01]  /*2e90*/  SHF.R.U32.HI R17, RZ, 0x10, R17 ;  /* 0x00000010ff117819 */ /* 0x000fe20000011611 */
[----:B------:R-:W-:Y:S01]  /*2ea0*/  HADD2.F32 R46, -RZ, R31.H0_H0 ;  /* 0x2000001fff2e7230 */ /* 0x000fe20000004100 */
[----:B------:R-:W-:Y:S01]  /*2eb0*/  IADD3 R20, R20, -0x80, RZ ;  /* 0xffffff8014147810 */ /* 0x000fe20007ffe0ff */
[----:B--2---:R-:W-:Y:S01]  /*2ec0*/  HADD2.F32 R42, -RZ, R42.H0_H0 ;  /* 0x2000002aff2a7230 */ /* 0x004fe20000004100 */
[----:B------:R-:W-:Y:S01]  /*2ed0*/  LOP3.LUT R47, R47, 0xff, RZ, 0xc0, !PT ;  /* 0x000000ff2f2f7812 */ /* 0x000fe200078ec0ff */
[----:B------:R-:W2:Y:S01]  /*2ee0*/  I2F.F16 R11, R11 ;  /* 0x0000000b000b7306 */ /* 0x000ea20000200c00 */
[----:B-1----:R-:W-:Y:S01]  /*2ef0*/  HADD2.F32 R45, -RZ, R22.H0_H0 ;  /* 0x20000016ff2d7230 */ /* 0x002fe20000004100 */
[----:B------:R-:W-:Y:S01]  /*2f00*/  LOP3.LUT R39, R39, 0xff, RZ, 0xc0, !PT ;  /* 0x000000ff27277812 */ /* 0x000fe200078ec0ff */
[----:B------:R-:W-:Y:S01]  /*2f10*/  VIADD R22, R30, 0xffffff80 ;  /* 0xffffff801e167836 */ /* 0x000fe20000000000 */
[----:B------:R-:W-:Y:S01]  /*2f20*/  LOP3.LUT R17, R17, 0xff, RZ, 0xc0, !PT ;  /* 0x000000ff11117812 */ /* 0x000fe200078ec0ff */
[----:B------:R-:W-:Y:S01]  /*2f30*/  HADD2.F32 R30, -RZ, R29.H0_H0 ;  /* 0x2000001dff1e7230 */ /* 0x000fe20000004100 */
[----:B------:R-:W-:Y:S01]  /*2f40*/  IADD3 R21, R47, -0x80, RZ ;  /* 0xffffff802f157810 */ /* 0x000fe20007ffe0ff */
[C---:B------:R-:W-:Y:S01]  /*2f50*/  FFMA.FTZ R23, R34.reuse, R45, R23 ;  /* 0x0000002d22177223 */ /* 0x040fe20000010017 */
[----:B------:R-:W1:Y:S01]  /*2f60*/  I2F.F16 R16, R16 ;  /* 0x0000001000107306 */ /* 0x000e620000200c00 */
[----:B------:R-:W-:Y:S01]  /*2f70*/  IADD3 R29, R39, -0x80, RZ ;  /* 0xffffff80271d7810 */ /* 0x000fe20007ffe0ff */
[C---:B------:R-:W-:Y:S01]  /*2f80*/  FFMA.FTZ R43, R34.reuse, R30, R43 ;  /* 0x0000001e222b7223 */ /* 0x040fe2000001002b */
[----:B------:R-:W-:Y:S01]  /*2f90*/  IADD3 R17, R17, -0x80, RZ ;  /* 0xffffff8011117810 */ /* 0x000fe20007ffe0ff */
[----:B------:R-:W-:Y:S01]  /*2fa0*/  FFMA.FTZ R41, R34, R46, R41 ;  /* 0x0000002e22297223 */ /* 0x000fe20000010029 */
[----:B------:R-:W-:Y:S01]  /*2fb0*/  SHF.R.U32.HI R30, RZ, 0x10, R19 ;  /* 0x00000010ff1e7819 */ /* 0x000fe20000011613 */
[----:B------:R-:W-:Y:S01]  /*2fc0*/  HADD2.F32 R39, -RZ, R40.H0_H0 ;  /* 0x20000028ff277230 */ /* 0x000fe20000004100 */
[----:B------:R-:W-:Y:S01]  /*2fd0*/  LEA.HI R18, R18, 0xffffff80, RZ, 0x8 ;  /* 0xffffff8012127811 */ /* 0x000fe200078f40ff */
[----:B------:R-:W3:Y:S01]  /*2fe0*/  I2F.F16 R20, R20 ;  /* 0x0000001400147306 */ /* 0x000ee20000200c00 */
[----:B------:R-:W-:Y:S01]  /*2ff0*/  LOP3.LUT R31, R30, 0xff, RZ, 0xc0, !PT ;  /* 0x000000ff1e1f7812 */ /* 0x000fe200078ec0ff */
[----:B--2---:R-:W-:Y:S01]  /*3000*/  HADD2.F32 R40, -RZ, R11.H0_H0 ;  /* 0x2000000bff287230 */ /* 0x004fe20000004100 */
[----:B------:R-:W-:-:S02]  /*3010*/  LEA.HI R19, R19, 0xffffff80, RZ, 0x8 ;  /* 0xffffff8013137811 */ /* 0x000fc400078f40ff */
[----:B------:R-:W-:-:S03]  /*3020*/  IADD3 R34, R31, -0x80, RZ ;  /* 0xffffff801f227810 */ /* 0x000fc60007ffe0ff */
[----:B------:R-:W2:Y:S01]  /*3030*/  I2F.F16 R21, R21 ;  /* 0x0000001500157306 */ /* 0x000ea20000200c00 */
[--C-:B0-----:R-:W-:Y:S02]  /*3040*/  HADD2.F32 R30, -RZ, R8.reuse.H0_H0 ;  /* 0x20000008ff1e7230 */ /* 0x101fe40000004100 */
[----:B------:R-:W-:Y:S02]  /*3050*/  HADD2.F32 R8, -RZ, R8.H1_H1 ;  /* 0x30000008ff087230 */ /* 0x000fe40000004100 */
[----:B------:R-:W-:Y:S02]  /*3060*/  HADD2.F32 R31, -RZ, R9.H0_H0 ;  /* 0x20000009ff1f7230 */ /* 0x000fe40000004100 */
[----:B------:R-:W-:Y:S01]  /*3070*/  FFMA.FTZ R45, R30, R40, R23 ;  /* 0x000000281e2d7223 */ /* 0x000fe20000010017 */
[----:B------:R-:W0:Y:S01]  /*3080*/  I2F.F16 R29, R29 ;  /* 0x0000001d001d7306 */ /* 0x000e220000200c00 */
[----:B-1----:R-:W-:Y:S02]  /*3090*/  HADD2.F32 R23, -RZ, R16.H0_H0 ;  /* 0x20000010ff177230 */ /* 0x002fe40000004100 */
[----:B------:R-:W-:Y:S01]  /*30a0*/  FFMA.FTZ R44, R39, R30, R44 ;  /* 0x0000001e272c7223 */ /* 0x000fe2000001002c */
[----:B---3--:R-:W-:-:S02]  /*30b0*/  HADD2.F32 R20, -RZ, R20.H0_H0 ;  /* 0x20000014ff147230 */ /* 0x008fc40000004100 */
[C---:B------:R-:W-:Y:S01]  /*30c0*/  FFMA.FTZ R42, R30.reuse, R42, R43 ;  /* 0x0000002a1e2a7223 */ /* 0x040fe2000001002b */
[----:B------:R-:W-:Y:S02]  /*30d0*/  HADD2.F32 R39, -RZ, R10.H0_H0 ;  /* 0x2000000aff277230 */ /* 0x000fe40000004100 */
[----:B------:R-:W-:Y:S01]  /*30e0*/  FFMA.FTZ R44, R23, R8, R44 ;  /* 0x00000008172c7223 */ /* 0x000fe2000001002c */
[----:B--2---:R-:W-:Y:S01]  /*30f0*/  HADD2.F32 R23, -RZ, R21.H0_H0 ;  /* 0x20000015ff177230 */ /* 0x004fe20000004100 */
[----:B------:R-:W1:Y:S01]  /*3100*/  I2F.F16 R17, R17 ;  /* 0x0000001100117306 */ /* 0x000e620000200c00 */
[----:B------:R-:W-:Y:S01]  /*3110*/  FFMA.FTZ R41, R30, R20, R41 ;  /* 0x000000141e297223 */ /* 0x000fe20000010029 */
[C---:B------:R-:W-:Y:S01]  /*3120*/  FFMA.FTZ R10, R8.reuse, R39, R45 ;  /* 0x00000027080a7223 */ /* 0x040fe2000001002d */
[----:B------:R-:W-:Y:S02]  /*3130*/  HADD2.F32 R9, -RZ, R9.H1_H1 ;  /* 0x30000009ff097230 */ /* 0x000fe40000004100 */
[----:B------:R-:W-:Y:S01]  /*3140*/  FFMA.FTZ R16, R8, R23, R41 ;  /* 0x0000001708107223 */ /* 0x000fe20000010029 */
[----:B0-----:R-:W-:-:S02]  /*3150*/  HADD2.F32 R29, -RZ, R29.H0_H0 ;  /* 0x2000001dff1d7230 */ /* 0x001fc40000004100 */
[----:B------:R-:W0:Y:S03]  /*3160*/  I2F.F16 R38, R38 ;  /* 0x0000002600267306 */ /* 0x000e260000200c00 */
[----:B------:R-:W-:Y:S01]  /*3170*/  FFMA.FTZ R42, R8, R29, R42 ;  /* 0x0000001d082a7223 */ /* 0x000fe2000001002a */
[----:B------:R-:W-:Y:S02]  /*3180*/  HADD2.F32 R8, -RZ, R27.H0_H0 ;  /* 0x2000001bff087230 */ /* 0x000fe40000004100 */
[----:B-1----:R-:W-:Y:S02]  /*3190*/  HADD2.F32 R17, -RZ, R17.H0_H0 ;  /* 0x20000011ff117230 */ /* 0x002fe40000004100 */
[----:B------:R-:W1:Y:S03]  /*31a0*/  I2F.F16 R22, R22 ;  /* 0x0000001600167306 */ /* 0x000e660000200c00 */
[----:B------:R-:W-:Y:S01]  /*31b0*/  FFMA.FTZ R10, R31, R17, R10 ;  /* 0x000000111f0a7223 */ /* 0x000fe2000001000a */
[----:B0-----:R-:W-:-:S04]  /*31c0*/  HADD2.F32 R21, -RZ, R38.H0_H0 ;  /* 0x20000026ff157230 */ /* 0x001fc80000004100 */
[----:B------:R-:W0:Y:S01]  /*31d0*/  I2F.F16 R11, R34 ;  /* 0x00000022000b7306 */ /* 0x000e220000200c00 */
[----:B------:R-:W-:Y:S01]  /*31e0*/  FFMA.FTZ R8, R9, R8, R10 ;  /* 0x0000000809087223 */ /* 0x000fe2000001000a */
[----:B------:R-:W-:Y:S01]  /*31f0*/  FFMA.FTZ R21, R21, R31, R44 ;  /* 0x0000001f15157223 */ /* 0x000fe2000001002c */
[----:B-1----:R-:W-:-:S05]  /*3200*/  HADD2.F32 R22, -RZ, R22.H0_H0 ;  /* 0x20000016ff167230 */ /* 0x002fca0000004100 */
[----:B------:R-:W1:Y:S01]  /*3210*/  I2F.F16 R28, R28 ;  /* 0x0000001c001c7306 */ /* 0x000e620000200c00 */
[----:B0-----:R-:W-:-:S07]  /*3220*/  HADD2.F32 R17, -RZ, R11.H0_H0 ;  /* 0x2000000bff117230 */ /* 0x001fce0000004100 */
[----:B------:R-:W0:Y:S01]  /*3230*/  I2F.F16 R18, R18 ;  /* 0x0000001200127306 */ /* 0x000e220000200c00 */
[C---:B------:R-:W-:Y:S01]  /*3240*/  FFMA.FTZ R11, R31.reuse, R22, R16 ;  /* 0x000000161f0b7223 */ /* 0x040fe20000010010 */
[--C-:B------:R-:W-:Y:S02]  /*3250*/  HADD2.F32 R16, -RZ, R2.reuse.H0_H0 ;  /* 0x20000002ff107230 */ /* 0x100fe40000004100 */
[----:B------:R-:W-:Y:S01]  /*3260*/  FFMA.FTZ R42, R31, R17, R42 ;  /* 0x000000111f2a7223 */ /* 0x000fe2000001002a */
[----:B------:R-:W-:Y:S02]  /*3270*/  HADD2.F32 R17, -RZ, R2.H1_H1 ;  /* 0x30000002ff117230 */ /* 0x000fe40000004100 */
[----:B-1----:R-:W-:Y:S01]  /*3280*/  HADD2.F32 R28, -RZ, R28.H0_H0 ;  /* 0x2000001cff1c7230 */ /* 0x002fe20000004100 */
[----:B------:R-:W1:Y:S02]  /*3290*/  I2F.F16 R19, R19 ;  /* 0x0000001300137306 */ /* 0x000e640000200c00 */
[----:B------:R-:W-:-:S02]  /*32a0*/  FMUL.FTZ R8, R17, R8 ;  /* 0x0000000811087220 */ /* 0x000fc40000410000 */
[----:B------:R-:W-:Y:S01]  /*32b0*/  FFMA.FTZ R21, R28, R9, R21 ;  /* 0x000000091c157223 */ /* 0x000fe20000010015 */
[----:B0-----:R-:W-:-:S03]  /*32c0*/  HADD2.F32 R18, -RZ, R18.H0_H0 ;  /* 0x20000012ff127230 */ /* 0x001fc60000004100 */
[----:B------:R-:W-:Y:S01]  /*32d0*/  FMUL.FTZ R21, R16, R21 ;  /* 0x0000001510157220 */ /* 0x000fe20000410000 */
[----:B------:R-:W-:Y:S01]  /*32e0*/  F2FP.F16.F32.PACK_AB R8, RZ, R8 ;  /* 0x00000008ff08723e */ /* 0x000fe200000000ff */
[----:B------:R-:W-:Y:S01]  /*32f0*/  FFMA.FTZ R11, R9, R18, R11 ;  /* 0x00000012090b7223 */ /* 0x000fe2000001000b */
[--C-:B------:R-:W-:Y:S02]  /*3300*/  HADD2.F32 R18, -RZ, R0.reuse.H0_H0 ;  /* 0x20000000ff127230 */ /* 0x100fe40000004100 */
[----:B------:R-:W-:Y:S01]  /*3310*/  F2FP.F16.F32.PACK_AB R21, RZ, R21 ;  /* 0x00000015ff15723e */ /* 0x000fe200000000ff */
[----:B-1----:R-:W-:Y:S02]  /*3320*/  HADD2.F32 R10, -RZ, R19.H0_H0 ;  /* 0x20000013ff0a7230 */ /* 0x002fe40000004100 */
[----:B------:R-:W-:Y:S02]  /*3330*/  HADD2.F32 R19, -RZ, R0.H1_H1 ;  /* 0x30000000ff137230 */ /* 0x000fe40000004100 */
[----:B------:R-:W-:Y:S01]  /*3340*/  FMUL.FTZ R11, R18, R11 ;  /* 0x0000000b120b7220 */ /* 0x000fe20000410000 */
[----:B------:R-:W-:Y:S01]  /*3350*/  PRMT R21, R21, 0x5410, R8 ;  /* 0x0000541015157816 */ /* 0x000fe20000000008 */
[----:B------:R-:W-:-:S03]  /*3360*/  FFMA.FTZ R10, R9, R10, R42 ;  /* 0x0000000a090a7223 */ /* 0x000fc6000001002a */
[----:B------:R-:W-:Y:S01]  /*3370*/  F2FP.F16.F32.PACK_AB R11, RZ, R11 ;  /* 0x0000000bff0b723e */ /* 0x000fe200000000ff */
[----:B------:R-:W-:Y:S01]  /*3380*/  FMUL.FTZ R10, R19, R10 ;  /* 0x0000000a130a7220 */ /* 0x000fe20000410000 */
[----:B------:R-:W-:-:S04]  /*3390*/  HFMA2.MMA R5, R21, 1, 1, R5 ;  /* 0x3c003c0015057835 */ /* 0x000fc80000000005 */
[----:B------:R-:W-:-:S04]  /*33a0*/  F2FP.F16.F32.PACK_AB R10, RZ, R10 ;  /* 0x0000000aff0a723e */ /* 0x000fc800000000ff */
[----:B------:R-:W-:-:S05]  /*33b0*/  PRMT R11, R11, 0x5410, R10 ;  /* 0x000054100b0b7816 */ /* 0x000fca000000000a */
[----:B------:R-:W-:-:S07]  /*33c0*/  HADD2 R4, R11, R4 ;  /* 0x000000040b047230 */ /* 0x000fce0000000000 */
.L_x_4592:
[----:B-----5:R-:W-:Y:S02]  /*33d0*/  @!P0 IMAD.IADD R3, R26, 0x1, R35 ;  /* 0x000000011a038824 */ /* 0x020fe400078e0223 */
[----:B------:R-:W-:Y:S01]  /*33e0*/  IMAD.WIDE R36, R33, 0x8, R36 ;  /* 0x0000000821247825 */ /* 0x000fe200078e0224 */
[----:B------:R-:W-:Y:S06]  /*33f0*/  @P1 BRA `(.L_x_4593) ;  /* 0x0000000c000c1947 */ /* 0x000fec0003800000 */
[----:B------:R-:W2:Y:S01]  /*3400*/  LDG.E.128.CONSTANT R8, desc[UR6][R36.64] ;  /* 0x0000000624087981 */ /* 0x000ea2000c1e9d00 */
[----:B------:R-:W-:Y:S02]  /*3410*/  LOP3.LUT R16, R12, 0xff, RZ, 0xc0, !PT ;  /* 0x000000ff0c107812 */ /* 0x000fe400078ec0ff */
[----:B------:R-:W-:Y:S02]  /*3420*/  LOP3.LUT R17, R13, 0xff, RZ, 0xc0, !PT ;  /* 0x000000ff0d117812 */ /* 0x000fe400078ec0ff */
[----:B------:R-:W-:Y:S02]  /*3430*/  IADD3 R16, R16, -0x80, RZ ;  /* 0xffffff8010107810 */ /* 0x000fe40007ffe0ff */
[----:B------:R-:W-:Y:S02]  /*3440*/  IADD3 R17, R17, -0x80, RZ ;  /* 0xffffff8011117810 */ /* 0x000fe40007ffe0ff */
[----:B------:R1:W-:Y:S01]  /*3450*/  I2F.F16 R45, R16 ;  /* 0x00000010002d7306 */ /* 0x0003e20000200c00 */
[----:B------:R-:W-:-:S02]  /*3460*/  LEA.HI R22, R12, 0xffffff80, RZ, 0x8 ;  /* 0xffffff800c167811 */ /* 0x000fc400078f40ff */
[----:B------:R-:W-:Y:S02]  /*3470*/  LOP3.LUT R19, R14, 0xff, RZ, 0xc0, !PT ;  /* 0x000000ff0e137812 */ /* 0x000fe400078ec0ff */
[----:B------:R-:W-:Y:S02]  /*3480*/  LEA.HI R18, R13, 0xffffff80, RZ, 0x8 ;  /* 0xffffff800d127811 */ /* 0x000fe400078f40ff */
[----:B------:R-:W-:Y:S01]  /*3490*/  SHF.R.U32.HI R27, RZ, 0x8, R14 ;  /* 0x00000008ff1b7819 */ /* 0x000fe2000001160e */
[----:B------:R3:W4:Y:S01]  /*34a0*/  I2F.F16 R39, R17 ;  /* 0x0000001100277306 */ /* 0x0007220000200c00 */
[--C-:B-1----:R-:W-:Y:S01]  /*34b0*/  SHF.R.U32.HI R16, RZ, 0x8, R12.reuse ;  /* 0x00000008ff107819 */ /* 0x102fe2000001160c */
[----:B------:R-:W-:Y:S01]  /*34c0*/  VIADD R41, R19, 0xffffff80 ;  /* 0xffffff8013297836 */ /* 0x000fe20000000000 */
[----:B------:R-:W-:Y:S02]  /*34d0*/  SHF.R.U32.HI R12, RZ, 0x10, R12 ;  /* 0x00000010ff0c7819 */ /* 0x000fe4000001160c */
[----:B------:R-:W-:-:S02]  /*34e0*/  LOP3.LUT R16, R16, 0xff, RZ, 0xc0, !PT ;  /* 0x000000ff10107812 */ /* 0x000fc400078ec0ff */
[----:B------:R-:W-:Y:S01]  /*34f0*/  LOP3.LUT R12, R12, 0xff, RZ, 0xc0, !PT ;  /* 0x000000ff0c0c7812 */ /* 0x000fe200078ec0ff */
[----:B------:R-:W-:Y:S01]  /*3500*/  I2F.F16 R41, R41 ;  /* 0x0000002900297306 */ /* 0x000fe20000200c00 */
[--C-:B---3--:R-:W-:Y:S02]  /*3510*/  SHF.R.U32.HI R17, RZ, 0x8, R13.reuse ;  /* 0x00000008ff117819 */ /* 0x108fe4000001160d */
[----:B------:R-:W-:Y:S01]  /*3520*/  IADD3 R16, R16, -0x80, RZ ;  /* 0xffffff8010107810 */ /* 0x000fe20007ffe0ff */
[----:B------:R-:W-:Y:S01]  /*3530*/  VIADD R12, R12, 0xffffff80 ;  /* 0xffffff800c0c7836 */ /* 0x000fe20000000000 */
[----:B------:R-:W-:Y:S02]  /*3540*/  LOP3.LUT R17, R17, 0xff, RZ, 0xc0, !PT ;  /* 0x000000ff11117812 */ /* 0x000fe400078ec0ff */
[----:B------:R-:W-:Y:S01]  /*3550*/  LOP3.LUT R19, R15, 0xff, RZ, 0xc0, !PT ;  /* 0x000000ff0f137812 */ /* 0x000fe200078ec0ff */
[----:B------:R1:W-:Y:S01]  /*3560*/  I2F.F16 R29, R16 ;  /* 0x00000010001d7306 */ /* 0x0003e20000200c00 */
[----:B------:R-:W-:Y:S01]  /*3570*/  IADD3 R38, R17, -0x80, RZ ;  /* 0xffffff8011267810 */ /* 0x000fe20007ffe0ff */
[----:B----4-:R-:W-:Y:S01]  /*3580*/  HADD2.F32 R39, -RZ, R39.H0_H0 ;  /* 0x20000027ff277230 */ /* 0x010fe20000004100 */
[----:B------:R-:W-:-:S02]  /*3590*/  SHF.R.U32.HI R13, RZ, 0x10, R13 ;  /* 0x00000010ff0d7819 */ /* 0x000fc4000001160d */
[----:B------:R-:W-:Y:S02]  /*35a0*/  IADD3 R28, R19, -0x80, RZ ;  /* 0xffffff80131c7810 */ /* 0x000fe40007ffe0ff */
[----:B------:R-:W-:Y:S01]  /*35b0*/  LOP3.LUT R13, R13, 0xff, RZ, 0xc0, !PT ;  /* 0x000000ff0d0d7812 */ /* 0x000fe200078ec0ff */
[----:B------:R3:W4:Y:S01]  /*35c0*/  I2F.F16 R26, R12 ;  /* 0x0000000c001a7306 */ /* 0x0007220000200c00 */
[----:B-1----:R-:W1:Y:S01]  /*35d0*/  LDS.64 R16, [UR4+0x30] ;  /* 0x00003004ff107984 */ /* 0x002e620008000a00 */
[----:B0-----:R-:W-:Y:S02]  /*35e0*/  LOP3.LUT R30, R27, 0xff, RZ, 0xc0, !PT ;  /* 0x000000ff1b1e7812 */ /* 0x001fe400078ec0ff */
[----:B------:R-:W-:Y:S02]  /*35f0*/  IADD3 R13, R13, -0x80, RZ ;  /* 0xffffff800d0d7810 */ /* 0x000fe40007ffe0ff */
[----:B------:R-:W-:Y:S01]  /*3600*/  LEA.HI R21, R15, 0xffffff80, RZ, 0x8 ;  /* 0xffffff800f157811 */ /* 0x000fe200078f40ff */
[----:B------:R-:W-:Y:S01]  /*3610*/  VIADD R30, R30, 0xffffff80 ;  /* 0xffffff801e1e7836 */ /* 0x000fe20000000000 */
[----:B------:R-:W-:Y:S01]  /*3620*/  I2F.F16 R28, R28 ;  /* 0x0000001c001c7306 */ /* 0x000fe20000200c00 */
[----:B---3--:R-:W-:-:S02]  /*3630*/  SHF.R.U32.HI R12, RZ, 0x8, R15 ;  /* 0x00000008ff0c7819 */ /* 0x008fc4000001160f */
[----:B------:R-:W-:Y:S02]  /*3640*/  SHF.R.U32.HI R15, RZ, 0x10, R15 ;  /* 0x00000010ff0f7819 */ /* 0x000fe4000001160f */
[----:B------:R-:W-:Y:S02]  /*3650*/  LOP3.LUT R12, R12, 0xff, RZ, 0xc0, !PT ;  /* 0x000000ff0c0c7812 */ /* 0x000fe400078ec0ff */
[----:B------:R-:W-:Y:S01]  /*3660*/  LOP3.LUT R15, R15, 0xff, RZ, 0xc0, !PT ;  /* 0x000000ff0f0f7812 */ /* 0x000fe200078ec0ff */
[----:B------:R-:W0:Y:S01]  /*3670*/  I2F.F16 R27, R13 ;  /* 0x0000000d001b7306 */ /* 0x000e220000200c00 */
[----:B------:R-:W-:Y:S01]  /*3680*/  IADD3 R44, R12, -0x80, RZ ;  /* 0xffffff800c2c7810 */ /* 0x000fe20007ffe0ff */
[----:B----4-:R-:W-:Y:S01]  /*3690*/  HADD2.F32 R26, -RZ, R26.H0_H0 ;  /* 0x2000001aff1a7230 */ /* 0x010fe20000004100 */
[----:B------:R-:W-:Y:S01]  /*36a0*/  LEA.HI R23, R14, 0xffffff80, RZ, 0x8 ;  /* 0xffffff800e177811 */ /* 0x000fe200078f40ff */
[----:B------:R-:W-:Y:S01]  /*36b0*/  VIADD R15, R15, 0xffffff80 ;  /* 0xffffff800f0f7836 */ /* 0x000fe20000000000 */
[----:B------:R-:W-:-:S03]  /*36c0*/  SHF.R.U32.HI R14, RZ, 0x10, R14 ;  /* 0x00000010ff0e7819 */ /* 0x000fc6000001160e */
[----:B------:R-:W3:Y:S01]  /*36d0*/  I2F.F16 R40, R30 ;  /* 0x0000001e00287306 */ /* 0x000ee20000200c00 */
[----:B------:R-:W-:-:S04]  /*36e0*/  LOP3.LUT R14, R14, 0xff, RZ, 0xc0, !PT ;  /* 0x000000ff0e0e7812 */ /* 0x000fc800078ec0ff */
[----:B------:R-:W-:Y:S01]  /*36f0*/  IADD3 R14, R14, -0x80, RZ ;  /* 0xffffff800e0e7810 */ /* 0x000fe20007ffe0ff */
[----:B0-----:R-:W-:Y:S02]  /*3700*/  HADD2.F32 R27, -RZ, R27.H0_H0 ;  /* 0x2000001bff1b7230 */ /* 0x001fe40000004100 */
[----:B------:R-:W0:Y:S01]  /*3710*/  I2F.F16 R38, R38 ;  /* 0x0000002600267306 */ /* 0x000e220000200c00 */
[----:B---3--:R-:W-:-:S07]  /*3720*/  HADD2.F32 R40, -RZ, R40.H0_H0 ;  /* 0x20000028ff287230 */ /* 0x008fce0000004100 */
[----:B------:R3:W-:Y:S01]  /*3730*/  I2F.F16 R34, R15 ;  /* 0x0000000f00227306 */ /* 0x0007e20000200c00 */
[--C-:B-1----:R-:W-:Y:S02]  /*3740*/  HADD2.F32 R42, -RZ, R17.reuse.H0_H0 ;  /* 0x20000011ff2a7230 */ /* 0x102fe40000004100 */
[----:B------:R-:W-:Y:S02]  /*3750*/  HADD2.F32 R46, -RZ, R17.H1_H1 ;  /* 0x30000011ff2e7230 */ /* 0x000fe40000004100 */
[----:B------:R-:W-:Y:S02]  /*3760*/  HADD2.F32 R17, -RZ, R28.H0_H0 ;  /* 0x2000001cff117230 */ /* 0x000fe40000004100 */
[----:B0-----:R-:W-:Y:S01]  /*3770*/  HADD2.F32 R38, -RZ, R38.H0_H0 ;  /* 0x20000026ff267230 */ /* 0x001fe20000004100 */
[----:B------:R-:W0:Y:S01]  /*3780*/  I2F.F16 R44, R44 ;  /* 0x0000002c002c7306 */ /* 0x000e220000200c00 */
[----:B---3--:R-:W-:-:S07]  /*3790*/  HADD2.F32 R15, -RZ, R41.H0_H0 ;  /* 0x20000029ff0f7230 */ /* 0x008fce0000004100 */
[----:B------:R-:W1:Y:S01]  /*37a0*/  I2F.F16 R14, R14 ;  /* 0x0000000e000e7306 */ /* 0x000e620000200c00 */
[----:B0-----:R-:W-:-:S07]  /*37b0*/  HADD2.F32 R44, -RZ, R44.H0_H0 ;  /* 0x2000002cff2c7230 */ /* 0x001fce0000004100 */
[----:B------:R-:W0:Y:S08]  /*37c0*/  I2F.F16 R22, R22 ;  /* 0x0000001600167306 */ /* 0x000e300000200c00 */
[----:B------:R-:W3:Y:S08]  /*37d0*/  I2F.F16 R18, R18 ;  /* 0x0000001200127306 */ /* 0x000ef00000200c00 */
[----:B------:R-:W4:Y:S08]  /*37e0*/  I2F.F16 R23, R23 ;  /* 0x0000001700177306 */ /* 0x000f300000200c00 */
[----:B------:R-:W5:Y:S01]  /*37f0*/  I2F.F16 R21, R21 ;  /* 0x0000001500157306 */ /* 0x000f620000200c00 */
[----:B--2---:R-:W-:-:S02]  /*3800*/  LOP3.LUT R13, R10, 0xff, RZ, 0xc0, !PT ;  /* 0x000000ff0a0d7812 */ /* 0x004fc400078ec0ff */
[C---:B------:R-:W-:Y:S02]  /*3810*/  LOP3.LUT R12, R8.reuse, 0xff, RZ, 0xc0, !PT ;  /* 0x000000ff080c7812 */ /* 0x040fe400078ec0ff */
[----:B------:R-:W-:Y:S01]  /*3820*/  LEA.HI R20, R8, 0xffffff80, RZ, 0x8 ;  /* 0xffffff8008147811 */ /* 0x000fe200078f40ff */
[----:B------:R-:W-:Y:S01]  /*3830*/  VIADD R43, R13, 0xffffff80 ;  /* 0xffffff800d2b7836 */ /* 0x000fe20000000000 */
[----:B------:R-:W-:Y:S02]  /*3840*/  IADD3 R30, R12, -0x80, RZ ;  /* 0xffffff800c1e7810 */ /* 0x000fe40007ffe0ff */
[----:B------:R-:W-:Y:S02]  /*3850*/  LOP3.LUT R12, R9, 0xff, RZ, 0xc0, !PT ;  /* 0x000000ff090c7812 */ /* 0x000fe400078ec0ff */
[----:B------:R-:W-:Y:S01]  /*3860*/  LOP3.LUT R13, R11, 0xff, RZ, 0xc0, !PT ;  /* 0x000000ff0b0d7812 */ /* 0x000fe200078ec0ff */
[----:B------:R-:W-:Y:S01]  /*3870*/  I2F.F16 R43, R43 ;  /* 0x0000002b002b7306 */ /* 0x000fe20000200c00 */
[----:B------:R-:W-:-:S02]  /*3880*/  SHF.R.U32.HI R47, RZ, 0x8, R8 ;  /* 0x00000008ff2f7819 */ /* 0x000fc40000011608 */
[----:B------:R-:W-:Y:S02]  /*3890*/  SHF.R.U32.HI R48, RZ, 0x10, R8 ;  /* 0x00000010ff307819 */ /* 0x000fe40000011608 */
[----:B------:R-:W-:Y:S01]  /*38a0*/  IADD3 R31, R12, -0x80, RZ ;  /* 0xffffff800c1f7810 */ /* 0x000fe20007ffe0ff */
[--C-:B------:R-:W-:Y:S01]  /*38b0*/  HADD2.F32 R12, -RZ, R16.reuse.H0_H0 ;  /* 0x20000010ff0c7230 */ /* 0x100fe20000004100 */
[----:B------:R-:W-:Y:S01]  /*38c0*/  IADD3 R8, R13, -0x80, RZ ;  /* 0xffffff800d087810 */ /* 0x000fe20007ffe0ff */
[----:B------:R-:W-:Y:S01]  /*38d0*/  HADD2.F32 R13, -RZ, R45.H0_H0 ;  /* 0x2000002dff0d7230 */ /* 0x000fe20000004100 */
[----:B------:R-:W-:Y:S01]  /*38e0*/  LEA.HI R19, R9, 0xffffff80, RZ, 0x8 ;  /* 0xffffff8009137811 */ /* 0x000fe200078f40ff */
[----:B------:R-:W-:Y:S02]  /*38f0*/  HADD2.F32 R16, -RZ, R16.H1_H1 ;  /* 0x30000010ff107230 */ /* 0x000fe40000004100 */
[C---:B------:R-:W-:Y:S01]  /*3900*/  FFMA.FTZ R39, R12.reuse, R39, RZ ;  /* 0x000000270c277223 */ /* 0x040fe200000100ff */
[C---:B------:R-:W-:Y:S01]  /*3910*/  FFMA.FTZ R17, R12.reuse, R17, RZ ;  /* 0x000000110c117223 */ /* 0x040fe200000100ff */
[----:B------:R-:W-:Y:S01]  /*3920*/  FFMA.FTZ R41, R13, R12, RZ ;  /* 0x0000000c0d297223 */ /* 0x000fe200000100ff */
[----:B------:R-:W-:Y:S01]  /*3930*/  FFMA.FTZ R13, R12, R15, RZ ;  /* 0x0000000f0c0d7223 */ /* 0x000fe200000100ff */
[----:B------:R-:W-:-:S02]  /*3940*/  HADD2.F32 R12, -RZ, R29.H0_H0 ;  /* 0x2000001dff0c7230 */ /* 0x000fc40000004100 */
[C---:B------:R-:W-:Y:S01]  /*3950*/  FFMA.FTZ R39, R16.reuse, R38, R39 ;  /* 0x0000002610277223 */ /* 0x040fe20000010027 */
[----:B------:R-:W-:Y:S01]  /*3960*/  FFMA.FTZ R17, R16, R44, R17 ;  /* 0x0000002c10117223 */ /* 0x000fe20000010011 */
[----:B------:R-:W-:Y:S01]  /*3970*/  LOP3.LUT R47, R47, 0xff, RZ, 0xc0, !PT ;  /* 0x000000ff2f2f7812 */ /* 0x000fe200078ec0ff */
[----:B------:R-:W2:Y:S01]  /*3980*/  I2F.F16 R30, R30 ;  /* 0x0000001e001e7306 */ /* 0x000ea20000200c00 */
[----:B------:R-:W-:Y:S01]  /*3990*/  FFMA.FTZ R29, R12, R16, R41 ;  /* 0x000000100c1d7223 */ /* 0x000fe20000010029 */
[----:B------:R-:W-:Y:S01]  /*39a0*/  SHF.R.U32.HI R12, RZ, 0x8, R9 ;  /* 0x00000008ff0c7819 */ /* 0x000fe20000011609 */
[----:B------:R-:W-:Y:S01]  /*39b0*/  FFMA.FTZ R41, R16, R40, R13 ;  /* 0x0000002810297223 */ /* 0x000fe2000001000d */
[--C-:B------:R-:W-:Y:S01]  /*39c0*/  SHF.R.U32.HI R16, RZ, 0x8, R10.reuse ;  /* 0x00000008ff107819 */ /* 0x100fe2000001160a */
[----:B------:R-:W-:Y:S01]  /*39d0*/  FFMA.FTZ R29, R26, R42, R29 ;  /* 0x0000002a1a1d7223 */ /* 0x000fe2000001001d */
[----:B------:R-:W-:Y:S01]  /*39e0*/  LOP3.LUT R38, R12, 0xff, RZ, 0xc0, !PT ;  /* 0x000000ff0c267812 */ /* 0x000fe200078ec0ff */
[----:B-1----:R-:W-:Y:S01]  /*39f0*/  HADD2.F32 R26, -RZ, R14.H0_H0 ;  /* 0x2000000eff1a7230 */ /* 0x002fe20000004100 */
[----:B------:R-:W1:Y:S01]  /*3a00*/  LDS.64 R12, [UR4+0x38] ;  /* 0x00003804ff0c7984 */ /* 0x000e620008000a00 */
[----:B------:R-:W-:Y:S01]  /*3a10*/  SHF.R.U32.HI R40, RZ, 0x10, R9 ;  /* 0x00000010ff287819 */ /* 0x000fe20000011609 */
[----:B------:R-:W-:Y:S01]  /*3a20*/  FFMA.FTZ R39, R42, R27, R39 ;  /* 0x0000001b2a277223 */ /* 0x000fe20000010027 */
[----:B------:R-:W-:Y:S01]  /*3a30*/  IADD3 R9, R38, -0x80, RZ ;  /* 0xffffff8026097810 */ /* 0x000fe20007ffe0ff */
[----:B------:R-:W-:Y:S01]  /*3a40*/  FFMA.FTZ R41, R42, R26, R41 ;  /* 0x0000001a2a297223 */ /* 0x000fe20000010029 */
[----:B------:R-:W-:Y:S01]  /*3a50*/  LOP3.LUT R16, R16, 0xff, RZ, 0xc0, !PT ;  /* 0x000000ff10107812 */ /* 0x000fe200078ec0ff */
[----:B------:R-:W-:Y:S01]  /*3a60*/  HADD2.F32 R38, -RZ, R34.H0_H0 ;  /* 0x20000022ff267230 */ /* 0x000fe20000004100 */
[----:B------:R-:W-:Y:S01]  /*3a70*/  SHF.R.U32.HI R26, RZ, 0x10, R10 ;  /* 0x00000010ff1a7819 */ /* 0x000fe2000001160a */
[----:B0-----:R-:W-:Y:S01]  /*3a80*/  HADD2.F32 R34, -RZ, R22.H0_H0 ;  /* 0x20000016ff227230 */ /* 0x001fe20000004100 */
[----:B------:R-:W-:Y:S01]  /*3a90*/  LOP3.LUT R48, R48, 0xff, RZ, 0xc0, !PT ;  /* 0x000000ff30307812 */ /* 0x000fe200078ec0ff */
[----:B------:R-:W-:Y:S01]  /*3aa0*/  VIADD R22, R16, 0xffffff80 ;  /* 0xffffff8010167836 */ /* 0x000fe20000000000 */
[----:B------:R-:W-:Y:S01]  /*3ab0*/  LOP3.LUT R26, R26, 0xff, RZ, 0xc0, !PT ;  /* 0x000000ff1a1a7812 */ /* 0x000fe200078ec0ff */
[----:B------:R-:W-:Y:S01]  /*3ac0*/  FFMA.FTZ R27, R42, R38, R17 ;  /* 0x000000262a1b7223 */ /* 0x000fe20000010011 */
[----:B------:R-:W-:Y:S01]  /*3ad0*/  FFMA.FTZ R16, R34, R46, R29 ;  /* 0x0000002e22107223 */ /* 0x000fe2000001001d */
[----:B---3--:R-:W-:Y:S01]  /*3ae0*/  HADD2.F32 R34, -RZ, R18.H0_H0 ;  /* 0x20000012ff227230 */ /* 0x008fe20000004100 */
[----:B------:R-:W-:Y:S01]  /*3af0*/  SHF.R.U32.HI R29, RZ, 0x8, R11 ;  /* 0x00000008ff1d7819 */ /* 0x000fe2000001160b */
[----:B----4-:R-:W-:Y:S01]  /*3b00*/  HADD2.F32 R38, -RZ, R23.H0_H0 ;  /* 0x20000017ff267230 */ /* 0x010fe20000004100 */
[----:B------:R-:W-:Y:S01]  /*3b10*/  IADD3 R18, R26, -0x80, RZ ;  /* 0xffffff801a127810 */ /* 0x000fe20007ffe0ff */
[----:B-----5:R-:W-:Y:S01]  /*3b20*/  HADD2.F32 R26, -RZ, R21.H0_H0 ;  /* 0x20000015ff1a7230 */ /* 0x020fe20000004100 */
[----:B------:R0:W3:Y:S01]  /*3b30*/  I2F.F16 R17, R22 ;  /* 0x0000001600117306 */ /* 0x0000e20000200c00 */
[----:B------:R-:W-:Y:S01]  /*3b40*/  LOP3.LUT R29, R29, 0xff, RZ, 0xc0, !PT ;  /* 0x000000ff1d1d7812 */ /* 0x000fe200078ec0ff */
[C---:B------:R-:W-:Y:S01]  /*3b50*/  FFMA.FTZ R39, R46.reuse, R34, R39 ;  /* 0x000000222e277223 */ /* 0x040fe20000010027 */
[C---:B------:R-:W-:Y:S01]  /*3b60*/  FFMA.FTZ R21, R46.reuse, R38, R41 ;  /* 0x000000262e157223 */ /* 0x040fe20000010029 */
[----:B------:R-:W-:Y:S01]  /*3b70*/  FFMA.FTZ R46, R46, R26, R27 ;  /* 0x0000001a2e2e7223 */ /* 0x000fe2000001001b */
[----:B------:R-:W-:Y:S01]  /*3b80*/  IADD3 R15, R47, -0x80, RZ ;  /* 0xffffff802f0f7810 */ /* 0x000fe20007ffe0ff */
[----:B------:R-:W-:Y:S01]  /*3b90*/  VIADD R28, R48, 0xffffff80 ;  /* 0xffffff80301c7836 */ /* 0x000fe20000000000 */
[----:B------:R-:W-:Y:S01]  /*3ba0*/  LOP3.LUT R40, R40, 0xff, RZ, 0xc0, !PT ;  /* 0x000000ff28287812 */ /* 0x000fe200078ec0ff */
[----:B------:R-:W4:Y:S01]  /*3bb0*/  I2F.F16 R31, R31 ;  /* 0x0000001f001f7306 */ /* 0x000f220000200c00 */
[----:B0-----:R-:W-:Y:S01]  /*3bc0*/  SHF.R.U32.HI R22, RZ, 0x10, R11 ;  /* 0x00000010ff167819 */ /* 0x001fe2000001160b */
[----:B--2---:R-:W-:Y:S01]  /*3bd0*/  HADD2.F32 R27, -RZ, R30.H0_H0 ;  /* 0x2000001eff1b7230 */ /* 0x004fe20000004100 */
[----:B------:R-:W-:Y:S01]  /*3be0*/  IADD3 R23, R29, -0x80, RZ ;  /* 0xffffff801d177810 */ /* 0x000fe20007ffe0ff */
[----:B------:R-:W-:Y:S01]  /*3bf0*/  HADD2.F32 R43, -RZ, R43.H0_H0 ;  /* 0x2000002bff2b7230 */ /* 0x000fe20000004100 */
[----:B------:R-:W-:-:S02]  /*3c00*/  LOP3.LUT R26, R22, 0xff, RZ, 0xc0, !PT ;  /* 0x000000ff161a7812 */ /* 0x000fc400078ec0ff */
[----:B------:R-:W-:Y:S01]  /*3c10*/  IADD3 R40, R40, -0x80, RZ ;  /* 0xffffff8028287810 */ /* 0x000fe20007ffe0ff */
[----:B------:R-:W0:Y:S01]  /*3c20*/  I2F.F16 R8, R8 ;  /* 0x0000000800087306 */ /* 0x000e220000200c00 */
[----:B------:R-:W-:Y:S01]  /*3c30*/  LEA.HI R10, R10, 0xffffff80, RZ, 0x8 ;  /* 0xffffff800a0a7811 */ /* 0x000fe200078f40ff */
[----:B------:R-:W-:Y:S01]  /*3c40*/  VIADD R26, R26, 0xffffff80 ;  /* 0xffffff801a1a7836 */ /* 0x000fe20000000000 */
[----:B------:R-:W-:Y:S01]  /*3c50*/  LEA.HI R11, R11, 0xffffff80, RZ, 0x8 ;  /* 0xffffff800b0b7811 */ /* 0x000fe200078f40ff */
[----:B---3--:R-:W-:Y:S02]  /*3c60*/  HADD2.F32 R17, -RZ, R17.H0_H0 ;  /* 0x20000011ff117230 */ /* 0x008fe40000004100 */
[----:B-1----:R-:W-:Y:S02]  /*3c70*/  HADD2.F32 R34, -RZ, R12.H0_H0 ;  /* 0x2000000cff227230 */ /* 0x002fe40000004100 */
[----:B------:R-:W1:Y:S01]  /*3c80*/  I2F.F16 R9, R9 ;  /* 0x0000000900097306 */ /* 0x000e620000200c00 */
[----:B----4-:R-:W-:-:S02]  /*3c90*/  HADD2.F32 R31, -RZ, R31.H0_H0 ;  /* 0x2000001fff1f7230 */ /* 0x010fc40000004100 */
[----:B------:R-:W-:Y:S01]  /*3ca0*/  FFMA.FTZ R16, R27, R34, R16 ;  /* 0x000000221b107223 */ /* 0x000fe20000010010 */
[----:B------:R-:W-:Y:S02]  /*3cb0*/  HADD2.F32 R22, -RZ, R12.H1_H1 ;  /* 0x3000000cff167230 */ /* 0x000fe40000004100 */
[C---:B------:R-:W-:Y:S01]  /*3cc0*/  FFMA.FTZ R21, R34.reuse, R43, R21 ;  /* 0x0000002b22157223 */ /* 0x040fe20000010015 */
[----:B------:R-:W-:Y:S01]  /*3cd0*/  FFMA.FTZ R31, R34, R31, R39 ;  /* 0x0000001f221f7223 */ /* 0x000fe20000010027 */
[----:B0-----:R-:W-:Y:S01]  /*3ce0*/  HADD2.F32 R27, -RZ, R8.H0_H0 ;  /* 0x20000008ff1b7230 */ /* 0x001fe20000004100 */
[----:B------:R-:W0:Y:S01]  /*3cf0*/  I2F.F16 R15, R15 ;  /* 0x0000000f000f7306 */ /* 0x000e220000200c00 */
[--C-:B------:R-:W-:Y:S02]  /*3d00*/  HADD2.F32 R12, -RZ, R13.reuse.H0_H0 ;  /* 0x2000000dff0c7230 */ /* 0x100fe40000004100 */
[----:B------:R-:W-:Y:S01]  /*3d10*/  FFMA.FTZ R17, R22, R17, R21 ;  /* 0x0000001116117223 */ /* 0x000fe20000010015 */
[----:B------:R-:W-:-:S02]  /*3d20*/  HADD2.F32 R13, -RZ, R13.H1_H1 ;  /* 0x3000000dff0d7230 */ /* 0x000fc40000004100 */
[----:B------:R-:W-:Y:S01]  /*3d30*/  FFMA.FTZ R46, R34, R27, R46 ;  /* 0x0000001b222e7223 */ /* 0x000fe2000001002e */
[----:B-1----:R-:W-:Y:S01]  /*3d40*/  HADD2.F32 R9, -RZ, R9.H0_H0 ;  /* 0x20000009ff097230 */ /* 0x002fe20000004100 */
[----:B------:R-:W1:Y:S04]  /*3d50*/  I2F.F16 R23, R23 ;  /* 0x0000001700177306 */ /* 0x000e680000200c00 */
[----:B------:R-:W-:Y:S01]  /*3d60*/  FFMA.FTZ R9, R22, R9, R31 ;  /* 0x0000000916097223 */ /* 0x000fe2000001001f */
[----:B0-----:R-:W-:-:S03]  /*3d70*/  HADD2.F32 R15, -RZ, R15.H0_H0 ;  /* 0x2000000fff0f7230 */ /* 0x001fc60000004100 */
[----:B------:R-:W0:Y:S02]  /*3d80*/  I2F.F16 R14, R40 ;  /* 0x00000028000e7306 */ /* 0x000e240000200c00 */
[----:B------:R-:W-:Y:S01]  /*3d90*/  FFMA.FTZ R15, R15, R22, R16 ;  /* 0x000000160f0f7223 */ /* 0x000fe20000010010 */
[----:B-1----:R-:W-:-:S05]  /*3da0*/  HADD2.F32 R23, -RZ, R23.H0_H0 ;  /* 0x20000017ff177230 */ /* 0x002fca0000004100 */
[----:B------:R-:W1:Y:S01]  /*3db0*/  I2F.F16 R28, R28 ;  /* 0x0000001c001c7306 */ /* 0x000e620000200c00 */
[----:B------:R-:W-:Y:S01]  /*3dc0*/  FFMA.FTZ R23, R22, R23, R46 ;  /* 0x0000001716177223 */ /* 0x000fe2000001002e */
[----:B0-----:R-:W-:-:S06]  /*3dd0*/  HADD2.F32 R14, -RZ, R14.H0_H0 ;  /* 0x2000000eff0e7230 */ /* 0x001fcc0000004100 */
[----:B------:R-:W0:Y:S01]  /*3de0*/  I2F.F16 R18, R18 ;  /* 0x0000001200127306 */ /* 0x000e220000200c00 */
[----:B------:R-:W-:Y:S01]  /*3df0*/  FFMA.FTZ R14, R12, R14, R9 ;  /* 0x0000000e0c0e7223 */ /* 0x000fe20000010009 */
[----:B------:R-:W-:Y:S02]  /*3e00*/  HADD2.F32 R9, -RZ, R2.H1_H1 ;  /* 0x30000002ff097230 */ /* 0x000fe40000004100 */
[----:B-1----:R-:W-:-:S04]  /*3e10*/  HADD2.F32 R28, -RZ, R28.H0_H0 ;  /* 0x2000001cff1c7230 */ /* 0x002fc80000004100 */
        /* <DEDUP_REMOVED lines=17> */
[----:B0-----:R-:W-:Y:S02]  /*3f30*/  HADD2.F32 R10, -RZ, R10.H0_H0 ;  /* 0x2000000aff0a7230 */ /* 0x001fe40000004100 */
[----:B------:R-:W-:-:S03]  /*3f40*/  FMUL.FTZ R15, R14, R15 ;  /* 0x0000000f0e0f7220 */ /* 0x000fc60000410000 */
[----:B------:R-:W-:Y:S01]  /*3f50*/  FFMA.FTZ R10, R13, R10, R17 ;  /* 0x0000000a0d0a7223 */ /* 0x000fe20000010011 */
[--C-:B------:R-:W-:Y:S01]  /*3f60*/  HADD2.F32 R17, -RZ, R0.reuse.H1_H1 ;  /* 0x30000000ff117230 */ /* 0x100fe20000004100 */
[----:B------:R-:W-:Y:S01]  /*3f70*/  F2FP.F16.F32.PACK_AB R15, RZ, R15 ;  /* 0x0000000fff0f723e */ /* 0x000fe200000000ff */
[----:B-1----:R-:W-:Y:S02]  /*3f80*/  HADD2.F32 R12, -RZ, R11.H0_H0 ;  /* 0x2000000bff0c7230 */ /* 0x002fe40000004100 */
[----:B------:R-:W-:Y:S01]  /*3f90*/  HADD2.F32 R11, -RZ, R0.H0_H0 ;  /* 0x20000000ff0b7230 */ /* 0x000fe20000004100 */
[----:B------:R-:W-:Y:S02]  /*3fa0*/  PRMT R15, R15, 0x5410, R8 ;  /* 0x000054100f0f7816 */ /* 0x000fe40000000008 */
[----:B------:R-:W-:Y:S02]  /*3fb0*/  FFMA.FTZ R12, R13, R12, R26 ;  /* 0x0000000c0d0c7223 */ /* 0x000fe4000001001a */
[----:B------:R-:W-:-:S02]  /*3fc0*/  FMUL.FTZ R10, R11, R10 ;  /* 0x0000000a0b0a7220 */ /* 0x000fc40000410000 */
[----:B------:R-:W-:Y:S01]  /*3fd0*/  FMUL.FTZ R12, R17, R12 ;  /* 0x0000000c110c7220 */ /* 0x000fe20000410000 */
[----:B------:R-:W-:Y:S02]  /*3fe0*/  HFMA2.MMA R5, R15, 1, 1, R5 ;  /* 0x3c003c000f057835 */ /* 0x000fe40000000005 */
[----:B------:R-:W-:Y:S02]  /*3ff0*/  F2FP.F16.F32.PACK_AB R10, RZ, R10 ;  /* 0x0000000aff0a723e */ /* 0x000fe400000000ff */
[----:B------:R-:W-:-:S04]  /*4000*/  F2FP.F16.F32.PACK_AB R12, RZ, R12 ;  /* 0x0000000cff0c723e */ /* 0x000fc800000000ff */
[----:B------:R-:W-:-:S05]  /*4010*/  PRMT R10, R10, 0x5410, R12 ;  /* 0x000054100a0a7816 */ /* 0x000fca000000000c */
[----:B------:R-:W-:-:S07]  /*4020*/  HADD2 R4, R10, R4 ;  /* 0x000000040a047230 */ /* 0x000fce0000000000 */
.L_x_4593:
[----:B------:R-:W-:Y:S01]  /*4030*/  IADD3 R35, R35, 0x20, RZ ;  /* 0x0000002023237810 */ /* 0x000fe20007ffe0ff */
[----:B------:R-:W-:Y:S01]  /*4040*/  UIADD3 UR4, UR4, 0x40, URZ ;  /* 0x0000004004047890 */ /* 0x000fe2000fffe03f */
[----:B------:R-:W-:Y:S02]  /*4050*/  IMAD.WIDE R36, R33, 0x8, R36 ;  /* 0x0000000821247825 */ /* 0x000fe400078e0224 */
[C---:B------:R-:W-:Y:S02]  /*4060*/  ISETP.GE.AND P0, PT, R35.reuse, UR5, PT ;  /* 0x0000000523007c0c */ /* 0x040fe4000bf06270 */
[----:B------:R-:W-:Y:S01]  /*4070*/  ISETP.LT.AND P2, PT, R35, R32, PT ;  /* 0x000000202300720c */ /* 0x000fe20003f41270 */
[----:B------:R-:W-:-:S12]  /*4080*/  IMAD.WIDE R20, R33, 0x8, R24 ;  /* 0x0000000821147825 */ /* 0x000fd800078e0218 */
[----:B------:R-:W-:Y:S05]  /*4090*/  @!P0 BRA P2, `(.L_x_4594) ;  /* 0xffffffcc00348947 */ /* 0x000fea000103ffff */
.L_x_4589:
[----:B------:R-:W-:Y:S01]  /*40a0*/  ISETP.GE.AND P0, PT, R35, R32, PT ;  /* 0x000000202300720c */ /* 0x000fe20003f06270 */
[----:B------:R-:W-:-:S03]  /*40b0*/  ULDC UR5, c[0x0][0x25c] ;  /* 0x0000970000057ab9 */ /* 0x000fc60000000800 */
[----:B------:R-:W-:-:S13]  /*40c0*/  ISETP.GE.OR P0, PT, R35, UR5, P0 ;  /* 0x0000000523007c0c */ /* 0x000fda0008706670 */
[----:B------:R-:W-:Y:S05]  /*40d0*/  @P0 BRA `(.L_x_4595) ;  /* 0x0000001800180947 */ /* 0x000fea0003800000 */
[----:B0-----:R-:W0:Y:S01]  /*40e0*/  LDC R24, c[0x0][0x23c] ;  /* 0x00008f00ff187b82 */ /* 0x001e220000000800 */
[----:B------:R-:W-:Y:S01]  /*40f0*/  SHF.R.S32.HI R25, RZ, 0x1f, R33 ;  /* 0x0000001fff197819 */ /* 0x000fe20000011421 */
[----:B------:R-:W-:-:S06]  /*4100*/  ULDC UR5, c[0x0][0x25c] ;  /* 0x0000970000057ab9 */ /* 0x000fcc0000000800 */
.L_x_4598:
[----:B------:R-:W-:-:S13]  /*4110*/  ISETP.NE.AND P0, PT, R35, R3, PT ;  /* 0x000000032300720c */ /* 0x000fda0003f05270 */
[----:B------:R-:W1:Y:S01]  /*4120*/  @!P0 LDC.64 R28, c[0x0][0x248] ;  /* 0x00009200ff1c8b82 */ /* 0x000e620000000a00 */
[----:B------:R-:W-:Y:S02]  /*4130*/  @!P0 IADD3 R6, R6, 0x1, RZ ;  /* 0x0000000106068810 */ /* 0x000fe40007ffe0ff */
[----:B------:R-:W-:-:S03]  /*4140*/  @!P0 LEA R9, R35, 0x1, 0x1 ;  /* 0x0000000123098811 */ /* 0x000fc600078e08ff */
[----:B------:R-:W-:Y:S01]  /*4150*/  @!P0 IMAD R12, R6, 0x8, R1 ;  /* 0x00000008060c8824 */ /* 0x000fe200078e0201 */
[----:B------:R-:W-:Y:S02]  /*4160*/  MOV R26, R20 ;  /* 0x00000014001a7202 */ /* 0x000fe40000000f00 */
[----:B------:R-:W-:-:S03]  /*4170*/  MOV R27, R21 ;  /* 0x00000015001b7202 */ /* 0x000fc60000000f00 */
[----:B------:R-:W2:Y:S01]  /*4180*/  @!P0 LDL.64 R12, [R12] ;  /* 0x000000000c0c8983 */ /* 0x000ea20000100a00 */
[----:B-1----:R-:W-:-:S03]  /*4190*/  @!P0 IMAD.WIDE R28, R9, 0x2, R28 ;  /* 0x00000002091c8825 */ /* 0x002fc600078e021c */
[----:B------:R1:W5:Y:S04]  /*41a0*/  LDG.E.128.CONSTANT R8, desc[UR6][R26.64] ;  /* 0x000000061a087981 */ /* 0x000368000c1e9d00 */
[----:B------:R1:W5:Y:S01]  /*41b0*/  @!P0 LDG.E.U16.CONSTANT R28, desc[UR6][R28.64] ;  /* 0x000000061c1c8981 */ /* 0x000362000c1e9500 */
[----:B0-----:R-:W-:Y:S01]  /*41c0*/  IMAD.MOV.U32 R33, RZ, RZ, R24 ;  /* 0x000000ffff217224 */ /* 0x001fe200078e0018 */
[----:B--2---:R-:W-:Y:S02]  /*41d0*/  @!P0 PRMT R2, R12, 0x7610, R2 ;  /* 0x000076100c028816 */ /* 0x004fe40000000002 */
[----:B------:R-:W-:Y:S02]  /*41e0*/  @!P0 PRMT R0, R13, 0x7610, R0 ;  /* 0x000076100d008816 */ /* 0x000fe40000000000 */
[----:B------:R-:W-:-:S02]  /*41f0*/  @!P0 PRMT R2, R2, 0x7610, R12 ;  /* 0x0000761002028816 */ /* 0x000fc4000000000c */
[----:B------:R-:W-:Y:S01]  /*4200*/  @!P0 PRMT R0, R0, 0x7610, R13 ;  /* 0x0000761000008816 */ /* 0x000fe2000000000d */
[----:B-1----:R-:W-:Y:S06]  /*4210*/  @P1 BRA `(.L_x_4596) ;  /* 0x0000000800c81947 */ /* 0x002fec0003800000 */
[C---:B------:R-:W-:Y:S01]  /*4220*/  IMAD.WIDE R36, R33.reuse, 0x4, R26 ;  /* 0x0000000421247825 */ /* 0x040fe200078e021a */
[----:B------:R-:W0:Y:S04]  /*4230*/  LDS.128 R20, [UR4] ;  /* 0x00000004ff147984 */ /* 0x000e280008000c00 */
[----:B------:R1:W2:Y:S01]  /*4240*/  LDG.E.128.CONSTANT R12, desc[UR6][R36.64] ;  /* 0x00000006240c7981 */ /* 0x0002a2000c1e9d00 */
[----:B------:R-:W-:-:S06]  /*4250*/  IMAD.WIDE R16, R33, 0x4, R36 ;  /* 0x0000000421107825 */ /* 0x000fcc00078e0224 */
[----:B------:R-:W3:Y:S01]  /*4260*/  LDG.E.128.CONSTANT R16, desc[UR6][R16.64] ;  /* 0x0000000610107981 */ /* 0x000ee2000c1e9d00 */
[----:B-----5:R-:W-:Y:S02]  /*4270*/  LOP3.LUT R38, R8, 0x3f003f, RZ, 0xc0, !PT ;  /* 0x003f003f08267812 */ /* 0x020fe400078ec0ff */
[--C-:B------:R-:W-:Y:S02]  /*4280*/  SHF.R.U32.HI R29, RZ, 0xc, R8.reuse ;  /* 0x0000000cff1d7819 */ /* 0x100fe40000011608 */
[----:B------:R-:W-:Y:S02]  /*4290*/  SHF.R.U32.HI R8, RZ, 0x6, R8 ;  /* 0x00000006ff087819 */ /* 0x000fe40000011608 */
[----:B------:R-:W-:Y:S02]  /*42a0*/  LOP3.LUT R38, R38, 0x64006400, RZ, 0xfc, !PT ;  /* 0x6400640026267812 */ /* 0x000fe400078efcff */
[----:B------:R-:W-:Y:S02]  /*42b0*/  LOP3.LUT R39, R9, 0x3f003f, RZ, 0xc0, !PT ;  /* 0x003f003f09277812 */ /* 0x000fe400078ec0ff */
[----:B------:R-:W-:Y:S01]  /*42c0*/  SHF.R.U32.HI R30, RZ, 0xc, R9 ;  /* 0x0000000cff1e7819 */ /* 0x000fe20000011609 */
[----:B------:R-:W-:Y:S01]  /*42d0*/  HADD2 R41, R38, -1056, -1056 ;  /* 0xe420e42026297430 */ /* 0x000fe20000000000 */
[----:B-1----:R-:W-:-:S02]  /*42e0*/  LOP3.LUT R36, R11, 0x3f003f, RZ, 0xc0, !PT ;  /* 0x003f003f0b247812 */ /* 0x002fc400078ec0ff */
[----:B------:R-:W-:Y:S02]  /*42f0*/  SHF.R.U32.HI R9, RZ, 0x6, R9 ;  /* 0x00000006ff097819 */ /* 0x000fe40000011609 */
        /* <DEDUP_REMOVED lines=9> */
[----:B0-----:R-:W-:Y:S01]  /*4390*/  HFMA2.MMA R37, R41, R20, RZ ;  /* 0x0000001429257235 */ /* 0x001fe200000000ff */
[----:B------:R-:W-:Y:S01]  /*43a0*/  LOP3.LUT R36, R36, 0x64006400, RZ, 0xfc, !PT ;  /* 0x6400640024247812 */ /* 0x000fe200078efcff */
[----:B------:R-:W-:Y:S01]  /*43b0*/  HADD2 R43, R40, -1056, -1056 ;  /* 0xe420e420282b7430 */ /* 0x000fe20000000000 */
[--C-:B------:R-:W-:Y:S01]  /*43c0*/  SHF.R.U32.HI R34, RZ, 0xc, R10.reuse ;  /* 0x0000000cff227819 */ /* 0x100fe2000001160a */
[----:B------:R-:W-:Y:S01]  /*43d0*/  HADD2 R40, R9, -1056, -1056 ;  /* 0xe420e42009287430 */ /* 0x000fe20000000000 */
[----:B------:R-:W-:Y:S01]  /*43e0*/  SHF.R.U32.HI R10, RZ, 0x6, R10 ;  /* 0x00000006ff0a7819 */ /* 0x000fe2000001160a */
[-C--:B------:R-:W-:Y:S01]  /*43f0*/  HFMA2 R38, R39, R20.reuse, RZ.H0_H0 ;  /* 0x0000001427267231 */ /* 0x080fe200000400ff */
[--C-:B------:R-:W-:Y:S01]  /*4400*/  SHF.R.U32.HI R31, RZ, 0xc, R11.reuse ;  /* 0x0000000cff1f7819 */ /* 0x100fe2000001160b */
[----:B------:R-:W-:Y:S01]  /*4410*/  HADD2 R39, R36, -1056, -1056 ;  /* 0xe420e42024277430 */ /* 0x000fe20000000000 */
[----:B------:R-:W-:Y:S01]  /*4420*/  SHF.R.U32.HI R11, RZ, 0x6, R11 ;  /* 0x00000006ff0b7819 */ /* 0x000fe2000001160b */
[----:B------:R-:W-:Y:S01]  /*4430*/  HFMA2.MMA R9, R40, R21, R37 ;  /* 0x0000001528097235 */ /* 0x000fe20000000025 */
[----:B------:R-:W-:Y:S01]  /*4440*/  LOP3.LUT R36, R10, 0x3f003f, RZ, 0xc0, !PT ;  /* 0x003f003f0a247812 */ /* 0x000fe200078ec0ff */
[----:B------:R-:W-:Y:S01]  /*4450*/  HFMA2 R10, R39, R21, R38 ;  /* 0x00000015270a7231 */ /* 0x000fe20000000026 */
[----:B------:R-:W-:Y:S01]  /*4460*/  LOP3.LUT R11, R11, 0x3f003f, RZ, 0xc0, !PT ;  /* 0x003f003f0b0b7812 */ /* 0x000fe200078ec0ff */
[----:B------:R-:W-:Y:S01]  /*4470*/  HFMA2.MMA R8, R43, R20, RZ ;  /* 0x000000142b087235 */ /* 0x000fe200000000ff */
[----:B------:R-:W-:Y:S01]  /*4480*/  LOP3.LUT R37, R36, 0x64006400, RZ, 0xfc, !PT ;  /* 0x6400640024257812 */ /* 0x000fe200078efcff */
[----:B------:R-:W-:Y:S01]  /*4490*/  HFMA2 R20, R45, R20, RZ.H0_H0 ;  /* 0x000000142d147231 */ /* 0x000fe200000400ff */
[----:B------:R-:W-:-:S02]  /*44a0*/  LOP3.LUT R39, R11, 0x64006400, RZ, 0xfc, !PT ;  /* 0x640064000b277812 */ /* 0x000fc400078efcff */
[----:B------:R-:W-:Y:S01]  /*44b0*/  LOP3.LUT R43, R31, 0xf000f, RZ, 0xc0, !PT ;  /* 0x000f000f1f2b7812 */ /* 0x000fe200078ec0ff */
[----:B------:R-:W-:Y:S02]  /*44c0*/  HADD2 R37, R37, -1056, -1056 ;  /* 0xe420e42025257430 */ /* 0x000fe40000000000 */
[----:B------:R-:W-:-:S04]  /*44d0*/  HADD2 R41, R39, -1056, -1056 ;  /* 0xe420e42027297430 */ /* 0x000fc80000000000 */
[----:B------:R-:W-:Y:S01]  /*44e0*/  HFMA2.MMA R37, R37, R21, R8 ;  /* 0x0000001525257235 */ /* 0x000fe20000000008 */
[----:B--2---:R-:W-:Y:S02]  /*44f0*/  LOP3.LUT R11, R12, 0x3f003f, RZ, 0xc0, !PT ;  /* 0x003f003f0c0b7812 */ /* 0x004fe400078ec0ff */
[----:B------:R-:W-:Y:S02]  /*4500*/  LOP3.LUT R38, R14, 0x3f003f, RZ, 0xc0, !PT ;  /* 0x003f003f0e267812 */ /* 0x000fe400078ec0ff */
[----:B------:R-:W-:Y:S02]  /*4510*/  LOP3.LUT R36, R13, 0x3f003f, RZ, 0xc0, !PT ;  /* 0x003f003f0d247812 */ /* 0x000fe400078ec0ff */
[----:B------:R-:W-:Y:S02]  /*4520*/  LOP3.LUT R11, R11, 0x64006400, RZ, 0xfc, !PT ;  /* 0x640064000b0b7812 */ /* 0x000fe400078efcff */
[----:B------:R-:W-:Y:S02]  /*4530*/  LOP3.LUT R38, R38, 0x64006400, RZ, 0xfc, !PT ;  /* 0x6400640026267812 */ /* 0x000fe400078efcff */
[----:B------:R-:W-:Y:S01]  /*4540*/  LOP3.LUT R36, R36, 0x64006400, RZ, 0xfc, !PT ;  /* 0x6400640024247812 */ /* 0x000fe200078efcff */
[----:B------:R-:W-:Y:S01]  /*4550*/  HADD2 R8, R11, -1056, -1056 ;  /* 0xe420e4200b087430 */ /* 0x000fe20000000000 */
[----:B---3--:R-:W-:Y:S01]  /*4560*/  SHF.R.U32.HI R44, RZ, 0x8, R18 ;  /* 0x00000008ff2c7819 */ /* 0x008fe20000011612 */
[----:B------:R-:W-:Y:S01]  /*4570*/  HADD2 R38, R38, -1056, -1056 ;  /* 0xe420e42026267430 */ /* 0x000fe20000000000 */
[----:B------:R-:W-:Y:S01]  /*4580*/  SHF.R.U32.HI R46, RZ, 0x8, R19 ;  /* 0x00000008ff2e7819 */ /* 0x000fe20000011613 */
[----:B------:R-:W-:Y:S01]  /*4590*/  HADD2 R39, R36, -1056, -1056 ;  /* 0xe420e42024277430 */ /* 0x000fe20000000000 */
[----:B------:R-:W-:Y:S01]  /*45a0*/  SHF.R.U32.HI R36, RZ, 0x6, R14 ;  /* 0x00000006ff247819 */ /* 0x000fe2000001160e */
[-C--:B------:R-:W-:Y:S01]  /*45b0*/  HFMA2.MMA R8, R8, R22.reuse, R9 ;  /* 0x0000001608087235 */ /* 0x080fe20000000009 */
[----:B------:R-:W-:Y:S01]  /*45c0*/  HFMA2 R11, R41, R21, R20 ;  /* 0x00000015290b7231 */ /* 0x000fe20000000014 */
[----:B------:R-:W-:Y:S01]  /*45d0*/  SHF.R.U32.HI R9, RZ, 0x6, R12 ;  /* 0x00000006ff097819 */ /* 0x000fe2000001160c */
[----:B------:R-:W-:Y:S01]  /*45e0*/  HFMA2 R20, R39, R22, R10 ;  /* 0x0000001627147231 */ /* 0x000fe2000000000a */
[----:B------:R-:W-:Y:S01]  /*45f0*/  HFMA2.MMA R21, R38, R22, R37 ;  /* 0x0000001626157235 */ /* 0x000fe20000000025 */
[----:B------:R-:W-:-:S02]  /*4600*/  LOP3.LUT R37, R15, 0x3f003f, RZ, 0xc0, !PT ;  /* 0x003f003f0f257812 */ /* 0x000fc400078ec0ff */
[----:B------:R-:W-:Y:S02]  /*4610*/  SHF.R.U32.HI R10, RZ, 0x6, R13 ;  /* 0x00000006ff0a7819 */ /* 0x000fe4000001160d */
[----:B------:R-:W-:Y:S02]  /*4620*/  SHF.R.U32.HI R38, RZ, 0x6, R15 ;  /* 0x00000006ff267819 */ /* 0x000fe4000001160f */
        /* <DEDUP_REMOVED lines=8> */
[----:B------:R-:W-:Y:S01]  /*46b0*/  HFMA2 R11, R40, R22, R11 ;  /* 0x00000016280b7231 */ /* 0x000fe2000000000b */
[----:B------:R-:W-:Y:S01]  /*46c0*/  LOP3.LUT R10, R10, 0x64006400, RZ, 0xfc, !PT ;  /* 0x640064000a0a7812 */ /* 0x000fe200078efcff */
[----:B------:R-:W-:Y:S01]  /*46d0*/  HADD2 R9, R9, -1056, -1056 ;  /* 0xe420e42009097430 */ /* 0x000fe20000000000 */
[----:B------:R-:W-:Y:S01]  /*46e0*/  LOP3.LUT R38, R38, 0x64006400, RZ, 0xfc, !PT ;  /* 0x6400640026267812 */ /* 0x000fe200078efcff */
[----:B------:R-:W-:Y:S01]  /*46f0*/  HADD2 R36, R36, -1056, -1056 ;  /* 0xe420e42024247430 */ /* 0x000fe20000000000 */
[----:B------:R-:W-:Y:S01]  /*4700*/  LOP3.LUT R41, R16, 0x3f003f, RZ, 0xc0, !PT ;  /* 0x003f003f10297812 */ /* 0x000fe200078ec0ff */
[----:B------:R-:W-:Y:S01]  /*4710*/  HADD2 R37, R10, -1056, -1056 ;  /* 0xe420e4200a257430 */ /* 0x000fe20000000000 */
[----:B------:R-:W-:Y:S01]  /*4720*/  SHF.R.U32.HI R42, RZ, 0xa, R16 ;  /* 0x0000000aff2a7819 */ /* 0x000fe20000011610 */
[----:B------:R-:W-:Y:S01]  /*4730*/  HADD2 R38, R38, -1056, -1056 ;  /* 0xe420e42026267430 */ /* 0x000fe20000000000 */
[-C--:B------:R-:W-:Y:S01]  /*4740*/  HFMA2.MMA R22, R9, R23.reuse, R8 ;  /* 0x0000001709167235 */ /* 0x080fe20000000008 */
[-C--:B------:R-:W-:Y:S01]  /*4750*/  HFMA2 R20, R37, R23.reuse, R20 ;  /* 0x0000001725147231 */ /* 0x080fe20000000014 */
[----:B------:R-:W-:Y:S01]  /*4760*/  HFMA2.MMA R21, R36, R23, R21 ;  /* 0x0000001724157235 */ /* 0x000fe20000000015 */
[----:B------:R-:W-:Y:S01]  /*4770*/  HFMA2 R23, R38, R23, R11 ;  /* 0x0000001726177231 */ /* 0x000fe2000000000b */
[----:B------:R-:W-:Y:S01]  /*4780*/  LOP3.LUT R37, R29, 0xf000f, RZ, 0xc0, !PT ;  /* 0x000f000f1d257812 */ /* 0x000fe200078ec0ff */
[----:B------:R-:W0:Y:S01]  /*4790*/  LDS.128 R8, [UR4+0x10] ;  /* 0x00001004ff087984 */ /* 0x000e220008000c00 */
[----:B------:R-:W-:-:S02]  /*47a0*/  LOP3.LUT R36, R30, 0xf000f, RZ, 0xc0, !PT ;  /* 0x000f000f1e247812 */ /* 0x000fc400078ec0ff */
[----:B------:R-:W-:Y:S02]  /*47b0*/  SHF.R.U32.HI R30, RZ, 0xc, R12 ;  /* 0x0000000cff1e7819 */ /* 0x000fe4000001160c */
[----:B------:R-:W-:Y:S02]  /*47c0*/  SHF.R.U32.HI R29, RZ, 0xc, R13 ;  /* 0x0000000cff1d7819 */ /* 0x000fe4000001160d */
[----:B------:R-:W-:Y:S02]  /*47d0*/  SHF.R.U32.HI R12, RZ, 0x8, R16 ;  /* 0x00000008ff0c7819 */ /* 0x000fe40000011610 */
[----:B------:R-:W-:Y:S02]  /*47e0*/  SHF.R.U32.HI R13, RZ, 0x8, R17 ;  /* 0x00000008ff0d7819 */ /* 0x000fe40000011611 */
[----:B------:R-:W-:Y:S02]  /*47f0*/  LOP3.LUT R12, R37, 0x300030, R12, 0xf8, !PT ;  /* 0x00300030250c7812 */ /* 0x000fe400078ef80c */
[----:B------:R-:W-:-:S02]  /*4800*/  LOP3.LUT R13, R36, 0x300030, R13, 0xf8, !PT ;  /* 0x00300030240d7812 */ /* 0x000fc400078ef80d */
[----:B------:R-:W-:Y:S02]  /*4810*/  LOP3.LUT R37, R34, 0xf000f, RZ, 0xc0, !PT ;  /* 0x000f000f22257812 */ /* 0x000fe400078ec0ff */
[----:B------:R-:W-:Y:S02]  /*4820*/  LOP3.LUT R36, R18, 0x3f003f, RZ, 0xc0, !PT ;  /* 0x003f003f12247812 */ /* 0x000fe400078ec0ff */
[----:B------:R-:W-:Y:S02]  /*4830*/  LOP3.LUT R34, R17, 0x3f003f, RZ, 0xc0, !PT ;  /* 0x003f003f11227812 */ /* 0x000fe400078ec0ff */
[----:B------:R-:W-:Y:S02]  /*4840*/  SHF.R.U32.HI R16, RZ, 0x6, R16 ;  /* 0x00000006ff107819 */ /* 0x000fe40000011610 */
[----:B------:R-:W-:Y:S02]  /*4850*/  SHF.R.U32.HI R38, RZ, 0xa, R18 ;  /* 0x0000000aff267819 */ /* 0x000fe40000011612 */
[----:B------:R-:W-:-:S02]  /*4860*/  LOP3.LUT R45, R30, 0xf000f, RZ, 0xc0, !PT ;  /* 0x000f000f1e2d7812 */ /* 0x000fc400078ec0ff */
[----:B------:R-:W-:Y:S02]  /*4870*/  LOP3.LUT R41, R41, 0x64006400, RZ, 0xfc, !PT ;  /* 0x6400640029297812 */ /* 0x000fe400078efcff */
[----:B------:R-:W-:Y:S02]  /*4880*/  SHF.R.U32.HI R14, RZ, 0xc, R14 ;  /* 0x0000000cff0e7819 */ /* 0x000fe4000001160e */
[----:B------:R-:W-:Y:S01]  /*4890*/  SHF.R.U32.HI R18, RZ, 0x6, R18 ;  /* 0x00000006ff127819 */ /* 0x000fe20000011612 */
[----:B------:R-:W-:Y:S01]  /*48a0*/  HADD2 R41, R41, -1056, -1056 ;  /* 0xe420e42029297430 */ /* 0x000fe20000000000 */
[----:B------:R-:W-:Y:S02]  /*48b0*/  LOP3.LUT R30, R37, 0x300030, R44, 0xf8, !PT ;  /* 0x00300030251e7812 */ /* 0x000fe400078ef82c */
[----:B------:R-:W-:Y:S02]  /*48c0*/  LOP3.LUT R36, R36, 0x64006400, RZ, 0xfc, !PT ;  /* 0x6400640024247812 */ /* 0x000fe400078efcff */
[----:B------:R-:W-:-:S02]  /*48d0*/  SHF.R.U32.HI R15, RZ, 0xc, R15 ;  /* 0x0000000cff0f7819 */ /* 0x000fc4000001160f */
[----:B------:R-:W-:Y:S01]  /*48e0*/  SHF.R.U32.HI R40, RZ, 0xa, R17 ;  /* 0x0000000aff287819 */ /* 0x000fe20000011611 */
[----:B------:R-:W-:Y:S01]  /*48f0*/  HADD2 R36, R36, -1056, -1056 ;  /* 0xe420e42024247430 */ /* 0x000fe20000000000 */
[----:B------:R-:W-:Y:S01]  /*4900*/  SHF.R.U32.HI R39, RZ, 0xa, R19 ;  /* 0x0000000aff277819 */ /* 0x000fe20000011613 */
[-C--:B0-----:R-:W-:Y:S01]  /*4910*/  HFMA2.MMA R22, R41, R8.reuse, R22 ;  /* 0x0000000829167235 */ /* 0x081fe20000000016 */
[----:B------:R-:W-:Y:S02]  /*4920*/  LOP3.LUT R31, R19, 0x3f003f, RZ, 0xc0, !PT ;  /* 0x003f003f131f7812 */ /* 0x000fe400078ec0ff */
[----:B------:R-:W-:Y:S01]  /*4930*/  LOP3.LUT R37, R43, 0x300030, R46, 0xf8, !PT ;  /* 0x003000302b257812 */ /* 0x000fe200078ef82e */
[----:B------:R-:W-:Y:S01]  /*4940*/  HFMA2.MMA R21, R36, R8, R21 ;  /* 0x0000000824157235 */ /* 0x000fe20000000015 */
        /* <DEDUP_REMOVED lines=13> */
[----:B------:R-:W-:Y:S02]  /*4a20*/  LOP3.LUT R19, R19, 0x3f003f, RZ, 0xc0, !PT ;  /* 0x003f003f13137812 */ /* 0x000fe400078ec0ff */
[----:B------:R-:W-:Y:S02]  /*4a30*/  LOP3.LUT R16, R16, 0x64006400, RZ, 0xfc, !PT ;  /* 0x6400640010107812 */ /* 0x000fe400078efcff */
[----:B------:R-:W-:-:S02]  /*4a40*/  LOP3.LUT R18, R18, 0x64006400, RZ, 0xfc, !PT ;  /* 0x6400640012127812 */ /* 0x000fc400078efcff */
[----:B------:R-:W-:Y:S01]  /*4a50*/  LOP3.LUT R39, R14, 0x300030, R39, 0xf8, !PT ;  /* 0x003000300e277812 */ /* 0x000fe200078ef827 */
[----:B------:R-:W-:Y:S01]  /*4a60*/  HADD2 R14, R31, -1056, -1056 ;  /* 0xe420e4201f0e7430 */ /* 0x000fe20000000000 */
[----:B------:R-:W-:Y:S01]  /*4a70*/  LOP3.LUT R17, R17, 0x64006400, RZ, 0xfc, !PT ;  /* 0x6400640011117812 */ /* 0x000fe200078efcff */
[----:B------:R-:W-:Y:S01]  /*4a80*/  HADD2 R15, R16, -1056, -1056 ;  /* 0xe420e420100f7430 */ /* 0x000fe20000000000 */
[----:B------:R-:W-:Y:S01]  /*4a90*/  LOP3.LUT R19, R19, 0x64006400, RZ, 0xfc, !PT ;  /* 0x6400640013137812 */ /* 0x000fe200078efcff */
[----:B------:R-:W-:Y:S01]  /*4aa0*/  HADD2 R18, R18, -1056, -1056 ;  /* 0xe420e42012127430 */ /* 0x000fe20000000000 */
[----:B------:R-:W-:Y:S01]  /*4ab0*/  LOP3.LUT R12, R12, 0x64006400, RZ, 0xfc, !PT ;  /* 0x640064000c0c7812 */ /* 0x000fe200078efcff */
[----:B------:R-:W-:Y:S01]  /*4ac0*/  HFMA2 R23, R14, R8, R23 ;  /* 0x000000080e177231 */ /* 0x000fe20000000017 */
[----:B------:R-:W-:Y:S01]  /*4ad0*/  LOP3.LUT R30, R30, 0x64006400, RZ, 0xfc, !PT ;  /* 0x640064001e1e7812 */ /* 0x000fe200078efcff */
[----:B------:R-:W-:Y:S01]  /*4ae0*/  HADD2 R17, R17, -1056, -1056 ;  /* 0xe420e42011117430 */ /* 0x000fe20000000000 */
[-C--:B------:R-:W-:Y:S01]  /*4af0*/  HFMA2.MMA R22, R15, R9.reuse, R22 ;  /* 0x000000090f167235 */ /* 0x080fe20000000016 */
[----:B------:R-:W-:Y:S01]  /*4b00*/  HADD2 R8, R19, -1056, -1056 ;  /* 0xe420e42013087430 */ /* 0x000fe20000000000 */
[----:B------:R-:W-:Y:S01]  /*4b10*/  HFMA2.MMA R21, R18, R9, R21 ;  /* 0x0000000912157235 */ /* 0x000fe20000000015 */
[-C--:B------:R-:W-:Y:S01]  /*4b20*/  HFMA2 R20, R17, R9.reuse, R20 ;  /* 0x0000000911147231 */ /* 0x080fe20000000014 */
[----:B------:R-:W-:Y:S01]  /*4b30*/  LOP3.LUT R38, R45, 0x300030, R38, 0xf8, !PT ;  /* 0x003000302d267812 */ /* 0x000fe200078ef826 */
[----:B------:R-:W-:Y:S01]  /*4b40*/  HFMA2 R23, R8, R9, R23 ;  /* 0x0000000908177231 */ /* 0x000fe20000000017 */
[----:B------:R-:W-:Y:S01]  /*4b50*/  LOP3.LUT R29, R29, 0x64006400, RZ, 0xfc, !PT ;  /* 0x640064001d1d7812 */ /* 0x000fe200078efcff */
[----:B------:R-:W-:Y:S01]  /*4b60*/  HADD2 R9, R12, -1056, -1056 ;  /* 0xe420e4200c097430 */ /* 0x000fe20000000000 */
[----:B------:R-:W-:Y:S01]  /*4b70*/  LOP3.LUT R38, R38, 0x64006400, RZ, 0xfc, !PT ;  /* 0x6400640026267812 */ /* 0x000fe200078efcff */
[----:B------:R-:W-:Y:S01]  /*4b80*/  HADD2 R30, R30, -1056, -1056 ;  /* 0xe420e4201e1e7430 */ /* 0x000fe20000000000 */
[----:B------:R-:W-:Y:S01]  /*4b90*/  LOP3.LUT R40, R43, 0x300030, R40, 0xf8, !PT ;  /* 0x003000302b287812 */ /* 0x000fe200078ef828 */
[----:B------:R-:W-:Y:S01]  /*4ba0*/  HADD2 R29, R29, -1056, -1056 ;  /* 0xe420e4201d1d7430 */ /* 0x000fe20000000000 */
[----:B------:R-:W-:Y:S01]  /*4bb0*/  LOP3.LUT R13, R13, 0x64006400, RZ, 0xfc, !PT ;  /* 0x640064000d0d7812 */ /* 0x000fe200078efcff */
[-C--:B------:R-:W-:Y:S01]  /*4bc0*/  HFMA2.MMA R22, R9, R10.reuse, R22 ;  /* 0x0000000a09167235 */ /* 0x080fe20000000016 */
[----:B------:R-:W-:Y:S01]  /*4bd0*/  LOP3.LUT R37, R37, 0x64006400, RZ, 0xfc, !PT ;  /* 0x6400640025257812 */ /* 0x000fe200078efcff */
[----:B------:R-:W-:Y:S01]  /*4be0*/  HFMA2.MMA R21, R30, R10, R21 ;  /* 0x0000000a1e157235 */ /* 0x000fe20000000015 */
[----:B------:R-:W-:Y:S01]  /*4bf0*/  LOP3.LUT R40, R40, 0x64006400, RZ, 0xfc, !PT ;  /* 0x6400640028287812 */ /* 0x000fe200078efcff */
[----:B------:R-:W-:Y:S01]  /*4c00*/  HADD2 R38, R38, -1056, -1056 ;  /* 0xe420e42026267430 */ /* 0x000fe20000000000 */
[----:B------:R-:W-:Y:S01]  /*4c10*/  LOP3.LUT R39, R39, 0x64006400, RZ, 0xfc, !PT ;  /* 0x6400640027277812 */ /* 0x000fe200078efcff */
[----:B------:R-:W-:-:S02]  /*4c20*/  HADD2 R13, R13, -1056, -1056 ;  /* 0xe420e4200d0d7430 */ /* 0x000fc40000000000 */
[----:B------:R-:W-:Y:S01]  /*4c30*/  HADD2 R8, R37, -1056, -1056 ;  /* 0xe420e42025087430 */ /* 0x000fe20000000000 */
[-C--:B------:R-:W-:Y:S01]  /*4c40*/  HFMA2.MMA R22, R29, R11.reuse, R22 ;  /* 0x0000000b1d167235 */ /* 0x080fe20000000016 */
[-C--:B------:R-:W-:Y:S01]  /*4c50*/  HFMA2 R20, R13, R10.reuse, R20 ;  /* 0x0000000a0d147231 */ /* 0x080fe20000000014 */
[----:B------:R-:W-:Y:S01]  /*4c60*/  HFMA2.MMA R21, R38, R11, R21 ;  /* 0x0000000b26157235 */ /* 0x000fe20000000015 */
[----:B------:R-:W-:Y:S02]  /*4c70*/  HADD2 R9, R40, -1056, -1056 ;  /* 0xe420e42028097430 */ /* 0x000fe40000000000 */
[----:B------:R-:W-:Y:S02]  /*4c80*/  HFMA2 R23, R8, R10, R23 ;  /* 0x0000000a08177231 */ /* 0x000fe40000000017 */
[----:B------:R-:W-:Y:S02]  /*4c90*/  HADD2 R8, R39, -1056, -1056 ;  /* 0xe420e42027087430 */ /* 0x000fe40000000000 */
[----:B------:R-:W-:-:S02]  /*4ca0*/  HFMA2 R20, R9, R11, R20 ;  /* 0x0000000b09147231 */ /* 0x000fc40000000014 */
[----:B------:R-:W-:Y:S02]  /*4cb0*/  HFMA2 R23, R8, R11, R23 ;  /* 0x0000000b08177231 */ /* 0x000fe40000000017 */
[----:B------:R-:W-:Y:S02]  /*4cc0*/  HADD2 R22, R22.H0_H0, R22.H1_H1 ;  /* 0x3000001616167230 */ /* 0x000fe40000000800 */
[----:B------:R-:W-:Y:S02]  /*4cd0*/  HADD2 R11, R20.H0_H0, R20.H1_H1 ;  /* 0x30000014140b7230 */ /* 0x000fe40000000800 */
[----:B------:R-:W-:Y:S02]  /*4ce0*/  HADD2 R21, R21.H0_H0, R21.H1_H1 ;  /* 0x3000001515157230 */ /* 0x000fe40000000800 */
[----:B------:R-:W-:Y:S01]  /*4cf0*/  HADD2 R23, R23.H0_H0, R23.H1_H1 ;  /* 0x3000001717177230 */ /* 0x000fe20000000800 */
[----:B------:R-:W-:-:S04]  /*4d00*/  PRMT R22, R22, 0x5410, R11 ;  /* 0x0000541016167816 */ /* 0x000fc8000000000b */
[----:B------:R-:W-:Y:S02]  /*4d10*/  PRMT R21, R21, 0x5410, R23 ;  /* 0x0000541015157816 */ /* 0x000fe40000000017 */
[----:B------:R-:W-:-:S03]  /*4d20*/  HFMA2.MMA R5, R22, R2, R5 ;  /* 0x0000000216057235 */ /* 0x000fc60000000005 */
[----:B------:R-:W-:-:S08]  /*4d30*/  HFMA2 R4, R21, R0, R4 ;  /* 0x0000000015047231 */ /* 0x000fd00000000004 */
.L_x_4596:
[----:B-----5:R-:W-:Y:S01]  /*4d40*/  @!P0 IADD3 R3, R28, R35, RZ ;  /* 0x000000231c038210 */ /* 0x020fe20007ffe0ff */
[----:B------:R-:W-:Y:S06]  /*4d50*/  @P1 BRA `(.L_x_4597) ;  /* 0x0000000800d81947 */ /* 0x000fec0003800000 */
[----:B------:R-:W-:Y:S01]  /*4d60*/  IMAD R9, R25, 0xc, RZ ;  /* 0x0000000c19097824 */ /* 0x000fe200078e02ff */
[----:B------:R-:W0:Y:S01]  /*4d70*/  LDS.128 R20, [UR4+0x20] ;  /* 0x00002004ff147984 */ /* 0x000e220008000c00 */
[----:B------:R-:W-:-:S05]  /*4d80*/  IMAD.WIDE.U32 R28, R33, 0xc, R26 ;  /* 0x0000000c211c7825 */ /* 0x000fca00078e001a */
[----:B------:R-:W-:-:S05]  /*4d90*/  IADD3 R29, R29, R9, RZ ;  /* 0x000000091d1d7210 */ /* 0x000fca0007ffe0ff */
[----:B------:R-:W2:Y:S01]  /*4da0*/  LDG.E.128.CONSTANT R8, desc[UR6][R28.64] ;  /* 0x000000061c087981 */ /* 0x000ea2000c1e9d00 */
[----:B------:R-:W-:-:S05]  /*4db0*/  IMAD.WIDE R36, R33, 0x4, R28 ;  /* 0x0000000421247825 */ /* 0x000fca00078e021c */
[----:B------:R1:W3:Y:S01]  /*4dc0*/  LDG.E.128.CONSTANT R12, desc[UR6][R36.64] ;  /* 0x00000006240c7981 */ /* 0x0002e2000c1e9d00 */
[----:B------:R-:W-:-:S06]  /*4dd0*/  IMAD.WIDE R16, R33, 0x4, R36 ;  /* 0x0000000421107825 */ /* 0x000fcc00078e0224 */
[----:B------:R-:W4:Y:S01]  /*4de0*/  LDG.E.128.CONSTANT R16, desc[UR6][R16.64] ;  /* 0x0000000610107981 */ /* 0x000f22000c1e9d00 */
[----:B--2---:R-:W-:Y:S02]  /*4df0*/  LOP3.LUT R38, R9, 0x3f003f, RZ, 0xc0, !PT ;  /* 0x003f003f09267812 */ /* 0x004fe400078ec0ff */
[--C-:B------:R-:W-:Y:S02]  /*4e00*/  SHF.R.U32.HI R31, RZ, 0xc, R9.reuse ;  /* 0x0000000cff1f7819 */ /* 0x100fe40000011609 */
[----:B------:R-:W-:Y:S02]  /*4e10*/  SHF.R.U32.HI R9, RZ, 0x6, R9 ;  /* 0x00000006ff097819 */ /* 0x000fe40000011609 */
[----:B-1----:R-:W-:Y:S02]  /*4e20*/  LOP3.LUT R36, R11, 0x3f003f, RZ, 0xc0, !PT ;  /* 0x003f003f0b247812 */ /* 0x002fe400078ec0ff */
[----:B------:R-:W-:Y:S02]  /*4e30*/  LOP3.LUT R34, R8, 0x3f003f, RZ, 0xc0, !PT ;  /* 0x003f003f08227812 */ /* 0x000fe400078ec0ff */
[----:B------:R-:W-:-:S02]  /*4e40*/  LOP3.LUT R38, R38, 0x64006400, RZ, 0xfc, !PT ;  /* 0x6400640026267812 */ /* 0x000fc400078efcff */
[----:B------:R-:W-:Y:S02]  /*4e50*/  LOP3.LUT R9, R9, 0x3f003f, RZ, 0xc0, !PT ;  /* 0x003f003f09097812 */ /* 0x000fe400078ec0ff */
[--C-:B------:R-:W-:Y:S01]  /*4e60*/  SHF.R.U32.HI R30, RZ, 0xc, R8.reuse ;  /* 0x0000000cff1e7819 */ /* 0x100fe20000011608 */
[----:B------:R-:W-:Y:S01]  /*4e70*/  HADD2 R41, R38, -1056, -1056 ;  /* 0xe420e42026297430 */ /* 0x000fe20000000000 */
[----:B------:R-:W-:Y:S02]  /*4e80*/  SHF.R.U32.HI R8, RZ, 0x6, R8 ;  /* 0x00000006ff087819 */ /* 0x000fe40000011608 */
[----:B------:R-:W-:Y:S02]  /*4e90*/  LOP3.LUT R39, R10, 0x3f003f, RZ, 0xc0, !PT ;  /* 0x003f003f0a277812 */ /* 0x000fe400078ec0ff */
[----:B------:R-:W-:Y:S02]  /*4ea0*/  LOP3.LUT R36, R36, 0x64006400, RZ, 0xfc, !PT ;  /* 0x6400640024247812 */ /* 0x000fe400078efcff */
[----:B------:R-:W-:-:S02]  /*4eb0*/  LOP3.LUT R34, R34, 0x64006400, RZ, 0xfc, !PT ;  /* 0x6400640022227812 */ /* 0x000fc400078efcff */
[----:B------:R-:W-:Y:S01]  /*4ec0*/  LOP3.LUT R9, R9, 0x64006400, RZ, 0xfc, !PT ;  /* 0x6400640009097812 */ /* 0x000fe200078efcff */
[----:B------:R-:W-:Y:S01]  /*4ed0*/  HADD2 R47, R36, -1056, -1056 ;  /* 0xe420e420242f7430 */ /* 0x000fe20000000000 */
[--C-:B------:R-:W-:Y:S01]  /*4ee0*/  SHF.R.U32.HI R28, RZ, 0xc, R10.reuse ;  /* 0x0000000cff1c7819 */ /* 0x100fe2000001160a */
[----:B------:R-:W-:Y:S01]  /*4ef0*/  HADD2 R37, R34, -1056, -1056 ;  /* 0xe420e42022257430 */ /* 0x000fe20000000000 */
[----:B------:R-:W-:Y:S01]  /*4f00*/  SHF.R.U32.HI R10, RZ, 0x6, R10 ;  /* 0x00000006ff0a7819 */ /* 0x000fe2000001160a */
[----:B------:R-:W-:Y:S01]  /*4f10*/  HADD2 R43, R9, -1056, -1056 ;  /* 0xe420e420092b7430 */ /* 0x000fe20000000000 */
[----:B------:R-:W-:Y:S01]  /*4f20*/  LOP3.LUT R39, R39, 0x64006400, RZ, 0xfc, !PT ;  /* 0x6400640027277812 */ /* 0x000fe200078efcff */
[----:B0-----:R-:W-:Y:S01]  /*4f30*/  HFMA2 R36, R41, R20, RZ.H0_H0 ;  /* 0x0000001429247231 */ /* 0x001fe200000400ff */
[----:B------:R-:W-:Y:S02]  /*4f40*/  LOP3.LUT R8, R8, 0x3f003f, RZ, 0xc0, !PT ;  /* 0x003f003f08087812 */ /* 0x000fe400078ec0ff */
[----:B------:R-:W-:Y:S01]  /*4f50*/  LOP3.LUT R34, R10, 0x3f003f, RZ, 0xc0, !PT ;  /* 0x003f003f0a227812 */ /* 0x000fe200078ec0ff */
[----:B------:R-:W-:Y:S01]  /*4f60*/  HADD2 R45, R39, -1056, -1056 ;  /* 0xe420e420272d7430 */ /* 0x000fe20000000000 */
[----:B------:R-:W-:Y:S01]  /*4f70*/  LOP3.LUT R8, R8, 0x64006400, RZ, 0xfc, !PT ;  /* 0x6400640008087812 */ /* 0x000fe200078efcff */
[----:B------:R-:W-:Y:S01]  /*4f80*/  HFMA2 R10, R43, R21, R36 ;  /* 0x000000152b0a7231 */ /* 0x000fe20000000024 */
[----:B------:R-:W-:-:S02]  /*4f90*/  SHF.R.U32.HI R29, RZ, 0xc, R11 ;  /* 0x0000000cff1d7819 */ /* 0x000fc4000001160b */
[----:B------:R-:W-:Y:S01]  /*4fa0*/  SHF.R.U32.HI R11, RZ, 0x6, R11 ;  /* 0x00000006ff0b7819 */ /* 0x000fe2000001160b */
[----:B------:R-:W-:Y:S01]  /*4fb0*/  HADD2 R39, R8, -1056, -1056 ;  /* 0xe420e42008277430 */ /* 0x000fe20000000000 */
[----:B------:R-:W-:Y:S01]  /*4fc0*/  LOP3.LUT R36, R34, 0x64006400, RZ, 0xfc, !PT ;  /* 0x6400640022247812 */ /* 0x000fe200078efcff */
[-C--:B------:R-:W-:Y:S01]  /*4fd0*/  HFMA2.MMA R8, R37, R20.reuse, RZ ;  /* 0x0000001425087235 */ /* 0x080fe200000000ff */
[----:B------:R-:W-:Y:S01]  /*4fe0*/  LOP3.LUT R38, R11, 0x3f003f, RZ, 0xc0, !PT ;  /* 0x003f003f0b267812 */ /* 0x000fe200078ec0ff */
[----:B------:R-:W-:Y:S01]  /*4ff0*/  HFMA2.MMA R9, R45, R20, RZ ;  /* 0x000000142d097235 */ /* 0x000fe200000000ff */
[----:B---3--:R-:W-:Y:S01]  /*5000*/  LOP3.LUT R11, R12, 0x3f003f, RZ, 0xc0, !PT ;  /* 0x003f003f0c0b7812 */ /* 0x008fe200078ec0ff */
[----:B------:R-:W-:Y:S01]  /*5010*/  HADD2 R36, R36, -1056, -1056 ;  /* 0xe420e42024247430 */ /* 0x000fe20000000000 */
[----:B------:R-:W-:Y:S01]  /*5020*/  LOP3.LUT R34, R13, 0x3f003f, RZ, 0xc0, !PT ;  /* 0x003f003f0d227812 */ /* 0x000fe200078ec0ff */
[----:B------:R-:W-:Y:S01]  /*5030*/  HFMA2 R20, R47, R20, RZ.H0_H0 ;  /* 0x000000142f147231 */ /* 0x000fe200000400ff */
[----:B------:R-:W-:Y:S01]  /*5040*/  LOP3.LUT R37, R14, 0x3f003f, RZ, 0xc0, !PT ;  /* 0x003f003f0e257812 */ /* 0x000fe200078ec0ff */
[-C--:B------:R-:W-:Y:S01]  /*5050*/  HFMA2.MMA R8, R39, R21.reuse, R8 ;  /* 0x0000001527087235 */ /* 0x080fe20000000008 */
[----:B------:R-:W-:Y:S01]  /*5060*/  LOP3.LUT R11, R11, 0x64006400, RZ, 0xfc, !PT ;  /* 0x640064000b0b7812 */ /* 0x000fe200078efcff */
[----:B------:R-:W-:Y:S01]  /*5070*/  HFMA2.MMA R9, R36, R21, R9 ;  /* 0x0000001524097235 */ /* 0x000fe20000000009 */
[----:B------:R-:W-:-:S02]  /*5080*/  LOP3.LUT R34, R34, 0x64006400, RZ, 0xfc, !PT ;  /* 0x6400640022227812 */ /* 0x000fc400078efcff */
[----:B------:R-:W-:Y:S01]  /*5090*/  LOP3.LUT R38, R38, 0x64006400, RZ, 0xfc, !PT ;  /* 0x6400640026267812 */ /* 0x000fe200078efcff */
[----:B------:R-:W-:Y:S01]  /*50a0*/  HADD2 R39, R11, -1056, -1056 ;  /* 0xe420e4200b277430 */ /* 0x000fe20000000000 */
[----:B------:R-:W-:Y:S01]  /*50b0*/  LOP3.LUT R37, R37, 0x64006400, RZ, 0xfc, !PT ;  /* 0x6400640025257812 */ /* 0x000fe200078efcff */
[----:B------:R-:W-:Y:S01]  /*50c0*/  HADD2 R41, R34, -1056, -1056 ;  /* 0xe420e42022297430 */ /* 0x000fe20000000000 */
[----:B------:R-:W-:Y:S01]  /*50d0*/  LOP3.LUT R36, R15, 0x3f003f, RZ, 0xc0, !PT ;  /* 0x003f003f0f247812 */ /* 0x000fe200078ec0ff */
[----:B------:R-:W-:Y:S01]  /*50e0*/  HADD2 R43, R38, -1056, -1056 ;  /* 0xe420e420262b7430 */ /* 0x000fe20000000000 */
[----:B----4-:R-:W-:Y:S01]  /*50f0*/  SHF.R.U32.HI R42, RZ, 0x8, R19 ;  /* 0x00000008ff2a7819 */ /* 0x010fe20000011613 */
[----:B------:R-:W-:Y:S01]  /*5100*/  HADD2 R34, R37, -1056, -1056 ;  /* 0xe420e42025227430 */ /* 0x000fe20000000000 */
[----:B------:R-:W-:Y:S01]  /*5110*/  SHF.R.U32.HI R37, RZ, 0x6, R15 ;  /* 0x00000006ff257819 */ /* 0x000fe2000001160f */
[----:B------:R-:W-:Y:S01]  /*5120*/  HFMA2 R11, R43, R21, R20 ;  /* 0x000000152b0b7231 */ /* 0x000fe20000000014 */
[-C--:B------:R-:W-:Y:S01]  /*5130*/  HFMA2.MMA R20, R39, R22.reuse, R8 ;  /* 0x0000001627147235 */ /* 0x080fe20000000008 */
[----:B------:R-:W-:Y:S01]  /*5140*/  HFMA2 R21, R41, R22, R10 ;  /* 0x0000001629157231 */ /* 0x000fe2000000000a */
[----:B------:R-:W-:Y:S01]  /*5150*/  SHF.R.U32.HI R10, RZ, 0x6, R13 ;  /* 0x00000006ff0a7819 */ /* 0x000fe2000001160d */
[----:B------:R-:W-:Y:S01]  /*5160*/  HFMA2.MMA R8, R34, R22, R9 ;  /* 0x0000001622087235 */ /* 0x000fe20000000009 */
[----:B------:R-:W-:-:S02]  /*5170*/  SHF.R.U32.HI R9, RZ, 0x6, R12 ;  /* 0x00000006ff097819 */ /* 0x000fc4000001160c */
[----:B------:R-:W-:Y:S02]  /*5180*/  SHF.R.U32.HI R34, RZ, 0x6, R14 ;  /* 0x00000006ff227819 */ /* 0x000fe4000001160e */
        /* <DEDUP_REMOVED lines=23> */
[----:B------:R-:W-:-:S02]  /*5300*/  SHF.R.U32.HI R34, RZ, 0x8, R16 ;  /* 0x00000008ff227819 */ /* 0x000fc40000011610 */
[----:B------:R-:W-:Y:S02]  /*5310*/  SHF.R.U32.HI R30, RZ, 0xc, R15 ;  /* 0x0000000cff1e7819 */ /* 0x000fe4000001160f */
[----:B------:R-:W-:Y:S02]  /*5320*/  LOP3.LUT R15, R37, 0x300030, R34, 0xf8, !PT ;  /* 0x00300030250f7812 */ /* 0x000fe400078ef822 */
[----:B------:R-:W-:Y:S02]  /*5330*/  SHF.R.U32.HI R14, RZ, 0xc, R14 ;  /* 0x0000000cff0e7819 */ /* 0x000fe4000001160e */
[----:B------:R-:W-:Y:S02]  /*5340*/  LOP3.LUT R34, R16, 0x3f003f, RZ, 0xc0, !PT ;  /* 0x003f003f10227812 */ /* 0x000fe400078ec0ff */
[----:B------:R-:W-:Y:S02]  /*5350*/  LOP3.LUT R29, R29, 0x300030, R42, 0xf8, !PT ;  /* 0x003000301d1d7812 */ /* 0x000fe400078ef82a */
[----:B------:R-:W-:-:S02]  /*5360*/  LOP3.LUT R42, R13, 0xf000f, RZ, 0xc0, !PT ;  /* 0x000f000f0d2a7812 */ /* 0x000fc400078ec0ff */
[----:B------:R-:W-:Y:S02]  /*5370*/  SHF.R.U32.HI R40, RZ, 0xa, R18 ;  /* 0x0000000aff287819 */ /* 0x000fe40000011612 */
[----:B------:R-:W-:Y:S02]  /*5380*/  LOP3.LUT R13, R14, 0xf000f, RZ, 0xc0, !PT ;  /* 0x000f000f0e0d7812 */ /* 0x000fe400078ec0ff */
[----:B------:R-:W-:Y:S02]  /*5390*/  LOP3.LUT R34, R34, 0x64006400, RZ, 0xfc, !PT ;  /* 0x6400640022227812 */ /* 0x000fe400078efcff */
[----:B------:R-:W-:Y:S02]  /*53a0*/  LOP3.LUT R36, R18, 0x3f003f, RZ, 0xc0, !PT ;  /* 0x003f003f12247812 */ /* 0x000fe400078ec0ff */
[----:B------:R-:W-:Y:S02]  /*53b0*/  LOP3.LUT R44, R31, 0xf000f, RZ, 0xc0, !PT ;  /* 0x000f000f1f2c7812 */ /* 0x000fe400078ec0ff */
[----:B------:R-:W-:Y:S01]  /*53c0*/  LOP3.LUT R40, R13, 0x300030, R40, 0xf8, !PT ;  /* 0x003000300d287812 */ /* 0x000fe200078ef828 */
[----:B------:R-:W-:Y:S01]  /*53d0*/  HADD2 R13, R34, -1056, -1056 ;  /* 0xe420e420220d7430 */ /* 0x000fe20000000000 */
[----:B------:R-:W-:-:S02]  /*53e0*/  SHF.R.U32.HI R38, RZ, 0xa, R16 ;  /* 0x0000000aff267819 */ /* 0x000fc40000011610 */
[----:B------:R-:W-:Y:S02]  /*53f0*/  LOP3.LUT R31, R17, 0x3f003f, RZ, 0xc0, !PT ;  /* 0x003f003f111f7812 */ /* 0x000fe400078ec0ff */
[----:B------:R-:W-:Y:S02]  /*5400*/  SHF.R.U32.HI R16, RZ, 0x6, R16 ;  /* 0x00000006ff107819 */ /* 0x000fe40000011610 */
[----:B------:R-:W-:Y:S02]  /*5410*/  LOP3.LUT R36, R36, 0x64006400, RZ, 0xfc, !PT ;  /* 0x6400640024247812 */ /* 0x000fe400078efcff */
[----:B------:R-:W-:Y:S02]  /*5420*/  LOP3.LUT R31, R31, 0x64006400, RZ, 0xfc, !PT ;  /* 0x640064001f1f7812 */ /* 0x000fe400078efcff */
[--C-:B------:R-:W-:Y:S02]  /*5430*/  SHF.R.U32.HI R45, RZ, 0x8, R17.reuse ;  /* 0x00000008ff2d7819 */ /* 0x100fe40000011611 */
[--C-:B------:R-:W-:Y:S01]  /*5440*/  SHF.R.U32.HI R39, RZ, 0xa, R17.reuse ;  /* 0x0000000aff277819 */ /* 0x100fe20000011611 */
[----:B0-----:R-:W-:Y:S01]  /*5450*/  HFMA2.MMA R20, R13, R8, R20 ;  /* 0x000000080d147235 */ /* 0x001fe20000000014 */
[----:B------:R-:W-:Y:S01]  /*5460*/  LOP3.LUT R37, R19, 0x3f003f, RZ, 0xc0, !PT ;  /* 0x003f003f13257812 */ /* 0x000fe200078ec0ff */
[----:B------:R-:W-:Y:S01]  /*5470*/  HADD2 R13, R36, -1056, -1056 ;  /* 0xe420e420240d7430 */ /* 0x000fe20000000000 */
[----:B------:R-:W-:Y:S01]  /*5480*/  LOP3.LUT R16, R16, 0x3f003f, RZ, 0xc0, !PT ;  /* 0x003f003f10107812 */ /* 0x000fe200078ec0ff */
[----:B------:R-:W-:Y:S01]  /*5490*/  HADD2 R14, R31, -1056, -1056 ;  /* 0xe420e4201f0e7430 */ /* 0x000fe20000000000 */
[----:B------:R-:W-:-:S02]  /*54a0*/  SHF.R.U32.HI R17, RZ, 0x6, R17 ;  /* 0x00000006ff117819 */ /* 0x000fc40000011611 */
[--C-:B------:R-:W-:Y:S01]  /*54b0*/  SHF.R.U32.HI R43, RZ, 0x8, R18.reuse ;  /* 0x00000008ff2b7819 */ /* 0x100fe20000011612 */
[-C--:B------:R-:W-:Y:S01]  /*54c0*/  HFMA2 R21, R14, R8.reuse, R21 ;  /* 0x000000080e157231 */ /* 0x080fe20000000015 */
[----:B------:R-:W-:Y:S01]  /*54d0*/  SHF.R.U32.HI R18, RZ, 0x6, R18 ;  /* 0x00000006ff127819 */ /* 0x000fe20000011612 */
[----:B------:R-:W-:Y:S01]  /*54e0*/  HFMA2.MMA R22, R13, R8, R22 ;  /* 0x000000080d167235 */ /* 0x000fe20000000016 */
[----:B------:R-:W-:Y:S02]  /*54f0*/  LOP3.LUT R37, R37, 0x64006400, RZ, 0xfc, !PT ;  /* 0x6400640025257812 */ /* 0x000fe400078efcff */
[----:B------:R-:W-:Y:S02]  /*5500*/  LOP3.LUT R16, R16, 0x64006400, RZ, 0xfc, !PT ;  /* 0x6400640010107812 */ /* 0x000fe400078efcff */
[--C-:B------:R-:W-:Y:S01]  /*5510*/  SHF.R.U32.HI R41, RZ, 0xa, R19.reuse ;  /* 0x0000000aff297819 */ /* 0x100fe20000011613 */
[----:B------:R-:W-:Y:S01]  /*5520*/  HADD2 R14, R37, -1056, -1056 ;  /* 0xe420e420250e7430 */ /* 0x000fe20000000000 */
[----:B------:R-:W-:Y:S01]  /*5530*/  LOP3.LUT R17, R17, 0x3f003f, RZ, 0xc0, !PT ;  /* 0x003f003f11117812 */ /* 0x000fe200078ec0ff */
[----:B------:R-:W-:Y:S01]  /*5540*/  HADD2 R13, R16, -1056, -1056 ;  /* 0xe420e420100d7430 */ /* 0x000fe20000000000 */
[----:B------:R-:W-:Y:S01]  /*5550*/  SHF.R.U32.HI R19, RZ, 0x6, R19 ;  /* 0x00000006ff137819 */ /* 0x000fe20000011613 */
[----:B------:R-:W-:Y:S01]  /*5560*/  HFMA2 R23, R14, R8, R23 ;  /* 0x000000080e177231 */ /* 0x000fe20000000017 */
[----:B------:R-:W-:-:S02]  /*5570*/  LOP3.LUT R18, R18, 0x3f003f, RZ, 0xc0, !PT ;  /* 0x003f003f12127812 */ /* 0x000fc400078ec0ff */
[----:B------:R-:W-:Y:S01]  /*5580*/  LOP3.LUT R17, R17, 0x64006400, RZ, 0xfc, !PT ;  /* 0x6400640011117812 */ /* 0x000fe200078efcff */
[----:B------:R-:W-:Y:S01]  /*5590*/  HFMA2.MMA R20, R13, R9, R20 ;  /* 0x000000090d147235 */ /* 0x000fe20000000014 */
[----:B------:R-:W-:Y:S02]  /*55a0*/  SHF.R.U32.HI R12, RZ, 0xc, R12 ;  /* 0x0000000cff0c7819 */ /* 0x000fe4000001160c */
[----:B------:R-:W-:Y:S01]  /*55b0*/  LOP3.LUT R19, R19, 0x3f003f, RZ, 0xc0, !PT ;  /* 0x003f003f13137812 */ /* 0x000fe200078ec0ff */
[----:B------:R-:W-:Y:S01]  /*55c0*/  HADD2 R8, R17, -1056, -1056 ;  /* 0xe420e42011087430 */ /* 0x000fe20000000000 */
[----:B------:R-:W-:Y:S02]  /*55d0*/  LOP3.LUT R46, R28, 0xf000f, RZ, 0xc0, !PT ;  /* 0x000f000f1c2e7812 */ /* 0x000fe400078ec0ff */
[----:B------:R-:W-:Y:S01]  /*55e0*/  LOP3.LUT R18, R18, 0x64006400, RZ, 0xfc, !PT ;  /* 0x6400640012127812 */ /* 0x000fe200078efcff */
[----:B------:R-:W-:Y:S01]  /*55f0*/  HFMA2 R21, R8, R9, R21 ;  /* 0x0000000908157231 */ /* 0x000fe20000000015 */
[----:B------:R-:W-:-:S02]  /*5600*/  LOP3.LUT R28, R44, 0x300030, R45, 0xf8, !PT ;  /* 0x003000302c1c7812 */ /* 0x000fc400078ef82d */
[----:B------:R-:W-:Y:S01]  /*5610*/  LOP3.LUT R45, R12, 0xf000f, RZ, 0xc0, !PT ;  /* 0x000f000f0c2d7812 */ /* 0x000fe200078ec0ff */
[----:B------:R-:W-:Y:S01]  /*5620*/  HADD2 R13, R18, -1056, -1056 ;  /* 0xe420e420120d7430 */ /* 0x000fe20000000000 */
[----:B------:R-:W-:Y:S02]  /*5630*/  LOP3.LUT R19, R19, 0x64006400, RZ, 0xfc, !PT ;  /* 0x6400640013137812 */ /* 0x000fe400078efcff */
[----:B------:R-:W-:Y:S02]  /*5640*/  LOP3.LUT R12, R46, 0x300030, R43, 0xf8, !PT ;  /* 0x003000302e0c7812 */ /* 0x000fe400078ef82b */
[----:B------:R-:W-:Y:S01]  /*5650*/  LOP3.LUT R15, R15, 0x64006400, RZ, 0xfc, !PT ;  /* 0x640064000f0f7812 */ /* 0x000fe200078efcff */
[----:B------:R-:W-:Y:S01]  /*5660*/  HADD2 R8, R19, -1056, -1056 ;  /* 0xe420e42013087430 */ /* 0x000fe20000000000 */
[----:B------:R-:W-:Y:S01]  /*5670*/  LOP3.LUT R12, R12, 0x64006400, RZ, 0xfc, !PT ;  /* 0x640064000c0c7812 */ /* 0x000fe200078efcff */
[----:B------:R-:W-:Y:S01]  /*5680*/  HFMA2.MMA R22, R13, R9, R22 ;  /* 0x000000090d167235 */ /* 0x000fe20000000016 */
[----:B------:R-:W-:Y:S01]  /*5690*/  LOP3.LUT R38, R45, 0x300030, R38, 0xf8, !PT ;  /* 0x003000302d267812 */ /* 0x000fe200078ef826 */
[----:B------:R-:W-:Y:S01]  /*56a0*/  HFMA2 R23, R8, R9, R23 ;  /* 0x0000000908177231 */ /* 0x000fe20000000017 */
[----:B------:R-:W-:Y:S01]  /*56b0*/  LOP3.LUT R30, R30, 0xf000f, RZ, 0xc0, !PT ;  /* 0x000f000f1e1e7812 */ /* 0x000fe200078ec0ff */
[----:B------:R-:W-:Y:S01]  /*56c0*/  HADD2 R15, R15, -1056, -1056 ;  /* 0xe420e4200f0f7430 */ /* 0x000fe20000000000 */
[----:B------:R-:W-:Y:S01]  /*56d0*/  LOP3.LUT R38, R38, 0x64006400, RZ, 0xfc, !PT ;  /* 0x6400640026267812 */ /* 0x000fe200078efcff */
[----:B------:R-:W-:Y:S01]  /*56e0*/  HADD2 R9, R12, -1056, -1056 ;  /* 0xe420e4200c097430 */ /* 0x000fe20000000000 */
[----:B------:R-:W-:-:S02]  /*56f0*/  LOP3.LUT R29, R29, 0x64006400, RZ, 0xfc, !PT ;  /* 0x640064001d1d7812 */ /* 0x000fc400078efcff */
[----:B------:R-:W-:Y:S01]  /*5700*/  LOP3.LUT R40, R40, 0x64006400, RZ, 0xfc, !PT ;  /* 0x6400640028287812 */ /* 0x000fe200078efcff */
[-C--:B------:R-:W-:Y:S01]  /*5710*/  HFMA2.MMA R20, R15, R10.reuse, R20 ;  /* 0x0000000a0f147235 */ /* 0x080fe20000000014 */
[----:B------:R-:W-:Y:S01]  /*5720*/  LOP3.LUT R39, R42, 0x300030, R39, 0xf8, !PT ;  /* 0x003000302a277812 */ /* 0x000fe200078ef827 */
[----:B------:R-:W-:Y:S01]  /*5730*/  HFMA2.MMA R22, R9, R10, R22 ;  /* 0x0000000a09167235 */ /* 0x000fe20000000016 */
[----:B------:R-:W-:Y:S01]  /*5740*/  LOP3.LUT R28, R28, 0x64006400, RZ, 0xfc, !PT ;  /* 0x640064001c1c7812 */ /* 0x000fe200078efcff */
[----:B------:R-:W-:Y:S01]  /*5750*/  HADD2 R9, R38, -1056, -1056 ;  /* 0xe420e42026097430 */ /* 0x000fe20000000000 */
[----:B------:R-:W-:Y:S01]  /*5760*/  LOP3.LUT R41, R30, 0x300030, R41, 0xf8, !PT ;  /* 0x003000301e297812 */ /* 0x000fe200078ef829 */
[----:B------:R-:W-:Y:S01]  /*5770*/  HADD2 R8, R29, -1056, -1056 ;  /* 0xe420e4201d087430 */ /* 0x000fe20000000000 */
[----:B------:R-:W-:Y:S01]  /*5780*/  LOP3.LUT R39, R39, 0x64006400, RZ, 0xfc, !PT ;  /* 0x6400640027277812 */ /* 0x000fe200078efcff */
[----:B------:R-:W-:Y:S01]  /*5790*/  HADD2 R13, R40, -1056, -1056 ;  /* 0xe420e420280d7430 */ /* 0x000fe20000000000 */
[----:B------:R-:W-:Y:S01]  /*57a0*/  LOP3.LUT R41, R41, 0x64006400, RZ, 0xfc, !PT ;  /* 0x6400640029297812 */ /* 0x000fe200078efcff */
[----:B------:R-:W-:Y:S01]  /*57b0*/  HADD2 R28, R28, -1056, -1056 ;  /* 0xe420e4201c1c7430 */ /* 0x000fe20000000000 */
[----:B------:R-:W-:Y:S01]  /*57c0*/  HFMA2.MMA R20, R9, R11, R20 ;  /* 0x0000000b09147235 */ /* 0x000fe20000000014 */
[----:B------:R-:W-:-:S02]  /*57d0*/  HFMA2 R23, R8, R10, R23 ;  /* 0x0000000a08177231 */ /* 0x000fc40000000017 */
[----:B------:R-:W-:Y:S01]  /*57e0*/  HFMA2 R21, R28, R10, R21 ;  /* 0x0000000a1c157231 */ /* 0x000fe20000000015 */
[----:B------:R-:W-:Y:S01]  /*57f0*/  HFMA2.MMA R22, R13, R11, R22 ;  /* 0x0000000b0d167235 */ /* 0x000fe20000000016 */
[----:B------:R-:W-:Y:S02]  /*5800*/  HADD2 R8, R39, -1056, -1056 ;  /* 0xe420e42027087430 */ /* 0x000fe40000000000 */
[----:B------:R-:W-:Y:S02]  /*5810*/  HADD2 R10, R41, -1056, -1056 ;  /* 0xe420e420290a7430 */ /* 0x000fe40000000000 */
[-C--:B------:R-:W-:Y:S02]  /*5820*/  HFMA2 R21, R8, R11.reuse, R21 ;  /* 0x0000000b08157231 */ /* 0x080fe40000000015 */
[----:B------:R-:W-:Y:S02]  /*5830*/  HFMA2 R23, R10, R11, R23 ;  /* 0x0000000b0a177231 */ /* 0x000fe40000000017 */
[----:B------:R-:W-:-:S02]  /*5840*/  HADD2 R20, R20.H0_H0, R20.H1_H1 ;  /* 0x3000001414147230 */ /* 0x000fc40000000800 */
[----:B------:R-:W-:Y:S02]  /*5850*/  HADD2 R10, R21.H0_H0, R21.H1_H1 ;  /* 0x30000015150a7230 */ /* 0x000fe40000000800 */
[----:B------:R-:W-:Y:S02]  /*5860*/  HADD2 R22, R22.H0_H0, R22.H1_H1 ;  /* 0x3000001616167230 */ /* 0x000fe40000000800 */
[----:B------:R-:W-:Y:S01]  /*5870*/  HADD2 R11, R23.H0_H0, R23.H1_H1 ;  /* 0x30000017170b7230 */ /* 0x000fe20000000800 */
[----:B------:R-:W-:-:S04]  /*5880*/  PRMT R20, R20, 0x5410, R10 ;  /* 0x0000541014147816 */ /* 0x000fc8000000000a */
[----:B------:R-:W-:Y:S02]  /*5890*/  PRMT R22, R22, 0x5410, R11 ;  /* 0x0000541016167816 */ /* 0x000fe4000000000b */
[----:B------:R-:W-:-:S03]  /*58a0*/  HFMA2.MMA R5, R20, R2, R5 ;  /* 0x0000000214057235 */ /* 0x000fc60000000005 */
[----:B------:R-:W-:-:S08]  /*58b0*/  HFMA2 R4, R22, R0, R4 ;  /* 0x0000000016047231 */ /* 0x000fd00000000004 */
.L_x_4597:
[----:B------:R-:W-:Y:S01]  /*58c0*/  IADD3 R35, R35, 0x20, RZ ;  /* 0x0000002023237810 */ /* 0x000fe20007ffe0ff */
[----:B------:R-:W-:Y:S01]  /*58d0*/  IMAD.WIDE.U32 R20, R33, 0x18, R26 ;  /* 0x0000001821147825 */ /* 0x000fe200078e001a */
[----:B------:R-:W-:Y:S02]  /*58e0*/  UIADD3 UR4, UR4, 0x40, URZ ;  /* 0x0000004004047890 */ /* 0x000fe4000fffe03f */
[----:B------:R-:W-:Y:S01]  /*58f0*/  ISETP.GE.AND P0, PT, R35, UR5, PT ;  /* 0x0000000523007c0c */ /* 0x000fe2000bf06270 */
[----:B------:R-:W-:Y:S01]  /*5900*/  IMAD R9, R25, 0x18, RZ ;  /* 0x0000001819097824 */ /* 0x000fe200078e02ff */
[----:B------:R-:W-:-:S03]  /*5910*/  ISETP.LT.AND P2, PT, R35, R32, PT ;  /* 0x000000202300720c */ /* 0x000fc60003f41270 */
[----:B------:R-:W-:-:S10]  /*5920*/  IMAD.IADD R21, R21, 0x1, R9 ;  /* 0x0000000115157824 */ /* 0x000fd400078e0209 */
[----:B------:R-:W-:Y:S05]  /*5930*/  @!P0 BRA P2, `(.L_x_4598) ;  /* 0xffffffe400f48947 */ /* 0x000fea000103ffff */
.L_x_4595:
[----:B------:R-:W-:Y:S01]  /*5940*/  ISETP.GE.AND P0, PT, R35, R32, PT ;  /* 0x000000202300720c */ /* 0x000fe20003f06270 */
[----:B------:R-:W-:-:S03]  /*5950*/  ULDC UR5, c[0x0][0x260] ;  /* 0x0000980000057ab9 */ /* 0x000fc60000000800 */
[----:B------:R-:W-:Y:S01]  /*5960*/  ISETP.GE.OR P0, PT, R35, UR5, P0 ;  /* 0x0000000523007c0c */ /* 0x000fe20008706670 */
[----:B------:R-:W-:-:S12]  /*5970*/  ULDC UR5, c[0x0][0x260] ;  /* 0x0000980000057ab9 */ /* 0x000fd80000000800 */
[----:B------:R-:W-:Y:S05]  /*5980*/  @P0 BRA `(.L_x_4599) ;  /* 0x0000001400940947 */ /* 0x000fea0003800000 */
.L_x_4601:
[----:B------:R-:W-:Y:S01]  /*5990*/  ISETP.NE.AND P0, PT, R35, R3, PT ;  /* 0x000000032300720c */ /* 0x000fe20003f05270 */
[----:B------:R-:W1:Y:S01]  /*59a0*/  LDC R33, c[0x0][0x23c] ;  /* 0x00008f00ff217b82 */ /* 0x000e620000000800 */
[----:B0-----:R0:W5:Y:S11]  /*59b0*/  LDG.E.128.CONSTANT R28, desc[UR6][R20.64] ;  /* 0x00000006141c7981 */ /* 0x001176000c1e9d00 */
[----:B------:R-:W2:Y:S01]  /*59c0*/  @!P0 LDC.64 R12, c[0x0][0x248] ;  /* 0x00009200ff0c8b82 */ /* 0x000ea20000000a00 */
[----:B------:R-:W-:-:S02]  /*59d0*/  @!P0 IADD3 R6, R6, 0x1, RZ ;  /* 0x0000000106068810 */ /* 0x000fc40007ffe0ff */
[----:B------:R-:W-:Y:S02]  /*59e0*/  @!P0 LEA R9, R35, 0x1, 0x1 ;  /* 0x0000000123098811 */ /* 0x000fe400078e08ff */
[----:B------:R-:W-:Y:S01]  /*59f0*/  @!P0 LEA R8, R6, R1, 0x3 ;  /* 0x0000000106088211 */ /* 0x000fe200078e18ff */
[----:B-1----:R-:W-:-:S04]  /*5a00*/  IMAD.WIDE R24, R33, 0x4, R20 ;  /* 0x0000000421187825 */ /* 0x002fc800078e0214 */
[----:B------:R-:W-:Y:S02]  /*5a10*/  IMAD.WIDE R16, R33, 0x4, R24 ;  /* 0x0000000421107825 */ /* 0x000fe400078e0218 */
[----:B------:R-:W5:Y:S02]  /*5a20*/  LDG.E.128.CONSTANT R24, desc[UR6][R24.64] ;  /* 0x0000000618187981 */ /* 0x000f64000c1e9d00 */
[----:B--2---:R-:W-:Y:S02]  /*5a30*/  @!P0 IMAD.WIDE R12, R9, 0x2, R12 ;  /* 0x00000002090c8825 */ /* 0x004fe400078e020c */
[----:B------:R-:W2:Y:S02]  /*5a40*/  @!P0 LDL.64 R8, [R8] ;  /* 0x0000000008088983 */ /* 0x000ea40000100a00 */
[----:B------:R-:W-:Y:S02]  /*5a50*/  IMAD.WIDE R10, R33, 0x4, R16 ;  /* 0x00000004210a7825 */ /* 0x000fe400078e0210 */
[----:B------:R-:W3:Y:S04]  /*5a60*/  @!P0 LDG.E.U16.CONSTANT R12, desc[UR6][R12.64] ;  /* 0x000000060c0c8981 */ /* 0x000ee8000c1e9500 */
[----:B------:R-:W5:Y:S04]  /*5a70*/  LDG.E.128.CONSTANT R16, desc[UR6][R16.64] ;  /* 0x0000000610107981 */ /* 0x000f68000c1e9d00 */
[----:B------:R0:W5:Y:S01]  /*5a80*/  LDG.E.128.CONSTANT R20, desc[UR6][R10.64] ;  /* 0x000000060a147981 */ /* 0x000162000c1e9d00 */
[----:B------:R-:W-:-:S04]  /*5a90*/  IADD3 R37, R35, 0x20, RZ ;  /* 0x0000002023257810 */ /* 0x000fc80007ffe0ff */
[----:B------:R-:W-:Y:S02]  /*5aa0*/  ISETP.GE.AND P2, PT, R37, UR5, PT ;  /* 0x0000000525007c0c */ /* 0x000fe4000bf46270 */
[----:B--2---:R-:W-:Y:S02]  /*5ab0*/  @!P0 PRMT R2, R8, 0x7610, R2 ;  /* 0x0000761008028816 */ /* 0x004fe40000000002 */
[----:B------:R-:W-:Y:S01]  /*5ac0*/  @!P0 PRMT R0, R9, 0x7610, R0 ;  /* 0x0000761009008816 */ /* 0x000fe20000000000 */
[----:B---3--:R-:W-:Y:S01]  /*5ad0*/  @!P0 IMAD.IADD R3, R12, 0x1, R35 ;  /* 0x000000010c038824 */ /* 0x008fe200078e0223 */
[----:B------:R-:W-:Y:S01]  /*5ae0*/  @!P0 PRMT R2, R2, 0x7610, R8 ;  /* 0x0000761002028816 */ /* 0x000fe20000000008 */
[----:B------:R-:W-:Y:S01]  /*5af0*/  IMAD.WIDE R34, R33, 0x4, R10 ;  /* 0x0000000421227825 */ /* 0x000fe200078e020a */
[----:B------:R-:W-:Y:S01]  /*5b00*/  @!P0 PRMT R0, R0, 0x7610, R9 ;  /* 0x0000761000008816 */ /* 0x000fe20000000009 */
[----:B0-----:R-:W-:Y:S06]  /*5b10*/  @P1 BRA `(.L_x_4600) ;  /* 0x00000014001c1947 */ /* 0x001fec0003800000 */
[----:B------:R-:W2:Y:S01]  /*5b20*/  LDG.E.128.CONSTANT R12, desc[UR6][R34.64] ;  /* 0x00000006220c7981 */ /* 0x000ea2000c1e9d00 */
[----:B-----5:R-:W-:Y:S02]  /*5b30*/  SHF.R.U32.HI R36, RZ, 0xf, R28 ;  /* 0x0000000fff247819 */ /* 0x020fe4000001161c */
[----:B------:R-:W-:Y:S01]  /*5b40*/  MOV R39, 0x2800 ;  /* 0x0000280000277802 */ /* 0x000fe20000000f00 */
[----:B------:R-:W0:Y:S01]  /*5b50*/  LDS.128 R8, [UR4] ;  /* 0x00000004ff087984 */ /* 0x000e220008000c00 */
[----:B------:R-:W-:Y:S02]  /*5b60*/  SHF.R.U32.HI R38, RZ, 0xe, R24 ;  /* 0x0000000eff267819 */ /* 0x000fe40000011618 */
[----:B------:R-:W-:Y:S02]  /*5b70*/  LOP3.LUT R41, R36, 0x10001, RZ, 0xc0, !PT ;  /* 0x0001000124297812 */ /* 0x000fe400078ec0ff */
[----:B------:R-:W-:Y:S02]  /*5b80*/  PRMT R36, R39, 0x7610, R36 ;  /* 0x0000761027247816 */ /* 0x000fe40000000024 */
[----:B------:R-:W-:-:S02]  /*5b90*/  LOP3.LUT R41, R41, 0x20002, R38, 0xf8, !PT ;  /* 0x0002000229297812 */ /* 0x000fc400078ef826 */
        /* <DEDUP_REMOVED lines=16> */
[----:B------:R-:W-:Y:S01]  /*5ca0*/  SHF.R.U32.HI R28, RZ, 0xa, R28 ;  /* 0x0000000aff1c7819 */ /* 0x000fe2000001161c */
[----:B------:R-:W-:Y:S01]  /*5cb0*/  HADD2 R47, R40, -1040, -1040 ;  /* 0xe410e410282f7430 */ /* 0x000fe20000000000 */
[----:B------:R-:W-:Y:S01]  /*5cc0*/  SHF.R.U32.HI R48, RZ, 0xc, R23 ;  /* 0x0000000cff307819 */ /* 0x000fe20000011617 */
[----:B------:R-:W-:Y:S01]  /*5cd0*/  HADD2 R49, R46, -1040, -1040 ;  /* 0xe410e4102e317430 */ /* 0x000fe20000000000 */
[----:B------:R-:W-:-:S02]  /*5ce0*/  SHF.R.U32.HI R46, RZ, 0xf, R30 ;  /* 0x0000000fff2e7819 */ /* 0x000fc4000001161e */
[----:B------:R-:W-:Y:S01]  /*5cf0*/  LOP3.LUT R28, R28, 0x1f001f, RZ, 0xc0, !PT ;  /* 0x001f001f1c1c7812 */ /* 0x000fe200078ec0ff */
[-C--:B0-----:R-:W-:Y:S01]  /*5d00*/  HFMA2.MMA R43, R39, R8.reuse, RZ ;  /* 0x00000008272b7235 */ /* 0x081fe200000000ff */
[-C--:B------:R-:W-:Y:S01]  /*5d10*/  HFMA2 R40, R47, R8.reuse, RZ.H0_H0 ;  /* 0x000000082f287231 */ /* 0x080fe200000400ff */
[----:B------:R-:W-:Y:S01]  /*5d20*/  HFMA2.MMA R44, R45, R8, RZ ;  /* 0x000000082d2c7235 */ /* 0x000fe200000000ff */
[----:B------:R-:W-:Y:S01]  /*5d30*/  HFMA2 R39, R49, R8, RZ.H0_H0 ;  /* 0x0000000831277231 */ /* 0x000fe200000400ff */
[----:B------:R-:W-:Y:S01]  /*5d40*/  SHF.R.U32.HI R8, RZ, 0xf, R29 ;  /* 0x0000000fff087819 */ /* 0x000fe2000001161d */
[----:B------:R-:W-:Y:S01]  /*5d50*/  HFMA2 R42, R42, R9, R40 ;  /* 0x000000092a2a7231 */ /* 0x000fe20000000028 */
[----:B------:R-:W-:Y:S02]  /*5d60*/  SHF.R.U32.HI R45, RZ, 0xe, R25 ;  /* 0x0000000eff2d7819 */ /* 0x000fe40000011619 */
[----:B------:R-:W-:Y:S01]  /*5d70*/  LOP3.LUT R8, R8, 0x10001, RZ, 0xc0, !PT ;  /* 0x0001000108087812 */ /* 0x000fe200078ec0ff */
[----:B------:R-:W-:Y:S01]  /*5d80*/  HFMA2.MMA R43, R38, R9, R43 ;  /* 0x00000009262b7235 */ /* 0x000fe2000000002b */
[----:B------:R-:W-:-:S02]  /*5d90*/  SHF.R.U32.HI R47, RZ, 0xf, R31 ;  /* 0x0000000fff2f7819 */ /* 0x000fc4000001161f */
[----:B------:R-:W-:Y:S02]  /*5da0*/  LOP3.LUT R38, R30, 0x3e003e0, RZ, 0xc0, !PT ;  /* 0x03e003e01e267812 */ /* 0x000fe400078ec0ff */
[----:B------:R-:W-:Y:S02]  /*5db0*/  LOP3.LUT R40, R8, 0x20002, R45, 0xf8, !PT ;  /* 0x0002000208287812 */ /* 0x000fe400078ef82d */
[----:B------:R-:W-:Y:S02]  /*5dc0*/  LOP3.LUT R8, R47, 0x10001, RZ, 0xc0, !PT ;  /* 0x000100012f087812 */ /* 0x000fe400078ec0ff */
[----:B------:R-:W-:Y:S02]  /*5dd0*/  LOP3.LUT R46, R46, 0x10001, RZ, 0xc0, !PT ;  /* 0x000100012e2e7812 */ /* 0x000fe400078ec0ff */
[----:B------:R-:W-:Y:S02]  /*5de0*/  SHF.R.U32.HI R47, RZ, 0xe, R26 ;  /* 0x0000000eff2f7819 */ /* 0x000fe4000001161a */
[----:B------:R-:W-:-:S02]  /*5df0*/  LOP3.LUT R45, R38, 0x64006400, RZ, 0xfc, !PT ;  /* 0x64006400262d7812 */ /* 0x000fc400078efcff */
[----:B------:R-:W-:Y:S02]  /*5e00*/  LOP3.LUT R38, R46, 0x20002, R47, 0xf8, !PT ;  /* 0x000200022e267812 */ /* 0x000fe400078ef82f */
[----:B------:R-:W-:Y:S01]  /*5e10*/  SHF.R.U32.HI R46, RZ, 0xd, R16 ;  /* 0x0000000dff2e7819 */ /* 0x000fe20000011610 */
[----:B------:R-:W-:Y:S01]  /*5e20*/  HFMA2 R47, R45, R36.H0_H0, -48, -48 ;  /* 0xd200d2002d2f7431 */ /* 0x000fe20000040024 */
[----:B------:R-:W-:Y:S02]  /*5e30*/  SHF.R.U32.HI R29, RZ, 0xa, R29 ;  /* 0x0000000aff1d7819 */ /* 0x000fe4000001161d */
[----:B------:R-:W-:Y:S02]  /*5e40*/  LOP3.LUT R41, R41, 0x40004, R46, 0xf8, !PT ;  /* 0x0004000429297812 */ /* 0x000fe400078ef82e */
[----:B------:R-:W-:Y:S01]  /*5e50*/  LOP3.LUT R46, R31, 0x3e003e0, RZ, 0xc0, !PT ;  /* 0x03e003e01f2e7812 */ /* 0x000fe200078ec0ff */
[----:B------:R-:W-:Y:S01]  /*5e60*/  HFMA2.MMA R44, R47, R9, R44 ;  /* 0x000000092f2c7235 */ /* 0x000fe2000000002c */
[----:B------:R-:W-:-:S02]  /*5e70*/  SHF.R.U32.HI R30, RZ, 0xa, R30 ;  /* 0x0000000aff1e7819 */ /* 0x000fc4000001161e */
[----:B------:R-:W-:Y:S02]  /*5e80*/  LOP3.LUT R47, R46, 0x64006400, RZ, 0xfc, !PT ;  /* 0x640064002e2f7812 */ /* 0x000fe400078efcff */
[----:B------:R-:W-:Y:S02]  /*5e90*/  SHF.R.U32.HI R45, RZ, 0xd, R17 ;  /* 0x0000000dff2d7819 */ /* 0x000fe40000011611 */
[----:B------:R-:W-:Y:S01]  /*5ea0*/  LOP3.LUT R29, R29, 0x1f001f, RZ, 0xc0, !PT ;  /* 0x001f001f1d1d7812 */ /* 0x000fe200078ec0ff */
[----:B------:R-:W-:Y:S01]  /*5eb0*/  HFMA2 R46, R47, R36.H0_H0, -48, -48 ;  /* 0xd200d2002f2e7431 */ /* 0x000fe20000040024 */
[----:B------:R-:W-:Y:S02]  /*5ec0*/  LOP3.LUT R30, R30, 0x1f001f, RZ, 0xc0, !PT ;  /* 0x001f001f1e1e7812 */ /* 0x000fe400078ec0ff */
[----:B------:R-:W-:Y:S02]  /*5ed0*/  SHF.R.U32.HI R31, RZ, 0xa, R31 ;  /* 0x0000000aff1f7819 */ /* 0x000fe4000001161f */
[----:B------:R-:W-:-:S02]  /*5ee0*/  LOP3.LUT R40, R40, 0x40004, R45, 0xf8, !PT ;  /* 0x0004000428287812 */ /* 0x000fc400078ef82d */
[----:B------:R-:W-:Y:S02]  /*5ef0*/  LOP3.LUT R29, R29, 0x64006400, RZ, 0xfc, !PT ;  /* 0x640064001d1d7812 */ /* 0x000fe400078efcff */
[----:B------:R-:W-:Y:S02]  /*5f00*/  SHF.R.U32.HI R45, RZ, 0xd, R18 ;  /* 0x0000000dff2d7819 */ /* 0x000fe40000011612 */
[----:B------:R-:W-:Y:S01]  /*5f10*/  LOP3.LUT R28, R28, 0x64006400, RZ, 0xfc, !PT ;  /* 0x640064001c1c7812 */ /* 0x000fe200078efcff */
[----:B------:R-:W-:Y:S01]  /*5f20*/  HADD2 R29, R29, -1040, -1040 ;  /* 0xe410e4101d1d7430 */ /* 0x000fe20000000000 */
[----:B------:R-:W-:Y:S02]  /*5f30*/  LOP3.LUT R30, R30, 0x64006400, RZ, 0xfc, !PT ;  /* 0x640064001e1e7812 */ /* 0x000fe400078efcff */
[----:B------:R-:W-:Y:S01]  /*5f40*/  LOP3.LUT R31, R31, 0x1f001f, RZ, 0xc0, !PT ;  /* 0x001f001f1f1f7812 */ /* 0x000fe200078ec0ff */
[----:B------:R-:W-:Y:S01]  /*5f50*/  HADD2 R28, R28, -1040, -1040 ;  /* 0xe410e4101c1c7430 */ /* 0x000fe20000000000 */
[----:B------:R-:W-:Y:S01]  /*5f60*/  LOP3.LUT R38, R38, 0x40004, R45, 0xf8, !PT ;  /* 0x0004000426267812 */ /* 0x000fe200078ef82d */
[----:B------:R-:W-:Y:S01]  /*5f70*/  HFMA2.MMA R45, R46, R9, R39 ;  /* 0x000000092e2d7235 */ /* 0x000fe20000000027 */
[----:B------:R-:W-:Y:S01]  /*5f80*/  LOP3.LUT R39, R31, 0x64006400, RZ, 0xfc, !PT ;  /* 0x640064001f277812 */ /* 0x000fe200078efcff */
[----:B------:R-:W-:Y:S01]  /*5f90*/  HADD2 R9, R30, -1040, -1040 ;  /* 0xe410e4101e097430 */ /* 0x000fe20000000000 */
[----:B------:R-:W-:Y:S01]  /*5fa0*/  SHF.R.U32.HI R49, RZ, 0xe, R27 ;  /* 0x0000000eff317819 */ /* 0x000fe2000001161b */
[-C--:B------:R-:W-:Y:S01]  /*5fb0*/  HFMA2 R43, R28, R10.reuse, R43 ;  /* 0x0000000a1c2b7231 */ /* 0x080fe2000000002b */
[----:B------:R-:W-:Y:S01]  /*5fc0*/  HFMA2.MMA R42, R29, R10, R42 ;  /* 0x0000000a1d2a7235 */ /* 0x000fe2000000002a */
[----:B------:R-:W-:Y:S01]  /*5fd0*/  HFMA2 R9, R9, R10, R44 ;  /* 0x0000000a09097231 */ /* 0x000fe2000000002c */
[----:B------:R-:W-:Y:S01]  /*5fe0*/  LOP3.LUT R8, R8, 0x20002, R49, 0xf8, !PT ;  /* 0x0002000208087812 */ /* 0x000fe200078ef831 */
[----:B------:R-:W0:Y:S01]  /*5ff0*/  LDS.128 R28, [UR4+0x10] ;  /* 0x00001004ff1c7984 */ /* 0x000e220008000c00 */
[----:B------:R-:W-:Y:S01]  /*6000*/  SHF.R.U32.HI R47, RZ, 0xd, R19 ;  /* 0x0000000dff2f7819 */ /* 0x000fe20000011613 */
[----:B------:R-:W-:Y:S01]  /*6010*/  HADD2 R46, R39, -1040, -1040 ;  /* 0xe410e410272e7430 */ /* 0x000fe20000000000 */
[----:B------:R-:W-:-:S02]  /*6020*/  LOP3.LUT R44, R24, 0x1f001f, RZ, 0xc0, !PT ;  /* 0x001f001f182c7812 */ /* 0x000fc400078ec0ff */
[----:B------:R-:W-:Y:S02]  /*6030*/  LOP3.LUT R39, R8, 0x40004, R47, 0xf8, !PT ;  /* 0x0004000408277812 */ /* 0x000fe400078ef82f */
[----:B------:R-:W-:Y:S01]  /*6040*/  LOP3.LUT R8, R44, 0x64006400, RZ, 0xfc, !PT ;  /* 0x640064002c087812 */ /* 0x000fe200078efcff */
[----:B------:R-:W-:Y:S01]  /*6050*/  HFMA2.MMA R44, R46, R10, R45 ;  /* 0x0000000a2e2c7235 */ /* 0x000fe2000000002d */
[----:B------:R-:W-:Y:S02]  /*6060*/  SHF.R.U32.HI R10, RZ, 0xc, R20 ;  /* 0x0000000cff0a7819 */ /* 0x000fe40000011614 */
[----:B------:R-:W-:Y:S01]  /*6070*/  LOP3.LUT R45, R25, 0x1f001f, RZ, 0xc0, !PT ;  /* 0x001f001f192d7812 */ /* 0x000fe200078ec0ff */
[----:B------:R-:W-:Y:S01]  /*6080*/  HADD2 R8, R8, -1040, -1040 ;  /* 0xe410e41008087430 */ /* 0x000fe20000000000 */
[----:B------:R-:W-:Y:S02]  /*6090*/  LOP3.LUT R41, R41, 0x80008, R10, 0xf8, !PT ;  /* 0x0008000829297812 */ /* 0x000fe400078ef80a */
[----:B------:R-:W-:Y:S01]  /*60a0*/  LOP3.LUT R10, R26, 0x1f001f, RZ, 0xc0, !PT ;  /* 0x001f001f1a0a7812 */ /* 0x000fe200078ec0ff */
[----:B------:R-:W-:Y:S01]  /*60b0*/  HFMA2 R8, R8, R11, R43 ;  /* 0x0000000b08087231 */ /* 0x000fe2000000002b */
[----:B------:R-:W-:-:S02]  /*60c0*/  LOP3.LUT R45, R45, 0x64006400, RZ, 0xfc, !PT ;  /* 0x640064002d2d7812 */ /* 0x000fc400078efcff */
[----:B------:R-:W-:Y:S02]  /*60d0*/  LOP3.LUT R46, R27, 0x1f001f, RZ, 0xc0, !PT ;  /* 0x001f001f1b2e7812 */ /* 0x000fe400078ec0ff */
[----:B------:R-:W-:Y:S01]  /*60e0*/  LOP3.LUT R43, R10, 0x64006400, RZ, 0xfc, !PT ;  /* 0x640064000a2b7812 */ /* 0x000fe200078efcff */
[----:B------:R-:W-:Y:S01]  /*60f0*/  HADD2 R45, R45, -1040, -1040 ;  /* 0xe410e4102d2d7430 */ /* 0x000fe20000000000 */
[----:B------:R-:W-:Y:S02]  /*6100*/  LOP3.LUT R46, R46, 0x64006400, RZ, 0xfc, !PT ;  /* 0x640064002e2e7812 */ /* 0x000fe400078efcff */
[----:B------:R-:W-:Y:S01]  /*6110*/  SHF.R.U32.HI R47, RZ, 0xc, R21 ;  /* 0x0000000cff2f7819 */ /* 0x000fe20000011615 */
[----:B------:R-:W-:Y:S01]  /*6120*/  HADD2 R50, R43, -1040, -1040 ;  /* 0xe410e4102b327430 */ /* 0x000fe20000000000 */
[----:B------:R-:W-:Y:S01]  /*6130*/  LOP3.LUT R39, R39, 0x80008, R48, 0xf8, !PT ;  /* 0x0008000827277812 */ /* 0x000fe200078ef830 */
[----:B------:R-:W-:Y:S01]  /*6140*/  HADD2 R43, R46, -1040, -1040 ;  /* 0xe410e4102e2b7430 */ /* 0x000fe20000000000 */
[----:B------:R-:W-:Y:S01]  /*6150*/  HFMA2.MMA R10, R45, R11, R42 ;  /* 0x0000000b2d0a7235 */ /* 0x000fe2000000002a */
[----:B------:R-:W-:Y:S01]  /*6160*/  LOP3.LUT R42, R24, 0x3e003e0, RZ, 0xc0, !PT ;  /* 0x03e003e0182a7812 */ /* 0x000fe200078ec0ff */
[----:B------:R-:W-:Y:S01]  /*6170*/  HFMA2 R9, R50, R11, R9 ;  /* 0x0000000b32097231 */ /* 0x000fe20000000009 */
[----:B------:R-:W-:-:S02]  /*6180*/  LOP3.LUT R45, R25, 0x3e003e0, RZ, 0xc0, !PT ;  /* 0x03e003e0192d7812 */ /* 0x000fc400078ec0ff */
[----:B------:R-:W-:Y:S01]  /*6190*/  HFMA2.MMA R44, R43, R11, R44 ;  /* 0x0000000b2b2c7235 */ /* 0x000fe2000000002c */
[----:B------:R-:W-:Y:S02]  /*61a0*/  LOP3.LUT R43, R42, 0x64006400, RZ, 0xfc, !PT ;  /* 0x640064002a2b7812 */ /* 0x000fe400078efcff */
[----:B------:R-:W-:Y:S02]  /*61b0*/  LOP3.LUT R45, R45, 0x64006400, RZ, 0xfc, !PT ;  /* 0x640064002d2d7812 */ /* 0x000fe400078efcff */
[----:B------:R-:W-:Y:S01]  /*61c0*/  SHF.R.U32.HI R24, RZ, 0xa, R24 ;  /* 0x0000000aff187819 */ /* 0x000fe20000011618 */
[-C--:B------:R-:W-:Y:S01]  /*61d0*/  HFMA2 R43, R43, R36.reuse.H0_H0, -48, -48 ;  /* 0xd200d2002b2b7431 */ /* 0x080fe20000040024 */
[----:B------:R-:W-:Y:S01]  /*61e0*/  LOP3.LUT R11, R26, 0x3e003e0, RZ, 0xc0, !PT ;  /* 0x03e003e01a0b7812 */ /* 0x000fe200078ec0ff */
[----:B------:R-:W-:Y:S01]  /*61f0*/  HFMA2 R45, R45, R36.H0_H0, -48, -48 ;  /* 0xd200d2002d2d7431 */ /* 0x000fe20000040024 */
[----:B------:R-:W-:Y:S02]  /*6200*/  SHF.R.U32.HI R25, RZ, 0xa, R25 ;  /* 0x0000000aff197819 */ /* 0x000fe40000011619 */
[----:B------:R-:W-:Y:S01]  /*6210*/  LOP3.LUT R42, R27, 0x3e003e0, RZ, 0xc0, !PT ;  /* 0x03e003e01b2a7812 */ /* 0x000fe200078ec0ff */
[----:B0-----:R-:W-:Y:S01]  /*6220*/  HFMA2.MMA R8, R43, R28, R8 ;  /* 0x0000001c2b087235 */ /* 0x001fe20000000008 */
[----:B------:R-:W-:-:S02]  /*6230*/  LOP3.LUT R24, R24, 0x1f001f, RZ, 0xc0, !PT ;  /* 0x001f001f18187812 */ /* 0x000fc400078ec0ff */
[----:B------:R-:W-:Y:S02]  /*6240*/  LOP3.LUT R11, R11, 0x64006400, RZ, 0xfc, !PT ;  /* 0x640064000b0b7812 */ /* 0x000fe400078efcff */
[----:B------:R-:W-:Y:S02]  /*6250*/  LOP3.LUT R25, R25, 0x1f001f, RZ, 0xc0, !PT ;  /* 0x001f001f19197812 */ /* 0x000fe400078ec0ff */
[----:B------:R-:W-:Y:S01]  /*6260*/  LOP3.LUT R43, R42, 0x64006400, RZ, 0xfc, !PT ;  /* 0x640064002a2b7812 */ /* 0x000fe200078efcff */
[-C--:B------:R-:W-:Y:S01]  /*6270*/  HFMA2 R42, R11, R36.reuse.H0_H0, -48, -48 ;  /* 0xd200d2000b2a7431 */ /* 0x080fe20000040024 */
[----:B------:R-:W-:Y:S01]  /*6280*/  LOP3.LUT R24, R24, 0x64006400, RZ, 0xfc, !PT ;  /* 0x6400640018187812 */ /* 0x000fe200078efcff */
[-C--:B------:R-:W-:Y:S01]  /*6290*/  HFMA2.MMA R11, R45, R28.reuse, R10 ;  /* 0x0000001c2d0b7235 */ /* 0x080fe2000000000a */
[----:B------:R-:W-:Y:S01]  /*62a0*/  LOP3.LUT R25, R25, 0x64006400, RZ, 0xfc, !PT ;  /* 0x6400640019197812 */ /* 0x000fe200078efcff */
[----:B------:R-:W-:Y:S01]  /*62b0*/  HFMA2 R45, R43, R36.H0_H0, -48, -48 ;  /* 0xd200d2002b2d7431 */ /* 0x000fe20000040024 */
[----:B------:R-:W-:Y:S01]  /*62c0*/  SHF.R.U32.HI R26, RZ, 0xa, R26 ;  /* 0x0000000aff1a7819 */ /* 0x000fe2000001161a */
[----:B------:R-:W-:Y:S01]  /*62d0*/  HADD2 R43, R24, -1040, -1040 ;  /* 0xe410e410182b7430 */ /* 0x000fe20000000000 */
[----:B------:R-:W-:Y:S01]  /*62e0*/  HFMA2.MMA R9, R42, R28, R9 ;  /* 0x0000001c2a097235 */ /* 0x000fe20000000009 */
[----:B------:R-:W-:Y:S01]  /*62f0*/  HADD2 R24, R25, -1040, -1040 ;  /* 0xe410e41019187430 */ /* 0x000fe20000000000 */
[----:B------:R-:W-:Y:S01]  /*6300*/  LOP3.LUT R26, R26, 0x1f001f, RZ, 0xc0, !PT ;  /* 0x001f001f1a1a7812 */ /* 0x000fe200078ec0ff */
[----:B------:R-:W-:Y:S01]  /*6310*/  HFMA2 R44, R45, R28, R44 ;  /* 0x0000001c2d2c7231 */ /* 0x000fe2000000002c */
[----:B------:R-:W-:Y:S01]  /*6320*/  LOP3.LUT R25, R18, 0x1f001f, RZ, 0xc0, !PT ;  /* 0x001f001f12197812 */ /* 0x000fe200078ec0ff */
[----:B------:R-:W-:Y:S01]  /*6330*/  HFMA2.MMA R10, R43, R29, R8 ;  /* 0x0000001d2b0a7235 */ /* 0x000fe20000000008 */
[----:B------:R-:W-:Y:S01]  /*6340*/  HFMA2 R8, R24, R29, R11 ;  /* 0x0000001d18087231 */ /* 0x000fe2000000000b */
[----:B------:R-:W-:-:S02]  /*6350*/  LOP3.LUT R11, R16, 0x1f001f, RZ, 0xc0, !PT ;  /* 0x001f001f100b7812 */ /* 0x000fc400078ec0ff */
[----:B------:R-:W-:Y:S02]  /*6360*/  LOP3.LUT R26, R26, 0x64006400, RZ, 0xfc, !PT ;  /* 0x640064001a1a7812 */ /* 0x000fe400078efcff */
[----:B------:R-:W-:Y:S02]  /*6370*/  LOP3.LUT R11, R11, 0x64006400, RZ, 0xfc, !PT ;  /* 0x640064000b0b7812 */ /* 0x000fe400078efcff */
[----:B------:R-:W-:Y:S01]  /*6380*/  SHF.R.U32.HI R27, RZ, 0xa, R27 ;  /* 0x0000000aff1b7819 */ /* 0x000fe2000001161b */
[----:B------:R-:W-:Y:S01]  /*6390*/  HADD2 R26, R26, -1040, -1040 ;  /* 0xe410e4101a1a7430 */ /* 0x000fe20000000000 */
[----:B------:R-:W-:Y:S01]  /*63a0*/  LOP3.LUT R25, R25, 0x64006400, RZ, 0xfc, !PT ;  /* 0x6400640019197812 */ /* 0x000fe200078efcff */
[----:B------:R-:W-:Y:S01]  /*63b0*/  HADD2 R11, R11, -1040, -1040 ;  /* 0xe410e4100b0b7430 */ /* 0x000fe20000000000 */
[----:B------:R-:W-:Y:S02]  /*63c0*/  LOP3.LUT R27, R27, 0x1f001f, RZ, 0xc0, !PT ;  /* 0x001f001f1b1b7812 */ /* 0x000fe400078ec0ff */
[----:B------:R-:W-:Y:S01]  /*63d0*/  LOP3.LUT R24, R17, 0x1f001f, RZ, 0xc0, !PT ;  /* 0x001f001f11187812 */ /* 0x000fe200078ec0ff */
[----:B------:R-:W-:Y:S01]  /*63e0*/  HFMA2.MMA R9, R26, R29, R9 ;  /* 0x0000001d1a097235 */ /* 0x000fe20000000009 */
[----:B------:R-:W-:Y:S01]  /*63f0*/  HADD2 R42, R25, -1040, -1040 ;  /* 0xe410e410192a7430 */ /* 0x000fe20000000000 */
[----:B------:R-:W-:Y:S01]  /*6400*/  HFMA2.MMA R10, R11, R30, R10 ;  /* 0x0000001e0b0a7235 */ /* 0x000fe2000000000a */
[----:B------:R-:W-:-:S02]  /*6410*/  LOP3.LUT R27, R27, 0x64006400, RZ, 0xfc, !PT ;  /* 0x640064001b1b7812 */ /* 0x000fc400078efcff */
[----:B------:R-:W-:Y:S02]  /*6420*/  LOP3.LUT R11, R19, 0x1f001f, RZ, 0xc0, !PT ;  /* 0x001f001f130b7812 */ /* 0x000fe400078ec0ff */
[----:B------:R-:W-:Y:S01]  /*6430*/  LOP3.LUT R24, R24, 0x64006400, RZ, 0xfc, !PT ;  /* 0x6400640018187812 */ /* 0x000fe200078efcff */
[----:B------:R-:W-:Y:S01]  /*6440*/  HFMA2.MMA R42, R42, R30, R9 ;  /* 0x0000001e2a2a7235 */ /* 0x000fe20000000009 */
        /* <DEDUP_REMOVED lines=10> */
[----:B------:R-:W-:Y:S01]  /*64f0*/  HFMA2 R9, R9, R36.H0_H0, -48, -48 ;  /* 0xd200d20009097431 */ /* 0x000fe20000040024 */
[----:B------:R-:W-:Y:S01]  /*6500*/  LOP3.LUT R40, R40, 0x80008, R47, 0xf8, !PT ;  /* 0x0008000828287812 */ /* 0x000fe200078ef82f */
[----:B------:R-:W-:Y:S01]  /*6510*/  HFMA2 R8, R27, R30, R8 ;  /* 0x0000001e1b087231 */ /* 0x000fe20000000008 */
[----:B------:R-:W-:Y:S01]  /*6520*/  LOP3.LUT R27, R26, 0x64006400, RZ, 0xfc, !PT ;  /* 0x640064001a1b7812 */ /* 0x000fe200078efcff */
[----:B------:R-:W-:Y:S01]  /*6530*/  HFMA2 R11, R11, R36.H0_H0, -48, -48 ;  /* 0xd200d2000b0b7431 */ /* 0x000fe20000040024 */
[----:B------:R-:W-:Y:S01]  /*6540*/  LOP3.LUT R26, R22, 0x3e003e0, RZ, 0xc0, !PT ;  /* 0x03e003e0161a7812 */ /* 0x000fe200078ec0ff */
[----:B------:R-:W-:Y:S01]  /*6550*/  HFMA2 R30, R29, R30, R44 ;  /* 0x0000001e1d1e7231 */ /* 0x000fe2000000002c */
[----:B------:R-:W-:Y:S01]  /*6560*/  HFMA2.MMA R43, R9, R31, R10 ;  /* 0x0000001f092b7235 */ /* 0x000fe2000000000a */
[----:B------:R-:W-:Y:S01]  /*6570*/  HFMA2 R44, R11, R31, R8 ;  /* 0x0000001f0b2c7231 */ /* 0x000fe20000000008 */
[----:B------:R-:W-:Y:S01]  /*6580*/  SHF.R.U32.HI R16, RZ, 0xa, R16 ;  /* 0x0000000aff107819 */ /* 0x000fe20000011610 */
[----:B------:R-:W0:Y:S01]  /*6590*/  LDS.128 R8, [UR4+0x20] ;  /* 0x00002004ff087984 */ /* 0x000e220008000c00 */
[----:B------:R-:W-:Y:S01]  /*65a0*/  HFMA2 R27, R27, R36.H0_H0, -48, -48 ;  /* 0xd200d2001b1b7431 */ /* 0x000fe20000040024 */
[----:B------:R-:W-:-:S02]  /*65b0*/  SHF.R.U32.HI R47, RZ, 0xc, R22 ;  /* 0x0000000cff2f7819 */ /* 0x000fc40000011616 */
[----:B------:R-:W-:Y:S01]  /*65c0*/  LOP3.LUT R16, R16, 0x1f001f, RZ, 0xc0, !PT ;  /* 0x001f001f10107812 */ /* 0x000fe200078ec0ff */
[----:B------:R-:W-:Y:S01]  /*65d0*/  HFMA2 R30, R27, R31, R30 ;  /* 0x0000001f1b1e7231 */ /* 0x000fe2000000001e */
[----:B------:R-:W-:Y:S02]  /*65e0*/  LOP3.LUT R27, R26, 0x64006400, RZ, 0xfc, !PT ;  /* 0x640064001a1b7812 */ /* 0x000fe400078efcff */
[----:B------:R-:W-:Y:S02]  /*65f0*/  LOP3.LUT R38, R38, 0x80008, R47, 0xf8, !PT ;  /* 0x0008000826267812 */ /* 0x000fe400078ef82f */
[----:B------:R-:W-:Y:S01]  /*6600*/  SHF.R.U32.HI R17, RZ, 0xa, R17 ;  /* 0x0000000aff117819 */ /* 0x000fe20000011611 */
[----:B------:R-:W-:Y:S01]  /*6610*/  HFMA2 R27, R27, R36.H0_H0, -48, -48 ;  /* 0xd200d2001b1b7431 */ /* 0x000fe20000040024 */
[----:B------:R-:W-:Y:S02]  /*6620*/  LOP3.LUT R24, R18, 0x3e003e0, RZ, 0xc0, !PT ;  /* 0x03e003e012187812 */ /* 0x000fe400078ec0ff */
[----:B------:R-:W-:-:S02]  /*6630*/  LOP3.LUT R16, R16, 0x64006400, RZ, 0xfc, !PT ;  /* 0x6400640010107812 */ /* 0x000fc400078efcff */
[----:B------:R-:W-:Y:S02]  /*6640*/  LOP3.LUT R17, R17, 0x1f001f, RZ, 0xc0, !PT ;  /* 0x001f001f11117812 */ /* 0x000fe400078ec0ff */
[----:B------:R-:W-:Y:S01]  /*6650*/  LOP3.LUT R25, R24, 0x64006400, RZ, 0xfc, !PT ;  /* 0x6400640018197812 */ /* 0x000fe200078efcff */
[----:B------:R-:W-:Y:S01]  /*6660*/  HADD2 R16, R16, -1040, -1040 ;  /* 0xe410e41010107430 */ /* 0x000fe20000000000 */
[----:B------:R-:W-:Y:S02]  /*6670*/  SHF.R.U32.HI R18, RZ, 0xa, R18 ;  /* 0x0000000aff127819 */ /* 0x000fe40000011612 */
[----:B------:R-:W-:Y:S01]  /*6680*/  LOP3.LUT R17, R17, 0x64006400, RZ, 0xfc, !PT ;  /* 0x6400640011117812 */ /* 0x000fe200078efcff */
[----:B------:R-:W-:Y:S01]  /*6690*/  HFMA2 R25, R25, R36.H0_H0, -48, -48 ;  /* 0xd200d20019197431 */ /* 0x000fe20000040024 */
[----:B------:R-:W-:Y:S02]  /*66a0*/  LOP3.LUT R18, R18, 0x1f001f, RZ, 0xc0, !PT ;  /* 0x001f001f12127812 */ /* 0x000fe400078ec0ff */
[----:B------:R-:W-:-:S02]  /*66b0*/  SHF.R.U32.HI R19, RZ, 0xa, R19 ;  /* 0x0000000aff137819 */ /* 0x000fc40000011613 */
[----:B------:R-:W-:Y:S01]  /*66c0*/  LOP3.LUT R24, R20, 0x3e003e0, RZ, 0xc0, !PT ;  /* 0x03e003e014187812 */ /* 0x000fe200078ec0ff */
[----:B------:R-:W-:Y:S01]  /*66d0*/  HFMA2.MMA R42, R25, R31, R42 ;  /* 0x0000001f192a7235 */ /* 0x000fe2000000002a */
[----:B------:R-:W-:Y:S02]  /*66e0*/  LOP3.LUT R19, R19, 0x1f001f, RZ, 0xc0, !PT ;  /* 0x001f001f13137812 */ /* 0x000fe400078ec0ff */
[----:B------:R-:W-:Y:S02]  /*66f0*/  LOP3.LUT R25, R21, 0x3e003e0, RZ, 0xc0, !PT ;  /* 0x03e003e015197812 */ /* 0x000fe400078ec0ff */
[----:B------:R-:W-:Y:S02]  /*6700*/  LOP3.LUT R19, R19, 0x64006400, RZ, 0xfc, !PT ;  /* 0x6400640013137812 */ /* 0x000fe400078efcff */
[----:B------:R-:W-:Y:S02]  /*6710*/  LOP3.LUT R31, R24, 0x64006400, RZ, 0xfc, !PT ;  /* 0x64006400181f7812 */ /* 0x000fe400078efcff */
[----:B------:R-:W-:Y:S01]  /*6720*/  LOP3.LUT R25, R25, 0x64006400, RZ, 0xfc, !PT ;  /* 0x6400640019197812 */ /* 0x000fe200078efcff */
[----:B0-----:R-:W-:Y:S01]  /*6730*/  HFMA2.MMA R16, R16, R8, R43 ;  /* 0x0000000810107235 */ /* 0x001fe2000000002b */
[----:B------:R-:W-:Y:S01]  /*6740*/  LOP3.LUT R43, R18, 0x64006400, RZ, 0xfc, !PT ;  /* 0x64006400122b7812 */ /* 0x000fe200078efcff */
[-C--:B------:R-:W-:Y:S01]  /*6750*/  HFMA2 R31, R31, R36.reuse.H0_H0, -48, -48 ;  /* 0xd200d2001f1f7431 */ /* 0x080fe20000040024 */
[----:B------:R-:W-:Y:S01]  /*6760*/  LOP3.LUT R18, R21, 0x1f001f, RZ, 0xc0, !PT ;  /* 0x001f001f15127812 */ /* 0x000fe200078ec0ff */
[----:B------:R-:W-:Y:S01]  /*6770*/  HFMA2 R25, R25, R36.H0_H0, -48, -48 ;  /* 0xd200d20019197431 */ /* 0x000fe20000040024 */
[----:B------:R-:W-:Y:S01]  /*6780*/  LOP3.LUT R29, R23, 0x3e003e0, RZ, 0xc0, !PT ;  /* 0x03e003e0171d7812 */ /* 0x000fe200078ec0ff */
[----:B------:R-:W-:Y:S01]  /*6790*/  HADD2 R43, R43, -1040, -1040 ;  /* 0xe410e4102b2b7430 */ /* 0x000fe20000000000 */
[----:B------:R-:W-:-:S02]  /*67a0*/  LOP3.LUT R18, R18, 0x64006400, RZ, 0xfc, !PT ;  /* 0x6400640012127812 */ /* 0x000fc400078efcff */
[----:B------:R-:W-:Y:S02]  /*67b0*/  SHF.R.U32.HI R21, RZ, 0xa, R21 ;  /* 0x0000000aff157819 */ /* 0x000fe40000011615 */
[----:B------:R-:W-:Y:S01]  /*67c0*/  LOP3.LUT R29, R29, 0x64006400, RZ, 0xfc, !PT ;  /* 0x640064001d1d7812 */ /* 0x000fe200078efcff */
[----:B------:R-:W-:Y:S01]  /*67d0*/  HFMA2.MMA R43, R43, R8, R42 ;  /* 0x000000082b2b7235 */ /* 0x000fe2000000002a */
[----:B------:R-:W-:-:S03]  /*67e0*/  LOP3.LUT R21, R21, 0x1f001f, RZ, 0xc0, !PT ;  /* 0x001f001f15157812 */ /* 0x000fc600078ec0ff */
[----:B------:R-:W-:Y:S01]  /*67f0*/  HFMA2 R29, R29, R36.H0_H0, -48, -48 ;  /* 0xd200d2001d1d7431 */ /* 0x000fe20000040024 */
[----:B------:R-:W-:-:S05]  /*6800*/  LOP3.LUT R21, R21, 0x64006400, RZ, 0xfc, !PT ;  /* 0x6400640015157812 */ /* 0x000fca00078efcff */
[----:B------:R-:W-:Y:S01]  /*6810*/  HADD2 R21, R21, -1040, -1040 ;  /* 0xe410e41015157430 */ /* 0x000fe20000000000 */
[----:B--2---:R-:W-:Y:S02]  /*6820*/  LOP3.LUT R26, R12, 0x3e003e0, RZ, 0xc0, !PT ;  /* 0x03e003e00c1a7812 */ /* 0x004fe400078ec0ff */
[----:B------:R-:W-:Y:S02]  /*6830*/  LOP3.LUT R28, R13, 0x3e003e0, RZ, 0xc0, !PT ;  /* 0x03e003e00d1c7812 */ /* 0x000fe400078ec0ff */
[----:B------:R-:W-:Y:S02]  /*6840*/  LOP3.LUT R45, R26, 0x64006400, RZ, 0xfc, !PT ;  /* 0x640064001a2d7812 */ /* 0x000fe400078efcff */
[----:B------:R-:W-:Y:S02]  /*6850*/  LOP3.LUT R47, R28, 0x64006400, RZ, 0xfc, !PT ;  /* 0x640064001c2f7812 */ /* 0x000fe400078efcff */
[----:B------:R-:W-:Y:S01]  /*6860*/  LOP3.LUT R46, R14, 0x3e003e0, RZ, 0xc0, !PT ;  /* 0x03e003e00e2e7812 */ /* 0x000fe200078ec0ff */
[-C--:B------:R-:W-:Y:S01]  /*6870*/  HFMA2 R28, R45, R36.reuse.H0_H0, -48, -48 ;  /* 0xd200d2002d1c7431 */ /* 0x080fe20000040024 */
[----:B------:R-:W-:Y:S01]  /*6880*/  SHF.R.U32.HI R45, RZ, 0xb, R13 ;  /* 0x0000000bff2d7819 */ /* 0x000fe2000001160d */
[----:B------:R-:W-:Y:S01]  /*6890*/  HFMA2 R26, R47, R36.H0_H0, -48, -48 ;  /* 0xd200d2002f1a7431 */ /* 0x000fe20000040024 */
[----:B------:R-:W-:-:S02]  /*68a0*/  LOP3.LUT R49, R46, 0x64006400, RZ, 0xfc, !PT ;  /* 0x640064002e317812 */ /* 0x000fc400078efcff */
[----:B------:R-:W-:Y:S02]  /*68b0*/  LOP3.LUT R40, R40, 0x100010, R45, 0xf8, !PT ;  /* 0x0010001028287812 */ /* 0x000fe400078ef82d */
[----:B------:R-:W-:Y:S02]  /*68c0*/  SHF.R.U32.HI R45, RZ, 0xb, R14 ;  /* 0x0000000bff2d7819 */ /* 0x000fe4000001160e */
[----:B------:R-:W-:Y:S02]  /*68d0*/  SHF.R.U32.HI R46, RZ, 0xb, R12 ;  /* 0x0000000bff2e7819 */ /* 0x000fe4000001160c */
[----:B------:R-:W-:Y:S01]  /*68e0*/  LOP3.LUT R38, R38, 0x100010, R45, 0xf8, !PT ;  /* 0x0010001026267812 */ /* 0x000fe200078ef82d */
[----:B------:R-:W-:Y:S01]  /*68f0*/  HADD2 R45, R17, -1040, -1040 ;  /* 0xe410e410112d7430 */ /* 0x000fe20000000000 */
[----:B------:R-:W-:Y:S02]  /*6900*/  LOP3.LUT R17, R20, 0x1f001f, RZ, 0xc0, !PT ;  /* 0x001f001f14117812 */ /* 0x000fe400078ec0ff */
[----:B------:R-:W-:Y:S01]  /*6910*/  SHF.R.U32.HI R20, RZ, 0xa, R20 ;  /* 0x0000000aff147819 */ /* 0x000fe20000011614 */
[----:B------:R-:W-:Y:S01]  /*6920*/  HFMA2 R44, R45, R8, R44 ;  /* 0x000000082d2c7231 */ /* 0x000fe2000000002c */
[----:B------:R-:W-:Y:S01]  /*6930*/  LOP3.LUT R17, R17, 0x64006400, RZ, 0xfc, !PT ;  /* 0x6400640011117812 */ /* 0x000fe200078efcff */
[----:B------:R-:W-:Y:S01]  /*6940*/  HADD2 R45, R19, -1040, -1040 ;  /* 0xe410e410132d7430 */ /* 0x000fe20000000000 */
[----:B------:R-:W-:Y:S01]  /*6950*/  LOP3.LUT R20, R20, 0x1f001f, RZ, 0xc0, !PT ;  /* 0x001f001f14147812 */ /* 0x000fe200078ec0ff */
[----:B------:R-:W-:Y:S01]  /*6960*/  HADD2 R19, R18, -1040, -1040 ;  /* 0xe410e41012137430 */ /* 0x000fe20000000000 */
[----:B------:R-:W-:Y:S01]  /*6970*/  LOP3.LUT R24, R15, 0x3e003e0, RZ, 0xc0, !PT ;  /* 0x03e003e00f187812 */ /* 0x000fe200078ec0ff */
[----:B------:R-:W-:Y:S01]  /*6980*/  HADD2 R17, R17, -1040, -1040 ;  /* 0xe410e41011117430 */ /* 0x000fe20000000000 */
[----:B------:R-:W-:Y:S01]  /*6990*/  LOP3.LUT R20, R20, 0x64006400, RZ, 0xfc, !PT ;  /* 0x6400640014147812 */ /* 0x000fe200078efcff */
[----:B------:R-:W-:Y:S01]  /*69a0*/  HFMA2.MMA R45, R45, R8, R30 ;  /* 0x000000082d2d7235 */ /* 0x000fe2000000001e */
[-C--:B------:R-:W-:Y:S01]  /*69b0*/  HFMA2 R8, R19, R9.reuse, R44 ;  /* 0x0000000913087231 */ /* 0x080fe2000000002c */
[----:B------:R-:W-:Y:S01]  /*69c0*/  LOP3.LUT R51, R24, 0x64006400, RZ, 0xfc, !PT ;  /* 0x6400640018337812 */ /* 0x000fe200078efcff */
[----:B------:R-:W-:Y:S01]  /*69d0*/  HFMA2 R42, R17, R9, R16 ;  /* 0x00000009112a7231 */ /* 0x000fe20000000010 */
[----:B------:R-:W-:Y:S01]  /*69e0*/  LOP3.LUT R16, R22, 0x1f001f, RZ, 0xc0, !PT ;  /* 0x001f001f16107812 */ /* 0x000fe200078ec0ff */
[-C--:B------:R-:W-:Y:S01]  /*69f0*/  HFMA2 R8, R25, R10.reuse, R8 ;  /* 0x0000000a19087231 */ /* 0x080fe20000000008 */
[----:B------:R-:W-:Y:S01]  /*6a00*/  LOP3.LUT R17, R23, 0x1f001f, RZ, 0xc0, !PT ;  /* 0x001f001f17117812 */ /* 0x000fe200078ec0ff */
[----:B------:R-:W-:Y:S01]  /*6a10*/  HADD2 R25, R20, -1040, -1040 ;  /* 0xe410e41014197430 */ /* 0x000fe20000000000 */
[----:B------:R-:W-:Y:S01]  /*6a20*/  LOP3.LUT R16, R16, 0x64006400, RZ, 0xfc, !PT ;  /* 0x6400640010107812 */ /* 0x000fe200078efcff */
[----:B------:R-:W-:Y:S01]  /*6a30*/  HFMA2.MMA R42, R31, R10, R42 ;  /* 0x0000000a1f2a7235 */ /* 0x000fe2000000002a */
[----:B------:R-:W-:Y:S01]  /*6a40*/  LOP3.LUT R17, R17, 0x64006400, RZ, 0xfc, !PT ;  /* 0x6400640011117812 */ /* 0x000fe200078efcff */
[----:B------:R-:W-:Y:S01]  /*6a50*/  HFMA2 R8, R21, R11, R8 ;  /* 0x0000000b15087231 */ /* 0x000fe20000000008 */
[----:B------:R-:W-:Y:S01]  /*6a60*/  SHF.R.U32.HI R22, RZ, 0xa, R22 ;  /* 0x0000000aff167819 */ /* 0x000fe20000011616 */
[----:B------:R-:W-:Y:S01]  /*6a70*/  HADD2 R30, R16, -1040, -1040 ;  /* 0xe410e410101e7430 */ /* 0x000fe20000000000 */
[----:B------:R-:W-:Y:S01]  /*6a80*/  SHF.R.U32.HI R23, RZ, 0xa, R23 ;  /* 0x0000000aff177819 */ /* 0x000fe20000011617 */
[----:B------:R-:W-:Y:S01]  /*6a90*/  HADD2 R44, R17, -1040, -1040 ;  /* 0xe410e410112c7430 */ /* 0x000fe20000000000 */
[----:B------:R-:W-:Y:S01]  /*6aa0*/  LOP3.LUT R22, R22, 0x1f001f, RZ, 0xc0, !PT ;  /* 0x001f001f16167812 */ /* 0x000fe200078ec0ff */
[----:B------:R-:W0:Y:S01]  /*6ab0*/  LDS.128 R16, [UR4+0x30] ;  /* 0x00003004ff107984 */ /* 0x000e220008000c00 */
[----:B------:R-:W-:Y:S01]  /*6ac0*/  LOP3.LUT R23, R23, 0x1f001f, RZ, 0xc0, !PT ;  /* 0x001f001f17177812 */ /* 0x000fe200078ec0ff */
[----:B------:R-:W-:Y:S01]  /*6ad0*/  HFMA2.MMA R30, R30, R9, R43 ;  /* 0x000000091e1e7235 */ /* 0x000fe2000000002b */
[----:B------:R-:W-:Y:S01]  /*6ae0*/  LOP3.LUT R22, R22, 0x64006400, RZ, 0xfc, !PT ;  /* 0x6400640016167812 */ /* 0x000fe200078efcff */
[----:B------:R-:W-:Y:S01]  /*6af0*/  HFMA2 R9, R44, R9, R45 ;  /* 0x000000092c097231 */ /* 0x000fe2000000002d */
[----:B------:R-:W-:Y:S01]  /*6b00*/  LOP3.LUT R31, R12, 0x1f001f, RZ, 0xc0, !PT ;  /* 0x001f001f0c1f7812 */ /* 0x000fe200078ec0ff */
[----:B------:R-:W-:Y:S01]  /*6b10*/  HFMA2.MMA R42, R25, R11, R42 ;  /* 0x0000000b192a7235 */ /* 0x000fe2000000002a */
[----:B------:R-:W-:Y:S01]  /*6b20*/  LOP3.LUT R23, R23, 0x64006400, RZ, 0xfc, !PT ;  /* 0x6400640017177812 */ /* 0x000fe200078efcff */
[----:B------:R-:W-:Y:S01]  /*6b30*/  HFMA2 R9, R29, R10, R9 ;  /* 0x0000000a1d097231 */ /* 0x000fe20000000009 */
[----:B------:R-:W-:Y:S01]  /*6b40*/  LOP3.LUT R44, R14, 0x1f001f, RZ, 0xc0, !PT ;  /* 0x001f001f0e2c7812 */ /* 0x000fe200078ec0ff */
[----:B------:R-:W-:Y:S01]  /*6b50*/  HFMA2.MMA R30, R27, R10, R30 ;  /* 0x0000000a1b1e7235 */ /* 0x000fe2000000001e */
        /* <DEDUP_REMOVED lines=8> */
[----:B------:R-:W-:Y:S01]  /*6be0*/  HFMA2.MMA R30, R27, R11, R30 ;  /* 0x0000000b1b1e7235 */ /* 0x000fe2000000001e */
[----:B------:R-:W-:Y:S01]  /*6bf0*/  HFMA2 R9, R10, R11, R9 ;  /* 0x0000000b0a097231 */ /* 0x000fe20000000009 */
[----:B------:R-:W-:Y:S01]  /*6c00*/  SHF.R.U32.HI R12, RZ, 0xa, R12 ;  /* 0x0000000aff0c7819 */ /* 0x000fe2000001160c */
[----:B------:R-:W-:Y:S01]  /*6c10*/  HADD2 R11, R44, -1040, -1040 ;  /* 0xe410e4102c0b7430 */ /* 0x000fe20000000000 */
[----:B------:R-:W-:Y:S01]  /*6c20*/  LOP3.LUT R43, R43, 0x64006400, RZ, 0xfc, !PT ;  /* 0x640064002b2b7812 */ /* 0x000fe200078efcff */
[----:B------:R-:W-:Y:S01]  /*6c30*/  HFMA2 R36, R51, R36.H0_H0, -48, -48 ;  /* 0xd200d20033247431 */ /* 0x000fe20000040024 */
[----:B------:R-:W-:-:S02]  /*6c40*/  LOP3.LUT R45, R45, 0x64006400, RZ, 0xfc, !PT ;  /* 0x640064002d2d7812 */ /* 0x000fc400078efcff */
[----:B------:R-:W-:Y:S01]  /*6c50*/  SHF.R.U32.HI R14, RZ, 0xa, R14 ;  /* 0x0000000aff0e7819 */ /* 0x000fe2000001160e */
[----:B------:R-:W-:Y:S01]  /*6c60*/  HADD2 R43, R43, -1040, -1040 ;  /* 0xe410e4102b2b7430 */ /* 0x000fe20000000000 */
[----:B------:R-:W-:Y:S01]  /*6c70*/  LOP3.LUT R12, R12, 0x1f001f, RZ, 0xc0, !PT ;  /* 0x001f001f0c0c7812 */ /* 0x000fe200078ec0ff */
[----:B------:R-:W-:Y:S01]  /*6c80*/  HADD2 R10, R45, -1040, -1040 ;  /* 0xe410e4102d0a7430 */ /* 0x000fe20000000000 */
[----:B------:R-:W-:Y:S02]  /*6c90*/  SHF.R.U32.HI R13, RZ, 0xa, R13 ;  /* 0x0000000aff0d7819 */ /* 0x000fe4000001160d */
[----:B------:R-:W-:Y:S02]  /*6ca0*/  LOP3.LUT R14, R14, 0x1f001f, RZ, 0xc0, !PT ;  /* 0x001f001f0e0e7812 */ /* 0x000fe400078ec0ff */
[----:B------:R-:W-:Y:S02]  /*6cb0*/  LOP3.LUT R12, R12, 0x64006400, RZ, 0xfc, !PT ;  /* 0x640064000c0c7812 */ /* 0x000fe400078efcff */
[----:B------:R-:W-:-:S02]  /*6cc0*/  LOP3.LUT R13, R13, 0x1f001f, RZ, 0xc0, !PT ;  /* 0x001f001f0d0d7812 */ /* 0x000fc400078ec0ff */
[----:B------:R-:W-:Y:S01]  /*6cd0*/  LOP3.LUT R14, R14, 0x64006400, RZ, 0xfc, !PT ;  /* 0x640064000e0e7812 */ /* 0x000fe200078efcff */
[-C--:B0-----:R-:W-:Y:S01]  /*6ce0*/  HFMA2.MMA R42, R31, R16.reuse, R42 ;  /* 0x000000101f2a7235 */ /* 0x081fe2000000002a */
[-C--:B------:R-:W-:Y:S01]  /*6cf0*/  HFMA2 R8, R43, R16.reuse, R8 ;  /* 0x000000102b087231 */ /* 0x080fe20000000008 */
[----:B------:R-:W-:Y:S01]  /*6d00*/  HFMA2.MMA R30, R11, R16, R30 ;  /* 0x000000100b1e7235 */ /* 0x000fe2000000001e */
[----:B------:R-:W-:Y:S01]  /*6d10*/  HFMA2 R16, R10, R16, R9 ;  /* 0x000000100a107231 */ /* 0x000fe20000000009 */
[----:B------:R-:W-:Y:S01]  /*6d20*/  LOP3.LUT R41, R41, 0x100010, R46, 0xf8, !PT ;  /* 0x0010001029297812 */ /* 0x000fe200078ef82e */
[----:B------:R-:W-:Y:S01]  /*6d30*/  HADD2 R12, R12, -1040, -1040 ;  /* 0xe410e4100c0c7430 */ /* 0x000fe20000000000 */
[--C-:B------:R-:W-:Y:S01]  /*6d40*/  SHF.R.U32.HI R46, RZ, 0xb, R15.reuse ;  /* 0x0000000bff2e7819 */ /* 0x100fe2000001160f */
[----:B------:R-:W-:Y:S01]  /*6d50*/  HADD2 R11, R14, -1040, -1040 ;  /* 0xe410e4100e0b7430 */ /* 0x000fe20000000000 */
[-C--:B------:R-:W-:Y:S01]  /*6d60*/  HFMA2.MMA R9, R28, R17.reuse, R42 ;  /* 0x000000111c097235 */ /* 0x080fe2000000002a */
[----:B------:R-:W-:Y:S01]  /*6d70*/  LOP3.LUT R13, R13, 0x64006400, RZ, 0xfc, !PT ;  /* 0x640064000d0d7812 */ /* 0x000fe200078efcff */
[----:B------:R-:W-:Y:S01]  /*6d80*/  HFMA2.MMA R30, R24, R17, R30 ;  /* 0x00000011181e7235 */ /* 0x000fe2000000001e */
[----:B------:R-:W-:Y:S01]  /*6d90*/  SHF.R.U32.HI R15, RZ, 0xa, R15 ;  /* 0x0000000aff0f7819 */ /* 0x000fe2000001160f */
[-C--:B------:R-:W-:Y:S01]  /*6da0*/  HFMA2 R8, R26, R17.reuse, R8 ;  /* 0x000000111a087231 */ /* 0x080fe20000000008 */
[----:B------:R-:W-:Y:S01]  /*6db0*/  LOP3.LUT R41, R41, 0x64006400, RZ, 0xfc, !PT ;  /* 0x6400640029297812 */ /* 0x000fe200078efcff */
[----:B------:R-:W-:Y:S01]  /*6dc0*/  HADD2 R13, R13, -1040, -1040 ;  /* 0xe410e4100d0d7430 */ /* 0x000fe20000000000 */
[----:B------:R-:W-:Y:S01]  /*6dd0*/  LOP3.LUT R15, R15, 0x1f001f, RZ, 0xc0, !PT ;  /* 0x001f001f0f0f7812 */ /* 0x000fe200078ec0ff */
[-C--:B------:R-:W-:Y:S01]  /*6de0*/  HFMA2.MMA R9, R12, R18.reuse, R9 ;  /* 0x000000120c097235 */ /* 0x080fe20000000009 */
[----:B------:R-:W-:Y:S01]  /*6df0*/  LOP3.LUT R38, R38, 0x64006400, RZ, 0xfc, !PT ;  /* 0x6400640026267812 */ /* 0x000fe200078efcff */
[----:B------:R-:W-:Y:S01]  /*6e00*/  HADD2 R10, R41, -1040, -1040 ;  /* 0xe410e410290a7430 */ /* 0x000fe20000000000 */
[----:B------:R-:W-:Y:S01]  /*6e10*/  HFMA2.MMA R30, R11, R18, R30 ;  /* 0x000000120b1e7235 */ /* 0x000fe2000000001e */
[----:B------:R-:W-:Y:S01]  /*6e20*/  LOP3.LUT R39, R39, 0x100010, R46, 0xf8, !PT ;  /* 0x0010001027277812 */ /* 0x000fe200078ef82e */
[----:B------:R-:W-:Y:S01]  /*6e30*/  HFMA2 R8, R13, R18, R8 ;  /* 0x000000120d087231 */ /* 0x000fe20000000008 */
[----:B------:R-:W-:Y:S01]  /*6e40*/  LOP3.LUT R15, R15, 0x64006400, RZ, 0xfc, !PT ;  /* 0x640064000f0f7812 */ /* 0x000fe200078efcff */
[----:B------:R-:W-:Y:S01]  /*6e50*/  HADD2 R13, R38, -1040, -1040 ;  /* 0xe410e410260d7430 */ /* 0x000fe20000000000 */
[----:B------:R-:W-:Y:S01]  /*6e60*/  LOP3.LUT R40, R40, 0x64006400, RZ, 0xfc, !PT ;  /* 0x6400640028287812 */ /* 0x000fe200078efcff */
[----:B------:R-:W-:Y:S01]  /*6e70*/  HFMA2.MMA R9, R10, R19, R9 ;  /* 0x000000130a097235 */ /* 0x000fe20000000009 */
[----:B------:R-:W-:Y:S01]  /*6e80*/  LOP3.LUT R39, R39, 0x64006400, RZ, 0xfc, !PT ;  /* 0x6400640027277812 */ /* 0x000fe200078efcff */
[----:B------:R-:W-:-:S02]  /*6e90*/  HFMA2 R16, R36, R17, R16 ;  /* 0x0000001124107231 */ /* 0x000fc40000000010 */
[----:B------:R-:W-:Y:S01]  /*6ea0*/  HADD2 R15, R15, -1040, -1040 ;  /* 0xe410e4100f0f7430 */ /* 0x000fe20000000000 */
[----:B------:R-:W-:Y:S01]  /*6eb0*/  HFMA2.MMA R30, R13, R19, R30 ;  /* 0x000000130d1e7235 */ /* 0x000fe2000000001e */
[----:B------:R-:W-:Y:S02]  /*6ec0*/  HADD2 R11, R40, -1040, -1040 ;  /* 0xe410e410280b7430 */ /* 0x000fe40000000000 */
[----:B------:R-:W-:Y:S02]  /*6ed0*/  HFMA2 R16, R15, R18, R16 ;  /* 0x000000120f107231 */ /* 0x000fe40000000010 */
[----:B------:R-:W-:Y:S02]  /*6ee0*/  HADD2 R39, R39, -1040, -1040 ;  /* 0xe410e41027277430 */ /* 0x000fe40000000000 */
[-C--:B------:R-:W-:Y:S02]  /*6ef0*/  HFMA2 R8, R11, R19.reuse, R8 ;  /* 0x000000130b087231 */ /* 0x080fe40000000008 */
[----:B------:R-:W-:-:S02]  /*6f00*/  HFMA2 R16, R39, R19, R16 ;  /* 0x0000001327107231 */ /* 0x000fc40000000010 */
        /* <DEDUP_REMOVED lines=8> */
.L_x_4600:
[----:B------:R-:W-:Y:S01]  /*6f90*/  ISETP.LT.AND P0, PT, R37, R32, PT ;  /* 0x000000202500720c */ /* 0x000fe20003f01270 */
[----:B------:R-:W-:Y:S01]  /*6fa0*/  UIADD3 UR4, UR4, 0x40, URZ ;  /* 0x0000004004047890 */ /* 0x000fe2000fffe03f */
[----:B-----5:R-:W-:Y:S01]  /*6fb0*/  IMAD.WIDE R20, R33, 0x4, R34 ;  /* 0x0000000421147825 */ /* 0x020fe200078e0222 */
[----:B------:R-:W-:-:S10]  /*6fc0*/  MOV R35, R37 ;  /* 0x0000002500237202 */ /* 0x000fd40000000f00 */
[----:B------:R-:W-:Y:S05]  /*6fd0*/  @!P2 BRA P0, `(.L_x_4601) ;  /* 0xffffffe8006ca947 */ /* 0x000fea000003ffff */
.L_x_4599:
[----:B------:R-:W-:Y:S01]  /*6fe0*/  ISETP.GE.AND P0, PT, R35, R32, PT ;  /* 0x000000202300720c */ /* 0x000fe20003f06270 */
[----:B------:R-:W-:-:S03]  /*6ff0*/  ULDC UR5, c[0x0][0x264] ;  /* 0x0000990000057ab9 */ /* 0x000fc60000000800 */
[----:B------:R-:W-:-:S13]  /*7000*/  ISETP.GE.OR P0, PT, R35, UR5, P0 ;  /* 0x0000000523007c0c */ /* 0x000fda0008706670 */
[----:B------:R-:W-:Y:S05]  /*7010*/  @P0 BRA `(.L_x_4602) ;  /* 0x00000024003c0947 */ /* 0x000fea0003800000 */
[----:B0-----:R-:W-:Y:S01]  /*7020*/  SHF.R.S32.HI R30, RZ, 0x1f, R33 ;  /* 0x0000001fff1e7819 */ /* 0x001fe20000011421 */
[----:B------:R-:W-:-:S06]  /*7030*/  ULDC UR5, c[0x0][0x264] ;  /* 0x0000990000057ab9 */ /* 0x000fcc0000000800 */
.L_x_4604:
[----:B------:R-:W-:-:S13]  /*7040*/  ISETP.NE.AND P0, PT, R35, R3, PT ;  /* 0x000000032300720c */ /* 0x000fda0003f05270 */
[----:B------:R-:W0:Y:S01]  /*7050*/  @!P0 LDC.64 R8, c[0x0][0x248] ;  /* 0x00009200ff088b82 */ /* 0x000e220000000a00 */
[----:B------:R-:W-:Y:S02]  /*7060*/  @!P0 IADD3 R6, R6, 0x1, RZ ;  /* 0x0000000106068810 */ /* 0x000fe40007ffe0ff */
        /* <DEDUP_REMOVED lines=10> */
[----:B------:R-:W-:Y:S06]  /*7110*/  @P1 BRA `(.L_x_4603) ;  /* 0x0000002000dc1947 */ /* 0x000fec0003800000 */
[----:B------:R-:W2:Y:S01]  /*7120*/  LDG.E.128.CONSTANT R16, desc[UR6][R20.64] ;  /* 0x0000000614107981 */ /* 0x000ea2000c1e9d00 */
[----:B------:R-:W0:Y:S03]  /*7130*/  LDC R27, c[0x0][0x23c] ;  /* 0x00008f00ff1b7b82 */ /* 0x000e260000000800 */
[----:B------:R-:W1:Y:S01]  /*7140*/  LDS.64 R22, [UR4] ;  /* 0x00000004ff167984 */ /* 0x000e620008000a00 */
[----:B0-----:R-:W-:-:S04]  /*7150*/  LEA R28, P0, R27, R20, 0x2 ;  /* 0x000000141b1c7211 */ /* 0x001fc800078010ff */
[----:B------:R-:W-:-:S05]  /*7160*/  LEA.HI.X R29, R27, R21, R30, 0x2, P0 ;  /* 0x000000151b1d7211 */ /* 0x000fca00000f141e */
[----:B------:R0:W3:Y:S01]  /*7170*/  LDG.E.128.CONSTANT R12, desc[UR6][R28.64] ;  /* 0x000000061c0c7981 */ /* 0x0000e2000c1e9d00 */
[----:B------:R-:W-:-:S05]  /*7180*/  IMAD.WIDE R24, R27, 0x4, R28 ;  /* 0x000000041b187825 */ /* 0x000fca00078e021c */
[----:B------:R4:W5:Y:S01]  /*7190*/  LDG.E.128.CONSTANT R8, desc[UR6][R24.64] ;  /* 0x0000000618087981 */ /* 0x000962000c1e9d00 */
[----:B------:R-:W-:Y:S01]  /*71a0*/  MOV R26, 0x2c00 ;  /* 0x00002c00001a7802 */ /* 0x000fe20000000f00 */
[----:B-1----:R-:W-:Y:S02]  /*71b0*/  HADD2.F32 R40, -RZ, R22.H1_H1 ;  /* 0x30000016ff287230 */ /* 0x002fe40000004100 */
[----:B------:R-:W-:Y:S01]  /*71c0*/  HADD2.F32 R41, -RZ, R23.H0_H0 ;  /* 0x20000017ff297230 */ /* 0x000fe20000004100 */
[----:B--2---:R-:W-:Y:S02]  /*71d0*/  LOP3.LUT R42, R16, 0xf000f, RZ, 0xc0, !PT ;  /* 0x000f000f102a7812 */ /* 0x004fe400078ec0ff */
[C---:B------:R-:W-:Y:S02]  /*71e0*/  LOP3.LUT R43, R17.reuse, 0xf000f, RZ, 0xc0, !PT ;  /* 0x000f000f112b7812 */ /* 0x040fe400078ec0ff */
[----:B------:R-:W-:Y:S02]  /*71f0*/  LOP3.LUT R37, R17, 0xf000f0, RZ, 0xc0, !PT ;  /* 0x00f000f011257812 */ /* 0x000fe400078ec0ff */
[----:B------:R-:W-:-:S02]  /*7200*/  SHF.R.U32.HI R33, RZ, 0x8, R17 ;  /* 0x00000008ff217819 */ /* 0x000fc40000011611 */
[----:B------:R-:W-:Y:S02]  /*7210*/  LOP3.LUT R17, R18, 0xf000f, RZ, 0xc0, !PT ;  /* 0x000f000f12117812 */ /* 0x000fe400078ec0ff */
[----:B0-----:R-:W-:Y:S02]  /*7220*/  LOP3.LUT R28, R19, 0xf000f, RZ, 0xc0, !PT ;  /* 0x000f000f131c7812 */ /* 0x001fe400078ec0ff */
        /* <DEDUP_REMOVED lines=8> */
[----:B------:R-:W-:Y:S01]  /*72b0*/  SHF.R.U32.HI R31, RZ, 0x8, R16 ;  /* 0x00000008ff1f7819 */ /* 0x000fe20000011610 */
[----:B------:R-:W-:-:S02]  /*72c0*/  HADD2 R42, R28, -1032, -1032 ;  /* 0xe408e4081c2a7430 */ /* 0x000fc40000000000 */
[----:B------:R-:W-:Y:S01]  /*72d0*/  HADD2.F32 R16, -RZ, R22.H0_H0 ;  /* 0x20000016ff107230 */ /* 0x000fe20000004100 */
[----:B------:R-:W-:Y:S01]  /*72e0*/  LOP3.LUT R39, R19, 0xf000f0, RZ, 0xc0, !PT ;  /* 0x00f000f013277812 */ /* 0x000fe200078ec0ff */
[----:B------:R-:W-:Y:S01]  /*72f0*/  HADD2.F32 R17, -RZ, R45.H0_H0 ;  /* 0x2000002dff117230 */ /* 0x000fe20000004100 */
[----:B------:R-:W-:Y:S01]  /*7300*/  SHF.R.U32.HI R36, RZ, 0x8, R19 ;  /* 0x00000008ff247819 */ /* 0x000fe20000011613 */
[----:B------:R-:W-:Y:S01]  /*7310*/  HADD2.F32 R22, -RZ, R23.H1_H1 ;  /* 0x30000017ff167230 */ /* 0x000fe20000004100 */
[----:B------:R-:W-:Y:S01]  /*7320*/  LOP3.LUT R38, R18, 0xf000f0, RZ, 0xc0, !PT ;  /* 0x00f000f012267812 */ /* 0x000fe200078ec0ff */
[----:B------:R-:W-:Y:S02]  /*7330*/  HADD2.F32 R47, -RZ, R44.H0_H0 ;  /* 0x2000002cff2f7230 */ /* 0x000fe40000004100 */
[----:B------:R-:W-:Y:S01]  /*7340*/  FFMA.FTZ R46, R17, R16, RZ ;  /* 0x00000010112e7223 */ /* 0x000fe200000100ff */
[----:B------:R-:W-:Y:S01]  /*7350*/  HADD2.F32 R19, -RZ, R43.H0_H0 ;  /* 0x2000002bff137230 */ /* 0x000fe20000004100 */
[----:B------:R-:W0:Y:S01]  /*7360*/  LDS.64 R28, [UR4+0x8] ;  /* 0x00000804ff1c7984 */ /* 0x000e220008000a00 */
[----:B------:R-:W-:-:S02]  /*7370*/  HADD2.F32 R23, -RZ, R42.H0_H0 ;  /* 0x2000002aff177230 */ /* 0x000fc40000004100 */
[C---:B------:R-:W-:Y:S01]  /*7380*/  FFMA.FTZ R17, R16.reuse, R47, RZ ;  /* 0x0000002f10117223 */ /* 0x040fe200000100ff */
[----:B------:R-:W-:Y:S02]  /*7390*/  HADD2.F32 R45, -RZ, R45.H1_H1 ;  /* 0x3000002dff2d7230 */ /* 0x000fe40000004100 */
[C---:B------:R-:W-:Y:S01]  /*73a0*/  FFMA.FTZ R19, R16.reuse, R19, RZ ;  /* 0x0000001310137223 */ /* 0x040fe200000100ff */
[----:B------:R-:W-:Y:S01]  /*73b0*/  LOP3.LUT R37, R37, 0x64006400, RZ, 0xfc, !PT ;  /* 0x6400640025257812 */ /* 0x000fe200078efcff */
[----:B------:R-:W-:Y:S01]  /*73c0*/  FFMA.FTZ R23, R16, R23, RZ ;  /* 0x0000001710177223 */ /* 0x000fe200000100ff */
[----:B------:R-:W-:Y:S02]  /*73d0*/  HADD2.F32 R44, -RZ, R44.H1_H1 ;  /* 0x3000002cff2c7230 */ /* 0x000fe40000004100 */
[----:B------:R-:W-:Y:S01]  /*73e0*/  FFMA.FTZ R16, R45, R40, R46 ;  /* 0x000000282d107223 */ /* 0x000fe2000001002e */
[----:B------:R-:W-:Y:S01]  /*73f0*/  HADD2.F32 R46, -RZ, R43.H1_H1 ;  /* 0x3000002bff2e7230 */ /* 0x000fe20000004100 */
[----:B------:R-:W-:-:S02]  /*7400*/  LOP3.LUT R43, R34, 0x64006400, RZ, 0xfc, !PT ;  /* 0x64006400222b7812 */ /* 0x000fc400078efcff */
[----:B------:R-:W-:Y:S01]  /*7410*/  LOP3.LUT R45, R38, 0x64006400, RZ, 0xfc, !PT ;  /* 0x64006400262d7812 */ /* 0x000fe200078efcff */
[C---:B------:R-:W-:Y:S01]  /*7420*/  FFMA.FTZ R34, R40.reuse, R44, R17 ;  /* 0x0000002c28227223 */ /* 0x040fe20000010011 */
[----:B------:R-:W-:Y:S01]  /*7430*/  FFMA.FTZ R38, R40, R46, R19 ;  /* 0x0000002e28267223 */ /* 0x000fe20000010013 */
[-C--:B------:R-:W-:Y:S01]  /*7440*/  HFMA2 R19, R37, R26.reuse.H0_H0, -72, -72 ;  /* 0xd480d48025137431 */ /* 0x080fe2000004001a */
[----:B------:R-:W-:Y:S01]  /*7450*/  LOP3.LUT R39, R39, 0x64006400, RZ, 0xfc, !PT ;  /* 0x6400640027277812 */ /* 0x000fe200078efcff */
[-C--:B------:R-:W-:Y:S02]  /*7460*/  HFMA2 R17, R43, R26.reuse.H0_H0, -72, -72 ;  /* 0xd480d4802b117431 */ /* 0x080fe4000004001a */
[----:B------:R-:W-:Y:S02]  /*7470*/  HADD2.F32 R44, -RZ, R42.H1_H1 ;  /* 0x3000002aff2c7230 */ /* 0x000fe40000004100 */
[----:B------:R-:W-:Y:S02]  /*7480*/  HFMA2 R37, R45, R26.H0_H0, -72, -72 ;  /* 0xd480d4802d257431 */ /* 0x000fe4000004001a */
[----:B------:R-:W-:-:S02]  /*7490*/  HADD2.F32 R42, -RZ, R19.H0_H0 ;  /* 0x20000013ff2a7230 */ /* 0x000fc40000004100 */
[----:B------:R-:W-:Y:S02]  /*74a0*/  HFMA2 R39, R39, R26.H0_H0, -72, -72 ;  /* 0xd480d48027277431 */ /* 0x000fe4000004001a */
        /* <DEDUP_REMOVED lines=13> */
[C---:B------:R-:W-:Y:S01]  /*7580*/  FFMA.FTZ R17, R22.reuse, R37, R38 ;  /* 0x0000002516117223 */ /* 0x040fe20000010026 */
[----:B------:R-:W-:Y:S01]  /*7590*/  LOP3.LUT R37, R31, 0xf000f, RZ, 0xc0, !PT ;  /* 0x000f000f1f257812 */ /* 0x000fe200078ec0ff */
[C---:B------:R-:W-:Y:S01]  /*75a0*/  FFMA.FTZ R19, R22.reuse, R19, R23 ;  /* 0x0000001316137223 */ /* 0x040fe20000010017 */
[----:B------:R-:W-:Y:S01]  /*75b0*/  SHF.R.U32.HI R18, RZ, 0x8, R18 ;  /* 0x00000008ff127819 */ /* 0x000fe20000011612 */
[----:B------:R-:W-:Y:S01]  /*75c0*/  FFMA.FTZ R23, R22, R39, R34 ;  /* 0x0000002716177223 */ /* 0x000fe20000010022 */
[----:B------:R-:W-:Y:S01]  /*75d0*/  LOP3.LUT R22, R33, 0xf000f, RZ, 0xc0, !PT ;  /* 0x000f000f21167812 */ /* 0x000fe200078ec0ff */
[--C-:B0-----:R-:W-:Y:S01]  /*75e0*/  HADD2.F32 R34, -RZ, R28.reuse.H0_H0 ;  /* 0x2000001cff227230 */ /* 0x101fe20000004100 */
[----:B------:R-:W-:Y:S01]  /*75f0*/  LOP3.LUT R37, R37, 0x64006400, RZ, 0xfc, !PT ;  /* 0x6400640025257812 */ /* 0x000fe200078efcff */
[----:B------:R-:W-:Y:S01]  /*7600*/  HADD2.F32 R28, -RZ, R28.H1_H1 ;  /* 0x3000001cff1c7230 */ /* 0x000fe20000004100 */
[----:B------:R-:W-:-:S02]  /*7610*/  LOP3.LUT R41, R36, 0xf000f, RZ, 0xc0, !PT ;  /* 0x000f000f24297812 */ /* 0x000fc400078ec0ff */
[----:B------:R-:W-:Y:S01]  /*7620*/  LOP3.LUT R40, R18, 0xf000f, RZ, 0xc0, !PT ;  /* 0x000f000f12287812 */ /* 0x000fe200078ec0ff */
[----:B------:R-:W-:Y:S01]  /*7630*/  HADD2 R39, R37, -1032, -1032 ;  /* 0xe408e40825277430 */ /* 0x000fe20000000000 */
[----:B------:R-:W-:Y:S01]  /*7640*/  LOP3.LUT R38, R22, 0x64006400, RZ, 0xfc, !PT ;  /* 0x6400640016267812 */ /* 0x000fe200078efcff */
[--C-:B------:R-:W-:Y:S01]  /*7650*/  HADD2.F32 R22, -RZ, R29.reuse.H0_H0 ;  /* 0x2000001dff167230 */ /* 0x100fe20000004100 */
[----:B------:R-:W-:Y:S01]  /*7660*/  LOP3.LUT R41, R41, 0x64006400, RZ, 0xfc, !PT ;  /* 0x6400640029297812 */ /* 0x000fe200078efcff */
[----:B------:R-:W-:Y:S01]  /*7670*/  HADD2.F32 R29, -RZ, R29.H1_H1 ;  /* 0x3000001dff1d7230 */ /* 0x000fe20000004100 */
[----:B------:R-:W-:Y:S01]  /*7680*/  LOP3.LUT R37, R40, 0x64006400, RZ, 0xfc, !PT ;  /* 0x6400640028257812 */ /* 0x000fe200078efcff */
[----:B------:R-:W-:Y:S02]  /*7690*/  HADD2 R45, R38, -1032, -1032 ;  /* 0xe408e408262d7430 */ /* 0x000fe40000000000 */
[----:B------:R-:W-:Y:S02]  /*76a0*/  HADD2.F32 R43, -RZ, R39.H0_H0 ;  /* 0x20000027ff2b7230 */ /* 0x000fe40000004100 */
[----:B------:R-:W-:-:S02]  /*76b0*/  HADD2 R38, R41, -1032, -1032 ;  /* 0xe408e40829267430 */ /* 0x000fc40000000000 */
[----:B------:R-:W-:Y:S02]  /*76c0*/  HADD2.F32 R39, -RZ, R39.H1_H1 ;  /* 0x30000027ff277230 */ /* 0x000fe40000004100 */
[----:B------:R-:W-:Y:S02]  /*76d0*/  HADD2 R37, R37, -1032, -1032 ;  /* 0xe408e40825257430 */ /* 0x000fe40000000000 */
[----:B------:R-:W-:Y:S02]  /*76e0*/  HADD2.F32 R40, -RZ, R45.H0_H0 ;  /* 0x2000002dff287230 */ /* 0x000fe40000004100 */
[----:B------:R-:W-:Y:S01]  /*76f0*/  FFMA.FTZ R16, R43, R34, R16 ;  /* 0x000000222b107223 */ /* 0x000fe20000010010 */
[----:B------:R-:W-:Y:S01]  /*7700*/  HADD2.F32 R44, -RZ, R38.H0_H0 ;  /* 0x20000026ff2c7230 */ /* 0x000fe20000004100 */
[----:B------:R-:W-:Y:S01]  /*7710*/  LOP3.LUT R31, R31, 0xf000f0, RZ, 0xc0, !PT ;  /* 0x00f000f01f1f7812 */ /* 0x000fe200078ec0ff */
[----:B------:R-:W-:Y:S02]  /*7720*/  HADD2.F32 R42, -RZ, R37.H0_H0 ;  /* 0x20000025ff2a7230 */ /* 0x000fe40000004100 */
[----:B------:R-:W-:Y:S01]  /*7730*/  FFMA.FTZ R43, R34, R40, R19 ;  /* 0x00000028222b7223 */ /* 0x000fe20000010013 */
[----:B------:R-:W-:-:S02]  /*7740*/  HADD2.F32 R41, -RZ, R45.H1_H1 ;  /* 0x3000002dff297230 */ /* 0x000fc40000004100 */
[C---:B------:R-:W-:Y:S01]  /*7750*/  FFMA.FTZ R45, R34.reuse, R44, R23 ;  /* 0x0000002c222d7223 */ /* 0x040fe20000010017 */
[----:B------:R-:W-:Y:S02]  /*7760*/  HADD2.F32 R23, -RZ, R37.H1_H1 ;  /* 0x30000025ff177230 */ /* 0x000fe40000004100 */
[----:B------:R-:W-:Y:S01]  /*7770*/  FFMA.FTZ R17, R34, R42, R17 ;  /* 0x0000002a22117223 */ /* 0x000fe20000010011 */
[----:B------:R-:W-:Y:S01]  /*7780*/  FFMA.FTZ R19, R39, R28, R16 ;  /* 0x0000001c27137223 */ /* 0x000fe20000010010 */
[----:B------:R-:W-:Y:S01]  /*7790*/  LOP3.LUT R16, R33, 0xf000f0, RZ, 0xc0, !PT ;  /* 0x00f000f021107812 */ /* 0x000fe200078ec0ff */
[----:B------:R-:W-:Y:S01]  /*77a0*/  HADD2.F32 R39, -RZ, R38.H1_H1 ;  /* 0x30000026ff277230 */ /* 0x000fe20000004100 */
[----:B------:R-:W-:Y:S01]  /*77b0*/  LOP3.LUT R33, R31, 0x64006400, RZ, 0xfc, !PT ;  /* 0x640064001f217812 */ /* 0x000fe200078efcff */
[----:B------:R-:W-:Y:S01]  /*77c0*/  FFMA.FTZ R23, R28, R23, R17 ;  /* 0x000000171c177223 */ /* 0x000fe20000010011 */
[----:B------:R-:W-:Y:S01]  /*77d0*/  LOP3.LUT R17, R16, 0x64006400, RZ, 0xfc, !PT ;  /* 0x6400640010117812 */ /* 0x000fe200078efcff */
[----:B------:R-:W-:Y:S01]  /*77e0*/  FFMA.FTZ R37, R28, R41, R43 ;  /* 0x000000291c257223 */ /* 0x000fe2000001002b */
[----:B------:R-:W-:Y:S01]  /*77f0*/  LOP3.LUT R18, R18, 0xf000f0, RZ, 0xc0, !PT ;  /* 0x00f000f012127812 */ /* 0x000fe200078ec0ff */
[-C--:B------:R-:W-:Y:S01]  /*7800*/  HFMA2 R33, R33, R26.reuse.H0_H0, -72, -72 ;  /* 0xd480d48021217431 */ /* 0x080fe2000004001a */
[----:B------:R-:W-:Y:S01]  /*7810*/  LOP3.LUT R36, R36, 0xf000f0, RZ, 0xc0, !PT ;  /* 0x00f000f024247812 */ /* 0x000fe200078ec0ff */
[----:B------:R-:W-:Y:S01]  /*7820*/  FFMA.FTZ R31, R28, R39, R45 ;  /* 0x000000271c1f7223 */ /* 0x000fe2000001002d */
[----:B------:R-:W-:-:S02]  /*7830*/  HFMA2 R28, R17, R26.H0_H0, -72, -72 ;  /* 0xd480d480111c7431 */ /* 0x000fc4000004001a */
[----:B------:R-:W-:Y:S01]  /*7840*/  IMAD.WIDE R16, R27, 0x4, R24 ;  /* 0x000000041b107825 */ /* 0x000fe200078e0218 */
[----:B------:R-:W-:Y:S01]  /*7850*/  LOP3.LUT R39, R18, 0x64006400, RZ, 0xfc, !PT ;  /* 0x6400640012277812 */ /* 0x000fe200078efcff */
[----:B----4-:R-:W0:Y:S01]  /*7860*/  LDS.64 R24, [UR4+0x10] ;  /* 0x00001004ff187984 */ /* 0x010e220008000a00 */
[----:B------:R-:W-:Y:S01]  /*7870*/  LOP3.LUT R27, R36, 0x64006400, RZ, 0xfc, !PT ;  /* 0x64006400241b7812 */ /* 0x000fe200078efcff */
[----:B------:R-:W-:Y:S02]  /*7880*/  HADD2.F32 R18, -RZ, R33.H0_H0 ;  /* 0x20000021ff127230 */ /* 0x000fe40000004100 */
[-C--:B------:R-:W-:Y:S02]  /*7890*/  HFMA2 R39, R39, R26.reuse.H0_H0, -72, -72 ;  /* 0xd480d48027277431 */ /* 0x080fe4000004001a */
[----:B------:R-:W-:Y:S02]  /*78a0*/  HADD2.F32 R34, -RZ, R28.H0_H0 ;  /* 0x2000001cff227230 */ /* 0x000fe40000004100 */
[----:B------:R-:W-:-:S02]  /*78b0*/  HFMA2 R40, R27, R26.H0_H0, -72, -72 ;  /* 0xd480d4801b287431 */ /* 0x000fc4000004001a */
[----:B------:R-:W-:Y:S02]  /*78c0*/  FFMA.FTZ R27, R18, R22, R19 ;  /* 0x00000016121b7223 */ /* 0x000fe40000010013 */
[----:B------:R-:W2:Y:S01]  /*78d0*/  LDG.E.128.CONSTANT R16, desc[UR6][R16.64] ;  /* 0x0000000610107981 */ /* 0x000ea2000c1e9d00 */
[----:B------:R-:W-:Y:S02]  /*78e0*/  HADD2.F32 R38, -RZ, R39.H0_H0 ;  /* 0x20000027ff267230 */ /* 0x000fe40000004100 */
[C---:B------:R-:W-:Y:S01]  /*78f0*/  FFMA.FTZ R36, R22.reuse, R34, R37 ;  /* 0x0000002216247223 */ /* 0x040fe20000010025 */
[----:B------:R-:W-:Y:S02]  /*7900*/  HADD2.F32 R37, -RZ, R40.H0_H0 ;  /* 0x20000028ff257230 */ /* 0x000fe40000004100 */
[----:B------:R-:W-:Y:S02]  /*7910*/  HADD2.F32 R34, -RZ, R33.H1_H1 ;  /* 0x30000021ff227230 */ /* 0x000fe40000004100 */
[----:B------:R-:W-:Y:S01]  /*7920*/  FFMA.FTZ R23, R22, R38, R23 ;  /* 0x0000002616177223 */ /* 0x000fe20000010017 */
[----:B------:R-:W-:-:S02]  /*7930*/  HADD2.F32 R28, -RZ, R28.H1_H1 ;  /* 0x3000001cff1c7230 */ /* 0x000fc40000004100 */
[----:B------:R-:W-:Y:S01]  /*7940*/  FFMA.FTZ R37, R22, R37, R31 ;  /* 0x0000002516257223 */ /* 0x000fe2000001001f */
[----:B------:R-:W-:Y:S02]  /*7950*/  HADD2.F32 R38, -RZ, R39.H1_H1 ;  /* 0x30000027ff267230 */ /* 0x000fe40000004100 */
[----:B------:R-:W-:Y:S02]  /*7960*/  HADD2.F32 R40, -RZ, R40.H1_H1 ;  /* 0x30000028ff287230 */ /* 0x000fe40000004100 */
[----:B------:R-:W-:Y:S01]  /*7970*/  FFMA.FTZ R31, R34, R29, R27 ;  /* 0x0000001d221f7223 */ /* 0x000fe2000001001b */
[C---:B------:R-:W-:Y:S01]  /*7980*/  FFMA.FTZ R33, R29.reuse, R28, R36 ;  /* 0x0000001c1d217223 */ /* 0x040fe20000010024 */
[C---:B------:R-:W-:Y:S01]  /*7990*/  FFMA.FTZ R23, R29.reuse, R38, R23 ;  /* 0x000000261d177223 */ /* 0x040fe20000010017 */
[C---:B---3--:R-:W-:Y:S01]  /*79a0*/  LOP3.LUT R22, R12.reuse, 0xf000f, RZ, 0xc0, !PT ;  /* 0x000f000f0c167812 */ /* 0x048fe200078ec0ff */
[----:B------:R-:W-:Y:S01]  /*79b0*/  FFMA.FTZ R27, R29, R40, R37 ;  /* 0x000000281d1b7223 */ /* 0x000fe20000010025 */
[----:B------:R-:W-:Y:S01]  /*79c0*/  LOP3.LUT R34, R12, 0xf000f0, RZ, 0xc0, !PT ;  /* 0x00f000f00c227812 */ /* 0x000fe200078ec0ff */
[----:B------:R-:W1:Y:S01]  /*79d0*/  LDS.64 R28, [UR4+0x18] ;  /* 0x00001804ff1c7984 */ /* 0x000e620008000a00 */
[----:B------:R-:W-:-:S02]  /*79e0*/  SHF.R.U32.HI R36, RZ, 0x8, R12 ;  /* 0x00000008ff247819 */ /* 0x000fc4000001160c */
[C---:B------:R-:W-:Y:S02]  /*79f0*/  LOP3.LUT R12, R13.reuse, 0xf000f, RZ, 0xc0, !PT ;  /* 0x000f000f0d0c7812 */ /* 0x040fe400078ec0ff */
[----:B------:R-:W-:Y:S02]  /*7a00*/  LOP3.LUT R37, R13, 0xf000f0, RZ, 0xc0, !PT ;  /* 0x00f000f00d257812 */ /* 0x000fe400078ec0ff */
[----:B------:R-:W-:Y:S02]  /*7a10*/  SHF.R.U32.HI R38, RZ, 0x8, R13 ;  /* 0x00000008ff267819 */ /* 0x000fe4000001160d */
[C---:B------:R-:W-:Y:S02]  /*7a20*/  LOP3.LUT R13, R14.reuse, 0xf000f, RZ, 0xc0, !PT ;  /* 0x000f000f0e0d7812 */ /* 0x040fe400078ec0ff */
[----:B------:R-:W-:Y:S02]  /*7a30*/  LOP3.LUT R39, R14, 0xf000f0, RZ, 0xc0, !PT ;  /* 0x00f000f00e277812 */ /* 0x000fe400078ec0ff */
[----:B------:R-:W-:-:S02]  /*7a40*/  SHF.R.U32.HI R40, RZ, 0x8, R14 ;  /* 0x00000008ff287819 */ /* 0x000fc4000001160e */
[----:B------:R-:W-:Y:S02]  /*7a50*/  LOP3.LUT R14, R15, 0xf000f, RZ, 0xc0, !PT ;  /* 0x000f000f0f0e7812 */ /* 0x000fe400078ec0ff */
[----:B------:R-:W-:Y:S02]  /*7a60*/  LOP3.LUT R13, R13, 0x64006400, RZ, 0xfc, !PT ;  /* 0x640064000d0d7812 */ /* 0x000fe400078efcff */
[----:B------:R-:W-:Y:S02]  /*7a70*/  LOP3.LUT R14, R14, 0x64006400, RZ, 0xfc, !PT ;  /* 0x640064000e0e7812 */ /* 0x000fe400078efcff */
[----:B------:R-:W-:Y:S01]  /*7a80*/  LOP3.LUT R22, R22, 0x64006400, RZ, 0xfc, !PT ;  /* 0x6400640016167812 */ /* 0x000fe200078efcff */
[----:B------:R-:W-:Y:S01]  /*7a90*/  HADD2 R43, R13, -1032, -1032 ;  /* 0xe408e4080d2b7430 */ /* 0x000fe20000000000 */
[----:B------:R-:W-:Y:S01]  /*7aa0*/  LOP3.LUT R44, R12, 0x64006400, RZ, 0xfc, !PT ;  /* 0x640064000c2c7812 */ /* 0x000fe200078efcff */
[----:B------:R-:W-:Y:S02]  /*7ab0*/  HADD2 R42, R14, -1032, -1032 ;  /* 0xe408e4080e2a7430 */ /* 0x000fe40000000000 */
[----:B0-----:R-:W-:-:S02]  /*7ac0*/  HADD2.F32 R13, -RZ, R24.H0_H0 ;  /* 0x20000018ff0d7230 */ /* 0x001fc40000004100 */
[----:B------:R-:W-:Y:S02]  /*7ad0*/  HADD2 R22, R22, -1032, -1032 ;  /* 0xe408e40816167430 */ /* 0x000fe40000000000 */
[----:B------:R-:W-:Y:S02]  /*7ae0*/  HADD2.F32 R14, -RZ, R43.H0_H0 ;  /* 0x2000002bff0e7230 */ /* 0x000fe40000004100 */
[----:B------:R-:W-:Y:S01]  /*7af0*/  HADD2 R44, R44, -1032, -1032 ;  /* 0xe408e4082c2c7430 */ /* 0x000fe20000000000 */
[----:B------:R-:W-:Y:S01]  /*7b00*/  LOP3.LUT R41, R15, 0xf000f0, RZ, 0xc0, !PT ;  /* 0x00f000f00f297812 */ /* 0x000fe200078ec0ff */
[----:B------:R-:W-:Y:S02]  /*7b10*/  HADD2.F32 R24, -RZ, R24.H1_H1 ;  /* 0x30000018ff187230 */ /* 0x000fe40000004100 */
[----:B------:R-:W-:Y:S01]  /*7b20*/  FFMA.FTZ R49, R13, R14, RZ ;  /* 0x0000000e0d317223 */ /* 0x000fe200000100ff */
[--C-:B------:R-:W-:Y:S01]  /*7b30*/  HADD2.F32 R12, -RZ, R22.reuse.H0_H0 ;  /* 0x20000016ff0c7230 */ /* 0x100fe20000004100 */
[----:B------:R-:W-:Y:S01]  /*7b40*/  LOP3.LUT R37, R37, 0x64006400, RZ, 0xfc, !PT ;  /* 0x6400640025257812 */ /* 0x000fe200078efcff */
[----:B------:R-:W-:-:S02]  /*7b50*/  HADD2.F32 R45, -RZ, R22.H1_H1 ;  /* 0x30000016ff2d7230 */ /* 0x000fc40000004100 */
[----:B------:R-:W-:Y:S02]  /*7b60*/  HADD2.F32 R48, -RZ, R44.H0_H0 ;  /* 0x2000002cff307230 */ /* 0x000fe40000004100 */
[----:B------:R-:W-:Y:S01]  /*7b70*/  HADD2.F32 R14, -RZ, R43.H1_H1 ;  /* 0x3000002bff0e7230 */ /* 0x000fe20000004100 */
[----:B------:R-:W-:Y:S01]  /*7b80*/  LOP3.LUT R43, R34, 0x64006400, RZ, 0xfc, !PT ;  /* 0x64006400222b7812 */ /* 0x000fe200078efcff */
[----:B------:R-:W-:Y:S01]  /*7b90*/  HADD2.F32 R22, -RZ, R42.H0_H0 ;  /* 0x2000002aff167230 */ /* 0x000fe20000004100 */
[----:B------:R-:W-:Y:S02]  /*7ba0*/  LOP3.LUT R39, R39, 0x64006400, RZ, 0xfc, !PT ;  /* 0x6400640027277812 */ /* 0x000fe400078efcff */
[----:B------:R-:W-:Y:S01]  /*7bb0*/  LOP3.LUT R41, R41, 0x64006400, RZ, 0xfc, !PT ;  /* 0x6400640029297812 */ /* 0x000fe200078efcff */
[----:B------:R-:W-:Y:S01]  /*7bc0*/  FFMA.FTZ R46, R12, R13, RZ ;  /* 0x0000000d0c2e7223 */ /* 0x000fe200000100ff */
[C---:B------:R-:W-:Y:S01]  /*7bd0*/  FFMA.FTZ R47, R13.reuse, R48, RZ ;  /* 0x000000300d2f7223 */ /* 0x040fe200000100ff */
[----:B------:R-:W-:Y:S01]  /*7be0*/  FFMA.FTZ R49, R24, R14, R49 ;  /* 0x0000000e18317223 */ /* 0x000fe20000010031 */
[----:B------:R-:W-:Y:S01]  /*7bf0*/  FFMA.FTZ R13, R13, R22, RZ ;  /* 0x000000160d0d7223 */ /* 0x000fe200000100ff */
[----:B------:R-:W-:-:S02]  /*7c00*/  HADD2.F32 R44, -RZ, R44.H1_H1 ;  /* 0x3000002cff2c7230 */ /* 0x000fc40000004100 */
[-C--:B------:R-:W-:Y:S02]  /*7c10*/  HFMA2 R14, R43, R26.reuse.H0_H0, -72, -72 ;  /* 0xd480d4802b0e7431 */ /* 0x080fe4000004001a */
[-C--:B------:R-:W-:Y:S02]  /*7c20*/  HFMA2 R34, R37, R26.reuse.H0_H0, -72, -72 ;  /* 0xd480d48025227431 */ /* 0x080fe4000004001a */
[----:B------:R-:W-:Y:S02]  /*7c30*/  HADD2.F32 R43, -RZ, R42.H1_H1 ;  /* 0x3000002aff2b7230 */ /* 0x000fe40000004100 */
[-C--:B------:R-:W-:Y:S02]  /*7c40*/  HFMA2 R22, R39, R26.reuse.H0_H0, -72, -72 ;  /* 0xd480d48027167431 */ /* 0x080fe4000004001a */
[----:B------:R-:W-:Y:S02]  /*7c50*/  HFMA2 R37, R41, R26.H0_H0, -72, -72 ;  /* 0xd480d48029257431 */ /* 0x000fe4000004001a */
[----:B------:R-:W-:-:S02]  /*7c60*/  HADD2.F32 R12, -RZ, R25.H0_H0 ;  /* 0x20000019ff0c7230 */ /* 0x000fc40000004100 */
[----:B------:R-:W-:Y:S01]  /*7c70*/  FFMA.FTZ R45, R45, R24, R46 ;  /* 0x000000182d2d7223 */ /* 0x000fe2000001002e */
[C---:B------:R-:W-:Y:S01]  /*7c80*/  FFMA.FTZ R47, R24.reuse, R44, R47 ;  /* 0x0000002c182f7223 */ /* 0x040fe2000001002f */
[----:B------:R-:W-:Y:S02]  /*7c90*/  HADD2.F32 R42, -RZ, R14.H0_H0 ;  /* 0x2000000eff2a7230 */ /* 0x000fe40000004100 */
[----:B------:R-:W-:Y:S01]  /*7ca0*/  FFMA.FTZ R43, R24, R43, R13 ;  /* 0x0000002b182b7223 */ /* 0x000fe2000001000d */
[----:B------:R-:W-:Y:S02]  /*7cb0*/  HADD2.F32 R39, -RZ, R34.H0_H0 ;  /* 0x20000022ff277230 */ /* 0x000fe40000004100 */
[----:B------:R-:W-:Y:S02]  /*7cc0*/  HADD2.F32 R44, -RZ, R22.H0_H0 ;  /* 0x20000016ff2c7230 */ /* 0x000fe40000004100 */
[----:B------:R-:W-:Y:S02]  /*7cd0*/  HADD2.F32 R46, -RZ, R37.H0_H0 ;  /* 0x20000025ff2e7230 */ /* 0x000fe40000004100 */
[----:B------:R-:W-:Y:S01]  /*7ce0*/  FFMA.FTZ R24, R42, R12, R45 ;  /* 0x0000000c2a187223 */ /* 0x000fe2000001002d */
[----:B------:R-:W-:-:S02]  /*7cf0*/  HADD2.F32 R25, -RZ, R25.H1_H1 ;  /* 0x30000019ff197230 */ /* 0x000fc40000004100 */
[C---:B------:R-:W-:Y:S01]  /*7d00*/  FFMA.FTZ R42, R12.reuse, R39, R47 ;  /* 0x000000270c2a7223 */ /* 0x040fe2000001002f */
[----:B------:R-:W-:Y:S02]  /*7d10*/  HADD2.F32 R13, -RZ, R14.H1_H1 ;  /* 0x3000000eff0d7230 */ /* 0x000fe40000004100 */
[C---:B------:R-:W-:Y:S01]  /*7d20*/  FFMA.FTZ R49, R12.reuse, R44, R49 ;  /* 0x0000002c0c317223 */ /* 0x040fe20000010031 */
[----:B------:R-:W-:Y:S01]  /*7d30*/  FFMA.FTZ R43, R12, R46, R43 ;  /* 0x0000002e0c2b7223 */ /* 0x000fe2000001002b */
[----:B------:R-:W-:Y:S01]  /*7d40*/  LOP3.LUT R12, R36, 0xf000f, RZ, 0xc0, !PT ;  /* 0x000f000f240c7812 */ /* 0x000fe200078ec0ff */
[----:B------:R-:W-:Y:S01]  /*7d50*/  HADD2.F32 R34, -RZ, R34.H1_H1 ;  /* 0x30000022ff227230 */ /* 0x000fe20000004100 */
[----:B------:R-:W-:Y:S01]  /*7d60*/  SHF.R.U32.HI R15, RZ, 0x8, R15 ;  /* 0x00000008ff0f7819 */ /* 0x000fe2000001160f */
[----:B------:R-:W-:Y:S01]  /*7d70*/  FFMA.FTZ R14, R13, R25, R24 ;  /* 0x000000190d0e7223 */ /* 0x000fe20000010018 */
[----:B------:R-:W-:Y:S02]  /*7d80*/  LOP3.LUT R12, R12, 0x64006400, RZ, 0xfc, !PT ;  /* 0x640064000c0c7812 */ /* 0x000fe400078efcff */
[----:B------:R-:W-:Y:S01]  /*7d90*/  LOP3.LUT R13, R38, 0xf000f, RZ, 0xc0, !PT ;  /* 0x000f000f260d7812 */ /* 0x000fe200078ec0ff */
[----:B------:R-:W-:Y:S01]  /*7da0*/  FFMA.FTZ R24, R25, R34, R42 ;  /* 0x0000002219187223 */ /* 0x000fe2000001002a */
[----:B------:R-:W-:Y:S01]  /*7db0*/  HADD2.F32 R22, -RZ, R22.H1_H1 ;  /* 0x30000016ff167230 */ /* 0x000fe20000004100 */
[----:B------:R-:W-:Y:S01]  /*7dc0*/  LOP3.LUT R39, R40, 0xf000f, RZ, 0xc0, !PT ;  /* 0x000f000f28277812 */ /* 0x000fe200078ec0ff */
[----:B------:R-:W-:Y:S01]  /*7dd0*/  HADD2.F32 R44, -RZ, R37.H1_H1 ;  /* 0x30000025ff2c7230 */ /* 0x000fe20000004100 */
[----:B------:R-:W-:Y:S01]  /*7de0*/  LOP3.LUT R42, R15, 0xf000f, RZ, 0xc0, !PT ;  /* 0x000f000f0f2a7812 */ /* 0x000fe200078ec0ff */
[----:B------:R-:W-:Y:S01]  /*7df0*/  HADD2 R34, R12, -1032, -1032 ;  /* 0xe408e4080c227430 */ /* 0x000fe20000000000 */
[----:B------:R-:W-:Y:S01]  /*7e00*/  LOP3.LUT R13, R13, 0x64006400, RZ, 0xfc, !PT ;  /* 0x640064000d0d7812 */ /* 0x000fe200078efcff */
[----:B------:R-:W-:Y:S01]  /*7e10*/  FFMA.FTZ R22, R25, R22, R49 ;  /* 0x0000001619167223 */ /* 0x000fe20000010031 */
[----:B------:R-:W-:-:S02]  /*7e20*/  LOP3.LUT R41, R39, 0x64006400, RZ, 0xfc, !PT ;  /* 0x6400640027297812 */ /* 0x000fc400078efcff */
[----:B------:R-:W-:Y:S01]  /*7e30*/  LOP3.LUT R42, R42, 0x64006400, RZ, 0xfc, !PT ;  /* 0x640064002a2a7812 */ /* 0x000fe200078efcff */
[----:B------:R-:W-:Y:S01]  /*7e40*/  FFMA.FTZ R25, R25, R44, R43 ;  /* 0x0000002c19197223 */ /* 0x000fe2000001002b */
[----:B------:R-:W-:Y:S02]  /*7e50*/  HADD2 R39, R13, -1032, -1032 ;  /* 0xe408e4080d277430 */ /* 0x000fe40000000000 */
[----:B-1----:R-:W-:Y:S02]  /*7e60*/  HADD2.F32 R37, -RZ, R28.H0_H0 ;  /* 0x2000001cff257230 */ /* 0x002fe40000004100 */
[----:B------:R-:W-:Y:S02]  /*7e70*/  HADD2.F32 R43, -RZ, R34.H0_H0 ;  /* 0x20000022ff2b7230 */ /* 0x000fe40000004100 */
[----:B------:R-:W-:Y:S02]  /*7e80*/  HADD2 R41, R41, -1032, -1032 ;  /* 0xe408e40829297430 */ /* 0x000fe40000000000 */
[----:B------:R-:W-:-:S02]  /*7e90*/  HADD2 R13, R42, -1032, -1032 ;  /* 0xe408e4082a0d7430 */ /* 0x000fc40000000000 */
[----:B------:R-:W-:Y:S02]  /*7ea0*/  HADD2.F32 R28, -RZ, R28.H1_H1 ;  /* 0x3000001cff1c7230 */ /* 0x000fe40000004100 */
[----:B------:R-:W-:Y:S01]  /*7eb0*/  FFMA.FTZ R14, R43, R37, R14 ;  /* 0x000000252b0e7223 */ /* 0x000fe2000001000e */
[----:B------:R-:W-:Y:S02]  /*7ec0*/  HADD2.F32 R42, -RZ, R39.H0_H0 ;  /* 0x20000027ff2a7230 */ /* 0x000fe40000004100 */
[----:B------:R-:W-:Y:S02]  /*7ed0*/  HADD2.F32 R45, -RZ, R34.H1_H1 ;  /* 0x30000022ff2d7230 */ /* 0x000fe40000004100 */
[----:B------:R-:W-:Y:S02]  /*7ee0*/  HADD2.F32 R43, -RZ, R41.H0_H0 ;  /* 0x20000029ff2b7230 */ /* 0x000fe40000004100 */
[----:B------:R-:W-:Y:S02]  /*7ef0*/  HADD2.F32 R44, -RZ, R13.H0_H0 ;  /* 0x2000000dff2c7230 */ /* 0x000fe40000004100 */
[----:B------:R-:W-:Y:S01]  /*7f00*/  FFMA.FTZ R49, R37, R42, R24 ;  /* 0x0000002a25317223 */ /* 0x000fe20000010018 */
[----:B------:R-:W-:-:S02]  /*7f10*/  HADD2.F32 R47, -RZ, R39.H1_H1 ;  /* 0x30000027ff2f7230 */ /* 0x000fc40000004100 */
[----:B------:R-:W-:Y:S01]  /*7f20*/  FFMA.FTZ R39, R45, R28, R14 ;  /* 0x0000001c2d277223 */ /* 0x000fe2000001000e */
[----:B------:R-:W-:Y:S02]  /*7f30*/  LOP3.LUT R36, R36, 0xf000f0, RZ, 0xc0, !PT ;  /* 0x00f000f024247812 */ /* 0x000fe400078ec0ff */
[----:B------:R-:W-:Y:S02]  /*7f40*/  LOP3.LUT R38, R38, 0xf000f0, RZ, 0xc0, !PT ;  /* 0x00f000f026267812 */ /* 0x000fe400078ec0ff */
[----:B------:R-:W-:Y:S02]  /*7f50*/  LOP3.LUT R40, R40, 0xf000f0, RZ, 0xc0, !PT ;  /* 0x00f000f028287812 */ /* 0x000fe400078ec0ff */
[----:B------:R-:W-:Y:S01]  /*7f60*/  LOP3.LUT R14, R15, 0xf000f0, RZ, 0xc0, !PT ;  /* 0x00f000f00f0e7812 */ /* 0x000fe200078ec0ff */
[C---:B------:R-:W-:Y:S01]  /*7f70*/  FFMA.FTZ R43, R37.reuse, R43, R22 ;  /* 0x0000002b252b7223 */ /* 0x040fe20000010016 */
[----:B------:R-:W-:Y:S01]  /*7f80*/  FFMA.FTZ R25, R37, R44, R25 ;  /* 0x0000002c25197223 */ /* 0x000fe20000010019 */
[----:B------:R-:W-:Y:S01]  /*7f90*/  FFMA.FTZ R37, R28, R47, R49 ;  /* 0x0000002f1c257223 */ /* 0x000fe20000010031 */
[----:B------:R-:W-:Y:S01]  /*7fa0*/  HADD2.F32 R22, -RZ, R41.H1_H1 ;  /* 0x30000029ff167230 */ /* 0x000fe20000004100 */
[----:B------:R-:W-:-:S02]  /*7fb0*/  LOP3.LUT R15, R36, 0x64006400, RZ, 0xfc, !PT ;  /* 0x64006400240f7812 */ /* 0x000fc400078efcff */
[----:B------:R-:W-:Y:S02]  /*7fc0*/  LOP3.LUT R41, R38, 0x64006400, RZ, 0xfc, !PT ;  /* 0x6400640026297812 */ /* 0x000fe400078efcff */
[----:B------:R-:W-:Y:S02]  /*7fd0*/  LOP3.LUT R45, R40, 0x64006400, RZ, 0xfc, !PT ;  /* 0x64006400282d7812 */ /* 0x000fe400078efcff */
[----:B------:R-:W-:Y:S01]  /*7fe0*/  LOP3.LUT R47, R14, 0x64006400, RZ, 0xfc, !PT ;  /* 0x640064000e2f7812 */ /* 0x000fe200078efcff */
[-C--:B------:R-:W-:Y:S02]  /*7ff0*/  HFMA2 R14, R15, R26.reuse.H0_H0, -72, -72 ;  /* 0xd480d4800f0e7431 */ /* 0x080fe4000004001a */
[----:B------:R-:W-:Y:S02]  /*8000*/  HADD2.F32 R34, -RZ, R13.H1_H1 ;  /* 0x3000000dff227230 */ /* 0x000fe40000004100 */
[-C--:B------:R-:W-:Y:S02]  /*8010*/  HFMA2 R41, R41, R26.reuse.H0_H0, -72, -72 ;  /* 0xd480d48029297431 */ /* 0x080fe4000004001a */
[----:B------:R-:W-:-:S02]  /*8020*/  HFMA2 R45, R45, R26.H0_H0, -72, -72 ;  /* 0xd480d4802d2d7431 */ /* 0x000fc4000004001a */
[----:B------:R-:W-:Y:S02]  /*8030*/  HFMA2 R15, R47, R26.H0_H0, -72, -72 ;  /* 0xd480d4802f0f7431 */ /* 0x000fe4000004001a */
[C---:B------:R-:W-:Y:S01]  /*8040*/  FFMA.FTZ R43, R28.reuse, R22, R43 ;  /* 0x000000161c2b7223 */ /* 0x040fe2000001002b */
[----:B------:R-:W-:Y:S02]  /*8050*/  HADD2.F32 R12, -RZ, R29.H0_H0 ;  /* 0x2000001dff0c7230 */ /* 0x000fe40000004100 */
[----:B------:R-:W-:Y:S02]  /*8060*/  HADD2.F32 R22, -RZ, R14.H0_H0 ;  /* 0x2000000eff167230 */ /* 0x000fe40000004100 */
[----:B------:R-:W-:Y:S01]  /*8070*/  FFMA.FTZ R47, R28, R34, R25 ;  /* 0x000000221c2f7223 */ /* 0x000fe20000010019 */
[----:B------:R-:W-:Y:S02]  /*8080*/  HADD2.F32 R13, -RZ, R41.H0_H0 ;  /* 0x20000029ff0d7230 */ /* 0x000fe40000004100 */
[----:B------:R-:W-:-:S02]  /*8090*/  HADD2.F32 R24, -RZ, R45.H0_H0 ;  /* 0x2000002dff187230 */ /* 0x000fc40000004100 */
[----:B------:R-:W-:Y:S02]  /*80a0*/  HADD2.F32 R36, -RZ, R15.H0_H0 ;  /* 0x2000000fff247230 */ /* 0x000fe40000004100 */
[----:B------:R-:W-:Y:S01]  /*80b0*/  FFMA.FTZ R25, R22, R12, R39 ;  /* 0x0000000c16197223 */ /* 0x000fe20000010027 */
[C---:B------:R-:W-:Y:S01]  /*80c0*/  FFMA.FTZ R28, R12.reuse, R13, R37 ;  /* 0x0000000d0c1c7223 */ /* 0x040fe20000010025 */
[C---:B------:R-:W-:Y:S01]  /*80d0*/  FFMA.FTZ R39, R12.reuse, R24, R43 ;  /* 0x000000180c277223 */ /* 0x040fe2000001002b */
[----:B------:R-:W-:Y:S02]  /*80e0*/  HADD2.F32 R29, -RZ, R29.H1_H1 ;  /* 0x3000001dff1d7230 */ /* 0x000fe40000004100 */
[----:B------:R-:W-:Y:S01]  /*80f0*/  FFMA.FTZ R34, R12, R36, R47 ;  /* 0x000000240c227223 */ /* 0x000fe2000001002f */
[----:B------:R-:W-:Y:S02]  /*8100*/  HADD2.F32 R12, -RZ, R14.H1_H1 ;  /* 0x3000000eff0c7230 */ /* 0x000fe40000004100 */
[----:B------:R-:W-:-:S02]  /*8110*/  HADD2.F32 R22, -RZ, R2.H0_H0 ;  /* 0x20000002ff167230 */ /* 0x000fc40000004100 */
[----:B------:R-:W-:Y:S02]  /*8120*/  HADD2.F32 R14, -RZ, R2.H1_H1 ;  /* 0x30000002ff0e7230 */ /* 0x000fe40000004100 */
[----:B------:R-:W-:Y:S02]  /*8130*/  HADD2.F32 R24, -RZ, R41.H1_H1 ;  /* 0x30000029ff187230 */ /* 0x000fe40000004100 */
[----:B------:R-:W-:Y:S01]  /*8140*/  FFMA.FTZ R25, R12, R29, R25 ;  /* 0x0000001d0c197223 */ /* 0x000fe20000010019 */
[----:B------:R-:W-:Y:S01]  /*8150*/  FMUL.FTZ R31, R22, R31 ;  /* 0x0000001f161f7220 */ /* 0x000fe20000410000 */
[----:B------:R-:W0:Y:S01]  /*8160*/  LDS.64 R12, [UR4+0x20] ;  /* 0x00002004ff0c7984 */ /* 0x000e220008000a00 */
[----:B------:R-:W-:Y:S01]  /*8170*/  FMUL.FTZ R33, R14, R33 ;  /* 0x000000210e217220 */ /* 0x000fe20000410000 */
[----:B------:R-:W-:Y:S01]  /*8180*/  FFMA.FTZ R37, R29, R24, R28 ;  /* 0x000000181d257223 */ /* 0x000fe2000001001c */
[----:B------:R-:W-:Y:S02]  /*8190*/  HADD2.F32 R36, -RZ, R45.H1_H1 ;  /* 0x3000002dff247230 */ /* 0x000fe40000004100 */
[----:B------:R-:W-:-:S02]  /*81a0*/  HADD2.F32 R15, -RZ, R15.H1_H1 ;  /* 0x3000000fff0f7230 */ /* 0x000fc40000004100 */
[--C-:B------:R-:W-:Y:S02]  /*81b0*/  HADD2.F32 R28, -RZ, R0.reuse.H0_H0 ;  /* 0x20000000ff1c7230 */ /* 0x100fe40000004100 */
[----:B------:R-:W-:Y:S01]  /*81c0*/  HADD2.F32 R24, -RZ, R0.H1_H1 ;  /* 0x30000000ff187230 */ /* 0x000fe20000004100 */
[----:B------:R-:W-:Y:S02]  /*81d0*/  F2FP.F16.F32.PACK_AB R31, RZ, R31 ;  /* 0x0000001fff1f723e */ /* 0x000fe400000000ff */
[----:B------:R-:W-:Y:S01]  /*81e0*/  F2FP.F16.F32.PACK_AB R33, RZ, R33 ;  /* 0x00000021ff21723e */ /* 0x000fe200000000ff */
[C---:B------:R-:W-:Y:S01]  /*81f0*/  FFMA.FTZ R39, R29.reuse, R36, R39 ;  /* 0x000000241d277223 */ /* 0x040fe20000010027 */
[----:B------:R-:W-:Y:S01]  /*8200*/  FMUL.FTZ R23, R28, R23 ;  /* 0x000000171c177220 */ /* 0x000fe20000410000 */
[----:B------:R-:W-:Y:S01]  /*8210*/  FMUL.FTZ R27, R24, R27 ;  /* 0x0000001b181b7220 */ /* 0x000fe20000410000 */
[----:B------:R-:W-:Y:S01]  /*8220*/  FFMA.FTZ R15, R29, R15, R34 ;  /* 0x0000000f1d0f7223 */ /* 0x000fe20000010022 */
[----:B------:R-:W-:Y:S01]  /*8230*/  FMUL.FTZ R25, R22, R25 ;  /* 0x0000001916197220 */ /* 0x000fe20000410000 */
[----:B------:R-:W-:Y:S01]  /*8240*/  FMUL.FTZ R37, R14, R37 ;  /* 0x000000250e257220 */ /* 0x000fe20000410000 */
[----:B------:R-:W-:-:S02]  /*8250*/  PRMT R31, R31, 0x5410, R33 ;  /* 0x000054101f1f7816 */ /* 0x000fc40000000021 */
[----:B------:R-:W-:Y:S01]  /*8260*/  MOV R29, R5 ;  /* 0x00000005001d7202 */ /* 0x000fe20000000f00 */
[----:B------:R-:W-:Y:S01]  /*8270*/  FMUL.FTZ R39, R28, R39 ;  /* 0x000000271c277220 */ /* 0x000fe20000410000 */
[----:B------:R-:W-:Y:S01]  /*8280*/  FMUL.FTZ R15, R24, R15 ;  /* 0x0000000f180f7220 */ /* 0x000fe20000410000 */
[----:B------:R-:W-:Y:S02]  /*8290*/  F2FP.F16.F32.PACK_AB R5, RZ, R23 ;  /* 0x00000017ff05723e */ /* 0x000fe400000000ff */
[----:B------:R-:W-:Y:S02]  /*82a0*/  F2FP.F16.F32.PACK_AB R27, RZ, R27 ;  /* 0x0000001bff1b723e */ /* 0x000fe400000000ff */
[----:B------:R-:W-:Y:S02]  /*82b0*/  F2FP.F16.F32.PACK_AB R25, RZ, R25 ;  /* 0x00000019ff19723e */ /* 0x000fe400000000ff */
[----:B------:R-:W-:Y:S01]  /*82c0*/  F2FP.F16.F32.PACK_AB R37, RZ, R37 ;  /* 0x00000025ff25723e */ /* 0x000fe200000000ff */
[----:B------:R-:W-:Y:S01]  /*82d0*/  HFMA2.MMA R23, R31, 1, 1, R29 ;  /* 0x3c003c001f177835 */ /* 0x000fe2000000001d */
[----:B------:R-:W-:-:S02]  /*82e0*/  F2FP.F16.F32.PACK_AB R39, RZ, R39 ;  /* 0x00000027ff27723e */ /* 0x000fc400000000ff */
[----:B------:R-:W-:Y:S02]  /*82f0*/  F2FP.F16.F32.PACK_AB R15, RZ, R15 ;  /* 0x0000000fff0f723e */ /* 0x000fe400000000ff */
[----:B------:R-:W-:Y:S02]  /*8300*/  PRMT R5, R5, 0x5410, R27 ;  /* 0x0000541005057816 */ /* 0x000fe4000000001b */
[----:B------:R-:W-:Y:S02]  /*8310*/  PRMT R25, R25, 0x5410, R37 ;  /* 0x0000541019197816 */ /* 0x000fe40000000025 */
[----:B------:R-:W-:Y:S01]  /*8320*/  PRMT R39, R39, 0x5410, R15 ;  /* 0x0000541027277816 */ /* 0x000fe2000000000f */
[----:B------:R-:W-:Y:S01]  /*8330*/  HADD2 R15, R5, R4 ;  /* 0x00000004050f7230 */ /* 0x000fe20000000000 */
[----:B-----5:R-:W-:Y:S02]  /*8340*/  LOP3.LUT R5, R8, 0xf000f, RZ, 0xc0, !PT ;  /* 0x000f000f08057812 */ /* 0x020fe400078ec0ff */
[----:B------:R-:W-:Y:S01]  /*8350*/  HFMA2.MMA R23, R25, 1, 1, R23 ;  /* 0x3c003c0019177835 */ /* 0x000fe20000000017 */
[C---:B------:R-:W-:Y:S01]  /*8360*/  LOP3.LUT R29, R9.reuse, 0xf000f, RZ, 0xc0, !PT ;  /* 0x000f000f091d7812 */ /* 0x040fe200078ec0ff */
[----:B------:R-:W-:Y:S01]  /*8370*/  HADD2 R15, R39, R15 ;  /* 0x0000000f270f7230 */ /* 0x000fe20000000000 */
[----:B------:R-:W-:-:S02]  /*8380*/  LOP3.LUT R36, R9, 0xf000f0, RZ, 0xc0, !PT ;  /* 0x00f000f009247812 */ /* 0x000fc400078ec0ff */
[----:B------:R-:W-:Y:S02]  /*8390*/  SHF.R.U32.HI R25, RZ, 0x8, R9 ;  /* 0x00000008ff197819 */ /* 0x000fe40000011609 */
[C---:B------:R-:W-:Y:S02]  /*83a0*/  LOP3.LUT R9, R10.reuse, 0xf000f, RZ, 0xc0, !PT ;  /* 0x000f000f0a097812 */ /* 0x040fe400078ec0ff */
[C---:B------:R-:W-:Y:S02]  /*83b0*/  LOP3.LUT R39, R11.reuse, 0xf000f, RZ, 0xc0, !PT ;  /* 0x000f000f0b277812 */ /* 0x040fe400078ec0ff */
[----:B------:R-:W-:Y:S02]  /*83c0*/  LOP3.LUT R38, R10, 0xf000f0, RZ, 0xc0, !PT ;  /* 0x00f000f00a267812 */ /* 0x000fe400078ec0ff */
[----:B------:R-:W-:Y:S02]  /*83d0*/  SHF.R.U32.HI R27, RZ, 0x8, R10 ;  /* 0x00000008ff1b7819 */ /* 0x000fe4000001160a */
[----:B------:R-:W-:-:S02]  /*83e0*/  LOP3.LUT R33, R11, 0xf000f0, RZ, 0xc0, !PT ;  /* 0x00f000f00b217812 */ /* 0x000fc400078ec0ff */
[----:B------:R-:W-:Y:S02]  /*83f0*/  SHF.R.U32.HI R10, RZ, 0x8, R11 ;  /* 0x00000008ff0a7819 */ /* 0x000fe4000001160b */
        /* <DEDUP_REMOVED lines=8> */
[--C-:B------:R-:W-:Y:S02]  /*8480*/  HADD2.F32 R5, -RZ, R9.reuse.H0_H0 ;  /* 0x20000009ff057230 */ /* 0x100fe40000004100 */
[----:B------:R-:W-:Y:S02]  /*8490*/  HADD2.F32 R42, -RZ, R9.H1_H1 ;  /* 0x30000009ff2a7230 */ /* 0x000fe40000004100 */
[--C-:B0-----:R-:W-:Y:S02]  /*84a0*/  HADD2.F32 R4, -RZ, R12.reuse.H0_H0 ;  /* 0x2000000cff047230 */ /* 0x101fe40000004100 */
[----:B------:R-:W-:-:S02]  /*84b0*/  HADD2.F32 R31, -RZ, R12.H1_H1 ;  /* 0x3000000cff1f7230 */ /* 0x000fc40000004100 */
[--C-:B------:R-:W-:Y:S02]  /*84c0*/  HADD2.F32 R34, -RZ, R13.reuse.H0_H0 ;  /* 0x2000000dff227230 */ /* 0x100fe40000004100 */
[----:B------:R-:W-:Y:S02]  /*84d0*/  HADD2.F32 R29, -RZ, R13.H1_H1 ;  /* 0x3000000dff1d7230 */ /* 0x000fe40000004100 */
[----:B------:R-:W-:Y:S01]  /*84e0*/  HADD2.F32 R43, -RZ, R41.H0_H0 ;  /* 0x20000029ff2b7230 */ /* 0x000fe20000004100 */
[----:B------:R-:W0:Y:S01]  /*84f0*/  LDS.64 R12, [UR4+0x28] ;  /* 0x00002804ff0c7984 */ /* 0x000e220008000a00 */
[--C-:B------:R-:W-:Y:S02]  /*8500*/  HADD2.F32 R9, -RZ, R40.reuse.H0_H0 ;  /* 0x20000028ff097230 */ /* 0x100fe40000004100 */
[----:B------:R-:W-:Y:S01]  /*8510*/  HADD2.F32 R11, -RZ, R39.H0_H0 ;  /* 0x20000027ff0b7230 */ /* 0x000fe20000004100 */
[----:B------:R-:W-:Y:S01]  /*8520*/  LOP3.LUT R37, R8, 0xf000f0, RZ, 0xc0, !PT ;  /* 0x00f000f008257812 */ /* 0x000fe200078ec0ff */
[----:B------:R-:W-:Y:S01]  /*8530*/  FFMA.FTZ R5, R5, R4, RZ ;  /* 0x0000000405057223 */ /* 0x000fe200000100ff */
[C---:B------:R-:W-:Y:S01]  /*8540*/  FFMA.FTZ R46, R4.reuse, R43, RZ ;  /* 0x0000002b042e7223 */ /* 0x040fe200000100ff */
[C---:B------:R-:W-:Y:S01]  /*8550*/  FFMA.FTZ R45, R4.reuse, R9, RZ ;  /* 0x00000009042d7223 */ /* 0x040fe200000100ff */
[----:B------:R-:W-:Y:S01]  /*8560*/  FFMA.FTZ R4, R4, R11, RZ ;  /* 0x0000000b04047223 */ /* 0x000fe200000100ff */
[----:B------:R-:W-:Y:S01]  /*8570*/  LOP3.LUT R11, R37, 0x64006400, RZ, 0xfc, !PT ;  /* 0x64006400250b7812 */ /* 0x000fe200078efcff */
[----:B------:R-:W-:Y:S01]  /*8580*/  HADD2.F32 R44, -RZ, R41.H1_H1 ;  /* 0x30000029ff2c7230 */ /* 0x000fe20000004100 */
[----:B------:R-:W-:Y:S01]  /*8590*/  LOP3.LUT R41, R36, 0x64006400, RZ, 0xfc, !PT ;  /* 0x6400640024297812 */ /* 0x000fe200078efcff */
[----:B------:R-:W-:-:S02]  /*85a0*/  HADD2.F32 R40, -RZ, R40.H1_H1 ;  /* 0x30000028ff287230 */ /* 0x000fc40000004100 */
[-C--:B------:R-:W-:Y:S01]  /*85b0*/  HFMA2 R11, R11, R26.reuse.H0_H0, -72, -72 ;  /* 0xd480d4800b0b7431 */ /* 0x080fe2000004001a */
[----:B------:R-:W-:Y:S01]  /*85c0*/  LOP3.LUT R43, R38, 0x64006400, RZ, 0xfc, !PT ;  /* 0x64006400262b7812 */ /* 0x000fe200078efcff */
[-C--:B------:R-:W-:Y:S02]  /*85d0*/  HFMA2 R36, R41, R26.reuse.H0_H0, -72, -72 ;  /* 0xd480d48029247431 */ /* 0x080fe4000004001a */
[----:B------:R-:W-:Y:S01]  /*85e0*/  FFMA.FTZ R37, R31, R40, R45 ;  /* 0x000000281f257223 */ /* 0x000fe2000001002d */
[----:B------:R-:W-:Y:S01]  /*85f0*/  LOP3.LUT R45, R33, 0x64006400, RZ, 0xfc, !PT ;  /* 0x64006400212d7812 */ /* 0x000fe200078efcff */
[----:B------:R-:W-:Y:S02]  /*8600*/  HADD2.F32 R41, -RZ, R39.H1_H1 ;  /* 0x30000027ff297230 */ /* 0x000fe40000004100 */
[----:B------:R-:W-:Y:S01]  /*8610*/  FFMA.FTZ R5, R42, R31, R5 ;  /* 0x0000001f2a057223 */ /* 0x000fe20000010005 */
[----:B------:R-:W-:Y:S02]  /*8620*/  HADD2.F32 R40, -RZ, R11.H0_H0 ;  /* 0x2000000bff287230 */ /* 0x000fe40000004100 */
[----:B------:R-:W-:-:S02]  /*8630*/  HFMA2 R33, R43, R26.H0_H0, -72, -72 ;  /* 0xd480d4802b217431 */ /* 0x000fc4000004001a */
[----:B------:R-:W-:Y:S02]  /*8640*/  HFMA2 R38, R45, R26.H0_H0, -72, -72 ;  /* 0xd480d4802d267431 */ /* 0x000fe4000004001a */
[C---:B------:R-:W-:Y:S01]  /*8650*/  FFMA.FTZ R41, R31.reuse, R41, R4 ;  /* 0x000000291f297223 */ /* 0x040fe20000010004 */
[----:B------:R-:W-:Y:S02]  /*8660*/  HADD2.F32 R4, -RZ, R11.H1_H1 ;  /* 0x3000000bff047230 */ /* 0x000fe40000004100 */
[----:B------:R-:W-:Y:S01]  /*8670*/  FFMA.FTZ R5, R40, R34, R5 ;  /* 0x0000002228057223 */ /* 0x000fe20000010005 */
[----:B------:R-:W-:Y:S01]  /*8680*/  SHF.R.U32.HI R8, RZ, 0x8, R8 ;  /* 0x00000008ff087819 */ /* 0x000fe20000011608 */
[----:B------:R-:W-:Y:S01]  /*8690*/  FFMA.FTZ R9, R31, R44, R46 ;  /* 0x0000002c1f097223 */ /* 0x000fe2000001002e */
[----:B------:R-:W-:Y:S02]  /*86a0*/  HADD2.F32 R39, -RZ, R36.H0_H0 ;  /* 0x20000024ff277230 */ /* 0x000fe40000004100 */
[----:B------:R-:W-:Y:S01]  /*86b0*/  FFMA.FTZ R31, R4, R29, R5 ;  /* 0x0000001d041f7223 */ /* 0x000fe20000010005 */
[----:B------:R-:W-:-:S02]  /*86c0*/  HADD2.F32 R42, -RZ, R33.H0_H0 ;  /* 0x20000021ff2a7230 */ /* 0x000fc40000004100 */
[----:B------:R-:W-:Y:S01]  /*86d0*/  HADD2.F32 R44, -RZ, R38.H0_H0 ;  /* 0x20000026ff2c7230 */ /* 0x000fe20000004100 */
[----:B------:R-:W-:Y:S01]  /*86e0*/  LOP3.LUT R4, R8, 0xf000f, RZ, 0xc0, !PT ;  /* 0x000f000f08047812 */ /* 0x000fe200078ec0ff */
[C---:B------:R-:W-:Y:S01]  /*86f0*/  FFMA.FTZ R40, R34.reuse, R39, R9 ;  /* 0x0000002722287223 */ /* 0x040fe20000010009 */
[C---:B------:R-:W-:Y:S01]  /*8700*/  FFMA.FTZ R9, R34.reuse, R42, R37 ;  /* 0x0000002a22097223 */ /* 0x040fe20000010025 */
[----:B------:R-:W-:Y:S02]  /*8710*/  HADD2.F32 R36, -RZ, R36.H1_H1 ;  /* 0x30000024ff247230 */ /* 0x000fe40000004100 */
[----:B------:R-:W-:Y:S01]  /*8720*/  FFMA.FTZ R41, R34, R44, R41 ;  /* 0x0000002c22297223 */ /* 0x000fe20000010029 */
[----:B------:R-:W-:Y:S01]  /*8730*/  LOP3.LUT R5, R25, 0xf000f, RZ, 0xc0, !PT ;  /* 0x000f000f19057812 */ /* 0x000fe200078ec0ff */
[----:B------:R-:W-:Y:S01]  /*8740*/  HADD2.F32 R34, -RZ, R33.H1_H1 ;  /* 0x30000021ff227230 */ /* 0x000fe20000004100 */
[----:B------:R-:W-:Y:S01]  /*8750*/  LOP3.LUT R4, R4, 0x64006400, RZ, 0xfc, !PT ;  /* 0x6400640004047812 */ /* 0x000fe200078efcff */
[----:B------:R-:W-:Y:S01]  /*8760*/  HADD2.F32 R38, -RZ, R38.H1_H1 ;  /* 0x30000026ff267230 */ /* 0x000fe20000004100 */
[----:B------:R-:W-:Y:S01]  /*8770*/  LOP3.LUT R37, R10, 0xf000f, RZ, 0xc0, !PT ;  /* 0x000f000f0a257812 */ /* 0x000fe200078ec0ff */
[----:B------:R-:W-:Y:S01]  /*8780*/  FFMA.FTZ R11, R29, R36, R40 ;  /* 0x000000241d0b7223 */ /* 0x000fe20000010028 */
[----:B------:R-:W-:Y:S01]  /*8790*/  LOP3.LUT R5, R5, 0x64006400, RZ, 0xfc, !PT ;  /* 0x6400640005057812 */ /* 0x000fe200078efcff */
[----:B------:R-:W-:Y:S01]  /*87a0*/  FFMA.FTZ R9, R29, R34, R9 ;  /* 0x000000221d097223 */ /* 0x000fe20000010009 */
[----:B------:R-:W-:Y:S01]  /*87b0*/  LOP3.LUT R33, R27, 0xf000f, RZ, 0xc0, !PT ;  /* 0x000f000f1b217812 */ /* 0x000fe200078ec0ff */
[----:B------:R-:W-:-:S02]  /*87c0*/  HADD2 R36, R4, -1032, -1032 ;  /* 0xe408e40804247430 */ /* 0x000fc40000000000 */
[----:B------:R-:W-:Y:S01]  /*87d0*/  FFMA.FTZ R29, R29, R38, R41 ;  /* 0x000000261d1d7223 */ /* 0x000fe20000010029 */
[----:B------:R-:W-:Y:S01]  /*87e0*/  LOP3.LUT R38, R37, 0x64006400, RZ, 0xfc, !PT ;  /* 0x6400640025267812 */ /* 0x000fe200078efcff */
[----:B------:R-:W-:Y:S01]  /*87f0*/  HADD2 R37, R5, -1032, -1032 ;  /* 0xe408e40805257430 */ /* 0x000fe20000000000 */
[----:B------:R-:W-:Y:S01]  /*8800*/  LOP3.LUT R33, R33, 0x64006400, RZ, 0xfc, !PT ;  /* 0x6400640021217812 */ /* 0x000fe200078efcff */
[----:B0-----:R-:W-:Y:S02]  /*8810*/  HADD2.F32 R34, -RZ, R12.H0_H0 ;  /* 0x2000000cff227230 */ /* 0x001fe40000004100 */
[----:B------:R-:W-:Y:S02]  /*8820*/  HADD2.F32 R40, -RZ, R36.H0_H0 ;  /* 0x20000024ff287230 */ /* 0x000fe40000004100 */
[----:B------:R-:W-:Y:S02]  /*8830*/  HADD2 R5, R38, -1032, -1032 ;  /* 0xe408e40826057430 */ /* 0x000fe40000000000 */
[----:B------:R-:W-:-:S02]  /*8840*/  HADD2.F32 R38, -RZ, R37.H0_H0 ;  /* 0x20000025ff267230 */ /* 0x000fc40000004100 */
[----:B------:R-:W-:Y:S02]  /*8850*/  HADD2 R33, R33, -1032, -1032 ;  /* 0xe408e40821217430 */ /* 0x000fe40000000000 */
[----:B------:R-:W-:Y:S02]  /*8860*/  HADD2.F32 R12, -RZ, R12.H1_H1 ;  /* 0x3000000cff0c7230 */ /* 0x000fe40000004100 */
[----:B------:R-:W-:Y:S01]  /*8870*/  FFMA.FTZ R40, R40, R34, R31 ;  /* 0x0000002228287223 */ /* 0x000fe2000001001f */
[----:B------:R-:W-:Y:S02]  /*8880*/  HADD2.F32 R31, -RZ, R36.H1_H1 ;  /* 0x30000024ff1f7230 */ /* 0x000fe40000004100 */
[----:B------:R-:W-:Y:S01]  /*8890*/  FFMA.FTZ R39, R34, R38, R11 ;  /* 0x0000002622277223 */ /* 0x000fe2000001000b */
[----:B------:R-:W-:Y:S02]  /*88a0*/  HADD2.F32 R37, -RZ, R37.H1_H1 ;  /* 0x30000025ff257230 */ /* 0x000fe40000004100 */
[----:B------:R-:W-:-:S02]  /*88b0*/  HADD2.F32 R42, -RZ, R33.H0_H0 ;  /* 0x20000021ff2a7230 */ /* 0x000fc40000004100 */
[----:B------:R-:W-:Y:S01]  /*88c0*/  FFMA.FTZ R11, R31, R12, R40 ;  /* 0x0000000c1f0b7223 */ /* 0x000fe20000010028 */
[----:B------:R-:W-:Y:S01]  /*88d0*/  LOP3.LUT R25, R25, 0xf000f0, RZ, 0xc0, !PT ;  /* 0x00f000f019197812 */ /* 0x000fe200078ec0ff */
[----:B------:R-:W-:Y:S01]  /*88e0*/  FFMA.FTZ R31, R12, R37, R39 ;  /* 0x000000250c1f7223 */ /* 0x000fe20000010027 */
[----:B------:R-:W-:Y:S02]  /*88f0*/  HADD2.F32 R37, -RZ, R33.H1_H1 ;  /* 0x30000021ff257230 */ /* 0x000fe40000004100 */
[----:B------:R-:W-:Y:S01]  /*8900*/  FFMA.FTZ R41, R34, R42, R9 ;  /* 0x0000002a22297223 */ /* 0x000fe20000010009 */
[----:B------:R-:W-:Y:S02]  /*8910*/  LOP3.LUT R33, R8, 0xf000f0, RZ, 0xc0, !PT ;  /* 0x00f000f008217812 */ /* 0x000fe400078ec0ff */
[----:B------:R-:W0:Y:S01]  /*8920*/  LDS.64 R8, [UR4+0x30] ;  /* 0x00003004ff087984 */ /* 0x000e220008000a00 */
[----:B------:R-:W-:Y:S02]  /*8930*/  LOP3.LUT R25, R25, 0x64006400, RZ, 0xfc, !PT ;  /* 0x6400640019197812 */ /* 0x000fe400078efcff */
[----:B------:R-:W-:Y:S01]  /*8940*/  LOP3.LUT R27, R27, 0xf000f0, RZ, 0xc0, !PT ;  /* 0x00f000f01b1b7812 */ /* 0x000fe200078ec0ff */
[----:B------:R-:W-:Y:S01]  /*8950*/  HADD2.F32 R44, -RZ, R5.H0_H0 ;  /* 0x20000005ff2c7230 */ /* 0x000fe20000004100 */
[----:B------:R-:W-:Y:S01]  /*8960*/  LOP3.LUT R10, R10, 0xf000f0, RZ, 0xc0, !PT ;  /* 0x00f000f00a0a7812 */ /* 0x000fe200078ec0ff */
[----:B------:R-:W-:Y:S01]  /*8970*/  FFMA.FTZ R41, R12, R37, R41 ;  /* 0x000000250c297223 */ /* 0x000fe20000010029 */
[----:B------:R-:W-:Y:S01]  /*8980*/  LOP3.LUT R33, R33, 0x64006400, RZ, 0xfc, !PT ;  /* 0x6400640021217812 */ /* 0x000fe200078efcff */
[----:B------:R-:W-:Y:S01]  /*8990*/  HFMA2 R25, R25, R26.H0_H0, -72, -72 ;  /* 0xd480d48019197431 */ /* 0x000fe2000004001a */
[----:B------:R-:W-:-:S02]  /*89a0*/  LOP3.LUT R27, R27, 0x64006400, RZ, 0xfc, !PT ;  /* 0x640064001b1b7812 */ /* 0x000fc400078efcff */
[----:B------:R-:W-:Y:S01]  /*89b0*/  LOP3.LUT R37, R10, 0x64006400, RZ, 0xfc, !PT ;  /* 0x640064000a257812 */ /* 0x000fe200078efcff */
[----:B------:R-:W-:Y:S01]  /*89c0*/  FFMA.FTZ R29, R34, R44, R29 ;  /* 0x0000002c221d7223 */ /* 0x000fe2000001001d */
[----:B------:R-:W-:Y:S02]  /*89d0*/  HADD2.F32 R34, -RZ, R5.H1_H1 ;  /* 0x30000005ff227230 */ /* 0x000fe40000004100 */
[-C--:B------:R-:W-:Y:S02]  /*89e0*/  HFMA2 R33, R33, R26.reuse.H0_H0, -72, -72 ;  /* 0xd480d48021217431 */ /* 0x080fe4000004001a */
[----:B------:R-:W-:Y:S02]  /*89f0*/  HADD2.F32 R4, -RZ, R13.H0_H0 ;  /* 0x2000000dff047230 */ /* 0x000fe40000004100 */
[----:B------:R-:W-:Y:S02]  /*8a00*/  HFMA2 R27, R27, R26.H0_H0, -72, -72 ;  /* 0xd480d4801b1b7431 */ /* 0x000fe4000004001a */
[----:B------:R-:W-:-:S02]  /*8a10*/  HADD2.F32 R5, -RZ, R25.H0_H0 ;  /* 0x20000019ff057230 */ /* 0x000fc40000004100 */
[----:B------:R-:W-:Y:S02]  /*8a20*/  HFMA2 R37, R37, R26.H0_H0, -72, -72 ;  /* 0xd480d48025257431 */ /* 0x000fe4000004001a */
        /* <DEDUP_REMOVED lines=12> */
[----:B------:R-:W-:Y:S02]  /*8af0*/  HADD2.F32 R36, -RZ, R27.H1_H1 ;  /* 0x3000001bff247230 */ /* 0x000fe40000004100 */
[C---:B------:R-:W-:Y:S01]  /*8b00*/  FFMA.FTZ R31, R13.reuse, R38, R5 ;  /* 0x000000260d1f7223 */ /* 0x040fe20000010005 */
[----:B------:R-:W-:Y:S01]  /*8b10*/  FFMA.FTZ R29, R10, R13, R11 ;  /* 0x0000000d0a1d7223 */ /* 0x000fe2000001000b */
[C---:B------:R-:W-:Y:S01]  /*8b20*/  FFMA.FTZ R25, R13.reuse, R12, R34 ;  /* 0x0000000c0d197223 */ /* 0x040fe20000010022 */
[----:B--2---:R-:W-:Y:S01]  /*8b30*/  LOP3.LUT R5, R16, 0xf000f, RZ, 0xc0, !PT ;  /* 0x000f000f10057812 */ /* 0x004fe200078ec0ff */
[----:B------:R-:W-:Y:S01]  /*8b40*/  FFMA.FTZ R27, R13, R36, R41 ;  /* 0x000000240d1b7223 */ /* 0x000fe20000010029 */
        /* <DEDUP_REMOVED lines=11> */
[--C-:B0-----:R-:W-:Y:S01]  /*8c00*/  HADD2.F32 R4, -RZ, R8.reuse.H0_H0 ;  /* 0x20000008ff047230 */ /* 0x101fe20000004100 */
[----:B------:R-:W-:Y:S01]  /*8c10*/  LOP3.LUT R10, R16, 0xf000f0, RZ, 0xc0, !PT ;  /* 0x00f000f0100a7812 */ /* 0x000fe200078ec0ff */
[----:B------:R-:W-:Y:S01]  /*8c20*/  HADD2.F32 R34, -RZ, R8.H1_H1 ;  /* 0x30000008ff227230 */ /* 0x000fe20000004100 */
[----:B------:R-:W-:Y:S01]  /*8c30*/  LOP3.LUT R38, R18, 0xf000f0, RZ, 0xc0, !PT ;  /* 0x00f000f012267812 */ /* 0x000fe200078ec0ff */
[--C-:B------:R-:W-:Y:S01]  /*8c40*/  HADD2.F32 R36, -RZ, R9.reuse.H0_H0 ;  /* 0x20000009ff247230 */ /* 0x100fe20000004100 */
[----:B------:R-:W0:Y:S01]  /*8c50*/  LDS.64 R12, [UR4+0x38] ;  /* 0x00003804ff0c7984 */ /* 0x000e220008000a00 */
[----:B------:R-:W-:-:S02]  /*8c60*/  HADD2.F32 R8, -RZ, R9.H1_H1 ;  /* 0x30000009ff087230 */ /* 0x000fc40000004100 */
[----:B------:R-:W-:Y:S02]  /*8c70*/  HADD2.F32 R5, -RZ, R42.H0_H0 ;  /* 0x2000002aff057230 */ /* 0x000fe40000004100 */
[----:B------:R-:W-:Y:S02]  /*8c80*/  HADD2.F32 R43, -RZ, R40.H0_H0 ;  /* 0x20000028ff2b7230 */ /* 0x000fe40000004100 */
[----:B------:R-:W-:Y:S02]  /*8c90*/  HADD2.F32 R9, -RZ, R41.H0_H0 ;  /* 0x20000029ff097230 */ /* 0x000fe40000004100 */
[----:B------:R-:W-:Y:S02]  /*8ca0*/  HADD2.F32 R11, -RZ, R39.H0_H0 ;  /* 0x20000027ff0b7230 */ /* 0x000fe40000004100 */
[----:B------:R-:W-:Y:S02]  /*8cb0*/  HADD2.F32 R45, -RZ, R42.H1_H1 ;  /* 0x3000002aff2d7230 */ /* 0x000fe40000004100 */
[----:B------:R-:W-:Y:S01]  /*8cc0*/  FFMA.FTZ R42, R5, R4, RZ ;  /* 0x00000004052a7223 */ /* 0x000fe200000100ff */
[----:B------:R-:W-:Y:S01]  /*8cd0*/  LOP3.LUT R37, R17, 0xf000f0, RZ, 0xc0, !PT ;  /* 0x00f000f011257812 */ /* 0x000fe200078ec0ff */
[C---:B------:R-:W-:Y:S01]  /*8ce0*/  FFMA.FTZ R43, R4.reuse, R43, RZ ;  /* 0x0000002b042b7223 */ /* 0x040fe200000100ff */
[C---:B------:R-:W-:Y:S01]  /*8cf0*/  FFMA.FTZ R9, R4.reuse, R9, RZ ;  /* 0x0000000904097223 */ /* 0x040fe200000100ff */
[----:B------:R-:W-:Y:S01]  /*8d00*/  FFMA.FTZ R11, R4, R11, RZ ;  /* 0x0000000b040b7223 */ /* 0x000fe200000100ff */
[----:B------:R-:W-:Y:S01]  /*8d10*/  LOP3.LUT R33, R19, 0xf000f0, RZ, 0xc0, !PT ;  /* 0x00f000f013217812 */ /* 0x000fe200078ec0ff */
[----:B------:R-:W-:Y:S01]  /*8d20*/  HADD2.F32 R4, -RZ, R41.H1_H1 ;  /* 0x30000029ff047230 */ /* 0x000fe20000004100 */
[----:B------:R-:W-:Y:S01]  /*8d30*/  LOP3.LUT R41, R10, 0x64006400, RZ, 0xfc, !PT ;  /* 0x640064000a297812 */ /* 0x000fe200078efcff */
[----:B------:R-:W-:Y:S01]  /*8d40*/  FFMA.FTZ R5, R45, R34, R42 ;  /* 0x000000222d057223 */ /* 0x000fe2000001002a */
[----:B------:R-:W-:-:S02]  /*8d50*/  LOP3.LUT R47, R38, 0x64006400, RZ, 0xfc, !PT ;  /* 0x64006400262f7812 */ /* 0x000fc400078efcff */
[----:B------:R-:W-:Y:S01]  /*8d60*/  LOP3.LUT R45, R37, 0x64006400, RZ, 0xfc, !PT ;  /* 0x64006400252d7812 */ /* 0x000fe200078efcff */
[----:B------:R-:W-:Y:S01]  /*8d70*/  HADD2.F32 R40, -RZ, R40.H1_H1 ;  /* 0x30000028ff287230 */ /* 0x000fe20000004100 */
[----:B------:R-:W-:Y:S01]  /*8d80*/  LOP3.LUT R33, R33, 0x64006400, RZ, 0xfc, !PT ;  /* 0x6400640021217812 */ /* 0x000fe200078efcff */
[----:B------:R-:W-:Y:S01]  /*8d90*/  FFMA.FTZ R9, R34, R4, R9 ;  /* 0x0000000422097223 */ /* 0x000fe20000010009 */
[-C--:B------:R-:W-:Y:S02]  /*8da0*/  HFMA2 R37, R41, R26.reuse.H0_H0, -72, -72 ;  /* 0xd480d48029257431 */ /* 0x080fe4000004001a */
[-C--:B------:R-:W-:Y:S02]  /*8db0*/  HFMA2 R4, R47, R26.reuse.H0_H0, -72, -72 ;  /* 0xd480d4802f047431 */ /* 0x080fe4000004001a */
[----:B------:R-:W-:Y:S02]  /*8dc0*/  HADD2.F32 R41, -RZ, R39.H1_H1 ;  /* 0x30000027ff297230 */ /* 0x000fe40000004100 */
[----:B------:R-:W-:-:S02]  /*8dd0*/  HFMA2 R10, R45, R26.H0_H0, -72, -72 ;  /* 0xd480d4802d0a7431 */ /* 0x000fc4000004001a */
[C---:B------:R-:W-:Y:S01]  /*8de0*/  FFMA.FTZ R43, R34.reuse, R40, R43 ;  /* 0x00000028222b7223 */ /* 0x040fe2000001002b */
[----:B------:R-:W-:Y:S02]  /*8df0*/  HFMA2 R33, R33, R26.H0_H0, -72, -72 ;  /* 0xd480d48021217431 */ /* 0x000fe4000004001a */
[----:B------:R-:W-:Y:S02]  /*8e00*/  HADD2.F32 R38, -RZ, R37.H0_H0 ;  /* 0x20000025ff267230 */ /* 0x000fe40000004100 */
[----:B------:R-:W-:Y:S02]  /*8e10*/  HADD2.F32 R40, -RZ, R4.H0_H0 ;  /* 0x20000004ff287230 */ /* 0x000fe40000004100 */
[----:B------:R-:W-:Y:S01]  /*8e20*/  FFMA.FTZ R41, R34, R41, R11 ;  /* 0x0000002922297223 */ /* 0x000fe2000001000b */
[----:B------:R-:W-:Y:S02]  /*8e30*/  HADD2.F32 R39, -RZ, R10.H0_H0 ;  /* 0x2000000aff277230 */ /* 0x000fe40000004100 */
[----:B------:R-:W-:-:S02]  /*8e40*/  HADD2.F32 R34, -RZ, R33.H0_H0 ;  /* 0x20000021ff227230 */ /* 0x000fc40000004100 */
[----:B------:R-:W-:Y:S01]  /*8e50*/  FFMA.FTZ R38, R38, R36, R5 ;  /* 0x0000002426267223 */ /* 0x000fe20000010005 */
[C---:B------:R-:W-:Y:S01]  /*8e60*/  FFMA.FTZ R40, R36.reuse, R40, R9 ;  /* 0x0000002824287223 */ /* 0x040fe20000010009 */
[----:B------:R-:W-:Y:S02]  /*8e70*/  HADD2.F32 R11, -RZ, R37.H1_H1 ;  /* 0x30000025ff0b7230 */ /* 0x000fe40000004100 */
[C---:B------:R-:W-:Y:S01]  /*8e80*/  FFMA.FTZ R39, R36.reuse, R39, R43 ;  /* 0x0000002724277223 */ /* 0x040fe2000001002b */
[----:B------:R-:W-:Y:S02]  /*8e90*/  HADD2.F32 R5, -RZ, R10.H1_H1 ;  /* 0x3000000aff057230 */ /* 0x000fe40000004100 */
[----:B------:R-:W-:Y:S02]  /*8ea0*/  HADD2.F32 R9, -RZ, R4.H1_H1 ;  /* 0x30000004ff097230 */ /* 0x000fe40000004100 */
[----:B------:R-:W-:Y:S01]  /*8eb0*/  FFMA.FTZ R34, R36, R34, R41 ;  /* 0x0000002224227223 */ /* 0x000fe20000010029 */
[----:B------:R-:W-:Y:S01]  /*8ec0*/  HADD2.F32 R33, -RZ, R33.H1_H1 ;  /* 0x30000021ff217230 */ /* 0x000fe20000004100 */
[----:B------:R-:W-:-:S02]  /*8ed0*/  SHF.R.U32.HI R16, RZ, 0x8, R16 ;  /* 0x00000008ff107819 */ /* 0x000fc40000011610 */
[----:B------:R-:W-:Y:S02]  /*8ee0*/  SHF.R.U32.HI R17, RZ, 0x8, R17 ;  /* 0x00000008ff117819 */ /* 0x000fe40000011611 */
[----:B------:R-:W-:Y:S01]  /*8ef0*/  SHF.R.U32.HI R18, RZ, 0x8, R18 ;  /* 0x00000008ff127819 */ /* 0x000fe20000011612 */
[----:B------:R-:W-:Y:S01]  /*8f00*/  FFMA.FTZ R11, R11, R8, R38 ;  /* 0x000000080b0b7223 */ /* 0x000fe20000010026 */
[----:B------:R-:W-:Y:S01]  /*8f10*/  SHF.R.U32.HI R19, RZ, 0x8, R19 ;  /* 0x00000008ff137819 */ /* 0x000fe20000011613 */
[C---:B------:R-:W-:Y:S01]  /*8f20*/  FFMA.FTZ R10, R8.reuse, R5, R39 ;  /* 0x00000005080a7223 */ /* 0x040fe20000010027 */
[C---:B------:R-:W-:Y:S01]  /*8f30*/  FFMA.FTZ R9, R8.reuse, R9, R40 ;  /* 0x0000000908097223 */ /* 0x040fe20000010028 */
[----:B------:R-:W-:Y:S01]  /*8f40*/  FFMA.FTZ R8, R8, R33, R34 ;  /* 0x0000002108087223 */ /* 0x000fe20000010022 */
        /* <DEDUP_REMOVED lines=12> */
[----:B0-----:R-:W-:Y:S02]  /*9010*/  HADD2.F32 R33, -RZ, R12.H0_H0 ;  /* 0x2000000cff217230 */ /* 0x001fe40000004100 */
[----:B------:R-:W-:Y:S02]  /*9020*/  HADD2.F32 R38, -RZ, R34.H0_H0 ;  /* 0x20000022ff267230 */ /* 0x000fe40000004100 */
[----:B------:R-:W-:-:S02]  /*9030*/  HADD2.F32 R39, -RZ, R36.H0_H0 ;  /* 0x20000024ff277230 */ /* 0x000fc40000004100 */
[----:B------:R-:W-:Y:S02]  /*9040*/  HADD2.F32 R40, -RZ, R37.H0_H0 ;  /* 0x20000025ff287230 */ /* 0x000fe40000004100 */
[----:B------:R-:W-:Y:S02]  /*9050*/  HADD2.F32 R43, -RZ, R5.H0_H0 ;  /* 0x20000005ff2b7230 */ /* 0x000fe40000004100 */
[----:B------:R-:W-:Y:S01]  /*9060*/  FFMA.FTZ R38, R38, R33, R11 ;  /* 0x0000002126267223 */ /* 0x000fe2000001000b */
[C---:B------:R-:W-:Y:S01]  /*9070*/  FFMA.FTZ R41, R33.reuse, R39, R10 ;  /* 0x0000002721297223 */ /* 0x040fe2000001000a */
[C---:B------:R-:W-:Y:S01]  /*9080*/  FFMA.FTZ R45, R33.reuse, R40, R9 ;  /* 0x00000028212d7223 */ /* 0x040fe20000010009 */
[----:B------:R-:W-:Y:S01]  /*9090*/  FFMA.FTZ R33, R33, R43, R8 ;  /* 0x0000002b21217223 */ /* 0x000fe20000010008 */
[----:B------:R-:W-:Y:S01]  /*90a0*/  LOP3.LUT R8, R17, 0xf000f0, RZ, 0xc0, !PT ;  /* 0x00f000f011087812 */ /* 0x000fe200078ec0ff */
[----:B------:R-:W-:Y:S01]  /*90b0*/  HADD2.F32 R43, -RZ, R37.H1_H1 ;  /* 0x30000025ff2b7230 */ /* 0x000fe20000004100 */
[----:B------:R-:W-:-:S02]  /*90c0*/  LOP3.LUT R16, R16, 0xf000f0, RZ, 0xc0, !PT ;  /* 0x00f000f010107812 */ /* 0x000fc400078ec0ff */
[----:B------:R-:W-:Y:S01]  /*90d0*/  LOP3.LUT R18, R18, 0xf000f0, RZ, 0xc0, !PT ;  /* 0x00f000f012127812 */ /* 0x000fe200078ec0ff */
[----:B------:R-:W-:Y:S01]  /*90e0*/  HADD2.F32 R12, -RZ, R12.H1_H1 ;  /* 0x3000000cff0c7230 */ /* 0x000fe20000004100 */
[----:B------:R-:W-:Y:S01]  /*90f0*/  LOP3.LUT R37, R8, 0x64006400, RZ, 0xfc, !PT ;  /* 0x6400640008257812 */ /* 0x000fe200078efcff */
[----:B------:R-:W-:Y:S01]  /*9100*/  HADD2.F32 R11, -RZ, R34.H1_H1 ;  /* 0x30000022ff0b7230 */ /* 0x000fe20000004100 */
[----:B------:R-:W-:Y:S01]  /*9110*/  LOP3.LUT R8, R19, 0xf000f0, RZ, 0xc0, !PT ;  /* 0x00f000f013087812 */ /* 0x000fe200078ec0ff */
[----:B------:R-:W-:Y:S01]  /*9120*/  HADD2.F32 R39, -RZ, R36.H1_H1 ;  /* 0x30000024ff277230 */ /* 0x000fe20000004100 */
[----:B------:R-:W-:Y:S02]  /*9130*/  LOP3.LUT R17, R16, 0x64006400, RZ, 0xfc, !PT ;  /* 0x6400640010117812 */ /* 0x000fe400078efcff */
[----:B------:R-:W-:Y:S01]  /*9140*/  LOP3.LUT R19, R18, 0x64006400, RZ, 0xfc, !PT ;  /* 0x6400640012137812 */ /* 0x000fe200078efcff */
[----:B------:R-:W-:Y:S01]  /*9150*/  FFMA.FTZ R9, R11, R12, R38 ;  /* 0x0000000c0b097223 */ /* 0x000fe20000010026 */
[----:B------:R-:W-:Y:S01]  /*9160*/  FFMA.FTZ R11, R12, R39, R41 ;  /* 0x000000270c0b7223 */ /* 0x000fe20000010029 */
[----:B------:R-:W-:-:S02]  /*9170*/  HADD2.F32 R10, -RZ, R5.H1_H1 ;  /* 0x30000005ff0a7230 */ /* 0x000fc40000004100 */
[-C--:B------:R-:W-:Y:S01]  /*9180*/  HFMA2 R17, R17, R26.reuse.H0_H0, -72, -72 ;  /* 0xd480d48011117431 */ /* 0x080fe2000004001a */
[----:B------:R-:W-:Y:S01]  /*9190*/  LOP3.LUT R39, R8, 0x64006400, RZ, 0xfc, !PT ;  /* 0x6400640008277812 */ /* 0x000fe200078efcff */
[-C--:B------:R-:W-:Y:S02]  /*91a0*/  HFMA2 R19, R19, R26.reuse.H0_H0, -72, -72 ;  /* 0xd480d48013137431 */ /* 0x080fe4000004001a */
[-C--:B------:R-:W-:Y:S02]  /*91b0*/  HFMA2 R37, R37, R26.reuse.H0_H0, -72, -72 ;  /* 0xd480d48025257431 */ /* 0x080fe4000004001a */
[----:B------:R-:W-:Y:S01]  /*91c0*/  FFMA.FTZ R33, R12, R10, R33 ;  /* 0x0000000a0c217223 */ /* 0x000fe20000010021 */
[----:B------:R-:W-:Y:S02]  /*91d0*/  HADD2.F32 R4, -RZ, R13.H0_H0 ;  /* 0x2000000dff047230 */ /* 0x000fe40000004100 */
[----:B------:R-:W-:Y:S02]  /*91e0*/  HFMA2 R26, R39, R26.H0_H0, -72, -72 ;  /* 0xd480d480271a7431 */ /* 0x000fe4000004001a */
        /* <DEDUP_REMOVED lines=10> */
[----:B------:R-:W-:Y:S01]  /*9290*/  FMUL.FTZ R29, R22, R29 ;  /* 0x0000001d161d7220 */ /* 0x000fe20000410000 */
[----:B------:R-:W-:Y:S02]  /*92a0*/  HADD2.F32 R10, -RZ, R37.H1_H1 ;  /* 0x30000025ff0a7230 */ /* 0x000fe40000004100 */
[----:B------:R-:W-:Y:S01]  /*92b0*/  FMUL.FTZ R25, R14, R25 ;  /* 0x000000190e197220 */ /* 0x000fe20000410000 */
[----:B------:R-:W-:Y:S02]  /*92c0*/  HADD2.F32 R16, -RZ, R19.H1_H1 ;  /* 0x30000013ff107230 */ /* 0x000fe40000004100 */
[----:B------:R-:W-:Y:S01]  /*92d0*/  FFMA.FTZ R33, R4, R18, R33 ;  /* 0x0000001204217223 */ /* 0x000fe20000010021 */
[----:B------:R-:W-:Y:S02]  /*92e0*/  HADD2.F32 R26, -RZ, R26.H1_H1 ;  /* 0x3000001aff1a7230 */ /* 0x000fe40000004100 */
[----:B------:R-:W-:Y:S01]  /*92f0*/  FFMA.FTZ R9, R8, R13, R9 ;  /* 0x0000000d08097223 */ /* 0x000fe20000010009 */
[----:B------:R-:W-:Y:S01]  /*9300*/  FFMA.FTZ R5, R13, R10, R12 ;  /* 0x0000000a0d057223 */ /* 0x000fe2000001000c */
[----:B------:R-:W-:-:S02]  /*9310*/  F2FP.F16.F32.PACK_AB R29, RZ, R29 ;  /* 0x0000001dff1d723e */ /* 0x000fc400000000ff */
[----:B------:R-:W-:Y:S01]  /*9320*/  F2FP.F16.F32.PACK_AB R25, RZ, R25 ;  /* 0x00000019ff19723e */ /* 0x000fe200000000ff */
[C---:B------:R-:W-:Y:S01]  /*9330*/  FFMA.FTZ R43, R13.reuse, R16, R43 ;  /* 0x000000100d2b7223 */ /* 0x040fe2000001002b */
[----:B------:R-:W-:Y:S01]  /*9340*/  FFMA.FTZ R33, R13, R26, R33 ;  /* 0x0000001a0d217223 */ /* 0x000fe20000010021 */
[----:B------:R-:W-:Y:S01]  /*9350*/  FMUL.FTZ R27, R28, R27 ;  /* 0x0000001b1c1b7220 */ /* 0x000fe20000410000 */
[----:B------:R-:W-:Y:S01]  /*9360*/  FMUL.FTZ R31, R24, R31 ;  /* 0x0000001f181f7220 */ /* 0x000fe20000410000 */
[----:B------:R-:W-:Y:S01]  /*9370*/  FMUL.FTZ R9, R22, R9 ;  /* 0x0000000916097220 */ /* 0x000fe20000410000 */
[----:B------:R-:W-:Y:S01]  /*9380*/  FMUL.FTZ R5, R14, R5 ;  /* 0x000000050e057220 */ /* 0x000fe20000410000 */
[----:B------:R-:W-:Y:S01]  /*9390*/  PRMT R29, R29, 0x5410, R25 ;  /* 0x000054101d1d7816 */ /* 0x000fe20000000019 */
[----:B------:R-:W-:Y:S01]  /*93a0*/  FMUL.FTZ R43, R28, R43 ;  /* 0x0000002b1c2b7220 */ /* 0x000fe20000410000 */
[----:B------:R-:W-:Y:S01]  /*93b0*/  FMUL.FTZ R33, R24, R33 ;  /* 0x0000002118217220 */ /* 0x000fe20000410000 */
[----:B------:R-:W-:-:S02]  /*93c0*/  F2FP.F16.F32.PACK_AB R27, RZ, R27 ;  /* 0x0000001bff1b723e */ /* 0x000fc400000000ff */
[----:B------:R-:W-:Y:S02]  /*93d0*/  F2FP.F16.F32.PACK_AB R31, RZ, R31 ;  /* 0x0000001fff1f723e */ /* 0x000fe400000000ff */
[----:B------:R-:W-:Y:S02]  /*93e0*/  F2FP.F16.F32.PACK_AB R9, RZ, R9 ;  /* 0x00000009ff09723e */ /* 0x000fe400000000ff */
[----:B------:R-:W-:Y:S01]  /*93f0*/  F2FP.F16.F32.PACK_AB R5, RZ, R5 ;  /* 0x00000005ff05723e */ /* 0x000fe200000000ff */
[----:B------:R-:W-:Y:S01]  /*9400*/  HFMA2.MMA R23, R29, 1, 1, R23 ;  /* 0x3c003c001d177835 */ /* 0x000fe20000000017 */
[----:B------:R-:W-:Y:S02]  /*9410*/  F2FP.F16.F32.PACK_AB R43, RZ, R43 ;  /* 0x0000002bff2b723e */ /* 0x000fe400000000ff */
[----:B------:R-:W-:Y:S02]  /*9420*/  F2FP.F16.F32.PACK_AB R33, RZ, R33 ;  /* 0x00000021ff21723e */ /* 0x000fe400000000ff */
[----:B------:R-:W-:-:S02]  /*9430*/  PRMT R27, R27, 0x5410, R31 ;  /* 0x000054101b1b7816 */ /* 0x000fc4000000001f */
[----:B------:R-:W-:Y:S02]  /*9440*/  PRMT R9, R9, 0x5410, R5 ;  /* 0x0000541009097816 */ /* 0x000fe40000000005 */
[----:B------:R-:W-:Y:S01]  /*9450*/  PRMT R43, R43, 0x5410, R33 ;  /* 0x000054102b2b7816 */ /* 0x000fe20000000021 */
[----:B------:R-:W-:-:S03]  /*9460*/  HADD2 R15, R27, R15 ;  /* 0x0000000f1b0f7230 */ /* 0x000fc60000000000 */
[----:B------:R-:W-:Y:S01]  /*9470*/  HFMA2.MMA R5, R9, 1, 1, R23 ;  /* 0x3c003c0009057835 */ /* 0x000fe20000000017 */
[----:B------:R-:W-:-:S10]  /*9480*/  HADD2 R4, R43, R15 ;  /* 0x0000000f2b047230 */ /* 0x000fd40000000000 */
.L_x_4603:
[----:B------:R-:W0:Y:S01]  /*9490*/  LDC R33, c[0x0][0x23c] ;  /* 0x00008f00ff217b82 */ /* 0x000e220000000800 */
[----:B------:R-:W-:Y:S01]  /*94a0*/  VIADD R35, R35, 0x20 ;  /* 0x0000002023237836 */ /* 0x000fe20000000000 */
[----:B------:R-:W-:-:S04]  /*94b0*/  UIADD3 UR4, UR4, 0x40, URZ ;  /* 0x0000004004047890 */ /* 0x000fc8000fffe03f */
[C---:B------:R-:W-:Y:S02]  /*94c0*/  ISETP.GE.AND P0, PT, R35.reuse, UR5, PT ;  /* 0x0000000523007c0c */ /* 0x040fe4000bf06270 */
[----:B------:R-:W-:Y:S02]  /*94d0*/  ISETP.LT.AND P3, PT, R35, R32, PT ;  /* 0x000000202300720c */ /* 0x000fe40003f61270 */
[----:B0-----:R-:W-:-:S04]  /*94e0*/  LEA R20, P2, R33, R20, 0x4 ;  /* 0x0000001421147211 */ /* 0x001fc800078420ff */
[----:B------:R-:W-:-:S07]  /*94f0*/  LEA.HI.X R21, R33, R21, R30, 0x4, P2 ;  /* 0x0000001521157211 */ /* 0x000fce00010f241e */
[----:B------:R-:W-:Y:S05]  /*9500*/  @!P0 BRA P3, `(.L_x_4604) ;  /* 0xffffffd800cc8947 */ /* 0x000fea000183ffff */
.L_x_4602:
[----:B------:R-:W-:Y:S01]  /*9510*/  ISETP.GE.AND P0, PT, R35, R32, PT ;  /* 0x000000202300720c */ /* 0x000fe20003f06270 */
[----:B------:R-:W-:-:S03]  /*9520*/  ULDC UR5, c[0x0][0x268] ;  /* 0x00009a0000057ab9 */ /* 0x000fc60000000800 */
[----:B------:R-:W-:Y:S01]  /*9530*/  ISETP.GE.OR P0, PT, R35, UR5, P0 ;  /* 0x0000000523007c0c */ /* 0x000fe20008706670 */
[----:B------:R-:W-:-:S12]  /*9540*/  ULDC UR5, c[0x0][0x268] ;  /* 0x00009a0000057ab9 */ /* 0x000fd80000000800 */
[----:B------:R-:W-:Y:S05]  /*9550*/  @P0 BRA `(.L_x_4605) ;  /* 0x0000001400280947 */ /* 0x000fea0003800000 */
.L_x_4607:
[----:B------:R-:W-:Y:S01]  /*9560*/  ISETP.NE.AND P0, PT, R35, R3, PT ;  /* 0x000000032300720c */ /* 0x000fe20003f05270 */
[----:B------:R-:W1:-:S12]  /*9570*/  LDC R33, c[0x0][0x23c] ;  /* 0x00008f00ff217b82 */ /* 0x000e580000000800 */
[----:B------:R-:W2:Y:S01]  /*9580*/  @!P0 LDC.64 R8, c[0x0][0x248] ;  /* 0x00009200ff088b82 */ /* 0x000ea20000000a00 */
[----:B------:R-:W-:Y:S02]  /*9590*/  @!P0 IADD3 R6, R6, 0x1, RZ ;  /* 0x0000000106068810 */ /* 0x000fe40007ffe0ff */
[----:B------:R-:W-:Y:S02]  /*95a0*/  @!P0 LEA R11, R35, 0x1, 0x1 ;  /* 0x00000001230b8811 */ /* 0x000fe400078e08ff */
[----:B------:R-:W-:-:S06]  /*95b0*/  @!P0 LEA R12, R6, R1, 0x3 ;  /* 0x00000001060c8211 */ /* 0x000fcc00078e18ff */
[----:B------:R-:W3:Y:S01]  /*95c0*/  @!P0 LDL.64 R12, [R12] ;  /* 0x000000000c0c8983 */ /* 0x000ee20000100a00 */
[----:B--2---:R-:W-:-:S04]  /*95d0*/  @!P0 IMAD.WIDE R8, R11, 0x2, R8 ;  /* 0x000000020b088825 */ /* 0x004fc800078e0208 */
[----:B-1----:R-:W-:Y:S02]  /*95e0*/  IMAD.WIDE R10, R33, 0x4, R20 ;  /* 0x00000004210a7825 */ /* 0x002fe400078e0214 */
[----:B------:R-:W2:Y:S04]  /*95f0*/  @!P0 LDG.E.U16.CONSTANT R8, desc[UR6][R8.64] ;  /* 0x0000000608088981 */ /* 0x000ea8000c1e9500 */
[----:B------:R-:W5:Y:S04]  /*9600*/  LDG.E.128.CONSTANT R20, desc[UR6][R20.64] ;  /* 0x0000000614147981 */ /* 0x000f68000c1e9d00 */
[----:B------:R1:W5:Y:S01]  /*9610*/  LDG.E.128.CONSTANT R16, desc[UR6][R10.64] ;  /* 0x000000060a107981 */ /* 0x000362000c1e9d00 */
[----:B------:R-:W-:Y:S01]  /*9620*/  IADD3 R27, R35, 0x20, RZ ;  /* 0x00000020231b7810 */ /* 0x000fe20007ffe0ff */
[----:B0-----:R-:W-:-:S03]  /*9630*/  IMAD.WIDE R24, R33, 0x4, R10 ;  /* 0x0000000421187825 */ /* 0x001fc600078e020a */
[----:B------:R-:W-:Y:S02]  /*9640*/  ISETP.GE.AND P2, PT, R27, UR5, PT ;  /* 0x000000051b007c0c */ /* 0x000fe4000bf46270 */
[----:B---3--:R-:W-:Y:S02]  /*9650*/  @!P0 PRMT R2, R12, 0x7610, R2 ;  /* 0x000076100c028816 */ /* 0x008fe40000000002 */
[----:B------:R-:W-:Y:S02]  /*9660*/  @!P0 PRMT R0, R13, 0x7610, R0 ;  /* 0x000076100d008816 */ /* 0x000fe40000000000 */
[----:B------:R-:W-:Y:S02]  /*9670*/  @!P0 PRMT R2, R2, 0x7610, R12 ;  /* 0x0000761002028816 */ /* 0x000fe4000000000c */
[----:B------:R-:W-:Y:S01]  /*9680*/  @!P0 PRMT R0, R0, 0x7610, R13 ;  /* 0x0000761000008816 */ /* 0x000fe2000000000d */
[----:B--2---:R-:W-:Y:S01]  /*9690*/  @!P0 IMAD.IADD R3, R8, 0x1, R35 ;  /* 0x0000000108038824 */ /* 0x004fe200078e0223 */
[----:B-1----:R-:W-:Y:S06]  /*96a0*/  @P1 BRA `(.L_x_4606) ;  /* 0x0000001000c01947 */ /* 0x002fec0003800000 */
[----:B------:R-:W2:Y:S01]  /*96b0*/  LDG.E.128.CONSTANT R12, desc[UR6][R24.64] ;  /* 0x00000006180c7981 */ /* 0x000ea2000c1e9d00 */
[----:B------:R-:W-:Y:S01]  /*96c0*/  HFMA2.MMA R26, -RZ, RZ, 0, 0.015625 ;  /* 0x00002400ff1a7435 */ /* 0x000fe200000001ff */
[----:B-----5:R-:W-:Y:S02]  /*96d0*/  SHF.R.U32.HI R42, RZ, 0xf, R20 ;  /* 0x0000000fff2a7819 */ /* 0x020fe40000011614 */
[----:B------:R-:W0:Y:S01]  /*96e0*/  LDS.128 R8, [UR4] ;  /* 0x00000004ff087984 */ /* 0x000e220008000c00 */
[----:B------:R-:W-:Y:S02]  /*96f0*/  SHF.R.U32.HI R43, RZ, 0xf, R22 ;  /* 0x0000000fff2b7819 */ /* 0x000fe40000011616 */
[----:B------:R-:W-:Y:S02]  /*9700*/  MOV R28, 0x3000 ;  /* 0x00003000001c7802 */ /* 0x000fe40000000f00 */
[----:B------:R-:W-:Y:S02]  /*9710*/  SHF.R.U32.HI R44, RZ, 0xf, R23 ;  /* 0x0000000fff2c7819 */ /* 0x000fe40000011617 */
[----:B------:R-:W-:-:S02]  /*9720*/  LOP3.LUT R45, R42, 0x10001, RZ, 0xc0, !PT ;  /* 0x000100012a2d7812 */ /* 0x000fc400078ec0ff */
[----:B------:R-:W-:Y:S02]  /*9730*/  PRMT R28, R26, 0x5410, R28 ;  /* 0x000054101a1c7816 */ /* 0x000fe4000000001c */
[----:B------:R-:W-:Y:S02]  /*9740*/  LOP3.LUT R42, R43, 0x10001, RZ, 0xc0, !PT ;  /* 0x000100012b2a7812 */ /* 0x000fe400078ec0ff */
[----:B------:R-:W-:Y:S02]  /*9750*/  SHF.R.U32.HI R26, RZ, 0xe, R19 ;  /* 0x0000000eff1a7819 */ /* 0x000fe40000011613 */
[----:B------:R-:W-:Y:S02]  /*9760*/  LOP3.LUT R43, R44, 0x10001, RZ, 0xc0, !PT ;  /* 0x000100012c2b7812 */ /* 0x000fe400078ec0ff */
[C---:B------:R-:W-:Y:S02]  /*9770*/  LOP3.LUT R34, R21.reuse, 0x380038, RZ, 0xc0, !PT ;  /* 0x0038003815227812 */ /* 0x040fe400078ec0ff */
[----:B------:R-:W-:-:S02]  /*9780*/  LOP3.LUT R40, R21, 0x70007, RZ, 0xc0, !PT ;  /* 0x0007000715287812 */ /* 0x000fc400078ec0ff */
[----:B------:R-:W-:Y:S02]  /*9790*/  LOP3.LUT R26, R43, 0x20002, R26, 0xf8, !PT ;  /* 0x000200022b1a7812 */ /* 0x000fe400078ef81a */
[--C-:B------:R-:W-:Y:S02]  /*97a0*/  SHF.R.U32.HI R31, RZ, 0xf, R21.reuse ;  /* 0x0000000fff1f7819 */ /* 0x100fe40000011615 */
[----:B------:R-:W-:Y:S02]  /*97b0*/  SHF.R.U32.HI R35, RZ, 0x6, R21 ;  /* 0x00000006ff237819 */ /* 0x000fe40000011615 */
[----:B------:R-:W-:Y:S02]  /*97c0*/  LOP3.LUT R43, R34, 0x64006400, RZ, 0xfc, !PT ;  /* 0x64006400222b7812 */ /* 0x000fe400078efcff */
[----:B------:R-:W-:Y:S02]  /*97d0*/  LOP3.LUT R21, R23, 0x380038, RZ, 0xc0, !PT ;  /* 0x0038003817157812 */ /* 0x000fe400078ec0ff */
[----:B------:R-:W-:Y:S01]  /*97e0*/  SHF.R.U32.HI R37, RZ, 0x6, R23 ;  /* 0x00000006ff257819 */ /* 0x000fe20000011617 */
[----:B------:R-:W-:Y:S01]  /*97f0*/  HFMA2 R34, R43, R28.H1_H1, -132, -132 ;  /* 0xd820d8202b227431 */ /* 0x000fe2000006001c */
[----:B------:R-:W-:-:S02]  /*9800*/  LOP3.LUT R40, R40, 0x64006400, RZ, 0xfc, !PT ;  /* 0x6400640028287812 */ /* 0x000fc400078efcff */
[----:B------:R-:W-:Y:S02]  /*9810*/  LOP3.LUT R23, R23, 0x70007, RZ, 0xc0, !PT ;  /* 0x0007000717177812 */ /* 0x000fe400078ec0ff */
[C---:B------:R-:W-:Y:S01]  /*9820*/  LOP3.LUT R39, R20.reuse, 0x380038, RZ, 0xc0, !PT ;  /* 0x0038003814277812 */ /* 0x040fe200078ec0ff */
[----:B------:R-:W-:Y:S01]  /*9830*/  HADD2 R43, R40, -1028, -1028 ;  /* 0xe404e404282b7430 */ /* 0x000fe20000000000 */
        /* <DEDUP_REMOVED lines=9> */
[----:B------:R-:W-:Y:S01]  /*98d0*/  LOP3.LUT R22, R22, 0x64006400, RZ, 0xfc, !PT ;  /* 0x6400640016167812 */ /* 0x000fe200078efcff */
[----:B------:R-:W-:Y:S01]  /*98e0*/  HFMA2 R40, R39, R28.H1_H1, -132, -132 ;  /* 0xd820d82027287431 */ /* 0x000fe2000006001c */
[----:B------:R-:W-:Y:S01]  /*98f0*/  LOP3.LUT R30, R45, 0x20002, R30, 0xf8, !PT ;  /* 0x000200022d1e7812 */ /* 0x000fe200078ef81e */
[----:B------:R-:W-:Y:S01]  /*9900*/  HADD2 R45, R23, -1028, -1028 ;  /* 0xe404e404172d7430 */ /* 0x000fe20000000000 */
[----:B0-----:R-:W-:Y:S01]  /*9910*/  HFMA2.MMA R23, R43, R8, RZ ;  /* 0x000000082b177235 */ /* 0x001fe200000000ff */
[----:B------:R-:W-:Y:S01]  /*9920*/  HADD2 R39, R41, -1028, -1028 ;  /* 0xe404e40429277430 */ /* 0x000fe20000000000 */
[----:B------:R-:W-:Y:S01]  /*9930*/  LOP3.LUT R43, R21, 0x64006400, RZ, 0xfc, !PT ;  /* 0x64006400152b7812 */ /* 0x000fe200078efcff */
[----:B------:R-:W-:Y:S01]  /*9940*/  HADD2 R41, R22, -1028, -1028 ;  /* 0xe404e40416297430 */ /* 0x000fe20000000000 */
[----:B------:R-:W-:Y:S01]  /*9950*/  LOP3.LUT R21, R36, 0x70007, RZ, 0xc0, !PT ;  /* 0x0007000724157812 */ /* 0x000fe200078ec0ff */
[----:B------:R-:W-:Y:S01]  /*9960*/  HFMA2 R39, R39, R8, RZ.H0_H0 ;  /* 0x0000000827277231 */ /* 0x000fe200000400ff */
[----:B------:R-:W-:Y:S01]  /*9970*/  SHF.R.U32.HI R29, RZ, 0xe, R18 ;  /* 0x0000000eff1d7819 */ /* 0x000fe20000011612 */
[----:B------:R-:W-:Y:S01]  /*9980*/  HFMA2 R43, R43, R28.H1_H1, -132, -132 ;  /* 0xd820d8202b2b7431 */ /* 0x000fe2000006001c */
[----:B------:R-:W-:Y:S01]  /*9990*/  HFMA2.MMA R23, R34, R9, R23 ;  /* 0x0000000922177235 */ /* 0x000fe20000000017 */
[----:B------:R-:W-:Y:S01]  /*99a0*/  LOP3.LUT R34, R35, 0x70007, RZ, 0xc0, !PT ;  /* 0x0007000723227812 */ /* 0x000fe200078ec0ff */
[----:B------:R-:W-:Y:S01]  /*99b0*/  HFMA2.MMA R22, R41, R8, RZ ;  /* 0x0000000829167235 */ /* 0x000fe200000000ff */
[----:B------:R-:W-:Y:S01]  /*99c0*/  LOP3.LUT R41, R20, 0x64006400, RZ, 0xfc, !PT ;  /* 0x6400640014297812 */ /* 0x000fe200078efcff */
[----:B------:R-:W-:Y:S01]  /*99d0*/  HFMA2 R39, R40, R9, R39 ;  /* 0x0000000928277231 */ /* 0x000fe20000000027 */
[----:B------:R-:W-:Y:S01]  /*99e0*/  LOP3.LUT R20, R38, 0x70007, RZ, 0xc0, !PT ;  /* 0x0007000726147812 */ /* 0x000fe200078ec0ff */
[----:B------:R-:W-:Y:S01]  /*99f0*/  HFMA2 R8, R45, R8, RZ.H0_H0 ;  /* 0x000000082d087231 */ /* 0x000fe200000400ff */
[----:B------:R-:W-:Y:S01]  /*9a00*/  LOP3.LUT R34, R34, 0x64006400, RZ, 0xfc, !PT ;  /* 0x6400640022227812 */ /* 0x000fe200078efcff */
[----:B------:R-:W-:Y:S01]  /*9a10*/  HFMA2 R41, R41, R28.H1_H1, -132, -132 ;  /* 0xd820d82029297431 */ /* 0x000fe2000006001c */
[----:B------:R-:W-:-:S02]  /*9a20*/  LOP3.LUT R20, R20, 0x64006400, RZ, 0xfc, !PT ;  /* 0x6400640014147812 */ /* 0x000fc400078efcff */
[----:B------:R-:W-:Y:S01]  /*9a30*/  LOP3.LUT R21, R21, 0x64006400, RZ, 0xfc, !PT ;  /* 0x6400640015157812 */ /* 0x000fe200078efcff */
[----:B------:R-:W-:Y:S01]  /*9a40*/  HADD2 R40, R34, -1028, -1028 ;  /* 0xe404e40422287430 */ /* 0x000fe20000000000 */
[----:B------:R-:W-:Y:S01]  /*9a50*/  LOP3.LUT R29, R42, 0x20002, R29, 0xf8, !PT ;  /* 0x000200022a1d7812 */ /* 0x000fe200078ef81d */
[----:B------:R-:W-:Y:S01]  /*9a60*/  HADD2 R20, R20, -1028, -1028 ;  /* 0xe404e40414147430 */ /* 0x000fe20000000000 */
[----:B------:R-:W-:Y:S01]  /*9a70*/  HFMA2.MMA R34, R41, R9, R22 ;  /* 0x0000000929227235 */ /* 0x000fe20000000016 */
[----:B------:R-:W-:Y:S01]  /*9a80*/  HFMA2 R9, R43, R9, R8 ;  /* 0x000000092b097231 */ /* 0x000fe20000000008 */
[----:B------:R-:W-:Y:S01]  /*9a90*/  LOP3.LUT R42, R36, 0x380038, RZ, 0xc0, !PT ;  /* 0x00380038242a7812 */ /* 0x000fe200078ec0ff */
[-C--:B------:R-:W-:Y:S01]  /*9aa0*/  HFMA2.MMA R8, R40, R10.reuse, R23 ;  /* 0x0000000a28087235 */ /* 0x080fe20000000017 */
[----:B------:R-:W-:Y:S01]  /*9ab0*/  HADD2 R41, R21, -1028, -1028 ;  /* 0xe404e40415297430 */ /* 0x000fe20000000000 */
[----:B------:R-:W-:Y:S01]  /*9ac0*/  LOP3.LUT R40, R37, 0x70007, RZ, 0xc0, !PT ;  /* 0x0007000725287812 */ /* 0x000fe200078ec0ff */
[----:B------:R-:W-:Y:S01]  /*9ad0*/  HFMA2 R39, R20, R10, R39 ;  /* 0x0000000a14277231 */ /* 0x000fe20000000027 */
[----:B------:R-:W-:Y:S01]  /*9ae0*/  LOP3.LUT R45, R42, 0x64006400, RZ, 0xfc, !PT ;  /* 0x640064002a2d7812 */ /* 0x000fe200078efcff */
[----:B------:R-:W0:Y:S01]  /*9af0*/  LDS.128 R20, [UR4+0x10] ;  /* 0x00001004ff147984 */ /* 0x000e220008000c00 */
[----:B------:R-:W-:Y:S01]  /*9b00*/  LOP3.LUT R44, R40, 0x64006400, RZ, 0xfc, !PT ;  /* 0x64006400282c7812 */ /* 0x000fe200078efcff */
[----:B------:R-:W-:Y:S01]  /*9b10*/  HFMA2.MMA R34, R41, R10, R34 ;  /* 0x0000000a29227235 */ /* 0x000fe20000000022 */
[----:B------:R-:W-:Y:S01]  /*9b20*/  LOP3.LUT R41, R35, 0x380038, RZ, 0xc0, !PT ;  /* 0x0038003823297812 */ /* 0x000fe200078ec0ff */
[----:B------:R-:W-:Y:S01]  /*9b30*/  HFMA2 R45, R45, R28.H1_H1, -132, -132 ;  /* 0xd820d8202d2d7431 */ /* 0x000fe2000006001c */
[----:B------:R-:W-:Y:S01]  /*9b40*/  LOP3.LUT R40, R38, 0x380038, RZ, 0xc0, !PT ;  /* 0x0038003826287812 */ /* 0x000fe200078ec0ff */
[----:B------:R-:W-:Y:S01]  /*9b50*/  HADD2 R44, R44, -1028, -1028 ;  /* 0xe404e4042c2c7430 */ /* 0x000fe20000000000 */
[----:B------:R-:W-:-:S02]  /*9b60*/  LOP3.LUT R43, R41, 0x64006400, RZ, 0xfc, !PT ;  /* 0x64006400292b7812 */ /* 0x000fc400078efcff */
[----:B------:R-:W-:Y:S01]  /*9b70*/  LOP3.LUT R41, R40, 0x64006400, RZ, 0xfc, !PT ;  /* 0x6400640028297812 */ /* 0x000fe200078efcff */
[----:B------:R-:W-:Y:S01]  /*9b80*/  HFMA2 R40, R44, R10, R9 ;  /* 0x0000000a2c287231 */ /* 0x000fe20000000009 */
[----:B------:R-:W-:Y:S01]  /*9b90*/  SHF.R.U32.HI R46, RZ, 0xe, R17 ;  /* 0x0000000eff2e7819 */ /* 0x000fe20000011611 */
[-C--:B------:R-:W-:Y:S01]  /*9ba0*/  HFMA2 R43, R43, R28.reuse.H1_H1, -132, -132 ;  /* 0xd820d8202b2b7431 */ /* 0x080fe2000006001c */
[----:B------:R-:W-:Y:S01]  /*9bb0*/  LOP3.LUT R31, R31, 0x10001, RZ, 0xc0, !PT ;  /* 0x000100011f1f7812 */ /* 0x000fe200078ec0ff */
[----:B------:R-:W-:Y:S01]  /*9bc0*/  HFMA2 R10, R41, R28.H1_H1, -132, -132 ;  /* 0xd820d820290a7431 */ /* 0x000fe2000006001c */
[----:B------:R-:W-:Y:S02]  /*9bd0*/  LOP3.LUT R35, R35, 0x1c001c0, RZ, 0xc0, !PT ;  /* 0x01c001c023237812 */ /* 0x000fe400078ec0ff */
[----:B------:R-:W-:Y:S01]  /*9be0*/  LOP3.LUT R31, R31, 0x20002, R46, 0xf8, !PT ;  /* 0x000200021f1f7812 */ /* 0x000fe200078ef82e */
[----:B------:R-:W-:Y:S01]  /*9bf0*/  HFMA2 R9, R10, R11, R39 ;  /* 0x0000000b0a097231 */ /* 0x000fe20000000027 */
[----:B------:R-:W-:Y:S01]  /*9c00*/  LOP3.LUT R39, R38, 0x1c001c0, RZ, 0xc0, !PT ;  /* 0x01c001c026277812 */ /* 0x000fe200078ec0ff */
[-C--:B------:R-:W-:Y:S01]  /*9c10*/  HFMA2.MMA R10, R45, R11.reuse, R34 ;  /* 0x0000000b2d0a7235 */ /* 0x080fe20000000022 */
[----:B------:R-:W-:Y:S01]  /*9c20*/  LOP3.LUT R46, R37, 0x380038, RZ, 0xc0, !PT ;  /* 0x00380038252e7812 */ /* 0x000fe200078ec0ff */
[----:B------:R-:W-:Y:S01]  /*9c30*/  HFMA2.MMA R8, R43, R11, R8 ;  /* 0x0000000b2b087235 */ /* 0x000fe20000000008 */
[----:B------:R-:W-:-:S02]  /*9c40*/  LOP3.LUT R35, R35, 0x64006400, RZ, 0xfc, !PT ;  /* 0x6400640023237812 */ /* 0x000fc400078efcff */
[----:B------:R-:W-:Y:S02]  /*9c50*/  LOP3.LUT R45, R39, 0x64006400, RZ, 0xfc, !PT ;  /* 0x64006400272d7812 */ /* 0x000fe400078efcff */
[----:B------:R-:W-:Y:S01]  /*9c60*/  LOP3.LUT R47, R46, 0x64006400, RZ, 0xfc, !PT ;  /* 0x640064002e2f7812 */ /* 0x000fe200078efcff */
[-C--:B------:R-:W-:Y:S01]  /*9c70*/  HFMA2 R35, R35, R28.reuse.H0_H0, -20, -20 ;  /* 0xcd00cd0023237431 */ /* 0x080fe2000004001c */
[----:B------:R-:W-:Y:S01]  /*9c80*/  LOP3.LUT R36, R36, 0x1c001c0, RZ, 0xc0, !PT ;  /* 0x01c001c024247812 */ /* 0x000fe200078ec0ff */
[-C--:B------:R-:W-:Y:S01]  /*9c90*/  HFMA2 R46, R45, R28.reuse.H0_H0, -20, -20 ;  /* 0xcd00cd002d2e7431 */ /* 0x080fe2000004001c */
[----:B------:R-:W-:Y:S01]  /*9ca0*/  LOP3.LUT R45, R37, 0x1c001c0, RZ, 0xc0, !PT ;  /* 0x01c001c0252d7812 */ /* 0x000fe200078ec0ff */
[----:B------:R-:W-:Y:S01]  /*9cb0*/  HFMA2 R47, R47, R28.H1_H1, -132, -132 ;  /* 0xd820d8202f2f7431 */ /* 0x000fe2000006001c */
[----:B------:R-:W-:Y:S02]  /*9cc0*/  LOP3.LUT R44, R17, 0x70007, RZ, 0xc0, !PT ;  /* 0x00070007112c7812 */ /* 0x000fe400078ec0ff */
[----:B------:R-:W-:Y:S01]  /*9cd0*/  LOP3.LUT R42, R16, 0x70007, RZ, 0xc0, !PT ;  /* 0x00070007102a7812 */ /* 0x000fe200078ec0ff */
[----:B------:R-:W-:Y:S01]  /*9ce0*/  HFMA2 R40, R47, R11, R40 ;  /* 0x0000000b2f287231 */ /* 0x000fe20000000028 */
[----:B------:R-:W-:-:S02]  /*9cf0*/  LOP3.LUT R37, R36, 0x64006400, RZ, 0xfc, !PT ;  /* 0x6400640024257812 */ /* 0x000fc400078efcff */
[----:B------:R-:W-:Y:S01]  /*9d00*/  LOP3.LUT R45, R45, 0x64006400, RZ, 0xfc, !PT ;  /* 0x640064002d2d7812 */ /* 0x000fe200078efcff */
[-C--:B0-----:R-:W-:Y:S01]  /*9d10*/  HFMA2.MMA R8, R35, R20.reuse, R8 ;  /* 0x0000001423087235 */ /* 0x081fe20000000008 */
        /* <DEDUP_REMOVED lines=8> */
[----:B------:R-:W-:Y:S01]  /*9da0*/  LOP3.LUT R41, R17, 0x380038, RZ, 0xc0, !PT ;  /* 0x0038003811297812 */ /* 0x000fe200078ec0ff */
[----:B------:R-:W-:Y:S01]  /*9db0*/  HADD2 R36, R42, -1028, -1028 ;  /* 0xe404e4042a247430 */ /* 0x000fe20000000000 */
[----:B------:R-:W-:Y:S01]  /*9dc0*/  SHF.R.U32.HI R16, RZ, 0x6, R17 ;  /* 0x00000006ff107819 */ /* 0x000fe20000011611 */
[----:B------:R-:W-:Y:S01]  /*9dd0*/  HFMA2.MMA R35, R35, R20, R10 ;  /* 0x0000001423237235 */ /* 0x000fe2000000000a */
[C---:B------:R-:W-:Y:S01]  /*9de0*/  LOP3.LUT R38, R18.reuse, 0x380038, RZ, 0xc0, !PT ;  /* 0x0038003812267812 */ /* 0x040fe200078ec0ff */
[----:B------:R-:W-:Y:S01]  /*9df0*/  HFMA2 R40, R45, R20, R40 ;  /* 0x000000142d287231 */ /* 0x000fe20000000028 */
[----:B------:R-:W-:Y:S01]  /*9e00*/  SHF.R.U32.HI R17, RZ, 0x6, R18 ;  /* 0x00000006ff117819 */ /* 0x000fe20000011612 */
[----:B------:R-:W-:Y:S01]  /*9e10*/  HFMA2 R20, R37, R21, R8 ;  /* 0x0000001525147231 */ /* 0x000fe20000000008 */
[----:B------:R-:W-:Y:S01]  /*9e20*/  LOP3.LUT R43, R18, 0x70007, RZ, 0xc0, !PT ;  /* 0x00070007122b7812 */ /* 0x000fe200078ec0ff */
[----:B------:R-:W-:Y:S01]  /*9e30*/  HFMA2.MMA R36, R36, R21, R9 ;  /* 0x0000001524247235 */ /* 0x000fe20000000009 */
[----:B------:R-:W-:-:S02]  /*9e40*/  LOP3.LUT R39, R19, 0x380038, RZ, 0xc0, !PT ;  /* 0x0038003813277812 */ /* 0x000fc400078ec0ff */
[----:B------:R-:W-:Y:S02]  /*9e50*/  SHF.R.U32.HI R18, RZ, 0x6, R19 ;  /* 0x00000006ff127819 */ /* 0x000fe40000011613 */
[----:B------:R-:W-:Y:S02]  /*9e60*/  LOP3.LUT R19, R19, 0x70007, RZ, 0xc0, !PT ;  /* 0x0007000713137812 */ /* 0x000fe400078ec0ff */
[----:B------:R-:W-:Y:S02]  /*9e70*/  LOP3.LUT R43, R43, 0x64006400, RZ, 0xfc, !PT ;  /* 0x640064002b2b7812 */ /* 0x000fe400078efcff */
[----:B------:R-:W-:Y:S02]  /*9e80*/  LOP3.LUT R37, R19, 0x64006400, RZ, 0xfc, !PT ;  /* 0x6400640013257812 */ /* 0x000fe400078efcff */
[----:B------:R-:W-:Y:S01]  /*9e90*/  LOP3.LUT R19, R11, 0x64006400, RZ, 0xfc, !PT ;  /* 0x640064000b137812 */ /* 0x000fe200078efcff */
[----:B------:R-:W-:Y:S01]  /*9ea0*/  HADD2 R42, R43, -1028, -1028 ;  /* 0xe404e4042b2a7430 */ /* 0x000fe20000000000 */
[----:B------:R-:W0:Y:S01]  /*9eb0*/  LDS.128 R8, [UR4+0x20] ;  /* 0x00002004ff087984 */ /* 0x000e220008000c00 */
[----:B------:R-:W-:Y:S01]  /*9ec0*/  HADD2 R37, R37, -1028, -1028 ;  /* 0xe404e40425257430 */ /* 0x000fe20000000000 */
[----:B------:R-:W-:Y:S01]  /*9ed0*/  LOP3.LUT R41, R41, 0x64006400, RZ, 0xfc, !PT ;  /* 0x6400640029297812 */ /* 0x000fe200078efcff */
[-C--:B------:R-:W-:Y:S01]  /*9ee0*/  HFMA2 R19, R19, R28.reuse.H1_H1, -132, -132 ;  /* 0xd820d82013137431 */ /* 0x080fe2000006001c */
[----:B------:R-:W-:Y:S01]  /*9ef0*/  LOP3.LUT R39, R39, 0x64006400, RZ, 0xfc, !PT ;  /* 0x6400640027277812 */ /* 0x000fe200078efcff */
[----:B------:R-:W-:Y:S01]  /*9f00*/  HFMA2 R40, R37, R21, R40 ;  /* 0x0000001525287231 */ /* 0x000fe20000000028 */
[----:B------:R-:W-:Y:S01]  /*9f10*/  LOP3.LUT R37, R38, 0x64006400, RZ, 0xfc, !PT ;  /* 0x6400640026257812 */ /* 0x000fe200078efcff */
[----:B------:R-:W-:Y:S01]  /*9f20*/  HFMA2.MMA R35, R42, R21, R35 ;  /* 0x000000152a237235 */ /* 0x000fe20000000023 */
[----:B------:R-:W-:Y:S01]  /*9f30*/  LOP3.LUT R21, R16, 0x70007, RZ, 0xc0, !PT ;  /* 0x0007000710157812 */ /* 0x000fe200078ec0ff */
[-C--:B------:R-:W-:Y:S01]  /*9f40*/  HFMA2.MMA R36, R19, R22.reuse, R36 ;  /* 0x0000001613247235 */ /* 0x080fe20000000024 */
[----:B------:R-:W-:Y:S01]  /*9f50*/  LOP3.LUT R19, R34, 0x70007, RZ, 0xc0, !PT ;  /* 0x0007000722137812 */ /* 0x000fe200078ec0ff */
[-C--:B------:R-:W-:Y:S01]  /*9f60*/  HFMA2 R42, R37, R28.reuse.H1_H1, -132, -132 ;  /* 0xd820d820252a7431 */ /* 0x080fe2000006001c */
[----:B------:R-:W-:Y:S01]  /*9f70*/  LOP3.LUT R38, R17, 0x70007, RZ, 0xc0, !PT ;  /* 0x0007000711267812 */ /* 0x000fe200078ec0ff */
[-C--:B------:R-:W-:Y:S01]  /*9f80*/  HFMA2 R41, R41, R28.reuse.H1_H1, -132, -132 ;  /* 0xd820d82029297431 */ /* 0x080fe2000006001c */
[----:B------:R-:W-:Y:S01]  /*9f90*/  LOP3.LUT R19, R19, 0x64006400, RZ, 0xfc, !PT ;  /* 0x6400640013137812 */ /* 0x000fe200078efcff */
[----:B------:R-:W-:Y:S01]  /*9fa0*/  HFMA2 R39, R39, R28.H1_H1, -132, -132 ;  /* 0xd820d82027277431 */ /* 0x000fe2000006001c */
[----:B------:R-:W-:Y:S01]  /*9fb0*/  LOP3.LUT R21, R21, 0x64006400, RZ, 0xfc, !PT ;  /* 0x6400640015157812 */ /* 0x000fe200078efcff */
[----:B------:R-:W-:Y:S01]  /*9fc0*/  HFMA2.MMA R35, R42, R22, R35 ;  /* 0x000000162a237235 */ /* 0x000fe20000000023 */
[----:B------:R-:W-:Y:S01]  /*9fd0*/  LOP3.LUT R38, R38, 0x64006400, RZ, 0xfc, !PT ;  /* 0x6400640026267812 */ /* 0x000fe200078efcff */
[----:B------:R-:W-:Y:S01]  /*9fe0*/  HADD2 R19, R19, -1028, -1028 ;  /* 0xe404e40413137430 */ /* 0x000fe20000000000 */
[C---:B------:R-:W-:Y:S01]  /*9ff0*/  LOP3.LUT R37, R17.reuse, 0x380038, RZ, 0xc0, !PT ;  /* 0x0038003811257812 */ /* 0x040fe200078ec0ff */
[-C--:B------:R-:W-:Y:S01]  /*a000*/  HFMA2 R20, R41, R22.reuse, R20 ;  /* 0x0000001629147231 */ /* 0x080fe20000000014 */
[----:B------:R-:W-:Y:S01]  /*a010*/  LOP3.LUT R17, R17, 0x1c001c0, RZ, 0xc0, !PT ;  /* 0x01c001c011117812 */ /* 0x000fe200078ec0ff */
[----:B------:R-:W-:Y:S01]  /*a020*/  HADD2 R21, R21, -1028, -1028 ;  /* 0xe404e40415157430 */ /* 0x000fe20000000000 */
[----:B------:R-:W-:Y:S01]  /*a030*/  LOP3.LUT R37, R37, 0x64006400, RZ, 0xfc, !PT ;  /* 0x6400640025257812 */ /* 0x000fe200078efcff */
[----:B------:R-:W-:Y:S01]  /*a040*/  HADD2 R38, R38, -1028, -1028 ;  /* 0xe404e40426267430 */ /* 0x000fe20000000000 */
[-C--:B------:R-:W-:Y:S01]  /*a050*/  HFMA2.MMA R36, R19, R23.reuse, R36 ;  /* 0x0000001713247235 */ /* 0x080fe20000000024 */
[----:B------:R-:W-:Y:S01]  /*a060*/  HFMA2 R40, R39, R22, R40 ;  /* 0x0000001627287231 */ /* 0x000fe20000000028 */
[----:B------:R-:W-:Y:S01]  /*a070*/  LOP3.LUT R22, R18, 0x70007, RZ, 0xc0, !PT ;  /* 0x0007000712167812 */ /* 0x000fe200078ec0ff */
[----:B------:R-:W-:Y:S01]  /*a080*/  HFMA2 R20, R21, R23, R20 ;  /* 0x0000001715147231 */ /* 0x000fe20000000014 */
[----:B------:R-:W-:Y:S01]  /*a090*/  LOP3.LUT R21, R34, 0x380038, RZ, 0xc0, !PT ;  /* 0x0038003822157812 */ /* 0x000fe200078ec0ff */
[----:B------:R-:W-:Y:S01]  /*a0a0*/  HFMA2.MMA R19, R38, R23, R35 ;  /* 0x0000001726137235 */ /* 0x000fe20000000023 */
        /* <DEDUP_REMOVED lines=13> */
[-C--:B0-----:R-:W-:Y:S01]  /*a180*/  HFMA2.MMA R39, R21, R8.reuse, R36 ;  /* 0x0000000815277235 */ /* 0x081fe20000000024 */
[----:B------:R-:W-:Y:S01]  /*a190*/  HFMA2 R35, R35, R8, R20 ;  /* 0x0000000823237231 */ /* 0x000fe20000000014 */
[----:B------:R-:W-:Y:S01]  /*a1a0*/  HFMA2.MMA R19, R22, R8, R19 ;  /* 0x0000000816137235 */ /* 0x000fe20000000013 */
[----:B------:R-:W-:Y:S01]  /*a1b0*/  HFMA2 R40, R41, R23, R40 ;  /* 0x0000001729287231 */ /* 0x000fe20000000028 */
[----:B------:R-:W-:-:S03]  /*a1c0*/  LOP3.LUT R18, R18, 0x1c001c0, RZ, 0xc0, !PT ;  /* 0x01c001c012127812 */ /* 0x000fc600078ec0ff */
[----:B------:R-:W-:Y:S01]  /*a1d0*/  HFMA2 R37, R37, R8, R40 ;  /* 0x0000000825257231 */ /* 0x000fe20000000028 */
[----:B--2---:R-:W-:Y:S02]  /*a1e0*/  LOP3.LUT R22, R12, 0x380038, RZ, 0xc0, !PT ;  /* 0x003800380c167812 */ /* 0x004fe400078ec0ff */
[----:B------:R-:W-:Y:S02]  /*a1f0*/  LOP3.LUT R36, R13, 0x380038, RZ, 0xc0, !PT ;  /* 0x003800380d247812 */ /* 0x000fe400078ec0ff */
[----:B------:R-:W-:Y:S02]  /*a200*/  LOP3.LUT R38, R14, 0x380038, RZ, 0xc0, !PT ;  /* 0x003800380e267812 */ /* 0x000fe400078ec0ff */
[----:B------:R-:W-:Y:S02]  /*a210*/  SHF.R.U32.HI R20, RZ, 0x6, R12 ;  /* 0x00000006ff147819 */ /* 0x000fe4000001160c */
[----:B------:R-:W-:Y:S02]  /*a220*/  SHF.R.U32.HI R21, RZ, 0x6, R13 ;  /* 0x00000006ff157819 */ /* 0x000fe4000001160d */
[----:B------:R-:W-:-:S02]  /*a230*/  LOP3.LUT R43, R22, 0x64006400, RZ, 0xfc, !PT ;  /* 0x64006400162b7812 */ /* 0x000fc400078efcff */
[----:B------:R-:W-:Y:S02]  /*a240*/  LOP3.LUT R45, R36, 0x64006400, RZ, 0xfc, !PT ;  /* 0x64006400242d7812 */ /* 0x000fe400078efcff */
[----:B------:R-:W-:Y:S01]  /*a250*/  LOP3.LUT R47, R38, 0x64006400, RZ, 0xfc, !PT ;  /* 0x64006400262f7812 */ /* 0x000fe200078efcff */
[-C--:B------:R-:W-:Y:S01]  /*a260*/  HFMA2 R46, R43, R28.reuse.H1_H1, -132, -132 ;  /* 0xd820d8202b2e7431 */ /* 0x080fe2000006001c */
[----:B------:R-:W-:Y:S01]  /*a270*/  LOP3.LUT R36, R20, 0x380038, RZ, 0xc0, !PT ;  /* 0x0038003814247812 */ /* 0x000fe200078ec0ff */
[-C--:B------:R-:W-:Y:S01]  /*a280*/  HFMA2 R44, R45, R28.reuse.H1_H1, -132, -132 ;  /* 0xd820d8202d2c7431 */ /* 0x080fe2000006001c */
[----:B------:R-:W-:Y:S01]  /*a290*/  LOP3.LUT R38, R21, 0x380038, RZ, 0xc0, !PT ;  /* 0x0038003815267812 */ /* 0x000fe200078ec0ff */
[----:B------:R-:W-:Y:S01]  /*a2a0*/  HFMA2 R42, R47, R28.H1_H1, -132, -132 ;  /* 0xd820d8202f2a7431 */ /* 0x000fe2000006001c */
[----:B------:R-:W-:Y:S02]  /*a2b0*/  SHF.R.U32.HI R8, RZ, 0x6, R14 ;  /* 0x00000006ff087819 */ /* 0x000fe4000001160e */
[----:B------:R-:W-:-:S02]  /*a2c0*/  LOP3.LUT R41, R15, 0x380038, RZ, 0xc0, !PT ;  /* 0x003800380f297812 */ /* 0x000fc400078ec0ff */
[----:B------:R-:W-:Y:S02]  /*a2d0*/  LOP3.LUT R43, R36, 0x64006400, RZ, 0xfc, !PT ;  /* 0x64006400242b7812 */ /* 0x000fe400078efcff */
[----:B------:R-:W-:Y:S02]  /*a2e0*/  LOP3.LUT R45, R38, 0x64006400, RZ, 0xfc, !PT ;  /* 0x64006400262d7812 */ /* 0x000fe400078efcff */
[----:B------:R-:W-:Y:S01]  /*a2f0*/  SHF.R.U32.HI R23, RZ, 0x6, R15 ;  /* 0x00000006ff177819 */ /* 0x000fe2000001160f */
[-C--:B------:R-:W-:Y:S01]  /*a300*/  HFMA2 R38, R43, R28.reuse.H1_H1, -132, -132 ;  /* 0xd820d8202b267431 */ /* 0x080fe2000006001c */
[----:B------:R-:W-:Y:S01]  /*a310*/  LOP3.LUT R40, R8, 0x380038, RZ, 0xc0, !PT ;  /* 0x0038003808287812 */ /* 0x000fe200078ec0ff */
[----:B------:R-:W-:Y:S01]  /*a320*/  HFMA2 R36, R45, R28.H1_H1, -132, -132 ;  /* 0xd820d8202d247431 */ /* 0x000fe2000006001c */
[----:B------:R-:W-:Y:S02]  /*a330*/  LOP3.LUT R41, R41, 0x64006400, RZ, 0xfc, !PT ;  /* 0x6400640029297812 */ /* 0x000fe400078efcff */
[----:B------:R-:W-:-:S02]  /*a340*/  LOP3.LUT R22, R23, 0x380038, RZ, 0xc0, !PT ;  /* 0x0038003817167812 */ /* 0x000fc400078ec0ff */
[----:B------:R-:W-:Y:S01]  /*a350*/  LOP3.LUT R47, R40, 0x64006400, RZ, 0xfc, !PT ;  /* 0x64006400282f7812 */ /* 0x000fe200078efcff */
[-C--:B------:R-:W-:Y:S01]  /*a360*/  HFMA2 R40, R41, R28.reuse.H1_H1, -132, -132 ;  /* 0xd820d82029287431 */ /* 0x080fe2000006001c */
        /* <DEDUP_REMOVED lines=11> */
[-C--:B------:R-:W-:Y:S01]  /*a420*/  HFMA2 R48, R49, R28.reuse.H1_H1, -132, -132 ;  /* 0xd820d82031307431 */ /* 0x080fe2000006001c */
[----:B------:R-:W-:Y:S01]  /*a430*/  LOP3.LUT R45, R8, 0x1c001c0, RZ, 0xc0, !PT ;  /* 0x01c001c0082d7812 */ /* 0x000fe200078ec0ff */
[----:B------:R-:W-:Y:S01]  /*a440*/  HFMA2 R35, R34, R9, R35 ;  /* 0x0000000922237231 */ /* 0x000fe20000000023 */
[----:B------:R-:W-:Y:S01]  /*a450*/  LOP3.LUT R47, R23, 0x1c001c0, RZ, 0xc0, !PT ;  /* 0x01c001c0172f7812 */ /* 0x000fe200078ec0ff */
[----:B------:R-:W-:Y:S01]  /*a460*/  HFMA2.MMA R39, R50, R9, R39 ;  /* 0x0000000932277235 */ /* 0x000fe20000000027 */
[----:B------:R-:W-:Y:S01]  /*a470*/  LOP3.LUT R41, R16, 0x64006400, RZ, 0xfc, !PT ;  /* 0x6400640010297812 */ /* 0x000fe200078efcff */
[----:B------:R-:W-:Y:S01]  /*a480*/  HFMA2 R16, R17, R28.H0_H0, -20, -20 ;  /* 0xcd00cd0011107431 */ /* 0x000fe2000004001c */
[----:B------:R-:W-:-:S02]  /*a490*/  LOP3.LUT R43, R43, 0x64006400, RZ, 0xfc, !PT ;  /* 0x640064002b2b7812 */ /* 0x000fc400078efcff */
[----:B------:R-:W-:Y:S01]  /*a4a0*/  LOP3.LUT R45, R45, 0x64006400, RZ, 0xfc, !PT ;  /* 0x640064002d2d7812 */ /* 0x000fe200078efcff */
[-C--:B------:R-:W-:Y:S01]  /*a4b0*/  HFMA2 R41, R41, R28.reuse.H0_H0, -20, -20 ;  /* 0xcd00cd0029297431 */ /* 0x080fe2000004001c */
[----:B------:R-:W-:Y:S01]  /*a4c0*/  LOP3.LUT R47, R47, 0x64006400, RZ, 0xfc, !PT ;  /* 0x640064002f2f7812 */ /* 0x000fe200078efcff */
[-C--:B------:R-:W-:Y:S01]  /*a4d0*/  HFMA2 R43, R43, R28.reuse.H0_H0, -20, -20 ;  /* 0xcd00cd002b2b7431 */ /* 0x080fe2000004001c */
[----:B------:R-:W-:Y:S01]  /*a4e0*/  SHF.R.U32.HI R17, RZ, 0xd, R12 ;  /* 0x0000000dff117819 */ /* 0x000fe2000001160c */
[-C--:B------:R-:W-:Y:S01]  /*a4f0*/  HFMA2 R45, R45, R28.reuse.H0_H0, -20, -20 ;  /* 0xcd00cd002d2d7431 */ /* 0x080fe2000004001c */
[----:B------:R-:W-:Y:S01]  /*a500*/  LOP3.LUT R12, R12, 0x70007, RZ, 0xc0, !PT ;  /* 0x000700070c0c7812 */ /* 0x000fe200078ec0ff */
[----:B------:R-:W-:Y:S01]  /*a510*/  HFMA2 R47, R47, R28.H0_H0, -20, -20 ;  /* 0xcd00cd002f2f7431 */ /* 0x000fe2000004001c */
[----:B------:R-:W-:Y:S01]  /*a520*/  SHF.R.U32.HI R28, RZ, 0xd, R13 ;  /* 0x0000000dff1c7819 */ /* 0x000fe2000001160d */
[----:B------:R-:W-:Y:S01]  /*a530*/  HFMA2 R37, R16, R9, R37 ;  /* 0x0000000910257231 */ /* 0x000fe20000000025 */
[----:B------:R-:W-:-:S02]  /*a540*/  LOP3.LUT R30, R30, 0x40004, R17, 0xf8, !PT ;  /* 0x000400041e1e7812 */ /* 0x000fc400078ef811 */
[----:B------:R-:W-:Y:S02]  /*a550*/  LOP3.LUT R31, R31, 0x40004, R28, 0xf8, !PT ;  /* 0x000400041f1f7812 */ /* 0x000fe400078ef81c */
[----:B------:R-:W-:Y:S02]  /*a560*/  SHF.R.U32.HI R28, RZ, 0xd, R14 ;  /* 0x0000000dff1c7819 */ /* 0x000fe4000001160e */
[----:B------:R-:W-:Y:S02]  /*a570*/  LOP3.LUT R14, R14, 0x70007, RZ, 0xc0, !PT ;  /* 0x000700070e0e7812 */ /* 0x000fe400078ec0ff */
[----:B------:R-:W-:Y:S01]  /*a580*/  LOP3.LUT R29, R29, 0x40004, R28, 0xf8, !PT ;  /* 0x000400041d1d7812 */ /* 0x000fe200078ef81c */
[----:B------:R-:W-:Y:S01]  /*a590*/  HFMA2.MMA R28, R18, R9, R19 ;  /* 0x00000009121c7235 */ /* 0x000fe20000000013 */
[----:B------:R-:W-:Y:S01]  /*a5a0*/  LOP3.LUT R12, R12, 0x64006400, RZ, 0xfc, !PT ;  /* 0x640064000c0c7812 */ /* 0x000fe200078efcff */
[----:B------:R-:W0:Y:S01]  /*a5b0*/  LDS.128 R16, [UR4+0x30] ;  /* 0x00003004ff107984 */ /* 0x000e220008000c00 */
[----:B------:R-:W-:-:S02]  /*a5c0*/  SHF.R.U32.HI R9, RZ, 0xd, R15 ;  /* 0x0000000dff097819 */ /* 0x000fc4000001160f */
[----:B------:R-:W-:Y:S01]  /*a5d0*/  LOP3.LUT R14, R14, 0x64006400, RZ, 0xfc, !PT ;  /* 0x640064000e0e7812 */ /* 0x000fe200078efcff */
[----:B------:R-:W-:Y:S01]  /*a5e0*/  HADD2 R12, R12, -1028, -1028 ;  /* 0xe404e4040c0c7430 */ /* 0x000fe20000000000 */
[----:B------:R-:W-:Y:S02]  /*a5f0*/  LOP3.LUT R13, R13, 0x70007, RZ, 0xc0, !PT ;  /* 0x000700070d0d7812 */ /* 0x000fe400078ec0ff */
[----:B------:R-:W-:Y:S02]  /*a600*/  LOP3.LUT R15, R15, 0x70007, RZ, 0xc0, !PT ;  /* 0x000700070f0f7812 */ /* 0x000fe400078ec0ff */
[----:B------:R-:W-:Y:S01]  /*a610*/  LOP3.LUT R26, R26, 0x40004, R9, 0xf8, !PT ;  /* 0x000400041a1a7812 */ /* 0x000fe200078ef809 */
[----:B------:R-:W-:Y:S01]  /*a620*/  HADD2 R9, R14, -1028, -1028 ;  /* 0xe404e4040e097430 */ /* 0x000fe20000000000 */
[----:B------:R-:W-:Y:S01]  /*a630*/  LOP3.LUT R13, R13, 0x64006400, RZ, 0xfc, !PT ;  /* 0x640064000d0d7812 */ /* 0x000fe200078efcff */
[----:B------:R-:W-:Y:S01]  /*a640*/  HFMA2.MMA R39, R12, R10, R39 ;  /* 0x0000000a0c277235 */ /* 0x000fe20000000027 */
[----:B------:R-:W-:-:S02]  /*a650*/  LOP3.LUT R15, R15, 0x64006400, RZ, 0xfc, !PT ;  /* 0x640064000f0f7812 */ /* 0x000fc400078efcff */
[----:B------:R-:W-:Y:S01]  /*a660*/  LOP3.LUT R20, R20, 0x70007, RZ, 0xc0, !PT ;  /* 0x0007000714147812 */ /* 0x000fe200078ec0ff */
[----:B------:R-:W-:Y:S01]  /*a670*/  HFMA2.MMA R28, R9, R10, R28 ;  /* 0x0000000a091c7235 */ /* 0x000fe2000000001c */
[----:B------:R-:W-:Y:S01]  /*a680*/  HADD2 R12, R13, -1028, -1028 ;  /* 0xe404e4040d0c7430 */ /* 0x000fe20000000000 */
[----:B------:R-:W-:Y:S01]  /*a690*/  LOP3.LUT R8, R8, 0x70007, RZ, 0xc0, !PT ;  /* 0x0007000708087812 */ /* 0x000fe200078ec0ff */
[----:B------:R-:W-:Y:S01]  /*a6a0*/  HADD2 R14, R15, -1028, -1028 ;  /* 0xe404e4040f0e7430 */ /* 0x000fe20000000000 */
[----:B------:R-:W-:Y:S01]  /*a6b0*/  LOP3.LUT R20, R20, 0x64006400, RZ, 0xfc, !PT ;  /* 0x6400640014147812 */ /* 0x000fe200078efcff */
[-C--:B------:R-:W-:Y:S01]  /*a6c0*/  HFMA2 R35, R12, R10.reuse, R35 ;  /* 0x0000000a0c237231 */ /* 0x080fe20000000023 */
[-C--:B------:R-:W-:Y:S01]  /*a6d0*/  HFMA2.MMA R46, R46, R11.reuse, R39 ;  /* 0x0000000b2e2e7235 */ /* 0x080fe20000000027 */
[----:B------:R-:W-:Y:S01]  /*a6e0*/  HFMA2 R37, R14, R10, R37 ;  /* 0x0000000a0e257231 */ /* 0x000fe20000000025 */
[----:B------:R-:W-:Y:S01]  /*a6f0*/  LOP3.LUT R8, R8, 0x64006400, RZ, 0xfc, !PT ;  /* 0x6400640008087812 */ /* 0x000fe200078efcff */
[----:B------:R-:W-:Y:S01]  /*a700*/  HADD2 R9, R20, -1028, -1028 ;  /* 0xe404e40414097430 */ /* 0x000fe20000000000 */
[----:B------:R-:W-:Y:S01]  /*a710*/  HFMA2.MMA R42, R42, R11, R28 ;  /* 0x0000000b2a2a7235 */ /* 0x000fe2000000001c */
[-C--:B------:R-:W-:Y:S01]  /*a720*/  HFMA2 R44, R44, R11.reuse, R35 ;  /* 0x0000000b2c2c7231 */ /* 0x080fe20000000023 */
[----:B------:R-:W-:Y:S01]  /*a730*/  LOP3.LUT R21, R21, 0x70007, RZ, 0xc0, !PT ;  /* 0x0007000715157812 */ /* 0x000fe200078ec0ff */
[----:B------:R-:W-:Y:S01]  /*a740*/  HFMA2 R37, R40, R11, R37 ;  /* 0x0000000b28257231 */ /* 0x000fe20000000025 */
        /* <DEDUP_REMOVED lines=8> */
[-C--:B0-----:R-:W-:Y:S01]  /*a7d0*/  HFMA2.MMA R46, R9, R16.reuse, R46 ;  /* 0x00000010092e7235 */ /* 0x081fe2000000002e */
[-C--:B------:R-:W-:Y:S01]  /*a7e0*/  HFMA2 R44, R21, R16.reuse, R44 ;  /* 0x00000010152c7231 */ /* 0x080fe2000000002c */
[----:B------:R-:W-:Y:S01]  /*a7f0*/  HFMA2.MMA R11, R11, R16, R42 ;  /* 0x000000100b0b7235 */ /* 0x000fe2000000002a */
[----:B------:R-:W-:Y:S01]  /*a800*/  HADD2 R30, R30, -1028, -1028 ;  /* 0xe404e4041e1e7430 */ /* 0x000fe20000000000 */
[----:B------:R-:W-:Y:S01]  /*a810*/  LOP3.LUT R31, R31, 0x64006400, RZ, 0xfc, !PT ;  /* 0x640064001f1f7812 */ /* 0x000fe200078efcff */
[----:B------:R-:W-:Y:S01]  /*a820*/  HFMA2 R37, R8, R16, R37 ;  /* 0x0000001008257231 */ /* 0x000fe20000000025 */
[----:B------:R-:W-:Y:S01]  /*a830*/  LOP3.LUT R26, R26, 0x64006400, RZ, 0xfc, !PT ;  /* 0x640064001a1a7812 */ /* 0x000fe200078efcff */
[----:B------:R-:W-:Y:S01]  /*a840*/  HADD2 R8, R29, -1028, -1028 ;  /* 0xe404e4041d087430 */ /* 0x000fe20000000000 */
[-C--:B------:R-:W-:Y:S01]  /*a850*/  HFMA2.MMA R9, R38, R17.reuse, R46 ;  /* 0x0000001126097235 */ /* 0x080fe2000000002e */
[-C--:B------:R-:W-:Y:S01]  /*a860*/  HFMA2 R44, R36, R17.reuse, R44 ;  /* 0x00000011242c7231 */ /* 0x080fe2000000002c */
[----:B------:R-:W-:Y:S01]  /*a870*/  HFMA2.MMA R11, R22, R17, R11 ;  /* 0x00000011160b7235 */ /* 0x000fe2000000000b */
[----:B------:R-:W-:-:S02]  /*a880*/  HFMA2 R37, R48, R17, R37 ;  /* 0x0000001130257231 */ /* 0x000fc40000000025 */
[-C--:B------:R-:W-:Y:S02]  /*a890*/  HFMA2 R44, R43, R18.reuse, R44 ;  /* 0x000000122b2c7231 */ /* 0x080fe4000000002c */
[----:B------:R-:W-:Y:S01]  /*a8a0*/  HADD2 R31, R31, -1028, -1028 ;  /* 0xe404e4041f1f7430 */ /* 0x000fe20000000000 */
[-C--:B------:R-:W-:Y:S01]  /*a8b0*/  HFMA2.MMA R9, R41, R18.reuse, R9 ;  /* 0x0000001229097235 */ /* 0x080fe20000000009 */
[----:B------:R-:W-:Y:S01]  /*a8c0*/  HFMA2 R37, R47, R18, R37 ;  /* 0x000000122f257231 */ /* 0x000fe20000000025 */
[----:B------:R-:W-:Y:S01]  /*a8d0*/  HFMA2.MMA R11, R45, R18, R11 ;  /* 0x000000122d0b7235 */ /* 0x000fe2000000000b */
[----:B------:R-:W-:Y:S02]  /*a8e0*/  HADD2 R26, R26, -1028, -1028 ;  /* 0xe404e4041a1a7430 */ /* 0x000fe40000000000 */
[-C--:B------:R-:W-:Y:S02]  /*a8f0*/  HFMA2 R44, R31, R19.reuse, R44 ;  /* 0x000000131f2c7231 */ /* 0x080fe4000000002c */
[----:B------:R-:W-:Y:S01]  /*a900*/  HFMA2 R37, R26, R19, R37 ;  /* 0x000000131a257231 */ /* 0x000fe20000000025 */
[-C--:B------:R-:W-:Y:S01]  /*a910*/  HFMA2.MMA R9, R30, R19.reuse, R9 ;  /* 0x000000131e097235 */ /* 0x080fe20000000009 */
[----:B------:R-:W-:Y:S01]  /*a920*/  HADD2 R44, R44.H0_H0, R44.H1_H1 ;  /* 0x3000002c2c2c7230 */ /* 0x000fe20000000800 */
        /* <DEDUP_REMOVED lines=8> */
.L_x_4606:
[----:B------:R-:W-:Y:S01]  /*a9b0*/  ISETP.LT.AND P0, PT, R27, R32, PT ;  /* 0x000000201b00720c */ /* 0x000fe20003f01270 */
[----:B------:R-:W-:Y:S01]  /*a9c0*/  UIADD3 UR4, UR4, 0x40, URZ ;  /* 0x0000004004047890 */ /* 0x000fe2000fffe03f */
[----:B-----5:R-:W-:Y:S01]  /*a9d0*/  IMAD.WIDE R20, R33, 0x4, R24 ;  /* 0x0000000421147825 */ /* 0x020fe200078e0218 */
[----:B------:R-:W-:-:S10]  /*a9e0*/  MOV R35, R27 ;  /* 0x0000001b00237202 */ /* 0x000fd40000000f00 */
[----:B------:R-:W-:Y:S05]  /*a9f0*/  @!P2 BRA P0, `(.L_x_4607) ;  /* 0xffffffe800d8a947 */ /* 0x000fea000003ffff */
.L_x_4605:
[----:B------:R-:W-:Y:S01]  /*aa00*/  ISETP.GE.AND P0, PT, R35, R32, PT ;  /* 0x000000202300720c */ /* 0x000fe20003f06270 */
[----:B------:R-:W-:-:S03]  /*aa10*/  ULDC UR5, c[0x0][0x26c] ;  /* 0x00009b0000057ab9 */ /* 0x000fc60000000800 */
[----:B------:R-:W-:-:S13]  /*aa20*/  ISETP.GE.OR P0, PT, R35, UR5, P0 ;  /* 0x0000000523007c0c */ /* 0x000fda0008706670 */
[----:B------:R-:W-:Y:S05]  /*aa30*/  @P0 BRA `(.L_x_4608) ;  /* 0x0000000800b40947 */ /* 0x000fea0003800000 */
[----:B------:R-:W-:Y:S01]  /*aa40*/  SHF.R.S32.HI R22, RZ, 0x1f, R33 ;  /* 0x0000001fff167819 */ /* 0x000fe20000011421 */
[C---:B------:R-:W-:Y:S01]  /*aa50*/  IMAD.SHL.U32 R17, R33.reuse, 0x4, RZ ;  /* 0x0000000421117824 */ /* 0x040fe200078e00ff */
[----:B------:R-:W-:Y:S02]  /*aa60*/  ULDC UR5, c[0x0][0x26c] ;  /* 0x00009b0000057ab9 */ /* 0x000fe40000000800 */
[----:B------:R-:W-:-:S07]  /*aa70*/  SHF.L.U64.HI R22, R33, 0x2, R22 ;  /* 0x0000000221167819 */ /* 0x000fce0000010216 */
.L_x_4610:
[----:B------:R-:W-:-:S13]  /*aa80*/  ISETP.NE.AND P0, PT, R35, R3, PT ;  /* 0x000000032300720c */ /* 0x000fda0003f05270 */
[----:B------:R-:W1:Y:S01]  /*aa90*/  @!P0 LDC.64 R8, c[0x0][0x248] ;  /* 0x00009200ff088b82 */ /* 0x000e620000000a00 */
[----:B------:R-:W-:Y:S02]  /*aaa0*/  @!P0 IADD3 R6, R6, 0x1, RZ ;  /* 0x0000000106068810 */ /* 0x000fe40007ffe0ff */
[----:B------:R-:W-:Y:S02]  /*aab0*/  @!P0 LEA R11, R35, 0x1, 0x1 ;  /* 0x00000001230b8811 */ /* 0x000fe400078e08ff */
[----:B------:R-:W-:-:S06]  /*aac0*/  @!P0 LEA R12, R6, R1, 0x3 ;  /* 0x00000001060c8211 */ /* 0x000fcc00078e18ff */
[----:B------:R-:W2:Y:S01]  /*aad0*/  @!P0 LDL.64 R12, [R12] ;  /* 0x000000000c0c8983 */ /* 0x000ea20000100a00 */
[----:B-1----:R-:W-:-:S05]  /*aae0*/  @!P0 IMAD.WIDE R8, R11, 0x2, R8 ;  /* 0x000000020b088825 */ /* 0x002fca00078e0208 */
[----:B------:R1:W5:Y:S01]  /*aaf0*/  @!P0 LDG.E.U16.CONSTANT R18, desc[UR6][R8.64] ;  /* 0x0000000608128981 */ /* 0x000362000c1e9500 */
[----:B------:R-:W-:-:S04]  /*ab00*/  IADD3 R19, R35, 0x10, RZ ;  /* 0x0000001023137810 */ /* 0x000fc80007ffe0ff */
[C---:B------:R-:W-:Y:S02]  /*ab10*/  ISETP.GE.AND P2, PT, R19.reuse, UR5, PT ;  /* 0x0000000513007c0c */ /* 0x040fe4000bf46270 */
[----:B------:R-:W-:Y:S02]  /*ab20*/  ISETP.LT.AND P4, PT, R19, R32, PT ;  /* 0x000000201300720c */ /* 0x000fe40003f81270 */
[----:B--2---:R-:W-:Y:S02]  /*ab30*/  @!P0 PRMT R2, R12, 0x7610, R2 ;  /* 0x000076100c028816 */ /* 0x004fe40000000002 */
[----:B------:R-:W-:Y:S02]  /*ab40*/  @!P0 PRMT R0, R13, 0x7610, R0 ;  /* 0x000076100d008816 */ /* 0x000fe40000000000 */
[----:B------:R-:W-:Y:S02]  /*ab50*/  @!P0 PRMT R2, R2, 0x7610, R12 ;  /* 0x0000761002028816 */ /* 0x000fe4000000000c */
[----:B------:R-:W-:Y:S01]  /*ab60*/  @!P0 PRMT R0, R0, 0x7610, R13 ;  /* 0x0000761000008816 */ /* 0x000fe2000000000d */
[----:B-1----:R-:W-:Y:S06]  /*ab70*/  @P1 BRA `(.L_x_4609) ;  /* 0x00000008004c1947 */ /* 0x002fec0003800000 */
[----:B------:R-:W2:Y:S01]  /*ab80*/  LDG.E.128.CONSTANT R12, desc[UR6][R20.64] ;  /* 0x00000006140c7981 */ /* 0x000ea2000c1e9d00 */
[----:B------:R-:W-:Y:S01]  /*ab90*/  HFMA2.MMA R8, -RZ, RZ, 0, 0.015625 ;  /* 0x00002400ff087435 */ /* 0x000fe200000001ff */
[----:B------:R-:W-:Y:S01]  /*aba0*/  MOV R16, 0x2c00 ;  /* 0x00002c0000107802 */ /* 0x000fe20000000f00 */
[----:B------:R-:W-:-:S08]  /*abb0*/  IMAD.MOV.U32 R40, RZ, RZ, 0x3400 ;  /* 0x00003400ff287424 */ /* 0x000fd000078e00ff */
[----:B------:R-:W-:Y:S02]  /*abc0*/  PRMT R16, R8, 0x5410, R16 ;  /* 0x0000541008107816 */ /* 0x000fe40000000010 */
[----:B------:R-:W1:Y:S01]  /*abd0*/  LDS.128 R8, [UR4] ;  /* 0x00000004ff087984 */ /* 0x000e620008000c00 */
[C---:B--2---:R-:W-:Y:S02]  /*abe0*/  LOP3.LUT R49, R12.reuse, 0xc000c, RZ, 0xc0, !PT ;  /* 0x000c000c0c317812 */ /* 0x044fe400078ec0ff */
[C---:B0-----:R-:W-:Y:S02]  /*abf0*/  LOP3.LUT R31, R12.reuse, 0x300030, RZ, 0xc0, !PT ;  /* 0x003000300c1f7812 */ /* 0x041fe400078ec0ff */
[C---:B------:R-:W-:Y:S02]  /*ac00*/  LOP3.LUT R34, R12.reuse, 0x30003, RZ, 0xc0, !PT ;  /* 0x000300030c227812 */ /* 0x040fe400078ec0ff */
[----:B------:R-:W-:Y:S02]  /*ac10*/  LOP3.LUT R23, R12, 0xc000c0, RZ, 0xc0, !PT ;  /* 0x00c000c00c177812 */ /* 0x000fe400078ec0ff */
[----:B------:R-:W-:-:S02]  /*ac20*/  SHF.R.U32.HI R24, RZ, 0x8, R12 ;  /* 0x00000008ff187819 */ /* 0x000fc4000001160c */
[C---:B------:R-:W-:Y:S02]  /*ac30*/  LOP3.LUT R51, R13.reuse, 0xc000c, RZ, 0xc0, !PT ;  /* 0x000c000c0d337812 */ /* 0x040fe400078ec0ff */
        /* <DEDUP_REMOVED lines=15> */
[C---:B------:R-:W-:Y:S02]  /*ad30*/  LOP3.LUT R33, R13.reuse, 0x300030, RZ, 0xc0, !PT ;  /* 0x003000300d217812 */ /* 0x040fe400078ec0ff */
[----:B------:R-:W-:Y:S02]  /*ad40*/  LOP3.LUT R25, R13, 0xc000c0, RZ, 0xc0, !PT ;  /* 0x00c000c00d197812 */ /* 0x000fe400078ec0ff */
[----:B------:R-:W-:Y:S02]  /*ad50*/  SHF.R.U32.HI R26, RZ, 0x8, R13 ;  /* 0x00000008ff1a7819 */ /* 0x000fe4000001160d */
        /* <DEDUP_REMOVED lines=15> */
[-C--:B-1----:R-:W-:Y:S01]  /*ae50*/  HFMA2.MMA R41, R13, R8.reuse, RZ ;  /* 0x000000080d297235 */ /* 0x082fe200000000ff */
[----:B------:R-:W-:Y:S01]  /*ae60*/  HADD2 R47, R43, -1026, -1026 ;  /* 0xe402e4022b2f7430 */ /* 0x000fe20000000000 */
[----:B------:R-:W-:Y:S01]  /*ae70*/  LOP3.LUT R37, R37, 0x64006400, RZ, 0xfc, !PT ;  /* 0x6400640025257812 */ /* 0x000fe200078efcff */
[----:B------:R-:W-:Y:S01]  /*ae80*/  HFMA2.MMA R13, R45, R8, RZ ;  /* 0x000000082d0d7235 */ /* 0x000fe200000000ff */
[----:B------:R-:W-:Y:S01]  /*ae90*/  HFMA2 R42, R49, R40.H0_H0, -258, -258 ;  /* 0xdc08dc08312a7431 */ /* 0x000fe20000040028 */
[----:B------:R-:W-:Y:S01]  /*aea0*/  LOP3.LUT R45, R33, 0x64006400, RZ, 0xfc, !PT ;  /* 0x64006400212d7812 */ /* 0x000fe200078efcff */
[-C--:B------:R-:W-:Y:S01]  /*aeb0*/  HFMA2 R43, R15, R8.reuse, RZ.H0_H0 ;  /* 0x000000080f2b7231 */ /* 0x080fe200000400ff */
[----:B------:R-:W-:Y:S01]  /*aec0*/  LOP3.LUT R39, R39, 0x64006400, RZ, 0xfc, !PT ;  /* 0x6400640027277812 */ /* 0x000fe200078efcff */
[----:B------:R-:W-:Y:S01]  /*aed0*/  HFMA2 R15, R47, R8, RZ.H0_H0 ;  /* 0x000000082f0f7231 */ /* 0x000fe200000400ff */
[----:B------:R-:W-:Y:S01]  /*aee0*/  LOP3.LUT R47, R31, 0x64006400, RZ, 0xfc, !PT ;  /* 0x640064001f2f7812 */ /* 0x000fe200078efcff */
[-C--:B------:R-:W-:Y:S01]  /*aef0*/  HFMA2 R8, R44, R9.reuse, R43 ;  /* 0x000000092c087231 */ /* 0x080fe2000000002b */
[-C--:B------:R-:W-:Y:S01]  /*af00*/  HFMA2.MMA R42, R42, R9.reuse, R41 ;  /* 0x000000092a2a7235 */ /* 0x080fe20000000029 */
[-C--:B------:R-:W-:Y:S01]  /*af10*/  HFMA2 R41, R37, R16.reuse.H1_H1, -66, -66 ;  /* 0xd420d42025297431 */ /* 0x080fe20000060010 */
[----:B------:R-:W-:Y:S01]  /*af20*/  HFMA2.MMA R44, R12, R9, R13 ;  /* 0x000000090c2c7235 */ /* 0x000fe2000000000d */
[----:B------:R-:W-:Y:S01]  /*af30*/  HFMA2 R9, R14, R9, R15 ;  /* 0x000000090e097231 */ /* 0x000fe2000000000f */
[----:B------:R-:W-:Y:S01]  /*af40*/  LOP3.LUT R23, R23, 0x64006400, RZ, 0xfc, !PT ;  /* 0x6400640017177812 */ /* 0x000fe200078efcff */
[----:B------:R-:W0:Y:S01]  /*af50*/  LDS.128 R12, [UR4+0x10] ;  /* 0x00001004ff0c7984 */ /* 0x000e220008000c00 */
[-C--:B------:R-:W-:Y:S01]  /*af60*/  HFMA2 R47, R47, R16.reuse.H1_H1, -66, -66 ;  /* 0xd420d4202f2f7431 */ /* 0x080fe20000060010 */
[----:B------:R-:W-:Y:S01]  /*af70*/  LOP3.LUT R43, R24, 0x300030, RZ, 0xc0, !PT ;  /* 0x00300030182b7812 */ /* 0x000fe200078ec0ff */
[-C--:B------:R-:W-:Y:S01]  /*af80*/  HFMA2 R45, R45, R16.reuse.H1_H1, -66, -66 ;  /* 0xd420d4202d2d7431 */ /* 0x080fe20000060010 */
[----:B------:R-:W-:Y:S01]  /*af90*/  LOP3.LUT R31, R28, 0x300030, RZ, 0xc0, !PT ;  /* 0x003000301c1f7812 */ /* 0x000fe200078ec0ff */
[----:B------:R-:W-:Y:S01]  /*afa0*/  HFMA2 R39, R39, R16.H1_H1, -66, -66 ;  /* 0xd420d42027277431 */ /* 0x000fe20000060010 */
[-C--:B------:R-:W-:Y:S01]  /*afb0*/  HFMA2.MMA R41, R41, R10.reuse, R44 ;  /* 0x0000000a29297235 */ /* 0x080fe2000000002c */
[-C--:B------:R-:W-:Y:S01]  /*afc0*/  HFMA2 R8, R45, R10.reuse, R8 ;  /* 0x0000000a2d087231 */ /* 0x080fe20000000008 */
[----:B------:R-:W-:Y:S01]  /*afd0*/  HFMA2.MMA R42, R47, R10, R42 ;  /* 0x0000000a2f2a7235 */ /* 0x000fe2000000002a */
[----:B------:R-:W-:Y:S01]  /*afe0*/  HFMA2 R10, R39, R10, R9 ;  /* 0x0000000a270a7231 */ /* 0x000fe20000000009 */
[----:B------:R-:W-:Y:S01]  /*aff0*/  LOP3.LUT R9, R29, 0x64006400, RZ, 0xfc, !PT ;  /* 0x640064001d097812 */ /* 0x000fe200078efcff */
[----:B------:R-:W-:Y:S01]  /*b000*/  HFMA2 R23, R23, R16.H0_H0, -18, -18 ;  /* 0xcc80cc8017177431 */ /* 0x000fe20000040010 */
[----:B------:R-:W-:-:S02]  /*b010*/  LOP3.LUT R45, R27, 0x64006400, RZ, 0xfc, !PT ;  /* 0x640064001b2d7812 */ /* 0x000fc400078efcff */
[C---:B------:R-:W-:Y:S01]  /*b020*/  LOP3.LUT R29, R24.reuse, 0xc000c0, RZ, 0xc0, !PT ;  /* 0x00c000c0181d7812 */ /* 0x040fe200078ec0ff */
[-C--:B------:R-:W-:Y:S01]  /*b030*/  HFMA2 R9, R9, R16.reuse.H0_H0, -18, -18 ;  /* 0xcc80cc8009097431 */ /* 0x080fe20000040010 */
[----:B------:R-:W-:Y:S01]  /*b040*/  LOP3.LUT R24, R24, 0x30003, RZ, 0xc0, !PT ;  /* 0x0003000318187812 */ /* 0x000fe200078ec0ff */
[----:B------:R-:W-:Y:S01]  /*b050*/  HFMA2 R50, R45, R16.H0_H0, -18, -18 ;  /* 0xcc80cc802d327431 */ /* 0x000fe20000040010 */
[C---:B------:R-:W-:Y:S01]  /*b060*/  LOP3.LUT R44, R28.reuse, 0xc000c0, RZ, 0xc0, !PT ;  /* 0x00c000c01c2c7812 */ /* 0x040fe200078ec0ff */
[-C--:B------:R-:W-:Y:S01]  /*b070*/  HFMA2.MMA R42, R23, R11.reuse, R42 ;  /* 0x0000000b172a7235 */ /* 0x080fe2000000002a */
[----:B------:R-:W-:Y:S01]  /*b080*/  LOP3.LUT R28, R28, 0x30003, RZ, 0xc0, !PT ;  /* 0x000300031c1c7812 */ /* 0x000fe200078ec0ff */
[----:B------:R-:W-:Y:S01]  /*b090*/  HFMA2 R10, R9, R11, R10 ;  /* 0x0000000b090a7231 */ /* 0x000fe2000000000a */
[----:B------:R-:W-:Y:S01]  /*b0a0*/  LOP3.LUT R24, R24, 0x64006400, RZ, 0xfc, !PT ;  /* 0x6400640018187812 */ /* 0x000fe200078efcff */
[----:B------:R-:W-:Y:S01]  /*b0b0*/  HFMA2.MMA R41, R50, R11, R41 ;  /* 0x0000000b32297235 */ /* 0x000fe20000000029 */
        /* <DEDUP_REMOVED lines=10> */
[C---:B------:R-:W-:Y:S01]  /*b160*/  LOP3.LUT R49, R26.reuse, 0x300030, RZ, 0xc0, !PT ;  /* 0x003000301a317812 */ /* 0x040fe200078ec0ff */
[----:B------:R-:W-:Y:S01]  /*b170*/  HFMA2 R40, R53, R40.H0_H0, -258, -258 ;  /* 0xdc08dc0835287431 */ /* 0x000fe20000040028 */
[C---:B------:R-:W-:Y:S01]  /*b180*/  LOP3.LUT R39, R26.reuse, 0xc000c0, RZ, 0xc0, !PT ;  /* 0x00c000c01a277812 */ /* 0x040fe200078ec0ff */
[-C--:B------:R-:W-:Y:S01]  /*b190*/  HFMA2 R25, R25, R16.reuse.H0_H0, -18, -18 ;  /* 0xcc80cc8019197431 */ /* 0x080fe20000040010 */
[-C--:B0-----:R-:W-:Y:S01]  /*b1a0*/  HFMA2.MMA R42, R9, R12.reuse, R42 ;  /* 0x0000000c092a7235 */ /* 0x081fe2000000002a */
[----:B------:R-:W-:Y:S01]  /*b1b0*/  LOP3.LUT R43, R43, 0x64006400, RZ, 0xfc, !PT ;  /* 0x640064002b2b7812 */ /* 0x000fe200078efcff */
[----:B------:R-:W-:Y:S01]  /*b1c0*/  HFMA2.MMA R41, R28, R12, R41 ;  /* 0x0000000c1c297235 */ /* 0x000fe20000000029 */
[----:B------:R-:W-:Y:S01]  /*b1d0*/  LOP3.LUT R26, R26, 0x30003, RZ, 0xc0, !PT ;  /* 0x000300031a1a7812 */ /* 0x000fe200078ec0ff */
[----:B------:R-:W-:Y:S01]  /*b1e0*/  HFMA2 R8, R25, R11, R8 ;  /* 0x0000000b19087231 */ /* 0x000fe20000000008 */
[C---:B------:R-:W-:Y:S01]  /*b1f0*/  LOP3.LUT R33, R30.reuse, 0x300030, RZ, 0xc0, !PT ;  /* 0x003000301e217812 */ /* 0x040fe200078ec0ff */
[----:B------:R-:W-:Y:S01]  /*b200*/  HFMA2 R37, R43, R16.H1_H1, -66, -66 ;  /* 0xd420d4202b257431 */ /* 0x000fe20000060010 */
[C---:B------:R-:W-:Y:S01]  /*b210*/  LOP3.LUT R27, R30.reuse, 0xc000c0, RZ, 0xc0, !PT ;  /* 0x00c000c01e1b7812 */ /* 0x040fe200078ec0ff */
[-C--:B------:R-:W-:Y:S01]  /*b220*/  HFMA2.MMA R42, R34, R13.reuse, R42 ;  /* 0x0000000d222a7235 */ /* 0x080fe2000000002a */
[----:B------:R-:W-:Y:S01]  /*b230*/  LOP3.LUT R31, R31, 0x64006400, RZ, 0xfc, !PT ;  /* 0x640064001f1f7812 */ /* 0x000fe200078efcff */
[----:B------:R-:W-:Y:S01]  /*b240*/  HFMA2.MMA R41, R38, R13, R41 ;  /* 0x0000000d26297235 */ /* 0x000fe20000000029 */
[----:B------:R-:W-:-:S02]  /*b250*/  LOP3.LUT R30, R30, 0x30003, RZ, 0xc0, !PT ;  /* 0x000300031e1e7812 */ /* 0x000fc400078ec0ff */
[----:B------:R-:W-:Y:S01]  /*b260*/  LOP3.LUT R26, R26, 0x64006400, RZ, 0xfc, !PT ;  /* 0x640064001a1a7812 */ /* 0x000fe200078efcff */
[-C--:B------:R-:W-:Y:S01]  /*b270*/  HFMA2 R31, R31, R16.reuse.H1_H1, -66, -66 ;  /* 0xd420d4201f1f7431 */ /* 0x080fe20000060010 */
[----:B------:R-:W-:Y:S01]  /*b280*/  LOP3.LUT R30, R30, 0x64006400, RZ, 0xfc, !PT ;  /* 0x640064001e1e7812 */ /* 0x000fe200078efcff */
[-C--:B------:R-:W-:Y:S01]  /*b290*/  HFMA2.MMA R24, R37, R14.reuse, R42 ;  /* 0x0000000e25187235 */ /* 0x080fe2000000002a */
[----:B------:R-:W-:Y:S01]  /*b2a0*/  LOP3.LUT R29, R29, 0x64006400, RZ, 0xfc, !PT ;  /* 0x640064001d1d7812 */ /* 0x000fe200078efcff */
[----:B------:R-:W-:Y:S01]  /*b2b0*/  HADD2 R11, R26, -1026, -1026 ;  /* 0xe402e4021a0b7430 */ /* 0x000fe20000000000 */
[----:B------:R-:W-:Y:S01]  /*b2c0*/  LOP3.LUT R45, R44, 0x64006400, RZ, 0xfc, !PT ;  /* 0x640064002c2d7812 */ /* 0x000fe200078efcff */
[----:B------:R-:W-:Y:S01]  /*b2d0*/  HADD2 R23, R30, -1026, -1026 ;  /* 0xe402e4021e177430 */ /* 0x000fe20000000000 */
[----:B------:R-:W-:Y:S01]  /*b2e0*/  LOP3.LUT R49, R49, 0x64006400, RZ, 0xfc, !PT ;  /* 0x6400640031317812 */ /* 0x000fe200078efcff */
[----:B------:R-:W-:Y:S01]  /*b2f0*/  HFMA2 R48, R29, R16.H0_H0, -18, -18 ;  /* 0xcc80cc801d307431 */ /* 0x000fe20000040010 */
[----:B------:R-:W-:Y:S01]  /*b300*/  HFMA2.MMA R41, R31, R14, R41 ;  /* 0x0000000e1f297235 */ /* 0x000fe20000000029 */
[----:B------:R-:W-:Y:S01]  /*b310*/  HFMA2 R8, R11, R12, R8 ;  /* 0x0000000c0b087231 */ /* 0x000fe20000000008 */
[----:B------:R-:W-:Y:S01]  /*b320*/  LOP3.LUT R51, R33, 0x64006400, RZ, 0xfc, !PT ;  /* 0x6400640021337812 */ /* 0x000fe200078efcff */
[----:B------:R-:W-:Y:S01]  /*b330*/  HFMA2 R44, R45, R16.H0_H0, -18, -18 ;  /* 0xcc80cc802d2c7431 */ /* 0x000fe20000040010 */
[----:B------:R-:W-:Y:S01]  /*b340*/  LOP3.LUT R39, R39, 0x64006400, RZ, 0xfc, !PT ;  /* 0x6400640027277812 */ /* 0x000fe200078efcff */
[----:B------:R-:W-:Y:S01]  /*b350*/  HFMA2 R10, R23, R12, R10 ;  /* 0x0000000c170a7231 */ /* 0x000fe2000000000a */
[----:B------:R-:W-:Y:S01]  /*b360*/  LOP3.LUT R27, R27, 0x64006400, RZ, 0xfc, !PT ;  /* 0x640064001b1b7812 */ /* 0x000fe200078efcff */
[-C--:B------:R-:W-:Y:S01]  /*b370*/  HFMA2 R33, R49, R16.reuse.H1_H1, -66, -66 ;  /* 0xd420d42031217431 */ /* 0x080fe20000060010 */
[-C--:B------:R-:W-:Y:S01]  /*b380*/  HFMA2.MMA R24, R48, R15.reuse, R24 ;  /* 0x0000000f30187235 */ /* 0x080fe20000000018 */
[----:B------:R-:W-:Y:S01]  /*b390*/  HFMA2 R8, R36, R13, R8 ;  /* 0x0000000d24087231 */ /* 0x000fe20000000008 */
[----:B------:R-:W-:Y:S01]  /*b3a0*/  HFMA2.MMA R41, R44, R15, R41 ;  /* 0x0000000f2c297235 */ /* 0x000fe20000000029 */
[----:B------:R-:W-:-:S02]  /*b3b0*/  HFMA2 R43, R51, R16.H1_H1, -66, -66 ;  /* 0xd420d420332b7431 */ /* 0x000fc40000060010 */
[----:B------:R-:W-:Y:S02]  /*b3c0*/  HFMA2 R10, R40, R13, R10 ;  /* 0x0000000d280a7231 */ /* 0x000fe4000000000a */
[----:B------:R-:W-:Y:S02]  /*b3d0*/  HFMA2 R46, R39, R16.H0_H0, -18, -18 ;  /* 0xcc80cc80272e7431 */ /* 0x000fe40000040010 */
[----:B------:R-:W-:Y:S02]  /*b3e0*/  HFMA2 R23, R33, R14, R8 ;  /* 0x0000000e21177231 */ /* 0x000fe40000000008 */
[----:B------:R-:W-:Y:S02]  /*b3f0*/  HFMA2 R16, R27, R16.H0_H0, -18, -18 ;  /* 0xcc80cc801b107431 */ /* 0x000fe40000040010 */
[----:B------:R-:W-:Y:S02]  /*b400*/  HFMA2 R8, R43, R14, R10 ;  /* 0x0000000e2b087231 */ /* 0x000fe4000000000a */
        /* <DEDUP_REMOVED lines=10> */
.L_x_4609:
[----:B------:R-:W-:Y:S01]  /*b4b0*/  IADD3 R20, P3, R20, R17, RZ ;  /* 0x0000001114147210 */ /* 0x000fe20007f7e0ff */
[----:B------:R-:W-:Y:S01]  /*b4c0*/  UIADD3 UR4, UR4, 0x20, URZ ;  /* 0x0000002004047890 */ /* 0x000fe2000fffe03f */
[----:B-----5:R-:W-:Y:S01]  /*b4d0*/  @!P0 IADD3 R3, R18, R35, RZ ;  /* 0x0000002312038210 */ /* 0x020fe20007ffe0ff */
[----:B------:R-:W-:Y:S01]  /*b4e0*/  IMAD.MOV.U32 R35, RZ, RZ, R19 ;  /* 0x000000ffff237224 */ /* 0x000fe200078e0013 */
[----:B------:R-:W-:Y:S01]  /*b4f0*/  IADD3.X R21, R21, R22, RZ, P3, !PT ;  /* 0x0000001615157210 */ /* 0x000fe20001ffe4ff */
[----:B------:R-:W-:Y:S08]  /*b500*/  @!P2 BRA P4, `(.L_x_4610) ;  /* 0xfffffff4005ca947 */ /* 0x000ff0000203ffff */
.L_x_4608:
[----:B------:R-:W-:Y:S05]  /*b510*/  @P1 EXIT ;  /* 0x000000000000194d */ /* 0x000fea0003800000 */
[----:B------:R-:W1:Y:S01]  /*b520*/  S2R R0, SR_CTAID.X ;  /* 0x0000000000007919 */ /* 0x000e620000002500 */
[----:B------:R-:W2:Y:S01]  /*b530*/  S2UR UR4, SR_CTAID.Y ;  /* 0x00000000000479c3 */ /* 0x000ea20000002600 */
[----:B------:R-:W1:Y:S07]  /*b540*/  S2R R9, SR_TID.X ;  /* 0x0000000000097919 */ /* 0x000e6e0000002100 */
[----:B------:R-:W2:Y:S08]  /*b550*/  LDC R11, c[0x0][0x23c] ;  /* 0x00008f00ff0b7b82 */ /* 0x000eb00000000800 */
[----:B------:R-:W3:Y:S01]  /*b560*/  LDC.64 R2, c[0x0][0x230] ;  /* 0x00008c00ff027b82 */ /* 0x000ee20000000a00 */
[----:B-1----:R-:W-:-:S04]  /*b570*/  LEA R0, R0, R9, 0x6 ;  /* 0x0000000900007211 */ /* 0x002fc800078e30ff */
[----:B------:R-:W-:-:S05]  /*b580*/  SHF.L.U32 R0, R0, 0x2, RZ ;  /* 0x0000000200007819 */ /* 0x000fca00000006ff */
[----:B--2---:R-:W-:Y:S02]  /*b590*/  IMAD R9, R11, UR4, R0 ;  /* 0x000000040b097c24 */ /* 0x004fe4000f8e0200 */
[----:B------:R-:W-:Y:S02]  /*b5a0*/  HMUL2 R11, R5, R7.H0_H0 ;  /* 0x20000007050b7232 */ /* 0x000fe40000000000 */
[----:B---3--:R-:W-:-:S05]  /*b5b0*/  IMAD.WIDE R8, R9, 0x2, R2 ;  /* 0x0000000209087825 */ /* 0x008fca00078e0202 */
[----:B------:R1:W-:Y:S01]  /*b5c0*/  ATOM.E.ADD.F16x2.RN.STRONG.GPU P0, RZ, desc[UR6][R8.64], R11 ;  /* 0x0000000b08ff79a2 */ /* 0x0003e2000810e1c6 */
[----:B------:R-:W-:Y:S01]  /*b5d0*/  BSSY B0, `(.L_x_4611) ;  /* 0x0000010000007945 */ /* 0x000fe20003800000 */
[----:B------:R-:W-:-:S03]  /*b5e0*/  HMUL2 R7, R4, R7.H0_H0 ;  /* 0x2000000704077232 */ /* 0x000fc60000000000 */
[----:B-1----:R-:W-:Y:S05]  /*b5f0*/  @P0 BRA `(.L_x_4612) ;  /* 0x0000000000340947 */ /* 0x002fea0003800000 */
[----:B------:R-:W1:Y:S02]  /*b600*/  QSPC.E.S P0, RZ, [R8] ;  /* 0x0000000008ff73aa */ /* 0x000e640000000500 */
[----:B-1----:R-:W-:Y:S05]  /*b610*/  @!P0 BRA `(.L_x_4613) ;  /* 0x0000000000208947 */ /* 0x002fea0003800000 */
[----:B------:R-:W-:-:S05]  /*b620*/  IMAD.MOV.U32 R2, RZ, RZ, R8 ;  /* 0x000000ffff027224 */ /* 0x000fca00078e0008 */
[----:B------:R-:W-:-:S07]  /*b630*/  MOV R2, R2 ;  /* 0x0000000200027202 */ /* 0x000fce0000000f00 */
.L_x_4614:
[----:B------:R-:W1:Y:S02]  /*b640*/  LDS R4, [R2] ;  /* 0x0000000002047984 */ /* 0x000e640000000800 */
[----:B-1----:R-:W-:-:S06]  /*b650*/  HADD2 R5, R4, R11 ;  /* 0x0000000b04057230 */ /* 0x002fcc0000000000 */
[----:B------:R-:W1:Y:S02]  /*b660*/  ATOMS.CAST.SPIN R5, [R2], R4, R5 ;  /* 0x000000040205738d */ /* 0x000e640001800005 */
[----:B-1----:R-:W-:-:S13]  /*b670*/  ISETP.EQ.U32.AND P0, PT, R5, 0x1, PT ;  /* 0x000000010500780c */ /* 0x002fda0003f02070 */
[----:B------:R-:W-:Y:S05]  /*b680*/  @!P0 BRA `(.L_x_4614) ;  /* 0xfffffffc00ec8947 */ /* 0x000fea000383ffff */
[----:B------:R-:W-:Y:S05]  /*b690*/  BRA `(.L_x_4612) ;  /* 0x00000000000c7947 */ /* 0x000fea0003800000 */
.L_x_4613:
[----:B------:R-:W2:Y:S02]  /*b6a0*/  LD.E R0, desc[UR6][R8.64] ;  /* 0x0000000608007980 */ /* 0x000ea4000c101900 */
[----:B--2---:R-:W-:-:S05]  /*b6b0*/  IADD3 R3, R11, R0, RZ ;  /* 0x000000000b037210 */ /* 0x004fca0007ffe0ff */
[----:B------:R1:W-:Y:S02]  /*b6c0*/  ST.E desc[UR6][R8.64], R3 ;  /* 0x0000000308007985 */ /* 0x0003e4000c101906 */
.L_x_4612:
[----:B------:R-:W-:Y:S05]  /*b6d0*/  BSYNC B0 ;  /* 0x0000000000007941 */ /* 0x000fea0003800000 */
.L_x_4611:
[----:B------:R2:W-:Y:S02]  /*b6e0*/  ATOM.E.ADD.F16x2.RN.STRONG.GPU P0, RZ, desc[UR6][R8.64+0x4], R7 ;  /* 0x0000040708ff79a2 */ /* 0x0005e4000810e1c6 */
[----:B--2---:R-:W-:Y:S05]  /*b6f0*/  @P0 EXIT ;  /* 0x000000000000094d */ /* 0x004fea0003800000 */
[----:B------:R-:W2:Y:S02]  /*b700*/  QSPC.E.S P0, RZ, [R8+0x4] ;  /* 0x0000040008ff73aa */ /* 0x000ea40000000500 */
[----:B--2---:R-:W-:Y:S05]  /*b710*/  @!P0 BRA `(.L_x_4615) ;  /* 0x0000000000208947 */ /* 0x004fea0003800000 */
[----:B------:R-:W-:-:S04]  /*b720*/  MOV R2, R8 ;  /* 0x0000000800027202 */ /* 0x000fc80000000f00 */
[----:B------:R-:W-:-:S07]  /*b730*/  MOV R2, R2 ;  /* 0x0000000200027202 */ /* 0x000fce0000000f00 */
.L_x_4616:
[----:B------:R-:W2:Y:S02]  /*b740*/  LDS R4, [R2+0x4] ;  /* 0x0000040002047984 */ /* 0x000ea40000000800 */
[----:B--2---:R-:W-:-:S10]  /*b750*/  HFMA2.MMA R5, R4, 1, 1, R7 ;  /* 0x3c003c0004057835 */ /* 0x004fd40000000007 */
[----:B------:R-:W2:Y:S02]  /*b760*/  ATOMS.CAST.SPIN R5, [R2+0x4], R4, R5 ;  /* 0x000004040205738d */ /* 0x000ea40001800005 */
[----:B--2---:R-:W-:-:S13]  /*b770*/  ISETP.EQ.U32.AND P0, PT, R5, 0x1, PT ;  /* 0x000000010500780c */ /* 0x004fda0003f02070 */
[----:B------:R-:W-:Y:S05]  /*b780*/  @!P0 BRA `(.L_x_4616) ;  /* 0xfffffffc00ec8947 */ /* 0x000fea000383ffff */
[----:B------:R-:W-:Y:S05]  /*b790*/  EXIT ;  /* 0x000000000000794d */ /* 0x000fea0003800000 */
.L_x_4615:
[----:B------:R-:W1:Y:S02]  /*b7a0*/  LD.E R0, desc[UR6][R8.64+0x4] ;  /* 0x0000040608007980 */ /* 0x000e64000c101900 */
[----:B-1----:R-:W-:-:S05]  /*b7b0*/  IADD3 R3, R7, R0, RZ ;  /* 0x0000000007037210 */ /* 0x002fca0007ffe0ff */
[----:B------:R-:W-:Y:S01]  /*b7c0*/  ST.E desc[UR6][R8.64+0x4], R3 ;  /* 0x0000040308007985 */ /* 0x000fe2000c101906 */
[----:B------:R-:W-:Y:S05]  /*b7d0*/  EXIT ;  /* 0x000000000000794d */ /* 0x000fea0003800000 */
.L_x_4617:
        /* <DEDUP_REMOVED lines=10> */
.L_x_5250:


//--------------------- .text._Z23gemm_half_q_half_kernelILi1ELi160ELb1ELb1ELi64EEvPK6__halfPKjS4_S2_PS0_iiiiPKtS7_iiiiiibS2_i --------------------------
	.section	.text._Z23gemm_half_q_half_kernelILi1ELi160ELb1ELb1ELi64EEvPK6__halfPKjS4_S2_PS0_iiiiPKtS7_iiiiiibS2_i,"ax",@progbits
	.align	128
        .global         _Z23gemm_half_q_half_kernelILi1ELi160ELb1ELb1ELi64EEvPK6__halfPKjS4_S2_PS0_iiiiPKtS7_iiiiiibS2_i
        .type           _Z23gemm_half_q_half_kernelILi1ELi160ELb1ELb1ELi64EEvPK6__halfPKjS4_S2_PS0_iiiiPKtS7_iiiiiibS2_i,@function
        .size           _Z23gemm_half_q_half_kernelILi1ELi160ELb1ELb1ELi64EEvPK6__halfPKjS4_S2_PS0_iiiiPKtS7_iiiiiibS2_i,(.L_x_5251 - _Z23gemm_half_q_half_kernelILi1ELi160ELb1ELb1ELi64EEvPK6__halfPKjS4_S2_PS0_iiiiPKtS7_iiiiiibS2_i)
        .other          _Z23gemm_half_q_half_kernelILi1ELi160ELb1ELb1ELi64EEvPK6__halfPKjS4_S2_PS0_iiiiPKtS7_iiiiiibS2_i,@"STO_CUDA_ENTRY STV_DEFAULT"
_Z23gemm_half_q_half_kernelILi1ELi160ELb1ELb1ELi64EEvPK6__halfPKjS4_S2_PS0_iiiiPKtS7_iiiiiibS2_i:
.text._Z23gemm_half_q_half_kernelILi1ELi160ELb1ELb1ELi64EEvPK6__halfPKjS4_S2_PS0_iiiiPKtS7_iiiiiibS2_i:
[----:B------:R-:W0:Y:S08]  /*0000*/  LDC R1, c[0x0][0x28] ;  /* 0x00000a00ff017b82 */ /* 0x000e300000000800 */
[----:B------:R-:W1:Y:S01]  /*0010*/  S2UR UR8, SR_CTAID.Y ;  /* 0x00000000000879c3 */ /* 0x000e620000002600 */
[----:B------:R-:W-:Y:S01]  /*0020*/  PRMT R6, RZ, 0x7610, R6 ;  /* 0x00007610ff067816 */ /* 0x000fe20000000006 */
[----:B------:R-:W-:Y:S01]  /*0030*/  ULDC.64 UR6, c[0x0][0x208] ;  /* 0x0000820000067ab9 */ /* 0x000fe20000000a00 */
[----:B0-----:R-:W-:-:S05]  /*0040*/  VIADD R1, R1, 0xfffffff0 ;  /* 0xfffffff001017836 */ /* 0x001fca0000000000 */
[----:B------:R-:W1:Y:S02]  /*0050*/  LDC R15, c[0x0][0x238] ;  /* 0x00008e00ff0f7b82 */ /* 0x000e640000000800 */
[----:B-1----:R-:W-:-:S13]  /*0060*/  ISETP.LE.AND P1, PT, R15, UR8, PT ;  /* 0x000000080f007c0c */ /* 0x002fda000bf23270 */
[----:B------:R-:W0:Y:S02]  /*0070*/  @!P1 LDC.64 R2, c[0x0][0x278] ;  /* 0x00009e00ff029b82 */ /* 0x000e240000000a00 */
[----:B0-----:R-:W2:Y:S02]  /*0080*/  @!P1 LDG.E.U16 R6, desc[UR6][R2.64] ;  /* 0x0000000602069981 */ /* 0x001ea4000c1e1500 */
[----:B--2---:R-:W-:-:S13]  /*0090*/  ISETP.EQ.OR P0, PT, R6, RZ, P1 ;  /* 0x000000ff0600720c */ /* 0x004fda0000f02670 */
[----:B------:R-:W-:Y:S05]  /*00a0*/  @P0 EXIT ;  /* 0x000000000000094d */ /* 0x000fea0003800000 */
[----:B------:R-:W0:Y:S01]  /*00b0*/  S2R R14, SR_CTAID.Z ;  /* 0x00000000000e7919 */ /* 0x000e220000002700 */
[----:B------:R-:W1:Y:S01]  /*00c0*/  LDC R0, c[0x0][0x240] ;  /* 0x00009000ff007b82 */ /* 0x000e620000000800 */
[----:B------:R-:W-:Y:S01]  /*00d0*/  BSSY B0, `(.L_x_4618) ;  /* 0x0000023000007945 */ /* 0x000fe20003800000 */
[----:B------:R-:W2:Y:S01]  /*00e0*/  S2R R10, SR_TID.X ;  /* 0x00000000000a7919 */ /* 0x000ea20000002100 */
[----:B------:R-:W3:Y:S01]  /*00f0*/  S2R R3, SR_CTAID.X ;  /* 0x0000000000037919 */ /* 0x000ee20000002500 */
[----:B0-----:R-:W-:-:S05]  /*0100*/  IMAD.SHL.U32 R7, R14, 0x40, RZ ;  /* 0x000000400e077824 */ /* 0x001fca00078e00ff */
[C---:B--2---:R-:W-:Y:S02]  /*0110*/  IADD3 R5, R7.reuse, R10, RZ ;  /* 0x0000000a07057210 */ /* 0x044fe40007ffe0ff */
[----:B-1----:R-:W-:Y:S01]  /*0120*/  VIADDMNMX R24, R7, 0x40, R0, PT ;  /* 0x0000004007187846 */ /* 0x002fe20003800100 */
[----:B---3--:R-:W-:-:S03]  /*0130*/  IMAD R11, R3, 0x40, R10 ;  /* 0x00000040030b7824 */ /* 0x008fc600078e020a */
        /* <DEDUP_REMOVED lines=13> */
[----:B--2---:R-:W-:-:S03]  /*0210*/  @P0 IADD3 R12, P3, R0, R3, RZ ;  /* 0x00000003000c0210 */ /* 0x004fc60007f7e0ff */
[----:B------:R-:W-:Y:S01]  /*0220*/  @!P0 IMAD.X R0, R8, 0x1, R4, P2 ;  /* 0x0000000108008824 */ /* 0x000fe200010e0604 */
[C---:B------:R-:W-:Y:S02]  /*0230*/  @!P0 LEA R8, P2, R5.reuse, UR4, 0x1 ;  /* 0x0000000405088c11 */ /* 0x040fe4000f8408ff */
[----:B------:R-:W-:Y:S02]  /*0240*/  @P0 IADD3.X R13, RZ, R4, RZ, P3, !PT ;  /* 0x00000004ff0d0210 */ /* 0x000fe40001ffe4ff */
[C---:B------:R-:W-:Y:S02]  /*0250*/  @P0 LEA R4, P3, R12.reuse, UR4, 0x1 ;  /* 0x000000040c040c11 */ /* 0x040fe4000f8608ff */
        /* <DEDUP_REMOVED lines=10> */
.L_x_4619:
[----:B------:R-:W-:Y:S05]  /*0300*/  BSYNC B0 ;  /* 0x0000000000007941 */ /* 0x000fea0003800000 */
.L_x_4618:
[----:B------:R-:W-:Y:S01]  /*0310*/  ULDC UR4, c[0x0][0x23c] ;  /* 0x00008f0000047ab9 */ /* 0x000fe20000000800 */
[----:B------:R-:W-:Y:S02]  /*0320*/  IMAD.SHL.U32 R10, R11, 0x4, RZ ;  /* 0x000000040b0a7824 */ /* 0x000fe400078e00ff */
[----:B0-----:R-:W-:-:S05]  /*0330*/  IMAD.U32 R5, RZ, RZ, UR4 ;  /* 0x00000004ff057e24 */ /* 0x001fca000f8e00ff */
[----:B------:R-:W-:-:S13]  /*0340*/  ISETP.GE.AND P0, PT, R10, R5, PT ;  /* 0x000000050a00720c */ /* 0x000fda0003f06270 */
[----:B------:R-:W-:Y:S05]  /*0350*/  @P0 EXIT ;  /* 0x000000000000094d */ /* 0x000fea0003800000 */
[----:B------:R-:W0:Y:S01]  /*0360*/  LDC.64 R2, c[0x0][0x248] ;  /* 0x00009200ff027b82 */ /* 0x000e220000000a00 */
[----:B------:R-:W-:-:S07]  /*0370*/  SHF.L.U32 R19, R14, 0x7, RZ ;  /* 0x000000070e137819 */ /* 0x000fce00000006ff */
[----:B------:R-:W1:Y:S01]  /*0380*/  LDC.U8 R0, c[0x0][0x270] ;  /* 0x00009c00ff007b82 */ /* 0x000e620000000000 */
[----:B0-----:R-:W-:-:S05]  /*0390*/  IMAD.WIDE R18, R19, 0x2, R2 ;  /* 0x0000000213127825 */ /* 0x001fca00078e0202 */
[----:B------:R0:W5:Y:S01]  /*03a0*/  LDG.E.U16.CONSTANT R12, desc[UR6][R18.64+0x2] ;  /* 0x00000206120c7981 */ /* 0x000162000c1e9500 */
[----:B------:R-:W-:Y:S02]  /*03b0*/  ISETP.GE.AND P2, PT, R7, R24, PT ;  /* 0x000000180700720c */ /* 0x000fe40003f46270 */
[----:B-1----:R-:W-:-:S04]  /*03c0*/  PRMT R0, R0, 0x8880, RZ ;  /* 0x0000888000007816 */ /* 0x002fc800000000ff */
[----:B------:R-:W-:-:S04]  /*03d0*/  ISETP.NE.AND P0, PT, R0, RZ, PT ;  /* 0x000000ff0000720c */ /* 0x000fc80003f05270 */
[----:B------:R-:W-:-:S04]  /*03e0*/  ISETP.NE.OR P0, PT, R14, RZ, !P0 ;  /* 0x000000ff0e00720c */ /* 0x000fc80004705670 */
[----:B------:R-:W-:-:S13]  /*03f0*/  ISETP.LE.OR P0, PT, R15, UR8, P0 ;  /* 0x000000080f007c0c */ /* 0x000fda0008703670 */
[----:B------:R-:W1:Y:S01]  /*0400*/  @!P0 LDC.64 R8, c[0x0][0x230] ;  /* 0x00008c00ff088b82 */ /* 0x000e620000000a00 */
[----:B------:R-:W-:-:S04]  /*0410*/  @!P0 IMAD R11, R5, UR8, R10 ;  /* 0x00000008050b8c24 */ /* 0x000fc8000f8e020a */
[----:B-1----:R-:W-:-:S05]  /*0420*/  @!P0 IMAD.WIDE R8, R11, 0x2, R8 ;  /* 0x000000020b088825 */ /* 0x002fca00078e0208 */
[----:B------:R0:W-:Y:S01]  /*0430*/  @!P0 STG.E.64 desc[UR6][R8.64], RZ ;  /* 0x000000ff08008986 */ /* 0x0001e2000c101b06 */
[----:B------:R-:W-:Y:S06]  /*0440*/  BAR.SYNC.DEFER_BLOCKING 0x0 ;  /* 0x0000000000007b1d */ /* 0x000fec0000010000 */
[----:B------:R-:W-:Y:S05]  /*0450*/  @P2 BRA `(.L_x_4620) ;  /* 0x0000000000d02947 */ /* 0x000fea0003800000 */
[----:B------:R1:W5:Y:S01]  /*0460*/  LDG.E.U16.CONSTANT R0, desc[UR6][R18.64] ;  /* 0x0000000612007981 */ /* 0x000362000c1e9500 */
[----:B0-----:R-:W0:Y:S01]  /*0470*/  LDC.64 R8, c[0x0][0x220] ;  /* 0x00008800ff087b82 */ /* 0x001e220000000a00 */
[----:B------:R-:W-:Y:S01]  /*0480*/  SHF.R.S32.HI R11, RZ, 0x1f, R10 ;  /* 0x0000001fff0b7819 */ /* 0x000fe2000001140a */
[----:B------:R-:W-:Y:S02]  /*0490*/  IMAD.SHL.U32 R13, R10, 0x4, RZ ;  /* 0x000000040a0d7824 */ /* 0x000fe400078e00ff */
[----:B------:R-:W-:Y:S01]  /*04a0*/  IMAD.MOV.U32 R4, RZ, RZ, RZ ;  /* 0x000000ffff047224 */ /* 0x000fe200078e00ff */
[----:B------:R-:W-:Y:S02]  /*04b0*/  LEA.HI R16, R11, R10, RZ, 0x3 ;  /* 0x0000000a0b107211 */ /* 0x000fe400078f18ff */
[----:B------:R-:W-:Y:S01]  /*04c0*/  MOV R11, R7 ;  /* 0x00000007000b7202 */ /* 0x000fe20000000f00 */
[----:B------:R-:W2:Y:S01]  /*04d0*/  LDC.64 R14, c[0x0][0x228] ;  /* 0x00008a00ff0e7b82 */ /* 0x000ea20000000a00 */
[----:B------:R-:W-:-:S02]  /*04e0*/  LOP3.LUT R13, R13, 0x10, RZ, 0xc0, !PT ;  /* 0x000000100d0d7812 */ /* 0x000fc400078ec0ff */
[----:B-1----:R-:W-:-:S07]  /*04f0*/  SHF.R.S32.HI R16, RZ, 0x3, R16 ;  /* 0x00000003ff107819 */ /* 0x002fce0000011410 */
.L_x_4621:
[----:B-----5:R-:W-:-:S04]  /*0500*/  IMAD.IADD R22, R0, 0x1, R4 ;  /* 0x0000000100167824 */ /* 0x020fc800078e0204 */
[----:B-1----:R-:W-:-:S05]  /*0510*/  IMAD R17, R22, R5, RZ ;  /* 0x0000000516117224 */ /* 0x002fca00078e02ff */
[----:B------:R-:W-:-:S04]  /*0520*/  SHF.R.S32.HI R18, RZ, 0x1f, R17 ;  /* 0x0000001fff127819 */ /* 0x000fc80000011411 */
[----:B------:R-:W-:-:S04]  /*0530*/  LEA.HI R17, R18, R17, RZ, 0x3 ;  /* 0x0000001112117211 */ /* 0x000fc800078f18ff */
[----:B------:R-:W-:-:S05]  /*0540*/  LEA.HI.SX32 R17, R17, R16, 0x1d ;  /* 0x0000001011117211 */ /* 0x000fca00078feaff */
[----:B0-----:R-:W-:-:S06]  /*0550*/  IMAD.WIDE R20, R17, 0x4, R8 ;  /* 0x0000000411147825 */ /* 0x001fcc00078e0208 */
[----:B------:R-:W3:Y:S01]  /*0560*/  LDG.E.CONSTANT R20, desc[UR6][R20.64] ;  /* 0x0000000614147981 */ /* 0x000ee2000c1e9900 */
[----:B--2---:R-:W-:Y:S01]  /*0570*/  IMAD.WIDE R22, R22, 0x2, R14 ;  /* 0x0000000216167825 */ /* 0x004fe200078e020e */
[----:B------:R-:W-:-:S04]  /*0580*/  LEA R19, R11, 0x1, 0x1 ;  /* 0x000000010b137811 */ /* 0x000fc800078e08ff */
[----:B------:R0:W2:Y:S01]  /*0590*/  LDG.E.U16.CONSTANT R17, desc[UR6][R22.64] ;  /* 0x0000000616117981 */ /* 0x0000a2000c1e9500 */
[----:B------:R-:W-:-:S06]  /*05a0*/  IMAD.WIDE R18, R19, 0x2, R2 ;  /* 0x0000000213127825 */ /* 0x000fcc00078e0202 */
[----:B------:R-:W4:Y:S01]  /*05b0*/  LDG.E.U16.CONSTANT R18, desc[UR6][R18.64] ;  /* 0x0000000612127981 */ /* 0x000f22000c1e9500 */
[----:B---3--:R-:W-:-:S04]  /*05c0*/  SHF.R.U32.HI R25, RZ, R13, R20 ;  /* 0x0000000dff197219 */ /* 0x008fc80000011614 */
[----:B------:R-:W-:Y:S02]  /*05d0*/  LOP3.LUT R26, R25, 0xf, RZ, 0xc0, !PT ;  /* 0x0000000f191a7812 */ /* 0x000fe400078ec0ff */
[--C-:B------:R-:W-:Y:S02]  /*05e0*/  SHF.R.U32.HI R27, RZ, 0x4, R25.reuse ;  /* 0x00000004ff1b7819 */ /* 0x100fe40000011619 */
[--C-:B------:R-:W-:Y:S01]  /*05f0*/  SHF.R.U32.HI R20, RZ, 0xc, R25.reuse ;  /* 0x0000000cff147819 */ /* 0x100fe20000011619 */
[----:B------:R-:W-:Y:S01]  /*0600*/  VIADD R26, R26, 0x1 ;  /* 0x000000011a1a7836 */ /* 0x000fe20000000000 */
[----:B------:R-:W-:Y:S02]  /*0610*/  SHF.R.U32.HI R25, RZ, 0x8, R25 ;  /* 0x00000008ff197819 */ /* 0x000fe40000011619 */
[----:B------:R-:W-:Y:S01]  /*0620*/  LOP3.LUT R27, R27, 0xf, RZ, 0xc0, !PT ;  /* 0x0000000f1b1b7812 */ /* 0x000fe200078ec0ff */
[----:B------:R-:W-:Y:S01]  /*0630*/  IMAD R26, R26, R26, RZ ;  /* 0x0000001a1a1a7224 */ /* 0x000fe200078e02ff */
[----:B------:R-:W-:Y:S01]  /*0640*/  LOP3.LUT R25, R25, 0xf, RZ, 0xc0, !PT ;  /* 0x0000000f19197812 */ /* 0x000fe200078ec0ff */
[----:B----4-:R-:W-:Y:S01]  /*0650*/  IMAD.IADD R11, R18, 0x1, R11 ;  /* 0x00000001120b7824 */ /* 0x010fe200078e020b */
[----:B------:R-:W-:-:S02]  /*0660*/  LOP3.LUT R20, R20, 0xf, RZ, 0xc0, !PT ;  /* 0x0000000f14147812 */ /* 0x000fc400078ec0ff */
[----:B------:R-:W-:Y:S01]  /*0670*/  IADD3 R27, R27, 0x1, RZ ;  /* 0x000000011b1b7810 */ /* 0x000fe20007ffe0ff */
[----:B------:R-:W-:Y:S01]  /*0680*/  VIADD R25, R25, 0x1 ;  /* 0x0000000119197836 */ /* 0x000fe20000000000 */
[----:B------:R-:W-:Y:S01]  /*0690*/  I2F.F16 R26, R26 ;  /* 0x0000001a001a7306 */ /* 0x000fe20000200c00 */
[----:B------:R-:W-:Y:S01]  /*06a0*/  VIADD R20, R20, 0x1 ;  /* 0x0000000114147836 */ /* 0x000fe20000000000 */
[----:B------:R-:W-:Y:S01]  /*06b0*/  ISETP.GE.AND P0, PT, R11, R24, PT ;  /* 0x000000180b00720c */ /* 0x000fe20003f06270 */
[----:B------:R-:W-:Y:S02]  /*06c0*/  IMAD R27, R27, R27, RZ ;  /* 0x0000001b1b1b7224 */ /* 0x000fe400078e02ff */
[----:B------:R-:W-:Y:S02]  /*06d0*/  IMAD R25, R25, R25, RZ ;  /* 0x0000001919197224 */ /* 0x000fe400078e02ff */
[----:B------:R-:W-:Y:S02]  /*06e0*/  IMAD R19, R20, R20, RZ ;  /* 0x0000001414137224 */ /* 0x000fe400078e02ff */
[----:B------:R-:W1:Y:S08]  /*06f0*/  I2F.F16 R27, R27 ;  /* 0x0000001b001b7306 */ /* 0x000e700000200c00 */
[----:B------:R-:W-:Y:S01]  /*0700*/  I2F.F16 R20, R19 ;  /* 0x0000001300147306 */ /* 0x000fe20000200c00 */
[----:B-1----:R-:W-:-:S07]  /*0710*/  PRMT R26, R26, 0x5410, R27 ;  /* 0x000054101a1a7816 */ /* 0x002fce000000001b */
[----:B------:R-:W0:Y:S02]  /*0720*/  I2F.F16 R25, R25 ;  /* 0x0000001900197306 */ /* 0x000e240000200c00 */
[----:B0-----:R-:W-:Y:S01]  /*0730*/  PRMT R22, R25, 0x5410, R20 ;  /* 0x0000541019167816 */ /* 0x001fe20000000014 */
[----:B--2---:R-:W-:-:S04]  /*0740*/  HMUL2 R20, R26, R17.H0_H0 ;  /* 0x200000111a147232 */ /* 0x004fc80000000000 */
[----:B------:R-:W-:Y:S01]  /*0750*/  HMUL2 R21, R22, R17.H0_H0 ;  /* 0x2000001116157232 */ /* 0x000fe20000000000 */
[C---:B------:R-:W-:Y:S01]  /*0760*/  LEA R17, R4.reuse, R1, 0x3 ;  /* 0x0000000104117211 */ /* 0x040fe200078e18ff */
[----:B------:R-:W-:-:S04]  /*0770*/  VIADD R4, R4, 0x1 ;  /* 0x0000000104047836 */ /* 0x000fc80000000000 */
[----:B------:R1:W-:Y:S01]  /*0780*/  STL.64 [R17], R20 ;  /* 0x0000001411007387 */ /* 0x0003e20000100a00 */
[----:B------:R-:W-:Y:S05]  /*0790*/  @!P0 BRA `(.L_x_4621) ;  /* 0xfffffffc00588947 */ /* 0x000fea000383ffff */
.L_x_4620:
[----:B------:R2:W5:Y:S01]  /*07a0*/  LDL.64 R28, [R1] ;  /* 0x00000000011c7983 */ /* 0x0005620000100a00 */
[----:B------:R-:W3:Y:S01]  /*07b0*/  LDC R4, c[0x0][0x25c] ;  /* 0x00009700ff047b82 */ /* 0x000ee20000000800 */
[----:B------:R-:W-:Y:S01]  /*07c0*/  ULDC UR8, c[0x0][0x258] ;  /* 0x0000960000087ab9 */ /* 0x000fe20000000800 */
[----:B------:R-:W-:Y:S01]  /*07d0*/  HFMA2.MMA R0, -RZ, RZ, 0, 0 ;  /* 0x00000000ff007435 */ /* 0x000fe200000001ff */
[----:B------:R-:W-:Y:S01]  /*07e0*/  ISETP.GT.AND P0, PT, R7, UR8, PT ;  /* 0x0000000807007c0c */ /* 0x000fe2000bf04270 */
[----:B------:R-:W-:-:S04]  /*07f0*/  IMAD.MOV.U32 R2, RZ, RZ, RZ ;  /* 0x000000ffff027224 */ /* 0x000fc800078e00ff */
[----:B0-----:R-:W0:Y:S01]  /*0800*/  LDC R8, c[0x0][0x264] ;  /* 0x00009900ff087b82 */ /* 0x001e220000000800 */
[----:B---3--:R-:W-:-:S07]  /*0810*/  ISETP.GT.AND P2, PT, R7, R4, PT ;  /* 0x000000040700720c */ /* 0x008fce0003f44270 */
[----:B--2---:R-:W-:Y:S06]  /*0820*/  @!P0 BRA `(.L_x_4622) ;  /* 0x00000000001c8947 */ /* 0x004fec0003800000 */
[----:B------:R-:W2:Y:S02]  /*0830*/  LDC R2, c[0x0][0x25c] ;  /* 0x00009700ff027b82 */ /* 0x000ea40000000800 */
[----:B--2---:R-:W-:-:S05]  /*0840*/  VIMNMX R2, R7, R2, PT ;  /* 0x0000000207027248 */ /* 0x004fca0003fe0100 */
[----:B------:R-:W-:-:S05]  /*0850*/  VIADD R2, R2, -UR8 ;  /* 0x8000000802027c36 */ /* 0x000fca0008000000 */
[----:B------:R-:W-:-:S04]  /*0860*/  SHF.R.S32.HI R3, RZ, 0x1f, R2 ;  /* 0x0000001fff037819 */ /* 0x000fc80000011402 */
[----:B------:R-:W-:-:S04]  /*0870*/  LEA.HI R3, R3, R2, RZ, 0x5 ;  /* 0x0000000203037211 */ /* 0x000fc800078f28ff */
[----:B------:R-:W-:-:S05]  /*0880*/  SHF.R.S32.HI R3, RZ, 0x5, R3 ;  /* 0x00000005ff037819 */ /* 0x000fca0000011403 */
[----:B------:R-:W-:-:S07]  /*0890*/  IMAD R2, R3, 0x6, RZ ;  /* 0x0000000603027824 */ /* 0x000fce00078e02ff */
.L_x_4622:
[----:B------:R-:W-:Y:S05]  /*08a0*/  @!P2 BRA `(.L_x_4623) ;  /* 0x00000000001ca947 */ /* 0x000fea0003800000 */
[----:B------:R-:W2:Y:S02]  /*08b0*/  LDC R0, c[0x0][0x260] ;  /* 0x00009800ff007b82 */ /* 0x000ea40000000800 */
[----:B--2---:R-:W-:-:S04]  /*08c0*/  VIMNMX R3, R7, R0, PT ;  /* 0x0000000007037248 */ /* 0x004fc80003fe0100 */
[----:B------:R-:W-:-:S04]  /*08d0*/  IADD3 R3, R3, -R4, RZ ;  /* 0x8000000403037210 */ /* 0x000fc80007ffe0ff */
[----:B------:R-:W-:-:S04]  /*08e0*/  SHF.R.S32.HI R0, RZ, 0x1f, R3 ;  /* 0x0000001fff007819 */ /* 0x000fc80000011403 */
[----:B------:R-:W-:-:S04]  /*08f0*/  LEA.HI R0, R0, R3, RZ, 0x5 ;  /* 0x0000000300007211 */ /* 0x000fc800078f28ff */
[----:B------:R-:W-:-:S05]  /*0900*/  SHF.R.S32.HI R0, RZ, 0x5, R0 ;  /* 0x00000005ff007819 */ /* 0x000fca0000011400 */
[----:B------:R-:W-:-:S07]  /*0910*/  IMAD R0, R0, 0x5, RZ ;  /* 0x0000000500007824 */ /* 0x000fce00078e02ff */
.L_x_4623:
[----:B------:R-:W-:Y:S01]  /*0920*/  ULDC UR4, c[0x0][0x260] ;  /* 0x0000980000047ab9 */ /* 0x000fe20000000800 */
[C---:B0-----:R-:W-:Y:S01]  /*0930*/  ISETP.GT.AND P2, PT, R7.reuse, R8, PT ;  /* 0x000000080700720c */ /* 0x041fe20003f44270 */
[----:B------:R-:W-:Y:S01]  /*0940*/  IMAD.MOV.U32 R3, RZ, RZ, RZ ;  /* 0x000000ffff037224 */ /* 0x000fe200078e00ff */
[----:B------:R-:W-:Y:S01]  /*0950*/  ISETP.GT.AND P0, PT, R7, UR4, PT ;  /* 0x0000000407007c0c */ /* 0x000fe2000bf04270 */
[----:B------:R-:W-:-:S12]  /*0960*/  IMAD.MOV.U32 R9, RZ, RZ, RZ ;  /* 0x000000ffff097224 */ /* 0x000fd800078e00ff */
        /* <DEDUP_REMOVED lines=8> */
.L_x_4624:
        /* <DEDUP_REMOVED lines=8> */
.L_x_4625:
[----:B------:R-:W-:Y:S01]  /*0a70*/  ULDC UR4, c[0x0][0x268] ;  /* 0x00009a0000047ab9 */ /* 0x000fe20000000800 */
[----:B------:R-:W-:Y:S02]  /*0a80*/  MOV R4, RZ ;  /* 0x000000ff00047202 */ /* 0x000fe40000000f00 */
[----:B------:R-:W-:-:S13]  /*0a90*/  ISETP.GT.AND P0, PT, R7, UR4, PT ;  /* 0x0000000407007c0c */ /* 0x000fda000bf04270 */
        /* <DEDUP_REMOVED lines=8> */
.L_x_4626:
[----:B------:R-:W-:Y:S01]  /*0b20*/  VIMNMX R8, R7, UR8, PT ;  /* 0x0000000807087c48 */ /* 0x000fe2000bfe0100 */
[----:B------:R-:W0:Y:S01]  /*0b30*/  S2UR UR5, SR_CgaCtaId ;  /* 0x00000000000579c3 */ /* 0x000e220000008800 */
[----:B------:R-:W-:Y:S01]  /*0b40*/  ULDC.64 UR10, c[0x0][0x218] ;  /* 0x00008600000a7ab9 */ /* 0x000fe20000000a00 */
[----:B------:R-:W-:Y:S01]  /*0b50*/  UMOV UR4, 0x400 ;  /* 0x0000040000047882 */ /* 0x000fe20000000000 */
[----:B------:R-:W-:-:S04]  /*0b60*/  SHF.R.S32.HI R11, RZ, 0x1f, R8 ;  /* 0x0000001fff0b7819 */ /* 0x000fc80000011408 */
[----:B------:R-:W-:Y:S02]  /*0b70*/  LEA.HI R11, R11, R8, RZ, 0x5 ;  /* 0x000000080b0b7211 */ /* 0x000fe400078f28ff */
[----:B------:R-:W-:Y:S02]  /*0b80*/  SHF.R.S32.HI R8, RZ, 0x1f, R10 ;  /* 0x0000001fff087819 */ /* 0x000fe4000001140a */
[----:B------:R-:W-:-:S04]  /*0b90*/  SHF.R.S32.HI R11, RZ, 0x5, R11 ;  /* 0x00000005ff0b7819 */ /* 0x000fc8000001140b */
[----:B------:R-:W-:-:S04]  /*0ba0*/  LEA R2, R11, R2, 0x3 ;  /* 0x000000020b027211 */ /* 0x000fc800078e18ff */
[----:B------:R-:W-:Y:S02]  /*0bb0*/  IADD3 R0, R9, R2, R0 ;  /* 0x0000000209007210 */ /* 0x000fe40007ffe000 */
[----:B------:R-:W-:Y:S02]  /*0bc0*/  PRMT R2, RZ, 0x5410, RZ ;  /* 0x00005410ff027816 */ /* 0x000fe400000000ff */
[----:B------:R-:W-:Y:S01]  /*0bd0*/  IADD3 R0, R4, R0, R3 ;  /* 0x0000000004007210 */ /* 0x000fe20007ffe003 */
[----:B0-----:R-:W-:Y:S01]  /*0be0*/  ULEA UR4, UR5, UR4, 0x18 ;  /* 0x0000000405047291 */ /* 0x001fe2000f8ec03f */
[----:B------:R-:W-:Y:S01]  /*0bf0*/  IMAD.MOV.U32 R4, RZ, RZ, RZ ;  /* 0x000000ffff047224 */ /* 0x000fe200078e00ff */
[----:B------:R-:W-:Y:S02]  /*0c00*/  PRMT R3, RZ, 0x5410, RZ ;  /* 0x00005410ff037816 */ /* 0x000fe400000000ff */
[----:B------:R-:W-:-:S05]  /*0c10*/  IMAD R9, R0, R5, RZ ;  /* 0x0000000500097224 */ /* 0x000fca00078e02ff */
[----:B------:R-:W-:Y:S02]  /*0c20*/  SHF.R.S32.HI R11, RZ, 0x1f, R9 ;  /* 0x0000001fff0b7819 */ /* 0x000fe40000011409 */
[----:B------:R-:W-:-:S05]  /*0c30*/  IADD3 R19, P0, R10, R9, RZ ;  /* 0x000000090a137210 */ /* 0x000fca0007f1e0ff */
[----:B------:R-:W-:Y:S01]  /*0c40*/  IMAD.X R0, R11, 0x1, R8, P0 ;  /* 0x000000010b007824 */ /* 0x000fe200000e0608 */
[----:B------:R-:W-:-:S04]  /*0c50*/  LEA R18, P0, R19, UR10, 0x2 ;  /* 0x0000000a13127c11 */ /* 0x000fc8000f8010ff */
[----:B------:R-:W-:Y:S02]  /*0c60*/  LEA.HI.X R19, R19, UR11, R0, 0x2, P0 ;  /* 0x0000000b13137c11 */ /* 0x000fe400080f1400 */
[C---:B------:R-:W-:Y:S02]  /*0c70*/  ISETP.GE.AND P0, PT, R7.reuse, R24, PT ;  /* 0x000000180700720c */ /* 0x040fe40003f06270 */
[C---:B-----5:R-:W-:Y:S02]  /*0c80*/  IADD3 R0, R7.reuse, R12, RZ ;  /* 0x0000000c07007210 */ /* 0x060fe40007ffe0ff */
[----:B------:R-:W-:-:S13]  /*0c90*/  ISETP.GE.OR P0, PT, R7, UR8, P0 ;  /* 0x0000000807007c0c */ /* 0x000fda0008706670 */
[----:B------:R-:W-:Y:S05]  /*0ca0*/  @P0 BRA `(.L_x_4627) ;  /* 0x0000003000f00947 */ /* 0x000fea0003800000 */
[----:B------:R-:W-:Y:S01]  /*0cb0*/  IADD3 R10, P0, P2, R10, R5, R9 ;  /* 0x000000050a0a7210 */ /* 0x000fe20007a1e009 */
[----:B------:R-:W-:Y:S01]  /*0cc0*/  IMAD.MOV.U32 R4, RZ, RZ, RZ ;  /* 0x000000ffff047224 */ /* 0x000fe200078e00ff */
[----:B------:R-:W-:Y:S01]  /*0cd0*/  SHF.R.S32.HI R5, RZ, 0x1f, R5 ;  /* 0x0000001fff057819 */ /* 0x000fe20000011405 */
[----:B------:R-:W-:Y:S01]  /*0ce0*/  ULDC UR5, c[0x0][0x258] ;  /* 0x0000960000057ab9 */ /* 0x000fe20000000800 */
[----:B------:R-:W-:Y:S02]  /*0cf0*/  PRMT R2, RZ, 0x5410, RZ ;  /* 0x00005410ff027816 */ /* 0x000fe400000000ff */
[----:B------:R-:W-:Y:S02]  /*0d00*/  IADD3.X R5, R8, R5, R11, P0, P2 ;  /* 0x0000000508057210 */ /* 0x000fe400007e440b */
[----:B------:R-:W-:Y:S02]  /*0d10*/  LEA R16, P0, R10, UR10, 0x2 ;  /* 0x0000000a0a107c11 */ /* 0x000fe4000f8010ff */
[----:B------:R-:W-:-:S02]  /*0d20*/  PRMT R3, RZ, 0x5410, RZ ;  /* 0x00005410ff037816 */ /* 0x000fc400000000ff */
[----:B-1----:R-:W-:-:S09]  /*0d30*/  LEA.HI.X R17, R10, UR11, R5, 0x2, P0 ;  /* 0x0000000b0a117c11 */ /* 0x002fd200080f1405 */
.L_x_4632:
[----:B------:R-:W-:Y:S01]  /*0d40*/  ISETP.NE.AND P0, PT, R7, R0, PT ;  /* 0x000000000700720c */ /* 0x000fe20003f05270 */
[----:B-----5:R-:W2:Y:S04]  /*0d50*/  LDG.E.128.CONSTANT R8, desc[UR6][R18.64] ;  /* 0x0000000612087981 */ /* 0x020ea8000c1e9d00 */
[----:B------:R-:W3:Y:S08]  /*0d60*/  LDG.E.128.CONSTANT R12, desc[UR6][R16.64] ;  /* 0x00000006100c7981 */ /* 0x000ef0000c1e9d00 */
[----:B0-----:R-:W0:Y:S01]  /*0d70*/  @!P0 LDC.64 R20, c[0x0][0x248] ;  /* 0x00009200ff148b82 */ /* 0x001e220000000a00 */
[----:B------:R-:W-:-:S05]  /*0d80*/  @!P0 VIADD R4, R4, 0x1 ;  /* 0x0000000104048836 */ /* 0x000fca0000000000 */
[----:B------:R-:W-:Y:S01]  /*0d90*/  @!P0 LEA R22, R4, R1, 0x3 ;  /* 0x0000000104168211 */ /* 0x000fe200078e18ff */
[----:B------:R-:W-:-:S05]  /*0da0*/  @!P0 IMAD.SHL.U32 R5, R7, 0x2, RZ ;  /* 0x0000000207058824 */ /* 0x000fca00078e00ff */
[----:B------:R-:W4:Y:S01]  /*0db0*/  @!P0 LDL.64 R22, [R22] ;  /* 0x0000000016168983 */ /* 0x000f220000100a00 */
[----:B0-----:R-:W-:-:S06]  /*0dc0*/  @!P0 IMAD.WIDE R20, R5, 0x2, R20 ;  /* 0x0000000205148825 */ /* 0x001fcc00078e0214 */
[----:B------:R0:W5:Y:S01]  /*0dd0*/  @!P0 LDG.E.U16.CONSTANT R20, desc[UR6][R20.64+0x2] ;  /* 0x0000020614148981 */ /* 0x000162000c1e9500 */
[----:B------:R-:W-:-:S04]  /*0de0*/  PRMT R5, R6, 0x9910, RZ ;  /* 0x0000991006057816 */ /* 0x000fc800000000ff */
[----:B------:R-:W-:Y:S02]  /*0df0*/  ISETP.EQ.OR P2, PT, R5, RZ, P1 ;  /* 0x000000ff0500720c */ /* 0x000fe40000f42670 */
[----:B--2---:R-:W-:Y:S02]  /*0e00*/  LEA.HI R33, R8, 0xffffff80, RZ, 0x8 ;  /* 0xffffff8008217811 */ /* 0x004fe400078f40ff */
[----:B------:R-:W-:Y:S02]  /*0e10*/  LEA.HI R34, R9, 0xffffff80, RZ, 0x8 ;  /* 0xffffff8009227811 */ /* 0x000fe400078f40ff */
[----:B------:R-:W-:Y:S02]  /*0e20*/  LEA.HI R35, R10, 0xffffff80, RZ, 0x8 ;  /* 0xffffff800a237811 */ /* 0x000fe400078f40ff */
[----:B------:R-:W-:Y:S02]  /*0e30*/  LEA.HI R37, R11, 0xffffff80, RZ, 0x8 ;  /* 0xffffff800b257811 */ /* 0x000fe400078f40ff */
[----:B---3--:R-:W-:-:S02]  /*0e40*/  LEA.HI R31, R12, 0xffffff80, RZ, 0x8 ;  /* 0xffffff800c1f7811 */ /* 0x008fc400078f40ff */
[----:B------:R-:W-:Y:S02]  /*0e50*/  LEA.HI R27, R13, 0xffffff80, RZ, 0x8 ;  /* 0xffffff800d1b7811 */ /* 0x000fe400078f40ff */
[----:B------:R-:W-:Y:S02]  /*0e60*/  LEA.HI R25, R14, 0xffffff80, RZ, 0x8 ;  /* 0xffffff800e197811 */ /* 0x000fe400078f40ff */
[----:B------:R-:W-:Y:S02]  /*0e70*/  LEA.HI R32, R15, 0xffffff80, RZ, 0x8 ;  /* 0xffffff800f207811 */ /* 0x000fe400078f40ff */
[----:B----4-:R-:W-:Y:S02]  /*0e80*/  @!P0 PRMT R28, R22, 0x7610, R28 ;  /* 0x00007610161c8816 */ /* 0x010fe4000000001c */
[----:B------:R-:W-:Y:S02]  /*0e90*/  @!P0 PRMT R29, R23, 0x7610, R29 ;  /* 0x00007610171d8816 */ /* 0x000fe4000000001d */
[----:B------:R-:W-:-:S02]  /*0ea0*/  @!P0 PRMT R28, R28, 0x7610, R22 ;  /* 0x000076101c1c8816 */ /* 0x000fc40000000016 */
[----:B------:R-:W-:Y:S01]  /*0eb0*/  @!P0 PRMT R29, R29, 0x7610, R23 ;  /* 0x000076101d1d8816 */ /* 0x000fe20000000017 */
[----:B0-----:R-:W-:Y:S06]  /*0ec0*/  @P2 BRA `(.L_x_4628) ;  /* 0x0000000800e82947 */ /* 0x001fec0003800000 */
[----:B------:R-:W0:Y:S01]  /*0ed0*/  LDS.64 R22, [UR4] ;  /* 0x00000004ff167984 */ /* 0x000e220008000a00 */
[----:B------:R-:W-:Y:S01]  /*0ee0*/  LOP3.LUT R36, R11, 0xff, RZ, 0xc0, !PT ;  /* 0x000000ff0b247812 */ /* 0x000fe200078ec0ff */
[----:B------:R1:W-:Y:S01]  /*0ef0*/  I2F.F16 R21, R35 ;  /* 0x0000002300157306 */ /* 0x0003e20000200c00 */
[----:B------:R-:W-:Y:S02]  /*0f00*/  LOP3.LUT R5, R9, 0xff, RZ, 0xc0, !PT ;  /* 0x000000ff09057812 */ /* 0x000fe400078ec0ff */
[----:B------:R-:W-:Y:S01]  /*0f10*/  LOP3.LUT R26, R10, 0xff, RZ, 0xc0, !PT ;  /* 0x000000ff0a1a7812 */ /* 0x000fe200078ec0ff */
[----:B------:R-:W-:Y:S02]  /*0f20*/  VIADD R39, R36, 0xffffff80 ;  /* 0xffffff8024277836 */ /* 0x000fe40000000000 */
[----:B------:R-:W-:Y:S01]  /*0f30*/  VIADD R40, R5, 0xffffff80 ;  /* 0xffffff8005287836 */ /* 0x000fe20000000000 */
[----:B------:R-:W-:Y:S01]  /*0f40*/  LOP3.LUT R5, R8, 0xff, RZ, 0xc0, !PT ;  /* 0x000000ff08057812 */ /* 0x000fe200078ec0ff */
[----:B------:R-:W-:Y:S01]  /*0f50*/  VIADD R26, R26, 0xffffff80 ;  /* 0xffffff801a1a7836 */ /* 0x000fe20000000000 */
[----:B-1----:R-:W-:Y:S01]  /*0f60*/  SHF.R.U32.HI R35, RZ, 0x8, R9 ;  /* 0x00000008ff237819 */ /* 0x002fe20000011609 */
[----:B------:R-:W-:Y:S01]  /*0f70*/  I2F.F16 R39, R39 ;  /* 0x0000002700277306 */ /* 0x000fe20000200c00 */
[----:B------:R-:W-:-:S02]  /*0f80*/  IADD3 R5, R5, -0x80, RZ ;  /* 0xffffff8005057810 */ /* 0x000fc40007ffe0ff */
[----:B------:R-:W-:Y:S02]  /*0f90*/  LOP3.LUT R36, R35, 0xff, RZ, 0xc0, !PT ;  /* 0x000000ff23247812 */ /* 0x000fe400078ec0ff */
[--C-:B------:R-:W-:Y:S02]  /*0fa0*/  SHF.R.U32.HI R35, RZ, 0x8, R8.reuse ;  /* 0x00000008ff237819 */ /* 0x100fe40000011608 */
[----:B------:R-:W-:Y:S01]  /*0fb0*/  IADD3 R38, R36, -0x80, RZ ;  /* 0xffffff8024267810 */ /* 0x000fe20007ffe0ff */
[----:B------:R-:W1:Y:S01]  /*0fc0*/  I2F.F16 R30, R5 ;  /* 0x00000005001e7306 */ /* 0x000e620000200c00 */
[----:B------:R-:W-:Y:S02]  /*0fd0*/  LOP3.LUT R35, R35, 0xff, RZ, 0xc0, !PT ;  /* 0x000000ff23237812 */ /* 0x000fe400078ec0ff */
[----:B------:R-:W-:Y:S02]  /*0fe0*/  SHF.R.U32.HI R9, RZ, 0x10, R9 ;  /* 0x00000010ff097819 */ /* 0x000fe40000011609 */
[----:B------:R-:W-:Y:S01]  /*0ff0*/  SHF.R.U32.HI R8, RZ, 0x10, R8 ;  /* 0x00000010ff087819 */ /* 0x000fe20000011608 */
[----:B------:R-:W-:Y:S01]  /*1000*/  VIADD R36, R35, 0xffffff80 ;  /* 0xffffff8023247836 */ /* 0x000fe20000000000 */
[----:B------:R-:W-:Y:S01]  /*1010*/  LOP3.LUT R9, R9, 0xff, RZ, 0xc0, !PT ;  /* 0x000000ff09097812 */ /* 0x000fe200078ec0ff */
[----:B------:R-:W2:Y:S01]  /*1020*/  I2F.F16 R40, R40 ;  /* 0x0000002800287306 */ /* 0x000ea20000200c00 */
[----:B------:R-:W-:-:S03]  /*1030*/  LOP3.LUT R8, R8, 0xff, RZ, 0xc0, !PT ;  /* 0x000000ff08087812 */ /* 0x000fc600078ec0ff */
[----:B------:R-:W-:Y:S02]  /*1040*/  VIADD R9, R9, 0xffffff80 ;  /* 0xffffff8009097836 */ /* 0x000fe40000000000 */
[----:B-1----:R-:W-:Y:S02]  /*1050*/  HADD2.F32 R30, -RZ, R30.H0_H0 ;  /* 0x2000001eff1e7230 */ /* 0x002fe40000004100 */
[----:B------:R-:W1:Y:S01]  /*1060*/  I2F.F16 R36, R36 ;  /* 0x0000002400247306 */ /* 0x000e620000200c00 */
[--C-:B0-----:R-:W-:Y:S02]  /*1070*/  HADD2.F32 R5, -RZ, R22.reuse.H0_H0 ;  /* 0x20000016ff057230 */ /* 0x101fe40000004100 */
[----:B------:R-:W-:Y:S02]  /*1080*/  HADD2.F32 R35, -RZ, R22.H1_H1 ;  /* 0x30000016ff237230 */ /* 0x000fe40000004100 */
[----:B------:R-:W-:-:S03]  /*1090*/  HADD2.F32 R22, -RZ, R39.H0_H0 ;  /* 0x20000027ff167230 */ /* 0x000fc60000004100 */
[----:B------:R-:W0:Y:S01]  /*10a0*/  I2F.F16 R26, R26 ;  /* 0x0000001a001a7306 */ /* 0x000e220000200c00 */
[----:B------:R-:W-:Y:S01]  /*10b0*/  FFMA.FTZ R30, R30, R5, RZ ;  /* 0x000000051e1e7223 */ /* 0x000fe200000100ff */
[----:B--2---:R-:W-:Y:S02]  /*10c0*/  HADD2.F32 R40, -RZ, R40.H0_H0 ;  /* 0x20000028ff287230 */ /* 0x004fe40000004100 */
[----:B-1----:R-:W-:Y:S01]  /*10d0*/  HADD2.F32 R39, -RZ, R36.H0_H0 ;  /* 0x20000024ff277230 */ /* 0x002fe20000004100 */
[----:B------:R-:W-:-:S03]  /*10e0*/  SHF.R.U32.HI R36, RZ, 0x8, R10 ;  /* 0x00000008ff247819 */ /* 0x000fc6000001160a */
[----:B------:R-:W1:Y:S01]  /*10f0*/  I2F.F16 R38, R38 ;  /* 0x0000002600267306 */ /* 0x000e620000200c00 */
[----:B------:R-:W-:Y:S01]  /*1100*/  FFMA.FTZ R44, R5, R40, RZ ;  /* 0x00000028052c7223 */ /* 0x000fe200000100ff */
[----:B------:R-:W-:Y:S01]  /*1110*/  SHF.R.U32.HI R10, RZ, 0x10, R10 ;  /* 0x00000010ff0a7819 */ /* 0x000fe2000001160a */
[----:B------:R-:W-:Y:S01]  /*1120*/  FFMA.FTZ R30, R39, R35, R30 ;  /* 0x00000023271e7223 */ /* 0x000fe2000001001e */
[----:B------:R-:W-:Y:S01]  /*1130*/  SHF.R.U32.HI R39, RZ, 0x8, R11 ;  /* 0x00000008ff277819 */ /* 0x000fe2000001160b */
[----:B------:R-:W-:Y:S01]  /*1140*/  FFMA.FTZ R40, R5, R22, RZ ;  /* 0x0000001605287223 */ /* 0x000fe200000100ff */
[----:B------:R-:W-:Y:S01]  /*1150*/  LOP3.LUT R36, R36, 0xff, RZ, 0xc0, !PT ;  /* 0x000000ff24247812 */ /* 0x000fe200078ec0ff */
[----:B0-----:R-:W-:Y:S01]  /*1160*/  HADD2.F32 R26, -RZ, R26.H0_H0 ;  /* 0x2000001aff1a7230 */ /* 0x001fe20000004100 */
[----:B------:R-:W-:Y:S01]  /*1170*/  LOP3.LUT R39, R39, 0xff, RZ, 0xc0, !PT ;  /* 0x000000ff27277812 */ /* 0x000fe200078ec0ff */
[----:B------:R-:W-:Y:S01]  /*1180*/  I2F.F16 R9, R9 ;  /* 0x0000000900097306 */ /* 0x000fe20000200c00 */
[----:B------:R-:W-:-:S02]  /*1190*/  IADD3 R41, R36, -0x80, RZ ;  /* 0xffffff8024297810 */ /* 0x000fc40007ffe0ff */
[----:B------:R-:W-:Y:S01]  /*11a0*/  LOP3.LUT R10, R10, 0xff, RZ, 0xc0, !PT ;  /* 0x000000ff0a0a7812 */ /* 0x000fe200078ec0ff */
[----:B------:R-:W-:Y:S01]  /*11b0*/  VIADD R36, R39, 0xffffff80 ;  /* 0xffffff8027247836 */ /* 0x000fe20000000000 */
[----:B------:R-:W-:Y:S01]  /*11c0*/  SHF.R.U32.HI R11, RZ, 0x10, R11 ;  /* 0x00000010ff0b7819 */ /* 0x000fe2000001160b */
[----:B-1----:R-:W-:Y:S02]  /*11d0*/  HADD2.F32 R42, -RZ, R38.H0_H0 ;  /* 0x20000026ff2a7230 */ /* 0x002fe40000004100 */
[----:B------:R-:W-:Y:S01]  /*11e0*/  FFMA.FTZ R38, R5, R26, RZ ;  /* 0x0000001a05267223 */ /* 0x000fe200000100ff */
[----:B------:R-:W-:Y:S01]  /*11f0*/  IADD3 R39, R8, -0x80, RZ ;  /* 0xffffff8008277810 */ /* 0x000fe20007ffe0ff */
[----:B------:R-:W-:Y:S01]  /*1200*/  I2F.F16 R5, R37 ;  /* 0x0000002500057306 */ /* 0x000fe20000200c00 */
[----:B------:R-:W-:Y:S01]  /*1210*/  LOP3.LUT R11, R11, 0xff, RZ, 0xc0, !PT ;  /* 0x000000ff0b0b7812 */ /* 0x000fe200078ec0ff */
[----:B------:R-:W-:Y:S01]  /*1220*/  FFMA.FTZ R26, R35, R42, R44 ;  /* 0x0000002a231a7223 */ /* 0x000fe2000001002c */
[----:B------:R-:W-:-:S05]  /*1230*/  LOP3.LUT R22, R12, 0xff, RZ, 0xc0, !PT ;  /* 0x000000ff0c167812 */ /* 0x000fca00078ec0ff */
[----:B------:R-:W0:Y:S01]  /*1240*/  I2F.F16 R36, R36 ;  /* 0x0000002400247306 */ /* 0x000e220000200c00 */
[----:B------:R-:W-:-:S07]  /*1250*/  VIADD R22, R22, 0xffffff80 ;  /* 0xffffff8016167836 */ /* 0x000fce0000000000 */
[----:B------:R1:W2:Y:S01]  /*1260*/  I2F.F16 R37, R41 ;  /* 0x0000002900257306 */ /* 0x0002a20000200c00 */
[----:B0-----:R-:W-:-:S07]  /*1270*/  HADD2.F32 R8, -RZ, R36.H0_H0 ;  /* 0x20000024ff087230 */ /* 0x001fce0000004100 */
[----:B------:R-:W0:Y:S01]  /*1280*/  I2F.F16 R39, R39 ;  /* 0x0000002700277306 */ /* 0x000e220000200c00 */
[----:B-1----:R-:W-:Y:S01]  /*1290*/  VIADD R41, R10, 0xffffff80 ;  /* 0xffffff800a297836 */ /* 0x002fe20000000000 */
[----:B------:R-:W-:Y:S01]  /*12a0*/  LOP3.LUT R10, R13, 0xff, RZ, 0xc0, !PT ;  /* 0x000000ff0d0a7812 */ /* 0x000fe200078ec0ff */
[----:B------:R-:W-:Y:S01]  /*12b0*/  HADD2.F32 R36, -RZ, R9.H0_H0 ;  /* 0x20000009ff247230 */ /* 0x000fe20000004100 */
[----:B------:R-:W-:Y:S01]  /*12c0*/  IADD3 R9, R11, -0x80, RZ ;  /* 0xffffff800b097810 */ /* 0x000fe20007ffe0ff */
[----:B------:R-:W-:Y:S01]  /*12d0*/  FFMA.FTZ R8, R35, R8, R40 ;  /* 0x0000000823087223 */ /* 0x000fe20000010028 */
[----:B------:R-:W-:Y:S01]  /*12e0*/  LOP3.LUT R11, R14, 0xff, RZ, 0xc0, !PT ;  /* 0x000000ff0e0b7812 */ /* 0x000fe200078ec0ff */
[----:B--2---:R-:W-:Y:S01]  /*12f0*/  HADD2.F32 R37, -RZ, R37.H0_H0 ;  /* 0x20000025ff257230 */ /* 0x004fe20000004100 */
[----:B------:R-:W1:Y:S01]  /*1300*/  I2F.F16 R41, R41 ;  /* 0x0000002900297306 */ /* 0x000e620000200c00 */
[----:B------:R-:W-:Y:S02]  /*1310*/  VIADD R10, R10, 0xffffff80 ;  /* 0xffffff800a0a7836 */ /* 0x000fe40000000000 */
[----:B------:R-:W-:-:S02]  /*1320*/  VIADD R11, R11, 0xffffff80 ;  /* 0xffffff800b0b7836 */ /* 0x000fc40000000000 */
[----:B------:R-:W-:Y:S01]  /*1330*/  FFMA.FTZ R38, R35, R37, R38 ;  /* 0x0000002523267223 */ /* 0x000fe20000010026 */
[----:B------:R-:W-:Y:S01]  /*1340*/  HADD2.F32 R37, -RZ, R23.H0_H0 ;  /* 0x20000017ff257230 */ /* 0x000fe20000004100 */
[----:B------:R-:W-:Y:S01]  /*1350*/  LOP3.LUT R35, R15, 0xff, RZ, 0xc0, !PT ;  /* 0x000000ff0f237812 */ /* 0x000fe200078ec0ff */
[----:B0-----:R-:W-:Y:S01]  /*1360*/  HADD2.F32 R39, -RZ, R39.H0_H0 ;  /* 0x20000027ff277230 */ /* 0x001fe20000004100 */
[----:B------:R-:W0:Y:S02]  /*1370*/  I2F.F16 R9, R9 ;  /* 0x0000000900097306 */ /* 0x000e240000200c00 */
[----:B------:R-:W-:Y:S01]  /*1380*/  FFMA.FTZ R36, R37, R36, R26 ;  /* 0x0000002425247223 */ /* 0x000fe2000001001a */
[----:B------:R-:W-:Y:S02]  /*1390*/  VIADD R40, R35, 0xffffff80 ;  /* 0xffffff8023287836 */ /* 0x000fe40000000000 */
[----:B------:R-:W-:Y:S01]  /*13a0*/  FFMA.FTZ R30, R39, R37, R30 ;  /* 0x00000025271e7223 */ /* 0x000fe2000001001e */
[----:B------:R-:W-:-:S02]  /*13b0*/  HADD2.F32 R35, -RZ, R23.H1_H1 ;  /* 0x30000017ff237230 */ /* 0x000fc40000004100 */
[----:B-1----:R-:W-:Y:S01]  /*13c0*/  HADD2.F32 R26, -RZ, R41.H0_H0 ;  /* 0x20000029ff1a7230 */ /* 0x002fe20000004100 */
[----:B------:R-:W1:Y:S04]  /*13d0*/  I2F.F16 R34, R34 ;  /* 0x0000002200227306 */ /* 0x000e680000200c00 */
[----:B------:R-:W-:Y:S01]  /*13e0*/  FFMA.FTZ R26, R37, R26, R38 ;  /* 0x0000001a251a7223 */ /* 0x000fe20000010026 */
[----:B------:R-:W-:Y:S01]  /*13f0*/  SHF.R.U32.HI R38, RZ, 0x8, R12 ;  /* 0x00000008ff267819 */ /* 0x000fe2000001160c */
[----:B0-----:R-:W-:Y:S02]  /*1400*/  HADD2.F32 R41, -RZ, R9.H0_H0 ;  /* 0x20000009ff297230 */ /* 0x001fe40000004100 */
[----:B------:R-:W0:Y:S01]  /*1410*/  I2F.F16 R33, R33 ;  /* 0x0000002100217306 */ /* 0x000e220000200c00 */
[----:B------:R-:W-:-:S02]  /*1420*/  LOP3.LUT R38, R38, 0xff, RZ, 0xc0, !PT ;  /* 0x000000ff26267812 */ /* 0x000fc400078ec0ff */
[----:B------:R-:W-:Y:S01]  /*1430*/  SHF.R.U32.HI R9, RZ, 0x10, R12 ;  /* 0x00000010ff097819 */ /* 0x000fe2000001160c */
[----:B------:R-:W-:Y:S01]  /*1440*/  FFMA.FTZ R12, R37, R41, R8 ;  /* 0x00000029250c7223 */ /* 0x000fe20000010008 */
[----:B-1----:R-:W-:Y:S01]  /*1450*/  HADD2.F32 R39, -RZ, R34.H0_H0 ;  /* 0x20000022ff277230 */ /* 0x002fe20000004100 */
[----:B------:R-:W-:Y:S02]  /*1460*/  IADD3 R34, R38, -0x80, RZ ;  /* 0xffffff8026227810 */ /* 0x000fe40007ffe0ff */
[----:B------:R1:W-:Y:S01]  /*1470*/  I2F.F16 R23, R40 ;  /* 0x0000002800177306 */ /* 0x0003e20000200c00 */
[----:B------:R-:W-:Y:S01]  /*1480*/  LOP3.LUT R38, R9, 0xff, RZ, 0xc0, !PT ;  /* 0x000000ff09267812 */ /* 0x000fe200078ec0ff */
[----:B------:R-:W-:Y:S01]  /*1490*/  FFMA.FTZ R37, R35, R39, R36 ;  /* 0x0000002723257223 */ /* 0x000fe20000010024 */
[--C-:B------:R-:W-:Y:S01]  /*14a0*/  SHF.R.U32.HI R39, RZ, 0x8, R13.reuse ;  /* 0x00000008ff277819 */ /* 0x100fe2000001160d */
[----:B------:R-:W2:Y:S02]  /*14b0*/  LDS.64 R8, [UR4+0x8] ;  /* 0x00000804ff087984 */ /* 0x000ea40008000a00 */
[----:B------:R-:W-:Y:S01]  /*14c0*/  VIADD R36, R38, 0xffffff80 ;  /* 0xffffff8026247836 */ /* 0x000fe20000000000 */
[----:B------:R-:W-:Y:S01]  /*14d0*/  SHF.R.U32.HI R38, RZ, 0x10, R13 ;  /* 0x00000010ff267819 */ /* 0x000fe2000001160d */
[----:B0-----:R-:W-:Y:S01]  /*14e0*/  HADD2.F32 R33, -RZ, R33.H0_H0 ;  /* 0x20000021ff217230 */ /* 0x001fe20000004100 */
[----:B------:R-:W-:Y:S01]  /*14f0*/  LOP3.LUT R39, R39, 0xff, RZ, 0xc0, !PT ;  /* 0x000000ff27277812 */ /* 0x000fe200078ec0ff */
[----:B-1----:R-:W-:Y:S01]  /*1500*/  HADD2.F32 R40, -RZ, R21.H0_H0 ;  /* 0x20000015ff287230 */ /* 0x002fe20000004100 */
[----:B------:R-:W-:Y:S01]  /*1510*/  LOP3.LUT R38, R38, 0xff, RZ, 0xc0, !PT ;  /* 0x000000ff26267812 */ /* 0x000fe200078ec0ff */
[----:B------:R-:W0:Y:S01]  /*1520*/  I2F.F16 R22, R22 ;  /* 0x0000001600167306 */ /* 0x000e220000200c00 */
[----:B------:R-:W-:Y:S01]  /*1530*/  FFMA.FTZ R33, R33, R35, R30 ;  /* 0x0000002321217223 */ /* 0x000fe2000001001e */
[----:B------:R-:W-:Y:S01]  /*1540*/  VIADD R13, R39, 0xffffff80 ;  /* 0xffffff80270d7836 */ /* 0x000fe20000000000 */
[----:B------:R-:W-:Y:S01]  /*1550*/  SHF.R.U32.HI R39, RZ, 0x8, R14 ;  /* 0x00000008ff277819 */ /* 0x000fe2000001160e */
[----:B------:R-:W-:Y:S01]  /*1560*/  FFMA.FTZ R26, R35, R40, R26 ;  /* 0x00000028231a7223 */ /* 0x000fe2000001001a */
[----:B------:R-:W-:-:S02]  /*1570*/  IADD3 R30, R38, -0x80, RZ ;  /* 0xffffff80261e7810 */ /* 0x000fc40007ffe0ff */
[----:B------:R-:W-:Y:S01]  /*1580*/  SHF.R.U32.HI R38, RZ, 0x10, R14 ;  /* 0x00000010ff267819 */ /* 0x000fe2000001160e */
[----:B------:R-:W1:Y:S01]  /*1590*/  I2F.F16 R11, R11 ;  /* 0x0000000b000b7306 */ /* 0x000e620000200c00 */
[----:B------:R-:W-:Y:S02]  /*15a0*/  LOP3.LUT R39, R39, 0xff, RZ, 0xc0, !PT ;  /* 0x000000ff27277812 */ /* 0x000fe400078ec0ff */
[----:B------:R-:W-:-:S03]  /*15b0*/  LOP3.LUT R38, R38, 0xff, RZ, 0xc0, !PT ;  /* 0x000000ff26267812 */ /* 0x000fc600078ec0ff */
[----:B------:R-:W-:Y:S01]  /*15c0*/  VIADD R14, R39, 0xffffff80 ;  /* 0xffffff80270e7836 */ /* 0x000fe20000000000 */
[--C-:B------:R-:W-:Y:S01]  /*15d0*/  SHF.R.U32.HI R39, RZ, 0x8, R15.reuse ;  /* 0x00000008ff277819 */ /* 0x100fe2000001160f */
[----:B------:R-:W-:Y:S01]  /*15e0*/  VIADD R21, R38, 0xffffff80 ;  /* 0xffffff8026157836 */ /* 0x000fe20000000000 */
[----:B------:R-:W-:Y:S01]  /*15f0*/  SHF.R.U32.HI R38, RZ, 0x10, R15 ;  /* 0x00000010ff267819 */ /* 0x000fe2000001160f */
[----:B------:R-:W-:Y:S01]  /*1600*/  HADD2.F32 R15, -RZ, R5.H0_H0 ;  /* 0x20000005ff0f7230 */ /* 0x000fe20000004100 */
[----:B------:R-:W-:Y:S01]  /*1610*/  LOP3.LUT R39, R39, 0xff, RZ, 0xc0, !PT ;  /* 0x000000ff27277812 */ /* 0x000fe200078ec0ff */
[----:B------:R-:W3:Y:S01]  /*1620*/  I2F.F16 R10, R10 ;  /* 0x0000000a000a7306 */ /* 0x000ee20000200c00 */
[----:B------:R-:W-:Y:S01]  /*1630*/  LOP3.LUT R38, R38, 0xff, RZ, 0xc0, !PT ;  /* 0x000000ff26267812 */ /* 0x000fe200078ec0ff */
[----:B0-----:R-:W-:Y:S01]  /*1640*/  HADD2.F32 R40, -RZ, R22.H0_H0 ;  /* 0x20000016ff287230 */ /* 0x001fe20000004100 */
[----:B------:R-:W-:Y:S01]  /*1650*/  IADD3 R5, R39, -0x80, RZ ;  /* 0xffffff8027057810 */ /* 0x000fe20007ffe0ff */
[----:B------:R-:W-:Y:S01]  /*1660*/  FFMA.FTZ R35, R35, R15, R12 ;  /* 0x0000000f23237223 */ /* 0x000fe2000001000c */
[----:B-1----:R-:W-:-:S02]  /*1670*/  HADD2.F32 R11, -RZ, R11.H0_H0 ;  /* 0x2000000bff0b7230 */ /* 0x002fc40000004100 */
[----:B------:R-:W-:Y:S01]  /*1680*/  VIADD R12, R38, 0xffffff80 ;  /* 0xffffff80260c7836 */ /* 0x000fe20000000000 */
[----:B------:R-:W0:Y:S01]  /*1690*/  I2F.F16 R14, R14 ;  /* 0x0000000e000e7306 */ /* 0x000e220000200c00 */
[----:B------:R-:W-:Y:S02]  /*16a0*/  HADD2.F32 R38, -RZ, R23.H0_H0 ;  /* 0x20000017ff267230 */ /* 0x000fe40000004100 */
[----:B--2---:R-:W-:Y:S02]  /*16b0*/  HADD2.F32 R22, -RZ, R8.H0_H0 ;  /* 0x20000008ff167230 */ /* 0x004fe40000004100 */
[----:B---3--:R-:W-:-:S03]  /*16c0*/  HADD2.F32 R15, -RZ, R10.H0_H0 ;  /* 0x2000000aff0f7230 */ /* 0x008fc60000004100 */
[----:B------:R-:W1:Y:S01]  /*16d0*/  I2F.F16 R34, R34 ;  /* 0x0000002200227306 */ /* 0x000e620000200c00 */
[----:B------:R-:W-:Y:S02]  /*16e0*/  HADD2.F32 R8, -RZ, R8.H1_H1 ;  /* 0x30000008ff087230 */ /* 0x000fe40000004100 */
[----:B------:R-:W-:Y:S01]  /*16f0*/  FFMA.FTZ R11, R22, R11, R26 ;  /* 0x0000000b160b7223 */ /* 0x000fe2000001001a */
[----:B------:R-:W-:Y:S01]  /*1700*/  FFMA.FTZ R33, R40, R22, R33 ;  /* 0x0000001628217223 */ /* 0x000fe20000010021 */
[C---:B------:R-:W-:Y:S01]  /*1710*/  FFMA.FTZ R37, R22.reuse, R15, R37 ;  /* 0x0000000f16257223 */ /* 0x040fe20000010025 */
[--C-:B------:R-:W-:Y:S02]  /*1720*/  HADD2.F32 R10, -RZ, R9.reuse.H0_H0 ;  /* 0x20000009ff0a7230 */ /* 0x100fe40000004100 */
[----:B------:R-:W-:Y:S01]  /*1730*/  FFMA.FTZ R38, R22, R38, R35 ;  /* 0x0000002616267223 */ /* 0x000fe20000010023 */
[----:B0-----:R-:W-:Y:S01]  /*1740*/  HADD2.F32 R14, -RZ, R14.H0_H0 ;  /* 0x2000000eff0e7230 */ /* 0x001fe20000004100 */
[----:B------:R-:W0:Y:S01]  /*1750*/  I2F.F16 R13, R13 ;  /* 0x0000000d000d7306 */ /* 0x000e220000200c00 */
[----:B------:R-:W-:-:S02]  /*1760*/  HADD2.F32 R9, -RZ, R9.H1_H1 ;  /* 0x30000009ff097230 */ /* 0x000fc40000004100 */
[----:B------:R-:W-:Y:S02]  /*1770*/  HADD2.F32 R15, -RZ, R29.H1_H1 ;  /* 0x3000001dff0f7230 */ /* 0x000fe40000004100 */
[----:B------:R-:W-:Y:S01]  /*1780*/  FFMA.FTZ R11, R8, R14, R11 ;  /* 0x0000000e080b7223 */ /* 0x000fe2000001000b */
[----:B-1----:R-:W-:Y:S02]  /*1790*/  HADD2.F32 R34, -RZ, R34.H0_H0 ;  /* 0x20000022ff227230 */ /* 0x002fe40000004100 */
[----:B------:R-:W1:Y:S03]  /*17a0*/  I2F.F16 R21, R21 ;  /* 0x0000001500157306 */ /* 0x000e660000200c00 */
[----:B------:R-:W-:Y:S01]  /*17b0*/  FFMA.FTZ R33, R34, R8, R33 ;  /* 0x0000000822217223 */ /* 0x000fe20000010021 */
[----:B0-----:R-:W-:-:S04]  /*17c0*/  HADD2.F32 R13, -RZ, R13.H0_H0 ;  /* 0x2000000dff0d7230 */ /* 0x001fc80000004100 */
        /* <DEDUP_REMOVED lines=17> */
[----:B------:R-:W-:Y:S01]  /*18e0*/  FFMA.FTZ R22, R10, R22, R5 ;  /* 0x000000160a167223 */ /* 0x000fe20000010005 */
[----:B------:R-:W-:Y:S02]  /*18f0*/  HADD2.F32 R5, -RZ, R28.H0_H0 ;  /* 0x2000001cff057230 */ /* 0x000fe40000004100 */
[----:B0-----:R-:W-:-:S04]  /*1900*/  HADD2.F32 R14, -RZ, R25.H0_H0 ;  /* 0x20000019ff0e7230 */ /* 0x001fc80000004100 */
[----:B------:R-:W0:Y:S01]  /*1910*/  I2F.F16 R27, R27 ;  /* 0x0000001b001b7306 */ /* 0x000e220000200c00 */
[----:B------:R-:W-:Y:S01]  /*1920*/  FFMA.FTZ R14, R9, R14, R11 ;  /* 0x0000000e090e7223 */ /* 0x000fe2000001000b */
[----:B------:R-:W-:Y:S02]  /*1930*/  HADD2.F32 R11, -RZ, R28.H1_H1 ;  /* 0x3000001cff0b7230 */ /* 0x000fe40000004100 */
[----:B-1----:R-:W-:-:S04]  /*1940*/  HADD2.F32 R8, -RZ, R31.H0_H0 ;  /* 0x2000001fff087230 */ /* 0x002fc80000004100 */
[----:B------:R-:W1:Y:S01]  /*1950*/  I2F.F16 R32, R32 ;  /* 0x0000002000207306 */ /* 0x000e620000200c00 */
[----:B------:R-:W-:Y:S01]  /*1960*/  FMUL.FTZ R13, R14, R13 ;  /* 0x0000000d0e0d7220 */ /* 0x000fe20000410000 */
[----:B------:R-:W-:-:S04]  /*1970*/  FFMA.FTZ R8, R8, R9, R33 ;  /* 0x0000000908087223 */ /* 0x000fc80000010021 */
[----:B------:R-:W-:Y:S01]  /*1980*/  F2FP.F16.F32.PACK_AB R13, RZ, R13 ;  /* 0x0000000dff0d723e */ /* 0x000fe200000000ff */
[----:B0-----:R-:W-:Y:S02]  /*1990*/  HADD2.F32 R12, -RZ, R27.H0_H0 ;  /* 0x2000001bff0c7230 */ /* 0x001fe40000004100 */
[----:B------:R-:W-:-:S03]  /*19a0*/  FMUL.FTZ R5, R8, R5 ;  /* 0x0000000508057220 */ /* 0x000fc60000410000 */
[----:B------:R-:W-:Y:S02]  /*19b0*/  FFMA.FTZ R12, R9, R12, R30 ;  /* 0x0000000c090c7223 */ /* 0x000fe4000001001e */
[----:B------:R-:W-:Y:S01]  /*19c0*/  F2FP.F16.F32.PACK_AB R5, RZ, R5 ;  /* 0x00000005ff05723e */ /* 0x000fe200000000ff */
[----:B-1----:R-:W-:Y:S02]  /*19d0*/  HADD2.F32 R32, -RZ, R32.H0_H0 ;  /* 0x20000020ff207230 */ /* 0x002fe40000004100 */
[----:B------:R-:W-:-:S03]  /*19e0*/  FMUL.FTZ R11, R12, R11 ;  /* 0x0000000b0c0b7220 */ /* 0x000fc60000410000 */
[----:B------:R-:W-:Y:S02]  /*19f0*/  FFMA.FTZ R22, R9, R32, R22 ;  /* 0x0000002009167223 */ /* 0x000fe40000010016 */
[----:B------:R-:W-:Y:S02]  /*1a00*/  F2FP.F16.F32.PACK_AB R11, RZ, R11 ;  /* 0x0000000bff0b723e */ /* 0x000fe400000000ff */
[----:B------:R-:W-:Y:S02]  /*1a10*/  FMUL.FTZ R15, R22, R15 ;  /* 0x0000000f160f7220 */ /* 0x000fe40000410000 */
[----:B------:R-:W-:-:S03]  /*1a20*/  PRMT R5, R5, 0x5410, R11 ;  /* 0x0000541005057816 */ /* 0x000fc6000000000b */
[----:B------:R-:W-:-:S03]  /*1a30*/  F2FP.F16.F32.PACK_AB R15, RZ, R15 ;  /* 0x0000000fff0f723e */ /* 0x000fc600000000ff */
[----:B------:R-:W-:Y:S01]  /*1a40*/  HFMA2.MMA R3, R5, 1, 1, R3 ;  /* 0x3c003c0005037835 */ /* 0x000fe20000000003 */
[----:B------:R-:W-:-:S05]  /*1a50*/  PRMT R13, R13, 0x5410, R15 ;  /* 0x000054100d0d7816 */ /* 0x000fca000000000f */
[----:B------:R-:W-:-:S07]  /*1a60*/  HADD2 R2, R13, R2 ;  /* 0x000000020d027230 */ /* 0x000fce0000000000 */
.L_x_4628:
[----:B------:R-:W0:Y:S02]  /*1a70*/  LDC R5, c[0x0][0x23c] ;  /* 0x00008f00ff057b82 */ /* 0x000e240000000800 */
[----:B0-----:R-:W-:-:S04]  /*1a80*/  IMAD.WIDE R8, R5, 0x8, R18 ;  /* 0x0000000805087825 */ /* 0x001fc800078e0212 */
[----:B------:R-:W-:-:S04]  /*1a90*/  IMAD.WIDE R16, R5, 0x8, R16 ;  /* 0x0000000805107825 */ /* 0x000fc800078e0210 */
[C---:B------:R-:W-:Y:S02]  /*1aa0*/  IMAD.WIDE R22, R5.reuse, 0x8, R8 ;  /* 0x0000000805167825 */ /* 0x040fe400078e0208 */
[----:B------:R-:W5:Y:S02]  /*1ab0*/  LDG.E.128.CONSTANT R8, desc[UR6][R8.64] ;  /* 0x0000000608087981 */ /* 0x000f64000c1e9d00 */
[----:B------:R-:W-:Y:S01]  /*1ac0*/  IMAD.WIDE R26, R5, 0x8, R22 ;  /* 0x00000008051a7825 */ /* 0x000fe200078e0216 */
[----:B------:R-:W-:Y:S06]  /*1ad0*/  @P2 BRA `(.L_x_4629) ;  /* 0x0000000c000c2947 */ /* 0x000fec0003800000 */
[----:B------:R-:W2:Y:S01]  /*1ae0*/  LDG.E.128.CONSTANT R12, desc[UR6][R16.64] ;  /* 0x00000006100c7981 */ /* 0x000ea2000c1e9d00 */
[C---:B-----5:R-:W-:Y:S02]  /*1af0*/  LOP3.LUT R18, R8.reuse, 0xff, RZ, 0xc0, !PT ;  /* 0x000000ff08127812 */ /* 0x060fe400078ec0ff */
[----:B------:R-:W-:Y:S02]  /*1b00*/  LOP3.LUT R21, R9, 0xff, RZ, 0xc0, !PT ;  /* 0x000000ff09157812 */ /* 0x000fe400078ec0ff */
[----:B------:R-:W-:Y:S01]  /*1b10*/  LEA.HI R32, R8, 0xffffff80, RZ, 0x8 ;  /* 0xffffff8008207811 */ /* 0x000fe200078f40ff */
[----:B------:R-:W-:Y:S01]  /*1b20*/  VIADD R25, R18, 0xffffff80 ;  /* 0xffffff8012197836 */ /* 0x000fe20000000000 */
[----:B------:R-:W-:Y:S01]  /*1b30*/  IADD3 R39, R21, -0x80, RZ ;  /* 0xffffff8015277810 */ /* 0x000fe20007ffe0ff */
[----:B------:R-:W0:Y:S01]  /*1b40*/  LDS.64 R18, [UR4+0x10] ;  /* 0x00001004ff127984 */ /* 0x000e220008000a00 */
[----:B------:R-:W-:Y:S02]  /*1b50*/  LOP3.LUT R21, R10, 0xff, RZ, 0xc0, !PT ;  /* 0x000000ff0a157812 */ /* 0x000fe400078ec0ff */
[--C-:B------:R-:W-:Y:S01]  /*1b60*/  SHF.R.U32.HI R33, RZ, 0x8, R8.reuse ;  /* 0x00000008ff217819 */ /* 0x100fe20000011608 */
[----:B------:R-:W1:Y:S01]  /*1b70*/  I2F.F16 R25, R25 ;  /* 0x0000001900197306 */ /* 0x000e620000200c00 */
[----:B------:R-:W-:Y:S01]  /*1b80*/  SHF.R.U32.HI R8, RZ, 0x10, R8 ;  /* 0x00000010ff087819 */ /* 0x000fe20000011608 */
[----:B------:R-:W-:Y:S01]  /*1b90*/  VIADD R37, R21, 0xffffff80 ;  /* 0xffffff8015257836 */ /* 0x000fe20000000000 */
[----:B------:R-:W-:-:S02]  /*1ba0*/  LOP3.LUT R21, R11, 0xff, RZ, 0xc0, !PT ;  /* 0x000000ff0b157812 */ /* 0x000fc400078ec0ff */
[----:B------:R-:W-:Y:S02]  /*1bb0*/  LOP3.LUT R35, R33, 0xff, RZ, 0xc0, !PT ;  /* 0x000000ff21237812 */ /* 0x000fe400078ec0ff */
[----:B------:R-:W-:Y:S01]  /*1bc0*/  LOP3.LUT R8, R8, 0xff, RZ, 0xc0, !PT ;  /* 0x000000ff08087812 */ /* 0x000fe200078ec0ff */
[----:B------:R-:W-:Y:S01]  /*1bd0*/  VIADD R21, R21, 0xffffff80 ;  /* 0xffffff8015157836 */ /* 0x000fe20000000000 */
[----:B------:R-:W3:Y:S01]  /*1be0*/  I2F.F16 R39, R39 ;  /* 0x0000002700277306 */ /* 0x000ee20000200c00 */
[--C-:B------:R-:W-:Y:S02]  /*1bf0*/  SHF.R.U32.HI R38, RZ, 0x8, R9.reuse ;  /* 0x00000008ff267819 */ /* 0x100fe40000011609 */
[----:B------:R-:W-:Y:S01]  /*1c00*/  IADD3 R36, R35, -0x80, RZ ;  /* 0xffffff8023247810 */ /* 0x000fe20007ffe0ff */
[----:B------:R-:W-:Y:S01]  /*1c10*/  VIADD R35, R8, 0xffffff80 ;  /* 0xffffff8008237836 */ /* 0x000fe20000000000 */
[----:B------:R-:W-:Y:S01]  /*1c20*/  LEA.HI R34, R9, 0xffffff80, RZ, 0x8 ;  /* 0xffffff8009227811 */ /* 0x000fe200078f40ff */
[----:B-1----:R-:W-:Y:S01]  /*1c30*/  HADD2.F32 R25, -RZ, R25.H0_H0 ;  /* 0x20000019ff197230 */ /* 0x002fe20000004100 */
[----:B------:R-:W-:Y:S01]  /*1c40*/  LOP3.LUT R8, R38, 0xff, RZ, 0xc0, !PT ;  /* 0x000000ff26087812 */ /* 0x000fe200078ec0ff */
[----:B------:R-:W1:Y:S01]  /*1c50*/  I2F.F16 R37, R37 ;  /* 0x0000002500257306 */ /* 0x000e620000200c00 */
[----:B------:R-:W-:-:S02]  /*1c60*/  SHF.R.U32.HI R9, RZ, 0x10, R9 ;  /* 0x00000010ff097819 */ /* 0x000fc40000011609 */
[----:B------:R-:W-:Y:S02]  /*1c70*/  SHF.R.U32.HI R41, RZ, 0x8, R10 ;  /* 0x00000008ff297819 */ /* 0x000fe4000001160a */
[----:B------:R-:W-:Y:S01]  /*1c80*/  LOP3.LUT R38, R9, 0xff, RZ, 0xc0, !PT ;  /* 0x000000ff09267812 */ /* 0x000fe200078ec0ff */
[----:B---3--:R-:W-:Y:S02]  /*1c90*/  HADD2.F32 R39, -RZ, R39.H0_H0 ;  /* 0x20000027ff277230 */ /* 0x008fe40000004100 */
[----:B------:R-:W3:Y:S01]  /*1ca0*/  I2F.F16 R21, R21 ;  /* 0x0000001500157306 */ /* 0x000ee20000200c00 */
[----:B------:R-:W-:Y:S02]  /*1cb0*/  SHF.R.U32.HI R42, RZ, 0x8, R11 ;  /* 0x00000008ff2a7819 */ /* 0x000fe4000001160b */
[----:B------:R-:W-:Y:S02]  /*1cc0*/  LOP3.LUT R41, R41, 0xff, RZ, 0xc0, !PT ;  /* 0x000000ff29297812 */ /* 0x000fe400078ec0ff */
[----:B------:R-:W-:Y:S01]  /*1cd0*/  LOP3.LUT R42, R42, 0xff, RZ, 0xc0, !PT ;  /* 0x000000ff2a2a7812 */ /* 0x000fe200078ec0ff */
[----:B-1----:R-:W-:Y:S01]  /*1ce0*/  HADD2.F32 R9, -RZ, R37.H0_H0 ;  /* 0x20000025ff097230 */ /* 0x002fe20000004100 */
[----:B------:R-:W-:Y:S01]  /*1cf0*/  LEA.HI R31, R10, 0xffffff80, RZ, 0x8 ;  /* 0xffffff800a1f7811 */ /* 0x000fe200078f40ff */
[----:B------:R-:W1:Y:S01]  /*1d00*/  I2F.F16 R36, R36 ;  /* 0x0000002400247306 */ /* 0x000e620000200c00 */
[----:B------:R-:W-:-:S02]  /*1d10*/  LEA.HI R30, R11, 0xffffff80, RZ, 0x8 ;  /* 0xffffff800b1e7811 */ /* 0x000fc400078f40ff */
[----:B------:R-:W-:Y:S01]  /*1d20*/  SHF.R.U32.HI R11, RZ, 0x10, R11 ;  /* 0x00000010ff0b7819 */ /* 0x000fe2000001160b */
[----:B---3--:R-:W-:-:S03]  /*1d30*/  HADD2.F32 R21, -RZ, R21.H0_H0 ;  /* 0x20000015ff157230 */ /* 0x008fc60000004100 */
[----:B------:R-:W-:Y:S01]  /*1d40*/  LOP3.LUT R11, R11, 0xff, RZ, 0xc0, !PT ;  /* 0x000000ff0b0b7812 */ /* 0x000fe200078ec0ff */
[----:B------:R-:W-:Y:S01]  /*1d50*/  I2F.F16 R35, R35 ;  /* 0x0000002300237306 */ /* 0x000fe20000200c00 */
[----:B-1----:R-:W-:-:S07]  /*1d60*/  HADD2.F32 R36, -RZ, R36.H0_H0 ;  /* 0x20000024ff247230 */ /* 0x002fce0000004100 */
[----:B------:R-:W1:Y:S08]  /*1d70*/  I2F.F16 R32, R32 ;  /* 0x0000002000207306 */ /* 0x000e700000200c00 */
[----:B------:R-:W-:Y:S01]  /*1d80*/  I2F.F16 R34, R34 ;  /* 0x0000002200227306 */ /* 0x000fe20000200c00 */
[----:B-1----:R-:W-:-:S07]  /*1d90*/  HADD2.F32 R44, -RZ, R32.H0_H0 ;  /* 0x20000020ff2c7230 */ /* 0x002fce0000004100 */
[----:B------:R-:W1:Y:S08]  /*1da0*/  I2F.F16 R31, R31 ;  /* 0x0000001f001f7306 */ /* 0x000e700000200c00 */
[----:B------:R-:W-:Y:S01]  /*1db0*/  I2F.F16 R30, R30 ;  /* 0x0000001e001e7306 */ /* 0x000fe20000200c00 */
[----:B-1----:R-:W-:Y:S01]  /*1dc0*/  HADD2.F32 R31, -RZ, R31.H0_H0 ;  /* 0x2000001fff1f7230 */ /* 0x002fe20000004100 */
[----:B--2---:R-:W-:-:S06]  /*1dd0*/  LEA.HI R40, R12, 0xffffff80, RZ, 0x8 ;  /* 0xffffff800c287811 */ /* 0x004fcc00078f40ff */
[----:B------:R1:W-:Y:S02]  /*1de0*/  I2F.F16 R33, R40 ;  /* 0x0000002800217306 */ /* 0x0003e40000200c00 */
[----:B-1----:R-:W-:Y:S02]  /*1df0*/  VIADD R40, R8, 0xffffff80 ;  /* 0xffffff8008287836 */ /* 0x002fe40000000000 */
[----:B0-----:R-:W-:-:S04]  /*1e00*/  HADD2.F32 R8, -RZ, R18.H0_H0 ;  /* 0x20000012ff087230 */ /* 0x001fc80000004100 */
[----:B------:R0:W1:Y:S01]  /*1e10*/  I2F.F16 R37, R40 ;  /* 0x0000002800257306 */ /* 0x0000620000200c00 */
[----:B------:R-:W-:Y:S01]  /*1e20*/  FFMA.FTZ R25, R25, R8, RZ ;  /* 0x0000000819197223 */ /* 0x000fe200000100ff */
[C---:B------:R-:W-:Y:S01]  /*1e30*/  FFMA.FTZ R39, R8.reuse, R39, RZ ;  /* 0x0000002708277223 */ /* 0x040fe200000100ff */
[C---:B------:R-:W-:Y:S01]  /*1e40*/  FFMA.FTZ R9, R8.reuse, R9, RZ ;  /* 0x0000000908097223 */ /* 0x040fe200000100ff */
[----:B------:R-:W-:Y:S01]  /*1e50*/  FFMA.FTZ R21, R8, R21, RZ ;  /* 0x0000001508157223 */ /* 0x000fe200000100ff */
[----:B------:R-:W-:Y:S01]  /*1e60*/  IADD3 R8, R38, -0x80, RZ ;  /* 0xffffff8026087810 */ /* 0x000fe20007ffe0ff */
[----:B------:R-:W-:Y:S01]  /*1e70*/  VIADD R38, R41, 0xffffff80 ;  /* 0xffffff8029267836 */ /* 0x000fe20000000000 */
[----:B------:R-:W-:Y:S01]  /*1e80*/  SHF.R.U32.HI R41, RZ, 0x10, R10 ;  /* 0x00000010ff297819 */ /* 0x000fe2000001160a */
[----:B0-----:R-:W-:Y:S01]  /*1e90*/  HADD2.F32 R40, -RZ, R18.H1_H1 ;  /* 0x30000012ff287230 */ /* 0x001fe20000004100 */
[----:B------:R-:W-:Y:S02]  /*1ea0*/  IADD3 R10, R42, -0x80, RZ ;  /* 0xffffff802a0a7810 */ /* 0x000fe40007ffe0ff */
[----:B------:R-:W-:Y:S01]  /*1eb0*/  LOP3.LUT R41, R41, 0xff, RZ, 0xc0, !PT ;  /* 0x000000ff29297812 */ /* 0x000fe200078ec0ff */
[----:B------:R-:W0:Y:S01]  /*1ec0*/  I2F.F16 R38, R38 ;  /* 0x0000002600267306 */ /* 0x000e220000200c00 */
[----:B-1----:R-:W-:-:S02]  /*1ed0*/  HADD2.F32 R37, -RZ, R37.H0_H0 ;  /* 0x20000025ff257230 */ /* 0x002fc40000004100 */
[----:B------:R-:W-:Y:S01]  /*1ee0*/  FFMA.FTZ R25, R36, R40, R25 ;  /* 0x0000002824197223 */ /* 0x000fe20000010019 */
[----:B------:R-:W-:Y:S01]  /*1ef0*/  IADD3 R36, R11, -0x80, RZ ;  /* 0xffffff800b247810 */ /* 0x000fe20007ffe0ff */
[----:B------:R-:W-:Y:S01]  /*1f00*/  VIADD R18, R41, 0xffffff80 ;  /* 0xffffff8029127836 */ /* 0x000fe20000000000 */
[----:B------:R-:W-:Y:S01]  /*1f10*/  LOP3.LUT R11, R12, 0xff, RZ, 0xc0, !PT ;  /* 0x000000ff0c0b7812 */ /* 0x000fe200078ec0ff */
[----:B------:R-:W-:Y:S01]  /*1f20*/  FFMA.FTZ R39, R40, R37, R39 ;  /* 0x0000002528277223 */ /* 0x000fe20000010027 */
[----:B------:R-:W1:Y:S03]  /*1f30*/  I2F.F16 R10, R10 ;  /* 0x0000000a000a7306 */ /* 0x000e660000200c00 */
[----:B------:R-:W-:Y:S02]  /*1f40*/  VIADD R11, R11, 0xffffff80 ;  /* 0xffffff800b0b7836 */ /* 0x000fe40000000000 */
[----:B0-----:R-:W-:-:S03]  /*1f50*/  HADD2.F32 R38, -RZ, R38.H0_H0 ;  /* 0x20000026ff267230 */ /* 0x001fc60000004100 */
[----:B------:R-:W0:Y:S02]  /*1f60*/  I2F.F16 R8, R8 ;  /* 0x0000000800087306 */ /* 0x000e240000200c00 */
[----:B------:R-:W-:Y:S01]  /*1f70*/  FFMA.FTZ R9, R40, R38, R9 ;  /* 0x0000002628097223 */ /* 0x000fe20000010009 */
[----:B------:R-:W-:Y:S02]  /*1f80*/  HADD2.F32 R38, -RZ, R19.H0_H0 ;  /* 0x20000013ff267230 */ /* 0x000fe40000004100 */
[----:B-1----:R-:W-:-:S03]  /*1f90*/  HADD2.F32 R42, -RZ, R10.H0_H0 ;  /* 0x2000000aff2a7230 */ /* 0x002fc60000004100 */
[----:B------:R-:W1:Y:S01]  /*1fa0*/  I2F.F16 R18, R18 ;  /* 0x0000001200127306 */ /* 0x000e620000200c00 */
[C---:B------:R-:W-:Y:S01]  /*1fb0*/  LEA.HI R10, R13.reuse, 0xffffff80, RZ, 0x8 ;  /* 0xffffff800d0a7811 */ /* 0x040fe200078f40ff */
[----:B------:R-:W-:Y:S01]  /*1fc0*/  FFMA.FTZ R40, R40, R42, R21 ;  /* 0x0000002a28287223 */ /* 0x000fe20000010015 */
[----:B------:R-:W-:Y:S01]  /*1fd0*/  HADD2.F32 R42, -RZ, R35.H0_H0 ;  /* 0x20000023ff2a7230 */ /* 0x000fe20000004100 */
[----:B------:R-:W-:Y:S01]  /*1fe0*/  LOP3.LUT R21, R13, 0xff, RZ, 0xc0, !PT ;  /* 0x000000ff0d157812 */ /* 0x000fe200078ec0ff */
[----:B0-----:R-:W-:-:S03]  /*1ff0*/  HADD2.F32 R8, -RZ, R8.H0_H0 ;  /* 0x20000008ff087230 */ /* 0x001fc60000004100 */
[----:B------:R-:W0:Y:S01]  /*2000*/  I2F.F16 R36, R36 ;  /* 0x0000002400247306 */ /* 0x000e220000200c00 */
[----:B------:R-:W-:Y:S01]  /*2010*/  FFMA.FTZ R37, R42, R38, R25 ;  /* 0x000000262a257223 */ /* 0x000fe20000010019 */
[----:B------:R-:W-:Y:S01]  /*2020*/  IADD3 R41, R21, -0x80, RZ ;  /* 0xffffff8015297810 */ /* 0x000fe20007ffe0ff */
[----:B------:R-:W-:Y:S01]  /*2030*/  FFMA.FTZ R39, R38, R8, R39 ;  /* 0x0000000826277223 */ /* 0x000fe20000010027 */
[----:B------:R-:W-:Y:S01]  /*2040*/  LOP3.LUT R8, R14, 0xff, RZ, 0xc0, !PT ;  /* 0x000000ff0e087812 */ /* 0x000fe200078ec0ff */
[----:B-1----:R-:W-:-:S03]  /*2050*/  HADD2.F32 R42, -RZ, R18.H0_H0 ;  /* 0x20000012ff2a7230 */ /* 0x002fc60000004100 */
[----:B------:R-:W-:Y:S01]  /*2060*/  I2F.F16 R11, R11 ;  /* 0x0000000b000b7306 */ /* 0x000fe20000200c00 */
[----:B------:R-:W-:Y:S02]  /*2070*/  VIADD R35, R8, 0xffffff80 ;  /* 0xffffff8008237836 */ /* 0x000fe40000000000 */
[C---:B------:R-:W-:Y:S02]  /*2080*/  FFMA.FTZ R21, R38.reuse, R42, R9 ;  /* 0x0000002a26157223 */ /* 0x040fe40000010009 */
[----:B------:R-:W1:Y:S01]  /*2090*/  LDS.64 R8, [UR4+0x18] ;  /* 0x00001804ff087984 */ /* 0x000e620008000a00 */
[----:B0-----:R-:W-:Y:S01]  /*20a0*/  HADD2.F32 R25, -RZ, R36.H0_H0 ;  /* 0x20000024ff197230 */ /* 0x001fe20000004100 */
[----:B------:R-:W-:Y:S01]  /*20b0*/  LOP3.LUT R36, R15, 0xff, RZ, 0xc0, !PT ;  /* 0x000000ff0f247812 */ /* 0x000fe200078ec0ff */
[----:B------:R0:W2:Y:S03]  /*20c0*/  I2F.F16 R18, R41 ;  /* 0x0000002900127306 */ /* 0x0000a60000200c00 */
[----:B------:R-:W-:Y:S01]  /*20d0*/  FFMA.FTZ R25, R38, R25, R40 ;  /* 0x0000001926197223 */ /* 0x000fe20000010028 */
[----:B------:R-:W-:Y:S01]  /*20e0*/  IADD3 R42, R36, -0x80, RZ ;  /* 0xffffff80242a7810 */ /* 0x000fe20007ffe0ff */
[----:B------:R-:W-:Y:S01]  /*20f0*/  HADD2.F32 R36, -RZ, R19.H1_H1 ;  /* 0x30000013ff247230 */ /* 0x000fe20000004100 */
[----:B------:R-:W-:-:S02]  /*2100*/  SHF.R.U32.HI R38, RZ, 0x8, R12 ;  /* 0x00000008ff267819 */ /* 0x000fc4000001160c */
[----:B------:R-:W-:Y:S01]  /*2110*/  SHF.R.U32.HI R40, RZ, 0x10, R12 ;  /* 0x00000010ff287819 */ /* 0x000fe2000001160c */
[----:B0-----:R-:W-:Y:S01]  /*2120*/  HADD2.F32 R41, -RZ, R34.H0_H0 ;  /* 0x20000022ff297230 */ /* 0x001fe20000004100 */
[----:B------:R-:W-:Y:S01]  /*2130*/  LOP3.LUT R38, R38, 0xff, RZ, 0xc0, !PT ;  /* 0x000000ff26267812 */ /* 0x000fe200078ec0ff */
[----:B------:R-:W-:Y:S01]  /*2140*/  FFMA.FTZ R12, R44, R36, R37 ;  /* 0x000000242c0c7223 */ /* 0x000fe20000010025 */
[----:B------:R-:W-:Y:S01]  /*2150*/  SHF.R.U32.HI R37, RZ, 0x8, R13 ;  /* 0x00000008ff257819 */ /* 0x000fe2000001160d */
[----:B------:R-:W-:Y:S01]  /*2160*/  FFMA.FTZ R21, R36, R31, R21 ;  /* 0x0000001f24157223 */ /* 0x000fe20000010015 */
[--C-:B------:R-:W-:Y:S01]  /*2170*/  SHF.R.U32.HI R31, RZ, 0x8, R14.reuse ;  /* 0x00000008ff1f7819 */ /* 0x100fe2000001160e */
[----:B------:R-:W-:Y:S01]  /*2180*/  VIADD R32, R38, 0xffffff80 ;  /* 0xffffff8026207836 */ /* 0x000fe20000000000 */
[----:B------:R-:W-:Y:S01]  /*2190*/  LOP3.LUT R38, R37, 0xff, RZ, 0xc0, !PT ;  /* 0x000000ff25267812 */ /* 0x000fe200078ec0ff */
[----:B------:R-:W-:Y:S01]  /*21a0*/  FFMA.FTZ R37, R36, R41, R39 ;  /* 0x0000002924257223 */ /* 0x000fe20000010027 */
[----:B------:R-:W-:Y:S01]  /*21b0*/  SHF.R.U32.HI R39, RZ, 0x10, R13 ;  /* 0x00000010ff277819 */ /* 0x000fe2000001160d */
[----:B------:R-:W-:Y:S01]  /*21c0*/  I2F.F16 R35, R35 ;  /* 0x0000002300237306 */ /* 0x000fe20000200c00 */
[----:B------:R-:W-:Y:S01]  /*21d0*/  LOP3.LUT R31, R31, 0xff, RZ, 0xc0, !PT ;  /* 0x000000ff1f1f7812 */ /* 0x000fe200078ec0ff */
[----:B------:R-:W-:Y:S01]  /*21e0*/  VIADD R13, R38, 0xffffff80 ;  /* 0xffffff80260d7836 */ /* 0x000fe20000000000 */
[----:B------:R-:W-:Y:S01]  /*21f0*/  LOP3.LUT R39, R39, 0xff, RZ, 0xc0, !PT ;  /* 0x000000ff27277812 */ /* 0x000fe200078ec0ff */
[----:B------:R-:W-:Y:S01]  /*2200*/  HADD2.F32 R38, -RZ, R30.H0_H0 ;  /* 0x2000001eff267230 */ /* 0x000fe20000004100 */
[----:B------:R-:W-:Y:S01]  /*2210*/  LOP3.LUT R40, R40, 0xff, RZ, 0xc0, !PT ;  /* 0x000000ff28287812 */ /* 0x000fe200078ec0ff */
[----:B--2---:R-:W-:Y:S01]  /*2220*/  HADD2.F32 R41, -RZ, R18.H0_H0 ;  /* 0x20000012ff297230 */ /* 0x004fe20000004100 */
[----:B------:R-:W-:Y:S01]  /*2230*/  IADD3 R30, R39, -0x80, RZ ;  /* 0xffffff80271e7810 */ /* 0x000fe20007ffe0ff */
[----:B------:R-:W0:Y:S01]  /*2240*/  I2F.F16 R19, R42 ;  /* 0x0000002a00137306 */ /* 0x000e220000200c00 */
[----:B------:R-:W-:Y:S01]  /*2250*/  FFMA.FTZ R25, R36, R38, R25 ;  /* 0x0000002624197223 */ /* 0x000fe20000010019 */
[----:B------:R-:W-:Y:S01]  /*2260*/  SHF.R.U32.HI R39, RZ, 0x10, R14 ;  /* 0x00000010ff277819 */ /* 0x000fe2000001160e */
[----:B------:R-:W-:Y:S01]  /*2270*/  VIADD R38, R31, 0xffffff80 ;  /* 0xffffff801f267836 */ /* 0x000fe20000000000 */
[----:B------:R-:W-:Y:S01]  /*2280*/  IADD3 R34, R40, -0x80, RZ ;  /* 0xffffff8028227810 */ /* 0x000fe20007ffe0ff */
[----:B------:R-:W-:Y:S01]  /*2290*/  HADD2.F32 R31, -RZ, R11.H0_H0 ;  /* 0x2000000bff1f7230 */ /* 0x000fe20000004100 */
[----:B------:R-:W-:-:S02]  /*22a0*/  SHF.R.U32.HI R40, RZ, 0x8, R15 ;  /* 0x00000008ff287819 */ /* 0x000fc4000001160f */
[----:B------:R-:W-:Y:S01]  /*22b0*/  LOP3.LUT R39, R39, 0xff, RZ, 0xc0, !PT ;  /* 0x000000ff27277812 */ /* 0x000fe200078ec0ff */
[----:B------:R-:W2:Y:S01]  /*22c0*/  I2F.F16 R13, R13 ;  /* 0x0000000d000d7306 */ /* 0x000ea20000200c00 */
[----:B-1----:R-:W-:Y:S01]  /*22d0*/  HADD2.F32 R36, -RZ, R8.H0_H0 ;  /* 0x20000008ff247230 */ /* 0x002fe20000004100 */
[----:B------:R-:W-:-:S04]  /*22e0*/  LOP3.LUT R40, R40, 0xff, RZ, 0xc0, !PT ;  /* 0x000000ff28287812 */ /* 0x000fc800078ec0ff */
[----:B------:R-:W-:Y:S01]  /*22f0*/  FFMA.FTZ R31, R31, R36, R12 ;  /* 0x000000241f1f7223 */ /* 0x000fe2000001000c */
[----:B------:R-:W-:Y:S01]  /*2300*/  IADD3 R12, R39, -0x80, RZ ;  /* 0xffffff80270c7810 */ /* 0x000fe20007ffe0ff */
[----:B------:R-:W-:Y:S01]  /*2310*/  VIADD R40, R40, 0xffffff80 ;  /* 0xffffff8028287836 */ /* 0x000fe20000000000 */
[----:B------:R-:W-:Y:S01]  /*2320*/  SHF.R.U32.HI R39, RZ, 0x10, R15 ;  /* 0x00000010ff277819 */ /* 0x000fe2000001160f */
[----:B------:R-:W1:Y:S01]  /*2330*/  I2F.F16 R30, R30 ;  /* 0x0000001e001e7306 */ /* 0x000e620000200c00 */
[----:B------:R-:W-:Y:S01]  /*2340*/  LEA.HI R15, R15, 0xffffff80, RZ, 0x8 ;  /* 0xffffff800f0f7811 */ /* 0x000fe200078f40ff */
[----:B0-----:R-:W-:Y:S01]  /*2350*/  HADD2.F32 R19, -RZ, R19.H0_H0 ;  /* 0x20000013ff137230 */ /* 0x001fe20000004100 */
[----:B------:R-:W-:Y:S01]  /*2360*/  LOP3.LUT R39, R39, 0xff, RZ, 0xc0, !PT ;  /* 0x000000ff27277812 */ /* 0x000fe200078ec0ff */
[C---:B------:R-:W-:Y:S01]  /*2370*/  FFMA.FTZ R37, R36.reuse, R41, R37 ;  /* 0x0000002924257223 */ /* 0x040fe20000010025 */
[----:B--2---:R-:W-:Y:S02]  /*2380*/  HADD2.F32 R13, -RZ, R13.H0_H0 ;  /* 0x2000000dff0d7230 */ /* 0x004fe40000004100 */
[----:B------:R-:W-:Y:S01]  /*2390*/  IADD3 R39, R39, -0x80, RZ ;  /* 0xffffff8027277810 */ /* 0x000fe20007ffe0ff */
[----:B------:R-:W0:Y:S01]  /*23a0*/  I2F.F16 R18, R40 ;  /* 0x0000002800127306 */ /* 0x000e220000200c00 */
[----:B------:R-:W-:Y:S01]  /*23b0*/  FFMA.FTZ R25, R36, R19, R25 ;  /* 0x0000001324197223 */ /* 0x000fe20000010019 */
[----:B------:R-:W-:-:S02]  /*23c0*/  HADD2.F32 R19, -RZ, R29.H1_H1 ;  /* 0x3000001dff137230 */ /* 0x000fc40000004100 */
[----:B-1----:R-:W-:-:S04]  /*23d0*/  HADD2.F32 R30, -RZ, R30.H0_H0 ;  /* 0x2000001eff1e7230 */ /* 0x002fc80000004100 */
[----:B------:R-:W1:Y:S01]  /*23e0*/  I2F.F16 R32, R32 ;  /* 0x0000002000207306 */ /* 0x000e620000200c00 */
[----:B0-----:R-:W-:-:S07]  /*23f0*/  HADD2.F32 R18, -RZ, R18.H0_H0 ;  /* 0x20000012ff127230 */ /* 0x001fce0000004100 */
[----:B------:R0:W2:Y:S01]  /*2400*/  I2F.F16 R11, R38 ;  /* 0x00000026000b7306 */ /* 0x0000a20000200c00 */
[----:B-1----:R-:W-:-:S07]  /*2410*/  HADD2.F32 R32, -RZ, R32.H0_H0 ;  /* 0x20000020ff207230 */ /* 0x002fce0000004100 */
[----:B------:R-:W1:Y:S01]  /*2420*/  I2F.F16 R34, R34 ;  /* 0x0000002200227306 */ /* 0x000e620000200c00 */
[----:B0-----:R-:W-:Y:S01]  /*2430*/  HADD2.F32 R38, -RZ, R35.H0_H0 ;  /* 0x20000023ff267230 */ /* 0x001fe20000004100 */
[----:B------:R-:W-:-:S04]  /*2440*/  LEA.HI R35, R14, 0xffffff80, RZ, 0x8 ;  /* 0xffffff800e237811 */ /* 0x000fc800078f40ff */
[----:B------:R-:W-:Y:S01]  /*2450*/  FFMA.FTZ R21, R36, R38, R21 ;  /* 0x0000002624157223 */ /* 0x000fe20000010015 */
[----:B------:R-:W-:Y:S01]  /*2460*/  HADD2.F32 R38, -RZ, R8.H1_H1 ;  /* 0x30000008ff267230 */ /* 0x000fe20000004100 */
[----:B------:R-:W0:Y:S01]  /*2470*/  I2F.F16 R12, R12 ;  /* 0x0000000c000c7306 */ /* 0x000e220000200c00 */
[----:B------:R-:W-:Y:S02]  /*2480*/  HADD2.F32 R8, -RZ, R9.H0_H0 ;  /* 0x20000009ff087230 */ /* 0x000fe40000004100 */
[----:B--2---:R-:W-:Y:S02]  /*2490*/  HADD2.F32 R11, -RZ, R11.H0_H0 ;  /* 0x2000000bff0b7230 */ /* 0x004fe40000004100 */
[C---:B------:R-:W-:Y:S01]  /*24a0*/  FFMA.FTZ R13, R38.reuse, R13, R37 ;  /* 0x0000000d260d7223 */ /* 0x040fe20000010025 */
[----:B------:R-:W-:Y:S01]  /*24b0*/  FFMA.FTZ R25, R38, R18, R25 ;  /* 0x0000001226197223 */ /* 0x000fe20000010019 */
[----:B------:R-:W-:Y:S01]  /*24c0*/  FFMA.FTZ R31, R32, R38, R31 ;  /* 0x00000026201f7223 */ /* 0x000fe2000001001f */
[----:B-1----:R-:W-:Y:S01]  /*24d0*/  HADD2.F32 R34, -RZ, R34.H0_H0 ;  /* 0x20000022ff227230 */ /* 0x002fe20000004100 */
[----:B------:R-:W1:Y:S01]  /*24e0*/  I2F.F16 R14, R39 ;  /* 0x00000027000e7306 */ /* 0x000e620000200c00 */
[----:B------:R-:W-:Y:S01]  /*24f0*/  FFMA.FTZ R30, R8, R30, R13 ;  /* 0x0000001e081e7223 */ /* 0x000fe2000001000d */
[----:B------:R-:W-:Y:S01]  /*2500*/  FFMA.FTZ R11, R38, R11, R21 ;  /* 0x0000000b260b7223 */ /* 0x000fe20000010015 */
[----:B------:R-:W-:-:S02]  /*2510*/  HADD2.F32 R9, -RZ, R9.H1_H1 ;  /* 0x30000009ff097230 */ /* 0x000fc40000004100 */
[----:B------:R-:W-:Y:S01]  /*2520*/  FFMA.FTZ R31, R34, R8, R31 ;  /* 0x00000008221f7223 */ /* 0x000fe2000001001f */
[----:B0-----:R-:W-:Y:S02]  /*2530*/  HADD2.F32 R13, -RZ, R12.H0_H0 ;  /* 0x2000000cff0d7230 */ /* 0x001fe40000004100 */
[----:B------:R-:W0:Y:S01]  /*2540*/  I2F.F16 R10, R10 ;  /* 0x0000000a000a7306 */ /* 0x000e220000200c00 */
[----:B------:R-:W-:Y:S02]  /*2550*/  HADD2.F32 R12, -RZ, R33.H0_H0 ;  /* 0x20000021ff0c7230 */ /* 0x000fe40000004100 */
[----:B------:R-:W-:Y:S01]  /*2560*/  FFMA.FTZ R11, R8, R13, R11 ;  /* 0x0000000d080b7223 */ /* 0x000fe2000001000b */
[----:B------:R-:W-:Y:S02]  /*2570*/  HADD2.F32 R13, -RZ, R28.H0_H0 ;  /* 0x2000001cff0d7230 */ /* 0x000fe40000004100 */
[----:B------:R-:W-:Y:S01]  /*2580*/  FFMA.FTZ R12, R12, R9, R31 ;  /* 0x000000090c0c7223 */ /* 0x000fe2000001001f */
[----:B-1----:R-:W-:Y:S01]  /*2590*/  HADD2.F32 R18, -RZ, R14.H0_H0 ;  /* 0x2000000eff127230 */ /* 0x002fe20000004100 */
[----:B------:R-:W1:Y:S02]  /*25a0*/  I2F.F16 R35, R35 ;  /* 0x0000002300237306 */ /* 0x000e640000200c00 */
[----:B------:R-:W-:-:S02]  /*25b0*/  FMUL.FTZ R12, R13, R12 ;  /* 0x0000000c0d0c7220 */ /* 0x000fc40000410000 */
[----:B------:R-:W-:Y:S01]  /*25c0*/  FFMA.FTZ R18, R8, R18, R25 ;  /* 0x0000001208127223 */ /* 0x000fe20000010019 */
[----:B0-----:R-:W-:-:S03]  /*25d0*/  HADD2.F32 R10, -RZ, R10.H0_H0 ;  /* 0x2000000aff0a7230 */ /* 0x001fc60000004100 */
[----:B------:R-:W0:Y:S01]  /*25e0*/  I2F.F16 R15, R15 ;  /* 0x0000000f000f7306 */ /* 0x000e220000200c00 */
[----:B------:R-:W-:Y:S01]  /*25f0*/  F2FP.F16.F32.PACK_AB R12, RZ, R12 ;  /* 0x0000000cff0c723e */ /* 0x000fe200000000ff */
[----:B------:R-:W-:Y:S01]  /*2600*/  FFMA.FTZ R10, R9, R10, R30 ;  /* 0x0000000a090a7223 */ /* 0x000fe2000001001e */
[----:B-1----:R-:W-:-:S05]  /*2610*/  HADD2.F32 R14, -RZ, R35.H0_H0 ;  /* 0x20000023ff0e7230 */ /* 0x002fca0000004100 */
[C---:B------:R-:W-:Y:S01]  /*2620*/  FFMA.FTZ R11, R9.reuse, R14, R11 ;  /* 0x0000000e090b7223 */ /* 0x040fe2000001000b */
[----:B------:R-:W-:Y:S02]  /*2630*/  HADD2.F32 R14, -RZ, R29.H0_H0 ;  /* 0x2000001dff0e7230 */ /* 0x000fe40000004100 */
[----:B0-----:R-:W-:Y:S02]  /*2640*/  HADD2.F32 R8, -RZ, R15.H0_H0 ;  /* 0x2000000fff087230 */ /* 0x001fe40000004100 */
[----:B------:R-:W-:Y:S02]  /*2650*/  HADD2.F32 R15, -RZ, R28.H1_H1 ;  /* 0x3000001cff0f7230 */ /* 0x000fe40000004100 */
[----:B------:R-:W-:Y:S01]  /*2660*/  FMUL.FTZ R11, R14, R11 ;  /* 0x0000000b0e0b7220 */ /* 0x000fe20000410000 */
[----:B------:R-:W-:Y:S02]  /*2670*/  FFMA.FTZ R8, R9, R8, R18 ;  /* 0x0000000809087223 */ /* 0x000fe40000010012 */
[----:B------:R-:W-:-:S02]  /*2680*/  FMUL.FTZ R10, R15, R10 ;  /* 0x0000000a0f0a7220 */ /* 0x000fc40000410000 */
[----:B------:R-:W-:Y:S01]  /*2690*/  F2FP.F16.F32.PACK_AB R11, RZ, R11 ;  /* 0x0000000bff0b723e */ /* 0x000fe200000000ff */
[----:B------:R-:W-:Y:S02]  /*26a0*/  FMUL.FTZ R8, R19, R8 ;  /* 0x0000000813087220 */ /* 0x000fe40000410000 */
[----:B------:R-:W-:-:S03]  /*26b0*/  F2FP.F16.F32.PACK_AB R10, RZ, R10 ;  /* 0x0000000aff0a723e */ /* 0x000fc600000000ff */
[----:B------:R-:W-:Y:S02]  /*26c0*/  F2FP.F16.F32.PACK_AB R8, RZ, R8 ;  /* 0x00000008ff08723e */ /* 0x000fe400000000ff */
[----:B------:R-:W-:Y:S02]  /*26d0*/  PRMT R12, R12, 0x5410, R10 ;  /* 0x000054100c0c7816 */ /* 0x000fe4000000000a */
[----:B------:R-:W-:-:S04]  /*26e0*/  PRMT R11, R11, 0x5410, R8 ;  /* 0x000054100b0b7816 */ /* 0x000fc80000000008 */
[----:B------:R-:W-:Y:S01]  /*26f0*/  HFMA2.MMA R3, R12, 1, 1, R3 ;  /* 0x3c003c000c037835 */ /* 0x000fe20000000003 */
[----:B------:R-:W-:-:S10]  /*2700*/  HADD2 R2, R11, R2 ;  /* 0x000000020b027230 */ /* 0x000fd40000000000 */
.L_x_4629:
[----:B-----5:R0:W5:Y:S04]  /*2710*/  LDG.E.128.CONSTANT R8, desc[UR6][R26.64] ;  /* 0x000000061a087981 */ /* 0x020168000c1e9d00 */
[----:B------:R0:W5:Y:S01]  /*2720*/  LDG.E.128.CONSTANT R12, desc[UR6][R22.64] ;  /* 0x00000006160c7981 */ /* 0x000162000c1e9d00 */
[----:B------:R-:W-:Y:S01]  /*2730*/  IMAD.WIDE R30, R5, 0x8, R16 ;  /* 0x00000008051e7825 */ /* 0x000fe200078e0210 */
[----:B------:R-:W-:Y:S06]  /*2740*/  @P2 BRA `(.L_x_4630) ;  /* 0x0000000c000c2947 */ /* 0x000fec0003800000 */
[----:B------:R-:W2:Y:S01]  /*2750*/  LDG.E.128.CONSTANT R16, desc[UR6][R30.64] ;  /* 0x000000061e107981 */ /* 0x000ea2000c1e9d00 */
[----:B-----5:R-:W-:Y:S02]  /*2760*/  LOP3.LUT R32, R13, 0xff, RZ, 0xc0, !PT ;  /* 0x000000ff0d207812 */ /* 0x020fe400078ec0ff */
[----:B------:R-:W-:Y:S01]  /*2770*/  LOP3.LUT R21, R12, 0xff, RZ, 0xc0, !PT ;  /* 0x000000ff0c157812 */ /* 0x000fe200078ec0ff */
[----:B0-----:R-:W0:Y:S01]  /*2780*/  LDS.64 R22, [UR4+0x20] ;  /* 0x00002004ff167984 */ /* 0x001e220008000a00 */
[----:B------:R-:W-:Y:S02]  /*2790*/  IADD3 R38, R32, -0x80, RZ ;  /* 0xffffff8020267810 */ /* 0x000fe40007ffe0ff */
[----:B------:R-:W-:Y:S01]  /*27a0*/  LOP3.LUT R32, R14, 0xff, RZ, 0xc0, !PT ;  /* 0x000000ff0e207812 */ /* 0x000fe200078ec0ff */
[----:B------:R-:W-:Y:S01]  /*27b0*/  VIADD R21, R21, 0xffffff80 ;  /* 0xffffff8015157836 */ /* 0x000fe20000000000 */
[----:B------:R-:W-:Y:S02]  /*27c0*/  LOP3.LUT R35, R15, 0xff, RZ, 0xc0, !PT ;  /* 0x000000ff0f237812 */ /* 0x000fe400078ec0ff */
[----:B------:R-:W1:Y:S01]  /*27d0*/  I2F.F16 R38, R38 ;  /* 0x0000002600267306 */ /* 0x000e620000200c00 */
[----:B------:R-:W-:Y:S01]  /*27e0*/  VIADD R34, R32, 0xffffff80 ;  /* 0xffffff8020227836 */ /* 0x000fe20000000000 */
[----:B------:R-:W-:-:S02]  /*27f0*/  SHF.R.U32.HI R32, RZ, 0x8, R12 ;  /* 0x00000008ff207819 */ /* 0x000fc4000001160c */
[----:B------:R-:W-:Y:S02]  /*2800*/  IADD3 R39, R35, -0x80, RZ ;  /* 0xffffff8023277810 */ /* 0x000fe40007ffe0ff */
[----:B------:R-:W-:Y:S02]  /*2810*/  LOP3.LUT R35, R32, 0xff, RZ, 0xc0, !PT ;  /* 0x000000ff20237812 */ /* 0x000fe400078ec0ff */
[----:B------:R3:W4:Y:S01]  /*2820*/  I2F.F16 R36, R21 ;  /* 0x0000001500247306 */ /* 0x0007220000200c00 */
[----:B------:R-:W-:Y:S02]  /*2830*/  SHF.R.U32.HI R41, RZ, 0x8, R14 ;  /* 0x00000008ff297819 */ /* 0x000fe4000001160e */
[----:B------:R-:W-:Y:S01]  /*2840*/  VIADD R37, R35, 0xffffff80 ;  /* 0xffffff8023257836 */ /* 0x000fe20000000000 */
[----:B------:R-:W-:Y:S02]  /*2850*/  LEA.HI R25, R13, 0xffffff80, RZ, 0x8 ;  /* 0xffffff800d197811 */ /* 0x000fe400078f40ff */
[----:B------:R-:W-:Y:S01]  /*2860*/  LOP3.LUT R41, R41, 0xff, RZ, 0xc0, !PT ;  /* 0x000000ff29297812 */ /* 0x000fe200078ec0ff */
[----:B-1----:R-:W-:Y:S01]  /*2870*/  HADD2.F32 R38, -RZ, R38.H0_H0 ;  /* 0x20000026ff267230 */ /* 0x002fe20000004100 */
[----:B------:R-:W1:Y:S01]  /*2880*/  I2F.F16 R32, R39 ;  /* 0x0000002700207306 */ /* 0x000e620000200c00 */
[----:B---3--:R-:W-:-:S02]  /*2890*/  SHF.R.U32.HI R21, RZ, 0x8, R13 ;  /* 0x00000008ff157819 */ /* 0x008fc4000001160d */
[----:B------:R-:W-:Y:S01]  /*28a0*/  VIADD R41, R41, 0xffffff80 ;  /* 0xffffff8029297836 */ /* 0x000fe20000000000 */
[----:B------:R-:W-:Y:S02]  /*28b0*/  SHF.R.U32.HI R13, RZ, 0x10, R13 ;  /* 0x00000010ff0d7819 */ /* 0x000fe4000001160d */
[----:B------:R-:W-:Y:S01]  /*28c0*/  LOP3.LUT R21, R21, 0xff, RZ, 0xc0, !PT ;  /* 0x000000ff15157812 */ /* 0x000fe200078ec0ff */
[----:B----4-:R-:W-:Y:S01]  /*28d0*/  HADD2.F32 R36, -RZ, R36.H0_H0 ;  /* 0x20000024ff247230 */ /* 0x010fe20000004100 */
[----:B------:R-:W3:Y:S01]  /*28e0*/  I2F.F16 R34, R34 ;  /* 0x0000002200227306 */ /* 0x000ee20000200c00 */
[----:B------:R-:W-:Y:S02]  /*28f0*/  LEA.HI R33, R12, 0xffffff80, RZ, 0x8 ;  /* 0xffffff800c217811 */ /* 0x000fe400078f40ff */
[----:B------:R-:W-:Y:S02]  /*2900*/  IADD3 R35, R21, -0x80, RZ ;  /* 0xffffff8015237810 */ /* 0x000fe40007ffe0ff */
[----:B------:R-:W-:Y:S01]  /*2910*/  SHF.R.U32.HI R12, RZ, 0x10, R12 ;  /* 0x00000010ff0c7819 */ /* 0x000fe2000001160c */
[----:B-1----:R-:W-:-:S02]  /*2920*/  HADD2.F32 R32, -RZ, R32.H0_H0 ;  /* 0x20000020ff207230 */ /* 0x002fc40000004100 */
[----:B------:R-:W1:Y:S01]  /*2930*/  I2F.F16 R37, R37 ;  /* 0x0000002500257306 */ /* 0x000e620000200c00 */
[--C-:B0-----:R-:W-:Y:S01]  /*2940*/  HADD2.F32 R21, -RZ, R22.reuse.H0_H0 ;  /* 0x20000016ff157230 */ /* 0x101fe20000004100 */
[----:B------:R-:W-:Y:S01]  /*2950*/  LOP3.LUT R12, R12, 0xff, RZ, 0xc0, !PT ;  /* 0x000000ff0c0c7812 */ /* 0x000fe200078ec0ff */
[----:B------:R-:W-:Y:S01]  /*2960*/  HADD2.F32 R39, -RZ, R22.H1_H1 ;  /* 0x30000016ff277230 */ /* 0x000fe20000004100 */
[----:B------:R-:W-:Y:S02]  /*2970*/  LEA.HI R22, R15, 0xffffff80, RZ, 0x8 ;  /* 0xffffff800f167811 */ /* 0x000fe400078f40ff */
[----:B------:R-:W-:Y:S01]  /*2980*/  FFMA.FTZ R40, R36, R21, RZ ;  /* 0x0000001524287223 */ /* 0x000fe200000100ff */
[C---:B------:R-:W-:Y:S01]  /*2990*/  FFMA.FTZ R36, R21.reuse, R38, RZ ;  /* 0x0000002615247223 */ /* 0x040fe200000100ff */
[----:B------:R-:W0:Y:S01]  /*29a0*/  I2F.F16 R35, R35 ;  /* 0x0000002300237306 */ /* 0x000e220000200c00 */
[----:B------:R-:W-:Y:S01]  /*29b0*/  FFMA.FTZ R38, R21, R32, RZ ;  /* 0x0000002015267223 */ /* 0x000fe200000100ff */
[----:B---3--:R-:W-:Y:S01]  /*29c0*/  HADD2.F32 R34, -RZ, R34.H0_H0 ;  /* 0x20000022ff227230 */ /* 0x008fe20000004100 */
[----:B------:R-:W-:-:S04]  /*29d0*/  IADD3 R12, R12, -0x80, RZ ;  /* 0xffffff800c0c7810 */ /* 0x000fc80007ffe0ff */
[----:B------:R-:W-:Y:S01]  /*29e0*/  FFMA.FTZ R34, R21, R34, RZ ;  /* 0x0000002215227223 */ /* 0x000fe200000100ff */
[----:B------:R-:W3:Y:S01]  /*29f0*/  I2F.F16 R32, R41 ;  /* 0x0000002900207306 */ /* 0x000ee20000200c00 */
[----:B------:R-:W-:Y:S01]  /*2a00*/  LEA.HI R21, R14, 0xffffff80, RZ, 0x8 ;  /* 0xffffff800e157811 */ /* 0x000fe200078f40ff */
[----:B-1----:R-:W-:Y:S01]  /*2a10*/  HADD2.F32 R37, -RZ, R37.H0_H0 ;  /* 0x20000025ff257230 */ /* 0x002fe20000004100 */
[----:B------:R-:W-:Y:S01]  /*2a20*/  SHF.R.U32.HI R14, RZ, 0x10, R14 ;  /* 0x00000010ff0e7819 */ /* 0x000fe2000001160e */
[----:B0-----:R-:W-:-:S03]  /*2a30*/  HADD2.F32 R35, -RZ, R35.H0_H0 ;  /* 0x20000023ff237230 */ /* 0x001fc60000004100 */
[----:B------:R-:W-:Y:S01]  /*2a40*/  LOP3.LUT R14, R14, 0xff, RZ, 0xc0, !PT ;  /* 0x000000ff0e0e7812 */ /* 0x000fe200078ec0ff */
[----:B------:R-:W-:Y:S01]  /*2a50*/  FFMA.FTZ R40, R37, R39, R40 ;  /* 0x0000002725287223 */ /* 0x000fe20000010028 */
[----:B------:R-:W-:Y:S01]  /*2a60*/  I2F.F16 R33, R33 ;  /* 0x0000002100217306 */ /* 0x000fe20000200c00 */
[----:B------:R-:W-:Y:S02]  /*2a70*/  FFMA.FTZ R36, R39, R35, R36 ;  /* 0x0000002327247223 */ /* 0x000fe40000010024 */
[----:B------:R-:W-:Y:S02]  /*2a80*/  VIADD R42, R14, 0xffffff80 ;  /* 0xffffff800e2a7836 */ /* 0x000fe40000000000 */
[----:B---3--:R-:W-:-:S03]  /*2a90*/  HADD2.F32 R35, -RZ, R32.H0_H0 ;  /* 0x20000020ff237230 */ /* 0x008fc60000004100 */
[----:B------:R-:W0:Y:S02]  /*2aa0*/  I2F.F16 R37, R12 ;  /* 0x0000000c00257306 */ /* 0x000e240000200c00 */
[----:B------:R-:W-:Y:S01]  /*2ab0*/  FFMA.FTZ R34, R39, R35, R34 ;  /* 0x0000002327227223 */ /* 0x000fe20000010022 */
[--C-:B------:R-:W-:Y:S02]  /*2ac0*/  SHF.R.U32.HI R35, RZ, 0x8, R15.reuse ;  /* 0x00000008ff237819 */ /* 0x100fe4000001160f */
[----:B------:R-:W-:Y:S02]  /*2ad0*/  SHF.R.U32.HI R15, RZ, 0x10, R15 ;  /* 0x00000010ff0f7819 */ /* 0x000fe4000001160f */
[----:B------:R-:W-:Y:S01]  /*2ae0*/  LOP3.LUT R35, R35, 0xff, RZ, 0xc0, !PT ;  /* 0x000000ff23237812 */ /* 0x000fe200078ec0ff */
[----:B------:R-:W-:Y:S01]  /*2af0*/  I2F.F16 R12, R42 ;  /* 0x0000002a000c7306 */ /* 0x000fe20000200c00 */
[----:B------:R-:W-:-:S03]  /*2b00*/  LOP3.LUT R15, R15, 0xff, RZ, 0xc0, !PT ;  /* 0x000000ff0f0f7812 */ /* 0x000fc600078ec0ff */
[----:B------:R-:W-:Y:S01]  /*2b10*/  VIADD R41, R35, 0xffffff80 ;  /* 0xffffff8023297836 */ /* 0x000fe20000000000 */
[----:B------:R-:W-:Y:S02]  /*2b20*/  LOP3.LUT R35, R13, 0xff, RZ, 0xc0, !PT ;  /* 0x000000ff0d237812 */ /* 0x000fe400078ec0ff */
[----:B------:R-:W-:Y:S01]  /*2b30*/  IADD3 R43, R15, -0x80, RZ ;  /* 0xffffff800f2b7810 */ /* 0x000fe20007ffe0ff */
[----:B------:R-:W1:Y:S01]  /*2b40*/  I2F.F16 R13, R41 ;  /* 0x00000029000d7306 */ /* 0x000e620000200c00 */
[----:B------:R-:W-:Y:S01]  /*2b50*/  IADD3 R35, R35, -0x80, RZ ;  /* 0xffffff8023237810 */ /* 0x000fe20007ffe0ff */
[----:B0-----:R-:W-:-:S06]  /*2b60*/  HADD2.F32 R37, -RZ, R37.H0_H0 ;  /* 0x20000025ff257230 */ /* 0x001fcc0000004100 */
[----:B------:R-:W0:Y:S01]  /*2b70*/  I2F.F16 R35, R35 ;  /* 0x0000002300237306 */ /* 0x000e220000200c00 */
[----:B-1----:R-:W-:-:S07]  /*2b80*/  HADD2.F32 R13, -RZ, R13.H0_H0 ;  /* 0x2000000dff0d7230 */ /* 0x002fce0000004100 */
[----:B------:R-:W1:Y:S01]  /*2b90*/  I2F.F16 R41, R43 ;  /* 0x0000002b00297306 */ /* 0x000e620000200c00 */
[----:B------:R-:W-:Y:S01]  /*2ba0*/  FFMA.FTZ R39, R39, R13, R38 ;  /* 0x0000000d27277223 */ /* 0x000fe20000010026 */
[----:B------:R-:W-:Y:S02]  /*2bb0*/  HADD2.F32 R13, -RZ, R23.H0_H0 ;  /* 0x20000017ff0d7230 */ /* 0x000fe40000004100 */
[----:B0-----:R-:W-:-:S04]  /*2bc0*/  HADD2.F32 R35, -RZ, R35.H0_H0 ;  /* 0x20000023ff237230 */ /* 0x001fc80000004100 */
[----:B------:R-:W0:Y:S01]  /*2bd0*/  I2F.F16 R25, R25 ;  /* 0x0000001900197306 */ /* 0x000e220000200c00 */
[----:B------:R-:W-:Y:S01]  /*2be0*/  FFMA.FTZ R40, R37, R13, R40 ;  /* 0x0000000d25287223 */ /* 0x000fe20000010028 */
[----:B------:R-:W-:Y:S01]  /*2bf0*/  FFMA.FTZ R38, R13, R35, R36 ;  /* 0x000000230d267223 */ /* 0x000fe20000010024 */
[----:B------:R-:W-:Y:S02]  /*2c00*/  HADD2.F32 R35, -RZ, R12.H0_H0 ;  /* 0x2000000cff237230 */ /* 0x000fe40000004100 */
[----:B-1----:R-:W-:-:S03]  /*2c10*/  HADD2.F32 R36, -RZ, R41.H0_H0 ;  /* 0x20000029ff247230 */ /* 0x002fc60000004100 */
[----:B------:R-:W-:Y:S01]  /*2c20*/  I2F.F16 R22, R22 ;  /* 0x0000001600167306 */ /* 0x000fe20000200c00 */
[C---:B------:R-:W-:Y:S01]  /*2c30*/  FFMA.FTZ R34, R13.reuse, R35, R34 ;  /* 0x000000230d227223 */ /* 0x040fe20000010022 */
[----:B------:R-:W-:Y:S02]  /*2c40*/  HADD2.F32 R35, -RZ, R23.H1_H1 ;  /* 0x30000017ff237230 */ /* 0x000fe40000004100 */
[----:B------:R-:W-:Y:S01]  /*2c50*/  FFMA.FTZ R23, R13, R36, R39 ;  /* 0x000000240d177223 */ /* 0x000fe20000010027 */
[----:B------:R-:W-:-:S03]  /*2c60*/  HADD2.F32 R39, -RZ, R33.H0_H0 ;  /* 0x20000021ff277230 */ /* 0x000fc60000004100 */
[----:B------:R-:W1:Y:S02]  /*2c70*/  I2F.F16 R21, R21 ;  /* 0x0000001500157306 */ /* 0x000e640000200c00 */
[----:B------:R-:W-:Y:S01]  /*2c80*/  FFMA.FTZ R36, R39, R35, R40 ;  /* 0x0000002327247223 */ /* 0x000fe20000010028 */
[----:B--2---:R-:W-:Y:S02]  /*2c90*/  LOP3.LUT R12, R17, 0xff, RZ, 0xc0, !PT ;  /* 0x000000ff110c7812 */ /* 0x004fe400078ec0ff */
[----:B------:R-:W-:Y:S02]  /*2ca0*/  LOP3.LUT R37, R18, 0xff, RZ, 0xc0, !PT ;  /* 0x000000ff12257812 */ /* 0x000fe400078ec0ff */
[----:B------:R-:W-:Y:S02]  /*2cb0*/  IADD3 R41, R12, -0x80, RZ ;  /* 0xffffff800c297810 */ /* 0x000fe40007ffe0ff */
[----:B------:R-:W2:Y:S01]  /*2cc0*/  LDS.64 R12, [UR4+0x28] ;  /* 0x00002804ff0c7984 */ /* 0x000ea20008000a00 */
[C---:B------:R-:W-:Y:S01]  /*2cd0*/  LOP3.LUT R15, R16.reuse, 0xff, RZ, 0xc0, !PT ;  /* 0x000000ff100f7812 */ /* 0x040fe200078ec0ff */
[----:B------:R1:W3:Y:S01]  /*2ce0*/  I2F.F16 R33, R41 ;  /* 0x0000002900217306 */ /* 0x0002e20000200c00 */
[----:B------:R-:W-:Y:S01]  /*2cf0*/  VIADD R40, R37, 0xffffff80 ;  /* 0xffffff8025287836 */ /* 0x000fe20000000000 */
[----:B------:R-:W-:Y:S01]  /*2d00*/  LOP3.LUT R39, R19, 0xff, RZ, 0xc0, !PT ;  /* 0x000000ff13277812 */ /* 0x000fe200078ec0ff */
[----:B0-----:R-:W-:Y:S01]  /*2d10*/  HADD2.F32 R37, -RZ, R25.H0_H0 ;  /* 0x20000019ff257230 */ /* 0x001fe20000004100 */
[----:B------:R-:W-:Y:S01]  /*2d20*/  LEA.HI R32, R16, 0xffffff80, RZ, 0x8 ;  /* 0xffffff8010207811 */ /* 0x000fe200078f40ff */
[----:B------:R-:W-:Y:S01]  /*2d30*/  VIADD R15, R15, 0xffffff80 ;  /* 0xffffff800f0f7836 */ /* 0x000fe20000000000 */
[----:B------:R-:W-:-:S02]  /*2d40*/  IADD3 R42, R39, -0x80, RZ ;  /* 0xffffff80272a7810 */ /* 0x000fc40007ffe0ff */
[----:B------:R-:W-:Y:S01]  /*2d50*/  FFMA.FTZ R38, R35, R37, R38 ;  /* 0x0000002523267223 */ /* 0x000fe20000010026 */
[----:B------:R0:W4:Y:S01]  /*2d60*/  I2F.F16 R25, R40 ;  /* 0x0000002800197306 */ /* 0x0001220000200c00 */
[--C-:B------:R-:W-:Y:S01]  /*2d70*/  SHF.R.U32.HI R37, RZ, 0x8, R16.reuse ;  /* 0x00000008ff257819 */ /* 0x100fe20000011610 */
[----:B-1----:R-:W-:Y:S01]  /*2d80*/  HADD2.F32 R41, -RZ, R21.H0_H0 ;  /* 0x20000015ff297230 */ /* 0x002fe20000004100 */
[----:B------:R-:W-:Y:S02]  /*2d90*/  SHF.R.U32.HI R21, RZ, 0x10, R16 ;  /* 0x00000010ff157819 */ /* 0x000fe40000011610 */
[----:B------:R-:W-:Y:S01]  /*2da0*/  LOP3.LUT R39, R37, 0xff, RZ, 0xc0, !PT ;  /* 0x000000ff25277812 */ /* 0x000fe200078ec0ff */
[----:B---3--:R-:W-:Y:S02]  /*2db0*/  HADD2.F32 R33, -RZ, R33.H0_H0 ;  /* 0x20000021ff217230 */ /* 0x008fe40000004100 */
[----:B------:R-:W-:Y:S01]  /*2dc0*/  FFMA.FTZ R34, R35, R41, R34 ;  /* 0x0000002923227223 */ /* 0x000fe20000010022 */
[----:B------:R-:W1:Y:S01]  /*2dd0*/  I2F.F16 R15, R15 ;  /* 0x0000000f000f7306 */ /* 0x000e620000200c00 */
[----:B0-----:R-:W-:Y:S01]  /*2de0*/  HADD2.F32 R40, -RZ, R22.H0_H0 ;  /* 0x20000016ff287230 */ /* 0x001fe20000004100 */
[----:B------:R-:W-:Y:S01]  /*2df0*/  SHF.R.U32.HI R22, RZ, 0x8, R17 ;  /* 0x00000008ff167819 */ /* 0x000fe20000011611 */
[----:B------:R-:W-:Y:S01]  /*2e00*/  VIADD R16, R39, 0xffffff80 ;  /* 0xffffff8027107836 */ /* 0x000fe20000000000 */
[----:B------:R-:W-:-:S02]  /*2e10*/  LEA.HI R14, R17, 0xffffff80, RZ, 0x8 ;  /* 0xffffff80110e7811 */ /* 0x000fc400078f40ff */
[----:B------:R-:W-:Y:S01]  /*2e20*/  LOP3.LUT R22, R22, 0xff, RZ, 0xc0, !PT ;  /* 0x000000ff16167812 */ /* 0x000fe200078ec0ff */
[----:B------:R-:W-:Y:S01]  /*2e30*/  FFMA.FTZ R23, R35, R40, R23 ;  /* 0x0000002823177223 */ /* 0x000fe20000010017 */
[----:B------:R-:W-:Y:S01]  /*2e40*/  SHF.R.U32.HI R39, RZ, 0x10, R17 ;  /* 0x00000010ff277819 */ /* 0x000fe20000011611 */
[----:B------:R-:W0:Y:S01]  /*2e50*/  I2F.F16 R37, R42 ;  /* 0x0000002a00257306 */ /* 0x000e220000200c00 */
[----:B----4-:R-:W-:Y:S01]  /*2e60*/  HADD2.F32 R40, -RZ, R25.H0_H0 ;  /* 0x20000019ff287230 */ /* 0x010fe20000004100 */
[----:B------:R-:W-:Y:S01]  /*2e70*/  LOP3.LUT R21, R21, 0xff, RZ, 0xc0, !PT ;  /* 0x000000ff15157812 */ /* 0x000fe200078ec0ff */
[----:B------:R-:W-:Y:S01]  /*2e80*/  VIADD R17, R22, 0xffffff80 ;  /* 0xffffff8016117836 */ /* 0x000fe20000000000 */
[--C-:B------:R-:W-:Y:S02]  /*2e90*/  SHF.R.U32.HI R22, RZ, 0x8, R18.reuse ;  /* 0x00000008ff167819 */ /* 0x100fe40000011612 */
[----:B------:R-:W-:Y:S01]  /*2ea0*/  LOP3.LUT R39, R39, 0xff, RZ, 0xc0, !PT ;  /* 0x000000ff27277812 */ /* 0x000fe200078ec0ff */
[----:B-1----:R-:W-:Y:S01]  /*2eb0*/  HADD2.F32 R41, -RZ, R15.H0_H0 ;  /* 0x2000000fff297230 */ /* 0x002fe20000004100 */
[----:B------:R-:W-:Y:S01]  /*2ec0*/  LOP3.LUT R22, R22, 0xff, RZ, 0xc0, !PT ;  /* 0x000000ff16167812 */ /* 0x000fe200078ec0ff */
[----:B------:R-:W1:Y:S01]  /*2ed0*/  I2F.F16 R16, R16 ;  /* 0x0000001000107306 */ /* 0x000e620000200c00 */
[----:B------:R-:W-:Y:S01]  /*2ee0*/  IADD3 R15, R39, -0x80, RZ ;  /* 0xffffff80270f7810 */ /* 0x000fe20007ffe0ff */
[----:B--2---:R-:W-:Y:S01]  /*2ef0*/  HADD2.F32 R35, -RZ, R12.H0_H0 ;  /* 0x2000000cff237230 */ /* 0x004fe20000004100 */
[----:B------:R-:W-:Y:S01]  /*2f00*/  SHF.R.U32.HI R39, RZ, 0x10, R18 ;  /* 0x00000010ff277819 */ /* 0x000fe20000011612 */
[----:B------:R-:W-:Y:S01]  /*2f10*/  VIADD R22, R22, 0xffffff80 ;  /* 0xffffff8016167836 */ /* 0x000fe20000000000 */
[----:B------:R-:W-:Y:S01]  /*2f20*/  IADD3 R21, R21, -0x80, RZ ;  /* 0xffffff8015157810 */ /* 0x000fe20007ffe0ff */
[----:B0-----:R-:W-:-:S02]  /*2f30*/  HADD2.F32 R42, -RZ, R37.H0_H0 ;  /* 0x20000025ff2a7230 */ /* 0x001fc40000004100 */
[C---:B------:R-:W-:Y:S01]  /*2f40*/  FFMA.FTZ R38, R35.reuse, R33, R38 ;  /* 0x0000002123267223 */ /* 0x040fe20000010026 */
[--C-:B------:R-:W-:Y:S01]  /*2f50*/  SHF.R.U32.HI R33, RZ, 0x8, R19.reuse ;  /* 0x00000008ff217819 */ /* 0x100fe20000011613 */
[----:B------:R-:W-:Y:S01]  /*2f60*/  FFMA.FTZ R34, R35, R40, R34 ;  /* 0x0000002823227223 */ /* 0x000fe20000010022 */
[----:B------:R-:W-:Y:S01]  /*2f70*/  SHF.R.U32.HI R40, RZ, 0x10, R19 ;  /* 0x00000010ff287819 */ /* 0x000fe20000011613 */
[----:B------:R-:W0:Y:S01]  /*2f80*/  I2F.F16 R17, R17 ;  /* 0x0000001100117306 */ /* 0x000e220000200c00 */
[----:B------:R-:W-:Y:S01]  /*2f90*/  LOP3.LUT R33, R33, 0xff, RZ, 0xc0, !PT ;  /* 0x000000ff21217812 */ /* 0x000fe200078ec0ff */
[----:B------:R-:W-:Y:S01]  /*2fa0*/  FFMA.FTZ R36, R41, R35, R36 ;  /* 0x0000002329247223 */ /* 0x000fe20000010024 */
[----:B------:R-:W-:Y:S01]  /*2fb0*/  LOP3.LUT R39, R39, 0xff, RZ, 0xc0, !PT ;  /* 0x000000ff27277812 */ /* 0x000fe200078ec0ff */
[----:B------:R-:W-:Y:S01]  /*2fc0*/  FFMA.FTZ R23, R35, R42, R23 ;  /* 0x0000002a23177223 */ /* 0x000fe20000010017 */
[----:B------:R-:W-:Y:S01]  /*2fd0*/  LOP3.LUT R40, R40, 0xff, RZ, 0xc0, !PT ;  /* 0x000000ff28287812 */ /* 0x000fe200078ec0ff */
[----:B------:R-:W-:Y:S01]  /*2fe0*/  VIADD R33, R33, 0xffffff80 ;  /* 0xffffff8021217836 */ /* 0x000fe20000000000 */
[----:B------:R-:W-:Y:S01]  /*2ff0*/  IADD3 R39, R39, -0x80, RZ ;  /* 0xffffff8027277810 */ /* 0x000fe20007ffe0ff */
[----:B------:R-:W2:Y:S01]  /*3000*/  I2F.F16 R22, R22 ;  /* 0x0000001600167306 */ /* 0x000ea20000200c00 */
[----:B------:R-:W-:Y:S01]  /*3010*/  IADD3 R41, R40, -0x80, RZ ;  /* 0xffffff8028297810 */ /* 0x000fe20007ffe0ff */
[----:B-1----:R-:W-:Y:S01]  /*3020*/  HADD2.F32 R37, -RZ, R16.H0_H0 ;  /* 0x20000010ff257230 */ /* 0x002fe20000004100 */
[----:B------:R-:W-:-:S02]  /*3030*/  LEA.HI R40, R18, 0xffffff80, RZ, 0x8 ;  /* 0xffffff8012287811 */ /* 0x000fc400078f40ff */
[----:B------:R-:W-:Y:S01]  /*3040*/  LEA.HI R18, R19, 0xffffff80, RZ, 0x8 ;  /* 0xffffff8013127811 */ /* 0x000fe200078f40ff */
[----:B------:R-:W-:Y:S02]  /*3050*/  HADD2.F32 R19, -RZ, R12.H1_H1 ;  /* 0x3000000cff137230 */ /* 0x000fe40000004100 */
[----:B------:R-:W-:Y:S01]  /*3060*/  I2F.F16 R33, R33 ;  /* 0x0000002100217306 */ /* 0x000fe20000200c00 */
[--C-:B------:R-:W-:Y:S02]  /*3070*/  HADD2.F32 R12, -RZ, R13.reuse.H0_H0 ;  /* 0x2000000dff0c7230 */ /* 0x100fe40000004100 */
[----:B------:R-:W-:-:S05]  /*3080*/  HADD2.F32 R13, -RZ, R13.H1_H1 ;  /* 0x3000000dff0d7230 */ /* 0x000fca0000004100 */
[----:B------:R-:W1:Y:S08]  /*3090*/  I2F.F16 R21, R21 ;  /* 0x0000001500157306 */ /* 0x000e700000200c00 */
[----:B------:R-:W3:Y:S08]  /*30a0*/  I2F.F16 R15, R15 ;  /* 0x0000000f000f7306 */ /* 0x000ef00000200c00 */
[----:B------:R0:W4:Y:S08]  /*30b0*/  I2F.F16 R25, R39 ;  /* 0x0000002700197306 */ /* 0x0001300000200c00 */
[----:B------:R-:W4:Y:S01]  /*30c0*/  I2F.F16 R35, R41 ;  /* 0x0000002900237306 */ /* 0x000f220000200c00 */
[----:B0-----:R-:W-:-:S02]  /*30d0*/  HADD2.F32 R39, -RZ, R17.H0_H0 ;  /* 0x20000011ff277230 */ /* 0x001fc40000004100 */
[----:B------:R-:W-:Y:S01]  /*30e0*/  FFMA.FTZ R17, R37, R19, R36 ;  /* 0x0000001325117223 */ /* 0x000fe20000010024 */
[----:B--2---:R-:W-:Y:S02]  /*30f0*/  HADD2.F32 R36, -RZ, R22.H0_H0 ;  /* 0x20000016ff247230 */ /* 0x004fe40000004100 */
[----:B-1----:R-:W-:Y:S02]  /*3100*/  HADD2.F32 R22, -RZ, R21.H0_H0 ;  /* 0x20000015ff167230 */ /* 0x002fe40000004100 */
[C---:B------:R-:W-:Y:S01]  /*3110*/  FFMA.FTZ R37, R19.reuse, R39, R38 ;  /* 0x0000002713257223 */ /* 0x040fe20000010026 */
[----:B------:R-:W-:Y:S01]  /*3120*/  HADD2.F32 R38, -RZ, R33.H0_H0 ;  /* 0x20000021ff267230 */ /* 0x000fe20000004100 */
[----:B------:R-:W0:Y:S01]  /*3130*/  I2F.F16 R32, R32 ;  /* 0x0000002000207306 */ /* 0x000e220000200c00 */
[----:B---3--:R-:W-:Y:S02]  /*3140*/  HADD2.F32 R21, -RZ, R15.H0_H0 ;  /* 0x2000000fff157230 */ /* 0x008fe40000004100 */
[----:B------:R-:W-:Y:S01]  /*3150*/  FFMA.FTZ R15, R19, R36, R34 ;  /* 0x00000024130f7223 */ /* 0x000fe20000010022 */
[----:B----4-:R-:W-:-:S02]  /*3160*/  HADD2.F32 R25, -RZ, R25.H0_H0 ;  /* 0x20000019ff197230 */ /* 0x010fc40000004100 */
[----:B------:R-:W-:Y:S01]  /*3170*/  FFMA.FTZ R23, R19, R38, R23 ;  /* 0x0000002613177223 */ /* 0x000fe20000010017 */
[----:B------:R-:W-:Y:S01]  /*3180*/  FFMA.FTZ R17, R22, R12, R17 ;  /* 0x0000000c16117223 */ /* 0x000fe20000010011 */
[C---:B------:R-:W-:Y:S01]  /*3190*/  FFMA.FTZ R22, R12.reuse, R21, R37 ;  /* 0x000000150c167223 */ /* 0x040fe20000010025 */
[----:B------:R-:W-:Y:S01]  /*31a0*/  HADD2.F32 R34, -RZ, R35.H0_H0 ;  /* 0x20000023ff227230 */ /* 0x000fe20000004100 */
[----:B------:R-:W1:Y:S01]  /*31b0*/  I2F.F16 R14, R14 ;  /* 0x0000000e000e7306 */ /* 0x000e620000200c00 */
[C---:B------:R-:W-:Y:S01]  /*31c0*/  FFMA.FTZ R15, R12.reuse, R25, R15 ;  /* 0x000000190c0f7223 */ /* 0x040fe2000001000f */
[--C-:B------:R-:W-:Y:S02]  /*31d0*/  HADD2.F32 R19, -RZ, R28.reuse.H1_H1 ;  /* 0x3000001cff137230 */ /* 0x100fe40000004100 */
[----:B------:R-:W-:Y:S01]  /*31e0*/  FFMA.FTZ R34, R12, R34, R23 ;  /* 0x000000220c227223 */ /* 0x000fe20000010017 */
[----:B------:R-:W-:Y:S02]  /*31f0*/  HADD2.F32 R12, -RZ, R28.H0_H0 ;  /* 0x2000001cff0c7230 */ /* 0x000fe40000004100 */
[----:B0-----:R-:W-:Y:S01]  /*3200*/  HADD2.F32 R32, -RZ, R32.H0_H0 ;  /* 0x20000020ff207230 */ /* 0x001fe20000004100 */
[----:B------:R-:W0:Y:S01]  /*3210*/  I2F.F16 R16, R40 ;  /* 0x0000002800107306 */ /* 0x000e220000200c00 */
[----:B------:R-:W-:-:S03]  /*3220*/  HADD2.F32 R21, -RZ, R29.H1_H1 ;  /* 0x3000001dff157230 */ /* 0x000fc60000004100 */
[----:B------:R-:W-:Y:S01]  /*3230*/  FFMA.FTZ R17, R32, R13, R17 ;  /* 0x0000000d20117223 */ /* 0x000fe20000010011 */
[----:B-1----:R-:W-:-:S03]  /*3240*/  HADD2.F32 R14, -RZ, R14.H0_H0 ;  /* 0x2000000eff0e7230 */ /* 0x002fc60000004100 */
[----:B------:R-:W1:Y:S01]  /*3250*/  I2F.F16 R18, R18 ;  /* 0x0000001200127306 */ /* 0x000e620000200c00 */
[----:B------:R-:W-:Y:S01]  /*3260*/  FMUL.FTZ R17, R12, R17 ;  /* 0x000000110c117220 */ /* 0x000fe20000410000 */
[----:B------:R-:W-:-:S04]  /*3270*/  FFMA.FTZ R14, R13, R14, R22 ;  /* 0x0000000e0d0e7223 */ /* 0x000fc80000010016 */
[----:B------:R-:W-:Y:S01]  /*3280*/  F2FP.F16.F32.PACK_AB R17, RZ, R17 ;  /* 0x00000011ff11723e */ /* 0x000fe200000000ff */
[----:B0-----:R-:W-:Y:S02]  /*3290*/  HADD2.F32 R16, -RZ, R16.H0_H0 ;  /* 0x20000010ff107230 */ /* 0x001fe40000004100 */
[----:B------:R-:W-:-:S03]  /*32a0*/  FMUL.FTZ R14, R19, R14 ;  /* 0x0000000e130e7220 */ /* 0x000fc60000410000 */
[----:B------:R-:W-:Y:S01]  /*32b0*/  FFMA.FTZ R15, R13, R16, R15 ;  /* 0x000000100d0f7223 */ /* 0x000fe2000001000f */
[----:B------:R-:W-:Y:S01]  /*32c0*/  HADD2.F32 R16, -RZ, R29.H0_H0 ;  /* 0x2000001dff107230 */ /* 0x000fe20000004100 */
[----:B------:R-:W-:Y:S01]  /*32d0*/  F2FP.F16.F32.PACK_AB R14, RZ, R14 ;  /* 0x0000000eff0e723e */ /* 0x000fe200000000ff */
[----:B-1----:R-:W-:-:S03]  /*32e0*/  HADD2.F32 R18, -RZ, R18.H0_H0 ;  /* 0x20000012ff127230 */ /* 0x002fc60000004100 */
        /* <DEDUP_REMOVED lines=9> */
.L_x_4630:
[----:B------:R-:W-:Y:S02]  /*3380*/  @!P0 IMAD.IADD R0, R20, 0x1, R7 ;  /* 0x0000000114008824 */ /* 0x000fe400078e0207 */
[----:B------:R-:W-:Y:S01]  /*3390*/  IMAD.WIDE R30, R5, 0x8, R30 ;  /* 0x00000008051e7825 */ /* 0x000fe200078e021e */
[----:B------:R-:W-:Y:S06]  /*33a0*/  @P2 BRA `(.L_x_4631) ;  /* 0x0000000c000c2947 */ /* 0x000fec0003800000 */
[----:B-----5:R-:W2:Y:S01]  /*33b0*/  LDG.E.128.CONSTANT R12, desc[UR6][R30.64] ;  /* 0x000000061e0c7981 */ /* 0x020ea2000c1e9d00 */
[----:B------:R-:W-:Y:S02]  /*33c0*/  LOP3.LUT R16, R8, 0xff, RZ, 0xc0, !PT ;  /* 0x000000ff08107812 */ /* 0x000fe400078ec0ff */
[----:B------:R-:W-:Y:S02]  /*33d0*/  LOP3.LUT R17, R9, 0xff, RZ, 0xc0, !PT ;  /* 0x000000ff09117812 */ /* 0x000fe400078ec0ff */
[----:B------:R-:W-:Y:S02]  /*33e0*/  IADD3 R16, R16, -0x80, RZ ;  /* 0xffffff8010107810 */ /* 0x000fe40007ffe0ff */
[----:B0-----:R-:W-:Y:S01]  /*33f0*/  LEA.HI R22, R8, 0xffffff80, RZ, 0x8 ;  /* 0xffffff8008167811 */ /* 0x001fe200078f40ff */
[----:B------:R-:W-:Y:S01]  /*3400*/  VIADD R17, R17, 0xffffff80 ;  /* 0xffffff8011117836 */ /* 0x000fe20000000000 */
[----:B------:R0:W1:Y:S01]  /*3410*/  I2F.F16 R19, R16 ;  /* 0x0000001000137306 */ /* 0x0000620000200c00 */
[----:B------:R-:W-:-:S02]  /*3420*/  SHF.R.U32.HI R32, RZ, 0x8, R9 ;  /* 0x00000008ff207819 */ /* 0x000fc40000011609 */
[----:B------:R-:W-:Y:S02]  /*3430*/  LOP3.LUT R18, R10, 0xff, RZ, 0xc0, !PT ;  /* 0x000000ff0a127812 */ /* 0x000fe400078ec0ff */
[----:B------:R-:W-:Y:S02]  /*3440*/  LOP3.LUT R34, R32, 0xff, RZ, 0xc0, !PT ;  /* 0x000000ff20227812 */ /* 0x000fe400078ec0ff */
[----:B------:R-:W-:Y:S01]  /*3450*/  IADD3 R39, R18, -0x80, RZ ;  /* 0xffffff8012277810 */ /* 0x000fe20007ffe0ff */
[----:B------:R3:W4:Y:S01]  /*3460*/  I2F.F16 R41, R17 ;  /* 0x0000001100297306 */ /* 0x0007220000200c00 */
[--C-:B0-----:R-:W-:Y:S02]  /*3470*/  SHF.R.U32.HI R16, RZ, 0x8, R8.reuse ;  /* 0x00000008ff107819 */ /* 0x101fe40000011608 */
[----:B------:R-:W-:Y:S02]  /*3480*/  SHF.R.U32.HI R8, RZ, 0x10, R8 ;  /* 0x00000010ff087819 */ /* 0x000fe40000011608 */
[----:B------:R-:W-:-:S02]  /*3490*/  LOP3.LUT R16, R16, 0xff, RZ, 0xc0, !PT ;  /* 0x000000ff10107812 */ /* 0x000fc400078ec0ff */
[----:B------:R-:W-:Y:S01]  /*34a0*/  LOP3.LUT R8, R8, 0xff, RZ, 0xc0, !PT ;  /* 0x000000ff08087812 */ /* 0x000fe200078ec0ff */
[----:B------:R-:W-:Y:S01]  /*34b0*/  I2F.F16 R39, R39 ;  /* 0x0000002700277306 */ /* 0x000fe20000200c00 */
[----:B------:R-:W-:Y:S01]  /*34c0*/  IADD3 R33, R16, -0x80, RZ ;  /* 0xffffff8010217810 */ /* 0x000fe20007ffe0ff */
[----:B-1----:R-:W-:Y:S01]  /*34d0*/  HADD2.F32 R19, -RZ, R19.H0_H0 ;  /* 0x20000013ff137230 */ /* 0x002fe20000004100 */
[----:B---3--:R-:W0:Y:S01]  /*34e0*/  LDS.64 R16, [UR4+0x30] ;  /* 0x00003004ff107984 */ /* 0x008e220008000a00 */
[----:B------:R-:W-:Y:S01]  /*34f0*/  LOP3.LUT R18, R11, 0xff, RZ, 0xc0, !PT ;  /* 0x000000ff0b127812 */ /* 0x000fe200078ec0ff */
[----:B------:R-:W-:Y:S01]  /*3500*/  VIADD R8, R8, 0xffffff80 ;  /* 0xffffff8008087836 */ /* 0x000fe20000000000 */
[----:B------:R-:W-:Y:S01]  /*3510*/  IADD3 R35, R34, -0x80, RZ ;  /* 0xffffff8022237810 */ /* 0x000fe20007ffe0ff */
[----:B----4-:R-:W-:Y:S01]  /*3520*/  HADD2.F32 R41, -RZ, R41.H0_H0 ;  /* 0x20000029ff297230 */ /* 0x010fe20000004100 */
[--C-:B------:R-:W-:Y:S01]  /*3530*/  SHF.R.U32.HI R34, RZ, 0x8, R10.reuse ;  /* 0x00000008ff227819 */ /* 0x100fe2000001160a */
[----:B------:R1:W-:Y:S01]  /*3540*/  I2F.F16 R32, R8 ;  /* 0x0000000800207306 */ /* 0x0003e20000200c00 */
[----:B------:R-:W-:Y:S01]  /*3550*/  SHF.R.U32.HI R37, RZ, 0x10, R10 ;  /* 0x00000010ff257819 */ /* 0x000fe2000001160a */
[----:B------:R-:W-:Y:S01]  /*3560*/  VIADD R38, R18, 0xffffff80 ;  /* 0xffffff8012267836 */ /* 0x000fe20000000000 */
[----:B------:R-:W-:-:S02]  /*3570*/  LOP3.LUT R36, R34, 0xff, RZ, 0xc0, !PT ;  /* 0x000000ff22247812 */ /* 0x000fc400078ec0ff */
[----:B------:R-:W-:Y:S02]  /*3580*/  LOP3.LUT R37, R37, 0xff, RZ, 0xc0, !PT ;  /* 0x000000ff25257812 */ /* 0x000fe400078ec0ff */
[----:B------:R-:W-:Y:S01]  /*3590*/  LEA.HI R23, R9, 0xffffff80, RZ, 0x8 ;  /* 0xffffff8009177811 */ /* 0x000fe200078f40ff */
[----:B------:R-:W3:Y:S01]  /*35a0*/  I2F.F16 R38, R38 ;  /* 0x0000002600267306 */ /* 0x000ee20000200c00 */
[----:B-1----:R-:W-:Y:S02]  /*35b0*/  SHF.R.U32.HI R8, RZ, 0x8, R11 ;  /* 0x00000008ff087819 */ /* 0x002fe4000001160b */
[----:B------:R-:W-:Y:S02]  /*35c0*/  LEA.HI R25, R10, 0xffffff80, RZ, 0x8 ;  /* 0xffffff800a197811 */ /* 0x000fe400078f40ff */
[----:B------:R-:W-:Y:S02]  /*35d0*/  LOP3.LUT R8, R8, 0xff, RZ, 0xc0, !PT ;  /* 0x000000ff08087812 */ /* 0x000fe400078ec0ff */
[----:B------:R-:W-:Y:S01]  /*35e0*/  SHF.R.U32.HI R9, RZ, 0x10, R9 ;  /* 0x00000010ff097819 */ /* 0x000fe20000011609 */
[----:B------:R-:W1:Y:S01]  /*35f0*/  I2F.F16 R33, R33 ;  /* 0x0000002100217306 */ /* 0x000e620000200c00 */
[----:B------:R-:W-:Y:S01]  /*3600*/  IADD3 R10, R36, -0x80, RZ ;  /* 0xffffff80240a7810 */ /* 0x000fe20007ffe0ff */
[----:B------:R-:W-:Y:S01]  /*3610*/  VIADD R36, R37, 0xffffff80 ;  /* 0xffffff8025247836 */ /* 0x000fe20000000000 */
[----:B------:R-:W-:-:S02]  /*3620*/  IADD3 R37, R8, -0x80, RZ ;  /* 0xffffff8008257810 */ /* 0x000fc40007ffe0ff */
[----:B------:R-:W-:Y:S02]  /*3630*/  LOP3.LUT R9, R9, 0xff, RZ, 0xc0, !PT ;  /* 0x000000ff09097812 */ /* 0x000fe400078ec0ff */
[----:B------:R-:W-:Y:S01]  /*3640*/  SHF.R.U32.HI R40, RZ, 0x10, R11 ;  /* 0x00000010ff287819 */ /* 0x000fe2000001160b */
[----:B------:R-:W4:Y:S01]  /*3650*/  I2F.F16 R35, R35 ;  /* 0x0000002300237306 */ /* 0x000f220000200c00 */
[----:B------:R-:W-:Y:S01]  /*3660*/  LEA.HI R21, R11, 0xffffff80, RZ, 0x8 ;  /* 0xffffff800b157811 */ /* 0x000fe200078f40ff */
[----:B------:R-:W-:Y:S01]  /*3670*/  VIADD R9, R9, 0xffffff80 ;  /* 0xffffff8009097836 */ /* 0x000fe20000000000 */
[----:B------:R-:W-:Y:S01]  /*3680*/  LOP3.LUT R40, R40, 0xff, RZ, 0xc0, !PT ;  /* 0x000000ff28287812 */ /* 0x000fe200078ec0ff */
[----:B---3--:R-:W-:Y:S02]  /*3690*/  HADD2.F32 R11, -RZ, R38.H0_H0 ;  /* 0x20000026ff0b7230 */ /* 0x008fe40000004100 */
[----:B-1----:R-:W-:Y:S02]  /*36a0*/  HADD2.F32 R42, -RZ, R33.H0_H0 ;  /* 0x20000021ff2a7230 */ /* 0x002fe40000004100 */
[----:B------:R-:W-:Y:S01]  /*36b0*/  I2F.F16 R10, R10 ;  /* 0x0000000a000a7306 */ /* 0x000fe20000200c00 */
[----:B------:R-:W-:-:S02]  /*36c0*/  VIADD R40, R40, 0xffffff80 ;  /* 0xffffff8028287836 */ /* 0x000fc40000000000 */
[--C-:B0-----:R-:W-:Y:S02]  /*36d0*/  HADD2.F32 R8, -RZ, R16.reuse.H0_H0 ;  /* 0x20000010ff087230 */ /* 0x101fe40000004100 */
[----:B------:R-:W-:Y:S02]  /*36e0*/  HADD2.F32 R38, -RZ, R16.H1_H1 ;  /* 0x30000010ff267230 */ /* 0x000fe40000004100 */
[----:B----4-:R-:W-:Y:S01]  /*36f0*/  HADD2.F32 R35, -RZ, R35.H0_H0 ;  /* 0x20000023ff237230 */ /* 0x010fe20000004100 */
[----:B------:R-:W0:Y:S08]  /*3700*/  I2F.F16 R37, R37 ;  /* 0x0000002500257306 */ /* 0x000e300000200c00 */
[----:B------:R1:W3:Y:S01]  /*3710*/  I2F.F16 R34, R9 ;  /* 0x0000000900227306 */ /* 0x0002e20000200c00 */
[----:B0-----:R-:W-:-:S07]  /*3720*/  HADD2.F32 R37, -RZ, R37.H0_H0 ;  /* 0x20000025ff257230 */ /* 0x001fce0000004100 */
[----:B------:R-:W0:Y:S01]  /*3730*/  I2F.F16 R36, R36 ;  /* 0x0000002400247306 */ /* 0x000e220000200c00 */
[----:B-1----:R-:W-:Y:S02]  /*3740*/  HADD2.F32 R9, -RZ, R39.H0_H0 ;  /* 0x20000027ff097230 */ /* 0x002fe40000004100 */
[----:B------:R-:W-:Y:S01]  /*3750*/  FFMA.FTZ R39, R19, R8, RZ ;  /* 0x0000000813277223 */ /* 0x000fe200000100ff */
[C---:B------:R-:W-:Y:S02]  /*3760*/  FFMA.FTZ R19, R8.reuse, R41, RZ ;  /* 0x0000002908137223 */ /* 0x040fe400000100ff */
[C---:B------:R-:W-:Y:S01]  /*3770*/  FFMA.FTZ R9, R8.reuse, R9, RZ ;  /* 0x0000000908097223 */ /* 0x040fe200000100ff */
[----:B------:R-:W-:Y:S01]  /*3780*/  FFMA.FTZ R8, R8, R11, RZ ;  /* 0x0000000b08087223 */ /* 0x000fe200000100ff */
[----:B------:R-:W-:Y:S01]  /*3790*/  FFMA.FTZ R33, R42, R38, R39 ;  /* 0x000000262a217223 */ /* 0x000fe20000010027 */
[----:B------:R1:W-:Y:S01]  /*37a0*/  I2F.F16 R11, R40 ;  /* 0x00000028000b7306 */ /* 0x0003e20000200c00 */
[----:B------:R-:W-:Y:S01]  /*37b0*/  FFMA.FTZ R35, R38, R35, R19 ;  /* 0x0000002326237223 */ /* 0x000fe20000010013 */
[----:B------:R-:W-:-:S02]  /*37c0*/  HADD2.F32 R42, -RZ, R32.H0_H0 ;  /* 0x20000020ff2a7230 */ /* 0x000fc40000004100 */
[----:B---3--:R-:W-:-:S04]  /*37d0*/  HADD2.F32 R34, -RZ, R34.H0_H0 ;  /* 0x20000022ff227230 */ /* 0x008fc80000004100 */
[----:B------:R-:W3:Y:S01]  /*37e0*/  I2F.F16 R22, R22 ;  /* 0x0000001600167306 */ /* 0x000ee20000200c00 */
[----:B-1----:R-:W-:-:S05]  /*37f0*/  HADD2.F32 R40, -RZ, R10.H0_H0 ;  /* 0x2000000aff287230 */ /* 0x002fca0000004100 */
[C---:B------:R-:W-:Y:S01]  /*3800*/  FFMA.FTZ R9, R38.reuse, R40, R9 ;  /* 0x0000002826097223 */ /* 0x040fe20000010009 */
[----:B------:R-:W-:Y:S01]  /*3810*/  FFMA.FTZ R38, R38, R37, R8 ;  /* 0x0000002526267223 */ /* 0x000fe20000010008 */
[----:B------:R-:W-:Y:S01]  /*3820*/  HADD2.F32 R40, -RZ, R17.H0_H0 ;  /* 0x20000011ff287230 */ /* 0x000fe20000004100 */
[----:B------:R-:W1:Y:S04]  /*3830*/  I2F.F16 R23, R23 ;  /* 0x0000001700177306 */ /* 0x000e680000200c00 */
[----:B------:R-:W-:Y:S01]  /*3840*/  FFMA.FTZ R33, R42, R40, R33 ;  /* 0x000000282a217223 */ /* 0x000fe20000010021 */
[----:B0-----:R-:W-:Y:S02]  /*3850*/  HADD2.F32 R42, -RZ, R36.H0_H0 ;  /* 0x20000024ff2a7230 */ /* 0x001fe40000004100 */
[C---:B------:R-:W-:Y:S01]  /*3860*/  FFMA.FTZ R35, R40.reuse, R34, R35 ;  /* 0x0000002228237223 */ /* 0x040fe20000010023 */
[----:B------:R-:W-:Y:S02]  /*3870*/  I2F.F16 R25, R25 ;  /* 0x0000001900197306 */ /* 0x000fe40000200c00 */
[----:B------:R-:W-:Y:S01]  /*3880*/  FFMA.FTZ R34, R40, R42, R9 ;  /* 0x0000002a28227223 */ /* 0x000fe20000010009 */
[----:B---3--:R-:W-:-:S02]  /*3890*/  HADD2.F32 R42, -RZ, R22.H0_H0 ;  /* 0x20000016ff2a7230 */ /* 0x008fc40000004100 */
[----:B-1----:R-:W-:-:S03]  /*38a0*/  HADD2.F32 R22, -RZ, R23.H0_H0 ;  /* 0x20000017ff167230 */ /* 0x002fc60000004100 */
[----:B------:R-:W-:Y:S01]  /*38b0*/  I2F.F16 R21, R21 ;  /* 0x0000001500157306 */ /* 0x000fe20000200c00 */
[----:B--2---:R-:W-:Y:S02]  /*38c0*/  LOP3.LUT R41, R12, 0xff, RZ, 0xc0, !PT ;  /* 0x000000ff0c297812 */ /* 0x004fe400078ec0ff */
[----:B------:R-:W-:Y:S02]  /*38d0*/  LOP3.LUT R37, R15, 0xff, RZ, 0xc0, !PT ;  /* 0x000000ff0f257812 */ /* 0x000fe400078ec0ff */
[--C-:B------:R-:W-:Y:S02]  /*38e0*/  SHF.R.U32.HI R8, RZ, 0x8, R12.reuse ;  /* 0x00000008ff087819 */ /* 0x100fe4000001160c */
[----:B------:R-:W-:Y:S01]  /*38f0*/  IADD3 R16, R41, -0x80, RZ ;  /* 0xffffff8029107810 */ /* 0x000fe20007ffe0ff */
[----:B------:R-:W-:Y:S01]  /*3900*/  VIADD R41, R37, 0xffffff80 ;  /* 0xffffff8025297836 */ /* 0x000fe20000000000 */
[----:B------:R-:W-:Y:S02]  /*3910*/  LOP3.LUT R8, R8, 0xff, RZ, 0xc0, !PT ;  /* 0x000000ff08087812 */ /* 0x000fe400078ec0ff */
[----:B------:R-:W-:Y:S01]  /*3920*/  SHF.R.U32.HI R37, RZ, 0x10, R12 ;  /* 0x00000010ff257819 */ /* 0x000fe2000001160c */
[----:B------:R-:W-:Y:S01]  /*3930*/  I2F.F16 R32, R41 ;  /* 0x0000002900207306 */ /* 0x000fe20000200c00 */
[----:B------:R-:W-:-:S02]  /*3940*/  LEA.HI R20, R12, 0xffffff80, RZ, 0x8 ;  /* 0xffffff800c147811 */ /* 0x000fc400078f40ff */
[----:B------:R-:W-:Y:S02]  /*3950*/  IADD3 R12, R8, -0x80, RZ ;  /* 0xffffff80080c7810 */ /* 0x000fe40007ffe0ff */
[----:B------:R-:W-:Y:S02]  /*3960*/  LOP3.LUT R37, R37, 0xff, RZ, 0xc0, !PT ;  /* 0x000000ff25257812 */ /* 0x000fe400078ec0ff */
[----:B------:R-:W-:Y:S01]  /*3970*/  SHF.R.U32.HI R8, RZ, 0x8, R13 ;  /* 0x00000008ff087819 */ /* 0x000fe2000001160d */
[----:B------:R-:W-:Y:S01]  /*3980*/  I2F.F16 R16, R16 ;  /* 0x0000001000107306 */ /* 0x000fe20000200c00 */
[----:B------:R-:W-:Y:S01]  /*3990*/  LOP3.LUT R39, R13, 0xff, RZ, 0xc0, !PT ;  /* 0x000000ff0d277812 */ /* 0x000fe200078ec0ff */
[----:B------:R-:W-:Y:S01]  /*39a0*/  VIADD R36, R37, 0xffffff80 ;  /* 0xffffff8025247836 */ /* 0x000fe20000000000 */
[----:B------:R-:W-:Y:S02]  /*39b0*/  LOP3.LUT R37, R8, 0xff, RZ, 0xc0, !PT ;  /* 0x000000ff08257812 */ /* 0x000fe400078ec0ff */
[----:B------:R-:W0:Y:S01]  /*39c0*/  LDS.64 R8, [UR4+0x38] ;  /* 0x00003804ff087984 */ /* 0x000e220008000a00 */
[----:B------:R-:W-:Y:S01]  /*39d0*/  VIADD R39, R39, 0xffffff80 ;  /* 0xffffff8027277836 */ /* 0x000fe20000000000 */
[----:B------:R-:W-:Y:S01]  /*39e0*/  SHF.R.U32.HI R23, RZ, 0x10, R14 ;  /* 0x00000010ff177819 */ /* 0x000fe2000001160e */
[----:B------:R-:W1:Y:S01]  /*39f0*/  I2F.F16 R12, R12 ;  /* 0x0000000c000c7306 */ /* 0x000e620000200c00 */
[----:B------:R-:W-:-:S02]  /*3a00*/  LOP3.LUT R10, R14, 0xff, RZ, 0xc0, !PT ;  /* 0x000000ff0e0a7812 */ /* 0x000fc400078ec0ff */
[----:B------:R-:W-:Y:S02]  /*3a10*/  LOP3.LUT R23, R23, 0xff, RZ, 0xc0, !PT ;  /* 0x000000ff17177812 */ /* 0x000fe400078ec0ff */
[----:B------:R-:W-:Y:S02]  /*3a20*/  LEA.HI R18, R13, 0xffffff80, RZ, 0x8 ;  /* 0xffffff800d127811 */ /* 0x000fe400078f40ff */
[----:B------:R-:W-:Y:S01]  /*3a30*/  IADD3 R10, R10, -0x80, RZ ;  /* 0xffffff800a0a7810 */ /* 0x000fe20007ffe0ff */
[----:B------:R2:W-:Y:S01]  /*3a40*/  I2F.F16 R19, R39 ;  /* 0x0000002700137306 */ /* 0x0005e20000200c00 */
[----:B------:R-:W-:-:S04]  /*3a50*/  SHF.R.U32.HI R13, RZ, 0x10, R13 ;  /* 0x00000010ff0d7819 */ /* 0x000fc8000001160d */
[----:B------:R-:W-:Y:S01]  /*3a60*/  LOP3.LUT R13, R13, 0xff, RZ, 0xc0, !PT ;  /* 0x000000ff0d0d7812 */ /* 0x000fe200078ec0ff */
[----:B-1----:R-:W-:Y:S02]  /*3a70*/  HADD2.F32 R12, -RZ, R12.H0_H0 ;  /* 0x2000000cff0c7230 */ /* 0x002fe40000004100 */
[----:B------:R-:W1:Y:S01]  /*3a80*/  I2F.F16 R10, R10 ;  /* 0x0000000a000a7306 */ /* 0x000e620000200c00 */
[----:B--2---:R-:W-:Y:S01]  /*3a90*/  IADD3 R39, R37, -0x80, RZ ;  /* 0xffffff8025277810 */ /* 0x004fe20007ffe0ff */
[----:B------:R-:W-:Y:S02]  /*3aa0*/  HADD2.F32 R37, -RZ, R11.H0_H0 ;  /* 0x2000000bff257230 */ /* 0x000fe40000004100 */
[----:B------:R-:W-:-:S03]  /*3ab0*/  VIADD R13, R13, 0xffffff80 ;  /* 0xffffff800d0d7836 */ /* 0x000fc60000000000 */
[----:B------:R-:W-:Y:S01]  /*3ac0*/  FFMA.FTZ R38, R40, R37, R38 ;  /* 0x0000002528267223 */ /* 0x000fe20000010026 */
[----:B------:R-:W-:Y:S01]  /*3ad0*/  HADD2.F32 R37, -RZ, R17.H1_H1 ;  /* 0x30000011ff257230 */ /* 0x000fe20000004100 */
[----:B------:R-:W-:Y:S01]  /*3ae0*/  SHF.R.U32.HI R40, RZ, 0x8, R14 ;  /* 0x00000008ff287819 */ /* 0x000fe2000001160e */
[----:B------:R2:W3:Y:S03]  /*3af0*/  I2F.F16 R11, R39 ;  /* 0x00000027000b7306 */ /* 0x0004e60000200c00 */
[----:B------:R-:W-:Y:S01]  /*3b00*/  LOP3.LUT R40, R40, 0xff, RZ, 0xc0, !PT ;  /* 0x000000ff28287812 */ /* 0x000fe200078ec0ff */
[----:B------:R-:W-:Y:S01]  /*3b10*/  FFMA.FTZ R35, R37, R22, R35 ;  /* 0x0000001625237223 */ /* 0x000fe20000010023 */
[----:B------:R-:W-:Y:S01]  /*3b20*/  SHF.R.U32.HI R22, RZ, 0x8, R15 ;  /* 0x00000008ff167819 */ /* 0x000fe2000001160f */
[----:B------:R-:W-:Y:S01]  /*3b30*/  FFMA.FTZ R33, R42, R37, R33 ;  /* 0x000000252a217223 */ /* 0x000fe20000010021 */
[----:B------:R-:W-:Y:S01]  /*3b40*/  IADD3 R17, R40, -0x80, RZ ;  /* 0xffffff8028117810 */ /* 0x000fe20007ffe0ff */
[----:B------:R-:W-:Y:S01]  /*3b50*/  I2F.F16 R36, R36 ;  /* 0x0000002400247306 */ /* 0x000fe20000200c00 */
[----:B--2---:R-:W-:Y:S01]  /*3b60*/  HADD2.F32 R39, -RZ, R25.H0_H0 ;  /* 0x20000019ff277230 */ /* 0x004fe20000004100 */
[----:B------:R-:W-:Y:S01]  /*3b70*/  LOP3.LUT R22, R22, 0xff, RZ, 0xc0, !PT ;  /* 0x000000ff16167812 */ /* 0x000fe200078ec0ff */
[----:B------:R-:W-:-:S02]  /*3b80*/  VIADD R25, R23, 0xffffff80 ;  /* 0xffffff8017197836 */ /* 0x000fc40000000000 */
[----:B------:R-:W-:Y:S02]  /*3b90*/  HADD2.F32 R23, -RZ, R21.H0_H0 ;  /* 0x20000015ff177230 */ /* 0x000fe40000004100 */
[----:B------:R-:W-:Y:S01]  /*3ba0*/  FFMA.FTZ R34, R37, R39, R34 ;  /* 0x0000002725227223 */ /* 0x000fe20000010022 */
[----:B------:R-:W-:Y:S01]  /*3bb0*/  SHF.R.U32.HI R39, RZ, 0x10, R15 ;  /* 0x00000010ff277819 */ /* 0x000fe2000001160f */
[----:B------:R-:W2:Y:S01]  /*3bc0*/  I2F.F16 R17, R17 ;  /* 0x0000001100117306 */ /* 0x000ea20000200c00 */
[----:B------:R-:W-:Y:S01]  /*3bd0*/  LEA.HI R15, R15, 0xffffff80, RZ, 0x8 ;  /* 0xffffff800f0f7811 */ /* 0x000fe200078f40ff */
[----:B------:R-:W-:Y:S01]  /*3be0*/  FFMA.FTZ R38, R37, R23, R38 ;  /* 0x0000001725267223 */ /* 0x000fe20000010026 */
[----:B------:R-:W-:Y:S01]  /*3bf0*/  LOP3.LUT R39, R39, 0xff, RZ, 0xc0, !PT ;  /* 0x000000ff27277812 */ /* 0x000fe200078ec0ff */
[----:B-1----:R-:W-:Y:S01]  /*3c00*/  HADD2.F32 R41, -RZ, R10.H0_H0 ;  /* 0x2000000aff297230 */ /* 0x002fe20000004100 */
[----:B------:R-:W-:Y:S01]  /*3c10*/  IADD3 R37, R22, -0x80, RZ ;  /* 0xffffff8016257810 */ /* 0x000fe20007ffe0ff */
[----:B0-----:R-:W-:Y:S01]  /*3c20*/  HADD2.F32 R22, -RZ, R8.H0_H0 ;  /* 0x20000008ff167230 */ /* 0x001fe20000004100 */
[----:B------:R-:W-:Y:S01]  /*3c30*/  LEA.HI R23, R14, 0xffffff80, RZ, 0x8 ;  /* 0xffffff800e177811 */ /* 0x000fe200078f40ff */
[----:B------:R-:W-:Y:S01]  /*3c40*/  VIADD R39, R39, 0xffffff80 ;  /* 0xffffff8027277836 */ /* 0x000fe20000000000 */
[----:B------:R-:W-:Y:S01]  /*3c50*/  I2F.F16 R14, R37 ;  /* 0x00000025000e7306 */ /* 0x000fe20000200c00 */
[----:B------:R-:W-:-:S02]  /*3c60*/  HADD2.F32 R40, -RZ, R16.H0_H0 ;  /* 0x20000010ff287230 */ /* 0x000fc40000004100 */
[----:B------:R-:W-:Y:S02]  /*3c70*/  HADD2.F32 R8, -RZ, R8.H1_H1 ;  /* 0x30000008ff087230 */ /* 0x000fe40000004100 */
[----:B---3--:R-:W-:Y:S02]  /*3c80*/  HADD2.F32 R10, -RZ, R11.H0_H0 ;  /* 0x2000000bff0a7230 */ /* 0x008fe40000004100 */
[----:B------:R-:W-:Y:S01]  /*3c90*/  FFMA.FTZ R11, R22, R41, R34 ;  /* 0x00000029160b7223 */ /* 0x000fe20000010022 */
[----:B--2---:R-:W-:Y:S01]  /*3ca0*/  HADD2.F32 R17, -RZ, R17.H0_H0 ;  /* 0x20000011ff117230 */ /* 0x004fe20000004100 */
[----:B------:R0:W1:Y:S01]  /*3cb0*/  I2F.F16 R21, R25 ;  /* 0x0000001900157306 */ /* 0x0000620000200c00 */
[----:B------:R-:W-:Y:S01]  /*3cc0*/  FFMA.FTZ R33, R40, R22, R33 ;  /* 0x0000001628217223 */ /* 0x000fe20000010021 */
[----:B------:R-:W-:Y:S02]  /*3cd0*/  HADD2.F32 R16, -RZ, R9.H0_H0 ;  /* 0x20000009ff107230 */ /* 0x000fe40000004100 */
[----:B------:R-:W-:Y:S01]  /*3ce0*/  FFMA.FTZ R11, R8, R17, R11 ;  /* 0x00000011080b7223 */ /* 0x000fe2000001000b */
[----:B------:R-:W-:Y:S01]  /*3cf0*/  FFMA.FTZ R33, R12, R8, R33 ;  /* 0x000000080c217223 */ /* 0x000fe20000010021 */
[----:B------:R-:W-:-:S02]  /*3d00*/  HADD2.F32 R36, -RZ, R36.H0_H0 ;  /* 0x20000024ff247230 */ /* 0x000fc40000004100 */
[----:B------:R-:W2:Y:S01]  /*3d10*/  I2F.F16 R13, R13 ;  /* 0x0000000d000d7306 */ /* 0x000ea20000200c00 */
[----:B0-----:R-:W-:Y:S02]  /*3d20*/  HADD2.F32 R25, -RZ, R19.H0_H0 ;  /* 0x20000013ff197230 */ /* 0x001fe40000004100 */
[----:B------:R-:W-:Y:S02]  /*3d30*/  HADD2.F32 R9, -RZ, R9.H1_H1 ;  /* 0x30000009ff097230 */ /* 0x000fe40000004100 */
[----:B------:R-:W-:Y:S01]  /*3d40*/  FFMA.FTZ R33, R36, R16, R33 ;  /* 0x0000001024217223 */ /* 0x000fe20000010021 */
[----:B------:R-:W-:Y:S02]  /*3d50*/  HADD2.F32 R17, -RZ, R29.H1_H1 ;  /* 0x3000001dff117230 */ /* 0x000fe40000004100 */
[----:B------:R-:W-:Y:S01]  /*3d60*/  FFMA.FTZ R35, R22, R25, R35 ;  /* 0x0000001916237223 */ /* 0x000fe20000010023 */
[----:B------:R-:W-:Y:S01]  /*3d70*/  HADD2.F32 R25, -RZ, R32.H0_H0 ;  /* 0x20000020ff197230 */ /* 0x000fe20000004100 */
[----:B------:R-:W0:Y:S01]  /*3d80*/  I2F.F16 R19, R39 ;  /* 0x0000002700137306 */ /* 0x000e220000200c00 */
[----:B-1----:R-:W-:-:S02]  /*3d90*/  HADD2.F32 R21, -RZ, R21.H0_H0 ;  /* 0x20000015ff157230 */ /* 0x002fc40000004100 */
[----:B------:R-:W-:Y:S01]  /*3da0*/  FFMA.FTZ R35, R8, R10, R35 ;  /* 0x0000000a08237223 */ /* 0x000fe20000010023 */
[----:B------:R-:W-:Y:S01]  /*3db0*/  FFMA.FTZ R38, R22, R25, R38 ;  /* 0x0000001916267223 */ /* 0x000fe20000010026 */
[----:B------:R-:W-:Y:S02]  /*3dc0*/  HADD2.F32 R25, -RZ, R14.H0_H0 ;  /* 0x2000000eff197230 */ /* 0x000fe40000004100 */
[----:B------:R-:W-:Y:S01]  /*3dd0*/  FFMA.FTZ R11, R16, R21, R11 ;  /* 0x00000015100b7223 */ /* 0x000fe2000001000b */
[----:B--2---:R-:W-:Y:S01]  /*3de0*/  HADD2.F32 R13, -RZ, R13.H0_H0 ;  /* 0x2000000dff0d7230 */ /* 0x004fe20000004100 */
[----:B------:R-:W1:Y:S01]  /*3df0*/  I2F.F16 R23, R23 ;  /* 0x0000001700177306 */ /* 0x000e620000200c00 */
[----:B------:R-:W-:-:S03]  /*3e00*/  FFMA.FTZ R25, R8, R25, R38 ;  /* 0x0000001908197223 */ /* 0x000fc60000010026 */
[C---:B------:R-:W-:Y:S01]  /*3e10*/  FFMA.FTZ R8, R16.reuse, R13, R35 ;  /* 0x0000000d10087223 */ /* 0x040fe20000010023 */
[----:B------:R-:W-:Y:S02]  /*3e20*/  HADD2.F32 R13, -RZ, R28.H1_H1 ;  /* 0x3000001cff0d7230 */ /* 0x000fe40000004100 */
[----:B0-----:R-:W-:Y:S01]  /*3e30*/  HADD2.F32 R12, -RZ, R19.H0_H0 ;  /* 0x20000013ff0c7230 */ /* 0x001fe20000004100 */
[----:B------:R-:W0:Y:S04]  /*3e40*/  I2F.F16 R20, R20 ;  /* 0x0000001400147306 */ /* 0x000e280000200c00 */
[----:B------:R-:W-:Y:S01]  /*3e50*/  FFMA.FTZ R16, R16, R12, R25 ;  /* 0x0000000c10107223 */ /* 0x000fe20000010019 */
[----:B-1----:R-:W-:-:S03]  /*3e60*/  HADD2.F32 R10, -RZ, R23.H0_H0 ;  /* 0x20000017ff0a7230 */ /* 0x002fc60000004100 */
[----:B------:R-:W1:Y:S02]  /*3e70*/  I2F.F16 R18, R18 ;  /* 0x0000001200127306 */ /* 0x000e640000200c00 */
[----:B------:R-:W-:Y:S01]  /*3e80*/  FFMA.FTZ R10, R9, R10, R11 ;  /* 0x0000000a090a7223 */ /* 0x000fe2000001000b */
[----:B------:R-:W-:Y:S02]  /*3e90*/  HADD2.F32 R11, -RZ, R28.H0_H0 ;  /* 0x2000001cff0b7230 */ /* 0x000fe40000004100 */
[----:B0-----:R-:W-:-:S03]  /*3ea0*/  HADD2.F32 R20, -RZ, R20.H0_H0 ;  /* 0x20000014ff147230 */ /* 0x001fc60000004100 */
[----:B------:R-:W0:Y:S02]  /*3eb0*/  I2F.F16 R15, R15 ;  /* 0x0000000f000f7306 */ /* 0x000e240000200c00 */
[----:B------:R-:W-:Y:S01]  /*3ec0*/  FFMA.FTZ R20, R20, R9, R33 ;  /* 0x0000000914147223 */ /* 0x000fe20000010021 */
[----:B-1----:R-:W-:-:S03]  /*3ed0*/  HADD2.F32 R18, -RZ, R18.H0_H0 ;  /* 0x20000012ff127230 */ /* 0x002fc60000004100 */
[----:B------:R-:W-:Y:S02]  /*3ee0*/  FMUL.FTZ R20, R11, R20 ;  /* 0x000000140b147220 */ /* 0x000fe40000410000 */
[----:B------:R-:W-:-:S03]  /*3ef0*/  FFMA.FTZ R8, R9, R18, R8 ;  /* 0x0000001209087223 */ /* 0x000fc60000010008 */
[----:B------:R-:W-:Y:S01]  /*3f00*/  F2FP.F16.F32.PACK_AB R20, RZ, R20 ;  /* 0x00000014ff14723e */ /* 0x000fe200000000ff */
[----:B0-----:R-:W-:Y:S02]  /*3f10*/  HADD2.F32 R12, -RZ, R15.H0_H0 ;  /* 0x2000000fff0c7230 */ /* 0x001fe40000004100 */
[----:B------:R-:W-:Y:S01]  /*3f20*/  FMUL.FTZ R8, R13, R8 ;  /* 0x000000080d087220 */ /* 0x000fe20000410000 */
[----:B------:R-:W-:Y:S02]  /*3f30*/  HADD2.F32 R15, -RZ, R29.H0_H0 ;  /* 0x2000001dff0f7230 */ /* 0x000fe40000004100 */
[----:B------:R-:W-:Y:S02]  /*3f40*/  FFMA.FTZ R12, R9, R12, R16 ;  /* 0x0000000c090c7223 */ /* 0x000fe40000010010 */
[----:B------:R-:W-:Y:S01]  /*3f50*/  F2FP.F16.F32.PACK_AB R8, RZ, R8 ;  /* 0x00000008ff08723e */ /* 0x000fe200000000ff */
[----:B------:R-:W-:Y:S01]  /*3f60*/  FMUL.FTZ R10, R15, R10 ;  /* 0x0000000a0f0a7220 */ /* 0x000fe20000410000 */
[----:B------:R-:W-:-:S02]  /*3f70*/  FMUL.FTZ R12, R17, R12 ;  /* 0x0000000c110c7220 */ /* 0x000fc40000410000 */
[----:B------:R-:W-:Y:S02]  /*3f80*/  PRMT R20, R20, 0x5410, R8 ;  /* 0x0000541014147816 */ /* 0x000fe40000000008 */
[----:B------:R-:W-:Y:S02]  /*3f90*/  F2FP.F16.F32.PACK_AB R10, RZ, R10 ;  /* 0x0000000aff0a723e */ /* 0x000fe400000000ff */
[----:B------:R-:W-:Y:S02]  /*3fa0*/  F2FP.F16.F32.PACK_AB R12, RZ, R12 ;  /* 0x0000000cff0c723e */ /* 0x000fe400000000ff */
[----:B------:R-:W-:Y:S02]  /*3fb0*/  HFMA2.MMA R3, R20, 1, 1, R3 ;  /* 0x3c003c0014037835 */ /* 0x000fe40000000003 */
[----:B------:R-:W-:-:S05]  /*3fc0*/  PRMT R10, R10, 0x5410, R12 ;  /* 0x000054100a0a7816 */ /* 0x000fca000000000c */
[----:B------:R-:W-:-:S07]  /*3fd0*/  HADD2 R2, R10, R2 ;  /* 0x000000020a027230 */ /* 0x000fce0000000000 */
.L_x_4631:
[----:B------:R-:W-:Y:S01]  /*3fe0*/  IADD3 R7, R7, 0x20, RZ ;  /* 0x0000002007077810 */ /* 0x000fe20007ffe0ff */
[----:B------:R-:W-:Y:S01]  /*3ff0*/  IMAD.WIDE R30, R5, 0x8, R30 ;  /* 0x00000008051e7825 */ /* 0x000fe200078e021e */
[----:B------:R-:W-:Y:S02]  /*4000*/  UIADD3 UR4, UR4, 0x40, URZ ;  /* 0x0000004004047890 */ /* 0x000fe4000fffe03f */
[----:B------:R-:W-:Y:S01]  /*4010*/  ISETP.GE.AND P0, PT, R7, UR5, PT ;  /* 0x0000000507007c0c */ /* 0x000fe2000bf06270 */
[----:B------:R-:W-:Y:S01]  /*4020*/  IMAD.WIDE R18, R5, 0x8, R26 ;  /* 0x0000000805127825 */ /* 0x000fe200078e021a */
[----:B------:R-:W-:Y:S02]  /*4030*/  ISETP.LT.AND P2, PT, R7, R24, PT ;  /* 0x000000180700720c */ /* 0x000fe40003f41270 */
[----:B------:R-:W-:Y:S01]  /*4040*/  MOV R17, R31 ;  /* 0x0000001f00117202 */ /* 0x000fe20000000f00 */
[----:B------:R-:W-:-:S10]  /*4050*/  IMAD.MOV.U32 R16, RZ, RZ, R30 ;  /* 0x000000ffff107224 */ /* 0x000fd400078e001e */
[----:B------:R-:W-:Y:S05]  /*4060*/  @!P0 BRA P2, `(.L_x_4632) ;  /* 0xffffffcc00348947 */ /* 0x000fea000103ffff */
.L_x_4627:
[----:B------:R-:W-:Y:S01]  /*4070*/  ISETP.GE.AND P0, PT, R7, R24, PT ;  /* 0x000000180700720c */ /* 0x000fe20003f06270 */
[----:B------:R-:W-:-:S03]  /*4080*/  ULDC UR5, c[0x0][0x25c] ;  /* 0x0000970000057ab9 */ /* 0x000fc60000000800 */
[----:B------:R-:W-:-:S13]  /*4090*/  ISETP.GE.OR P0, PT, R7, UR5, P0 ;  /* 0x0000000507007c0c */ /* 0x000fda0008706670 */
[----:B------:R-:W-:Y:S05]  /*40a0*/  @P0 BRA `(.L_x_4633) ;  /* 0x00000018001c0947 */ /* 0x000fea0003800000 */
[----:B------:R-:W-:Y:S01]  /*40b0*/  SHF.R.S32.HI R25, RZ, 0x1f, R5 ;  /* 0x0000001fff197819 */ /* 0x000fe20000011405 */
[----:B------:R-:W-:-:S06]  /*40c0*/  ULDC UR5, c[0x0][0x25c] ;  /* 0x0000970000057ab9 */ /* 0x000fcc0000000800 */
.L_x_4636:
[----:B------:R-:W-:Y:S01]  /*40d0*/  ISETP.NE.AND P0, PT, R7, R0, PT ;  /* 0x000000000700720c */ /* 0x000fe20003f05270 */
[----:B------:R-:W2:-:S12]  /*40e0*/  LDC R5, c[0x0][0x23c] ;  /* 0x00008f00ff057b82 */ /* 0x000e980000000800 */
[----:B-----5:R-:W3:Y:S01]  /*40f0*/  @!P0 LDC.64 R10, c[0x0][0x248] ;  /* 0x00009200ff0a8b82 */ /* 0x020ee20000000a00 */
[----:B------:R-:W-:Y:S01]  /*4100*/  @!P0 VIADD R4, R4, 0x1 ;  /* 0x0000000104048836 */ /* 0x000fe20000000000 */
[----:B0-----:R-:W-:Y:S01]  /*4110*/  MOV R27, R19 ;  /* 0x00000013001b7202 */ /* 0x001fe20000000f00 */
[----:B------:R-:W-:Y:S01]  /*4120*/  IMAD.MOV.U32 R26, RZ, RZ, R18 ;  /* 0x000000ffff1a7224 */ /* 0x000fe200078e0012 */
[----:B------:R-:W-:Y:S02]  /*4130*/  @!P0 LEA R9, R7, 0x1, 0x1 ;  /* 0x0000000107098811 */ /* 0x000fe400078e08ff */
[----:B------:R-:W-:Y:S02]  /*4140*/  @!P0 LEA R8, R4, R1, 0x3 ;  /* 0x0000000104088211 */ /* 0x000fe400078e18ff */
[----:B-1----:R-:W4:Y:S01]  /*4150*/  LDG.E.128.CONSTANT R20, desc[UR6][R26.64] ;  /* 0x000000061a147981 */ /* 0x002f22000c1e9d00 */
[----:B--2---:R-:W-:-:S04]  /*4160*/  IMAD.WIDE R16, R5, 0x4, R26 ;  /* 0x0000000405107825 */ /* 0x004fc800078e021a */
[----:B------:R-:W-:Y:S02]  /*4170*/  IMAD.WIDE R12, R5, 0x4, R16 ;  /* 0x00000004050c7825 */ /* 0x000fe400078e0210 */
[----:B------:R-:W2:Y:S02]  /*4180*/  LDG.E.128.CONSTANT R16, desc[UR6][R16.64] ;  /* 0x0000000610107981 */ /* 0x000ea4000c1e9d00 */
[----:B---3--:R-:W-:Y:S02]  /*4190*/  @!P0 IMAD.WIDE R10, R9, 0x2, R10 ;  /* 0x00000002090a8825 */ /* 0x008fe400078e020a */
[----:B------:R-:W3:Y:S04]  /*41a0*/  LDG.E.128.CONSTANT R12, desc[UR6][R12.64] ;  /* 0x000000060c0c7981 */ /* 0x000ee8000c1e9d00 */
[----:B------:R-:W2:Y:S04]  /*41b0*/  @!P0 LDL.64 R8, [R8] ;  /* 0x0000000008088983 */ /* 0x000ea80000100a00 */
[----:B------:R4:W3:Y:S01]  /*41c0*/  @!P0 LDG.E.U16.CONSTANT R10, desc[UR6][R10.64] ;  /* 0x000000060a0a8981 */ /* 0x0008e2000c1e9500 */
[----:B------:R-:W-:-:S04]  /*41d0*/  PRMT R30, R6, 0x9910, RZ ;  /* 0x00009910061e7816 */ /* 0x000fc800000000ff */
[----:B------:R-:W-:Y:S02]  /*41e0*/  ISETP.EQ.OR P2, PT, R30, RZ, P1 ;  /* 0x000000ff1e00720c */ /* 0x000fe40000f42670 */
[----:B----4-:R-:W-:Y:S02]  /*41f0*/  SHF.R.U32.HI R11, RZ, 0xc, R22 ;  /* 0x0000000cff0b7819 */ /* 0x010fe40000011616 */
[----:B------:R-:W-:Y:S02]  /*4200*/  SHF.R.U32.HI R30, RZ, 0xc, R23 ;  /* 0x0000000cff1e7819 */ /* 0x000fe40000011617 */
[----:B------:R-:W-:Y:S02]  /*4210*/  LOP3.LUT R11, R11, 0xf000f, RZ, 0xc0, !PT ;  /* 0x000f000f0b0b7812 */ /* 0x000fe400078ec0ff */
[----:B------:R-:W-:Y:S02]  /*4220*/  LOP3.LUT R30, R30, 0xf000f, RZ, 0xc0, !PT ;  /* 0x000f000f1e1e7812 */ /* 0x000fe400078ec0ff */
[----:B--2---:R-:W-:-:S02]  /*4230*/  @!P0 PRMT R28, R8, 0x7610, R28 ;  /* 0x00007610081c8816 */ /* 0x004fc4000000001c */
[----:B------:R-:W-:Y:S02]  /*4240*/  @!P0 PRMT R29, R9, 0x7610, R29 ;  /* 0x00007610091d8816 */ /* 0x000fe4000000001d */
[----:B------:R-:W-:Y:S02]  /*4250*/  @!P0 PRMT R28, R28, 0x7610, R8 ;  /* 0x000076101c1c8816 */ /* 0x000fe40000000008 */
[----:B------:R-:W-:Y:S02]  /*4260*/  @!P0 PRMT R29, R29, 0x7610, R9 ;  /* 0x000076101d1d8816 */ /* 0x000fe40000000009 */
[----:B------:R-:W-:Y:S02]  /*4270*/  SHF.R.U32.HI R8, RZ, 0xc, R20 ;  /* 0x0000000cff087819 */ /* 0x000fe40000011614 */
[----:B------:R-:W-:Y:S01]  /*4280*/  SHF.R.U32.HI R9, RZ, 0xc, R21 ;  /* 0x0000000cff097819 */ /* 0x000fe20000011615 */
[----:B---3--:R-:W-:Y:S01]  /*4290*/  @!P0 IMAD.IADD R0, R10, 0x1, R7 ;  /* 0x000000010a008824 */ /* 0x008fe200078e0207 */
[----:B------:R-:W-:-:S02]  /*42a0*/  LOP3.LUT R8, R8, 0xf000f, RZ, 0xc0, !PT ;  /* 0x000f000f08087812 */ /* 0x000fc400078ec0ff */
[----:B------:R-:W-:Y:S02]  /*42b0*/  LOP3.LUT R10, R9, 0xf000f, RZ, 0xc0, !PT ;  /* 0x000f000f090a7812 */ /* 0x000fe400078ec0ff */
[----:B------:R-:W-:Y:S02]  /*42c0*/  SHF.R.U32.HI R31, RZ, 0x8, R12 ;  /* 0x00000008ff1f7819 */ /* 0x000fe4000001160c */
[----:B------:R-:W-:Y:S02]  /*42d0*/  SHF.R.U32.HI R37, RZ, 0x8, R13 ;  /* 0x00000008ff257819 */ /* 0x000fe4000001160d */
[----:B------:R-:W-:Y:S02]  /*42e0*/  SHF.R.U32.HI R36, RZ, 0x8, R14 ;  /* 0x00000008ff247819 */ /* 0x000fe4000001160e */
[----:B------:R-:W-:Y:S02]  /*42f0*/  SHF.R.U32.HI R35, RZ, 0x8, R15 ;  /* 0x00000008ff237819 */ /* 0x000fe4000001160f */
[----:B------:R-:W-:-:S02]  /*4300*/  LOP3.LUT R31, R8, 0x300030, R31, 0xf8, !PT ;  /* 0x00300030081f7812 */ /* 0x000fc400078ef81f */
[----:B------:R-:W-:Y:S02]  /*4310*/  LOP3.LUT R37, R10, 0x300030, R37, 0xf8, !PT ;  /* 0x003000300a257812 */ /* 0x000fe400078ef825 */
        /* <DEDUP_REMOVED lines=15> */
[----:B------:R-:W-:Y:S02]  /*4410*/  LOP3.LUT R34, R11, 0x300030, R34, 0xf8, !PT ;  /* 0x003000300b227812 */ /* 0x000fe400078ef822 */
[----:B------:R-:W-:-:S02]  /*4420*/  LOP3.LUT R33, R38, 0x300030, R33, 0xf8, !PT ;  /* 0x0030003026217812 */ /* 0x000fc400078ef821 */
[----:B------:R-:W-:Y:S01]  /*4430*/  LOP3.LUT R32, R39, 0x300030, R32, 0xf8, !PT ;  /* 0x0030003027207812 */ /* 0x000fe200078ef820 */
[----:B------:R-:W-:Y:S06]  /*4440*/  @P2 BRA `(.L_x_4634) ;  /* 0x0000000800382947 */ /* 0x000fec0003800000 */
[----:B------:R-:W0:Y:S01]  /*4450*/  LDS.128 R8, [UR4] ;  /* 0x00000004ff087984 */ /* 0x000e220008000c00 */
[----:B------:R-:W-:Y:S02]  /*4460*/  LOP3.LUT R45, R20, 0x3f003f, RZ, 0xc0, !PT ;  /* 0x003f003f142d7812 */ /* 0x000fe400078ec0ff */
[----:B------:R-:W-:Y:S02]  /*4470*/  SHF.R.U32.HI R20, RZ, 0x6, R20 ;  /* 0x00000006ff147819 */ /* 0x000fe40000011614 */
[----:B------:R-:W-:Y:S02]  /*4480*/  LOP3.LUT R45, R45, 0x64006400, RZ, 0xfc, !PT ;  /* 0x640064002d2d7812 */ /* 0x000fe400078efcff */
[----:B------:R-:W-:Y:S02]  /*4490*/  LOP3.LUT R39, R22, 0x3f003f, RZ, 0xc0, !PT ;  /* 0x003f003f16277812 */ /* 0x000fe400078ec0ff */
[----:B------:R-:W-:Y:S01]  /*44a0*/  LOP3.LUT R20, R20, 0x3f003f, RZ, 0xc0, !PT ;  /* 0x003f003f14147812 */ /* 0x000fe200078ec0ff */
[----:B------:R-:W-:Y:S01]  /*44b0*/  HADD2 R45, R45, -1056, -1056 ;  /* 0xe420e4202d2d7430 */ /* 0x000fe20000000000 */
[----:B------:R-:W-:-:S02]  /*44c0*/  LOP3.LUT R39, R39, 0x64006400, RZ, 0xfc, !PT ;  /* 0x6400640027277812 */ /* 0x000fc400078efcff */
[----:B------:R-:W-:Y:S02]  /*44d0*/  SHF.R.U32.HI R22, RZ, 0x6, R22 ;  /* 0x00000006ff167819 */ /* 0x000fe40000011616 */
[----:B------:R-:W-:Y:S01]  /*44e0*/  LOP3.LUT R43, R21, 0x3f003f, RZ, 0xc0, !PT ;  /* 0x003f003f152b7812 */ /* 0x000fe200078ec0ff */
[----:B------:R-:W-:Y:S01]  /*44f0*/  HADD2 R39, R39, -1056, -1056 ;  /* 0xe420e42027277430 */ /* 0x000fe20000000000 */
[----:B------:R-:W-:Y:S02]  /*4500*/  SHF.R.U32.HI R21, RZ, 0x6, R21 ;  /* 0x00000006ff157819 */ /* 0x000fe40000011615 */
[----:B------:R-:W-:Y:S02]  /*4510*/  LOP3.LUT R20, R20, 0x64006400, RZ, 0xfc, !PT ;  /* 0x6400640014147812 */ /* 0x000fe400078efcff */
[----:B------:R-:W-:Y:S02]  /*4520*/  LOP3.LUT R22, R22, 0x3f003f, RZ, 0xc0, !PT ;  /* 0x003f003f16167812 */ /* 0x000fe400078ec0ff */
[----:B------:R-:W-:Y:S01]  /*4530*/  LOP3.LUT R41, R23, 0x3f003f, RZ, 0xc0, !PT ;  /* 0x003f003f17297812 */ /* 0x000fe200078ec0ff */
[----:B------:R-:W-:Y:S01]  /*4540*/  HADD2 R20, R20, -1056, -1056 ;  /* 0xe420e42014147430 */ /* 0x000fe20000000000 */
[----:B------:R-:W-:-:S02]  /*4550*/  LOP3.LUT R43, R43, 0x64006400, RZ, 0xfc, !PT ;  /* 0x640064002b2b7812 */ /* 0x000fc400078efcff */
[----:B------:R-:W-:Y:S02]  /*4560*/  LOP3.LUT R21, R21, 0x3f003f, RZ, 0xc0, !PT ;  /* 0x003f003f15157812 */ /* 0x000fe400078ec0ff */
[----:B------:R-:W-:Y:S01]  /*4570*/  SHF.R.U32.HI R23, RZ, 0x6, R23 ;  /* 0x00000006ff177819 */ /* 0x000fe20000011617 */
        /* <DEDUP_REMOVED lines=8> */
[-C--:B0-----:R-:W-:Y:S01]  /*4600*/  HFMA2.MMA R45, R45, R8.reuse, RZ ;  /* 0x000000082d2d7235 */ /* 0x081fe200000000ff */
[----:B------:R-:W-:Y:S01]  /*4610*/  LOP3.LUT R23, R23, 0x64006400, RZ, 0xfc, !PT ;  /* 0x6400640017177812 */ /* 0x000fe200078efcff */
[----:B------:R-:W-:Y:S01]  /*4620*/  HFMA2.MMA R39, R39, R8, RZ ;  /* 0x0000000827277235 */ /* 0x000fe200000000ff */
[-C--:B------:R-:W-:Y:S01]  /*4630*/  HFMA2 R43, R43, R8.reuse, RZ.H0_H0 ;  /* 0x000000082b2b7231 */ /* 0x080fe200000400ff */
[----:B------:R-:W-:Y:S01]  /*4640*/  LOP3.LUT R36, R36, 0x64006400, RZ, 0xfc, !PT ;  /* 0x6400640024247812 */ /* 0x000fe200078efcff */
[----:B------:R-:W-:Y:S01]  /*4650*/  HFMA2 R8, R41, R8, RZ.H0_H0 ;  /* 0x0000000829087231 */ /* 0x000fe200000400ff */
[----:B------:R-:W-:Y:S01]  /*4660*/  LOP3.LUT R30, R30, 0x64006400, RZ, 0xfc, !PT ;  /* 0x640064001e1e7812 */ /* 0x000fe200078efcff */
[----:B------:R-:W-:Y:S01]  /*4670*/  HADD2 R23, R23, -1056, -1056 ;  /* 0xe420e42017177430 */ /* 0x000fe20000000000 */
[-C--:B------:R-:W-:Y:S01]  /*4680*/  HFMA2.MMA R45, R20, R9.reuse, R45 ;  /* 0x00000009142d7235 */ /* 0x080fe2000000002d */
[----:B------:R-:W-:Y:S01]  /*4690*/  HADD2 R20, R21, -1056, -1056 ;  /* 0xe420e42015147430 */ /* 0x000fe20000000000 */
[----:B------:R-:W-:Y:S01]  /*46a0*/  HFMA2.MMA R38, R22, R9, R39 ;  /* 0x0000000916267235 */ /* 0x000fe20000000027 */
[----:B------:R-:W-:Y:S01]  /*46b0*/  LOP3.LUT R21, R17, 0x3f003f, RZ, 0xc0, !PT ;  /* 0x003f003f11157812 */ /* 0x000fe200078ec0ff */
        /* <DEDUP_REMOVED lines=11> */
[----:B------:R-:W-:Y:S01]  /*4770*/  SHF.R.U32.HI R17, RZ, 0x6, R17 ;  /* 0x00000006ff117819 */ /* 0x000fe20000011611 */
[----:B------:R-:W-:Y:S01]  /*4780*/  HADD2 R40, R9, -1056, -1056 ;  /* 0xe420e42009287430 */ /* 0x000fe20000000000 */
[----:B------:R-:W-:Y:S01]  /*4790*/  LOP3.LUT R20, R20, 0x64006400, RZ, 0xfc, !PT ;  /* 0x6400640014147812 */ /* 0x000fe200078efcff */
[-C--:B------:R-:W-:Y:S01]  /*47a0*/  HFMA2 R9, R42, R10.reuse, R43 ;  /* 0x0000000a2a097231 */ /* 0x080fe2000000002b */
[----:B------:R-:W-:Y:S01]  /*47b0*/  SHF.R.U32.HI R16, RZ, 0x6, R16 ;  /* 0x00000006ff107819 */ /* 0x000fe20000011610 */
[-C--:B------:R-:W-:Y:S01]  /*47c0*/  HFMA2.MMA R38, R21, R10.reuse, R38 ;  /* 0x0000000a15267235 */ /* 0x080fe20000000026 */
[----:B------:R-:W-:Y:S01]  /*47d0*/  LOP3.LUT R17, R17, 0x3f003f, RZ, 0xc0, !PT ;  /* 0x003f003f11117812 */ /* 0x000fe200078ec0ff */
[----:B------:R-:W-:Y:S01]  /*47e0*/  HADD2 R39, R20, -1056, -1056 ;  /* 0xe420e42014277430 */ /* 0x000fe20000000000 */
[----:B------:R-:W-:Y:S01]  /*47f0*/  LOP3.LUT R16, R16, 0x3f003f, RZ, 0xc0, !PT ;  /* 0x003f003f10107812 */ /* 0x000fe200078ec0ff */
[----:B------:R-:W0:Y:S01]  /*4800*/  LDS.128 R20, [UR4+0x10] ;  /* 0x00001004ff147984 */ /* 0x000e220008000c00 */
[----:B------:R-:W-:Y:S01]  /*4810*/  SHF.R.U32.HI R18, RZ, 0x6, R18 ;  /* 0x00000006ff127819 */ /* 0x000fe20000011612 */
[----:B------:R-:W-:Y:S01]  /*4820*/  HFMA2.MMA R45, R40, R10, R45 ;  /* 0x0000000a282d7235 */ /* 0x000fe2000000002d */
[----:B------:R-:W-:Y:S01]  /*4830*/  LOP3.LUT R17, R17, 0x64006400, RZ, 0xfc, !PT ;  /* 0x6400640011117812 */ /* 0x000fe200078efcff */
[----:B------:R-:W-:Y:S01]  /*4840*/  HFMA2 R8, R39, R10, R8 ;  /* 0x0000000a27087231 */ /* 0x000fe20000000008 */
[----:B------:R-:W-:-:S02]  /*4850*/  SHF.R.U32.HI R19, RZ, 0x6, R19 ;  /* 0x00000006ff137819 */ /* 0x000fc40000011613 */
[----:B------:R-:W-:Y:S01]  /*4860*/  LOP3.LUT R16, R16, 0x64006400, RZ, 0xfc, !PT ;  /* 0x6400640010107812 */ /* 0x000fe200078efcff */
[----:B------:R-:W-:Y:S01]  /*4870*/  HADD2 R10, R17, -1056, -1056 ;  /* 0xe420e420110a7430 */ /* 0x000fe20000000000 */
[----:B------:R-:W-:Y:S02]  /*4880*/  LOP3.LUT R18, R18, 0x3f003f, RZ, 0xc0, !PT ;  /* 0x003f003f12127812 */ /* 0x000fe400078ec0ff */
[----:B------:R-:W-:Y:S01]  /*4890*/  LOP3.LUT R19, R19, 0x3f003f, RZ, 0xc0, !PT ;  /* 0x003f003f13137812 */ /* 0x000fe200078ec0ff */
[----:B------:R-:W-:Y:S01]  /*48a0*/  HADD2 R16, R16, -1056, -1056 ;  /* 0xe420e42010107430 */ /* 0x000fe20000000000 */
[----:B------:R-:W-:Y:S01]  /*48b0*/  LOP3.LUT R18, R18, 0x64006400, RZ, 0xfc, !PT ;  /* 0x6400640012127812 */ /* 0x000fe200078efcff */
[----:B------:R-:W-:Y:S01]  /*48c0*/  HFMA2 R10, R10, R11, R9 ;  /* 0x0000000b0a0a7231 */ /* 0x000fe20000000009 */
[----:B------:R-:W-:Y:S02]  /*48d0*/  LOP3.LUT R19, R19, 0x64006400, RZ, 0xfc, !PT ;  /* 0x6400640013137812 */ /* 0x000fe400078efcff */
[----:B------:R-:W-:Y:S01]  /*48e0*/  LOP3.LUT R9, R12, 0x3f003f, RZ, 0xc0, !PT ;  /* 0x003f003f0c097812 */ /* 0x000fe200078ec0ff */
[----:B------:R-:W-:Y:S01]  /*48f0*/  HADD2 R17, R18, -1056, -1056 ;  /* 0xe420e42012117430 */ /* 0x000fe20000000000 */
[----:B------:R-:W-:Y:S01]  /*4900*/  HFMA2.MMA R45, R16, R11, R45 ;  /* 0x0000000b102d7235 */ /* 0x000fe2000000002d */
[----:B------:R-:W-:Y:S01]  /*4910*/  LOP3.LUT R16, R14, 0x3f003f, RZ, 0xc0, !PT ;  /* 0x003f003f0e107812 */ /* 0x000fe200078ec0ff */
[----:B------:R-:W-:Y:S01]  /*4920*/  HADD2 R19, R19, -1056, -1056 ;  /* 0xe420e42013137430 */ /* 0x000fe20000000000 */
[----:B------:R-:W-:-:S02]  /*4930*/  SHF.R.U32.HI R12, RZ, 0x6, R12 ;  /* 0x00000006ff0c7819 */ /* 0x000fc4000001160c */
[----:B------:R-:W-:Y:S01]  /*4940*/  LOP3.LUT R9, R9, 0x64006400, RZ, 0xfc, !PT ;  /* 0x6400640009097812 */ /* 0x000fe200078efcff */
[----:B------:R-:W-:Y:S01]  /*4950*/  HFMA2.MMA R38, R17, R11, R38 ;  /* 0x0000000b11267235 */ /* 0x000fe20000000026 */
[----:B------:R-:W-:Y:S01]  /*4960*/  SHF.R.U32.HI R14, RZ, 0x6, R14 ;  /* 0x00000006ff0e7819 */ /* 0x000fe2000001160e */
[----:B------:R-:W-:Y:S01]  /*4970*/  HFMA2 R8, R19, R11, R8 ;  /* 0x0000000b13087231 */ /* 0x000fe20000000008 */
[----:B------:R-:W-:Y:S01]  /*4980*/  LOP3.LUT R16, R16, 0x64006400, RZ, 0xfc, !PT ;  /* 0x6400640010107812 */ /* 0x000fe200078efcff */
[----:B------:R-:W-:Y:S01]  /*4990*/  HADD2 R18, R9, -1056, -1056 ;  /* 0xe420e42009127430 */ /* 0x000fe20000000000 */
[----:B------:R-:W-:Y:S02]  /*49a0*/  LOP3.LUT R12, R12, 0x3f003f, RZ, 0xc0, !PT ;  /* 0x003f003f0c0c7812 */ /* 0x000fe400078ec0ff */
[----:B------:R-:W-:Y:S01]  /*49b0*/  LOP3.LUT R11, R13, 0x3f003f, RZ, 0xc0, !PT ;  /* 0x003f003f0d0b7812 */ /* 0x000fe200078ec0ff */
[----:B------:R-:W-:Y:S01]  /*49c0*/  HADD2 R9, R16, -1056, -1056 ;  /* 0xe420e42010097430 */ /* 0x000fe20000000000 */
[----:B------:R-:W-:-:S02]  /*49d0*/  LOP3.LUT R14, R14, 0x3f003f, RZ, 0xc0, !PT ;  /* 0x003f003f0e0e7812 */ /* 0x000fc400078ec0ff */
[----:B------:R-:W-:Y:S02]  /*49e0*/  LOP3.LUT R12, R12, 0x64006400, RZ, 0xfc, !PT ;  /* 0x640064000c0c7812 */ /* 0x000fe400078efcff */
[----:B------:R-:W-:Y:S01]  /*49f0*/  LOP3.LUT R11, R11, 0x64006400, RZ, 0xfc, !PT ;  /* 0x640064000b0b7812 */ /* 0x000fe200078efcff */
[-C--:B0-----:R-:W-:Y:S01]  /*4a00*/  HFMA2.MMA R45, R18, R20.reuse, R45 ;  /* 0x00000014122d7235 */ /* 0x081fe2000000002d */
[----:B------:R-:W-:Y:S01]  /*4a10*/  LOP3.LUT R14, R14, 0x64006400, RZ, 0xfc, !PT ;  /* 0x640064000e0e7812 */ /* 0x000fe200078efcff */
[----:B------:R-:W-:Y:S01]  /*4a20*/  HADD2 R12, R12, -1056, -1056 ;  /* 0xe420e4200c0c7430 */ /* 0x000fe20000000000 */
[----:B------:R-:W-:Y:S01]  /*4a30*/  HFMA2.MMA R38, R9, R20, R38 ;  /* 0x0000001409267235 */ /* 0x000fe20000000026 */
[----:B------:R-:W-:Y:S01]  /*4a40*/  HADD2 R11, R11, -1056, -1056 ;  /* 0xe420e4200b0b7430 */ /* 0x000fe20000000000 */
[----:B------:R-:W-:Y:S01]  /*4a50*/  SHF.R.U32.HI R13, RZ, 0x6, R13 ;  /* 0x00000006ff0d7819 */ /* 0x000fe2000001160d */
[----:B------:R-:W-:Y:S01]  /*4a60*/  HADD2 R9, R14, -1056, -1056 ;  /* 0xe420e4200e097430 */ /* 0x000fe20000000000 */
[----:B------:R-:W-:Y:S01]  /*4a70*/  LOP3.LUT R17, R15, 0x3f003f, RZ, 0xc0, !PT ;  /* 0x003f003f0f117812 */ /* 0x000fe200078ec0ff */
[----:B------:R-:W-:Y:S01]  /*4a80*/  HFMA2 R10, R11, R20, R10 ;  /* 0x000000140b0a7231 */ /* 0x000fe2000000000a */
[----:B------:R-:W-:Y:S01]  /*4a90*/  SHF.R.U32.HI R15, RZ, 0x6, R15 ;  /* 0x00000006ff0f7819 */ /* 0x000fe2000001160f */
[-C--:B------:R-:W-:Y:S01]  /*4aa0*/  HFMA2.MMA R11, R12, R21.reuse, R45 ;  /* 0x000000150c0b7235 */ /* 0x080fe2000000002d */
[----:B------:R-:W-:Y:S01]  /*4ab0*/  LOP3.LUT R13, R13, 0x3f003f, RZ, 0xc0, !PT ;  /* 0x003f003f0d0d7812 */ /* 0x000fe200078ec0ff */
[----:B------:R-:W-:Y:S01]  /*4ac0*/  HADD2 R12, R31, -1056, -1056 ;  /* 0xe420e4201f0c7430 */ /* 0x000fe20000000000 */
[----:B------:R-:W-:Y:S01]  /*4ad0*/  HFMA2.MMA R38, R9, R21, R38 ;  /* 0x0000001509267235 */ /* 0x000fe20000000026 */
[----:B------:R-:W-:Y:S01]  /*4ae0*/  LOP3.LUT R17, R17, 0x64006400, RZ, 0xfc, !PT ;  /* 0x6400640011117812 */ /* 0x000fe200078efcff */
[----:B------:R-:W-:Y:S01]  /*4af0*/  HADD2 R9, R36, -1056, -1056 ;  /* 0xe420e42024097430 */ /* 0x000fe20000000000 */
[----:B------:R-:W-:-:S02]  /*4b00*/  LOP3.LUT R15, R15, 0x3f003f, RZ, 0xc0, !PT ;  /* 0x003f003f0f0f7812 */ /* 0x000fc400078ec0ff */
[----:B------:R-:W-:Y:S01]  /*4b10*/  LOP3.LUT R13, R13, 0x64006400, RZ, 0xfc, !PT ;  /* 0x640064000d0d7812 */ /* 0x000fe200078efcff */
[-C--:B------:R-:W-:Y:S01]  /*4b20*/  HFMA2.MMA R11, R12, R22.reuse, R11 ;  /* 0x000000160c0b7235 */ /* 0x080fe2000000000b */
[----:B------:R-:W-:Y:S01]  /*4b30*/  LOP3.LUT R15, R15, 0x64006400, RZ, 0xfc, !PT ;  /* 0x640064000f0f7812 */ /* 0x000fe200078efcff */
[----:B------:R-:W-:Y:S01]  /*4b40*/  HADD2 R17, R17, -1056, -1056 ;  /* 0xe420e42011117430 */ /* 0x000fe20000000000 */
[----:B------:R-:W-:Y:S01]  /*4b50*/  LOP3.LUT R33, R33, 0x64006400, RZ, 0xfc, !PT ;  /* 0x6400640021217812 */ /* 0x000fe200078efcff */
[----:B------:R-:W-:Y:S01]  /*4b60*/  HADD2 R13, R13, -1056, -1056 ;  /* 0xe420e4200d0d7430 */ /* 0x000fe20000000000 */
[----:B------:R-:W-:Y:S01]  /*4b70*/  LOP3.LUT R37, R37, 0x64006400, RZ, 0xfc, !PT ;  /* 0x6400640025257812 */ /* 0x000fe200078efcff */
[----:B------:R-:W-:Y:S01]  /*4b80*/  HFMA2.MMA R38, R9, R22, R38 ;  /* 0x0000001609267235 */ /* 0x000fe20000000026 */
[----:B------:R-:W-:Y:S01]  /*4b90*/  LOP3.LUT R35, R35, 0x64006400, RZ, 0xfc, !PT ;  /* 0x6400640023237812 */ /* 0x000fe200078efcff */
[----:B------:R-:W-:Y:S01]  /*4ba0*/  HFMA2 R8, R17, R20, R8 ;  /* 0x0000001411087231 */ /* 0x000fe20000000008 */
[----:B------:R-:W-:Y:S01]  /*4bb0*/  LOP3.LUT R34, R34, 0x64006400, RZ, 0xfc, !PT ;  /* 0x6400640022227812 */ /* 0x000fe200078efcff */
[----:B------:R-:W-:Y:S01]  /*4bc0*/  HADD2 R15, R15, -1056, -1056 ;  /* 0xe420e4200f0f7430 */ /* 0x000fe20000000000 */
[----:B------:R-:W-:Y:S01]  /*4bd0*/  LOP3.LUT R32, R32, 0x64006400, RZ, 0xfc, !PT ;  /* 0x6400640020207812 */ /* 0x000fe200078efcff */
[----:B------:R-:W-:Y:S01]  /*4be0*/  HADD2 R33, R33, -1056, -1056 ;  /* 0xe420e42021217430 */ /* 0x000fe20000000000 */
[----:B------:R-:W-:Y:S01]  /*4bf0*/  HFMA2.MMA R11, R30, R23, R11 ;  /* 0x000000171e0b7235 */ /* 0x000fe2000000000b */
[----:B------:R-:W-:-:S02]  /*4c00*/  HFMA2 R10, R13, R21, R10 ;  /* 0x000000150d0a7231 */ /* 0x000fc4000000000a */
[----:B------:R-:W-:Y:S02]  /*4c10*/  HADD2 R37, R37, -1056, -1056 ;  /* 0xe420e42025257430 */ /* 0x000fe40000000000 */
[----:B------:R-:W-:Y:S01]  /*4c20*/  HFMA2 R8, R15, R21, R8 ;  /* 0x000000150f087231 */ /* 0x000fe20000000008 */
[----:B------:R-:W-:Y:S01]  /*4c30*/  HFMA2.MMA R38, R33, R23, R38 ;  /* 0x0000001721267235 */ /* 0x000fe20000000026 */
[----:B------:R-:W-:Y:S02]  /*4c40*/  HADD2 R35, R35, -1056, -1056 ;  /* 0xe420e42023237430 */ /* 0x000fe40000000000 */
[-C--:B------:R-:W-:Y:S02]  /*4c50*/  HFMA2 R10, R37, R22.reuse, R10 ;  /* 0x00000016250a7231 */ /* 0x080fe4000000000a */
[----:B------:R-:W-:Y:S02]  /*4c60*/  HADD2 R9, R34, -1056, -1056 ;  /* 0xe420e42022097430 */ /* 0x000fe40000000000 */
[----:B------:R-:W-:-:S02]  /*4c70*/  HFMA2 R8, R35, R22, R8 ;  /* 0x0000001623087231 */ /* 0x000fc40000000008 */
[----:B------:R-:W-:Y:S02]  /*4c80*/  HADD2 R13, R32, -1056, -1056 ;  /* 0xe420e420200d7430 */ /* 0x000fe40000000000 */
[-C--:B------:R-:W-:Y:S02]  /*4c90*/  HFMA2 R10, R9, R23.reuse, R10 ;  /* 0x00000017090a7231 */ /* 0x080fe4000000000a */
[----:B------:R-:W-:Y:S02]  /*4ca0*/  HFMA2 R8, R13, R23, R8 ;  /* 0x000000170d087231 */ /* 0x000fe40000000008 */
[----:B------:R-:W-:Y:S02]  /*4cb0*/  HADD2 R11, R11.H0_H0, R11.H1_H1 ;  /* 0x3000000b0b0b7230 */ /* 0x000fe40000000800 */
[----:B------:R-:W-:Y:S02]  /*4cc0*/  HADD2 R10, R10.H0_H0, R10.H1_H1 ;  /* 0x3000000a0a0a7230 */ /* 0x000fe40000000800 */
[----:B------:R-:W-:-:S02]  /*4cd0*/  HADD2 R38, R38.H0_H0, R38.H1_H1 ;  /* 0x3000002626267230 */ /* 0x000fc40000000800 */
[----:B------:R-:W-:Y:S01]  /*4ce0*/  HADD2 R19, R8.H0_H0, R8.H1_H1 ;  /* 0x3000000808137230 */ /* 0x000fe20000000800 */
[----:B------:R-:W-:-:S04]  /*4cf0*/  PRMT R11, R11, 0x5410, R10 ;  /* 0x000054100b0b7816 */ /* 0x000fc8000000000a */
[----:B------:R-:W-:Y:S02]  /*4d00*/  PRMT R38, R38, 0x5410, R19 ;  /* 0x0000541026267816 */ /* 0x000fe40000000013 */
[----:B------:R-:W-:-:S03]  /*4d10*/  HFMA2.MMA R3, R11, R28, R3 ;  /* 0x0000001c0b037235 */ /* 0x000fc60000000003 */
[----:B------:R-:W-:-:S08]  /*4d20*/  HFMA2 R2, R38, R29, R2 ;  /* 0x0000001d26027231 */ /* 0x000fd00000000002 */
.L_x_4634:
[----:B------:R-:W-:Y:S05]  /*4d30*/  @P2 BRA `(.L_x_4635) ;  /* 0x0000000800d82947 */ /* 0x000fea0003800000 */
        /* <DEDUP_REMOVED lines=12> */
[----:B------:R-:W-:Y:S02]  /*4e00*/  LOP3.LUT R38, R8, 0x3f003f, RZ, 0xc0, !PT ;  /* 0x003f003f08267812 */ /* 0x000fe400078ec0ff */
[----:B------:R-:W-:Y:S02]  /*4e10*/  LOP3.LUT R40, R10, 0x3f003f, RZ, 0xc0, !PT ;  /* 0x003f003f0a287812 */ /* 0x000fe400078ec0ff */
[----:B-1----:R-:W-:-:S02]  /*4e20*/  LOP3.LUT R37, R9, 0x3f003f, RZ, 0xc0, !PT ;  /* 0x003f003f09257812 */ /* 0x002fc400078ec0ff */
[----:B------:R-:W-:Y:S02]  /*4e30*/  LOP3.LUT R35, R39, 0x64006400, RZ, 0xfc, !PT ;  /* 0x6400640027237812 */ /* 0x000fe400078efcff */
[--C-:B------:R-:W-:Y:S02]  /*4e40*/  SHF.R.U32.HI R31, RZ, 0xc, R8.reuse ;  /* 0x0000000cff1f7819 */ /* 0x100fe40000011608 */
[----:B------:R-:W-:Y:S01]  /*4e50*/  SHF.R.U32.HI R8, RZ, 0x6, R8 ;  /* 0x00000006ff087819 */ /* 0x000fe20000011608 */
[----:B------:R-:W-:Y:S01]  /*4e60*/  HADD2 R35, R35, -1056, -1056 ;  /* 0xe420e42023237430 */ /* 0x000fe20000000000 */
[----:B------:R-:W-:Y:S02]  /*4e70*/  LOP3.LUT R38, R38, 0x64006400, RZ, 0xfc, !PT ;  /* 0x6400640026267812 */ /* 0x000fe400078efcff */
[----:B------:R-:W-:Y:S02]  /*4e80*/  LOP3.LUT R36, R40, 0x64006400, RZ, 0xfc, !PT ;  /* 0x6400640028247812 */ /* 0x000fe400078efcff */
[----:B------:R-:W-:Y:S01]  /*4e90*/  LOP3.LUT R37, R37, 0x64006400, RZ, 0xfc, !PT ;  /* 0x6400640025257812 */ /* 0x000fe200078efcff */
[----:B------:R-:W-:Y:S01]  /*4ea0*/  HADD2 R9, R38, -1056, -1056 ;  /* 0xe420e42026097430 */ /* 0x000fe20000000000 */
[--C-:B------:R-:W-:Y:S01]  /*4eb0*/  SHF.R.U32.HI R33, RZ, 0xc, R10.reuse ;  /* 0x0000000cff217819 */ /* 0x100fe2000001160a */
[----:B------:R-:W-:Y:S01]  /*4ec0*/  HADD2 R39, R36, -1056, -1056 ;  /* 0xe420e42024277430 */ /* 0x000fe20000000000 */
[----:B------:R-:W-:Y:S01]  /*4ed0*/  LOP3.LUT R34, R11, 0x3f003f, RZ, 0xc0, !PT ;  /* 0x003f003f0b227812 */ /* 0x000fe200078ec0ff */
[----:B------:R-:W-:Y:S01]  /*4ee0*/  HADD2 R36, R37, -1056, -1056 ;  /* 0xe420e42025247430 */ /* 0x000fe20000000000 */
[----:B------:R-:W-:Y:S01]  /*4ef0*/  SHF.R.U32.HI R10, RZ, 0x6, R10 ;  /* 0x00000006ff0a7819 */ /* 0x000fe2000001160a */
[----:B0-----:R-:W-:Y:S01]  /*4f00*/  HFMA2 R37, R35, R20, RZ.H0_H0 ;  /* 0x0000001423257231 */ /* 0x001fe200000400ff */
[----:B------:R-:W-:Y:S01]  /*4f10*/  LOP3.LUT R8, R8, 0x3f003f, RZ, 0xc0, !PT ;  /* 0x003f003f08087812 */ /* 0x000fe200078ec0ff */
[----:B------:R-:W-:Y:S01]  /*4f20*/  HFMA2.MMA R9, R9, R20, RZ ;  /* 0x0000001409097235 */ /* 0x000fe200000000ff */
[----:B------:R-:W-:-:S02]  /*4f30*/  LOP3.LUT R34, R34, 0x64006400, RZ, 0xfc, !PT ;  /* 0x6400640022227812 */ /* 0x000fc400078efcff */
[----:B------:R-:W-:Y:S02]  /*4f40*/  LOP3.LUT R8, R8, 0x64006400, RZ, 0xfc, !PT ;  /* 0x6400640008087812 */ /* 0x000fe400078efcff */
[----:B------:R-:W-:Y:S01]  /*4f50*/  LOP3.LUT R35, R10, 0x3f003f, RZ, 0xc0, !PT ;  /* 0x003f003f0a237812 */ /* 0x000fe200078ec0ff */
[----:B------:R-:W-:Y:S01]  /*4f60*/  HADD2 R41, R34, -1056, -1056 ;  /* 0xe420e42022297430 */ /* 0x000fe20000000000 */
[--C-:B------:R-:W-:Y:S01]  /*4f70*/  SHF.R.U32.HI R30, RZ, 0xc, R11.reuse ;  /* 0x0000000cff1e7819 */ /* 0x100fe2000001160b */
[----:B------:R-:W-:Y:S01]  /*4f80*/  HADD2 R34, R8, -1056, -1056 ;  /* 0xe420e42008227430 */ /* 0x000fe20000000000 */
[----:B------:R-:W-:Y:S01]  /*4f90*/  SHF.R.U32.HI R11, RZ, 0x6, R11 ;  /* 0x00000006ff0b7819 */ /* 0x000fe2000001160b */
[----:B------:R-:W-:Y:S01]  /*4fa0*/  HFMA2 R10, R36, R21, R37 ;  /* 0x00000015240a7231 */ /* 0x000fe20000000025 */
[----:B------:R-:W-:Y:S01]  /*4fb0*/  LOP3.LUT R35, R35, 0x64006400, RZ, 0xfc, !PT ;  /* 0x6400640023237812 */ /* 0x000fe200078efcff */
[----:B------:R-:W-:Y:S01]  /*4fc0*/  HFMA2.MMA R8, R39, R20, RZ ;  /* 0x0000001427087235 */ /* 0x000fe200000000ff */
[----:B------:R-:W-:Y:S01]  /*4fd0*/  LOP3.LUT R37, R11, 0x3f003f, RZ, 0xc0, !PT ;  /* 0x003f003f0b257812 */ /* 0x000fe200078ec0ff */
[----:B------:R-:W-:Y:S01]  /*4fe0*/  HFMA2.MMA R9, R34, R21, R9 ;  /* 0x0000001522097235 */ /* 0x000fe20000000009 */
[----:B---3--:R-:W-:Y:S01]  /*4ff0*/  LOP3.LUT R36, R14, 0x3f003f, RZ, 0xc0, !PT ;  /* 0x003f003f0e247812 */ /* 0x008fe200078ec0ff */
[----:B------:R-:W-:Y:S01]  /*5000*/  HADD2 R35, R35, -1056, -1056 ;  /* 0xe420e42023237430 */ /* 0x000fe20000000000 */
[----:B------:R-:W-:Y:S01]  /*5010*/  LOP3.LUT R37, R37, 0x64006400, RZ, 0xfc, !PT ;  /* 0x6400640025257812 */ /* 0x000fe200078efcff */
[----:B------:R-:W-:Y:S01]  /*5020*/  HFMA2 R20, R41, R20, RZ.H0_H0 ;  /* 0x0000001429147231 */ /* 0x000fe200000400ff */
[----:B------:R-:W-:-:S02]  /*5030*/  LOP3.LUT R11, R12, 0x3f003f, RZ, 0xc0, !PT ;  /* 0x003f003f0c0b7812 */ /* 0x000fc400078ec0ff */
[----:B------:R-:W-:Y:S01]  /*5040*/  LOP3.LUT R34, R13, 0x3f003f, RZ, 0xc0, !PT ;  /* 0x003f003f0d227812 */ /* 0x000fe200078ec0ff */
[----:B------:R-:W-:Y:S01]  /*5050*/  HFMA2.MMA R8, R35, R21, R8 ;  /* 0x0000001523087235 */ /* 0x000fe20000000008 */
[----:B------:R-:W-:Y:S01]  /*5060*/  LOP3.LUT R36, R36, 0x64006400, RZ, 0xfc, !PT ;  /* 0x6400640024247812 */ /* 0x000fe200078efcff */
[----:B------:R-:W-:Y:S01]  /*5070*/  HADD2 R39, R37, -1056, -1056 ;  /* 0xe420e42025277430 */ /* 0x000fe20000000000 */
[----:B------:R-:W-:Y:S02]  /*5080*/  LOP3.LUT R11, R11, 0x64006400, RZ, 0xfc, !PT ;  /* 0x640064000b0b7812 */ /* 0x000fe400078efcff */
[----:B------:R-:W-:Y:S01]  /*5090*/  LOP3.LUT R34, R34, 0x64006400, RZ, 0xfc, !PT ;  /* 0x6400640022227812 */ /* 0x000fe200078efcff */
[----:B------:R-:W-:Y:S01]  /*50a0*/  HADD2 R37, R36, -1056, -1056 ;  /* 0xe420e42024257430 */ /* 0x000fe20000000000 */
[----:B------:R-:W-:Y:S01]  /*50b0*/  SHF.R.U32.HI R36, RZ, 0x6, R15 ;  /* 0x00000006ff247819 */ /* 0x000fe2000001160f */
[----:B------:R-:W-:Y:S01]  /*50c0*/  HADD2 R38, R11, -1056, -1056 ;  /* 0xe420e4200b267430 */ /* 0x000fe20000000000 */
[----:B------:R-:W-:Y:S01]  /*50d0*/  LOP3.LUT R31, R31, 0xf000f, RZ, 0xc0, !PT ;  /* 0x000f000f1f1f7812 */ /* 0x000fe200078ec0ff */
[----:B------:R-:W-:Y:S01]  /*50e0*/  HADD2 R35, R34, -1056, -1056 ;  /* 0xe420e42022237430 */ /* 0x000fe20000000000 */
[----:B------:R-:W-:Y:S01]  /*50f0*/  SHF.R.U32.HI R34, RZ, 0x6, R14 ;  /* 0x00000006ff227819 */ /* 0x000fe2000001160e */
[----:B------:R-:W-:Y:S01]  /*5100*/  HFMA2 R11, R39, R21, R20 ;  /* 0x00000015270b7231 */ /* 0x000fe20000000014 */
[-C--:B------:R-:W-:Y:S01]  /*5110*/  HFMA2.MMA R21, R37, R22.reuse, R8 ;  /* 0x0000001625157235 */ /* 0x080fe20000000008 */
[----:B------:R-:W-:Y:S01]  /*5120*/  SHF.R.U32.HI R8, RZ, 0x6, R12 ;  /* 0x00000006ff087819 */ /* 0x000fe2000001160c */
[----:B------:R-:W-:Y:S01]  /*5130*/  HFMA2 R10, R35, R22, R10 ;  /* 0x00000016230a7231 */ /* 0x000fe2000000000a */
[----:B------:R-:W-:Y:S01]  /*5140*/  LOP3.LUT R35, R15, 0x3f003f, RZ, 0xc0, !PT ;  /* 0x003f003f0f237812 */ /* 0x000fe200078ec0ff */
[----:B------:R-:W-:Y:S01]  /*5150*/  HFMA2.MMA R9, R38, R22, R9 ;  /* 0x0000001626097235 */ /* 0x000fe20000000009 */
[----:B------:R-:W-:-:S02]  /*5160*/  SHF.R.U32.HI R20, RZ, 0x6, R13 ;  /* 0x00000006ff147819 */ /* 0x000fc4000001160d */
        /* <DEDUP_REMOVED lines=17> */
[-C--:B------:R-:W-:Y:S01]  /*5280*/  HFMA2.MMA R22, R8, R23.reuse, R9 ;  /* 0x0000001708167235 */ /* 0x080fe20000000009 */
[-C--:B------:R-:W-:Y:S01]  /*5290*/  HFMA2 R20, R35, R23.reuse, R10 ;  /* 0x0000001723147231 */ /* 0x080fe2000000000a */
[----:B------:R-:W-:Y:S01]  /*52a0*/  HFMA2.MMA R21, R34, R23, R21 ;  /* 0x0000001722157235 */ /* 0x000fe20000000015 */
[----:B------:R-:W-:Y:S01]  /*52b0*/  HFMA2 R23, R36, R23, R11 ;  /* 0x0000001724177231 */ /* 0x000fe2000000000b */
[----:B------:R-:W-:Y:S01]  /*52c0*/  SHF.R.U32.HI R36, RZ, 0xc, R14 ;  /* 0x0000000cff247819 */ /* 0x000fe2000001160e */
[----:B------:R-:W0:Y:S01]  /*52d0*/  LDS.128 R8, [UR4+0x30] ;  /* 0x00003004ff087984 */ /* 0x000e220008000c00 */
[----:B------:R-:W-:-:S02]  /*52e0*/  SHF.R.U32.HI R34, RZ, 0xc, R12 ;  /* 0x0000000cff227819 */ /* 0x000fc4000001160c */
[----:B----4-:R-:W-:Y:S02]  /*52f0*/  SHF.R.U32.HI R14, RZ, 0x8, R18 ;  /* 0x00000008ff0e7819 */ /* 0x010fe40000011612 */
[----:B------:R-:W-:Y:S02]  /*5300*/  SHF.R.U32.HI R12, RZ, 0x8, R16 ;  /* 0x00000008ff0c7819 */ /* 0x000fe40000011610 */
[----:B------:R-:W-:Y:S02]  /*5310*/  SHF.R.U32.HI R35, RZ, 0xc, R13 ;  /* 0x0000000cff237819 */ /* 0x000fe4000001160d */
[----:B------:R-:W-:Y:S02]  /*5320*/  LOP3.LUT R14, R37, 0x300030, R14, 0xf8, !PT ;  /* 0x00300030250e7812 */ /* 0x000fe400078ef80e */
[----:B------:R-:W-:Y:S02]  /*5330*/  SHF.R.U32.HI R13, RZ, 0x8, R17 ;  /* 0x00000008ff0d7819 */ /* 0x000fe40000011611 */
[----:B------:R-:W-:-:S02]  /*5340*/  SHF.R.U32.HI R33, RZ, 0xc, R15 ;  /* 0x0000000cff217819 */ /* 0x000fc4000001160f */
[----:B------:R-:W-:Y:S02]  /*5350*/  LOP3.LUT R12, R31, 0x300030, R12, 0xf8, !PT ;  /* 0x003000301f0c7812 */ /* 0x000fe400078ef80c */
[----:B------:R-:W-:Y:S02]  /*5360*/  LOP3.LUT R37, R30, 0xf000f, RZ, 0xc0, !PT ;  /* 0x000f000f1e257812 */ /* 0x000fe400078ec0ff */
[----:B------:R-:W-:Y:S02]  /*5370*/  LOP3.LUT R34, R34, 0xf000f, RZ, 0xc0, !PT ;  /* 0x000f000f22227812 */ /* 0x000fe400078ec0ff */
[----:B------:R-:W-:Y:S02]  /*5380*/  LOP3.LUT R30, R35, 0xf000f, RZ, 0xc0, !PT ;  /* 0x000f000f231e7812 */ /* 0x000fe400078ec0ff */
[----:B------:R-:W-:Y:S02]  /*5390*/  SHF.R.U32.HI R15, RZ, 0xa, R16 ;  /* 0x0000000aff0f7819 */ /* 0x000fe40000011610 */
[----:B------:R-:W-:-:S02]  /*53a0*/  SHF.R.U32.HI R31, RZ, 0xa, R17 ;  /* 0x0000000aff1f7819 */ /* 0x000fc40000011611 */
[----:B------:R-:W-:Y:S02]  /*53b0*/  LOP3.LUT R36, R36, 0xf000f, RZ, 0xc0, !PT ;  /* 0x000f000f24247812 */ /* 0x000fe400078ec0ff */
[----:B------:R-:W-:Y:S02]  /*53c0*/  SHF.R.U32.HI R35, RZ, 0xa, R18 ;  /* 0x0000000aff237819 */ /* 0x000fe40000011612 */
[----:B------:R-:W-:Y:S02]  /*53d0*/  LOP3.LUT R13, R32, 0x300030, R13, 0xf8, !PT ;  /* 0x00300030200d7812 */ /* 0x000fe400078ef80d */
[----:B------:R-:W-:Y:S02]  /*53e0*/  SHF.R.U32.HI R32, RZ, 0x8, R19 ;  /* 0x00000008ff207819 */ /* 0x000fe40000011613 */
[----:B------:R-:W-:Y:S02]  /*53f0*/  LOP3.LUT R15, R34, 0x300030, R15, 0xf8, !PT ;  /* 0x00300030220f7812 */ /* 0x000fe400078ef80f */
[----:B------:R-:W-:-:S02]  /*5400*/  LOP3.LUT R31, R30, 0x300030, R31, 0xf8, !PT ;  /* 0x003000301e1f7812 */ /* 0x000fc400078ef81f */
[----:B------:R-:W-:Y:S02]  /*5410*/  LOP3.LUT R30, R36, 0x300030, R35, 0xf8, !PT ;  /* 0x00300030241e7812 */ /* 0x000fe400078ef823 */
[----:B------:R-:W-:Y:S02]  /*5420*/  LOP3.LUT R34, R16, 0x3f003f, RZ, 0xc0, !PT ;  /* 0x003f003f10227812 */ /* 0x000fe400078ec0ff */
[----:B------:R-:W-:Y:S02]  /*5430*/  LOP3.LUT R36, R18, 0x3f003f, RZ, 0xc0, !PT ;  /* 0x003f003f12247812 */ /* 0x000fe400078ec0ff */
[----:B------:R-:W-:Y:S02]  /*5440*/  LOP3.LUT R32, R37, 0x300030, R32, 0xf8, !PT ;  /* 0x0030003025207812 */ /* 0x000fe400078ef820 */
[----:B------:R-:W-:Y:S02]  /*5450*/  SHF.R.U32.HI R16, RZ, 0x6, R16 ;  /* 0x00000006ff107819 */ /* 0x000fe40000011610 */
[----:B------:R-:W-:-:S02]  /*5460*/  LOP3.LUT R37, R34, 0x64006400, RZ, 0xfc, !PT ;  /* 0x6400640022257812 */ /* 0x000fc400078efcff */
[----:B------:R-:W-:Y:S02]  /*5470*/  SHF.R.U32.HI R18, RZ, 0x6, R18 ;  /* 0x00000006ff127819 */ /* 0x000fe40000011612 */
[----:B------:R-:W-:Y:S01]  /*5480*/  LOP3.LUT R36, R36, 0x64006400, RZ, 0xfc, !PT ;  /* 0x6400640024247812 */ /* 0x000fe200078efcff */
[----:B------:R-:W-:Y:S01]  /*5490*/  HADD2 R37, R37, -1056, -1056 ;  /* 0xe420e42025257430 */ /* 0x000fe20000000000 */
[----:B------:R-:W-:Y:S02]  /*54a0*/  LOP3.LUT R38, R17, 0x3f003f, RZ, 0xc0, !PT ;  /* 0x003f003f11267812 */ /* 0x000fe400078ec0ff */
[----:B------:R-:W-:Y:S01]  /*54b0*/  SHF.R.U32.HI R35, RZ, 0xa, R19 ;  /* 0x0000000aff237819 */ /* 0x000fe20000011613 */
[----:B------:R-:W-:Y:S01]  /*54c0*/  HADD2 R36, R36, -1056, -1056 ;  /* 0xe420e42024247430 */ /* 0x000fe20000000000 */
[----:B------:R-:W-:Y:S01]  /*54d0*/  LOP3.LUT R34, R19, 0x3f003f, RZ, 0xc0, !PT ;  /* 0x003f003f13227812 */ /* 0x000fe200078ec0ff */
[----:B0-----:R-:W-:Y:S01]  /*54e0*/  HFMA2.MMA R22, R37, R8, R22 ;  /* 0x0000000825167235 */ /* 0x001fe20000000016 */
[----:B------:R-:W-:-:S02]  /*54f0*/  SHF.R.U32.HI R17, RZ, 0x6, R17 ;  /* 0x00000006ff117819 */ /* 0x000fc40000011611 */
[----:B------:R-:W-:Y:S01]  /*5500*/  SHF.R.U32.HI R19, RZ, 0x6, R19 ;  /* 0x00000006ff137819 */ /* 0x000fe20000011613 */
[----:B------:R-:W-:Y:S01]  /*5510*/  HFMA2.MMA R21, R36, R8, R21 ;  /* 0x0000000824157235 */ /* 0x000fe20000000015 */
        /* <DEDUP_REMOVED lines=9> */
[-C--:B------:R-:W-:Y:S01]  /*55b0*/  HFMA2 R20, R39, R8.reuse, R20 ;  /* 0x0000000827147231 */ /* 0x080fe20000000014 */
[----:B------:R-:W-:Y:S01]  /*55c0*/  LOP3.LUT R16, R16, 0x64006400, RZ, 0xfc, !PT ;  /* 0x6400640010107812 */ /* 0x000fe200078efcff */
[----:B------:R-:W-:Y:S01]  /*55d0*/  HFMA2 R23, R34, R8, R23 ;  /* 0x0000000822177231 */ /* 0x000fe20000000017 */
[----:B------:R-:W-:-:S02]  /*55e0*/  LOP3.LUT R18, R18, 0x64006400, RZ, 0xfc, !PT ;  /* 0x6400640012127812 */ /* 0x000fc400078efcff */
[----:B------:R-:W-:Y:S02]  /*55f0*/  LOP3.LUT R17, R17, 0x64006400, RZ, 0xfc, !PT ;  /* 0x6400640011117812 */ /* 0x000fe400078efcff */
        /* <DEDUP_REMOVED lines=19> */
[-C--:B------:R-:W-:Y:S01]  /*5730*/  HFMA2.MMA R22, R9, R10.reuse, R22 ;  /* 0x0000000a09167235 */ /* 0x080fe20000000016 */
[----:B------:R-:W-:Y:S01]  /*5740*/  LOP3.LUT R31, R31, 0x64006400, RZ, 0xfc, !PT ;  /* 0x640064001f1f7812 */ /* 0x000fe200078efcff */
[----:B------:R-:W-:Y:S01]  /*5750*/  HFMA2.MMA R21, R14, R10, R21 ;  /* 0x0000000a0e157235 */ /* 0x000fe20000000015 */
        /* <DEDUP_REMOVED lines=20> */
.L_x_4635:
[----:B------:R-:W-:Y:S01]  /*58a0*/  VIADD R7, R7, 0x20 ;  /* 0x0000002007077836 */ /* 0x000fe20000000000 */
[----:B------:R-:W-:Y:S01]  /*58b0*/  UIADD3 UR4, UR4, 0x40, URZ ;  /* 0x0000004004047890 */ /* 0x000fe2000fffe03f */
[----:B------:R-:W-:-:S03]  /*58c0*/  IMAD.WIDE.U32 R18, R5, 0x18, R26 ;  /* 0x0000001805127825 */ /* 0x000fc600078e001a */
[----:B------:R-:W-:Y:S01]  /*58d0*/  ISETP.GE.AND P0, PT, R7, UR5, PT ;  /* 0x0000000507007c0c */ /* 0x000fe2000bf06270 */
[----:B------:R-:W-:Y:S01]  /*58e0*/  IMAD R9, R25, 0x18, RZ ;  /* 0x0000001819097824 */ /* 0x000fe200078e02ff */
[----:B------:R-:W-:-:S04]  /*58f0*/  ISETP.LT.AND P2, PT, R7, R24, PT ;  /* 0x000000180700720c */ /* 0x000fc80003f41270 */
[----:B------:R-:W-:-:S09]  /*5900*/  IADD3 R19, R19, R9, RZ ;  /* 0x0000000913137210 */ /* 0x000fd20007ffe0ff */
[----:B------:R-:W-:Y:S05]  /*5910*/  @!P0 BRA P2, `(.L_x_4636) ;  /* 0xffffffe400ec8947 */ /* 0x000fea000103ffff */
.L_x_4633:
[----:B------:R-:W-:Y:S05]  /*5920*/  @P1 EXIT ;  /* 0x000000000000194d */ /* 0x000fea0003800000 */
[----:B------:R-:W2:Y:S01]  /*5930*/  S2R R0, SR_CTAID.X ;  /* 0x0000000000007919 */ /* 0x000ea20000002500 */
[----:B------:R-:W3:Y:S01]  /*5940*/  S2UR UR4, SR_CTAID.Y ;  /* 0x00000000000479c3 */ /* 0x000ee20000002600 */
[----:B------:R-:W2:Y:S07]  /*5950*/  S2R R7, SR_TID.X ;  /* 0x0000000000077919 */ /* 0x000eae0000002100 */
[----:B-----5:R-:W4:Y:S01]  /*5960*/  LDC.64 R8, c[0x0][0x230] ;  /* 0x00008c00ff087b82 */ /* 0x020f220000000a00 */
[----:B--2---:R-:W-:-:S05]  /*5970*/  IMAD R0, R0, 0x40, R7 ;  /* 0x0000004000007824 */ /* 0x004fca00078e0207 */
[----:B------:R-:W-:-:S05]  /*5980*/  SHF.L.U32 R0, R0, 0x2, RZ ;  /* 0x0000000200007819 */ /* 0x000fca00000006ff */
[----:B---3--:R-:W-:Y:S02]  /*5990*/  IMAD R7, R5, UR4, R0 ;  /* 0x0000000405077c24 */ /* 0x008fe4000f8e0200 */
[----:B------:R-:W-:Y:S02]  /*59a0*/  HMUL2 R5, R3, R6.H0_H0 ;  /* 0x2000000603057232 */ /* 0x000fe40000000000 */
[----:B----4-:R-:W-:-:S05]  /*59b0*/  IMAD.WIDE R8, R7, 0x2, R8 ;  /* 0x0000000207087825 */ /* 0x010fca00078e0208 */
[----:B------:R2:W-:Y:S01]  /*59c0*/  ATOM.E.ADD.F16x2.RN.STRONG.GPU P0, RZ, desc[UR6][R8.64], R5 ;  /* 0x0000000508ff79a2 */ /* 0x0005e2000810e1c6 */
[----:B------:R-:W-:Y:S01]  /*59d0*/  BSSY B0, `(.L_x_4637) ;  /* 0x0000010000007945 */ /* 0x000fe20003800000 */
[----:B------:R-:W-:-:S03]  /*59e0*/  HMUL2 R7, R2, R6.H0_H0 ;  /* 0x2000000602077232 */ /* 0x000fc60000000000 */
[----:B--2---:R-:W-:Y:S05]  /*59f0*/  @P0 BRA `(.L_x_4638) ;  /* 0x0000000000340947 */ /* 0x004fea0003800000 */
[----:B------:R-:W2:Y:S02]  /*5a00*/  QSPC.E.S P0, RZ, [R8] ;  /* 0x0000000008ff73aa */ /* 0x000ea40000000500 */
[----:B--2---:R-:W-:Y:S05]  /*5a10*/  @!P0 BRA `(.L_x_4639) ;  /* 0x0000000000208947 */ /* 0x004fea0003800000 */
[----:B------:R-:W-:-:S05]  /*5a20*/  IMAD.MOV.U32 R2, RZ, RZ, R8 ;  /* 0x000000ffff027224 */ /* 0x000fca00078e0008 */
[----:B------:R-:W-:-:S07]  /*5a30*/  MOV R0, R2 ;  /* 0x0000000200007202 */ /* 0x000fce0000000f00 */
.L_x_4640:
[----:B------:R-:W2:Y:S02]  /*5a40*/  LDS R2, [R0] ;  /* 0x0000000000027984 */ /* 0x000ea40000000800 */
[----:B--2---:R-:W-:-:S10]  /*5a50*/  HFMA2.MMA R3, R2, 1, 1, R5 ;  /* 0x3c003c0002037835 */ /* 0x004fd40000000005 */
[----:B------:R-:W2:Y:S02]  /*5a60*/  ATOMS.CAST.SPIN R3, [R0], R2, R3 ;  /* 0x000000020003738d */ /* 0x000ea40001800003 */
[----:B--2---:R-:W-:-:S13]  /*5a70*/  ISETP.EQ.U32.AND P0, PT, R3, 0x1, PT ;  /* 0x000000010300780c */ /* 0x004fda0003f02070 */
[----:B------:R-:W-:Y:S05]  /*5a80*/  @!P0 BRA `(.L_x_4640) ;  /* 0xfffffffc00ec8947 */ /* 0x000fea000383ffff */
[----:B------:R-:W-:Y:S05]  /*5a90*/  BRA `(.L_x_4638) ;  /* 0x00000000000c7947 */ /* 0x000fea0003800000 */
.L_x_4639:
[----:B------:R-:W2:Y:S02]  /*5aa0*/  LD.E R0, desc[UR6][R8.64] ;  /* 0x0000000608007980 */ /* 0x000ea4000c101900 */
[----:B--2---:R-:W-:-:S05]  /*5ab0*/  IADD3 R3, R5, R0, RZ ;  /* 0x0000000005037210 */ /* 0x004fca0007ffe0ff */
[----:B------:R2:W-:Y:S02]  /*5ac0*/  ST.E desc[UR6][R8.64], R3 ;  /* 0x0000000308007985 */ /* 0x0005e4000c101906 */
.L_x_4638:
[----:B------:R-:W-:Y:S05]  /*5ad0*/  BSYNC B0 ;  /* 0x0000000000007941 */ /* 0x000fea0003800000 */
.L_x_4637:
[----:B------:R3:W-:Y:S02]  /*5ae0*/  ATOM.E.ADD.F16x2.RN.STRONG.GPU P0, RZ, desc[UR6][R8.64+0x4], R7 ;  /* 0x0000040708ff79a2 */ /* 0x0007e4000810e1c6 */
[----:B---3--:R-:W-:Y:S05]  /*5af0*/  @P0 EXIT ;  /* 0x000000000000094d */ /* 0x008fea0003800000 */
[----:B------:R-:W3:Y:S02]  /*5b00*/  QSPC.E.S P0, RZ, [R8+0x4] ;  /* 0x0000040008ff73aa */ /* 0x000ee40000000500 */
[----:B---3--:R-:W-:Y:S05]  /*5b10*/  @!P0 BRA `(.L_x_4641) ;  /* 0x0000000000208947 */ /* 0x008fea0003800000 */
[----:B------:R-:W-:-:S05]  /*5b20*/  IMAD.MOV.U32 R2, RZ, RZ, R8 ;  /* 0x000000ffff027224 */ /* 0x000fca00078e0008 */
[----:B------:R-:W-:-:S07]  /*5b30*/  MOV R0, R2 ;  /* 0x0000000200007202 */ /* 0x000fce0000000f00 */
.L_x_4642:
[----:B------:R-:W2:Y:S02]  /*5b40*/  LDS R2, [R0+0x4] ;  /* 0x0000040000027984 */ /* 0x000ea40000000800 */
[----:B--2---:R-:W-:-:S06]  /*5b50*/  HADD2 R3, R2, R7 ;  /* 0x0000000702037230 */ /* 0x004fcc0000000000 */
[----:B------:R-:W2:Y:S02]  /*5b60*/  ATOMS.CAST.SPIN R3, [R0+0x4], R2, R3 ;  /* 0x000004020003738d */ /* 0x000ea40001800003 */
[----:B--2---:R-:W-:-:S13]  /*5b70*/  ISETP.EQ.U32.AND P0, PT, R3, 0x1, PT ;  /* 0x000000010300780c */ /* 0x004fda0003f02070 */
[----:B------:R-:W-:Y:S05]  /*5b80*/  @!P0 BRA `(.L_x_4642) ;  /* 0xfffffffc00ec8947 */ /* 0x000fea000383ffff */
[----:B------:R-:W-:Y:S05]  /*5b90*/  EXIT ;  /* 0x000000000000794d */ /* 0x000fea0003800000 */
.L_x_4641:
[----:B------:R-:W2:Y:S02]  /*5ba0*/  LD.E R0, desc[UR6][R8.64+0x4] ;  /* 0x0000040608007980 */ /* 0x000ea4000c101900 */
[----:B--2---:R-:W-:-:S05]  /*5bb0*/  IADD3 R3, R7, R0, RZ ;  /* 0x0000000007037210 */ /* 0x004fca0007ffe0ff */
[----:B------:R-:W-:Y:S01]  /*5bc0*/  ST.E desc[UR6][R8.64+0x4], R3 ;  /* 0x0000040308007985 */ /* 0x000fe2000c101906 */
[----:B------:R-:W-:Y:S05]  /*5bd0*/  EXIT ;  /* 0x000000000000794d */ /* 0x000fea0003800000 */
.L_x_4643:
        /* <DEDUP_REMOVED lines=10> */
.L_x_5251:


//--------------------- .text._Z23gemm_half_q_half_kernelILi1ELi40ELb1ELb1ELi64EEvPK6__halfPKjS4_S2_PS0_iiiiPKtS7_iiiiiibS2_i --------------------------
	.section	.text._Z23gemm_half_q_half_kernelILi1ELi40ELb1ELb1ELi64EEvPK6__halfPKjS4_S2_PS0_iiiiPKtS7_iiiiiibS2_i,"ax",@progbits
	.align	128
        .global         _Z23gemm_half_q_half_kernelILi1ELi40ELb1ELb1ELi64EEvPK6__halfPKjS4_S2_PS0_iiiiPKtS7_iiiiiibS2_i
        .type           _Z23gemm_half_q_half_kernelILi1ELi40ELb1ELb1ELi64EEvPK6__halfPKjS4_S2_PS0_iiiiPKtS7_iiiiiibS2_i,@function
        .size           _Z23gemm_half_q_half_kernelILi1ELi40ELb1ELb1ELi64EEvPK6__halfPKjS4_S2_PS0_iiiiPKtS7_iiiiiibS2_i,(.L_x_5252 - _Z23gemm_half_q_half_kernelILi1ELi40ELb1ELb1ELi64EEvPK6__halfPKjS4_S2_PS0_iiiiPKtS7_iiiiiibS2_i)
        .other          _Z23gemm_half_q_half_kernelILi1ELi40ELb1ELb1ELi64EEvPK6__halfPKjS4_S2_PS0_iiiiPKtS7_iiiiiibS2_i,@"STO_CUDA_ENTRY STV_DEFAULT"
_Z23gemm_half_q_half_kernelILi1ELi40ELb1ELb1ELi64EEvPK6__halfPKjS4_S2_PS0_iiiiPKtS7_iiiiiibS2_i:
.text._Z23gemm_half_q_half_kernelILi1ELi40ELb1ELb1ELi64EEvPK6__halfPKjS4_S2_PS0_iiiiPKtS7_iiiiiibS2_i:
        /* <DEDUP_REMOVED lines=16> */
[----:B0-----:R-:W-:-:S04]  /*0100*/  SHF.L.U32 R24, R11, 0x6, RZ ;  /* 0x000000060b187819 */ /* 0x001fc800000006ff */
[CC--:B--2---:R-:W-:Y:S02]  /*0110*/  IADD3 R7, R24.reuse, R9.reuse, RZ ;  /* 0x0000000918077210 */ /* 0x0c4fe40007ffe0ff */
[----:B-1----:R-:W-:Y:S02]  /*0120*/  VIADDMNMX R25, R24, 0x40, R5, PT ;  /* 0x0000004018197846 */ /* 0x002fe40003800105 */
[----:B---3--:R-:W-:Y:S02]  /*0130*/  LEA R13, R2, R9, 0x6 ;  /* 0x00000009020d7211 */ /* 0x008fe400078e30ff */
        /* <DEDUP_REMOVED lines=12> */
[----:B------:R-:W-:-:S04]  /*0200*/  @!P0 IADD3 R7, P2, R7, R4, RZ ;  /* 0x0000000407078210 */ /* 0x000fc80007f5e0ff */
[----:B------:R-:W-:Y:S02]  /*0210*/  @!P0 IADD3.X R8, R8, R5, RZ, P2, !PT ;  /* 0x0000000508088210 */ /* 0x000fe400017fe4ff */
[----:B------:R-:W-:-:S04]  /*0220*/  @!P0 LEA R6, P2, R7, UR4, 0x1 ;  /* 0x0000000407068c11 */ /* 0x000fc8000f8408ff */
[----:B------:R-:W-:-:S06]  /*0230*/  @!P0 LEA.HI.X R7, R7, UR5, R8, 0x1, P2 ;  /* 0x0000000507078c11 */ /* 0x000fcc00090f0c08 */
[----:B------:R-:W3:Y:S01]  /*0240*/  @!P0 LDG.E.U16.CONSTANT R7, desc[UR6][R6.64] ;  /* 0x0000000606078981 */ /* 0x000ee2000c1e9500 */
[----:B--2---:R-:W-:-:S04]  /*0250*/  @P0 IADD3 R10, P3, R4, R3, RZ ;  /* 0x00000003040a0210 */ /* 0x004fc80007f7e0ff */
[----:B------:R-:W-:Y:S02]  /*0260*/  @P0 IADD3.X R5, RZ, R5, RZ, P3, !PT ;  /* 0x00000005ff050210 */ /* 0x000fe40001ffe4ff */
[----:B------:R-:W-:-:S04]  /*0270*/  @P0 LEA R4, P3, R10, UR4, 0x1 ;  /* 0x000000040a040c11 */ /* 0x000fc8000f8608ff */
[----:B------:R-:W-:-:S06]  /*0280*/  @P0 LEA.HI.X R5, R10, UR5, R5, 0x1, P3 ;  /* 0x000000050a050c11 */ /* 0x000fcc00098f0c05 */
[----:B------:R-:W2:Y:S01]  /*0290*/  @P0 LDG.E.U16.CONSTANT R5, desc[UR6][R4.64] ;  /* 0x0000000604050981 */ /* 0x000ea2000c1e9500 */
[----:B------:R-:W0:Y:S01]  /*02a0*/  S2UR UR5, SR_CgaCtaId ;  /* 0x00000000000579c3 */ /* 0x000e220000008800 */
[----:B------:R-:W-:Y:S02]  /*02b0*/  UMOV UR4, 0x400 ;  /* 0x0000040000047882 */ /* 0x000fe40000000000 */
[----:B0-----:R-:W-:-:S06]  /*02c0*/  ULEA UR4, UR5, UR4, 0x18 ;  /* 0x0000000405047291 */ /* 0x001fcc000f8ec03f */
[----:B------:R-:W-:-:S05]  /*02d0*/  LEA R2, R9, UR4, 0x1 ;  /* 0x0000000409027c11 */ /* 0x000fca000f8e08ff */
[----:B--2---:R0:W-:Y:S04]  /*02e0*/  @P0 STS.U16 [R2], R5 ;  /* 0x0000000502000388 */ /* 0x0041e80000000400 */
[----:B---3--:R0:W-:Y:S02]  /*02f0*/  @!P0 STS.U16 [R2], R7 ;  /* 0x0000000702008388 */ /* 0x0081e40000000400 */
.L_x_4645:
[----:B------:R-:W-:Y:S05]  /*0300*/  BSYNC B0 ;  /* 0x0000000000007941 */ /* 0x000fea0003800000 */
.L_x_4644:
[----:B------:R-:W-:Y:S01]  /*0310*/  ULDC UR4, c[0x0][0x23c] ;  /* 0x00008f0000047ab9 */ /* 0x000fe20000000800 */
[----:B------:R-:W-:Y:S02]  /*0320*/  SHF.L.U32 R13, R13, 0x2, RZ ;  /* 0x000000020d0d7819 */ /* 0x000fe400000006ff */
[----:B0-----:R-:W-:-:S04]  /*0330*/  MOV R2, UR4 ;  /* 0x0000000400027c02 */ /* 0x001fc80008000f00 */
[----:B------:R-:W-:-:S13]  /*0340*/  ISETP.GE.AND P0, PT, R13, R2, PT ;  /* 0x000000020d00720c */ /* 0x000fda0003f06270 */
[----:B------:R-:W-:Y:S05]  /*0350*/  @P0 EXIT ;  /* 0x000000000000094d */ /* 0x000fea0003800000 */
[----:B------:R-:W0:Y:S01]  /*0360*/  LDC.64 R4, c[0x0][0x248] ;  /* 0x00009200ff047b82 */ /* 0x000e220000000a00 */
[----:B------:R-:W-:-:S07]  /*0370*/  SHF.L.U32 R17, R11, 0x7, RZ ;  /* 0x000000070b117819 */ /* 0x000fce00000006ff */
[----:B------:R-:W1:Y:S01]  /*0380*/  LDC.U8 R3, c[0x0][0x270] ;  /* 0x00009c00ff037b82 */ /* 0x000e620000000000 */
[----:B0-----:R-:W-:-:S05]  /*0390*/  IMAD.WIDE R16, R17, 0x2, R4 ;  /* 0x0000000211107825 */ /* 0x001fca00078e0204 */
[----:B------:R0:W5:Y:S01]  /*03a0*/  LDG.E.U16.CONSTANT R9, desc[UR6][R16.64+0x2] ;  /* 0x0000020610097981 */ /* 0x000162000c1e9500 */
[----:B-1----:R-:W-:-:S04]  /*03b0*/  PRMT R3, R3, 0x8880, RZ ;  /* 0x0000888003037816 */ /* 0x002fc800000000ff */
[----:B------:R-:W-:-:S04]  /*03c0*/  ISETP.NE.AND P0, PT, R3, RZ, PT ;  /* 0x000000ff0300720c */ /* 0x000fc80003f05270 */
[----:B------:R-:W-:-:S04]  /*03d0*/  ISETP.NE.OR P0, PT, R11, RZ, !P0 ;  /* 0x000000ff0b00720c */ /* 0x000fc80004705670 */
[----:B------:R-:W-:Y:S02]  /*03e0*/  ISETP.LE.OR P2, PT, R12, UR8, P0 ;  /* 0x000000080c007c0c */ /* 0x000fe40008743670 */
[----:B------:R-:W-:-:S11]  /*03f0*/  ISETP.GE.AND P0, PT, R24, R25, PT ;  /* 0x000000191800720c */ /* 0x000fd60003f06270 */
        /* <DEDUP_REMOVED lines=8> */
[----:B------:R-:W-:Y:S02]  /*0480*/  SHF.R.S32.HI R8, RZ, 0x1f, R13 ;  /* 0x0000001fff087819 */ /* 0x000fe4000001140d */
[----:B------:R-:W-:Y:S02]  /*0490*/  SHF.L.U32 R14, R13, 0x2, RZ ;  /* 0x000000020d0e7819 */ /* 0x000fe400000006ff */
[----:B------:R-:W-:Y:S01]  /*04a0*/  LEA.HI R15, R8, R13, RZ, 0x3 ;  /* 0x0000000d080f7211 */ /* 0x000fe200078f18ff */
[----:B------:R-:W-:Y:S01]  /*04b0*/  HFMA2.MMA R8, -RZ, RZ, 0, 0 ;  /* 0x00000000ff087435 */ /* 0x000fe200000001ff */
[----:B------:R-:W-:Y:S01]  /*04c0*/  MOV R12, R24 ;  /* 0x00000018000c7202 */ /* 0x000fe20000000f00 */
[----:B------:R-:W2:Y:S01]  /*04d0*/  LDC.64 R10, c[0x0][0x228] ;  /* 0x00008a00ff0a7b82 */ /* 0x000ea20000000a00 */
[----:B------:R-:W-:-:S02]  /*04e0*/  LOP3.LUT R14, R14, 0x10, RZ, 0xc0, !PT ;  /* 0x000000100e0e7812 */ /* 0x000fc400078ec0ff */
[----:B-1----:R-:W-:-:S07]  /*04f0*/  SHF.R.S32.HI R15, RZ, 0x3, R15 ;  /* 0x00000003ff0f7819 */ /* 0x002fce000001140f */
.L_x_4647:
[----:B-----5:R-:W-:-:S05]  /*0500*/  IADD3 R21, R3, R8, RZ ;  /* 0x0000000803157210 */ /* 0x020fca0007ffe0ff */
        /* <DEDUP_REMOVED lines=9> */
[----:B------:R-:W-:-:S05]  /*05a0*/  IMAD.WIDE R22, R23, 0x2, R4 ;  /* 0x0000000217167825 */ /* 0x000fca00078e0204 */
        /* <DEDUP_REMOVED lines=17> */
[----:B0-----:R-:W-:Y:S01]  /*06c0*/  IMAD R20, R18, R18, RZ ;  /* 0x0000001212147224 */ /* 0x001fe200078e02ff */
[----:B------:R-:W-:Y:S01]  /*06d0*/  I2F.F16 R27, R27 ;  /* 0x0000001b001b7306 */ /* 0x000fe20000200c00 */
[----:B------:R-:W-:-:S07]  /*06e0*/  ISETP.GE.AND P2, PT, R12, R25, PT ;  /* 0x000000190c00720c */ /* 0x000fce0003f46270 */
[----:B------:R-:W0:Y:S08]  /*06f0*/  I2F.F16 R28, R28 ;  /* 0x0000001c001c7306 */ /* 0x000e300000200c00 */
[----:B------:R-:W-:Y:S01]  /*0700*/  I2F.F16 R19, R20 ;  /* 0x0000001400137306 */ /* 0x000fe20000200c00 */
[----:B0-----:R-:W-:-:S07]  /*0710*/  PRMT R27, R27, 0x5410, R28 ;  /* 0x000054101b1b7816 */ /* 0x001fce000000001c */
[----:B------:R-:W0:Y:S01]  /*0720*/  I2F.F16 R26, R26 ;  /* 0x0000001a001a7306 */ /* 0x000e220000200c00 */
[----:B--2---:R-:W-:Y:S01]  /*0730*/  HMUL2 R18, R27, R16.H0_H0 ;  /* 0x200000101b127232 */ /* 0x004fe20000000000 */
[----:B0-----:R-:W-:-:S05]  /*0740*/  PRMT R19, R26, 0x5410, R19 ;  /* 0x000054101a137816 */ /* 0x001fca0000000013 */
[----:B------:R-:W-:Y:S01]  /*0750*/  HMUL2 R19, R19, R16.H0_H0 ;  /* 0x2000001013137232 */ /* 0x000fe20000000000 */
[C---:B------:R-:W-:Y:S02]  /*0760*/  LEA R16, R8.reuse, R1, 0x3 ;  /* 0x0000000108107211 */ /* 0x040fe400078e18ff */
[----:B------:R-:W-:-:S03]  /*0770*/  IADD3 R8, R8, 0x1, RZ ;  /* 0x0000000108087810 */ /* 0x000fc60007ffe0ff */
[----:B------:R1:W-:Y:S01]  /*0780*/  STL.64 [R16], R18 ;  /* 0x0000001210007387 */ /* 0x0003e20000100a00 */
[----:B------:R-:W-:Y:S05]  /*0790*/  @!P2 BRA `(.L_x_4647) ;  /* 0xfffffffc0058a947 */ /* 0x000fea000383ffff */
.L_x_4646:
[----:B------:R2:W5:Y:S01]  /*07a0*/  LDL.64 R28, [R1] ;  /* 0x00000000011c7983 */ /* 0x0005620000100a00 */
[----:B------:R-:W3:Y:S01]  /*07b0*/  LDC R3, c[0x0][0x25c] ;  /* 0x00009700ff037b82 */ /* 0x000ee20000000800 */
[----:B------:R-:W-:Y:S01]  /*07c0*/  ULDC UR4, c[0x0][0x258] ;  /* 0x0000960000047ab9 */ /* 0x000fe20000000800 */
[----:B------:R-:W-:Y:S02]  /*07d0*/  CS2R R4, SRZ ;  /* 0x0000000000047805 */ /* 0x000fe4000001ff00 */
[----:B------:R-:W-:-:S04]  /*07e0*/  ISETP.GT.AND P2, PT, R24, UR4, PT ;  /* 0x0000000418007c0c */ /* 0x000fc8000bf44270 */
[----:B0-----:R-:W0:Y:S01]  /*07f0*/  LDC R7, c[0x0][0x264] ;  /* 0x00009900ff077b82 */ /* 0x001e220000000800 */
[----:B---3--:R-:W-:-:S08]  /*0800*/  ISETP.GT.AND P3, PT, R24, R3, PT ;  /* 0x000000031800720c */ /* 0x008fd00003f64270 */
[----:B--2---:R-:W-:Y:S05]  /*0810*/  @!P2 BRA `(.L_x_4648) ;  /* 0x00000000001ca947 */ /* 0x004fea0003800000 */
[----:B------:R-:W2:Y:S02]  /*0820*/  LDC R5, c[0x0][0x25c] ;  /* 0x00009700ff057b82 */ /* 0x000ea40000000800 */
[----:B--2---:R-:W-:-:S04]  /*0830*/  VIMNMX R5, R24, R5, PT ;  /* 0x0000000518057248 */ /* 0x004fc80003fe0100 */
[----:B------:R-:W-:-:S04]  /*0840*/  IADD3 R5, R5, -UR4, RZ ;  /* 0x8000000405057c10 */ /* 0x000fc8000fffe0ff */
[----:B------:R-:W-:-:S04]  /*0850*/  SHF.R.S32.HI R6, RZ, 0x1f, R5 ;  /* 0x0000001fff067819 */ /* 0x000fc80000011405 */
[----:B------:R-:W-:-:S04]  /*0860*/  LEA.HI R6, R6, R5, RZ, 0x5 ;  /* 0x0000000506067211 */ /* 0x000fc800078f28ff */
[----:B------:R-:W-:-:S05]  /*0870*/  SHF.R.S32.HI R6, RZ, 0x5, R6 ;  /* 0x00000005ff067819 */ /* 0x000fca0000011406 */
[----:B------:R-:W-:-:S07]  /*0880*/  IMAD R5, R6, 0x6, RZ ;  /* 0x0000000606057824 */ /* 0x000fce00078e02ff */
.L_x_4648:
        /* <DEDUP_REMOVED lines=8> */
.L_x_4649:
[----:B------:R-:W-:Y:S01]  /*0910*/  ULDC UR5, c[0x0][0x260] ;  /* 0x0000980000057ab9 */ /* 0x000fe20000000800 */
[----:B------:R-:W-:Y:S01]  /*0920*/  HFMA2.MMA R6, -RZ, RZ, 0, 0 ;  /* 0x00000000ff067435 */ /* 0x000fe200000001ff */
[C---:B------:R-:W-:Y:S02]  /*0930*/  ISETP.GT.AND P2, PT, R24.reuse, UR5, PT ;  /* 0x0000000518007c0c */ /* 0x040fe4000bf44270 */
[----:B0-----:R-:W-:Y:S02]  /*0940*/  ISETP.GT.AND P3, PT, R24, R7, PT ;  /* 0x000000071800720c */ /* 0x001fe40003f64270 */
[----:B------:R-:W-:-:S09]  /*0950*/  MOV R11, RZ ;  /* 0x000000ff000b7202 */ /* 0x000fd20000000f00 */
        /* <DEDUP_REMOVED lines=8> */
.L_x_4650:
        /* <DEDUP_REMOVED lines=8> */
.L_x_4651:
[----:B------:R-:W-:Y:S01]  /*0a60*/  ULDC UR5, c[0x0][0x268] ;  /* 0x00009a0000057ab9 */ /* 0x000fe20000000800 */
[----:B------:R-:W-:Y:S01]  /*0a70*/  HFMA2.MMA R7, -RZ, RZ, 0, 0 ;  /* 0x00000000ff077435 */ /* 0x000fe200000001ff */
        /* <DEDUP_REMOVED lines=9> */
.L_x_4652:
[C---:B------:R-:W-:Y:S01]  /*0b10*/  VIMNMX R8, R24.reuse, UR4, PT ;  /* 0x0000000418087c48 */ /* 0x040fe2000bfe0100 */
[----:B------:R-:W0:Y:S01]  /*0b20*/  S2UR UR5, SR_CgaCtaId ;  /* 0x00000000000579c3 */ /* 0x000e220000008800 */
[----:B------:R-:W-:Y:S01]  /*0b30*/  ISETP.GE.OR P0, PT, R24, R3, P0 ;  /* 0x000000031800720c */ /* 0x000fe20000706670 */
[----:B------:R-:W-:Y:S01]  /*0b40*/  ULDC.64 UR8, c[0x0][0x218] ;  /* 0x0000860000087ab9 */ /* 0x000fe20000000a00 */
[----:B------:R-:W-:Y:S01]  /*0b50*/  SHF.R.S32.HI R15, RZ, 0x1f, R8 ;  /* 0x0000001fff0f7819 */ /* 0x000fe20000011408 */
[----:B------:R-:W-:Y:S01]  /*0b60*/  UMOV UR4, 0x400 ;  /* 0x0000040000047882 */ /* 0x000fe20000000000 */
[----:B------:R-:W-:Y:S02]  /*0b70*/  MOV R3, RZ ;  /* 0x000000ff00037202 */ /* 0x000fe40000000f00 */
[----:B------:R-:W-:-:S04]  /*0b80*/  LEA.HI R15, R15, R8, RZ, 0x5 ;  /* 0x000000080f0f7211 */ /* 0x000fc800078f28ff */
[----:B------:R-:W-:-:S04]  /*0b90*/  SHF.R.S32.HI R8, RZ, 0x5, R15 ;  /* 0x00000005ff087819 */ /* 0x000fc8000001140f */
[----:B------:R-:W-:-:S04]  /*0ba0*/  LEA R5, R8, R5, 0x3 ;  /* 0x0000000508057211 */ /* 0x000fc800078e18ff */
[----:B------:R-:W-:Y:S02]  /*0bb0*/  IADD3 R4, R11, R5, R4 ;  /* 0x000000050b047210 */ /* 0x000fe40007ffe004 */
[----:B------:R-:W-:Y:S02]  /*0bc0*/  SHF.R.S32.HI R5, RZ, 0x1f, R13 ;  /* 0x0000001fff057819 */ /* 0x000fe4000001140d */
[----:B------:R-:W-:Y:S01]  /*0bd0*/  IADD3 R7, R7, R4, R6 ;  /* 0x0000000407077210 */ /* 0x000fe20007ffe006 */
[----:B0-----:R-:W-:Y:S01]  /*0be0*/  ULEA UR4, UR5, UR4, 0x18 ;  /* 0x0000000405047291 */ /* 0x001fe2000f8ec03f */
[----:B------:R-:W-:-:S03]  /*0bf0*/  PRMT R6, RZ, 0x5410, RZ ;  /* 0x00005410ff067816 */ /* 0x000fc600000000ff */
[----:B------:R-:W-:Y:S01]  /*0c00*/  IMAD R4, R7, R2, RZ ;  /* 0x0000000207047224 */ /* 0x000fe200078e02ff */
[----:B------:R-:W-:-:S04]  /*0c10*/  PRMT R7, RZ, 0x5410, RZ ;  /* 0x00005410ff077816 */ /* 0x000fc800000000ff */
[----:B------:R-:W-:-:S04]  /*0c20*/  IADD3 R13, P2, R13, R4, RZ ;  /* 0x000000040d0d7210 */ /* 0x000fc80007f5e0ff */
[----:B------:R-:W-:Y:S02]  /*0c30*/  LEA.HI.X.SX32 R4, R4, R5, 0x1, P2 ;  /* 0x0000000504047211 */ /* 0x000fe400010f0eff */
[C---:B------:R-:W-:Y:S02]  /*0c40*/  LEA R26, P2, R13.reuse, UR8, 0x2 ;  /* 0x000000080d1a7c11 */ /* 0x040fe4000f8410ff */
[----:B-----5:R-:W-:Y:S02]  /*0c50*/  IADD3 R5, R24, R9, RZ ;  /* 0x0000000918057210 */ /* 0x020fe40007ffe0ff */
[----:B------:R-:W-:Y:S01]  /*0c60*/  LEA.HI.X R13, R13, UR9, R4, 0x2, P2 ;  /* 0x000000090d0d7c11 */ /* 0x000fe200090f1404 */
[----:B------:R-:W-:Y:S08]  /*0c70*/  @P0 BRA `(.L_x_4653) ;  /* 0x0000001800240947 */ /* 0x000ff00003800000 */
[----:B------:R-:W-:Y:S01]  /*0c80*/  SHF.R.S32.HI R4, RZ, 0x1f, R2 ;  /* 0x0000001fff047819 */ /* 0x000fe20000011402 */
[----:B------:R-:W-:Y:S01]  /*0c90*/  ULDC UR5, c[0x0][0x25c] ;  /* 0x0000970000057ab9 */ /* 0x000fe20000000800 */
[----:B------:R-:W-:Y:S02]  /*0ca0*/  MOV R3, RZ ;  /* 0x000000ff00037202 */ /* 0x000fe40000000f00 */
[----:B------:R-:W-:Y:S02]  /*0cb0*/  PRMT R6, RZ, 0x5410, RZ ;  /* 0x00005410ff067816 */ /* 0x000fe400000000ff */
[----:B------:R-:W-:-:S07]  /*0cc0*/  PRMT R7, RZ, 0x5410, RZ ;  /* 0x00005410ff077816 */ /* 0x000fce00000000ff */
.L_x_4656:
[----:B------:R-:W-:Y:S01]  /*0cd0*/  ISETP.NE.AND P0, PT, R24, R5, PT ;  /* 0x000000051800720c */ /* 0x000fe20003f05270 */
[----:B------:R-:W1:-:S12]  /*0ce0*/  LDC R2, c[0x0][0x23c] ;  /* 0x00008f00ff027b82 */ /* 0x000e580000000800 */
[----:B------:R-:W0:Y:S01]  /*0cf0*/  @!P0 LDC.64 R10, c[0x0][0x248] ;  /* 0x00009200ff0a8b82 */ /* 0x000e220000000a00 */
[----:B------:R-:W-:Y:S02]  /*0d00*/  @!P0 IADD3 R3, R3, 0x1, RZ ;  /* 0x0000000103038810 */ /* 0x000fe40007ffe0ff */
[----:B------:R-:W-:Y:S02]  /*0d10*/  MOV R27, R13 ;  /* 0x0000000d001b7202 */ /* 0x000fe40000000f00 */
[----:B------:R-:W-:Y:S02]  /*0d20*/  @!P0 SHF.L.U32 R9, R24, 0x1, RZ ;  /* 0x0000000118098819 */ /* 0x000fe400000006ff */
[----:B------:R-:W-:Y:S01]  /*0d30*/  @!P0 LEA R8, R3, R1, 0x3 ;  /* 0x0000000103088211 */ /* 0x000fe200078e18ff */
[----:B------:R-:W2:Y:S01]  /*0d40*/  LDG.E.128.CONSTANT R20, desc[UR6][R26.64] ;  /* 0x000000061a147981 */ /* 0x000ea2000c1e9d00 */
[----:B-1----:R-:W-:-:S04]  /*0d50*/  IMAD.WIDE R16, R2, 0x4, R26 ;  /* 0x0000000402107825 */ /* 0x002fc800078e021a */
[----:B------:R-:W-:Y:S02]  /*0d60*/  IMAD.WIDE R12, R2, 0x4, R16 ;  /* 0x00000004020c7825 */ /* 0x000fe400078e0210 */
[----:B------:R-:W3:Y:S02]  /*0d70*/  LDG.E.128.CONSTANT R16, desc[UR6][R16.64] ;  /* 0x0000000610107981 */ /* 0x000ee4000c1e9d00 */
[----:B0-----:R-:W-:Y:S02]  /*0d80*/  @!P0 IMAD.WIDE R10, R9, 0x2, R10 ;  /* 0x00000002090a8825 */ /* 0x001fe400078e020a */
[----:B------:R-:W4:Y:S04]  /*0d90*/  LDG.E.128.CONSTANT R12, desc[UR6][R12.64] ;  /* 0x000000060c0c7981 */ /* 0x000f28000c1e9d00 */
[----:B------:R-:W5:Y:S04]  /*0da0*/  @!P0 LDL.64 R8, [R8] ;  /* 0x0000000008088983 */ /* 0x000f680000100a00 */
[----:B------:R-:W3:Y:S01]  /*0db0*/  @!P0 LDG.E.U16.CONSTANT R11, desc[UR6][R10.64+0x2] ;  /* 0x000002060a0b8981 */ /* 0x000ee2000c1e9500 */
[----:B------:R-:W-:-:S04]  /*0dc0*/  PRMT R30, R0, 0x9910, RZ ;  /* 0x00009910001e7816 */ /* 0x000fc800000000ff */
[----:B------:R-:W-:Y:S02]  /*0dd0*/  ISETP.EQ.OR P2, PT, R30, RZ, P1 ;  /* 0x000000ff1e00720c */ /* 0x000fe40000f42670 */
[----:B--2---:R-:W-:-:S04]  /*0de0*/  SHF.R.U32.HI R30, RZ, 0xc, R23 ;  /* 0x0000000cff1e7819 */ /* 0x004fc80000011617 */
[----:B------:R-:W-:Y:S02]  /*0df0*/  LOP3.LUT R30, R30, 0xf000f, RZ, 0xc0, !PT ;  /* 0x000f000f1e1e7812 */ /* 0x000fe400078ec0ff */
[----:B-----5:R-:W-:Y:S02]  /*0e00*/  @!P0 PRMT R28, R8, 0x7610, R28 ;  /* 0x00007610081c8816 */ /* 0x020fe4000000001c */
[----:B------:R-:W-:Y:S02]  /*0e10*/  @!P0 PRMT R29, R9, 0x7610, R29 ;  /* 0x00007610091d8816 */ /* 0x000fe4000000001d */
[----:B------:R-:W-:Y:S02]  /*0e20*/  @!P0 PRMT R28, R28, 0x7610, R8 ;  /* 0x000076101c1c8816 */ /* 0x000fe40000000008 */
[----:B------:R-:W-:Y:S02]  /*0e30*/  @!P0 PRMT R29, R29, 0x7610, R9 ;  /* 0x000076101d1d8816 */ /* 0x000fe40000000009 */
[----:B------:R-:W-:-:S02]  /*0e40*/  SHF.R.U32.HI R8, RZ, 0xc, R20 ;  /* 0x0000000cff087819 */ /* 0x000fc40000011614 */
[----:B------:R-:W-:Y:S02]  /*0e50*/  SHF.R.U32.HI R9, RZ, 0xc, R21 ;  /* 0x0000000cff097819 */ /* 0x000fe40000011615 */
[----:B---3--:R-:W-:Y:S02]  /*0e60*/  @!P0 IADD3 R5, R11, R24, RZ ;  /* 0x000000180b058210 */ /* 0x008fe40007ffe0ff */
[----:B------:R-:W-:Y:S02]  /*0e70*/  SHF.R.U32.HI R11, RZ, 0xc, R22 ;  /* 0x0000000cff0b7819 */ /* 0x000fe40000011616 */
[----:B------:R-:W-:Y:S02]  /*0e80*/  LOP3.LUT R8, R8, 0xf000f, RZ, 0xc0, !PT ;  /* 0x000f000f08087812 */ /* 0x000fe400078ec0ff */
[----:B------:R-:W-:Y:S02]  /*0e90*/  LOP3.LUT R10, R9, 0xf000f, RZ, 0xc0, !PT ;  /* 0x000f000f090a7812 */ /* 0x000fe400078ec0ff */
[----:B----4-:R-:W-:-:S02]  /*0ea0*/  SHF.R.U32.HI R31, RZ, 0x8, R12 ;  /* 0x00000008ff1f7819 */ /* 0x010fc4000001160c */
[----:B------:R-:W-:Y:S02]  /*0eb0*/  SHF.R.U32.HI R37, RZ, 0x8, R13 ;  /* 0x00000008ff257819 */ /* 0x000fe4000001160d */
[----:B------:R-:W-:Y:S02]  /*0ec0*/  LOP3.LUT R11, R11, 0xf000f, RZ, 0xc0, !PT ;  /* 0x000f000f0b0b7812 */ /* 0x000fe400078ec0ff */
[----:B------:R-:W-:Y:S02]  /*0ed0*/  SHF.R.U32.HI R36, RZ, 0x8, R14 ;  /* 0x00000008ff247819 */ /* 0x000fe4000001160e */
[----:B------:R-:W-:Y:S02]  /*0ee0*/  SHF.R.U32.HI R35, RZ, 0x8, R15 ;  /* 0x00000008ff237819 */ /* 0x000fe4000001160f */
[----:B------:R-:W-:Y:S02]  /*0ef0*/  LOP3.LUT R31, R8, 0x300030, R31, 0xf8, !PT ;  /* 0x00300030081f7812 */ /* 0x000fe400078ef81f */
[----:B------:R-:W-:-:S02]  /*0f00*/  LOP3.LUT R37, R10, 0x300030, R37, 0xf8, !PT ;  /* 0x003000300a257812 */ /* 0x000fc400078ef825 */
[----:B------:R-:W-:Y:S02]  /*0f10*/  SHF.R.U32.HI R8, RZ, 0xc, R16 ;  /* 0x0000000cff087819 */ /* 0x000fe40000011610 */
[----:B------:R-:W-:Y:S02]  /*0f20*/  SHF.R.U32.HI R10, RZ, 0xc, R17 ;  /* 0x0000000cff0a7819 */ /* 0x000fe40000011611 */
        /* <DEDUP_REMOVED lines=12> */
[----:B------:R-:W-:Y:S02]  /*0ff0*/  LOP3.LUT R30, R9, 0x300030, R30, 0xf8, !PT ;  /* 0x00300030091e7812 */ /* 0x000fe400078ef81e */
[----:B------:R-:W-:Y:S02]  /*1000*/  LOP3.LUT R34, R11, 0x300030, R34, 0xf8, !PT ;  /* 0x003000300b227812 */ /* 0x000fe400078ef822 */
[----:B------:R-:W-:Y:S02]  /*1010*/  LOP3.LUT R33, R38, 0x300030, R33, 0xf8, !PT ;  /* 0x0030003026217812 */ /* 0x000fe400078ef821 */
        /* <DEDUP_REMOVED lines=144> */
.L_x_4654:
        /* <DEDUP_REMOVED lines=183> */
.L_x_4655:
        /* <DEDUP_REMOVED lines=8> */
.L_x_4653:
[----:B------:R-:W-:Y:S01]  /*2510*/  ISETP.GE.AND P0, PT, R24, R25, PT ;  /* 0x000000191800720c */ /* 0x000fe20003f06270 */
[----:B------:R-:W-:-:S03]  /*2520*/  ULDC UR5, c[0x0][0x264] ;  /* 0x0000990000057ab9 */ /* 0x000fc60000000800 */
[----:B------:R-:W-:-:S13]  /*2530*/  ISETP.GE.OR P0, PT, R24, UR5, P0 ;  /* 0x0000000518007c0c */ /* 0x000fda0008706670 */
[----:B------:R-:W-:Y:S05]  /*2540*/  @P0 BRA `(.L_x_4657) ;  /* 0x0000002400840947 */ /* 0x000fea0003800000 */
[----:B------:R-:W-:Y:S01]  /*2550*/  SHF.R.S32.HI R31, RZ, 0x1f, R2 ;  /* 0x0000001fff1f7819 */ /* 0x000fe20000011402 */
[----:B------:R-:W-:Y:S01]  /*2560*/  ULDC UR5, c[0x0][0x264] ;  /* 0x0000990000057ab9 */ /* 0x000fe20000000800 */
[C---:B------:R-:W-:Y:S02]  /*2570*/  SHF.L.U32 R27, R2.reuse, 0x4, RZ ;  /* 0x00000004021b7819 */ /* 0x040fe400000006ff */
[----:B------:R-:W-:-:S07]  /*2580*/  SHF.L.U64.HI R31, R2, 0x4, R31 ;  /* 0x00000004021f7819 */ /* 0x000fce000001021f */
.L_x_4662:
        /* <DEDUP_REMOVED lines=14> */
[----:B------:R-:W-:Y:S06]  /*2670*/  @P1 BRA `(.L_x_4658) ;  /* 0x00000024001c1947 */ /* 0x000fec0003800000 */
[----:B------:R-:W1:Y:S01]  /*2680*/  LDC R33, c[0x0][0x23c] ;  /* 0x00008f00ff217b82 */ /* 0x000e620000000800 */
[----:B------:R-:W-:Y:S01]  /*2690*/  PRMT R2, R0, 0x9910, RZ ;  /* 0x0000991000027816 */ /* 0x000fe200000000ff */
[----:B------:R-:W-:-:S03]  /*26a0*/  HFMA2.MMA R4, -RZ, RZ, 0, 0.0625 ;  /* 0x00002c00ff047435 */ /* 0x000fc600000001ff */
[----:B------:R-:W-:Y:S01]  /*26b0*/  ISETP.NE.AND P0, PT, R2, RZ, PT ;  /* 0x000000ff0200720c */ /* 0x000fe20003f05270 */
[----:B-1----:R-:W-:-:S04]  /*26c0*/  IMAD.WIDE R18, R33, 0x4, R12 ;  /* 0x0000000421127825 */ /* 0x002fc800078e020c */
[----:B------:R-:W-:-:S08]  /*26d0*/  IMAD.WIDE R14, R33, 0x4, R18 ;  /* 0x00000004210e7825 */ /* 0x000fd000078e0212 */
[----:B------:R-:W-:Y:S05]  /*26e0*/  @!P0 BRA `(.L_x_4659) ;  /* 0x00000008003c8947 */ /* 0x000fea0003800000 */
[----:B------:R-:W2:Y:S04]  /*26f0*/  LDG.E.128.CONSTANT R8, desc[UR6][R12.64] ;  /* 0x000000060c087981 */ /* 0x000ea8000c1e9d00 */
[----:B------:R-:W0:Y:S01]  /*2700*/  LDS.64 R16, [UR4] ;  /* 0x00000004ff107984 */ /* 0x000e220008000a00 */
[C---:B--2---:R-:W-:Y:S02]  /*2710*/  LOP3.LUT R2, R8.reuse, 0xf000f, RZ, 0xc0, !PT ;  /* 0x000f000f08027812 */ /* 0x044fe400078ec0ff */
[----:B------:R-:W-:Y:S02]  /*2720*/  LOP3.LUT R20, R9, 0xf000f, RZ, 0xc0, !PT ;  /* 0x000f000f09147812 */ /* 0x000fe400078ec0ff */
[----:B------:R-:W-:Y:S02]  /*2730*/  LOP3.LUT R22, R8, 0xf000f0, RZ, 0xc0, !PT ;  /* 0x00f000f008167812 */ /* 0x000fe400078ec0ff */
[----:B------:R-:W-:-:S02]  /*2740*/  SHF.R.U32.HI R26, RZ, 0x8, R8 ;  /* 0x00000008ff1a7819 */ /* 0x000fc40000011608 */
[----:B------:R-:W-:Y:S02]  /*2750*/  LOP3.LUT R8, R9, 0xf000f0, RZ, 0xc0, !PT ;  /* 0x00f000f009087812 */ /* 0x000fe400078ec0ff */
[----:B------:R-:W-:Y:S02]  /*2760*/  SHF.R.U32.HI R30, RZ, 0x8, R9 ;  /* 0x00000008ff1e7819 */ /* 0x000fe40000011609 */
        /* <DEDUP_REMOVED lines=11> */
[--C-:B------:R-:W-:Y:S01]  /*2820*/  HADD2.F32 R39, -RZ, R2.reuse.H1_H1 ;  /* 0x30000002ff277230 */ /* 0x100fe20000004100 */
[----:B------:R-:W-:Y:S01]  /*2830*/  SHF.R.U32.HI R35, RZ, 0x8, R11 ;  /* 0x00000008ff237819 */ /* 0x000fe2000001160b */
[----:B------:R-:W-:Y:S02]  /*2840*/  HADD2.F32 R11, -RZ, R2.H0_H0 ;  /* 0x20000002ff0b7230 */ /* 0x000fe40000004100 */
[----:B------:R-:W-:Y:S01]  /*2850*/  HADD2 R38, R9, -1032, -1032 ;  /* 0xe408e40809267430 */ /* 0x000fe20000000000 */
[----:B------:R-:W1:Y:S01]  /*2860*/  LDS.64 R20, [UR4+0x8] ;  /* 0x00000804ff147984 */ /* 0x000e620008000a00 */
[----:B0-----:R-:W-:Y:S01]  /*2870*/  HADD2.F32 R2, -RZ, R16.H0_H0 ;  /* 0x20000010ff027230 */ /* 0x001fe20000004100 */
[----:B------:R-:W-:Y:S01]  /*2880*/  LOP3.LUT R45, R32, 0x64006400, RZ, 0xfc, !PT ;  /* 0x64006400202d7812 */ /* 0x000fe200078efcff */
[----:B------:R-:W-:Y:S01]  /*2890*/  HADD2.F32 R41, -RZ, R36.H0_H0 ;  /* 0x20000024ff297230 */ /* 0x000fe20000004100 */
[----:B------:R-:W-:Y:S01]  /*28a0*/  LOP3.LUT R43, R8, 0x64006400, RZ, 0xfc, !PT ;  /* 0x64006400082b7812 */ /* 0x000fe200078efcff */
[----:B------:R-:W-:-:S02]  /*28b0*/  HADD2.F32 R23, -RZ, R38.H0_H0 ;  /* 0x20000026ff177230 */ /* 0x000fc40000004100 */
[----:B------:R-:W-:Y:S01]  /*28c0*/  FFMA.FTZ R40, R11, R2, RZ ;  /* 0x000000020b287223 */ /* 0x000fe200000100ff */
[----:B------:R-:W-:Y:S02]  /*28d0*/  HADD2.F32 R9, -RZ, R37.H0_H0 ;  /* 0x20000025ff097230 */ /* 0x000fe40000004100 */
[----:B------:R-:W-:Y:S01]  /*28e0*/  FFMA.FTZ R11, R2, R41, RZ ;  /* 0x00000029020b7223 */ /* 0x000fe200000100ff */
[----:B------:R-:W-:Y:S01]  /*28f0*/  LOP3.LUT R41, R22, 0x64006400, RZ, 0xfc, !PT ;  /* 0x6400640016297812 */ /* 0x000fe200078efcff */
[-C--:B------:R-:W-:Y:S02]  /*2900*/  HFMA2 R45, R45, R4.reuse.H0_H0, -72, -72 ;  /* 0xd480d4802d2d7431 */ /* 0x080fe40000040004 */
[----:B------:R-:W-:Y:S01]  /*2910*/  HADD2.F32 R16, -RZ, R16.H1_H1 ;  /* 0x30000010ff107230 */ /* 0x000fe20000004100 */
[----:B------:R-:W-:Y:S01]  /*2920*/  LOP3.LUT R22, R34, 0x64006400, RZ, 0xfc, !PT ;  /* 0x6400640022167812 */ /* 0x000fe200078efcff */
[----:B------:R-:W-:Y:S02]  /*2930*/  HADD2.F32 R38, -RZ, R38.H1_H1 ;  /* 0x30000026ff267230 */ /* 0x000fe40000004100 */
[C---:B------:R-:W-:Y:S01]  /*2940*/  FFMA.FTZ R23, R2.reuse, R23, RZ ;  /* 0x0000001702177223 */ /* 0x040fe200000100ff */
[----:B------:R-:W-:Y:S01]  /*2950*/  FFMA.FTZ R9, R2, R9, RZ ;  /* 0x0000000902097223 */ /* 0x000fe200000100ff */
[----:B------:R-:W-:-:S02]  /*2960*/  HFMA2 R43, R43, R4.H0_H0, -72, -72 ;  /* 0xd480d4802b2b7431 */ /* 0x000fc40000040004 */
[----:B------:R-:W-:Y:S02]  /*2970*/  HADD2.F32 R2, -RZ, R17.H0_H0 ;  /* 0x20000011ff027230 */ /* 0x000fe40000004100 */
[----:B------:R-:W-:Y:S01]  /*2980*/  FFMA.FTZ R23, R16, R38, R23 ;  /* 0x0000002610177223 */ /* 0x000fe20000010017 */
[----:B------:R-:W-:Y:S02]  /*2990*/  HADD2.F32 R36, -RZ, R36.H1_H1 ;  /* 0x30000024ff247230 */ /* 0x000fe40000004100 */
[-C--:B------:R-:W-:Y:S02]  /*29a0*/  HFMA2 R41, R41, R4.reuse.H0_H0, -72, -72 ;  /* 0xd480d48029297431 */ /* 0x080fe40000040004 */
[----:B------:R-:W-:Y:S02]  /*29b0*/  HADD2.F32 R8, -RZ, R45.H0_H0 ;  /* 0x2000002dff087230 */ /* 0x000fe40000004100 */
[----:B------:R-:W-:Y:S02]  /*29c0*/  HFMA2 R22, R22, R4.H0_H0, -72, -72 ;  /* 0xd480d48016167431 */ /* 0x000fe40000040004 */
        /* <DEDUP_REMOVED lines=11> */
[----:B------:R-:W-:Y:S01]  /*2a80*/  FFMA.FTZ R16, R34, R2, R39 ;  /* 0x0000000222107223 */ /* 0x000fe20000010027 */
[----:B------:R-:W-:Y:S02]  /*2a90*/  HADD2.F32 R11, -RZ, R41.H1_H1 ;  /* 0x30000029ff0b7230 */ /* 0x000fe40000004100 */
[----:B------:R-:W-:Y:S01]  /*2aa0*/  FFMA.FTZ R23, R2, R23, R9 ;  /* 0x0000001702177223 */ /* 0x000fe20000010009 */
[----:B------:R-:W-:Y:S02]  /*2ab0*/  HADD2.F32 R43, -RZ, R43.H1_H1 ;  /* 0x3000002bff2b7230 */ /* 0x000fe40000004100 */
[----:B------:R-:W-:Y:S01]  /*2ac0*/  FFMA.FTZ R9, R17, R45, R8 ;  /* 0x0000002d11097223 */ /* 0x000fe20000010008 */
[----:B------:R-:W-:Y:S01]  /*2ad0*/  HADD2.F32 R22, -RZ, R22.H1_H1 ;  /* 0x30000016ff167230 */ /* 0x000fe20000004100 */
[----:B------:R-:W-:Y:S01]  /*2ae0*/  LOP3.LUT R8, R30, 0xf000f, RZ, 0xc0, !PT ;  /* 0x000f000f1e087812 */ /* 0x000fe200078ec0ff */
[----:B------:R-:W-:Y:S01]  /*2af0*/  FFMA.FTZ R11, R11, R17, R16 ;  /* 0x000000110b0b7223 */ /* 0x000fe20000010010 */
[----:B------:R-:W-:Y:S01]  /*2b00*/  SHF.R.U32.HI R10, RZ, 0x8, R10 ;  /* 0x00000008ff0a7819 */ /* 0x000fe2000001160a */
[----:B------:R-:W-:Y:S01]  /*2b10*/  FFMA.FTZ R16, R17, R43, R32 ;  /* 0x0000002b11107223 */ /* 0x000fe20000010020 */
[----:B------:R-:W-:Y:S01]  /*2b20*/  LOP3.LUT R32, R35, 0xf000f, RZ, 0xc0, !PT ;  /* 0x000f000f23207812 */ /* 0x000fe200078ec0ff */
[----:B------:R-:W-:Y:S01]  /*2b30*/  FFMA.FTZ R17, R17, R22, R23 ;  /* 0x0000001611117223 */ /* 0x000fe20000010017 */
[----:B------:R-:W-:Y:S01]  /*2b40*/  LOP3.LUT R8, R8, 0x64006400, RZ, 0xfc, !PT ;  /* 0x6400640008087812 */ /* 0x000fe200078efcff */
[--C-:B-1----:R-:W-:Y:S01]  /*2b50*/  HADD2.F32 R22, -RZ, R20.reuse.H0_H0 ;  /* 0x20000014ff167230 */ /* 0x102fe20000004100 */
        /* <DEDUP_REMOVED lines=12> */
[----:B------:R-:W-:Y:S01]  /*2c20*/  HADD2 R34, R34, -1032, -1032 ;  /* 0xe408e40822227430 */ /* 0x000fe20000000000 */
[----:B------:R-:W-:Y:S01]  /*2c30*/  LOP3.LUT R30, R30, 0xf000f0, RZ, 0xc0, !PT ;  /* 0x00f000f01e1e7812 */ /* 0x000fe200078ec0ff */
[----:B------:R-:W-:-:S02]  /*2c40*/  HADD2 R2, R36, -1032, -1032 ;  /* 0xe408e40824027430 */ /* 0x000fc40000000000 */
[--C-:B------:R-:W-:Y:S02]  /*2c50*/  HADD2.F32 R38, -RZ, R23.reuse.H0_H0 ;  /* 0x20000017ff267230 */ /* 0x100fe40000004100 */
[----:B------:R-:W-:Y:S01]  /*2c60*/  FFMA.FTZ R37, R22, R37, R16 ;  /* 0x0000002516257223 */ /* 0x000fe20000010010 */
[----:B------:R-:W-:Y:S01]  /*2c70*/  HADD2.F32 R40, -RZ, R34.H0_H0 ;  /* 0x20000022ff287230 */ /* 0x000fe20000004100 */
[----:B------:R-:W-:Y:S01]  /*2c80*/  LOP3.LUT R39, R30, 0x64006400, RZ, 0xfc, !PT ;  /* 0x640064001e277812 */ /* 0x000fe200078efcff */
[----:B------:R-:W-:Y:S02]  /*2c90*/  HADD2.F32 R36, -RZ, R2.H0_H0 ;  /* 0x20000002ff247230 */ /* 0x000fe40000004100 */
[----:B------:R-:W-:Y:S01]  /*2ca0*/  FFMA.FTZ R11, R38, R22, R11 ;  /* 0x00000016260b7223 */ /* 0x000fe2000001000b */
[----:B------:R-:W-:Y:S02]  /*2cb0*/  HADD2.F32 R16, -RZ, R23.H1_H1 ;  /* 0x30000017ff107230 */ /* 0x000fe40000004100 */
[----:B------:R-:W-:Y:S01]  /*2cc0*/  FFMA.FTZ R9, R22, R40, R9 ;  /* 0x0000002816097223 */ /* 0x000fe20000010009 */
[----:B------:R-:W-:-:S02]  /*2cd0*/  HADD2.F32 R23, -RZ, R32.H1_H1 ;  /* 0x30000020ff177230 */ /* 0x000fc40000004100 */
[----:B------:R-:W-:Y:S01]  /*2ce0*/  FFMA.FTZ R17, R22, R36, R17 ;  /* 0x0000002416117223 */ /* 0x000fe20000010011 */
[----:B------:R-:W-:Y:S01]  /*2cf0*/  LOP3.LUT R22, R10, 0xf000f0, RZ, 0xc0, !PT ;  /* 0x00f000f00a167812 */ /* 0x000fe200078ec0ff */
[----:B------:R-:W-:Y:S01]  /*2d00*/  FFMA.FTZ R11, R16, R20, R11 ;  /* 0x00000014100b7223 */ /* 0x000fe2000001000b */
[----:B------:R-:W-:Y:S02]  /*2d10*/  HADD2.F32 R30, -RZ, R2.H1_H1 ;  /* 0x30000002ff1e7230 */ /* 0x000fe40000004100 */
[----:B------:R-:W-:Y:S01]  /*2d20*/  FFMA.FTZ R23, R20, R23, R37 ;  /* 0x0000001714177223 */ /* 0x000fe20000010025 */
[----:B------:R-:W-:Y:S01]  /*2d30*/  LOP3.LUT R37, R26, 0x64006400, RZ, 0xfc, !PT ;  /* 0x640064001a257812 */ /* 0x000fe200078efcff */
[----:B------:R-:W-:Y:S01]  /*2d40*/  HADD2.F32 R34, -RZ, R34.H1_H1 ;  /* 0x30000022ff227230 */ /* 0x000fe20000004100 */
[----:B------:R-:W-:Y:S01]  /*2d50*/  LOP3.LUT R26, R35, 0xf000f0, RZ, 0xc0, !PT ;  /* 0x00f000f0231a7812 */ /* 0x000fe200078ec0ff */
[-C--:B------:R-:W-:Y:S01]  /*2d60*/  HFMA2 R10, R39, R4.reuse.H0_H0, -72, -72 ;  /* 0xd480d480270a7431 */ /* 0x080fe20000040004 */
[----:B------:R-:W-:Y:S01]  /*2d70*/  LOP3.LUT R35, R22, 0x64006400, RZ, 0xfc, !PT ;  /* 0x6400640016237812 */ /* 0x000fe200078efcff */
[----:B------:R-:W-:Y:S01]  /*2d80*/  HFMA2 R16, R37, R4.H0_H0, -72, -72 ;  /* 0xd480d48025107431 */ /* 0x000fe20000040004 */
[----:B------:R-:W-:Y:S01]  /*2d90*/  LOP3.LUT R37, R26, 0x64006400, RZ, 0xfc, !PT ;  /* 0x640064001a257812 */ /* 0x000fe200078efcff */
[----:B------:R-:W-:Y:S01]  /*2da0*/  FFMA.FTZ R9, R20, R34, R9 ;  /* 0x0000002214097223 */ /* 0x000fe20000010009 */
[----:B------:R-:W-:-:S02]  /*2db0*/  HADD2.F32 R26, -RZ, R10.H0_H0 ;  /* 0x2000000aff1a7230 */ /* 0x000fc40000004100 */
[-C--:B------:R-:W-:Y:S02]  /*2dc0*/  HFMA2 R32, R35, R4.reuse.H0_H0, -72, -72 ;  /* 0xd480d48023207431 */ /* 0x080fe40000040004 */
[--C-:B------:R-:W-:Y:S02]  /*2dd0*/  HADD2.F32 R22, -RZ, R16.reuse.H0_H0 ;  /* 0x20000010ff167230 */ /* 0x100fe40000004100 */
[----:B------:R-:W-:Y:S02]  /*2de0*/  HFMA2 R2, R37, R4.H0_H0, -72, -72 ;  /* 0xd480d48025027431 */ /* 0x000fe40000040004 */
[----:B------:R-:W-:Y:S01]  /*2df0*/  FFMA.FTZ R35, R20, R30, R17 ;  /* 0x0000001e14237223 */ /* 0x000fe20000010011 */
        /* <DEDUP_REMOVED lines=13> */
[----:B------:R-:W-:Y:S02]  /*2ed0*/  HADD2.F32 R9, -RZ, R28.H1_H1 ;  /* 0x3000001cff097230 */ /* 0x000fe40000004100 */
[C---:B------:R-:W-:Y:S01]  /*2ee0*/  FFMA.FTZ R10, R21.reuse, R10, R26 ;  /* 0x0000000a150a7223 */ /* 0x040fe2000001001a */
        /* <DEDUP_REMOVED lines=15> */
.L_x_4659:
[----:B------:R-:W-:Y:S05]  /*2fe0*/  @!P0 BRA `(.L_x_4660) ;  /* 0x00000008003c8947 */ /* 0x000fea0003800000 */
[----:B------:R-:W2:Y:S04]  /*2ff0*/  LDG.E.128.CONSTANT R8, desc[UR6][R18.64] ;  /* 0x0000000612087981 */ /* 0x000ea8000c1e9d00 */
[----:B------:R-:W0:Y:S02]  /*3000*/  LDS.64 R16, [UR4+0x10] ;  /* 0x00001004ff107984 */ /* 0x000e240008000a00 */
[--C-:B0-----:R-:W-:Y:S02]  /*3010*/  HADD2.F32 R2, -RZ, R16.reuse.H0_H0 ;  /* 0x20000010ff027230 */ /* 0x101fe40000004100 */
[----:B------:R-:W-:Y:S02]  /*3020*/  HADD2.F32 R32, -RZ, R16.H1_H1 ;  /* 0x30000010ff207230 */ /* 0x000fe40000004100 */
[----:B------:R-:W-:-:S02]  /*3030*/  HADD2.F32 R34, -RZ, R17.H0_H0 ;  /* 0x20000011ff227230 */ /* 0x000fc40000004100 */
[----:B------:R-:W-:Y:S01]  /*3040*/  HADD2.F32 R16, -RZ, R17.H1_H1 ;  /* 0x30000011ff107230 */ /* 0x000fe20000004100 */
[----:B--2---:R-:W-:Y:S02]  /*3050*/  LOP3.LUT R35, R8, 0xf000f, RZ, 0xc0, !PT ;  /* 0x000f000f08237812 */ /* 0x004fe400078ec0ff */
[----:B------:R-:W-:Y:S02]  /*3060*/  LOP3.LUT R36, R9, 0xf000f, RZ, 0xc0, !PT ;  /* 0x000f000f09247812 */ /* 0x000fe400078ec0ff */
[----:B------:R-:W-:Y:S02]  /*3070*/  LOP3.LUT R35, R35, 0x64006400, RZ, 0xfc, !PT ;  /* 0x6400640023237812 */ /* 0x000fe400078efcff */
[----:B------:R-:W-:Y:S02]  /*3080*/  LOP3.LUT R23, R9, 0xf000f0, RZ, 0xc0, !PT ;  /* 0x00f000f009177812 */ /* 0x000fe400078ec0ff */
[----:B------:R-:W-:Y:S01]  /*3090*/  SHF.R.U32.HI R21, RZ, 0x8, R9 ;  /* 0x00000008ff157819 */ /* 0x000fe20000011609 */
[----:B------:R-:W-:Y:S01]  /*30a0*/  HADD2 R39, R35, -1032, -1032 ;  /* 0xe408e40823277430 */ /* 0x000fe20000000000 */
[----:B------:R-:W-:-:S02]  /*30b0*/  LOP3.LUT R9, R10, 0xf000f, RZ, 0xc0, !PT ;  /* 0x000f000f0a097812 */ /* 0x000fc400078ec0ff */
[----:B------:R-:W-:Y:S02]  /*30c0*/  LOP3.LUT R26, R10, 0xf000f0, RZ, 0xc0, !PT ;  /* 0x00f000f00a1a7812 */ /* 0x000fe400078ec0ff */
[----:B------:R-:W-:Y:S01]  /*30d0*/  SHF.R.U32.HI R22, RZ, 0x8, R10 ;  /* 0x00000008ff167819 */ /* 0x000fe2000001160a */
[--C-:B------:R-:W-:Y:S01]  /*30e0*/  HADD2.F32 R17, -RZ, R39.reuse.H0_H0 ;  /* 0x20000027ff117230 */ /* 0x100fe20000004100 */
[----:B------:R-:W-:Y:S01]  /*30f0*/  LOP3.LUT R10, R11, 0xf000f, RZ, 0xc0, !PT ;  /* 0x000f000f0b0a7812 */ /* 0x000fe200078ec0ff */
[----:B------:R-:W-:Y:S01]  /*3100*/  HADD2.F32 R39, -RZ, R39.H1_H1 ;  /* 0x30000027ff277230 */ /* 0x000fe20000004100 */
[----:B------:R-:W-:Y:S02]  /*3110*/  LOP3.LUT R36, R36, 0x64006400, RZ, 0xfc, !PT ;  /* 0x6400640024247812 */ /* 0x000fe400078efcff */
[----:B------:R-:W-:Y:S01]  /*3120*/  LOP3.LUT R9, R9, 0x64006400, RZ, 0xfc, !PT ;  /* 0x6400640009097812 */ /* 0x000fe200078efcff */
[----:B------:R-:W-:Y:S01]  /*3130*/  FFMA.FTZ R40, R17, R2, RZ ;  /* 0x0000000211287223 */ /* 0x000fe200000100ff */
[----:B------:R-:W-:Y:S01]  /*3140*/  LOP3.LUT R10, R10, 0x64006400, RZ, 0xfc, !PT ;  /* 0x640064000a0a7812 */ /* 0x000fe200078efcff */
[----:B------:R-:W-:Y:S01]  /*3150*/  HADD2 R36, R36, -1032, -1032 ;  /* 0xe408e40824247430 */ /* 0x000fe20000000000 */
[----:B------:R-:W-:Y:S01]  /*3160*/  LOP3.LUT R20, R8, 0xf000f0, RZ, 0xc0, !PT ;  /* 0x00f000f008147812 */ /* 0x000fe200078ec0ff */
[----:B------:R-:W-:Y:S01]  /*3170*/  HADD2 R38, R9, -1032, -1032 ;  /* 0xe408e40809267430 */ /* 0x000fe20000000000 */
[----:B------:R-:W-:Y:S01]  /*3180*/  LOP3.LUT R30, R11, 0xf000f0, RZ, 0xc0, !PT ;  /* 0x00f000f00b1e7812 */ /* 0x000fe200078ec0ff */
[----:B------:R-:W-:Y:S01]  /*3190*/  HADD2 R35, R10, -1032, -1032 ;  /* 0xe408e4080a237430 */ /* 0x000fe20000000000 */
[----:B------:R-:W-:Y:S01]  /*31a0*/  SHF.R.U32.HI R18, RZ, 0x8, R11 ;  /* 0x00000008ff127819 */ /* 0x000fe2000001160b */
[----:B------:R-:W-:Y:S01]  /*31b0*/  FFMA.FTZ R17, R39, R32, R40 ;  /* 0x0000002027117223 */ /* 0x000fe20000010028 */
[----:B------:R-:W0:Y:S01]  /*31c0*/  LDS.64 R10, [UR4+0x18] ;  /* 0x00001804ff0a7984 */ /* 0x000e220008000a00 */
[----:B------:R-:W-:Y:S01]  /*31d0*/  LOP3.LUT R39, R20, 0x64006400, RZ, 0xfc, !PT ;  /* 0x6400640014277812 */ /* 0x000fe200078efcff */
[----:B------:R-:W-:Y:S01]  /*31e0*/  HADD2.F32 R37, -RZ, R36.H0_H0 ;  /* 0x20000024ff257230 */ /* 0x000fe20000004100 */
[----:B------:R-:W-:Y:S01]  /*31f0*/  LOP3.LUT R23, R23, 0x64006400, RZ, 0xfc, !PT ;  /* 0x6400640017177812 */ /* 0x000fe200078efcff */
[----:B------:R-:W-:Y:S01]  /*3200*/  HADD2.F32 R19, -RZ, R38.H0_H0 ;  /* 0x20000026ff137230 */ /* 0x000fe20000004100 */
[----:B------:R-:W-:Y:S01]  /*3210*/  LOP3.LUT R41, R26, 0x64006400, RZ, 0xfc, !PT ;  /* 0x640064001a297812 */ /* 0x000fe200078efcff */
[----:B------:R-:W-:-:S02]  /*3220*/  HADD2.F32 R9, -RZ, R35.H0_H0 ;  /* 0x20000023ff097230 */ /* 0x000fc40000004100 */
[-C--:B------:R-:W-:Y:S02]  /*3230*/  HFMA2 R20, R39, R4.reuse.H0_H0, -72, -72 ;  /* 0xd480d48027147431 */ /* 0x080fe40000040004 */
[C---:B------:R-:W-:Y:S01]  /*3240*/  FFMA.FTZ R37, R2.reuse, R37, RZ ;  /* 0x0000002502257223 */ /* 0x040fe200000100ff */
[C---:B------:R-:W-:Y:S01]  /*3250*/  FFMA.FTZ R19, R2.reuse, R19, RZ ;  /* 0x0000001302137223 */ /* 0x040fe200000100ff */
[----:B------:R-:W-:Y:S02]  /*3260*/  HADD2.F32 R38, -RZ, R38.H1_H1 ;  /* 0x30000026ff267230 */ /* 0x000fe40000004100 */
[----:B------:R-:W-:Y:S01]  /*3270*/  FFMA.FTZ R9, R2, R9, RZ ;  /* 0x0000000902097223 */ /* 0x000fe200000100ff */
[----:B------:R-:W-:Y:S01]  /*3280*/  LOP3.LUT R39, R30, 0x64006400, RZ, 0xfc, !PT ;  /* 0x640064001e277812 */ /* 0x000fe200078efcff */
[----:B------:R-:W-:Y:S02]  /*3290*/  HADD2.F32 R36, -RZ, R36.H1_H1 ;  /* 0x30000024ff247230 */ /* 0x000fe40000004100 */
[----:B------:R-:W-:-:S02]  /*32a0*/  HFMA2 R2, R23, R4.H0_H0, -72, -72 ;  /* 0xd480d48017027431 */ /* 0x000fc40000040004 */
[----:B------:R-:W-:Y:S02]  /*32b0*/  HADD2.F32 R30, -RZ, R20.H0_H0 ;  /* 0x20000014ff1e7230 */ /* 0x000fe40000004100 */
[-C--:B------:R-:W-:Y:S02]  /*32c0*/  HFMA2 R23, R41, R4.reuse.H0_H0, -72, -72 ;  /* 0xd480d48029177431 */ /* 0x080fe40000040004 */
[C---:B------:R-:W-:Y:S01]  /*32d0*/  FFMA.FTZ R19, R32.reuse, R38, R19 ;  /* 0x0000002620137223 */ /* 0x040fe20000010013 */
[----:B------:R-:W-:Y:S02]  /*32e0*/  HFMA2 R26, R39, R4.H0_H0, -72, -72 ;  /* 0xd480d480271a7431 */ /* 0x000fe40000040004 */
[----:B------:R-:W-:Y:S01]  /*32f0*/  FFMA.FTZ R37, R32, R36, R37 ;  /* 0x0000002420257223 */ /* 0x000fe20000010025 */
[----:B------:R-:W-:Y:S02]  /*3300*/  HADD2.F32 R38, -RZ, R35.H1_H1 ;  /* 0x30000023ff267230 */ /* 0x000fe40000004100 */
[----:B------:R-:W-:Y:S01]  /*3310*/  FFMA.FTZ R17, R30, R34, R17 ;  /* 0x000000221e117223 */ /* 0x000fe20000010011 */
[----:B------:R-:W-:Y:S01]  /*3320*/  HADD2.F32 R36, -RZ, R23.H0_H0 ;  /* 0x20000017ff247230 */ /* 0x000fe20000004100 */
[----:B------:R-:W-:Y:S01]  /*3330*/  SHF.R.U32.HI R8, RZ, 0x8, R8 ;  /* 0x00000008ff087819 */ /* 0x000fe20000011608 */
        /* <DEDUP_REMOVED lines=8> */
[----:B------:R-:W-:Y:S01]  /*33c0*/  HADD2.F32 R23, -RZ, R23.H1_H1 ;  /* 0x30000017ff177230 */ /* 0x000fe20000004100 */
[----:B------:R-:W-:Y:S01]  /*33d0*/  LOP3.LUT R2, R8, 0xf000f, RZ, 0xc0, !PT ;  /* 0x000f000f08027812 */ /* 0x000fe200078ec0ff */
[----:B------:R-:W-:-:S02]  /*33e0*/  HADD2.F32 R37, -RZ, R26.H1_H1 ;  /* 0x3000001aff257230 */ /* 0x000fc40000004100 */
[----:B------:R-:W-:Y:S01]  /*33f0*/  FFMA.FTZ R26, R20, R16, R17 ;  /* 0x00000010141a7223 */ /* 0x000fe20000010011 */
[C---:B------:R-:W-:Y:S01]  /*3400*/  FFMA.FTZ R20, R16.reuse, R19, R35 ;  /* 0x0000001310147223 */ /* 0x040fe20000010023 */
[C---:B------:R-:W-:Y:S01]  /*3410*/  FFMA.FTZ R17, R16.reuse, R23, R36 ;  /* 0x0000001710117223 */ /* 0x040fe20000010024 */
[----:B------:R-:W-:Y:S01]  /*3420*/  LOP3.LUT R9, R21, 0xf000f, RZ, 0xc0, !PT ;  /* 0x000f000f15097812 */ /* 0x000fe200078ec0ff */
[----:B------:R-:W-:Y:S01]  /*3430*/  FFMA.FTZ R16, R16, R37, R30 ;  /* 0x0000002510107223 */ /* 0x000fe2000001001e */
[----:B------:R-:W-:Y:S01]  /*3440*/  LOP3.LUT R23, R22, 0xf000f, RZ, 0xc0, !PT ;  /* 0x000f000f16177812 */ /* 0x000fe200078ec0ff */
[--C-:B0-----:R-:W-:Y:S01]  /*3450*/  HADD2.F32 R19, -RZ, R10.reuse.H0_H0 ;  /* 0x2000000aff137230 */ /* 0x101fe20000004100 */
[----:B------:R-:W-:Y:S01]  /*3460*/  LOP3.LUT R30, R18, 0xf000f, RZ, 0xc0, !PT ;  /* 0x000f000f121e7812 */ /* 0x000fe200078ec0ff */
[----:B------:R-:W-:Y:S01]  /*3470*/  HADD2.F32 R10, -RZ, R10.H1_H1 ;  /* 0x3000000aff0a7230 */ /* 0x000fe20000004100 */
[----:B------:R-:W-:Y:S02]  /*3480*/  LOP3.LUT R2, R2, 0x64006400, RZ, 0xfc, !PT ;  /* 0x6400640002027812 */ /* 0x000fe400078efcff */
[----:B------:R-:W-:-:S02]  /*3490*/  LOP3.LUT R9, R9, 0x64006400, RZ, 0xfc, !PT ;  /* 0x6400640009097812 */ /* 0x000fc400078efcff */
[----:B------:R-:W-:Y:S01]  /*34a0*/  LOP3.LUT R32, R23, 0x64006400, RZ, 0xfc, !PT ;  /* 0x6400640017207812 */ /* 0x000fe200078efcff */
[----:B------:R-:W-:Y:S01]  /*34b0*/  HADD2 R23, R2, -1032, -1032 ;  /* 0xe408e40802177430 */ /* 0x000fe20000000000 */
[----:B------:R-:W-:Y:S01]  /*34c0*/  LOP3.LUT R34, R30, 0x64006400, RZ, 0xfc, !PT ;  /* 0x640064001e227812 */ /* 0x000fe200078efcff */
[----:B------:R-:W-:Y:S01]  /*34d0*/  HADD2 R30, R9, -1032, -1032 ;  /* 0xe408e408091e7430 */ /* 0x000fe20000000000 */
[----:B------:R-:W-:Y:S01]  /*34e0*/  LOP3.LUT R8, R8, 0xf000f0, RZ, 0xc0, !PT ;  /* 0x00f000f008087812 */ /* 0x000fe200078ec0ff */
[----:B------:R-:W-:Y:S02]  /*34f0*/  HADD2 R32, R32, -1032, -1032 ;  /* 0xe408e40820207430 */ /* 0x000fe40000000000 */
[----:B------:R-:W-:Y:S02]  /*3500*/  HADD2.F32 R35, -RZ, R23.H0_H0 ;  /* 0x20000017ff237230 */ /* 0x000fe40000004100 */
[----:B------:R-:W-:Y:S02]  /*3510*/  HADD2 R9, R34, -1032, -1032 ;  /* 0xe408e40822097430 */ /* 0x000fe40000000000 */
[----:B------:R-:W-:Y:S01]  /*3520*/  HADD2.F32 R37, -RZ, R30.H0_H0 ;  /* 0x2000001eff257230 */ /* 0x000fe20000004100 */
[----:B------:R-:W-:Y:S01]  /*3530*/  LOP3.LUT R22, R22, 0xf000f0, RZ, 0xc0, !PT ;  /* 0x00f000f016167812 */ /* 0x000fe200078ec0ff */
[----:B------:R-:W-:-:S02]  /*3540*/  HADD2.F32 R34, -RZ, R32.H0_H0 ;  /* 0x20000020ff227230 */ /* 0x000fc40000004100 */
[----:B------:R-:W-:Y:S01]  /*3550*/  FFMA.FTZ R35, R35, R19, R26 ;  /* 0x0000001323237223 */ /* 0x000fe2000001001a */
[----:B------:R-:W-:Y:S02]  /*3560*/  HADD2.F32 R39, -RZ, R9.H0_H0 ;  /* 0x20000009ff277230 */ /* 0x000fe40000004100 */
[C---:B------:R-:W-:Y:S01]  /*3570*/  FFMA.FTZ R37, R19.reuse, R37, R20 ;  /* 0x0000002513257223 */ /* 0x040fe20000010014 */
[----:B------:R-:W-:Y:S02]  /*3580*/  HADD2.F32 R20, -RZ, R23.H1_H1 ;  /* 0x30000017ff147230 */ /* 0x000fe40000004100 */
[C---:B------:R-:W-:Y:S01]  /*3590*/  FFMA.FTZ R17, R19.reuse, R34, R17 ;  /* 0x0000002213117223 */ /* 0x040fe20000010011 */
[----:B------:R-:W-:Y:S01]  /*35a0*/  LOP3.LUT R18, R18, 0xf000f0, RZ, 0xc0, !PT ;  /* 0x00f000f012127812 */ /* 0x000fe200078ec0ff */
[----:B------:R-:W-:Y:S01]  /*35b0*/  FFMA.FTZ R19, R19, R39, R16 ;  /* 0x0000002713137223 */ /* 0x000fe20000010010 */
[----:B------:R-:W-:Y:S01]  /*35c0*/  LOP3.LUT R16, R21, 0xf000f0, RZ, 0xc0, !PT ;  /* 0x00f000f015107812 */ /* 0x000fe200078ec0ff */
[----:B------:R-:W-:Y:S01]  /*35d0*/  FFMA.FTZ R35, R20, R10, R35 ;  /* 0x0000000a14237223 */ /* 0x000fe20000010023 */
[----:B------:R-:W-:Y:S01]  /*35e0*/  LOP3.LUT R21, R8, 0x64006400, RZ, 0xfc, !PT ;  /* 0x6400640008157812 */ /* 0x000fe200078efcff */
[----:B------:R-:W-:Y:S01]  /*35f0*/  HADD2.F32 R30, -RZ, R30.H1_H1 ;  /* 0x3000001eff1e7230 */ /* 0x000fe20000004100 */
[----:B------:R-:W-:Y:S01]  /*3600*/  LOP3.LUT R23, R16, 0x64006400, RZ, 0xfc, !PT ;  /* 0x6400640010177812 */ /* 0x000fe200078efcff */
[----:B------:R-:W-:-:S02]  /*3610*/  HADD2.F32 R2, -RZ, R11.H0_H0 ;  /* 0x2000000bff027230 */ /* 0x000fc40000004100 */
[-C--:B------:R-:W-:Y:S01]  /*3620*/  HFMA2 R20, R21, R4.reuse.H0_H0, -72, -72 ;  /* 0xd480d48015147431 */ /* 0x080fe20000040004 */
[----:B------:R-:W-:Y:S01]  /*3630*/  LOP3.LUT R21, R22, 0x64006400, RZ, 0xfc, !PT ;  /* 0x6400640016157812 */ /* 0x000fe200078efcff */
[-C--:B------:R-:W-:Y:S01]  /*3640*/  HFMA2 R26, R23, R4.reuse.H0_H0, -72, -72 ;  /* 0xd480d480171a7431 */ /* 0x080fe20000040004 */
[----:B------:R-:W-:Y:S01]  /*3650*/  LOP3.LUT R23, R18, 0x64006400, RZ, 0xfc, !PT ;  /* 0x6400640012177812 */ /* 0x000fe200078efcff */
[----:B------:R-:W-:Y:S02]  /*3660*/  HADD2.F32 R18, -RZ, R9.H1_H1 ;  /* 0x30000009ff127230 */ /* 0x000fe40000004100 */
[----:B------:R-:W-:Y:S01]  /*3670*/  FFMA.FTZ R37, R10, R30, R37 ;  /* 0x0000001e0a257223 */ /* 0x000fe20000010025 */
[-C--:B------:R-:W-:Y:S02]  /*3680*/  HFMA2 R21, R21, R4.reuse.H0_H0, -72, -72 ;  /* 0xd480d48015157431 */ /* 0x080fe40000040004 */
[----:B------:R-:W-:Y:S02]  /*3690*/  HADD2.F32 R9, -RZ, R26.H0_H0 ;  /* 0x2000001aff097230 */ /* 0x000fe40000004100 */
[----:B------:R-:W-:-:S02]  /*36a0*/  HFMA2 R8, R23, R4.H0_H0, -72, -72 ;  /* 0xd480d48017087431 */ /* 0x000fc40000040004 */
[----:B------:R-:W-:Y:S02]  /*36b0*/  HADD2.F32 R32, -RZ, R32.H1_H1 ;  /* 0x30000020ff207230 */ /* 0x000fe40000004100 */
        /* <DEDUP_REMOVED lines=34> */
.L_x_4660:
        /* <DEDUP_REMOVED lines=63> */
[----:B------:R-:W-:Y:S01]  /*3cd0*/  FFMA.FTZ R23, R18, R16, R17 ;  /* 0x0000001012177223 */ /* 0x000fe20000010011 */
[----:B------:R-:W-:Y:S02]  /*3ce0*/  HADD2.F32 R39, -RZ, R26.H1_H1 ;  /* 0x3000001aff277230 */ /* 0x000fe40000004100 */
[----:B------:R-:W-:Y:S01]  /*3cf0*/  FFMA.FTZ R19, R16, R19, R35 ;  /* 0x0000001310137223 */ /* 0x000fe20000010023 */
[----:B------:R-:W-:Y:S01]  /*3d00*/  LOP3.LUT R9, R20, 0xf000f, RZ, 0xc0, !PT ;  /* 0x000f000f14097812 */ /* 0x000fe200078ec0ff */
[C---:B------:R-:W-:Y:S01]  /*3d10*/  FFMA.FTZ R17, R16.reuse, R37, R36 ;  /* 0x0000002510117223 */ /* 0x040fe20000010024 */
[----:B------:R-:W-:Y:S01]  /*3d20*/  LOP3.LUT R26, R21, 0xf000f, RZ, 0xc0, !PT ;  /* 0x000f000f151a7812 */ /* 0x000fe200078ec0ff */
        /* <DEDUP_REMOVED lines=8> */
[C---:B------:R-:W-:Y:S01]  /*3db0*/  LOP3.LUT R2, R8.reuse, 0xf000f, RZ, 0xc0, !PT ;  /* 0x000f000f08027812 */ /* 0x040fe200078ec0ff */
[----:B------:R-:W-:Y:S01]  /*3dc0*/  HADD2 R32, R32, -1032, -1032 ;  /* 0xe408e40820207430 */ /* 0x000fe20000000000 */
[----:B------:R-:W-:Y:S01]  /*3dd0*/  LOP3.LUT R8, R8, 0xf000f0, RZ, 0xc0, !PT ;  /* 0x00f000f008087812 */ /* 0x000fe200078ec0ff */
[----:B------:R-:W-:Y:S02]  /*3de0*/  HADD2 R9, R34, -1032, -1032 ;  /* 0xe408e40822097430 */ /* 0x000fe40000000000 */
[----:B------:R-:W-:Y:S01]  /*3df0*/  HADD2.F32 R35, -RZ, R30.H0_H0 ;  /* 0x2000001eff237230 */ /* 0x000fe20000004100 */
[----:B------:R-:W-:Y:S01]  /*3e00*/  LOP3.LUT R2, R2, 0x64006400, RZ, 0xfc, !PT ;  /* 0x6400640002027812 */ /* 0x000fe200078efcff */
[----:B------:R-:W-:Y:S01]  /*3e10*/  HADD2.F32 R36, -RZ, R32.H0_H0 ;  /* 0x20000020ff247230 */ /* 0x000fe20000004100 */
[----:B------:R-:W-:Y:S01]  /*3e20*/  LOP3.LUT R20, R20, 0xf000f0, RZ, 0xc0, !PT ;  /* 0x00f000f014147812 */ /* 0x000fe200078ec0ff */
[----:B------:R-:W-:-:S02]  /*3e30*/  HADD2.F32 R37, -RZ, R9.H0_H0 ;  /* 0x20000009ff257230 */ /* 0x000fc40000004100 */
[C---:B------:R-:W-:Y:S01]  /*3e40*/  FFMA.FTZ R35, R18.reuse, R35, R19 ;  /* 0x0000002312237223 */ /* 0x040fe20000010013 */
[----:B------:R-:W-:Y:S02]  /*3e50*/  HADD2 R26, R2, -1032, -1032 ;  /* 0xe408e408021a7430 */ /* 0x000fe40000000000 */
[----:B------:R-:W-:Y:S01]  /*3e60*/  FFMA.FTZ R19, R18, R36, R17 ;  /* 0x0000002412137223 */ /* 0x000fe20000010011 */
[----:B------:R-:W-:Y:S01]  /*3e70*/  LOP3.LUT R39, R20, 0x64006400, RZ, 0xfc, !PT ;  /* 0x6400640014277812 */ /* 0x000fe200078efcff */
[----:B------:R-:W-:Y:S01]  /*3e80*/  FFMA.FTZ R17, R18, R37, R16 ;  /* 0x0000002512117223 */ /* 0x000fe20000010010 */
[----:B------:R-:W-:Y:S01]  /*3e90*/  LOP3.LUT R37, R8, 0x64006400, RZ, 0xfc, !PT ;  /* 0x6400640008257812 */ /* 0x000fe200078efcff */
[----:B------:R-:W-:Y:S01]  /*3ea0*/  HADD2.F32 R34, -RZ, R26.H0_H0 ;  /* 0x2000001aff227230 */ /* 0x000fe20000004100 */
[----:B------:R-:W-:Y:S01]  /*3eb0*/  LOP3.LUT R21, R21, 0xf000f0, RZ, 0xc0, !PT ;  /* 0x00f000f015157812 */ /* 0x000fe200078ec0ff */
[-C--:B------:R-:W-:Y:S01]  /*3ec0*/  HFMA2 R39, R39, R4.reuse.H0_H0, -72, -72 ;  /* 0xd480d48027277431 */ /* 0x080fe20000040004 */
[----:B------:R-:W-:Y:S01]  /*3ed0*/  LOP3.LUT R22, R22, 0xf000f0, RZ, 0xc0, !PT ;  /* 0x00f000f016167812 */ /* 0x000fe200078ec0ff */
[----:B------:R-:W-:-:S02]  /*3ee0*/  HFMA2 R20, R37, R4.H0_H0, -72, -72 ;  /* 0xd480d48025147431 */ /* 0x000fc40000040004 */
[----:B------:R-:W-:Y:S01]  /*3ef0*/  HADD2.F32 R30, -RZ, R30.H1_H1 ;  /* 0x3000001eff1e7230 */ /* 0x000fe20000004100 */
[----:B------:R-:W-:Y:S01]  /*3f00*/  LOP3.LUT R21, R21, 0x64006400, RZ, 0xfc, !PT ;  /* 0x6400640015157812 */ /* 0x000fe200078efcff */
[----:B------:R-:W-:Y:S01]  /*3f10*/  FFMA.FTZ R23, R34, R18, R23 ;  /* 0x0000001222177223 */ /* 0x000fe20000010017 */
[----:B------:R-:W-:Y:S01]  /*3f20*/  LOP3.LUT R37, R22, 0x64006400, RZ, 0xfc, !PT ;  /* 0x6400640016257812 */ /* 0x000fe200078efcff */
[----:B------:R-:W-:Y:S02]  /*3f30*/  HADD2.F32 R26, -RZ, R26.H1_H1 ;  /* 0x3000001aff1a7230 */ /* 0x000fe40000004100 */
[----:B------:R-:W-:Y:S01]  /*3f40*/  FFMA.FTZ R35, R10, R30, R35 ;  /* 0x0000001e0a237223 */ /* 0x000fe20000010023 */
[----:B------:R-:W-:Y:S02]  /*3f50*/  HADD2.F32 R18, -RZ, R9.H1_H1 ;  /* 0x30000009ff127230 */ /* 0x000fe40000004100 */
[----:B------:R-:W-:Y:S02]  /*3f60*/  HFMA2 R21, R21, R4.H0_H0, -72, -72 ;  /* 0xd480d48015157431 */ /* 0x000fe40000040004 */
[----:B------:R-:W-:-:S02]  /*3f70*/  HADD2.F32 R2, -RZ, R11.H0_H0 ;  /* 0x2000000bff027230 */ /* 0x000fc40000004100 */
[----:B------:R-:W-:Y:S02]  /*3f80*/  HFMA2 R8, R37, R4.H0_H0, -72, -72 ;  /* 0xd480d48025087431 */ /* 0x000fe40000040004 */
        /* <DEDUP_REMOVED lines=37> */
.L_x_4661:
[----:B------:R-:W-:Y:S05]  /*41e0*/  @!P0 BRA `(.L_x_4658) ;  /* 0x0000000800408947 */ /* 0x000fea0003800000 */
[----:B------:R-:W-:Y:S02]  /*41f0*/  IMAD.WIDE R10, R33, 0x4, R14 ;  /* 0x00000004210a7825 */ /* 0x000fe400078e020e */
[----:B------:R-:W0:Y:S04]  /*4200*/  LDS.64 R14, [UR4+0x30] ;  /* 0x00003004ff0e7984 */ /* 0x000e280008000a00 */
[----:B------:R-:W2:Y:S01]  /*4210*/  LDG.E.128.CONSTANT R8, desc[UR6][R10.64] ;  /* 0x000000060a087981 */ /* 0x000ea2000c1e9d00 */
[--C-:B0-----:R-:W-:Y:S02]  /*4220*/  HADD2.F32 R2, -RZ, R14.reuse.H0_H0 ;  /* 0x2000000eff027230 */ /* 0x101fe40000004100 */
[----:B------:R-:W-:Y:S02]  /*4230*/  HADD2.F32 R23, -RZ, R14.H1_H1 ;  /* 0x3000000eff177230 */ /* 0x000fe40000004100 */
[----:B------:R-:W-:-:S02]  /*4240*/  HADD2.F32 R26, -RZ, R15.H0_H0 ;  /* 0x2000000fff1a7230 */ /* 0x000fc40000004100 */
[----:B------:R-:W-:Y:S01]  /*4250*/  HADD2.F32 R14, -RZ, R15.H1_H1 ;  /* 0x3000000fff0e7230 */ /* 0x000fe20000004100 */
[C---:B--2---:R-:W-:Y:S02]  /*4260*/  LOP3.LUT R20, R9.reuse, 0xf000f0, RZ, 0xc0, !PT ;  /* 0x00f000f009147812 */ /* 0x044fe400078ec0ff */
[----:B------:R-:W-:Y:S02]  /*4270*/  SHF.R.U32.HI R18, RZ, 0x8, R9 ;  /* 0x00000008ff127819 */ /* 0x000fe40000011609 */
[----:B------:R-:W-:Y:S02]  /*4280*/  LOP3.LUT R16, R9, 0xf000f, RZ, 0xc0, !PT ;  /* 0x000f000f09107812 */ /* 0x000fe400078ec0ff */
[----:B------:R-:W-:Y:S02]  /*4290*/  LOP3.LUT R17, R10, 0xf000f, RZ, 0xc0, !PT ;  /* 0x000f000f0a117812 */ /* 0x000fe400078ec0ff */
[----:B------:R-:W-:Y:S02]  /*42a0*/  LOP3.LUT R21, R8, 0xf000f0, RZ, 0xc0, !PT ;  /* 0x00f000f008157812 */ /* 0x000fe400078ec0ff */
[----:B------:R-:W-:-:S02]  /*42b0*/  SHF.R.U32.HI R19, RZ, 0x8, R8 ;  /* 0x00000008ff137819 */ /* 0x000fc40000011608 */
        /* <DEDUP_REMOVED lines=13> */
[----:B------:R-:W-:Y:S02]  /*4390*/  HADD2 R36, R16, -1032, -1032 ;  /* 0xe408e40810247430 */ /* 0x000fe40000000000 */
[----:B------:R-:W-:-:S02]  /*43a0*/  HADD2.F32 R11, -RZ, R34.H0_H0 ;  /* 0x20000022ff0b7230 */ /* 0x000fc40000004100 */
[----:B------:R-:W-:Y:S01]  /*43b0*/  HADD2 R33, R9, -1032, -1032 ;  /* 0xe408e40809217430 */ /* 0x000fe20000000000 */
[----:B------:R-:W0:Y:S01]  /*43c0*/  LDS.64 R16, [UR4+0x38] ;  /* 0x00003804ff107984 */ /* 0x000e220008000a00 */
[----:B------:R-:W-:Y:S02]  /*43d0*/  HADD2.F32 R15, -RZ, R30.H0_H0 ;  /* 0x2000001eff0f7230 */ /* 0x000fe40000004100 */
[----:B------:R-:W-:Y:S02]  /*43e0*/  HFMA2 R21, R21, R4.H0_H0, -72, -72 ;  /* 0xd480d48015157431 */ /* 0x000fe40000040004 */
[--C-:B------:R-:W-:Y:S02]  /*43f0*/  HADD2.F32 R35, -RZ, R36.reuse.H0_H0 ;  /* 0x20000024ff237230 */ /* 0x100fe40000004100 */
[----:B------:R-:W-:Y:S01]  /*4400*/  FFMA.FTZ R38, R2, R11, RZ ;  /* 0x0000000b02267223 */ /* 0x000fe200000100ff */
[--C-:B------:R-:W-:Y:S02]  /*4410*/  HADD2.F32 R9, -RZ, R33.reuse.H0_H0 ;  /* 0x20000021ff097230 */ /* 0x100fe40000004100 */
[----:B------:R-:W-:Y:S01]  /*4420*/  HADD2.F32 R11, -RZ, R33.H1_H1 ;  /* 0x30000021ff0b7230 */ /* 0x000fe20000004100 */
[----:B------:R-:W-:Y:S01]  /*4430*/  LOP3.LUT R33, R20, 0x64006400, RZ, 0xfc, !PT ;  /* 0x6400640014217812 */ /* 0x000fe200078efcff */
[----:B------:R-:W-:Y:S01]  /*4440*/  FFMA.FTZ R42, R2, R35, RZ ;  /* 0x00000023022a7223 */ /* 0x000fe200000100ff */
[----:B------:R-:W-:Y:S01]  /*4450*/  LOP3.LUT R35, R32, 0x64006400, RZ, 0xfc, !PT ;  /* 0x6400640020237812 */ /* 0x000fe200078efcff */
[----:B------:R-:W-:-:S02]  /*4460*/  HADD2.F32 R40, -RZ, R36.H1_H1 ;  /* 0x30000024ff287230 */ /* 0x000fc40000004100 */
[----:B------:R-:W-:Y:S01]  /*4470*/  FFMA.FTZ R36, R9, R2, RZ ;  /* 0x0000000209247223 */ /* 0x000fe200000100ff */
[-C--:B------:R-:W-:Y:S01]  /*4480*/  HFMA2 R32, R33, R4.reuse.H0_H0, -72, -72 ;  /* 0xd480d48021207431 */ /* 0x080fe20000040004 */
[----:B------:R-:W-:Y:S01]  /*4490*/  LOP3.LUT R33, R22, 0x64006400, RZ, 0xfc, !PT ;  /* 0x6400640016217812 */ /* 0x000fe200078efcff */
[-C--:B------:R-:W-:Y:S02]  /*44a0*/  HFMA2 R20, R35, R4.reuse.H0_H0, -72, -72 ;  /* 0xd480d48023147431 */ /* 0x080fe40000040004 */
[----:B------:R-:W-:Y:S02]  /*44b0*/  HADD2.F32 R35, -RZ, R30.H1_H1 ;  /* 0x3000001eff237230 */ /* 0x000fe40000004100 */
[----:B------:R-:W-:Y:S01]  /*44c0*/  FFMA.FTZ R2, R2, R15, RZ ;  /* 0x0000000f02027223 */ /* 0x000fe200000100ff */
[----:B------:R-:W-:Y:S02]  /*44d0*/  HADD2.F32 R30, -RZ, R21.H0_H0 ;  /* 0x20000015ff1e7230 */ /* 0x000fe40000004100 */
[----:B------:R-:W-:-:S02]  /*44e0*/  HFMA2 R22, R33, R4.H0_H0, -72, -72 ;  /* 0xd480d48021167431 */ /* 0x000fc40000040004 */
[----:B------:R-:W-:Y:S02]  /*44f0*/  HADD2.F32 R15, -RZ, R34.H1_H1 ;  /* 0x30000022ff0f7230 */ /* 0x000fe40000004100 */
[----:B------:R-:W-:Y:S01]  /*4500*/  FFMA.FTZ R11, R11, R23, R36 ;  /* 0x000000170b0b7223 */ /* 0x000fe20000010024 */
[----:B------:R-:W-:Y:S02]  /*4510*/  HADD2.F32 R34, -RZ, R32.H0_H0 ;  /* 0x20000020ff227230 */ /* 0x000fe40000004100 */
[C---:B------:R-:W-:Y:S01]  /*4520*/  FFMA.FTZ R9, R23.reuse, R40, R42 ;  /* 0x0000002817097223 */ /* 0x040fe2000001002a */
[C---:B------:R-:W-:Y:S01]  /*4530*/  FFMA.FTZ R35, R23.reuse, R35, R2 ;  /* 0x0000002317237223 */ /* 0x040fe20000010002 */
        /* <DEDUP_REMOVED lines=10> */
[----:B------:R-:W-:Y:S01]  /*45e0*/  FFMA.FTZ R11, R14, R11, R9 ;  /* 0x0000000b0e0b7223 */ /* 0x000fe20000010009 */
[----:B------:R-:W-:Y:S01]  /*45f0*/  HADD2.F32 R15, -RZ, R20.H1_H1 ;  /* 0x30000014ff0f7230 */ /* 0x000fe20000004100 */
[----:B------:R-:W-:Y:S01]  /*4600*/  LOP3.LUT R9, R18, 0xf000f, RZ, 0xc0, !PT ;  /* 0x000f000f12097812 */ /* 0x000fe200078ec0ff */
[----:B------:R-:W-:Y:S01]  /*4610*/  FFMA.FTZ R20, R21, R14, R30 ;  /* 0x0000000e15147223 */ /* 0x000fe2000001001e */
[----:B------:R-:W-:Y:S01]  /*4620*/  FFMA.FTZ R21, R14, R23, R2 ;  /* 0x000000170e157223 */ /* 0x000fe20000010002 */
        /* <DEDUP_REMOVED lines=10> */
[----:B------:R-:W-:Y:S01]  /*46d0*/  HADD2 R35, R22, -1032, -1032 ;  /* 0xe408e40816237430 */ /* 0x000fe20000000000 */
[----:B------:R-:W-:Y:S01]  /*46e0*/  LOP3.LUT R23, R23, 0x64006400, RZ, 0xfc, !PT ;  /* 0x6400640017177812 */ /* 0x000fe200078efcff */
[----:B------:R-:W-:Y:S01]  /*46f0*/  HADD2.F32 R9, -RZ, R17.H0_H0 ;  /* 0x20000011ff097230 */ /* 0x000fe20000004100 */
[----:B------:R-:W-:Y:S01]  /*4700*/  LOP3.LUT R8, R8, 0xf000f0, RZ, 0xc0, !PT ;  /* 0x00f000f008087812 */ /* 0x000fe200078ec0ff */
[----:B------:R-:W-:Y:S02]  /*4710*/  HADD2 R32, R2, -1032, -1032 ;  /* 0xe408e40802207430 */ /* 0x000fe40000000000 */
[----:B------:R-:W-:Y:S02]  /*4720*/  HADD2.F32 R22, -RZ, R34.H0_H0 ;  /* 0x20000022ff167230 */ /* 0x000fe40000004100 */
[----:B------:R-:W-:-:S02]  /*4730*/  HADD2 R2, R23, -1032, -1032 ;  /* 0xe408e40817027430 */ /* 0x000fc40000000000 */
[----:B------:R-:W-:Y:S01]  /*4740*/  HADD2.F32 R26, -RZ, R35.H0_H0 ;  /* 0x20000023ff1a7230 */ /* 0x000fe20000004100 */
[----:B------:R-:W-:Y:S01]  /*4750*/  LOP3.LUT R19, R19, 0xf000f0, RZ, 0xc0, !PT ;  /* 0x00f000f013137812 */ /* 0x000fe200078ec0ff */
[--C-:B------:R-:W-:Y:S02]  /*4760*/  HADD2.F32 R23, -RZ, R32.reuse.H0_H0 ;  /* 0x20000020ff177230 */ /* 0x100fe40000004100 */
[----:B------:R-:W-:Y:S01]  /*4770*/  FFMA.FTZ R33, R14, R22, R11 ;  /* 0x000000160e217223 */ /* 0x000fe2000001000b */
[----:B------:R-:W-:Y:S01]  /*4780*/  LOP3.LUT R11, R18, 0xf000f0, RZ, 0xc0, !PT ;  /* 0x00f000f0120b7812 */ /* 0x000fe200078ec0ff */
[----:B------:R-:W-:Y:S01]  /*4790*/  FFMA.FTZ R26, R14, R26, R15 ;  /* 0x0000001a0e1a7223 */ /* 0x000fe2000001000f */
[----:B------:R-:W-:Y:S02]  /*47a0*/  HADD2.F32 R15, -RZ, R32.H1_H1 ;  /* 0x30000020ff0f7230 */ /* 0x000fe40000004100 */
[----:B------:R-:W-:Y:S01]  /*47b0*/  FFMA.FTZ R20, R23, R14, R20 ;  /* 0x0000000e17147223 */ /* 0x000fe20000010014 */
[----:B------:R-:W-:Y:S01]  /*47c0*/  HADD2.F32 R23, -RZ, R34.H1_H1 ;  /* 0x30000022ff177230 */ /* 0x000fe20000004100 */
[----:B------:R-:W-:Y:S01]  /*47d0*/  LOP3.LUT R11, R11, 0x64006400, RZ, 0xfc, !PT ;  /* 0x640064000b0b7812 */ /* 0x000fe200078efcff */
[----:B------:R-:W-:-:S02]  /*47e0*/  HADD2.F32 R30, -RZ, R2.H0_H0 ;  /* 0x20000002ff1e7230 */ /* 0x000fc40000004100 */
[----:B------:R-:W-:Y:S01]  /*47f0*/  FFMA.FTZ R18, R15, R16, R20 ;  /* 0x000000100f127223 */ /* 0x000fe20000010014 */
[----:B------:R-:W-:Y:S01]  /*4800*/  LOP3.LUT R10, R10, 0xf000f0, RZ, 0xc0, !PT ;  /* 0x00f000f00a0a7812 */ /* 0x000fe200078ec0ff */
[----:B------:R-:W-:Y:S01]  /*4810*/  FFMA.FTZ R20, R16, R23, R33 ;  /* 0x0000001710147223 */ /* 0x000fe20000010021 */
[-C--:B------:R-:W-:Y:S01]  /*4820*/  HFMA2 R23, R11, R4.reuse.H0_H0, -72, -72 ;  /* 0xd480d4800b177431 */ /* 0x080fe20000040004 */
[----:B------:R-:W-:Y:S01]  /*4830*/  LOP3.LUT R11, R8, 0x64006400, RZ, 0xfc, !PT ;  /* 0x64006400080b7812 */ /* 0x000fe200078efcff */
[----:B------:R-:W-:Y:S01]  /*4840*/  HADD2.F32 R35, -RZ, R35.H1_H1 ;  /* 0x30000023ff237230 */ /* 0x000fe20000004100 */
[----:B------:R-:W-:Y:S01]  /*4850*/  LOP3.LUT R19, R19, 0x64006400, RZ, 0xfc, !PT ;  /* 0x6400640013137812 */ /* 0x000fe200078efcff */
[----:B------:R-:W-:Y:S01]  /*4860*/  HADD2.F32 R8, -RZ, R2.H1_H1 ;  /* 0x30000002ff087230 */ /* 0x000fe20000004100 */
[----:B------:R-:W-:Y:S01]  /*4870*/  LOP3.LUT R15, R10, 0x64006400, RZ, 0xfc, !PT ;  /* 0x640064000a0f7812 */ /* 0x000fe200078efcff */
[----:B------:R-:W-:Y:S01]  /*4880*/  FFMA.FTZ R21, R14, R30, R21 ;  /* 0x0000001e0e157223 */ /* 0x000fe20000010015 */
[----:B------:R-:W-:-:S02]  /*4890*/  HFMA2 R11, R11, R4.H0_H0, -72, -72 ;  /* 0xd480d4800b0b7431 */ /* 0x000fc40000040004 */
[C---:B------:R-:W-:Y:S01]  /*48a0*/  FFMA.FTZ R14, R16.reuse, R35, R26 ;  /* 0x00000023100e7223 */ /* 0x040fe2000001001a */
[-C--:B------:R-:W-:Y:S02]  /*48b0*/  HFMA2 R22, R19, R4.reuse.H0_H0, -72, -72 ;  /* 0xd480d48013167431 */ /* 0x080fe40000040004 */
[----:B------:R-:W-:Y:S01]  /*48c0*/  FFMA.FTZ R16, R16, R8, R21 ;  /* 0x0000000810107223 */ /* 0x000fe20000010015 */
[----:B------:R-:W-:Y:S02]  /*48d0*/  HFMA2 R26, R15, R4.H0_H0, -72, -72 ;  /* 0xd480d4800f1a7431 */ /* 0x000fe40000040004 */
[----:B------:R-:W-:Y:S02]  /*48e0*/  HADD2.F32 R2, -RZ, R23.H0_H0 ;  /* 0x20000017ff027230 */ /* 0x000fe40000004100 */
[----:B------:R-:W-:Y:S02]  /*48f0*/  HADD2.F32 R8, -RZ, R11.H0_H0 ;  /* 0x2000000bff087230 */ /* 0x000fe40000004100 */
[----:B------:R-:W-:-:S02]  /*4900*/  HADD2.F32 R19, -RZ, R22.H0_H0 ;  /* 0x20000016ff137230 */ /* 0x000fc40000004100 */
[----:B------:R-:W-:Y:S01]  /*4910*/  FFMA.FTZ R20, R9, R2, R20 ;  /* 0x0000000209147223 */ /* 0x000fe20000010014 */
[----:B------:R-:W-:Y:S02]  /*4920*/  HADD2.F32 R17, -RZ, R17.H1_H1 ;  /* 0x30000011ff117230 */ /* 0x000fe40000004100 */
[----:B------:R-:W-:Y:S02]  /*4930*/  HADD2.F32 R15, -RZ, R26.H0_H0 ;  /* 0x2000001aff0f7230 */ /* 0x000fe40000004100 */
[----:B------:R-:W-:Y:S01]  /*4940*/  FFMA.FTZ R19, R19, R9, R18 ;  /* 0x0000000913137223 */ /* 0x000fe20000010012 */
[----:B------:R-:W-:Y:S02]  /*4950*/  HADD2.F32 R10, -RZ, R11.H1_H1 ;  /* 0x3000000bff0a7230 */ /* 0x000fe40000004100 */
[C---:B------:R-:W-:Y:S01]  /*4960*/  FFMA.FTZ R11, R9.reuse, R8, R14 ;  /* 0x00000008090b7223 */ /* 0x040fe2000001000e */
[----:B------:R-:W-:Y:S02]  /*4970*/  HADD2.F32 R2, -RZ, R22.H1_H1 ;  /* 0x30000016ff027230 */ /* 0x000fe40000004100 */
[----:B------:R-:W-:Y:S01]  /*4980*/  FFMA.FTZ R16, R9, R15, R16 ;  /* 0x0000000f09107223 */ /* 0x000fe20000010010 */
[----:B------:R-:W-:-:S02]  /*4990*/  HADD2.F32 R4, -RZ, R23.H1_H1 ;  /* 0x30000017ff047230 */ /* 0x000fc40000004100 */
[C---:B------:R-:W-:Y:S01]  /*49a0*/  FFMA.FTZ R10, R17.reuse, R10, R11 ;  /* 0x0000000a110a7223 */ /* 0x040fe2000001000b */
[----:B------:R-:W-:Y:S02]  /*49b0*/  HADD2.F32 R8, -RZ, R26.H1_H1 ;  /* 0x3000001aff087230 */ /* 0x000fe40000004100 */
[----:B------:R-:W-:Y:S01]  /*49c0*/  FFMA.FTZ R2, R2, R17, R19 ;  /* 0x0000001102027223 */ /* 0x000fe20000010013 */
        /* <DEDUP_REMOVED lines=18> */
.L_x_4658:
[----:B------:R-:W-:Y:S01]  /*4af0*/  IADD3 R24, R24, 0x20, RZ ;  /* 0x0000002018187810 */ /* 0x000fe20007ffe0ff */
[----:B------:R-:W-:Y:S01]  /*4b00*/  UIADD3 UR4, UR4, 0x40, URZ ;  /* 0x0000004004047890 */ /* 0x000fe2000fffe03f */
[----:B------:R-:W-:Y:S02]  /*4b10*/  IADD3 R26, P2, R12, R27, RZ ;  /* 0x0000001b0c1a7210 */ /* 0x000fe40007f5e0ff */
[C---:B------:R-:W-:Y:S02]  /*4b20*/  ISETP.GE.AND P0, PT, R24.reuse, UR5, PT ;  /* 0x0000000518007c0c */ /* 0x040fe4000bf06270 */
[----:B------:R-:W-:Y:S02]  /*4b30*/  ISETP.LT.AND P3, PT, R24, R25, PT ;  /* 0x000000191800720c */ /* 0x000fe40003f61270 */
[----:B------:R-:W-:-:S11]  /*4b40*/  IADD3.X R13, R13, R31, RZ, P2, !PT ;  /* 0x0000001f0d0d7210 */ /* 0x000fd600017fe4ff */
[----:B------:R-:W-:Y:S05]  /*4b50*/  @!P0 BRA P3, `(.L_x_4662) ;  /* 0xffffffd8008c8947 */ /* 0x000fea000183ffff */
.L_x_4657:
[----:B------:R-:W-:Y:S05]  /*4b60*/  @P1 EXIT ;  /* 0x000000000000194d */ /* 0x000fea0003800000 */
[----:B------:R-:W0:Y:S01]  /*4b70*/  S2R R4, SR_CTAID.X ;  /* 0x0000000000047919 */ /* 0x000e220000002500 */
[----:B------:R-:W2:Y:S01]  /*4b80*/  S2UR UR4, SR_CTAID.Y ;  /* 0x00000000000479c3 */ /* 0x000ea20000002600 */
[----:B------:R-:W0:Y:S07]  /*4b90*/  S2R R5, SR_TID.X ;  /* 0x0000000000057919 */ /* 0x000e2e0000002100 */
[----:B------:R-:W2:Y:S08]  /*4ba0*/  LDC R9, c[0x0][0x23c] ;  /* 0x00008f00ff097b82 */ /* 0x000eb00000000800 */
[----:B------:R-:W3:Y:S01]  /*4bb0*/  LDC.64 R2, c[0x0][0x230] ;  /* 0x00008c00ff027b82 */ /* 0x000ee20000000a00 */
[----:B0-----:R-:W-:-:S04]  /*4bc0*/  LEA R4, R4, R5, 0x6 ;  /* 0x0000000504047211 */ /* 0x001fc800078e30ff */
[----:B------:R-:W-:-:S05]  /*4bd0*/  SHF.L.U32 R4, R4, 0x2, RZ ;  /* 0x0000000204047819 */ /* 0x000fca00000006ff */
[----:B--2---:R-:W-:Y:S02]  /*4be0*/  IMAD R5, R9, UR4, R4 ;  /* 0x0000000409057c24 */ /* 0x004fe4000f8e0204 */
[----:B------:R-:W-:Y:S02]  /*4bf0*/  HMUL2 R9, R7, R0.H0_H0 ;  /* 0x2000000007097232 */ /* 0x000fe40000000000 */
        /* <DEDUP_REMOVED lines=9> */
.L_x_4666:
[----:B------:R-:W0:Y:S02]  /*4c90*/  LDS R6, [R2] ;  /* 0x0000000002067984 */ /* 0x000e240000000800 */
[----:B0-----:R-:W-:-:S10]  /*4ca0*/  HFMA2.MMA R7, R6, 1, 1, R9 ;  /* 0x3c003c0006077835 */ /* 0x001fd40000000009 */
[----:B------:R-:W0:Y:S02]  /*4cb0*/  ATOMS.CAST.SPIN R7, [R2], R6, R7 ;  /* 0x000000060207738d */ /* 0x000e240001800007 */
[----:B0-----:R-:W-:-:S13]  /*4cc0*/  ISETP.EQ.U32.AND P0, PT, R7, 0x1, PT ;  /* 0x000000010700780c */ /* 0x001fda0003f02070 */
[----:B------:R-:W-:Y:S05]  /*4cd0*/  @!P0 BRA `(.L_x_4666) ;  /* 0xfffffffc00ec8947 */ /* 0x000fea000383ffff */
[----:B------:R-:W-:Y:S05]  /*4ce0*/  BRA `(.L_x_4664) ;  /* 0x00000000000c7947 */ /* 0x000fea0003800000 */
.L_x_4665:
[----:B------:R-:W2:Y:S02]  /*4cf0*/  LD.E R0, desc[UR6][R4.64] ;  /* 0x0000000604007980 */ /* 0x000ea4000c101900 */
[----:B--2---:R-:W-:-:S05]  /*4d00*/  IADD3 R3, R9, R0, RZ ;  /* 0x0000000009037210 */ /* 0x004fca0007ffe0ff */
[----:B------:R0:W-:Y:S02]  /*4d10*/  ST.E desc[UR6][R4.64], R3 ;  /* 0x0000000304007985 */ /* 0x0001e4000c101906 */
.L_x_4664:
[----:B------:R-:W-:Y:S05]  /*4d20*/  BSYNC B0 ;  /* 0x0000000000007941 */ /* 0x000fea0003800000 */
.L_x_4663:
[----:B------:R2:W-:Y:S02]  /*4d30*/  ATOM.E.ADD.F16x2.RN.STRONG.GPU P0, RZ, desc[UR6][R4.64+0x4], R11 ;  /* 0x0000040b04ff79a2 */ /* 0x0005e4000810e1c6 */
[----:B--2---:R-:W-:Y:S05]  /*4d40*/  @P0 EXIT ;  /* 0x000000000000094d */ /* 0x004fea0003800000 */
[----:B------:R-:W2:Y:S02]  /*4d50*/  QSPC.E.S P0, RZ, [R4+0x4] ;  /* 0x0000040004ff73aa */ /* 0x000ea40000000500 */
[----:B--2---:R-:W-:Y:S05]  /*4d60*/  @!P0 BRA `(.L_x_4667) ;  /* 0x0000000000208947 */ /* 0x004fea0003800000 */
[----:B------:R-:W-:-:S04]  /*4d70*/  MOV R2, R4 ;  /* 0x0000000400027202 */ /* 0x000fc80000000f00 */
[----:B------:R-:W-:-:S07]  /*4d80*/  MOV R2, R2 ;  /* 0x0000000200027202 */ /* 0x000fce0000000f00 */
.L_x_4668:
[----:B0-----:R-:W0:Y:S02]  /*4d90*/  LDS R4, [R2+0x4] ;  /* 0x0000040002047984 */ /* 0x001e240000000800 */
[----:B0-----:R-:W-:-:S06]  /*4da0*/  HADD2 R5, R4, R11 ;  /* 0x0000000b04057230 */ /* 0x001fcc0000000000 */
[----:B------:R-:W0:Y:S02]  /*4db0*/  ATOMS.CAST.SPIN R5, [R2+0x4], R4, R5 ;  /* 0x000004040205738d */ /* 0x000e240001800005 */
[----:B0-----:R-:W-:-:S13]  /*4dc0*/  ISETP.EQ.U32.AND P0, PT, R5, 0x1, PT ;  /* 0x000000010500780c */ /* 0x001fda0003f02070 */
[----:B------:R-:W-:Y:S05]  /*4dd0*/  @!P0 BRA `(.L_x_4668) ;  /* 0xfffffffc00ec8947 */ /* 0x000fea000383ffff */
[----:B------:R-:W-:Y:S05]  /*4de0*/  EXIT ;  /* 0x000000000000794d */ /* 0x000fea0003800000 */
.L_x_4667:
[----:B------:R-:W0:Y:S02]  /*4df0*/  LD.E R0, desc[UR6][R4.64+0x4] ;  /* 0x0000040604007980 */ /* 0x000e24000c101900 */
[----:B0-----:R-:W-:-:S05]  /*4e00*/  IADD3 R3, R11, R0, RZ ;  /* 0x000000000b037210 */ /* 0x001fca0007ffe0ff */
[----:B------:R-:W-:Y:S01]  /*4e10*/  ST.E desc[UR6][R4.64+0x4], R3 ;  /* 0x0000040304007985 */ /* 0x000fe2000c101906 */
[----:B------:R-:W-:Y:S05]  /*4e20*/  EXIT ;  /* 0x000000000000794d */ /* 0x000fea0003800000 */
.L_x_4669:
        /* <DEDUP_REMOVED lines=13> */
.L_x_5252:


//--------------------- .text._Z23gemm_half_q_half_kernelILi1ELi10ELb1ELb1ELi64EEvPK6__halfPKjS4_S2_PS0_iiiiPKtS7_iiiiiibS2_i --------------------------
	.section	.text._Z23gemm_half_q_half_kernelILi1ELi10ELb1ELb1ELi64EEvPK6__halfPKjS4_S2_PS0_iiiiPKtS7_iiiiiibS2_i,"ax",@progbits
	.align	128
        .global         _Z23gemm_half_q_half_kernelILi1ELi10ELb1ELb1ELi64EEvPK6__halfPKjS4_S2_PS0_iiiiPKtS7_iiiiiibS2_i
        .type           _Z23gemm_half_q_half_kernelILi1ELi10ELb1ELb1ELi64EEvPK6__halfPKjS4_S2_PS0_iiiiPKtS7_iiiiiibS2_i,@function
        .size           _Z23gemm_half_q_half_kernelILi1ELi10ELb1ELb1ELi64EEvPK6__halfPKjS4_S2_PS0_iiiiPKtS7_iiiiiibS2_i,(.L_x_5253 - _Z23gemm_half_q_half_kernelILi1ELi10ELb1ELb1ELi64EEvPK6__halfPKjS4_S2_PS0_iiiiPKtS7_iiiiiibS2_i)
        .other          _Z23gemm_half_q_half_kernelILi1ELi10ELb1ELb1ELi64EEvPK6__halfPKjS4_S2_PS0_iiiiPKtS7_iiiiiibS2_i,@"STO_CUDA_ENTRY STV_DEFAULT"
_Z23gemm_half_q_half_kernelILi1ELi10ELb1ELb1ELi64EEvPK6__halfPKjS4_S2_PS0_iiiiPKtS7_iiiiiibS2_i:
.text._Z23gemm_half_q_half_kernelILi1ELi10ELb1ELb1ELi64EEvPK6__halfPKjS4_S2_PS0_iiiiPKtS7_iiiiiibS2_i:
        /* <DEDUP_REMOVED lines=34> */
[-C--:B------:R-:W-:Y:S02]  /*0220*/  @!P0 IADD3.X R0, R7, R4.reuse, RZ, P2, !PT ;  /* 0x0000000407008210 */ /* 0x080fe400017fe4ff */
[----:B------:R-:W-:Y:S02]  /*0230*/  @!P0 LEA R6, P2, R5, UR4, 0x1 ;  /* 0x0000000405068c11 */ /* 0x000fe4000f8408ff */
[----:B------:R-:W-:-:S02]  /*0240*/  @P0 IADD3.X R11, RZ, R4, RZ, P3, !PT ;  /* 0x00000004ff0b0210 */ /* 0x000fc40001ffe4ff */
        /* <DEDUP_REMOVED lines=11> */
.L_x_4671:
[----:B------:R-:W-:Y:S05]  /*0300*/  BSYNC B0 ;  /* 0x0000000000007941 */ /* 0x000fea0003800000 */
.L_x_4670:
[----:B------:R-:W-:Y:S01]  /*0310*/  ULDC UR4, c[0x0][0x23c] ;  /* 0x00008f0000047ab9 */ /* 0x000fe20000000800 */
[----:B------:R-:W-:Y:S02]  /*0320*/  SHF.L.U32 R8, R8, 0x2, RZ ;  /* 0x0000000208087819 */ /* 0x000fe400000006ff */
[----:B------:R-:W-:-:S04]  /*0330*/  MOV R11, UR4 ;  /* 0x00000004000b7c02 */ /* 0x000fc80008000f00 */
[----:B------:R-:W-:-:S13]  /*0340*/  ISETP.GE.AND P0, PT, R8, R11, PT ;  /* 0x0000000b0800720c */ /* 0x000fda0003f06270 */
[----:B------:R-:W-:Y:S05]  /*0350*/  @P0 EXIT ;  /* 0x000000000000094d */ /* 0x000fea0003800000 */
[----:B------:R-:W1:Y:S01]  /*0360*/  LDC.64 R2, c[0x0][0x248] ;  /* 0x00009200ff027b82 */ /* 0x000e620000000a00 */
[----:B------:R-:W-:-:S07]  /*0370*/  SHF.L.U32 R15, R12, 0x7, RZ ;  /* 0x000000070c0f7819 */ /* 0x000fce00000006ff */
[----:B0-----:R-:W0:Y:S01]  /*0380*/  LDC.U8 R0, c[0x0][0x270] ;  /* 0x00009c00ff007b82 */ /* 0x001e220000000000 */
[----:B-1----:R-:W-:-:S05]  /*0390*/  IMAD.WIDE R14, R15, 0x2, R2 ;  /* 0x000000020f0e7825 */ /* 0x002fca00078e0202 */
[----:B------:R1:W5:Y:S01]  /*03a0*/  LDG.E.U16.CONSTANT R17, desc[UR6][R14.64+0x2] ;  /* 0x000002060e117981 */ /* 0x000362000c1e9500 */
[----:B0-----:R-:W-:-:S04]  /*03b0*/  PRMT R0, R0, 0x8880, RZ ;  /* 0x0000888000007816 */ /* 0x001fc800000000ff */
[----:B------:R-:W-:-:S04]  /*03c0*/  ISETP.NE.AND P0, PT, R0, RZ, PT ;  /* 0x000000ff0000720c */ /* 0x000fc80003f05270 */
[----:B------:R-:W-:-:S04]  /*03d0*/  ISETP.NE.OR P0, PT, R12, RZ, !P0 ;  /* 0x000000ff0c00720c */ /* 0x000fc80004705670 */
[----:B------:R-:W-:Y:S02]  /*03e0*/  ISETP.LE.OR P2, PT, R13, UR8, P0 ;  /* 0x000000080d007c0c */ /* 0x000fe40008743670 */
[----:B------:R-:W-:-:S11]  /*03f0*/  ISETP.GE.AND P0, PT, R30, R23, PT ;  /* 0x000000171e00720c */ /* 0x000fd60003f06270 */
        /* <DEDUP_REMOVED lines=8> */
[----:B------:R-:W-:Y:S02]  /*0480*/  SHF.R.S32.HI R9, RZ, 0x1f, R8 ;  /* 0x0000001fff097819 */ /* 0x000fe40000011408 */
[----:B------:R-:W-:Y:S02]  /*0490*/  SHF.L.U32 R12, R8, 0x2, RZ ;  /* 0x00000002080c7819 */ /* 0x000fe400000006ff */
[----:B------:R-:W-:Y:S01]  /*04a0*/  LEA.HI R13, R9, R8, RZ, 0x3 ;  /* 0x00000008090d7211 */ /* 0x000fe200078f18ff */
[----:B------:R-:W-:Y:S01]  /*04b0*/  HFMA2.MMA R9, -RZ, RZ, 0, 0 ;  /* 0x00000000ff097435 */ /* 0x000fe200000001ff */
[----:B------:R-:W-:Y:S01]  /*04c0*/  MOV R10, R30 ;  /* 0x0000001e000a7202 */ /* 0x000fe20000000f00 */
[----:B------:R-:W2:Y:S01]  /*04d0*/  LDC.64 R6, c[0x0][0x228] ;  /* 0x00008a00ff067b82 */ /* 0x000ea20000000a00 */
[----:B------:R-:W-:-:S02]  /*04e0*/  LOP3.LUT R12, R12, 0x10, RZ, 0xc0, !PT ;  /* 0x000000100c0c7812 */ /* 0x000fc400078ec0ff */
[----:B0-----:R-:W-:-:S07]  /*04f0*/  SHF.R.S32.HI R13, RZ, 0x3, R13 ;  /* 0x00000003ff0d7819 */ /* 0x001fce000001140d */
.L_x_4673:
[----:B-----5:R-:W-:-:S05]  /*0500*/  IADD3 R18, R0, R9, RZ ;  /* 0x0000000900127210 */ /* 0x020fca0007ffe0ff */
[----:B0-----:R-:W-:-:S05]  /*0510*/  IMAD R14, R18, R11, RZ ;  /* 0x0000000b120e7224 */ /* 0x001fca00078e02ff */
[----:B------:R-:W-:-:S04]  /*0520*/  SHF.R.S32.HI R15, RZ, 0x1f, R14 ;  /* 0x0000001fff0f7819 */ /* 0x000fc8000001140e */
[----:B------:R-:W-:-:S04]  /*0530*/  LEA.HI R14, R15, R14, RZ, 0x3 ;  /* 0x0000000e0f0e7211 */ /* 0x000fc800078f18ff */
[----:B------:R-:W-:-:S05]  /*0540*/  LEA.HI.SX32 R15, R14, R13, 0x1d ;  /* 0x0000000d0e0f7211 */ /* 0x000fca00078feaff */
[----:B-1----:R-:W-:-:S06]  /*0550*/  IMAD.WIDE R14, R15, 0x4, R4 ;  /* 0x000000040f0e7825 */ /* 0x002fcc00078e0204 */
[----:B------:R-:W3:Y:S01]  /*0560*/  LDG.E.CONSTANT R15, desc[UR6][R14.64] ;  /* 0x000000060e0f7981 */ /* 0x000ee2000c1e9900 */
[----:B--2---:R-:W-:Y:S01]  /*0570*/  IMAD.WIDE R18, R18, 0x2, R6 ;  /* 0x0000000212127825 */ /* 0x004fe200078e0206 */
[----:B------:R-:W-:-:S05]  /*0580*/  LEA R21, R10, 0x1, 0x1 ;  /* 0x000000010a157811 */ /* 0x000fca00078e08ff */
[----:B------:R0:W2:Y:S01]  /*0590*/  LDG.E.U16.CONSTANT R18, desc[UR6][R18.64] ;  /* 0x0000000612127981 */ /* 0x0000a2000c1e9500 */
        /* <DEDUP_REMOVED lines=20> */
[C---:B------:R-:W-:Y:S02]  /*06e0*/  LEA R16, R9.reuse, R1, 0x3 ;  /* 0x0000000109107211 */ /* 0x040fe400078e18ff */
[----:B------:R-:W-:Y:S02]  /*06f0*/  ISETP.GE.AND P2, PT, R10, R23, PT ;  /* 0x000000170a00720c */ /* 0x000fe40003f46270 */
[----:B------:R-:W-:-:S03]  /*0700*/  IADD3 R9, R9, 0x1, RZ ;  /* 0x0000000109097810 */ /* 0x000fc60007ffe0ff */
[----:B------:R-:W0:Y:S08]  /*0710*/  I2F.F16 R25, R25 ;  /* 0x0000001900197306 */ /* 0x000e300000200c00 */
[----:B------:R-:W-:Y:S01]  /*0720*/  I2F.F16 R20, R20 ;  /* 0x0000001400147306 */ /* 0x000fe20000200c00 */
[----:B0-----:R-:W-:-:S07]  /*0730*/  PRMT R25, R22, 0x5410, R25 ;  /* 0x0000541016197816 */ /* 0x001fce0000000019 */
[----:B------:R-:W0:Y:S01]  /*0740*/  I2F.F16 R19, R19 ;  /* 0x0000001300137306 */ /* 0x000e220000200c00 */
[----:B--2---:R-:W-:Y:S01]  /*0750*/  HMUL2 R14, R25, R18.H0_H0 ;  /* 0x20000012190e7232 */ /* 0x004fe20000000000 */
[----:B0-----:R-:W-:-:S05]  /*0760*/  PRMT R15, R19, 0x5410, R20 ;  /* 0x00005410130f7816 */ /* 0x001fca0000000014 */
[----:B------:R-:W-:-:S05]  /*0770*/  HMUL2 R15, R15, R18.H0_H0 ;  /* 0x200000120f0f7232 */ /* 0x000fca0000000000 */
[----:B------:R0:W-:Y:S01]  /*0780*/  STL.64 [R16], R14 ;  /* 0x0000000e10007387 */ /* 0x0001e20000100a00 */
[----:B------:R-:W-:Y:S05]  /*0790*/  @!P2 BRA `(.L_x_4673) ;  /* 0xfffffffc0058a947 */ /* 0x000fea000383ffff */
.L_x_4672:
[----:B------:R2:W5:Y:S01]  /*07a0*/  LDL.64 R6, [R1] ;  /* 0x0000000001067983 */ /* 0x0005620000100a00 */
[----:B-1----:R-:W1:Y:S01]  /*07b0*/  LDC R5, c[0x0][0x25c] ;  /* 0x00009700ff057b82 */ /* 0x002e620000000800 */
[----:B------:R-:W-:Y:S01]  /*07c0*/  ULDC UR4, c[0x0][0x258] ;  /* 0x0000960000047ab9 */ /* 0x000fe20000000800 */
[----:B------:R-:W-:Y:S02]  /*07d0*/  CS2R R2, SRZ ;  /* 0x0000000000027805 */ /* 0x000fe4000001ff00 */
[----:B------:R-:W-:-:S04]  /*07e0*/  ISETP.GT.AND P2, PT, R30, UR4, PT ;  /* 0x000000041e007c0c */ /* 0x000fc8000bf44270 */
[----:B------:R-:W3:Y:S01]  /*07f0*/  LDC R0, c[0x0][0x264] ;  /* 0x00009900ff007b82 */ /* 0x000ee20000000800 */
[----:B-1----:R-:W-:-:S08]  /*0800*/  ISETP.GT.AND P3, PT, R30, R5, PT ;  /* 0x000000051e00720c */ /* 0x002fd00003f64270 */
[----:B--2---:R-:W-:Y:S05]  /*0810*/  @!P2 BRA `(.L_x_4674) ;  /* 0x00000000001ca947 */ /* 0x004fea0003800000 */
[----:B------:R-:W1:Y:S02]  /*0820*/  LDC R3, c[0x0][0x25c] ;  /* 0x00009700ff037b82 */ /* 0x000e640000000800 */
[----:B-1----:R-:W-:-:S04]  /*0830*/  VIMNMX R3, R30, R3, PT ;  /* 0x000000031e037248 */ /* 0x002fc80003fe0100 */
[----:B------:R-:W-:-:S04]  /*0840*/  IADD3 R3, R3, -UR4, RZ ;  /* 0x8000000403037c10 */ /* 0x000fc8000fffe0ff */
[----:B------:R-:W-:-:S04]  /*0850*/  SHF.R.S32.HI R4, RZ, 0x1f, R3 ;  /* 0x0000001fff047819 */ /* 0x000fc80000011403 */
[----:B------:R-:W-:-:S04]  /*0860*/  LEA.HI R4, R4, R3, RZ, 0x5 ;  /* 0x0000000304047211 */ /* 0x000fc800078f28ff */
[----:B------:R-:W-:-:S05]  /*0870*/  SHF.R.S32.HI R4, RZ, 0x5, R4 ;  /* 0x00000005ff047819 */ /* 0x000fca0000011404 */
[----:B------:R-:W-:-:S07]  /*0880*/  IMAD R3, R4, 0x6, RZ ;  /* 0x0000000604037824 */ /* 0x000fce00078e02ff */
.L_x_4674:
        /* <DEDUP_REMOVED lines=8> */
.L_x_4675:
[----:B------:R-:W-:Y:S01]  /*0910*/  ULDC UR5, c[0x0][0x260] ;  /* 0x0000980000057ab9 */ /* 0x000fe20000000800 */
[C---:B---3--:R-:W-:Y:S02]  /*0920*/  ISETP.GT.AND P3, PT, R30.reuse, R0, PT ;  /* 0x000000001e00720c */ /* 0x048fe40003f64270 */
[----:B------:R-:W-:Y:S02]  /*0930*/  CS2R R4, SRZ ;  /* 0x0000000000047805 */ /* 0x000fe4000001ff00 */
[----:B------:R-:W-:-:S13]  /*0940*/  ISETP.GT.AND P2, PT, R30, UR5, PT ;  /* 0x000000051e007c0c */ /* 0x000fda000bf44270 */
[----:B------:R-:W-:Y:S05]  /*0950*/  @!P2 BRA `(.L_x_4676) ;  /* 0x00000000001ca947 */ /* 0x000fea0003800000 */
[----:B------:R-:W1:Y:S02]  /*0960*/  LDC R5, c[0x0][0x264] ;  /* 0x00009900ff057b82 */ /* 0x000e640000000800 */
[----:B-1----:R-:W-:-:S04]  /*0970*/  VIMNMX R5, R30, R5, PT ;  /* 0x000000051e057248 */ /* 0x002fc80003fe0100 */
[----:B------:R-:W-:-:S04]  /*0980*/  IADD3 R5, R5, -UR5, RZ ;  /* 0x8000000505057c10 */ /* 0x000fc8000fffe0ff */
[----:B------:R-:W-:-:S04]  /*0990*/  SHF.R.S32.HI R10, RZ, 0x1f, R5 ;  /* 0x0000001fff0a7819 */ /* 0x000fc80000011405 */
[----:B------:R-:W-:-:S04]  /*09a0*/  LEA.HI R10, R10, R5, RZ, 0x5 ;  /* 0x000000050a0a7211 */ /* 0x000fc800078f28ff */
[----:B------:R-:W-:-:S04]  /*09b0*/  SHF.R.S32.HI R10, RZ, 0x5, R10 ;  /* 0x00000005ff0a7819 */ /* 0x000fc8000001140a */
[----:B------:R-:W-:-:S07]  /*09c0*/  SHF.L.U32 R5, R10, 0x2, RZ ;  /* 0x000000020a057819 */ /* 0x000fce00000006ff */
.L_x_4676:
        /* <DEDUP_REMOVED lines=8> */
.L_x_4677:
[----:B------:R-:W-:Y:S01]  /*0a50*/  ULDC UR5, c[0x0][0x268] ;  /* 0x00009a0000057ab9 */ /* 0x000fe20000000800 */
[----:B------:R-:W-:Y:S01]  /*0a60*/  HFMA2.MMA R9, -RZ, RZ, 0, 0 ;  /* 0x00000000ff097435 */ /* 0x000fe200000001ff */
        /* <DEDUP_REMOVED lines=9> */
.L_x_4678:
[C---:B------:R-:W-:Y:S01]  /*0b00*/  VIMNMX R10, R30.reuse, UR4, PT ;  /* 0x000000041e0a7c48 */ /* 0x040fe2000bfe0100 */
[----:B------:R-:W1:Y:S01]  /*0b10*/  S2UR UR5, SR_CgaCtaId ;  /* 0x00000000000579c3 */ /* 0x000e620000008800 */
[----:B------:R-:W-:Y:S01]  /*0b20*/  ISETP.GE.OR P0, PT, R30, R0, P0 ;  /* 0x000000001e00720c */ /* 0x000fe20000706670 */
[----:B------:R-:W-:Y:S01]  /*0b30*/  ULDC.64 UR8, c[0x0][0x218] ;  /* 0x0000860000087ab9 */ /* 0x000fe20000000a00 */
[----:B------:R-:W-:Y:S01]  /*0b40*/  SHF.R.S32.HI R13, RZ, 0x1f, R10 ;  /* 0x0000001fff0d7819 */ /* 0x000fe2000001140a */
[----:B------:R-:W-:Y:S01]  /*0b50*/  UMOV UR4, 0x400 ;  /* 0x0000040000047882 */ /* 0x000fe20000000000 */
[----:B-----5:R-:W-:Y:S02]  /*0b60*/  PRMT R0, R7, 0x7610, R6 ;  /* 0x0000761007007816 */ /* 0x020fe40000000006 */
[----:B------:R-:W-:Y:S02]  /*0b70*/  LEA.HI R13, R13, R10, RZ, 0x5 ;  /* 0x0000000a0d0d7211 */ /* 0x000fe400078f28ff */
[----:B------:R-:W-:-:S02]  /*0b80*/  MOV R20, RZ ;  /* 0x000000ff00147202 */ /* 0x000fc40000000f00 */
[----:B------:R-:W-:Y:S02]  /*0b90*/  SHF.R.S32.HI R10, RZ, 0x5, R13 ;  /* 0x00000005ff0a7819 */ /* 0x000fe4000001140d */
[----:B------:R-:W-:Y:S02]  /*0ba0*/  PRMT R19, RZ, 0x5410, RZ ;  /* 0x00005410ff137816 */ /* 0x000fe400000000ff */
[----:B------:R-:W-:Y:S02]  /*0bb0*/  LEA R3, R10, R3, 0x3 ;  /* 0x000000030a037211 */ /* 0x000fe400078e18ff */
[----:B------:R-:W-:Y:S02]  /*0bc0*/  PRMT R18, RZ, 0x5410, RZ ;  /* 0x00005410ff127816 */ /* 0x000fe400000000ff */
[----:B------:R-:W-:Y:S02]  /*0bd0*/  IADD3 R2, R5, R3, R2 ;  /* 0x0000000305027210 */ /* 0x000fe40007ffe002 */
[----:B------:R-:W-:-:S02]  /*0be0*/  IADD3 R17, R30, R17, RZ ;  /* 0x000000111e117210 */ /* 0x000fc40007ffe0ff */
[----:B------:R-:W-:Y:S01]  /*0bf0*/  IADD3 R2, R9, R2, R4 ;  /* 0x0000000209027210 */ /* 0x000fe20007ffe004 */
[----:B-1----:R-:W-:-:S04]  /*0c00*/  ULEA UR4, UR5, UR4, 0x18 ;  /* 0x0000000405047291 */ /* 0x002fc8000f8ec03f */
[----:B------:R-:W-:Y:S01]  /*0c10*/  IMAD R3, R2, R11, RZ ;  /* 0x0000000b02037224 */ /* 0x000fe200078e02ff */
[----:B------:R-:W-:-:S04]  /*0c20*/  SHF.R.S32.HI R2, RZ, 0x1f, R8 ;  /* 0x0000001fff027819 */ /* 0x000fc80000011408 */
[----:B------:R-:W-:-:S04]  /*0c30*/  IADD3 R8, P2, R8, R3, RZ ;  /* 0x0000000308087210 */ /* 0x000fc80007f5e0ff */
[----:B------:R-:W-:Y:S02]  /*0c40*/  LEA.HI.X.SX32 R3, R3, R2, 0x1, P2 ;  /* 0x0000000203037211 */ /* 0x000fe400010f0eff */
[----:B------:R-:W-:Y:S02]  /*0c50*/  LEA R22, P2, R8, UR8, 0x2 ;  /* 0x0000000808167c11 */ /* 0x000fe4000f8410ff */
[----:B------:R-:W-:Y:S02]  /*0c60*/  PRMT R2, R6, 0x7610, R7 ;  /* 0x0000761006027816 */ /* 0x000fe40000000007 */
[----:B------:R-:W-:Y:S01]  /*0c70*/  LEA.HI.X R21, R8, UR9, R3, 0x2, P2 ;  /* 0x0000000908157c11 */ /* 0x000fe200090f1403 */
[----:B------:R-:W-:Y:S08]  /*0c80*/  @P0 BRA `(.L_x_4679) ;  /* 0x0000002400900947 */ /* 0x000ff00003800000 */
[----:B------:R-:W-:Y:S01]  /*0c90*/  SHF.R.S32.HI R4, RZ, 0x1f, R11 ;  /* 0x0000001fff047819 */ /* 0x000fe2000001140b */
[----:B------:R-:W-:Y:S01]  /*0ca0*/  ULDC UR5, c[0x0][0x264] ;  /* 0x0000990000057ab9 */ /* 0x000fe20000000800 */
[----:B------:R-:W-:Y:S02]  /*0cb0*/  MOV R20, RZ ;  /* 0x000000ff00147202 */ /* 0x000fe40000000f00 */
[----:B------:R-:W-:Y:S02]  /*0cc0*/  PRMT R18, RZ, 0x5410, RZ ;  /* 0x00005410ff127816 */ /* 0x000fe400000000ff */
[----:B------:R-:W-:Y:S02]  /*0cd0*/  PRMT R19, RZ, 0x5410, RZ ;  /* 0x00005410ff137816 */ /* 0x000fe400000000ff */
[----:B0-----:R-:W-:-:S07]  /*0ce0*/  SHF.L.U64.HI R15, R11, 0x4, R4 ;  /* 0x000000040b0f7819 */ /* 0x001fce0000010204 */
.L_x_4684:
[----:B------:R-:W-:-:S13]  /*0cf0*/  ISETP.NE.AND P0, PT, R30, R17, PT ;  /* 0x000000111e00720c */ /* 0x000fda0003f05270 */
[----:B------:R-:W0:Y:S01]  /*0d00*/  @!P0 LDC.64 R4, c[0x0][0x248] ;  /* 0x00009200ff048b82 */ /* 0x000e220000000a00 */
[----:B------:R-:W-:Y:S02]  /*0d10*/  @!P0 SHF.L.U32 R3, R30, 0x1, RZ ;  /* 0x000000011e038819 */ /* 0x000fe400000006ff */
[----:B------:R-:W-:-:S03]  /*0d20*/  @!P0 IADD3 R20, R20, 0x1, RZ ;  /* 0x0000000114148810 */ /* 0x000fc60007ffe0ff */
[----:B0-----:R-:W-:Y:S01]  /*0d30*/  @!P0 IMAD.WIDE R4, R3, 0x2, R4 ;  /* 0x0000000203048825 */ /* 0x001fe200078e0204 */
[----:B------:R-:W-:-:S05]  /*0d40*/  @!P0 LEA R3, R20, R1, 0x3 ;  /* 0x0000000114038211 */ /* 0x000fca00078e18ff */
        /* <DEDUP_REMOVED lines=9> */
[----:B------:R-:W-:Y:S06]  /*0de0*/  @P1 BRA `(.L_x_4680) ;  /* 0x00000024001c1947 */ /* 0x000fec0003800000 */
[----:B------:R-:W0:Y:S01]  /*0df0*/  LDC R11, c[0x0][0x23c] ;  /* 0x00008f00ff0b7b82 */ /* 0x000e220000000800 */
[----:B------:R-:W-:Y:S01]  /*0e00*/  PRMT R3, R24, 0x9910, RZ ;  /* 0x0000991018037816 */ /* 0x000fe200000000ff */
[----:B------:R-:W-:-:S03]  /*0e10*/  HFMA2.MMA R14, -RZ, RZ, 0, 0.0625 ;  /* 0x00002c00ff0e7435 */ /* 0x000fc600000001ff */
[----:B------:R-:W-:Y:S01]  /*0e20*/  ISETP.NE.AND P0, PT, R3, RZ, PT ;  /* 0x000000ff0300720c */ /* 0x000fe20003f05270 */
[----:B0-----:R-:W-:-:S04]  /*0e30*/  IMAD.WIDE R26, R11, 0x4, R8 ;  /* 0x000000040b1a7825 */ /* 0x001fc800078e0208 */
[----:B------:R-:W-:-:S08]  /*0e40*/  IMAD.WIDE R12, R11, 0x4, R26 ;  /* 0x000000040b0c7825 */ /* 0x000fd000078e021a */
[----:B------:R-:W-:Y:S05]  /*0e50*/  @!P0 BRA `(.L_x_4681) ;  /* 0x00000008003c8947 */ /* 0x000fea0003800000 */
[----:B------:R-:W2:Y:S04]  /*0e60*/  LDG.E.128.CONSTANT R4, desc[UR6][R8.64] ;  /* 0x0000000608047981 */ /* 0x000ea8000c1e9d00 */
[----:B------:R-:W0:Y:S02]  /*0e70*/  LDS.64 R28, [UR4] ;  /* 0x00000004ff1c7984 */ /* 0x000e240008000a00 */
[--C-:B0-----:R-:W-:Y:S02]  /*0e80*/  HADD2.F32 R3, -RZ, R28.reuse.H0_H0 ;  /* 0x2000001cff037230 */ /* 0x101fe40000004100 */
[----:B------:R-:W-:Y:S02]  /*0e90*/  HADD2.F32 R34, -RZ, R28.H1_H1 ;  /* 0x3000001cff227230 */ /* 0x000fe40000004100 */
[----:B------:R-:W-:Y:S01]  /*0ea0*/  HADD2.F32 R33, -RZ, R29.H0_H0 ;  /* 0x2000001dff217230 */ /* 0x000fe20000004100 */
[----:B--2---:R-:W-:-:S02]  /*0eb0*/  LOP3.LUT R10, R4, 0xf000f, RZ, 0xc0, !PT ;  /* 0x000f000f040a7812 */ /* 0x004fc400078ec0ff */
[----:B------:R-:W-:Y:S02]  /*0ec0*/  LOP3.LUT R22, R4, 0xf000f0, RZ, 0xc0, !PT ;  /* 0x00f000f004167812 */ /* 0x000fe400078ec0ff */
[----:B------:R-:W-:Y:S02]  /*0ed0*/  SHF.R.U32.HI R16, RZ, 0x8, R4 ;  /* 0x00000008ff107819 */ /* 0x000fe40000011604 */
[----:B------:R-:W-:Y:S02]  /*0ee0*/  LOP3.LUT R4, R5, 0xf000f, RZ, 0xc0, !PT ;  /* 0x000f000f05047812 */ /* 0x000fe400078ec0ff */
[----:B------:R-:W-:Y:S02]  /*0ef0*/  LOP3.LUT R10, R10, 0x64006400, RZ, 0xfc, !PT ;  /* 0x640064000a0a7812 */ /* 0x000fe400078efcff */
[----:B------:R-:W-:Y:S02]  /*0f00*/  LOP3.LUT R35, R6, 0xf000f, RZ, 0xc0, !PT ;  /* 0x000f000f06237812 */ /* 0x000fe400078ec0ff */
[----:B------:R-:W-:Y:S01]  /*0f10*/  LOP3.LUT R4, R4, 0x64006400, RZ, 0xfc, !PT ;  /* 0x6400640004047812 */ /* 0x000fe200078efcff */
[----:B------:R-:W-:Y:S01]  /*0f20*/  HADD2 R37, R10, -1032, -1032 ;  /* 0xe408e4080a257430 */ /* 0x000fe20000000000 */
[----:B------:R-:W-:-:S02]  /*0f30*/  LOP3.LUT R31, R6, 0xf000f0, RZ, 0xc0, !PT ;  /* 0x00f000f0061f7812 */ /* 0x000fc400078ec0ff */
[----:B------:R-:W-:Y:S01]  /*0f40*/  SHF.R.U32.HI R21, RZ, 0x8, R6 ;  /* 0x00000008ff157819 */ /* 0x000fe20000011606 */
[----:B------:R-:W-:Y:S01]  /*0f50*/  HADD2 R39, R4, -1032, -1032 ;  /* 0xe408e40804277430 */ /* 0x000fe20000000000 */
[----:B------:R-:W-:Y:S01]  /*0f60*/  LOP3.LUT R6, R35, 0x64006400, RZ, 0xfc, !PT ;  /* 0x6400640023067812 */ /* 0x000fe200078efcff */
[--C-:B------:R-:W-:Y:S01]  /*0f70*/  HADD2.F32 R4, -RZ, R37.reuse.H0_H0 ;  /* 0x20000025ff047230 */ /* 0x100fe20000004100 */
[----:B------:R-:W-:Y:S01]  /*0f80*/  LOP3.LUT R36, R7, 0xf000f, RZ, 0xc0, !PT ;  /* 0x000f000f07247812 */ /* 0x000fe200078ec0ff */
[----:B------:R-:W-:Y:S01]  /*0f90*/  HADD2.F32 R37, -RZ, R37.H1_H1 ;  /* 0x30000025ff257230 */ /* 0x000fe20000004100 */
[----:B------:R-:W-:Y:S01]  /*0fa0*/  LOP3.LUT R25, R5, 0xf000f0, RZ, 0xc0, !PT ;  /* 0x00f000f005197812 */ /* 0x000fe200078ec0ff */
[----:B------:R-:W-:Y:S02]  /*0fb0*/  HADD2 R40, R6, -1032, -1032 ;  /* 0xe408e40806287430 */ /* 0x000fe40000000000 */
[----:B------:R-:W-:Y:S01]  /*0fc0*/  HADD2.F32 R38, -RZ, R39.H0_H0 ;  /* 0x20000027ff267230 */ /* 0x000fe20000004100 */
[----:B------:R-:W-:Y:S01]  /*0fd0*/  LOP3.LUT R36, R36, 0x64006400, RZ, 0xfc, !PT ;  /* 0x6400640024247812 */ /* 0x000fe200078efcff */
[----:B------:R-:W-:Y:S01]  /*0fe0*/  FFMA.FTZ R4, R4, R3, RZ ;  /* 0x0000000304047223 */ /* 0x000fe200000100ff */
[----:B------:R-:W-:Y:S01]  /*0ff0*/  HADD2.F32 R35, -RZ, R29.H1_H1 ;  /* 0x3000001dff237230 */ /* 0x000fe20000004100 */
[----:B------:R-:W-:Y:S01]  /*1000*/  LOP3.LUT R25, R25, 0x64006400, RZ, 0xfc, !PT ;  /* 0x6400640019197812 */ /* 0x000fe200078efcff */
[----:B------:R-:W-:Y:S01]  /*1010*/  HADD2.F32 R6, -RZ, R40.H0_H0 ;  /* 0x20000028ff067230 */ /* 0x000fe20000004100 */
[----:B------:R-:W0:Y:S01]  /*1020*/  LDS.64 R28, [UR4+0x8] ;  /* 0x00000804ff1c7984 */ /* 0x000e220008000a00 */
[----:B------:R-:W-:-:S02]  /*1030*/  HADD2.F32 R39, -RZ, R39.H1_H1 ;  /* 0x30000027ff277230 */ /* 0x000fc40000004100 */
[----:B------:R-:W-:Y:S01]  /*1040*/  FFMA.FTZ R41, R3, R38, RZ ;  /* 0x0000002603297223 */ /* 0x000fe200000100ff */
[----:B------:R-:W-:Y:S02]  /*1050*/  HADD2 R36, R36, -1032, -1032 ;  /* 0xe408e40824247430 */ /* 0x000fe40000000000 */
[----:B------:R-:W-:Y:S01]  /*1060*/  FFMA.FTZ R4, R37, R34, R4 ;  /* 0x0000002225047223 */ /* 0x000fe20000010004 */
[----:B------:R-:W-:Y:S01]  /*1070*/  LOP3.LUT R32, R7, 0xf000f0, RZ, 0xc0, !PT ;  /* 0x00f000f007207812 */ /* 0x000fe200078ec0ff */
[----:B------:R-:W-:Y:S01]  /*1080*/  FFMA.FTZ R38, R3, R6, RZ ;  /* 0x0000000603267223 */ /* 0x000fe200000100ff */
[----:B------:R-:W-:Y:S01]  /*1090*/  LOP3.LUT R37, R22, 0x64006400, RZ, 0xfc, !PT ;  /* 0x6400640016257812 */ /* 0x000fe200078efcff */
[----:B------:R-:W-:Y:S01]  /*10a0*/  FFMA.FTZ R6, R34, R39, R41 ;  /* 0x0000002722067223 */ /* 0x000fe20000010029 */
[-C--:B------:R-:W-:Y:S02]  /*10b0*/  HFMA2 R39, R25, R14.reuse.H0_H0, -72, -72 ;  /* 0xd480d48019277431 */ /* 0x080fe4000004000e */
[----:B------:R-:W-:Y:S01]  /*10c0*/  HADD2.F32 R10, -RZ, R36.H0_H0 ;  /* 0x20000024ff0a7230 */ /* 0x000fe20000004100 */
[----:B------:R-:W-:Y:S01]  /*10d0*/  LOP3.LUT R31, R31, 0x64006400, RZ, 0xfc, !PT ;  /* 0x640064001f1f7812 */ /* 0x000fe200078efcff */
[----:B------:R-:W-:Y:S01]  /*10e0*/  HFMA2 R22, R37, R14.H0_H0, -72, -72 ;  /* 0xd480d48025167431 */ /* 0x000fe2000004000e */
[----:B------:R-:W-:Y:S01]  /*10f0*/  LOP3.LUT R25, R32, 0x64006400, RZ, 0xfc, !PT ;  /* 0x6400640020197812 */ /* 0x000fe200078efcff */
[----:B------:R-:W-:-:S02]  /*1100*/  HADD2.F32 R43, -RZ, R40.H1_H1 ;  /* 0x30000028ff2b7230 */ /* 0x000fc40000004100 */
[----:B------:R-:W-:Y:S01]  /*1110*/  FFMA.FTZ R3, R3, R10, RZ ;  /* 0x0000000a03037223 */ /* 0x000fe200000100ff */
[----:B------:R-:W-:Y:S02]  /*1120*/  HADD2.F32 R36, -RZ, R36.H1_H1 ;  /* 0x30000024ff247230 */ /* 0x000fe40000004100 */
[-C--:B------:R-:W-:Y:S02]  /*1130*/  HFMA2 R40, R31, R14.reuse.H0_H0, -72, -72 ;  /* 0xd480d4801f287431 */ /* 0x080fe4000004000e */
[----:B------:R-:W-:Y:S02]  /*1140*/  HADD2.F32 R31, -RZ, R22.H0_H0 ;  /* 0x20000016ff1f7230 */ /* 0x000fe40000004100 */
[----:B------:R-:W-:Y:S02]  /*1150*/  HFMA2 R25, R25, R14.H0_H0, -72, -72 ;  /* 0xd480d48019197431 */ /* 0x000fe4000004000e */
[----:B------:R-:W-:Y:S02]  /*1160*/  HADD2.F32 R10, -RZ, R39.H0_H0 ;  /* 0x20000027ff0a7230 */ /* 0x000fe40000004100 */
[----:B------:R-:W-:Y:S01]  /*1170*/  FFMA.FTZ R36, R34, R36, R3 ;  /* 0x0000002422247223 */ /* 0x000fe20000010003 */
[----:B------:R-:W-:-:S02]  /*1180*/  HADD2.F32 R37, -RZ, R40.H0_H0 ;  /* 0x20000028ff257230 */ /* 0x000fc40000004100 */
[----:B------:R-:W-:Y:S01]  /*1190*/  FFMA.FTZ R31, R31, R33, R4 ;  /* 0x000000211f1f7223 */ /* 0x000fe20000010004 */
[----:B------:R-:W-:Y:S02]  /*11a0*/  HADD2.F32 R3, -RZ, R25.H0_H0 ;  /* 0x20000019ff037230 */ /* 0x000fe40000004100 */
[C---:B------:R-:W-:Y:S01]  /*11b0*/  FFMA.FTZ R4, R33.reuse, R10, R6 ;  /* 0x0000000a21047223 */ /* 0x040fe20000010006 */
[----:B------:R-:W-:Y:S01]  /*11c0*/  HADD2.F32 R10, -RZ, R39.H1_H1 ;  /* 0x30000027ff0a7230 */ /* 0x000fe20000004100 */
[----:B------:R-:W-:Y:S01]  /*11d0*/  SHF.R.U32.HI R5, RZ, 0x8, R5 ;  /* 0x00000008ff057819 */ /* 0x000fe20000011605 */
[----:B------:R-:W-:Y:S02]  /*11e0*/  HADD2.F32 R32, -RZ, R25.H1_H1 ;  /* 0x30000019ff207230 */ /* 0x000fe40000004100 */
[----:B------:R-:W-:Y:S01]  /*11f0*/  FFMA.FTZ R38, R34, R43, R38 ;  /* 0x0000002b22267223 */ /* 0x000fe20000010026 */
[----:B------:R-:W-:Y:S01]  /*1200*/  FFMA.FTZ R3, R33, R3, R36 ;  /* 0x0000000321037223 */ /* 0x000fe20000010024 */
[----:B------:R-:W-:Y:S01]  /*1210*/  SHF.R.U32.HI R7, RZ, 0x8, R7 ;  /* 0x00000008ff077819 */ /* 0x000fe20000011607 */
[----:B------:R-:W-:Y:S01]  /*1220*/  FFMA.FTZ R10, R35, R10, R4 ;  /* 0x0000000a230a7223 */ /* 0x000fe20000010004 */
[----:B------:R-:W-:Y:S01]  /*1230*/  FFMA.FTZ R37, R33, R37, R38 ;  /* 0x0000002521257223 */ /* 0x000fe20000010026 */
[----:B------:R-:W-:Y:S01]  /*1240*/  FFMA.FTZ R25, R35, R32, R3 ;  /* 0x0000002023197223 */ /* 0x000fe20000010003 */
[----:B------:R-:W-:Y:S01]  /*1250*/  LOP3.LUT R4, R5, 0xf000f, RZ, 0xc0, !PT ;  /* 0x000f000f05047812 */ /* 0x000fe200078ec0ff */
[----:B------:R-:W-:Y:S01]  /*1260*/  HADD2.F32 R6, -RZ, R22.H1_H1 ;  /* 0x30000016ff067230 */ /* 0x000fe20000004100 */
[----:B------:R-:W-:Y:S01]  /*1270*/  LOP3.LUT R3, R16, 0xf000f, RZ, 0xc0, !PT ;  /* 0x000f000f10037812 */ /* 0x000fe200078ec0ff */
[----:B------:R-:W-:Y:S01]  /*1280*/  HADD2.F32 R22, -RZ, R40.H1_H1 ;  /* 0x30000028ff167230 */ /* 0x000fe20000004100 */
[----:B------:R-:W-:-:S02]  /*1290*/  LOP3.LUT R32, R21, 0xf000f, RZ, 0xc0, !PT ;  /* 0x000f000f15207812 */ /* 0x000fc400078ec0ff */
[----:B------:R-:W-:Y:S01]  /*12a0*/  LOP3.LUT R33, R7, 0xf000f, RZ, 0xc0, !PT ;  /* 0x000f000f07217812 */ /* 0x000fe200078ec0ff */
[----:B------:R-:W-:Y:S01]  /*12b0*/  FFMA.FTZ R6, R6, R35, R31 ;  /* 0x0000002306067223 */ /* 0x000fe2000001001f */
[----:B------:R-:W-:Y:S01]  /*12c0*/  LOP3.LUT R4, R4, 0x64006400, RZ, 0xfc, !PT ;  /* 0x6400640004047812 */ /* 0x000fe200078efcff */
[----:B------:R-:W-:Y:S01]  /*12d0*/  FFMA.FTZ R22, R35, R22, R37 ;  /* 0x0000001623167223 */ /* 0x000fe20000010025 */
[----:B------:R-:W-:Y:S01]  /*12e0*/  LOP3.LUT R3, R3, 0x64006400, RZ, 0xfc, !PT ;  /* 0x6400640003037812 */ /* 0x000fe200078efcff */
[--C-:B0-----:R-:W-:Y:S01]  /*12f0*/  HADD2.F32 R31, -RZ, R28.reuse.H0_H0 ;  /* 0x2000001cff1f7230 */ /* 0x101fe20000004100 */
[----:B------:R-:W-:Y:S01]  /*1300*/  LOP3.LUT R32, R32, 0x64006400, RZ, 0xfc, !PT ;  /* 0x6400640020207812 */ /* 0x000fe200078efcff */
[----:B------:R-:W-:Y:S01]  /*1310*/  HADD2 R39, R4, -1032, -1032 ;  /* 0xe408e40804277430 */ /* 0x000fe20000000000 */
[----:B------:R-:W-:Y:S01]  /*1320*/  LOP3.LUT R33, R33, 0x64006400, RZ, 0xfc, !PT ;  /* 0x6400640021217812 */ /* 0x000fe200078efcff */
[----:B------:R-:W-:Y:S02]  /*1330*/  HADD2 R38, R3, -1032, -1032 ;  /* 0xe408e40803267430 */ /* 0x000fe40000000000 */
[----:B------:R-:W-:-:S02]  /*1340*/  HADD2.F32 R28, -RZ, R28.H1_H1 ;  /* 0x3000001cff1c7230 */ /* 0x000fc40000004100 */
[----:B------:R-:W-:Y:S02]  /*1350*/  HADD2 R40, R32, -1032, -1032 ;  /* 0xe408e40820287430 */ /* 0x000fe40000000000 */
[----:B------:R-:W-:Y:S02]  /*1360*/  HADD2.F32 R34, -RZ, R39.H0_H0 ;  /* 0x20000027ff227230 */ /* 0x000fe40000004100 */
[----:B------:R-:W-:Y:S02]  /*1370*/  HADD2 R4, R33, -1032, -1032 ;  /* 0xe408e40821047430 */ /* 0x000fe40000000000 */
[----:B------:R-:W-:Y:S01]  /*1380*/  HADD2.F32 R33, -RZ, R38.H0_H0 ;  /* 0x20000026ff217230 */ /* 0x000fe20000004100 */
[----:B------:R-:W-:Y:S01]  /*1390*/  LOP3.LUT R21, R21, 0xf000f0, RZ, 0xc0, !PT ;  /* 0x00f000f015157812 */ /* 0x000fe200078ec0ff */
[----:B------:R-:W-:Y:S02]  /*13a0*/  HADD2.F32 R37, -RZ, R40.H0_H0 ;  /* 0x20000028ff257230 */ /* 0x000fe40000004100 */
[----:B------:R-:W-:Y:S01]  /*13b0*/  FFMA.FTZ R35, R31, R34, R10 ;  /* 0x000000221f237223 */ /* 0x000fe2000001000a */
[----:B------:R-:W-:-:S02]  /*13c0*/  HADD2.F32 R36, -RZ, R4.H0_H0 ;  /* 0x20000004ff247230 */ /* 0x000fc40000004100 */
[----:B------:R-:W-:Y:S01]  /*13d0*/  FFMA.FTZ R32, R33, R31, R6 ;  /* 0x0000001f21207223 */ /* 0x000fe20000010006 */
[----:B------:R-:W-:Y:S01]  /*13e0*/  LOP3.LUT R6, R5, 0xf000f0, RZ, 0xc0, !PT ;  /* 0x00f000f005067812 */ /* 0x000fe200078ec0ff */
[C---:B------:R-:W-:Y:S01]  /*13f0*/  FFMA.FTZ R22, R31.reuse, R37, R22 ;  /* 0x000000251f167223 */ /* 0x040fe20000010016 */
[----:B------:R-:W-:Y:S01]  /*1400*/  LOP3.LUT R16, R16, 0xf000f0, RZ, 0xc0, !PT ;  /* 0x00f000f010107812 */ /* 0x000fe200078ec0ff */
[----:B------:R-:W-:Y:S01]  /*1410*/  FFMA.FTZ R25, R31, R36, R25 ;  /* 0x000000241f197223 */ /* 0x000fe20000010019 */
[----:B------:R-:W-:Y:S01]  /*1420*/  HADD2.F32 R31, -RZ, R38.H1_H1 ;  /* 0x30000026ff1f7230 */ /* 0x000fe20000004100 */
[----:B------:R-:W-:Y:S01]  /*1430*/  LOP3.LUT R7, R7, 0xf000f0, RZ, 0xc0, !PT ;  /* 0x00f000f007077812 */ /* 0x000fe200078ec0ff */
[----:B------:R-:W-:Y:S01]  /*1440*/  HADD2.F32 R33, -RZ, R39.H1_H1 ;  /* 0x30000027ff217230 */ /* 0x000fe20000004100 */
[----:B------:R-:W-:Y:S01]  /*1450*/  LOP3.LUT R21, R21, 0x64006400, RZ, 0xfc, !PT ;  /* 0x6400640015157812 */ /* 0x000fe200078efcff */
[----:B------:R-:W-:Y:S02]  /*1460*/  HADD2.F32 R37, -RZ, R40.H1_H1 ;  /* 0x30000028ff257230 */ /* 0x000fe40000004100 */
[----:B------:R-:W-:Y:S01]  /*1470*/  FFMA.FTZ R32, R31, R28, R32 ;  /* 0x0000001c1f207223 */ /* 0x000fe20000010020 */
[----:B------:R-:W-:Y:S01]  /*1480*/  LOP3.LUT R31, R6, 0x64006400, RZ, 0xfc, !PT ;  /* 0x64006400061f7812 */ /* 0x000fe200078efcff */
[----:B------:R-:W-:Y:S01]  /*1490*/  FFMA.FTZ R10, R28, R33, R35 ;  /* 0x000000211c0a7223 */ /* 0x000fe20000010023 */
[----:B------:R-:W-:Y:S01]  /*14a0*/  LOP3.LUT R5, R16, 0x64006400, RZ, 0xfc, !PT ;  /* 0x6400640010057812 */ /* 0x000fe200078efcff */
[-C--:B------:R-:W-:Y:S01]  /*14b0*/  HFMA2 R33, R21, R14.reuse.H0_H0, -72, -72 ;  /* 0xd480d48015217431 */ /* 0x080fe2000004000e */
[----:B------:R-:W-:Y:S01]  /*14c0*/  LOP3.LUT R7, R7, 0x64006400, RZ, 0xfc, !PT ;  /* 0x6400640007077812 */ /* 0x000fe200078efcff */
[----:B------:R-:W-:-:S02]  /*14d0*/  HFMA2 R31, R31, R14.H0_H0, -72, -72 ;  /* 0xd480d4801f1f7431 */ /* 0x000fc4000004000e */
        /* <DEDUP_REMOVED lines=12> */
[----:B------:R-:W-:Y:S02]  /*15a0*/  HADD2.F32 R29, -RZ, R29.H1_H1 ;  /* 0x3000001dff1d7230 */ /* 0x000fe40000004100 */
[----:B------:R-:W-:Y:S01]  /*15b0*/  FFMA.FTZ R5, R5, R3, R32 ;  /* 0x0000000305057223 */ /* 0x000fe20000010020 */
[----:B------:R-:W-:-:S02]  /*15c0*/  HADD2.F32 R16, -RZ, R33.H1_H1 ;  /* 0x30000021ff107230 */ /* 0x000fc40000004100 */
[--C-:B------:R-:W-:Y:S02]  /*15d0*/  HADD2.F32 R21, -RZ, R34.reuse.H0_H0 ;  /* 0x20000022ff157230 */ /* 0x100fe40000004100 */
[----:B------:R-:W-:Y:S01]  /*15e0*/  FFMA.FTZ R4, R4, R29, R5 ;  /* 0x0000001d04047223 */ /* 0x000fe20000010005 */
[----:B------:R-:W-:Y:S02]  /*15f0*/  HADD2.F32 R6, -RZ, R31.H1_H1 ;  /* 0x3000001fff067230 */ /* 0x000fe40000004100 */
        /* <DEDUP_REMOVED lines=21> */
.L_x_4681:
[----:B------:R-:W-:Y:S05]  /*1750*/  @!P0 BRA `(.L_x_4682) ;  /* 0x00000008003c8947 */ /* 0x000fea0003800000 */
[----:B------:R0:W2:Y:S04]  /*1760*/  LDG.E.128.CONSTANT R4, desc[UR6][R26.64] ;  /* 0x000000061a047981 */ /* 0x0000a8000c1e9d00 */
[----:B------:R-:W1:Y:S04]  /*1770*/  LDS.64 R28, [UR4+0x10] ;  /* 0x00001004ff1c7984 */ /* 0x000e680008000a00 */
[----:B0-----:R-:W0:Y:S01]  /*1780*/  LDS.64 R26, [UR4+0x18] ;  /* 0x00001804ff1a7984 */ /* 0x001e220008000a00 */
[--C-:B-1----:R-:W-:Y:S02]  /*1790*/  HADD2.F32 R3, -RZ, R28.reuse.H0_H0 ;  /* 0x2000001cff037230 */ /* 0x102fe40000004100 */
[----:B------:R-:W-:-:S02]  /*17a0*/  HADD2.F32 R28, -RZ, R28.H1_H1 ;  /* 0x3000001cff1c7230 */ /* 0x000fc40000004100 */
[--C-:B------:R-:W-:Y:S02]  /*17b0*/  HADD2.F32 R33, -RZ, R29.reuse.H0_H0 ;  /* 0x2000001dff217230 */ /* 0x100fe40000004100 */
[----:B------:R-:W-:Y:S01]  /*17c0*/  HADD2.F32 R29, -RZ, R29.H1_H1 ;  /* 0x3000001dff1d7230 */ /* 0x000fe20000004100 */
[C---:B--2---:R-:W-:Y:S02]  /*17d0*/  LOP3.LUT R10, R4.reuse, 0xf000f, RZ, 0xc0, !PT ;  /* 0x000f000f040a7812 */ /* 0x044fe400078ec0ff */
[----:B------:R-:W-:Y:S02]  /*17e0*/  LOP3.LUT R32, R4, 0xf000f0, RZ, 0xc0, !PT ;  /* 0x00f000f004207812 */ /* 0x000fe400078ec0ff */
[----:B------:R-:W-:Y:S02]  /*17f0*/  SHF.R.U32.HI R16, RZ, 0x8, R4 ;  /* 0x00000008ff107819 */ /* 0x000fe40000011604 */
[----:B------:R-:W-:Y:S02]  /*1800*/  LOP3.LUT R4, R5, 0xf000f, RZ, 0xc0, !PT ;  /* 0x000f000f05047812 */ /* 0x000fe400078ec0ff */
[----:B------:R-:W-:-:S02]  /*1810*/  LOP3.LUT R10, R10, 0x64006400, RZ, 0xfc, !PT ;  /* 0x640064000a0a7812 */ /* 0x000fc400078efcff */
[----:B------:R-:W-:Y:S02]  /*1820*/  LOP3.LUT R4, R4, 0x64006400, RZ, 0xfc, !PT ;  /* 0x6400640004047812 */ /* 0x000fe400078efcff */
[C---:B------:R-:W-:Y:S01]  /*1830*/  LOP3.LUT R34, R6.reuse, 0xf000f, RZ, 0xc0, !PT ;  /* 0x000f000f06227812 */ /* 0x040fe200078ec0ff */
[----:B------:R-:W-:Y:S01]  /*1840*/  HADD2 R35, R10, -1032, -1032 ;  /* 0xe408e4080a237430 */ /* 0x000fe20000000000 */
[----:B------:R-:W-:Y:S01]  /*1850*/  LOP3.LUT R25, R6, 0xf000f0, RZ, 0xc0, !PT ;  /* 0x00f000f006197812 */ /* 0x000fe200078ec0ff */
[----:B------:R-:W-:Y:S01]  /*1860*/  HADD2 R37, R4, -1032, -1032 ;  /* 0xe408e40804257430 */ /* 0x000fe20000000000 */
[----:B------:R-:W-:Y:S02]  /*1870*/  SHF.R.U32.HI R21, RZ, 0x8, R6 ;  /* 0x00000008ff157819 */ /* 0x000fe40000011606 */
[----:B------:R-:W-:Y:S01]  /*1880*/  LOP3.LUT R6, R7, 0xf000f, RZ, 0xc0, !PT ;  /* 0x000f000f07067812 */ /* 0x000fe200078ec0ff */
[--C-:B------:R-:W-:Y:S01]  /*1890*/  HADD2.F32 R4, -RZ, R35.reuse.H0_H0 ;  /* 0x20000023ff047230 */ /* 0x100fe20000004100 */
[----:B------:R-:W-:Y:S01]  /*18a0*/  LOP3.LUT R34, R34, 0x64006400, RZ, 0xfc, !PT ;  /* 0x6400640022227812 */ /* 0x000fe200078efcff */
[----:B------:R-:W-:Y:S01]  /*18b0*/  HADD2.F32 R35, -RZ, R35.H1_H1 ;  /* 0x30000023ff237230 */ /* 0x000fe20000004100 */
[----:B------:R-:W-:Y:S01]  /*18c0*/  LOP3.LUT R6, R6, 0x64006400, RZ, 0xfc, !PT ;  /* 0x6400640006067812 */ /* 0x000fe200078efcff */
[----:B------:R-:W-:-:S02]  /*18d0*/  HADD2.F32 R36, -RZ, R37.H0_H0 ;  /* 0x20000025ff247230 */ /* 0x000fc40000004100 */
[----:B------:R-:W-:Y:S01]  /*18e0*/  FFMA.FTZ R4, R4, R3, RZ ;  /* 0x0000000304047223 */ /* 0x000fe200000100ff */
[----:B------:R-:W-:Y:S01]  /*18f0*/  LOP3.LUT R22, R5, 0xf000f0, RZ, 0xc0, !PT ;  /* 0x00f000f005167812 */ /* 0x000fe200078ec0ff */
[----:B------:R-:W-:Y:S01]  /*1900*/  HADD2 R38, R34, -1032, -1032 ;  /* 0xe408e40822267430 */ /* 0x000fe20000000000 */
[----:B------:R-:W-:Y:S01]  /*1910*/  LOP3.LUT R31, R7, 0xf000f0, RZ, 0xc0, !PT ;  /* 0x00f000f0071f7812 */ /* 0x000fe200078ec0ff */
[----:B------:R-:W-:Y:S02]  /*1920*/  HADD2 R34, R6, -1032, -1032 ;  /* 0xe408e40806227430 */ /* 0x000fe40000000000 */
[----:B------:R-:W-:Y:S01]  /*1930*/  FFMA.FTZ R4, R35, R28, R4 ;  /* 0x0000001c23047223 */ /* 0x000fe20000010004 */
[----:B------:R-:W-:Y:S01]  /*1940*/  HADD2.F32 R39, -RZ, R37.H1_H1 ;  /* 0x30000025ff277230 */ /* 0x000fe20000004100 */
[----:B------:R-:W-:Y:S01]  /*1950*/  LOP3.LUT R35, R32, 0x64006400, RZ, 0xfc, !PT ;  /* 0x6400640020237812 */ /* 0x000fe200078efcff */
[----:B------:R-:W-:Y:S01]  /*1960*/  HADD2.F32 R6, -RZ, R38.H0_H0 ;  /* 0x20000026ff067230 */ /* 0x000fe20000004100 */
[----:B------:R-:W-:Y:S01]  /*1970*/  LOP3.LUT R37, R22, 0x64006400, RZ, 0xfc, !PT ;  /* 0x6400640016257812 */ /* 0x000fe200078efcff */
[----:B------:R-:W-:Y:S01]  /*1980*/  HADD2.F32 R10, -RZ, R34.H0_H0 ;  /* 0x20000022ff0a7230 */ /* 0x000fe20000004100 */
[----:B------:R-:W-:Y:S01]  /*1990*/  LOP3.LUT R31, R31, 0x64006400, RZ, 0xfc, !PT ;  /* 0x640064001f1f7812 */ /* 0x000fe200078efcff */
[-C--:B------:R-:W-:Y:S01]  /*19a0*/  HFMA2 R22, R35, R14.reuse.H0_H0, -72, -72 ;  /* 0xd480d48023167431 */ /* 0x080fe2000004000e */
[----:B------:R-:W-:Y:S01]  /*19b0*/  LOP3.LUT R25, R25, 0x64006400, RZ, 0xfc, !PT ;  /* 0x6400640019197812 */ /* 0x000fe200078efcff */
[----:B------:R-:W-:Y:S01]  /*19c0*/  FFMA.FTZ R41, R3, R36, RZ ;  /* 0x0000002403297223 */ /* 0x000fe200000100ff */
[----:B------:R-:W-:-:S02]  /*19d0*/  HFMA2 R37, R37, R14.H0_H0, -72, -72 ;  /* 0xd480d48025257431 */ /* 0x000fc4000004000e */
[C---:B------:R-:W-:Y:S01]  /*19e0*/  FFMA.FTZ R36, R3.reuse, R6, RZ ;  /* 0x0000000603247223 */ /* 0x040fe200000100ff */
[----:B------:R-:W-:Y:S02]  /*19f0*/  HADD2.F32 R34, -RZ, R34.H1_H1 ;  /* 0x30000022ff227230 */ /* 0x000fe40000004100 */
[----:B------:R-:W-:Y:S01]  /*1a00*/  FFMA.FTZ R3, R3, R10, RZ ;  /* 0x0000000a03037223 */ /* 0x000fe200000100ff */
[-C--:B------:R-:W-:Y:S02]  /*1a10*/  HFMA2 R31, R31, R14.reuse.H0_H0, -72, -72 ;  /* 0xd480d4801f1f7431 */ /* 0x080fe4000004000e */
[----:B------:R-:W-:Y:S02]  /*1a20*/  HADD2.F32 R43, -RZ, R38.H1_H1 ;  /* 0x30000026ff2b7230 */ /* 0x000fe40000004100 */
[----:B------:R-:W-:Y:S02]  /*1a30*/  HFMA2 R32, R25, R14.H0_H0, -72, -72 ;  /* 0xd480d48019207431 */ /* 0x000fe4000004000e */
[----:B------:R-:W-:-:S02]  /*1a40*/  HADD2.F32 R25, -RZ, R22.H0_H0 ;  /* 0x20000016ff197230 */ /* 0x000fc40000004100 */
[C---:B------:R-:W-:Y:S01]  /*1a50*/  FFMA.FTZ R6, R28.reuse, R39, R41 ;  /* 0x000000271c067223 */ /* 0x040fe20000010029 */
[----:B------:R-:W-:Y:S02]  /*1a60*/  HADD2.F32 R10, -RZ, R37.H0_H0 ;  /* 0x20000025ff0a7230 */ /* 0x000fe40000004100 */
[C---:B------:R-:W-:Y:S01]  /*1a70*/  FFMA.FTZ R34, R28.reuse, R34, R3 ;  /* 0x000000221c227223 */ /* 0x040fe20000010003 */
[----:B------:R-:W-:Y:S02]  /*1a80*/  HADD2.F32 R3, -RZ, R31.H0_H0 ;  /* 0x2000001fff037230 */ /* 0x000fe40000004100 */
[----:B------:R-:W-:Y:S01]  /*1a90*/  FFMA.FTZ R25, R25, R33, R4 ;  /* 0x0000002119197223 */ /* 0x000fe20000010004 */
[----:B------:R-:W-:Y:S01]  /*1aa0*/  FFMA.FTZ R36, R28, R43, R36 ;  /* 0x0000002b1c247223 */ /* 0x000fe20000010024 */
[C---:B------:R-:W-:Y:S01]  /*1ab0*/  FFMA.FTZ R4, R33.reuse, R10, R6 ;  /* 0x0000000a21047223 */ /* 0x040fe20000010006 */
[----:B------:R-:W-:Y:S02]  /*1ac0*/  HADD2.F32 R10, -RZ, R37.H1_H1 ;  /* 0x30000025ff0a7230 */ /* 0x000fe40000004100 */
[----:B------:R-:W-:Y:S01]  /*1ad0*/  FFMA.FTZ R3, R33, R3, R34 ;  /* 0x0000000321037223 */ /* 0x000fe20000010022 */
[----:B------:R-:W-:Y:S01]  /*1ae0*/  HADD2.F32 R28, -RZ, R31.H1_H1 ;  /* 0x3000001fff1c7230 */ /* 0x000fe20000004100 */
[----:B------:R-:W-:Y:S01]  /*1af0*/  SHF.R.U32.HI R5, RZ, 0x8, R5 ;  /* 0x00000008ff057819 */ /* 0x000fe20000011605 */
[----:B------:R-:W-:Y:S01]  /*1b00*/  HADD2.F32 R6, -RZ, R22.H1_H1 ;  /* 0x30000016ff067230 */ /* 0x000fe20000004100 */
[----:B------:R-:W-:Y:S01]  /*1b10*/  SHF.R.U32.HI R7, RZ, 0x8, R7 ;  /* 0x00000008ff077819 */ /* 0x000fe20000011607 */
[----:B------:R-:W-:-:S02]  /*1b20*/  HADD2.F32 R35, -RZ, R32.H0_H0 ;  /* 0x20000020ff237230 */ /* 0x000fc40000004100 */
[C---:B------:R-:W-:Y:S01]  /*1b30*/  FFMA.FTZ R10, R29.reuse, R10, R4 ;  /* 0x0000000a1d0a7223 */ /* 0x040fe20000010004 */
[----:B------:R-:W-:Y:S02]  /*1b40*/  HADD2.F32 R22, -RZ, R32.H1_H1 ;  /* 0x30000020ff167230 */ /* 0x000fe40000004100 */
[----:B------:R-:W-:Y:S01]  /*1b50*/  FFMA.FTZ R32, R29, R28, R3 ;  /* 0x0000001c1d207223 */ /* 0x000fe20000010003 */
[----:B------:R-:W-:Y:S01]  /*1b60*/  FFMA.FTZ R6, R6, R29, R25 ;  /* 0x0000001d06067223 */ /* 0x000fe20000010019 */
[----:B------:R-:W-:Y:S01]  /*1b70*/  LOP3.LUT R3, R16, 0xf000f, RZ, 0xc0, !PT ;  /* 0x000f000f10037812 */ /* 0x000fe200078ec0ff */
[----:B------:R-:W-:Y:S01]  /*1b80*/  FFMA.FTZ R35, R33, R35, R36 ;  /* 0x0000002321237223 */ /* 0x000fe20000010024 */
[----:B------:R-:W-:Y:S02]  /*1b90*/  LOP3.LUT R4, R5, 0xf000f, RZ, 0xc0, !PT ;  /* 0x000f000f05047812 */ /* 0x000fe400078ec0ff */
        /* <DEDUP_REMOVED lines=29> */
[----:B------:R-:W-:-:S02]  /*1d70*/  HFMA2 R16, R5, R14.H0_H0, -72, -72 ;  /* 0xd480d48005107431 */ /* 0x000fc4000004000e */
[----:B------:R-:W-:Y:S01]  /*1d80*/  FFMA.FTZ R28, R29, R26, R28 ;  /* 0x0000001a1d1c7223 */ /* 0x000fe2000001001c */
[----:B------:R-:W-:Y:S01]  /*1d90*/  LOP3.LUT R29, R6, 0x64006400, RZ, 0xfc, !PT ;  /* 0x64006400061d7812 */ /* 0x000fe200078efcff */
[----:B------:R-:W-:Y:S01]  /*1da0*/  HADD2.F32 R35, -RZ, R38.H1_H1 ;  /* 0x30000026ff237230 */ /* 0x000fe20000004100 */
[----:B------:R-:W-:Y:S01]  /*1db0*/  LOP3.LUT R7, R7, 0x64006400, RZ, 0xfc, !PT ;  /* 0x6400640007077812 */ /* 0x000fe200078efcff */
[----:B------:R-:W-:Y:S01]  /*1dc0*/  FFMA.FTZ R10, R26, R31, R33 ;  /* 0x0000001f1a0a7223 */ /* 0x000fe20000010021 */
[----:B------:R-:W-:Y:S02]  /*1dd0*/  HADD2.F32 R6, -RZ, R4.H1_H1 ;  /* 0x30000004ff067230 */ /* 0x000fe40000004100 */
[-C--:B------:R-:W-:Y:S02]  /*1de0*/  HFMA2 R29, R29, R14.reuse.H0_H0, -72, -72 ;  /* 0xd480d4801d1d7431 */ /* 0x080fe4000004000e */
[----:B------:R-:W-:Y:S02]  /*1df0*/  HADD2.F32 R3, -RZ, R27.H0_H0 ;  /* 0x2000001bff037230 */ /* 0x000fe40000004100 */
[----:B------:R-:W-:-:S02]  /*1e00*/  HFMA2 R31, R21, R14.H0_H0, -72, -72 ;  /* 0xd480d480151f7431 */ /* 0x000fc4000004000e */
[----:B------:R-:W-:Y:S02]  /*1e10*/  HADD2.F32 R5, -RZ, R16.H0_H0 ;  /* 0x20000010ff057230 */ /* 0x000fe40000004100 */
[----:B------:R-:W-:Y:S02]  /*1e20*/  HFMA2 R32, R7, R14.H0_H0, -72, -72 ;  /* 0xd480d48007207431 */ /* 0x000fe4000004000e */
[----:B------:R-:W-:Y:S02]  /*1e30*/  HADD2.F32 R4, -RZ, R29.H0_H0 ;  /* 0x2000001dff047230 */ /* 0x000fe40000004100 */
[C---:B------:R-:W-:Y:S01]  /*1e40*/  FFMA.FTZ R22, R26.reuse, R35, R22 ;  /* 0x000000231a167223 */ /* 0x040fe20000010016 */
[----:B------:R-:W-:Y:S01]  /*1e50*/  FFMA.FTZ R26, R26, R6, R25 ;  /* 0x000000061a1a7223 */ /* 0x000fe20000010019 */
[----:B------:R-:W-:Y:S02]  /*1e60*/  HADD2.F32 R27, -RZ, R27.H1_H1 ;  /* 0x3000001bff1b7230 */ /* 0x000fe40000004100 */
[----:B------:R-:W-:Y:S01]  /*1e70*/  FFMA.FTZ R5, R5, R3, R28 ;  /* 0x0000000305057223 */ /* 0x000fe2000001001c */
[----:B------:R-:W-:Y:S01]  /*1e80*/  FFMA.FTZ R10, R3, R4, R10 ;  /* 0x00000004030a7223 */ /* 0x000fe2000001000a */
[----:B------:R-:W-:-:S02]  /*1e90*/  HADD2.F32 R7, -RZ, R31.H0_H0 ;  /* 0x2000001fff077230 */ /* 0x000fc40000004100 */
        /* <DEDUP_REMOVED lines=11> */
[--C-:B------:R-:W-:Y:S02]  /*1f50*/  HADD2.F32 R5, -RZ, R0.reuse.H1_H1 ;  /* 0x30000000ff057230 */ /* 0x100fe40000004100 */
[----:B------:R-:W-:Y:S01]  /*1f60*/  FFMA.FTZ R10, R27, R10, R26 ;  /* 0x0000000a1b0a7223 */ /* 0x000fe2000001001a */
[----:B------:R-:W-:Y:S02]  /*1f70*/  HADD2.F32 R16, -RZ, R0.H0_H0 ;  /* 0x20000000ff107230 */ /* 0x000fe40000004100 */
        /* <DEDUP_REMOVED lines=13> */
.L_x_4682:
[----:B------:R-:W-:Y:S05]  /*2050*/  @!P0 BRA `(.L_x_4683) ;  /* 0x00000008003c8947 */ /* 0x000fea0003800000 */
[----:B------:R-:W2:Y:S04]  /*2060*/  LDG.E.128.CONSTANT R4, desc[UR6][R12.64] ;  /* 0x000000060c047981 */ /* 0x000ea8000c1e9d00 */
[----:B------:R-:W0:Y:S02]  /*2070*/  LDS.64 R26, [UR4+0x20] ;  /* 0x00002004ff1a7984 */ /* 0x000e240008000a00 */
        /* <DEDUP_REMOVED lines=9> */
[----:B------:R-:W-:-:S02]  /*2110*/  LOP3.LUT R10, R10, 0x64006400, RZ, 0xfc, !PT ;  /* 0x640064000a0a7812 */ /* 0x000fc400078efcff */
[----:B------:R-:W-:Y:S02]  /*2120*/  LOP3.LUT R25, R6, 0xf000f0, RZ, 0xc0, !PT ;  /* 0x00f000f006197812 */ /* 0x000fe400078ec0ff */
[----:B------:R-:W-:Y:S01]  /*2130*/  SHF.R.U32.HI R21, RZ, 0x8, R6 ;  /* 0x00000008ff157819 */ /* 0x000fe20000011606 */
[----:B------:R-:W-:Y:S01]  /*2140*/  HADD2 R35, R10, -1032, -1032 ;  /* 0xe408e4080a237430 */ /* 0x000fe20000000000 */
[----:B------:R-:W-:Y:S02]  /*2150*/  LOP3.LUT R4, R4, 0x64006400, RZ, 0xfc, !PT ;  /* 0x6400640004047812 */ /* 0x000fe400078efcff */
[----:B------:R-:W-:Y:S01]  /*2160*/  LOP3.LUT R6, R33, 0x64006400, RZ, 0xfc, !PT ;  /* 0x6400640021067812 */ /* 0x000fe200078efcff */
[----:B------:R-:W-:Y:S01]  /*2170*/  HADD2.F32 R33, -RZ, R27.H1_H1 ;  /* 0x3000001bff217230 */ /* 0x000fe20000004100 */
[----:B------:R-:W-:Y:S01]  /*2180*/  LOP3.LUT R34, R34, 0x64006400, RZ, 0xfc, !PT ;  /* 0x6400640022227812 */ /* 0x000fe200078efcff */
[----:B------:R-:W-:Y:S02]  /*2190*/  HADD2 R37, R4, -1032, -1032 ;  /* 0xe408e40804257430 */ /* 0x000fe40000000000 */
[----:B------:R-:W-:-:S02]  /*21a0*/  HADD2.F32 R4, -RZ, R35.H0_H0 ;  /* 0x20000023ff047230 */ /* 0x000fc40000004100 */
[----:B------:R-:W-:Y:S02]  /*21b0*/  HADD2 R40, R6, -1032, -1032 ;  /* 0xe408e40806287430 */ /* 0x000fe40000000000 */
[----:B------:R-:W-:Y:S02]  /*21c0*/  HADD2.F32 R36, -RZ, R35.H1_H1 ;  /* 0x30000023ff247230 */ /* 0x000fe40000004100 */
[----:B------:R-:W-:Y:S02]  /*21d0*/  HADD2 R34, R34, -1032, -1032 ;  /* 0xe408e40822227430 */ /* 0x000fe40000000000 */
[--C-:B------:R-:W-:Y:S02]  /*21e0*/  HADD2.F32 R38, -RZ, R37.reuse.H0_H0 ;  /* 0x20000025ff267230 */ /* 0x100fe40000004100 */
[----:B------:R-:W-:Y:S01]  /*21f0*/  FFMA.FTZ R35, R4, R3, RZ ;  /* 0x0000000304237223 */ /* 0x000fe200000100ff */
[----:B------:R-:W-:Y:S01]  /*2200*/  HADD2.F32 R6, -RZ, R40.H0_H0 ;  /* 0x20000028ff067230 */ /* 0x000fe20000004100 */
[----:B------:R-:W-:Y:S01]  /*2210*/  LOP3.LUT R22, R5, 0xf000f0, RZ, 0xc0, !PT ;  /* 0x00f000f005167812 */ /* 0x000fe200078ec0ff */
[----:B------:R-:W-:Y:S01]  /*2220*/  HADD2.F32 R10, -RZ, R34.H0_H0 ;  /* 0x20000022ff0a7230 */ /* 0x000fe20000004100 */
[----:B------:R-:W0:Y:S01]  /*2230*/  LDS.64 R26, [UR4+0x28] ;  /* 0x00002804ff1a7984 */ /* 0x000e220008000a00 */
[----:B------:R-:W-:Y:S01]  /*2240*/  LOP3.LUT R25, R25, 0x64006400, RZ, 0xfc, !PT ;  /* 0x6400640019197812 */ /* 0x000fe200078efcff */
[C---:B------:R-:W-:Y:S01]  /*2250*/  FFMA.FTZ R38, R3.reuse, R38, RZ ;  /* 0x0000002603267223 */ /* 0x040fe200000100ff */
[C---:B------:R-:W-:Y:S01]  /*2260*/  FFMA.FTZ R39, R3.reuse, R6, RZ ;  /* 0x0000000603277223 */ /* 0x040fe200000100ff */
[----:B------:R-:W-:Y:S01]  /*2270*/  FFMA.FTZ R10, R3, R10, RZ ;  /* 0x0000000a030a7223 */ /* 0x000fe200000100ff */
[----:B------:R-:W-:Y:S01]  /*2280*/  LOP3.LUT R28, R7, 0xf000f0, RZ, 0xc0, !PT ;  /* 0x00f000f0071c7812 */ /* 0x000fe200078ec0ff */
[----:B------:R-:W-:Y:S01]  /*2290*/  FFMA.FTZ R3, R36, R31, R35 ;  /* 0x0000001f24037223 */ /* 0x000fe20000010023 */
[----:B------:R-:W-:Y:S01]  /*22a0*/  LOP3.LUT R29, R29, 0x64006400, RZ, 0xfc, !PT ;  /* 0x640064001d1d7812 */ /* 0x000fe200078efcff */
[----:B------:R-:W-:Y:S01]  /*22b0*/  HFMA2 R36, R25, R14.H0_H0, -72, -72 ;  /* 0xd480d48019247431 */ /* 0x000fe2000004000e */
[----:B------:R-:W-:Y:S01]  /*22c0*/  LOP3.LUT R35, R22, 0x64006400, RZ, 0xfc, !PT ;  /* 0x6400640016237812 */ /* 0x000fe200078efcff */
[----:B------:R-:W-:Y:S01]  /*22d0*/  HADD2.F32 R4, -RZ, R37.H1_H1 ;  /* 0x30000025ff047230 */ /* 0x000fe20000004100 */
[----:B------:R-:W-:Y:S01]  /*22e0*/  LOP3.LUT R25, R28, 0x64006400, RZ, 0xfc, !PT ;  /* 0x640064001c197812 */ /* 0x000fe200078efcff */
[----:B------:R-:W-:-:S02]  /*22f0*/  HADD2.F32 R6, -RZ, R40.H1_H1 ;  /* 0x30000028ff067230 */ /* 0x000fc40000004100 */
[-C--:B------:R-:W-:Y:S02]  /*2300*/  HFMA2 R29, R29, R14.reuse.H0_H0, -72, -72 ;  /* 0xd480d4801d1d7431 */ /* 0x080fe4000004000e */
[----:B------:R-:W-:Y:S02]  /*2310*/  HADD2.F32 R34, -RZ, R34.H1_H1 ;  /* 0x30000022ff227230 */ /* 0x000fe40000004100 */
[-C--:B------:R-:W-:Y:S02]  /*2320*/  HFMA2 R35, R35, R14.reuse.H0_H0, -72, -72 ;  /* 0xd480d48023237431 */ /* 0x080fe4000004000e */
[C---:B------:R-:W-:Y:S01]  /*2330*/  FFMA.FTZ R37, R31.reuse, R4, R38 ;  /* 0x000000041f257223 */ /* 0x040fe20000010026 */
[----:B------:R-:W-:Y:S02]  /*2340*/  HFMA2 R28, R25, R14.H0_H0, -72, -72 ;  /* 0xd480d480191c7431 */ /* 0x000fe4000004000e */
[----:B------:R-:W-:Y:S01]  /*2350*/  FFMA.FTZ R39, R31, R6, R39 ;  /* 0x000000061f277223 */ /* 0x000fe20000010027 */
[----:B------:R-:W-:-:S02]  /*2360*/  HADD2.F32 R4, -RZ, R29.H0_H0 ;  /* 0x2000001dff047230 */ /* 0x000fc40000004100 */
[----:B------:R-:W-:Y:S01]  /*2370*/  FFMA.FTZ R31, R31, R34, R10 ;  /* 0x000000221f1f7223 */ /* 0x000fe2000001000a */
[----:B------:R-:W-:Y:S01]  /*2380*/  HADD2.F32 R6, -RZ, R35.H0_H0 ;  /* 0x20000023ff067230 */ /* 0x000fe20000004100 */
[----:B------:R-:W-:Y:S01]  /*2390*/  SHF.R.U32.HI R5, RZ, 0x8, R5 ;  /* 0x00000008ff057819 */ /* 0x000fe20000011605 */
[----:B------:R-:W-:Y:S02]  /*23a0*/  HADD2.F32 R25, -RZ, R28.H0_H0 ;  /* 0x2000001cff197230 */ /* 0x000fe40000004100 */
[----:B------:R-:W-:Y:S01]  /*23b0*/  FFMA.FTZ R3, R4, R32, R3 ;  /* 0x0000002004037223 */ /* 0x000fe20000010003 */
[----:B------:R-:W-:Y:S02]  /*23c0*/  HADD2.F32 R22, -RZ, R36.H0_H0 ;  /* 0x20000024ff167230 */ /* 0x000fe40000004100 */
[C---:B------:R-:W-:Y:S01]  /*23d0*/  FFMA.FTZ R4, R32.reuse, R6, R37 ;  /* 0x0000000620047223 */ /* 0x040fe20000010025 */
[----:B------:R-:W-:Y:S02]  /*23e0*/  HADD2.F32 R6, -RZ, R29.H1_H1 ;  /* 0x3000001dff067230 */ /* 0x000fe40000004100 */
[----:B------:R-:W-:Y:S01]  /*23f0*/  FFMA.FTZ R25, R32, R25, R31 ;  /* 0x0000001920197223 */ /* 0x000fe2000001001f */
[----:B------:R-:W-:Y:S01]  /*2400*/  HADD2.F32 R10, -RZ, R35.H1_H1 ;  /* 0x30000023ff0a7230 */ /* 0x000fe20000004100 */
[----:B------:R-:W-:Y:S01]  /*2410*/  SHF.R.U32.HI R7, RZ, 0x8, R7 ;  /* 0x00000008ff077819 */ /* 0x000fe20000011607 */
[----:B------:R-:W-:-:S02]  /*2420*/  HADD2.F32 R28, -RZ, R28.H1_H1 ;  /* 0x3000001cff1c7230 */ /* 0x000fc40000004100 */
[----:B------:R-:W-:Y:S01]  /*2430*/  FFMA.FTZ R39, R32, R22, R39 ;  /* 0x0000001620277223 */ /* 0x000fe20000010027 */
[----:B------:R-:W-:Y:S01]  /*2440*/  FFMA.FTZ R6, R6, R33, R3 ;  /* 0x0000002106067223 */ /* 0x000fe20000010003 */
[C---:B------:R-:W-:Y:S01]  /*2450*/  FFMA.FTZ R10, R33.reuse, R10, R4 ;  /* 0x0000000a210a7223 */ /* 0x040fe20000010004 */
[----:B------:R-:W-:Y:S01]  /*2460*/  LOP3.LUT R3, R16, 0xf000f, RZ, 0xc0, !PT ;  /* 0x000f000f10037812 */ /* 0x000fe200078ec0ff */
[----:B------:R-:W-:Y:S01]  /*2470*/  FFMA.FTZ R32, R33, R28, R25 ;  /* 0x0000001c21207223 */ /* 0x000fe20000010019 */
[----:B------:R-:W-:Y:S01]  /*2480*/  LOP3.LUT R4, R5, 0xf000f, RZ, 0xc0, !PT ;  /* 0x000f000f05047812 */ /* 0x000fe200078ec0ff */
[----:B------:R-:W-:Y:S01]  /*2490*/  HADD2.F32 R22, -RZ, R36.H1_H1 ;  /* 0x30000024ff167230 */ /* 0x000fe20000004100 */
[----:B------:R-:W-:Y:S01]  /*24a0*/  LOP3.LUT R25, R21, 0xf000f, RZ, 0xc0, !PT ;  /* 0x000f000f15197812 */ /* 0x000fe200078ec0ff */
[--C-:B0-----:R-:W-:Y:S01]  /*24b0*/  HADD2.F32 R29, -RZ, R26.reuse.H0_H0 ;  /* 0x2000001aff1d7230 */ /* 0x101fe20000004100 */
[----:B------:R-:W-:Y:S01]  /*24c0*/  LOP3.LUT R28, R7, 0xf000f, RZ, 0xc0, !PT ;  /* 0x000f000f071c7812 */ /* 0x000fe200078ec0ff */
[----:B------:R-:W-:Y:S01]  /*24d0*/  HADD2.F32 R26, -RZ, R26.H1_H1 ;  /* 0x3000001aff1a7230 */ /* 0x000fe20000004100 */
[----:B------:R-:W-:Y:S01]  /*24e0*/  LOP3.LUT R3, R3, 0x64006400, RZ, 0xfc, !PT ;  /* 0x6400640003037812 */ /* 0x000fe200078efcff */
[----:B------:R-:W-:Y:S01]  /*24f0*/  FFMA.FTZ R22, R33, R22, R39 ;  /* 0x0000001621167223 */ /* 0x000fe20000010027 */
        /* <DEDUP_REMOVED lines=69> */
.L_x_4683:
[----:B------:R-:W-:Y:S05]  /*2950*/  @!P0 BRA `(.L_x_4680) ;  /* 0x0000000800408947 */ /* 0x000fea0003800000 */
[----:B------:R-:W-:Y:S02]  /*2960*/  IMAD.WIDE R4, R11, 0x4, R12 ;  /* 0x000000040b047825 */ /* 0x000fe400078e020c */
[----:B------:R-:W0:Y:S04]  /*2970*/  LDS.64 R12, [UR4+0x30] ;  /* 0x00003004ff0c7984 */ /* 0x000e280008000a00 */
[----:B------:R-:W2:Y:S01]  /*2980*/  LDG.E.128.CONSTANT R4, desc[UR6][R4.64] ;  /* 0x0000000604047981 */ /* 0x000ea2000c1e9d00 */
[----:B0-----:R-:W-:Y:S02]  /*2990*/  HADD2.F32 R26, -RZ, R12.H1_H1 ;  /* 0x3000000cff1a7230 */ /* 0x001fe40000004100 */
[----:B------:R-:W-:Y:S01]  /*29a0*/  HADD2.F32 R25, -RZ, R13.H0_H0 ;  /* 0x2000000dff197230 */ /* 0x000fe20000004100 */
[----:B--2---:R-:W-:-:S02]  /*29b0*/  LOP3.LUT R3, R4, 0xf000f, RZ, 0xc0, !PT ;  /* 0x000f000f04037812 */ /* 0x004fc400078ec0ff */
[----:B------:R-:W-:Y:S02]  /*29c0*/  LOP3.LUT R28, R5, 0xf000f, RZ, 0xc0, !PT ;  /* 0x000f000f051c7812 */ /* 0x000fe400078ec0ff */
[C---:B------:R-:W-:Y:S02]  /*29d0*/  LOP3.LUT R29, R6.reuse, 0xf000f0, RZ, 0xc0, !PT ;  /* 0x00f000f0061d7812 */ /* 0x040fe400078ec0ff */
        /* <DEDUP_REMOVED lines=9> */
[----:B------:R-:W-:Y:S01]  /*2a70*/  HADD2.F32 R28, -RZ, R13.H1_H1 ;  /* 0x3000000dff1c7230 */ /* 0x000fe20000004100 */
        /* <DEDUP_REMOVED lines=11> */
[----:B------:R-:W0:Y:S01]  /*2b30*/  LDS.64 R12, [UR4+0x38] ;  /* 0x00003804ff0c7984 */ /* 0x000e220008000a00 */
[----:B------:R-:W-:Y:S01]  /*2b40*/  HADD2.F32 R33, -RZ, R34.H0_H0 ;  /* 0x20000022ff217230 */ /* 0x000fe20000004100 */
[----:B------:R-:W-:Y:S01]  /*2b50*/  LOP3.LUT R29, R29, 0x64006400, RZ, 0xfc, !PT ;  /* 0x640064001d1d7812 */ /* 0x000fe200078efcff */
[----:B------:R-:W-:Y:S01]  /*2b60*/  HADD2.F32 R5, -RZ, R38.H0_H0 ;  /* 0x20000026ff057230 */ /* 0x000fe20000004100 */
[----:B------:R-:W-:Y:S01]  /*2b70*/  LOP3.LUT R27, R27, 0x64006400, RZ, 0xfc, !PT ;  /* 0x640064001b1b7812 */ /* 0x000fe200078efcff */
[----:B------:R-:W-:Y:S02]  /*2b80*/  HADD2.F32 R7, -RZ, R32.H0_H0 ;  /* 0x20000020ff077230 */ /* 0x000fe40000004100 */
[----:B------:R-:W-:Y:S01]  /*2b90*/  FFMA.FTZ R33, R4, R33, RZ ;  /* 0x0000002104217223 */ /* 0x000fe200000100ff */
[----:B------:R-:W-:-:S02]  /*2ba0*/  HADD2.F32 R35, -RZ, R34.H1_H1 ;  /* 0x30000022ff237230 */ /* 0x000fc40000004100 */
[----:B------:R-:W-:Y:S01]  /*2bb0*/  FFMA.FTZ R34, R3, R4, RZ ;  /* 0x0000000403227223 */ /* 0x000fe200000100ff */
[----:B------:R-:W-:Y:S02]  /*2bc0*/  HADD2.F32 R3, -RZ, R36.H1_H1 ;  /* 0x30000024ff037230 */ /* 0x000fe40000004100 */
[C---:B------:R-:W-:Y:S01]  /*2bd0*/  FFMA.FTZ R37, R4.reuse, R5, RZ ;  /* 0x0000000504257223 */ /* 0x040fe200000100ff */
[----:B------:R-:W-:Y:S01]  /*2be0*/  FFMA.FTZ R7, R4, R7, RZ ;  /* 0x0000000704077223 */ /* 0x000fe200000100ff */
[----:B------:R-:W-:Y:S01]  /*2bf0*/  FFMA.FTZ R4, R26, R35, R33 ;  /* 0x000000231a047223 */ /* 0x000fe20000010021 */
[-C--:B------:R-:W-:Y:S02]  /*2c00*/  HFMA2 R33, R31, R14.reuse.H0_H0, -72, -72 ;  /* 0xd480d4801f217431 */ /* 0x080fe4000004000e */
[----:B------:R-:W-:Y:S01]  /*2c10*/  FFMA.FTZ R34, R3, R26, R34 ;  /* 0x0000001a03227223 */ /* 0x000fe20000010022 */
[----:B------:R-:W-:Y:S01]  /*2c20*/  LOP3.LUT R3, R22, 0x64006400, RZ, 0xfc, !PT ;  /* 0x6400640016037812 */ /* 0x000fe200078efcff */
[----:B------:R-:W-:-:S02]  /*2c30*/  HFMA2 R29, R29, R14.H0_H0, -72, -72 ;  /* 0xd480d4801d1d7431 */ /* 0x000fc4000004000e */
[----:B------:R-:W-:Y:S02]  /*2c40*/  HADD2.F32 R5, -RZ, R38.H1_H1 ;  /* 0x30000026ff057230 */ /* 0x000fe40000004100 */
[-C--:B------:R-:W-:Y:S02]  /*2c50*/  HFMA2 R31, R27, R14.reuse.H0_H0, -72, -72 ;  /* 0xd480d4801b1f7431 */ /* 0x080fe4000004000e */
[----:B------:R-:W-:Y:S02]  /*2c60*/  HADD2.F32 R32, -RZ, R32.H1_H1 ;  /* 0x30000020ff207230 */ /* 0x000fe40000004100 */
[----:B------:R-:W-:Y:S02]  /*2c70*/  HFMA2 R35, R3, R14.H0_H0, -72, -72 ;  /* 0xd480d48003237431 */ /* 0x000fe4000004000e */
        /* <DEDUP_REMOVED lines=12> */
[----:B------:R-:W-:Y:S01]  /*2d40*/  HADD2.F32 R3, -RZ, R31.H1_H1 ;  /* 0x3000001fff037230 */ /* 0x000fe20000004100 */
[----:B------:R-:W-:Y:S01]  /*2d50*/  LOP3.LUT R22, R6, 0xf000f, RZ, 0xc0, !PT ;  /* 0x000f000f06167812 */ /* 0x000fe200078ec0ff */
[----:B------:R-:W-:Y:S02]  /*2d60*/  HADD2.F32 R5, -RZ, R33.H1_H1 ;  /* 0x30000021ff057230 */ /* 0x000fe40000004100 */
[----:B------:R-:W-:Y:S01]  /*2d70*/  FFMA.FTZ R29, R28, R29, R4 ;  /* 0x0000001d1c1d7223 */ /* 0x000fe20000010004 */
[----:B------:R-:W-:Y:S01]  /*2d80*/  LOP3.LUT R4, R10, 0xf000f, RZ, 0xc0, !PT ;  /* 0x000f000f0a047812 */ /* 0x000fe200078ec0ff */
[----:B------:R-:W-:Y:S01]  /*2d90*/  FFMA.FTZ R34, R3, R28, R34 ;  /* 0x0000001c03227223 */ /* 0x000fe20000010022 */
[----:B------:R-:W-:Y:S01]  /*2da0*/  LOP3.LUT R3, R21, 0xf000f, RZ, 0xc0, !PT ;  /* 0x000f000f15037812 */ /* 0x000fe200078ec0ff */
[----:B------:R-:W-:Y:S01]  /*2db0*/  FFMA.FTZ R5, R28, R5, R7 ;  /* 0x000000051c057223 */ /* 0x000fe20000010007 */
[----:B------:R-:W-:Y:S01]  /*2dc0*/  LOP3.LUT R4, R4, 0x64006400, RZ, 0xfc, !PT ;  /* 0x6400640004047812 */ /* 0x000fe200078efcff */
[--C-:B0-----:R-:W-:Y:S01]  /*2dd0*/  HADD2.F32 R26, -RZ, R12.reuse.H0_H0 ;  /* 0x2000000cff1a7230 */ /* 0x101fe20000004100 */
[----:B------:R-:W-:Y:S01]  /*2de0*/  LOP3.LUT R7, R16, 0xf000f, RZ, 0xc0, !PT ;  /* 0x000f000f10077812 */ /* 0x000fe200078ec0ff */
[----:B------:R-:W-:Y:S01]  /*2df0*/  HADD2.F32 R12, -RZ, R12.H1_H1 ;  /* 0x3000000cff0c7230 */ /* 0x000fe20000004100 */
[----:B------:R-:W-:Y:S01]  /*2e00*/  LOP3.LUT R3, R3, 0x64006400, RZ, 0xfc, !PT ;  /* 0x6400640003037812 */ /* 0x000fe200078efcff */
[----:B------:R-:W-:Y:S01]  /*2e10*/  HADD2 R33, R4, -1032, -1032 ;  /* 0xe408e40804217430 */ /* 0x000fe20000000000 */
[----:B------:R-:W-:Y:S01]  /*2e20*/  LOP3.LUT R22, R22, 0x64006400, RZ, 0xfc, !PT ;  /* 0x6400640016167812 */ /* 0x000fe200078efcff */
[----:B------:R-:W-:Y:S01]  /*2e30*/  FFMA.FTZ R27, R28, R27, R36 ;  /* 0x0000001b1c1b7223 */ /* 0x000fe20000010024 */
[----:B------:R-:W-:Y:S01]  /*2e40*/  LOP3.LUT R7, R7, 0x64006400, RZ, 0xfc, !PT ;  /* 0x6400640007077812 */ /* 0x000fe200078efcff */
[----:B------:R-:W-:Y:S01]  /*2e50*/  HADD2 R31, R3, -1032, -1032 ;  /* 0xe408e408031f7430 */ /* 0x000fe20000000000 */
[----:B------:R-:W-:Y:S01]  /*2e60*/  LOP3.LUT R10, R10, 0xf000f0, RZ, 0xc0, !PT ;  /* 0x00f000f00a0a7812 */ /* 0x000fe200078ec0ff */
[----:B------:R-:W-:-:S02]  /*2e70*/  HADD2 R4, R22, -1032, -1032 ;  /* 0xe408e40816047430 */ /* 0x000fc40000000000 */
[----:B------:R-:W-:Y:S02]  /*2e80*/  HADD2.F32 R22, -RZ, R33.H0_H0 ;  /* 0x20000021ff167230 */ /* 0x000fe40000004100 */
[----:B------:R-:W-:Y:S02]  /*2e90*/  HADD2 R35, R7, -1032, -1032 ;  /* 0xe408e40807237430 */ /* 0x000fe40000000000 */
[--C-:B------:R-:W-:Y:S01]  /*2ea0*/  HADD2.F32 R7, -RZ, R31.reuse.H0_H0 ;  /* 0x2000001fff077230 */ /* 0x100fe20000004100 */
[----:B------:R-:W-:Y:S01]  /*2eb0*/  LOP3.LUT R16, R16, 0xf000f0, RZ, 0xc0, !PT ;  /* 0x00f000f010107812 */ /* 0x000fe200078ec0ff */
        /* <DEDUP_REMOVED lines=8> */
[----:B------:R-:W-:Y:S01]  /*2f40*/  LOP3.LUT R5, R10, 0x64006400, RZ, 0xfc, !PT ;  /* 0x640064000a057812 */ /* 0x000fe200078efcff */
[----:B------:R-:W-:Y:S01]  /*2f50*/  FFMA.FTZ R28, R26, R28, R27 ;  /* 0x0000001c1a1c7223 */ /* 0x000fe2000001001b */
[----:B------:R-:W-:Y:S01]  /*2f60*/  LOP3.LUT R21, R21, 0xf000f0, RZ, 0xc0, !PT ;  /* 0x00f000f015157812 */ /* 0x000fe200078ec0ff */
[----:B------:R-:W-:Y:S01]  /*2f70*/  FFMA.FTZ R22, R12, R7, R25 ;  /* 0x000000070c167223 */ /* 0x000fe20000010019 */
[----:B------:R-:W-:Y:S01]  /*2f80*/  LOP3.LUT R6, R6, 0xf000f0, RZ, 0xc0, !PT ;  /* 0x00f000f006067812 */ /* 0x000fe200078ec0ff */
[-C--:B------:R-:W-:Y:S01]  /*2f90*/  HFMA2 R26, R5, R14.reuse.H0_H0, -72, -72 ;  /* 0xd480d480051a7431 */ /* 0x080fe2000004000e */
[----:B------:R-:W-:Y:S01]  /*2fa0*/  LOP3.LUT R5, R16, 0x64006400, RZ, 0xfc, !PT ;  /* 0x6400640010057812 */ /* 0x000fe200078efcff */
[----:B------:R-:W-:Y:S01]  /*2fb0*/  HADD2.F32 R27, -RZ, R35.H1_H1 ;  /* 0x30000023ff1b7230 */ /* 0x000fe20000004100 */
[----:B------:R-:W-:Y:S01]  /*2fc0*/  LOP3.LUT R21, R21, 0x64006400, RZ, 0xfc, !PT ;  /* 0x6400640015157812 */ /* 0x000fe200078efcff */
[----:B------:R-:W-:Y:S01]  /*2fd0*/  HADD2.F32 R25, -RZ, R4.H1_H1 ;  /* 0x30000004ff197230 */ /* 0x000fe20000004100 */
[----:B------:R-:W-:Y:S01]  /*2fe0*/  LOP3.LUT R7, R6, 0x64006400, RZ, 0xfc, !PT ;  /* 0x6400640006077812 */ /* 0x000fe200078efcff */
[----:B------:R-:W-:-:S02]  /*2ff0*/  HFMA2 R16, R5, R14.H0_H0, -72, -72 ;  /* 0xd480d48005107431 */ /* 0x000fc4000004000e */
[----:B------:R-:W-:Y:S02]  /*3000*/  HADD2.F32 R3, -RZ, R13.H0_H0 ;  /* 0x2000000dff037230 */ /* 0x000fe40000004100 */
[-C--:B------:R-:W-:Y:S02]  /*3010*/  HFMA2 R10, R21, R14.reuse.H0_H0, -72, -72 ;  /* 0xd480d480150a7431 */ /* 0x080fe4000004000e */
[----:B------:R-:W-:Y:S02]  /*3020*/  HADD2.F32 R4, -RZ, R26.H0_H0 ;  /* 0x2000001aff047230 */ /* 0x000fe40000004100 */
[----:B------:R-:W-:Y:S02]  /*3030*/  HFMA2 R14, R7, R14.H0_H0, -72, -72 ;  /* 0xd480d480070e7431 */ /* 0x000fe4000004000e */
[----:B------:R-:W-:Y:S02]  /*3040*/  HADD2.F32 R5, -RZ, R16.H0_H0 ;  /* 0x20000010ff057230 */ /* 0x000fe40000004100 */
[----:B------:R-:W-:Y:S01]  /*3050*/  FFMA.FTZ R28, R12, R27, R28 ;  /* 0x0000001b0c1c7223 */ /* 0x000fe2000001001c */
[----:B------:R-:W-:-:S02]  /*3060*/  HADD2.F32 R21, -RZ, R10.H0_H0 ;  /* 0x2000000aff157230 */ /* 0x000fc40000004100 */
[C---:B------:R-:W-:Y:S01]  /*3070*/  FFMA.FTZ R22, R3.reuse, R4, R22 ;  /* 0x0000000403167223 */ /* 0x040fe20000010016 */
[----:B------:R-:W-:Y:S02]  /*3080*/  HADD2.F32 R4, -RZ, R10.H1_H1 ;  /* 0x3000000aff047230 */ /* 0x000fe40000004100 */
[----:B------:R-:W-:Y:S01]  /*3090*/  FFMA.FTZ R5, R3, R5, R28 ;  /* 0x0000000503057223 */ /* 0x000fe2000001001c */
[----:B------:R-:W-:Y:S02]  /*30a0*/  HADD2.F32 R13, -RZ, R13.H1_H1 ;  /* 0x3000000dff0d7230 */ /* 0x000fe40000004100 */
[----:B------:R-:W-:Y:S01]  /*30b0*/  FFMA.FTZ R12, R12, R25, R29 ;  /* 0x000000190c0c7223 */ /* 0x000fe2000001001d */
[----:B------:R-:W-:Y:S02]  /*30c0*/  HADD2.F32 R10, -RZ, R16.H1_H1 ;  /* 0x30000010ff0a7230 */ /* 0x000fe40000004100 */
[----:B------:R-:W-:Y:S01]  /*30d0*/  FFMA.FTZ R21, R21, R3, R34 ;  /* 0x0000000315157223 */ /* 0x000fe20000010022 */
[----:B------:R-:W-:-:S02]  /*30e0*/  HADD2.F32 R7, -RZ, R14.H0_H0 ;  /* 0x2000000eff077230 */ /* 0x000fc40000004100 */
[----:B------:R-:W-:Y:S02]  /*30f0*/  HADD2.F32 R6, -RZ, R26.H1_H1 ;  /* 0x3000001aff067230 */ /* 0x000fe40000004100 */
[----:B------:R-:W-:Y:S01]  /*3100*/  FFMA.FTZ R5, R13, R10, R5 ;  /* 0x0000000a0d057223 */ /* 0x000fe20000010005 */
[----:B------:R-:W-:Y:S02]  /*3110*/  HADD2.F32 R10, -RZ, R14.H1_H1 ;  /* 0x3000000eff0a7230 */ /* 0x000fe40000004100 */
[----:B------:R-:W-:Y:S01]  /*3120*/  FFMA.FTZ R12, R3, R7, R12 ;  /* 0x00000007030c7223 */ /* 0x000fe2000001000c */
[----:B------:R-:W-:Y:S02]  /*3130*/  HADD2.F32 R3, -RZ, R2.H0_H0 ;  /* 0x20000002ff037230 */ /* 0x000fe40000004100 */
[----:B------:R-:W-:Y:S01]  /*3140*/  FFMA.FTZ R4, R4, R13, R21 ;  /* 0x0000000d04047223 */ /* 0x000fe20000010015 */
[--C-:B------:R-:W-:Y:S02]  /*3150*/  HADD2.F32 R7, -RZ, R0.reuse.H1_H1 ;  /* 0x30000000ff077230 */ /* 0x100fe40000004100 */
        /* <DEDUP_REMOVED lines=16> */
.L_x_4680:
[----:B------:R-:W-:Y:S01]  /*3260*/  IADD3 R30, R30, 0x20, RZ ;  /* 0x000000201e1e7810 */ /* 0x000fe20007ffe0ff */
[----:B------:R-:W-:Y:S01]  /*3270*/  UIADD3 UR4, UR4, 0x40, URZ ;  /* 0x0000004004047890 */ /* 0x000fe2000fffe03f */
[----:B------:R-:W-:Y:S02]  /*3280*/  LEA R22, P2, R11, R8, 0x4 ;  /* 0x000000080b167211 */ /* 0x000fe400078420ff */
[C---:B------:R-:W-:Y:S02]  /*3290*/  ISETP.GE.AND P0, PT, R30.reuse, UR5, PT ;  /* 0x000000051e007c0c */ /* 0x040fe4000bf06270 */
[----:B------:R-:W-:Y:S02]  /*32a0*/  ISETP.LT.AND P3, PT, R30, R23, PT ;  /* 0x000000171e00720c */ /* 0x000fe40003f61270 */
[----:B------:R-:W-:-:S11]  /*32b0*/  IADD3.X R21, R9, R15, RZ, P2, !PT ;  /* 0x0000000f09157210 */ /* 0x000fd600017fe4ff */
[----:B------:R-:W-:Y:S05]  /*32c0*/  @!P0 BRA P3, `(.L_x_4684) ;  /* 0xffffffd800888947 */ /* 0x000fea000183ffff */
.L_x_4679:
[----:B------:R-:W-:Y:S01]  /*32d0*/  ISETP.GE.AND P0, PT, R30, R23, PT ;  /* 0x000000171e00720c */ /* 0x000fe20003f06270 */
[----:B------:R-:W-:-:S03]  /*32e0*/  ULDC UR5, c[0x0][0x26c] ;  /* 0x00009b0000057ab9 */ /* 0x000fc60000000800 */
[----:B------:R-:W-:-:S13]  /*32f0*/  ISETP.GE.OR P0, PT, R30, UR5, P0 ;  /* 0x000000051e007c0c */ /* 0x000fda0008706670 */
[----:B------:R-:W-:Y:S05]  /*3300*/  @P0 BRA `(.L_x_4685) ;  /* 0x0000000800c40947 */ /* 0x000fea0003800000 */
[----:B0-----:R-:W0:Y:S01]  /*3310*/  LDC R16, c[0x0][0x23c] ;  /* 0x00008f00ff107b82 */ /* 0x001e220000000800 */
[----:B------:R-:W-:Y:S01]  /*3320*/  ULDC UR5, c[0x0][0x26c] ;  /* 0x00009b0000057ab9 */ /* 0x000fe20000000800 */
[----:B0-----:R-:W-:-:S04]  /*3330*/  SHF.R.S32.HI R15, RZ, 0x1f, R16 ;  /* 0x0000001fff0f7819 */ /* 0x001fc80000011410 */
[----:B------:R-:W-:-:S07]  /*3340*/  SHF.L.U64.HI R15, R16, 0x2, R15 ;  /* 0x00000002100f7819 */ /* 0x000fce000001020f */
.L_x_4687:
[----:B------:R-:W-:-:S13]  /*3350*/  ISETP.NE.AND P0, PT, R30, R17, PT ;  /* 0x000000111e00720c */ /* 0x000fda0003f05270 */
[----:B------:R-:W0:Y:S01]  /*3360*/  @!P0 LDC.64 R6, c[0x0][0x248] ;  /* 0x00009200ff068b82 */ /* 0x000e220000000a00 */
[----:B------:R-:W-:Y:S02]  /*3370*/  @!P0 LEA R3, R30, 0x1, 0x1 ;  /* 0x000000011e038811 */ /* 0x000fe400078e08ff */
[----:B------:R-:W-:-:S04]  /*3380*/  @!P0 IADD3 R20, R20, 0x1, RZ ;  /* 0x0000000114148810 */ /* 0x000fc80007ffe0ff */
[----:B------:R-:W-:-:S06]  /*3390*/  @!P0 LEA R4, R20, R1, 0x3 ;  /* 0x0000000114048211 */ /* 0x000fcc00078e18ff */
[----:B------:R-:W2:Y:S01]  /*33a0*/  @!P0 LDL.64 R4, [R4] ;  /* 0x0000000004048983 */ /* 0x000ea20000100a00 */
[----:B0-----:R-:W-:-:S05]  /*33b0*/  @!P0 IMAD.WIDE R6, R3, 0x2, R6 ;  /* 0x0000000203068825 */ /* 0x001fca00078e0206 */
[----:B------:R0:W3:Y:S02]  /*33c0*/  @!P0 LDG.E.U16.CONSTANT R3, desc[UR6][R6.64] ;  /* 0x0000000606038981 */ /* 0x0000e4000c1e9500 */
[----:B0-----:R-:W-:Y:S02]  /*33d0*/  MOV R6, R22 ;  /* 0x0000001600067202 */ /* 0x001fe40000000f00 */
[----:B------:R-:W-:-:S05]  /*33e0*/  MOV R7, R21 ;  /* 0x0000001500077202 */ /* 0x000fca0000000f00 */
[----:B------:R-:W4:Y:S01]  /*33f0*/  LDG.E.128.CONSTANT R8, desc[UR6][R6.64] ;  /* 0x0000000606087981 */ /* 0x000f22000c1e9d00 */
[----:B------:R-:W-:Y:S01]  /*3400*/  PRMT R12, R24, 0x9910, RZ ;  /* 0x00009910180c7816 */ /* 0x000fe200000000ff */
[----:B------:R-:W-:-:S03]  /*3410*/  HFMA2.MMA R29, -RZ, RZ, 0, 0.25 ;  /* 0x00003400ff1d7435 */ /* 0x000fc600000001ff */
[----:B------:R-:W-:Y:S02]  /*3420*/  ISETP.EQ.OR P2, PT, R12, RZ, P1 ;  /* 0x000000ff0c00720c */ /* 0x000fe40000f42670 */
[----:B------:R-:W-:Y:S01]  /*3430*/  MOV R38, 0x2c00 ;  /* 0x00002c0000267802 */ /* 0x000fe20000000f00 */
[----:B------:R-:W-:Y:S01]  /*3440*/  HFMA2.MMA R46, -RZ, RZ, 0, 0.015625 ;  /* 0x00002400ff2e7435 */ /* 0x000fe200000001ff */
[----:B--2---:R-:W-:Y:S02]  /*3450*/  @!P0 PRMT R2, R4, 0x7610, R2 ;  /* 0x0000761004028816 */ /* 0x004fe40000000002 */
[----:B------:R-:W-:Y:S02]  /*3460*/  @!P0 PRMT R0, R0, 0x7610, R4 ;  /* 0x0000761000008816 */ /* 0x000fe40000000004 */
[----:B------:R-:W-:Y:S02]  /*3470*/  @!P0 PRMT R2, R2, 0x7610, R5 ;  /* 0x0000761002028816 */ /* 0x000fe40000000005 */
[----:B------:R-:W-:-:S02]  /*3480*/  @!P0 PRMT R0, R5, 0x7610, R0 ;  /* 0x0000761005008816 */ /* 0x000fc40000000000 */
[----:B---3--:R-:W-:Y:S02]  /*3490*/  @!P0 IADD3 R17, R3, R30, RZ ;  /* 0x0000001e03118210 */ /* 0x008fe40007ffe0ff */
[----:B----4-:R-:W-:Y:S02]  /*34a0*/  LOP3.LUT R7, R10, 0xc000c, RZ, 0xc0, !PT ;  /* 0x000c000c0a077812 */ /* 0x010fe400078ec0ff */
[----:B------:R-:W-:Y:S02]  /*34b0*/  LOP3.LUT R4, R8, 0xc000c, RZ, 0xc0, !PT ;  /* 0x000c000c08047812 */ /* 0x000fe400078ec0ff */
        /* <DEDUP_REMOVED lines=11> */
[----:B------:R-:W-:Y:S01]  /*3570*/  SHF.R.U32.HI R14, RZ, 0x8, R8 ;  /* 0x00000008ff0e7819 */ /* 0x000fe20000011608 */
        /* <DEDUP_REMOVED lines=27> */
[----:B------:R-:W-:-:S02]  /*3730*/  HFMA2 R48, R48, R29.H0_H0, -258, -258 ;  /* 0xdc08dc0830307431 */ /* 0x000fc4000004001d */
[-C--:B------:R-:W-:Y:S02]  /*3740*/  HFMA2 R26, R26, R29.reuse.H0_H0, -258, -258 ;  /* 0xdc08dc081a1a7431 */ /* 0x080fe4000004001d */
[----:B------:R-:W-:Y:S02]  /*3750*/  HFMA2 R29, R36, R29.H0_H0, -258, -258 ;  /* 0xdc08dc08241d7431 */ /* 0x000fe4000004001d */
[-C--:B------:R-:W-:Y:S02]  /*3760*/  HFMA2 R31, R31, R38.reuse.H0_H0, -66, -66 ;  /* 0xd420d4201f1f7431 */ /* 0x080fe40000040026 */
[-C--:B------:R-:W-:Y:S02]  /*3770*/  HFMA2 R32, R5, R38.reuse.H0_H0, -66, -66 ;  /* 0xd420d42005207431 */ /* 0x080fe40000040026 */
[-C--:B------:R-:W-:Y:S02]  /*3780*/  HFMA2 R33, R33, R38.reuse.H0_H0, -66, -66 ;  /* 0xd420d42021217431 */ /* 0x080fe40000040026 */
[----:B------:R-:W-:-:S02]  /*3790*/  HFMA2 R34, R39, R38.H0_H0, -66, -66 ;  /* 0xd420d42027227431 */ /* 0x000fc40000040026 */
[-C--:B------:R-:W-:Y:S02]  /*37a0*/  HFMA2 R35, R35, R38.reuse.H0_H0, -66, -66 ;  /* 0xd420d42023237431 */ /* 0x080fe40000040026 */
[-C--:B------:R-:W-:Y:S02]  /*37b0*/  HFMA2 R36, R7, R38.reuse.H0_H0, -66, -66 ;  /* 0xd420d42007247431 */ /* 0x080fe40000040026 */
        /* <DEDUP_REMOVED lines=18> */
[----:B------:R-:W-:Y:S01]  /*38e0*/  IADD3 R30, R30, 0x10, RZ ;  /* 0x000000101e1e7810 */ /* 0x000fe20007ffe0ff */
[-C--:B------:R-:W-:Y:S02]  /*38f0*/  HFMA2 R40, R41, R46.reuse.H0_H0, -18, -18 ;  /* 0xcc80cc8029287431 */ /* 0x080fe4000004002e */
[-C--:B------:R-:W-:Y:S01]  /*3900*/  HFMA2 R42, R43, R46.reuse.H0_H0, -18, -18 ;  /* 0xcc80cc802b2a7431 */ /* 0x080fe2000004002e */
[----:B------:R-:W-:Y:S01]  /*3910*/  ISETP.GE.AND P0, PT, R30, UR5, PT ;  /* 0x000000051e007c0c */ /* 0x000fe2000bf06270 */
[-C--:B------:R-:W-:Y:S02]  /*3920*/  HFMA2 R39, R39, R46.reuse.H0_H0, -18, -18 ;  /* 0xcc80cc8027277431 */ /* 0x080fe4000004002e */
[-C--:B------:R-:W-:Y:S02]  /*3930*/  HFMA2 R41, R53, R46.reuse.H0_H0, -18, -18 ;  /* 0xcc80cc8035297431 */ /* 0x080fe4000004002e */
[-C--:B------:R-:W-:Y:S02]  /*3940*/  HFMA2 R43, R51, R46.reuse.H0_H0, -18, -18 ;  /* 0xcc80cc80332b7431 */ /* 0x080fe4000004002e */
[----:B------:R-:W-:-:S02]  /*3950*/  HFMA2 R44, R7, R46.H0_H0, -18, -18 ;  /* 0xcc80cc80072c7431 */ /* 0x000fc4000004002e */
[-C--:B------:R-:W-:Y:S02]  /*3960*/  HFMA2 R45, R45, R46.reuse.H0_H0, -18, -18 ;  /* 0xcc80cc802d2d7431 */ /* 0x080fe4000004002e */
[----:B------:R-:W-:Y:S01]  /*3970*/  HFMA2 R46, R5, R46.H0_H0, -18, -18 ;  /* 0xcc80cc80052e7431 */ /* 0x000fe2000004002e */
[----:B------:R-:W-:Y:S06]  /*3980*/  @P2 BRA `(.L_x_4686) ;  /* 0x0000000400102947 */ /* 0x000fec0003800000 */
[----:B------:R-:W0:Y:S01]  /*3990*/  LDS.128 R4, [UR4] ;  /* 0x00000004ff047984 */ /* 0x000e220008000c00 */
        /* <DEDUP_REMOVED lines=21> */
[-C--:B0-----:R-:W-:Y:S01]  /*3af0*/  HFMA2.MMA R51, R51, R4.reuse, RZ ;  /* 0x0000000433337235 */ /* 0x081fe200000000ff */
[-C--:B------:R-:W-:Y:S01]  /*3b00*/  HFMA2 R9, R9, R4.reuse, RZ.H0_H0 ;  /* 0x0000000409097231 */ /* 0x080fe200000400ff */
[----:B------:R-:W-:Y:S01]  /*3b10*/  HFMA2.MMA R53, R53, R4, RZ ;  /* 0x0000000435357235 */ /* 0x000fe200000000ff */
[----:B------:R-:W-:-:S04]  /*3b20*/  HFMA2 R4, R11, R4, RZ.H0_H0 ;  /* 0x000000040b047231 */ /* 0x000fc800000400ff */
[-C--:B------:R-:W-:Y:S01]  /*3b30*/  HFMA2 R4, R25, R5.reuse, R4 ;  /* 0x0000000519047231 */ /* 0x080fe20000000004 */
[-C--:B------:R-:W-:Y:S01]  /*3b40*/  HFMA2.MMA R51, R47, R5.reuse, R51 ;  /* 0x000000052f337235 */ /* 0x080fe20000000033 */
[----:B------:R-:W-:Y:S01]  /*3b50*/  HFMA2 R47, R49, R5, R9 ;  /* 0x00000005312f7231 */ /* 0x000fe20000000009 */
[----:B------:R-:W-:Y:S01]  /*3b60*/  HFMA2.MMA R53, R48, R5, R53 ;  /* 0x0000000530357235 */ /* 0x000fe20000000035 */
[----:B------:R-:W0:Y:S02]  /*3b70*/  LDS.128 R8, [UR4+0x10] ;  /* 0x00001004ff087984 */ /* 0x000e240008000c00 */
[----:B------:R-:W-:-:S03]  /*3b80*/  HFMA2 R5, R32, R6, R47 ;  /* 0x0000000620057231 */ /* 0x000fc6000000002f */
[-C--:B------:R-:W-:Y:S01]  /*3b90*/  HFMA2.MMA R51, R31, R6.reuse, R51 ;  /* 0x000000061f337235 */ /* 0x080fe20000000033 */
[----:B------:R-:W-:Y:S01]  /*3ba0*/  HFMA2 R5, R40, R7, R5 ;  /* 0x0000000728057231 */ /* 0x000fe20000000005 */
[----:B------:R-:W-:Y:S01]  /*3bb0*/  HFMA2.MMA R25, R33, R6, R53 ;  /* 0x0000000621197235 */ /* 0x000fe20000000035 */
[----:B------:R-:W-:-:S04]  /*3bc0*/  HFMA2 R6, R34, R6, R4 ;  /* 0x0000000622067231 */ /* 0x000fc80000000004 */
[----:B------:R-:W-:Y:S01]  /*3bd0*/  HFMA2 R6, R42, R7, R6 ;  /* 0x000000072a067231 */ /* 0x000fe20000000006 */
[-C--:B------:R-:W-:Y:S02]  /*3be0*/  HFMA2.MMA R4, R39, R7.reuse, R51 ;  /* 0x0000000727047235 */ /* 0x080fe40000000033 */
[----:B------:R-:W-:Y:S01]  /*3bf0*/  HFMA2.MMA R25, R41, R7, R25 ;  /* 0x0000000729197235 */ /* 0x000fe20000000019 */
[----:B------:R-:W-:Y:S02]  /*3c00*/  HADD2 R7, R14, -1026, -1026 ;  /* 0xe402e4020e077430 */ /* 0x000fe40000000000 */
[----:B------:R-:W-:Y:S02]  /*3c10*/  HADD2 R14, R13, -1026, -1026 ;  /* 0xe402e4020d0e7430 */ /* 0x000fe40000000000 */
[----:B------:R-:W-:Y:S02]  /*3c20*/  HADD2 R13, R3, -1026, -1026 ;  /* 0xe402e402030d7430 */ /* 0x000fe40000000000 */
[-C--:B0-----:R-:W-:Y:S01]  /*3c30*/  HFMA2.MMA R4, R7, R8.reuse, R4 ;  /* 0x0000000807047235 */ /* 0x081fe20000000004 */
        /* <DEDUP_REMOVED lines=25> */
.L_x_4686:
[----:B------:R-:W-:Y:S01]  /*3dd0*/  ISETP.LT.AND P3, PT, R30, R23, PT ;  /* 0x000000171e00720c */ /* 0x000fe20003f61270 */
[----:B------:R-:W-:Y:S01]  /*3de0*/  UIADD3 UR4, UR4, 0x20, URZ ;  /* 0x0000002004047890 */ /* 0x000fe2000fffe03f */
[----:B------:R-:W-:-:S04]  /*3df0*/  LEA R22, P2, R16, R22, 0x2 ;  /* 0x0000001610167211 */ /* 0x000fc800078410ff */
[----:B------:R-:W-:-:S07]  /*3e00*/  IADD3.X R21, R21, R15, RZ, P2, !PT ;  /* 0x0000000f15157210 */ /* 0x000fce00017fe4ff */
[----:B------:R-:W-:Y:S05]  /*3e10*/  @!P0 BRA P3, `(.L_x_4687) ;  /* 0xfffffff4004c8947 */ /* 0x000fea000183ffff */
.L_x_4685:
[----:B------:R-:W-:Y:S05]  /*3e20*/  @P1 EXIT ;  /* 0x000000000000194d */ /* 0x000fea0003800000 */
[----:B------:R-:W1:Y:S01]  /*3e30*/  S2R R0, SR_CTAID.X ;  /* 0x0000000000007919 */ /* 0x000e620000002500 */
[----:B------:R-:W2:Y:S01]  /*3e40*/  S2UR UR4, SR_CTAID.Y ;  /* 0x00000000000479c3 */ /* 0x000ea20000002600 */
[----:B------:R-:W-:Y:S01]  /*3e50*/  HMUL2 R19, R19, R24.H0_H0 ;  /* 0x2000001813137232 */ /* 0x000fe20000000000 */
[----:B------:R-:W1:Y:S06]  /*3e60*/  S2R R5, SR_TID.X ;  /* 0x0000000000057919 */ /* 0x000e6c0000002100 */
[----:B------:R-:W2:Y:S08]  /*3e70*/  LDC R7, c[0x0][0x23c] ;  /* 0x00008f00ff077b82 */ /* 0x000eb00000000800 */
[----:B------:R-:W3:Y:S01]  /*3e80*/  LDC.64 R2, c[0x0][0x230] ;  /* 0x00008c00ff027b82 */ /* 0x000ee20000000a00 */
[----:B-1----:R-:W-:-:S04]  /*3e90*/  LEA R0, R0, R5, 0x6 ;  /* 0x0000000500007211 */ /* 0x002fc800078e30ff */
[----:B------:R-:W-:-:S05]  /*3ea0*/  SHF.L.U32 R0, R0, 0x2, RZ ;  /* 0x0000000200007819 */ /* 0x000fca00000006ff */
[----:B--2---:R-:W-:-:S04]  /*3eb0*/  IMAD R5, R7, UR4, R0 ;  /* 0x0000000407057c24 */ /* 0x004fc8000f8e0200 */
        /* <DEDUP_REMOVED lines=9> */
.L_x_4691:
[----:B------:R-:W1:Y:S02]  /*3f50*/  LDS R6, [R2] ;  /* 0x0000000002067984 */ /* 0x000e640000000800 */
[----:B-1----:R-:W-:-:S06]  /*3f60*/  HADD2 R7, R6, R19 ;  /* 0x0000001306077230 */ /* 0x002fcc0000000000 */
[----:B------:R-:W1:Y:S02]  /*3f70*/  ATOMS.CAST.SPIN R7, [R2], R6, R7 ;  /* 0x000000060207738d */ /* 0x000e640001800007 */
[----:B-1----:R-:W-:-:S13]  /*3f80*/  ISETP.EQ.U32.AND P0, PT, R7, 0x1, PT ;  /* 0x000000010700780c */ /* 0x002fda0003f02070 */
[----:B------:R-:W-:Y:S05]  /*3f90*/  @!P0 BRA `(.L_x_4691) ;  /* 0xfffffffc00ec8947 */ /* 0x000fea000383ffff */
[----:B------:R-:W-:Y:S05]  /*3fa0*/  BRA `(.L_x_4689) ;  /* 0x00000000000c7947 */ /* 0x000fea0003800000 */
.L_x_4690:
[----:B------:R-:W2:Y:S02]  /*3fb0*/  LD.E R0, desc[UR6][R4.64] ;  /* 0x0000000604007980 */ /* 0x000ea4000c101900 */
[----:B--2---:R-:W-:-:S05]  /*3fc0*/  IADD3 R3, R19, R0, RZ ;  /* 0x0000000013037210 */ /* 0x004fca0007ffe0ff */
[----:B------:R1:W-:Y:S02]  /*3fd0*/  ST.E desc[UR6][R4.64], R3 ;  /* 0x0000000304007985 */ /* 0x0003e4000c101906 */
.L_x_4689:
[----:B------:R-:W-:Y:S05]  /*3fe0*/  BSYNC B0 ;  /* 0x0000000000007941 */ /* 0x000fea0003800000 */
.L_x_4688:
[----:B------:R2:W-:Y:S02]  /*3ff0*/  ATOM.E.ADD.F16x2.RN.STRONG.GPU P0, RZ, desc[UR6][R4.64+0x4], R9 ;  /* 0x0000040904ff79a2 */ /* 0x0005e4000810e1c6 */
[----:B--2---:R-:W-:Y:S05]  /*4000*/  @P0 EXIT ;  /* 0x000000000000094d */ /* 0x004fea0003800000 */
[----:B------:R-:W2:Y:S02]  /*4010*/  QSPC.E.S P0, RZ, [R4+0x4] ;  /* 0x0000040004ff73aa */ /* 0x000ea40000000500 */
[----:B--2---:R-:W-:Y:S05]  /*4020*/  @!P0 BRA `(.L_x_4692) ;  /* 0x0000000000208947 */ /* 0x004fea0003800000 */
[----:B------:R-:W-:-:S04]  /*4030*/  MOV R2, R4 ;  /* 0x0000000400027202 */ /* 0x000fc80000000f00 */
[----:B------:R-:W-:-:S07]  /*4040*/  MOV R2, R2 ;  /* 0x0000000200027202 */ /* 0x000fce0000000f00 */
.L_x_4693:
[----:B-1----:R-:W1:Y:S02]  /*4050*/  LDS R4, [R2+0x4] ;  /* 0x0000040002047984 */ /* 0x002e640000000800 */
[----:B-1----:R-:W-:-:S10]  /*4060*/  HFMA2.MMA R5, R4, 1, 1, R9 ;  /* 0x3c003c0004057835 */ /* 0x002fd40000000009 */
[----:B------:R-:W1:Y:S02]  /*4070*/  ATOMS.CAST.SPIN R5, [R2+0x4], R4, R5 ;  /* 0x000004040205738d */ /* 0x000e640001800005 */
[----:B-1----:R-:W-:-:S13]  /*4080*/  ISETP.EQ.U32.AND P0, PT, R5, 0x1, PT ;  /* 0x000000010500780c */ /* 0x002fda0003f02070 */
[----:B------:R-:W-:Y:S05]  /*4090*/  @!P0 BRA `(.L_x_4693) ;  /* 0xfffffffc00ec8947 */ /* 0x000fea000383ffff */
[----:B------:R-:W-:Y:S05]  /*40a0*/  EXIT ;  /* 0x000000000000794d */ /* 0x000fea0003800000 */
.L_x_4692:
[----:B------:R-:W1:Y:S02]  /*40b0*/  LD.E R0, desc[UR6][R4.64+0x4] ;  /* 0x0000040604007980 */ /* 0x000e64000c101900 */
[----:B-1----:R-:W-:-:S05]  /*40c0*/  IADD3 R3, R9, R0, RZ ;  /* 0x0000000009037210 */ /* 0x002fca0007ffe0ff */
[----:B------:R-:W-:Y:S01]  /*40d0*/  ST.E desc[UR6][R4.64+0x4], R3 ;  /* 0x0000040304007985 */ /* 0x000fe2000c101906 */
[----:B------:R-:W-:Y:S05]  /*40e0*/  EXIT ;  /* 0x000000000000794d */ /* 0x000fea0003800000 */
.L_x_4694:
        /* <DEDUP_REMOVED lines=9> */
.L_x_5253:


//--------------------- .text._Z23gemm_half_q_half_kernelILi1ELi172ELb1ELb1ELi64EEvPK6__halfPKjS4_S2_PS0_iiiiPKtS7_iiiiiibS2_i --------------------------
	.section	.text._Z23gemm_half_q_half_kernelILi1ELi172ELb1ELb1ELi64EEvPK6__halfPKjS4_S2_PS0_iiiiPKtS7_iiiiiibS2_i,"ax",@progbits
	.align	128
        .global         _Z23gemm_half_q_half_kernelILi1ELi172ELb1ELb1ELi64EEvPK6__halfPKjS4_S2_PS0_iiiiPKtS7_iiiiiibS2_i
        .type           _Z23gemm_half_q_half_kernelILi1ELi172ELb1ELb1ELi64EEvPK6__halfPKjS4_S2_PS0_iiiiPKtS7_iiiiiibS2_i,@function
        .size           _Z23gemm_half_q_half_kernelILi1ELi172ELb1ELb1ELi64EEvPK6__halfPKjS4_S2_PS0_iiiiPKtS7_iiiiiibS2_i,(.L_x_5254 - _Z23gemm_half_q_half_kernelILi1ELi172ELb1ELb1ELi64EEvPK6__halfPKjS4_S2_PS0_iiiiPKtS7_iiiiiibS2_i)
        .other          _Z23gemm_half_q_half_kernelILi1ELi172ELb1ELb1ELi64EEvPK6__halfPKjS4_S2_PS0_iiiiPKtS7_iiiiiibS2_i,@"STO_CUDA_ENTRY STV_DEFAULT"
_Z23gemm_half_q_half_kernelILi1ELi172ELb1ELb1ELi64EEvPK6__halfPKjS4_S2_PS0_iiiiPKtS7_iiiiiibS2_i:
.text._Z23gemm_half_q_half_kernelILi1ELi172ELb1ELb1ELi64EEvPK6__halfPKjS4_S2_PS0_iiiiPKtS7_iiiiiibS2_i:
        /* <DEDUP_REMOVED lines=18> */
[C---:B-1----:R-:W-:Y:S02]  /*0120*/  VIADDMNMX R36, R21.reuse, 0x40, R0, PT ;  /* 0x0000004015247846 */ /* 0x042fe40003800100 */
[-C--:B--2---:R-:W-:Y:S02]  /*0130*/  IADD3 R5, R21, R8.reuse, RZ ;  /* 0x0000000815057210 */ /* 0x084fe40007ffe0ff */
        /* <DEDUP_REMOVED lines=29> */
.L_x_4696:
[----:B------:R-:W-:Y:S05]  /*0310*/  BSYNC B0 ;  /* 0x0000000000007941 */ /* 0x000fea0003800000 */
.L_x_4695:
        /* <DEDUP_REMOVED lines=24> */
[----:B------:R-:W-:Y:S01]  /*04a0*/  IMAD.MOV.U32 R6, RZ, RZ, RZ ;  /* 0x000000ffff067224 */ /* 0x000fe200078e00ff */
[----:B------:R-:W-:Y:S02]  /*04b0*/  SHF.L.U32 R9, R8, 0x2, RZ ;  /* 0x0000000208097819 */ /* 0x000fe400000006ff */
[----:B------:R-:W-:Y:S02]  /*04c0*/  LEA.HI R11, R7, R8, RZ, 0x3 ;  /* 0x00000008070b7211 */ /* 0x000fe400078f18ff */
[----:B------:R-:W-:Y:S02]  /*04d0*/  MOV R7, R21 ;  /* 0x0000001500077202 */ /* 0x000fe40000000f00 */
[----:B------:R-:W-:-:S02]  /*04e0*/  LOP3.LUT R9, R9, 0x10, RZ, 0xc0, !PT ;  /* 0x0000001009097812 */ /* 0x000fc400078ec0ff */
[----:B0-----:R-:W-:-:S07]  /*04f0*/  SHF.R.S32.HI R11, RZ, 0x3, R11 ;  /* 0x00000003ff0b7819 */ /* 0x001fce000001140b */
.L_x_4698:
[----:B-----5:R-:W-:-:S05]  /*0500*/  IADD3 R16, R0, R6, RZ ;  /* 0x0000000600107210 */ /* 0x020fca0007ffe0ff */
[----:B0-----:R-:W-:-:S05]  /*0510*/  IMAD R12, R16, R37, RZ ;  /* 0x00000025100c7224 */ /* 0x001fca00078e02ff */
[----:B------:R-:W-:-:S04]  /*0520*/  SHF.R.S32.HI R13, RZ, 0x1f, R12 ;  /* 0x0000001fff0d7819 */ /* 0x000fc8000001140c */
[----:B------:R-:W-:-:S04]  /*0530*/  LEA.HI R12, R13, R12, RZ, 0x3 ;  /* 0x0000000c0d0c7211 */ /* 0x000fc800078f18ff */
[----:B------:R-:W-:Y:S02]  /*0540*/  LEA.HI.SX32 R15, R12, R11, 0x1d ;  /* 0x0000000b0c0f7211 */ /* 0x000fe400078feaff */
[----:B------:R-:W0:Y:S03]  /*0550*/  LDC.64 R12, c[0x0][0x228] ;  /* 0x00008a00ff0c7b82 */ /* 0x000e260000000a00 */
[----:B-1----:R-:W-:-:S06]  /*0560*/  IMAD.WIDE R14, R15, 0x4, R4 ;  /* 0x000000040f0e7825 */ /* 0x002fcc00078e0204 */
        /* <DEDUP_REMOVED lines=21> */
[----:B0-----:R-:W-:-:S02]  /*06c0*/  IMAD R13, R14, R14, RZ ;  /* 0x0000000e0e0d7224 */ /* 0x001fc400078e02ff */
[----:B------:R-:W-:Y:S01]  /*06d0*/  IMAD R18, R18, R18, RZ ;  /* 0x0000001212127224 */ /* 0x000fe200078e02ff */
[----:B------:R-:W-:Y:S01]  /*06e0*/  I2F.F16 R19, R19 ;  /* 0x0000001300137306 */ /* 0x000fe20000200c00 */
[----:B------:R-:W-:-:S07]  /*06f0*/  ISETP.GE.AND P0, PT, R7, R36, PT ;  /* 0x000000240700720c */ /* 0x000fce0003f06270 */
        /* <DEDUP_REMOVED lines=11> */
.L_x_4697:
[----:B01----:R0:W5:Y:S01]  /*07b0*/  LDL.64 R12, [R1] ;  /* 0x00000000010c7983 */ /* 0x0031620000100a00 */
[----:B------:R-:W1:Y:S01]  /*07c0*/  LDC R4, c[0x0][0x25c] ;  /* 0x00009700ff047b82 */ /* 0x000e620000000800 */
[----:B------:R-:W-:Y:S01]  /*07d0*/  ULDC UR8, c[0x0][0x258] ;  /* 0x0000960000087ab9 */ /* 0x000fe20000000800 */
[----:B------:R-:W-:Y:S01]  /*07e0*/  HFMA2.MMA R2, -RZ, RZ, 0, 0 ;  /* 0x00000000ff027435 */ /* 0x000fe200000001ff */
[----:B------:R-:W-:Y:S01]  /*07f0*/  ISETP.GT.AND P0, PT, R21, UR8, PT ;  /* 0x0000000815007c0c */ /* 0x000fe2000bf04270 */
[----:B------:R-:W-:-:S04]  /*0800*/  IMAD.MOV.U32 R0, RZ, RZ, RZ ;  /* 0x000000ffff007224 */ /* 0x000fc800078e00ff */
        /* <DEDUP_REMOVED lines=10> */
.L_x_4699:
        /* <DEDUP_REMOVED lines=8> */
.L_x_4700:
[----:B------:R-:W-:Y:S01]  /*0930*/  ULDC UR4, c[0x0][0x260] ;  /* 0x0000980000047ab9 */ /* 0x000fe20000000800 */
[----:B------:R-:W-:Y:S01]  /*0940*/  HFMA2.MMA R5, -RZ, RZ, 0, 0 ;  /* 0x00000000ff057435 */ /* 0x000fe200000001ff */
[C---:B------:R-:W-:Y:S02]  /*0950*/  ISETP.GT.AND P0, PT, R21.reuse, UR4, PT ;  /* 0x0000000415007c0c */ /* 0x040fe4000bf04270 */
[----:B--2---:R-:W-:Y:S02]  /*0960*/  ISETP.GT.AND P2, PT, R21, R6, PT ;  /* 0x000000061500720c */ /* 0x004fe40003f44270 */
        /* <DEDUP_REMOVED lines=9> */
.L_x_4701:
        /* <DEDUP_REMOVED lines=8> */
.L_x_4702:
        /* <DEDUP_REMOVED lines=11> */
.L_x_4703:
[----:B------:R-:W-:Y:S01]  /*0b30*/  VIMNMX R6, R21, UR8, PT ;  /* 0x0000000815067c48 */ /* 0x000fe2000bfe0100 */
[----:B------:R-:W0:Y:S01]  /*0b40*/  S2UR UR5, SR_CgaCtaId ;  /* 0x00000000000579c3 */ /* 0x000e220000008800 */
[----:B------:R-:W-:Y:S01]  /*0b50*/  ULDC.64 UR10, c[0x0][0x218] ;  /* 0x00008600000a7ab9 */ /* 0x000fe20000000a00 */
[----:B------:R-:W-:Y:S01]  /*0b60*/  UMOV UR4, 0x400 ;  /* 0x0000040000047882 */ /* 0x000fe20000000000 */
[----:B------:R-:W-:Y:S01]  /*0b70*/  SHF.R.S32.HI R7, RZ, 0x1f, R6 ;  /* 0x0000001fff077819 */ /* 0x000fe20000011406 */
[----:B------:R-:W-:Y:S01]  /*0b80*/  HFMA2.MMA R34, -RZ, RZ, 0, 0 ;  /* 0x00000000ff227435 */ /* 0x000fe200000001ff */
[----:B------:R-:W-:Y:S02]  /*0b90*/  PRMT R33, RZ, 0x5410, RZ ;  /* 0x00005410ff217816 */ /* 0x000fe400000000ff */
[----:B------:R-:W-:Y:S02]  /*0ba0*/  LEA.HI R7, R7, R6, RZ, 0x5 ;  /* 0x0000000607077211 */ /* 0x000fe400078f28ff */
[----:B------:R-:W-:-:S02]  /*0bb0*/  PRMT R32, RZ, 0x5410, RZ ;  /* 0x00005410ff207816 */ /* 0x000fc400000000ff */
[----:B------:R-:W-:-:S04]  /*0bc0*/  SHF.R.S32.HI R7, RZ, 0x5, R7 ;  /* 0x00000005ff077819 */ /* 0x000fc80000011407 */
[----:B------:R-:W-:-:S04]  /*0bd0*/  LEA R2, R7, R2, 0x3 ;  /* 0x0000000207027211 */ /* 0x000fc800078e18ff */
[----:B------:R-:W-:Y:S02]  /*0be0*/  IADD3 R0, R5, R2, R0 ;  /* 0x0000000205007210 */ /* 0x000fe40007ffe000 */
[----:B-----5:R-:W-:Y:S02]  /*0bf0*/  PRMT R2, R13, 0x7610, R13 ;  /* 0x000076100d027816 */ /* 0x020fe4000000000d */
[----:B------:R-:W-:Y:S01]  /*0c00*/  IADD3 R0, R4, R0, R3 ;  /* 0x0000000004007210 */ /* 0x000fe20007ffe003 */
[----:B0-----:R-:W-:Y:S01]  /*0c10*/  ULEA UR4, UR5, UR4, 0x18 ;  /* 0x0000000405047291 */ /* 0x001fe2000f8ec03f */
[----:B------:R-:W-:Y:S02]  /*0c20*/  SHF.R.S32.HI R4, RZ, 0x1f, R8 ;  /* 0x0000001fff047819 */ /* 0x000fe40000011408 */
[----:B------:R-:W-:Y:S01]  /*0c30*/  IADD3 R3, R21, R10, RZ ;  /* 0x0000000a15037210 */ /* 0x000fe20007ffe0ff */
[----:B------:R-:W-:-:S05]  /*0c40*/  IMAD R5, R0, R37, RZ ;  /* 0x0000002500057224 */ /* 0x000fca00078e02ff */
[----:B------:R-:W-:Y:S02]  /*0c50*/  SHF.R.S32.HI R7, RZ, 0x1f, R5 ;  /* 0x0000001fff077819 */ /* 0x000fe40000011405 */
[----:B------:R-:W-:-:S04]  /*0c60*/  IADD3 R17, P0, R8, R5, RZ ;  /* 0x0000000508117210 */ /* 0x000fc80007f1e0ff */
[----:B------:R-:W-:Y:S02]  /*0c70*/  IADD3.X R0, R7, R4, RZ, P0, !PT ;  /* 0x0000000407007210 */ /* 0x000fe400007fe4ff */
[----:B------:R-:W-:-:S04]  /*0c80*/  LEA R16, P0, R17, UR10, 0x2 ;  /* 0x0000000a11107c11 */ /* 0x000fc8000f8010ff */
[----:B------:R-:W-:Y:S02]  /*0c90*/  LEA.HI.X R17, R17, UR11, R0, 0x2, P0 ;  /* 0x0000000b11117c11 */ /* 0x000fe400080f1400 */
[C---:B------:R-:W-:Y:S02]  /*0ca0*/  ISETP.GE.AND P0, PT, R21.reuse, R36, PT ;  /* 0x000000241500720c */ /* 0x040fe40003f06270 */
        /* <DEDUP_REMOVED lines=12> */
.L_x_4709:
[----:B------:R-:W-:Y:S01]  /*0d70*/  ISETP.NE.AND P0, PT, R21, R3, PT ;  /* 0x000000031500720c */ /* 0x000fe20003f05270 */
[----:B------:R-:W0:-:S12]  /*0d80*/  LDC R37, c[0x0][0x23c] ;  /* 0x00008f00ff257b82 */ /* 0x000e180000000800 */
[----:B------:R-:W1:Y:S01]  /*0d90*/  @!P0 LDC.64 R18, c[0x0][0x248] ;  /* 0x00009200ff128b82 */ /* 0x000e620000000a00 */
[----:B------:R-:W-:Y:S02]  /*0da0*/  @!P0 IADD3 R34, R34, 0x1, RZ ;  /* 0x0000000122228810 */ /* 0x000fe40007ffe0ff */
[----:B-----5:R-:W-:Y:S02]  /*0db0*/  @!P0 SHF.L.U32 R5, R21, 0x1, RZ ;  /* 0x0000000115058819 */ /* 0x020fe400000006ff */
[----:B------:R-:W-:-:S05]  /*0dc0*/  @!P0 LEA R4, R34, R1, 0x3 ;  /* 0x0000000122048211 */ /* 0x000fca00078e18ff */
[----:B------:R2:W3:Y:S01]  /*0dd0*/  @!P0 LDL.64 R6, [R4] ;  /* 0x0000000004068983 */ /* 0x0004e20000100a00 */
[----:B-1----:R-:W-:-:S06]  /*0de0*/  @!P0 IMAD.WIDE R18, R5, 0x2, R18 ;  /* 0x0000000205128825 */ /* 0x002fcc00078e0212 */
[----:B------:R1:W5:Y:S01]  /*0df0*/  @!P0 LDG.E.U16.CONSTANT R18, desc[UR6][R18.64+0x2] ;  /* 0x0000020612128981 */ /* 0x000362000c1e9500 */
[----:B------:R-:W-:Y:S01]  /*0e00*/  MOV R5, R17 ;  /* 0x0000001100057202 */ /* 0x000fe20000000f00 */
[----:B--2---:R-:W-:-:S04]  /*0e10*/  IMAD.MOV.U32 R4, RZ, RZ, R16 ;  /* 0x000000ffff047224 */ /* 0x004fc800078e0010 */
[----:B0-----:R-:W-:Y:S01]  /*0e20*/  IMAD.WIDE R14, R37, 0x8, R4 ;  /* 0x00000008250e7825 */ /* 0x001fe200078e0204 */
[----:B---3--:R-:W-:Y:S02]  /*0e30*/  @!P0 PRMT R0, R6, 0x7610, R0 ;  /* 0x0000761006008816 */ /* 0x008fe40000000000 */
[----:B------:R-:W-:Y:S02]  /*0e40*/  @!P0 PRMT R2, R7, 0x7610, R2 ;  /* 0x0000761007028816 */ /* 0x000fe40000000002 */
[----:B------:R-:W-:Y:S02]  /*0e50*/  @!P0 PRMT R0, R0, 0x7610, R6 ;  /* 0x0000761000008816 */ /* 0x000fe40000000006 */
[----:B------:R-:W-:Y:S01]  /*0e60*/  @!P0 PRMT R2, R2, 0x7610, R7 ;  /* 0x0000761002028816 */ /* 0x000fe20000000007 */
[----:B-1----:R-:W-:Y:S06]  /*0e70*/  @P1 BRA `(.L_x_4705) ;  /* 0x0000000c00101947 */ /* 0x002fec0003800000 */
[----:B------:R-:W2:Y:S04]  /*0e80*/  LDG.E.128.CONSTANT R4, desc[UR6][R4.64] ;  /* 0x0000000604047981 */ /* 0x000ea8000c1e9d00 */
[----:B------:R-:W3:Y:S04]  /*0e90*/  LDG.E.128.CONSTANT R8, desc[UR6][R12.64] ;  /* 0x000000060c087981 */ /* 0x000ee8000c1e9d00 */
[----:B------:R-:W0:Y:S02]  /*0ea0*/  LDS.64 R16, [UR4] ;  /* 0x00000004ff107984 */ /* 0x000e240008000a00 */
[----:B0-----:R-:W-:Y:S01]  /*0eb0*/  HADD2.F32 R41, -RZ, R16.H1_H1 ;  /* 0x30000010ff297230 */ /* 0x001fe20000004100 */
[----:B--2---:R-:W-:-:S02]  /*0ec0*/  LOP3.LUT R30, R7, 0xff, RZ, 0xc0, !PT ;  /* 0x000000ff071e7812 */ /* 0x004fc400078ec0ff */
[----:B------:R-:W-:Y:S02]  /*0ed0*/  SHF.R.U32.HI R24, RZ, 0x8, R4 ;  /* 0x00000008ff187819 */ /* 0x000fe40000011604 */
[----:B------:R-:W-:Y:S02]  /*0ee0*/  LOP3.LUT R19, R4, 0xff, RZ, 0xc0, !PT ;  /* 0x000000ff04137812 */ /* 0x000fe400078ec0ff */
[----:B------:R-:W-:Y:S02]  /*0ef0*/  IADD3 R38, R30, -0x80, RZ ;  /* 0xffffff801e267810 */ /* 0x000fe40007ffe0ff */
[----:B------:R-:W-:Y:S02]  /*0f00*/  LOP3.LUT R30, R24, 0xff, RZ, 0xc0, !PT ;  /* 0x000000ff181e7812 */ /* 0x000fe400078ec0ff */
[----:B------:R-:W-:Y:S01]  /*0f10*/  IADD3 R19, R19, -0x80, RZ ;  /* 0xffffff8013137810 */ /* 0x000fe20007ffe0ff */
[----:B------:R-:W0:Y:S01]  /*0f20*/  I2F.F16 R24, R38 ;  /* 0x0000002600187306 */ /* 0x000e220000200c00 */
[----:B------:R-:W-:-:S02]  /*0f30*/  IADD3 R31, R30, -0x80, RZ ;  /* 0xffffff801e1f7810 */ /* 0x000fc40007ffe0ff */
[----:B------:R-:W-:Y:S02]  /*0f40*/  LOP3.LUT R22, R5, 0xff, RZ, 0xc0, !PT ;  /* 0x000000ff05167812 */ /* 0x000fe400078ec0ff */
[----:B------:R-:W-:Y:S02]  /*0f50*/  LEA.HI R29, R4, 0xffffff80, RZ, 0x8 ;  /* 0xffffff80041d7811 */ /* 0x000fe400078f40ff */
[----:B------:R-:W-:Y:S01]  /*0f60*/  IADD3 R40, R22, -0x80, RZ ;  /* 0xffffff8016287810 */ /* 0x000fe20007ffe0ff */
[----:B------:R1:W2:Y:S01]  /*0f70*/  I2F.F16 R20, R19 ;  /* 0x0000001300147306 */ /* 0x0002a20000200c00 */
[----:B------:R-:W-:Y:S02]  /*0f80*/  SHF.R.U32.HI R4, RZ, 0x10, R4 ;  /* 0x00000010ff047819 */ /* 0x000fe40000011604 */
[----:B------:R-:W-:Y:S02]  /*0f90*/  LOP3.LUT R22, R6, 0xff, RZ, 0xc0, !PT ;  /* 0x000000ff06167812 */ /* 0x000fe400078ec0ff */
[----:B------:R-:W-:-:S02]  /*0fa0*/  LOP3.LUT R4, R4, 0xff, RZ, 0xc0, !PT ;  /* 0x000000ff04047812 */ /* 0x000fc400078ec0ff */
[----:B------:R-:W-:Y:S01]  /*0fb0*/  IADD3 R22, R22, -0x80, RZ ;  /* 0xffffff8016167810 */ /* 0x000fe20007ffe0ff */
[----:B------:R-:W4:Y:S01]  /*0fc0*/  I2F.F16 R31, R31 ;  /* 0x0000001f001f7306 */ /* 0x000f220000200c00 */
[----:B-1----:R-:W-:Y:S01]  /*0fd0*/  SHF.R.U32.HI R19, RZ, 0x8, R5 ;  /* 0x00000008ff137819 */ /* 0x002fe20000011605 */
[----:B0-----:R-:W-:Y:S01]  /*0fe0*/  HADD2.F32 R24, -RZ, R24.H0_H0 ;  /* 0x20000018ff187230 */ /* 0x001fe20000004100 */
[----:B---3--:R-:W-:Y:S02]  /*0ff0*/  LOP3.LUT R39, R8, 0xff, RZ, 0xc0, !PT ;  /* 0x000000ff08277812 */ /* 0x008fe400078ec0ff */
[----:B------:R-:W-:Y:S01]  /*1000*/  LOP3.LUT R30, R19, 0xff, RZ, 0xc0, !PT ;  /* 0x000000ff131e7812 */ /* 0x000fe200078ec0ff */
[----:B------:R-:W-:Y:S01]  /*1010*/  HADD2.F32 R19, -RZ, R16.H0_H0 ;  /* 0x20000010ff137230 */ /* 0x000fe20000004100 */
[----:B------:R-:W-:Y:S01]  /*1020*/  IADD3 R39, R39, -0x80, RZ ;  /* 0xffffff8027277810 */ /* 0x000fe20007ffe0ff */
[----:B------:R-:W0:Y:S01]  /*1030*/  I2F.F16 R40, R40 ;  /* 0x0000002800287306 */ /* 0x000e220000200c00 */
[----:B------:R-:W-:Y:S01]  /*1040*/  IADD3 R30, R30, -0x80, RZ ;  /* 0xffffff801e1e7810 */ /* 0x000fe20007ffe0ff */
[----:B--2---:R-:W-:Y:S01]  /*1050*/  HADD2.F32 R20, -RZ, R20.H0_H0 ;  /* 0x20000014ff147230 */ /* 0x004fe20000004100 */
[----:B------:R-:W-:Y:S01]  /*1060*/  LEA.HI R23, R6, 0xffffff80, RZ, 0x8 ;  /* 0xffffff8006177811 */ /* 0x000fe200078f40ff */
[----:B------:R-:W-:Y:S01]  /*1070*/  FFMA.FTZ R24, R19, R24, RZ ;  /* 0x0000001813187223 */ /* 0x000fe200000100ff */
[----:B------:R-:W-:Y:S01]  /*1080*/  LEA.HI R28, R5, 0xffffff80, RZ, 0x8 ;  /* 0xffffff80051c7811 */ /* 0x000fe200078f40ff */
[----:B----4-:R-:W-:-:S02]  /*1090*/  HADD2.F32 R31, -RZ, R31.H0_H0 ;  /* 0x2000001fff1f7230 */ /* 0x010fc40000004100 */
[----:B------:R-:W1:Y:S01]  /*10a0*/  I2F.F16 R30, R30 ;  /* 0x0000001e001e7306 */ /* 0x000e620000200c00 */
[----:B------:R-:W-:Y:S01]  /*10b0*/  FFMA.FTZ R38, R20, R19, RZ ;  /* 0x0000001314267223 */ /* 0x000fe200000100ff */
[----:B------:R-:W-:Y:S02]  /*10c0*/  SHF.R.U32.HI R5, RZ, 0x10, R5 ;  /* 0x00000010ff057819 */ /* 0x000fe40000011605 */
[----:B------:R-:W-:Y:S01]  /*10d0*/  LEA.HI R25, R7, 0xffffff80, RZ, 0x8 ;  /* 0xffffff8007197811 */ /* 0x000fe200078f40ff */
[----:B------:R-:W-:Y:S01]  /*10e0*/  FFMA.FTZ R38, R31, R41, R38 ;  /* 0x000000291f267223 */ /* 0x000fe20000010026 */
[--C-:B------:R-:W-:Y:S01]  /*10f0*/  SHF.R.U32.HI R31, RZ, 0x8, R6.reuse ;  /* 0x00000008ff1f7819 */ /* 0x100fe20000011606 */
[----:B0-----:R-:W-:Y:S01]  /*1100*/  HADD2.F32 R40, -RZ, R40.H0_H0 ;  /* 0x20000028ff287230 */ /* 0x001fe20000004100 */
[----:B------:R-:W0:Y:S01]  /*1110*/  I2F.F16 R22, R22 ;  /* 0x0000001600167306 */ /* 0x000e220000200c00 */
[----:B------:R-:W-:Y:S02]  /*1120*/  SHF.R.U32.HI R6, RZ, 0x10, R6 ;  /* 0x00000010ff067819 */ /* 0x000fe40000011606 */
[----:B------:R-:W-:Y:S01]  /*1130*/  LOP3.LUT R31, R31, 0xff, RZ, 0xc0, !PT ;  /* 0x000000ff1f1f7812 */ /* 0x000fe200078ec0ff */
[----:B------:R-:W-:Y:S01]  /*1140*/  FFMA.FTZ R20, R19, R40, RZ ;  /* 0x0000002813147223 */ /* 0x000fe200000100ff */
[----:B------:R-:W-:Y:S01]  /*1150*/  LOP3.LUT R6, R6, 0xff, RZ, 0xc0, !PT ;  /* 0x000000ff06067812 */ /* 0x000fe200078ec0ff */
[----:B-1----:R-:W-:-:S02]  /*1160*/  HADD2.F32 R40, -RZ, R30.H0_H0 ;  /* 0x2000001eff287230 */ /* 0x002fc40000004100 */
[----:B------:R1:W-:Y:S01]  /*1170*/  I2F.F16 R16, R39 ;  /* 0x0000002700107306 */ /* 0x0003e20000200c00 */
[----:B------:R-:W-:Y:S01]  /*1180*/  VIADD R30, R4, 0xffffff80 ;  /* 0xffffff80041e7836 */ /* 0x000fe20000000000 */
[----:B------:R-:W-:Y:S02]  /*1190*/  IADD3 R4, R31, -0x80, RZ ;  /* 0xffffff801f047810 */ /* 0x000fe40007ffe0ff */
[----:B------:R-:W-:Y:S01]  /*11a0*/  LOP3.LUT R5, R5, 0xff, RZ, 0xc0, !PT ;  /* 0x000000ff05057812 */ /* 0x000fe200078ec0ff */
[----:B------:R-:W-:Y:S01]  /*11b0*/  FFMA.FTZ R20, R41, R40, R20 ;  /* 0x0000002829147223 */ /* 0x000fe20000010014 */
[----:B------:R-:W-:Y:S01]  /*11c0*/  LEA.HI R27, R8, 0xffffff80, RZ, 0x8 ;  /* 0xffffff80081b7811 */ /* 0x000fe200078f40ff */
[----:B0-----:R-:W-:Y:S01]  /*11d0*/  HADD2.F32 R22, -RZ, R22.H0_H0 ;  /* 0x20000016ff167230 */ /* 0x001fe20000004100 */
[----:B------:R-:W0:Y:S01]  /*11e0*/  I2F.F16 R4, R4 ;  /* 0x0000000400047306 */ /* 0x000e220000200c00 */
[----:B-1----:R-:W-:Y:S02]  /*11f0*/  SHF.R.U32.HI R39, RZ, 0x8, R7 ;  /* 0x00000008ff277819 */ /* 0x002fe40000011607 */
[----:B------:R-:W-:Y:S01]  /*1200*/  IADD3 R5, R5, -0x80, RZ ;  /* 0xffffff8005057810 */ /* 0x000fe20007ffe0ff */
[----:B------:R-:W-:Y:S01]  /*1210*/  FFMA.FTZ R22, R19, R22, RZ ;  /* 0x0000001613167223 */ /* 0x000fe200000100ff */
[----:B------:R-:W-:-:S02]  /*1220*/  LOP3.LUT R39, R39, 0xff, RZ, 0xc0, !PT ;  /* 0x000000ff27277812 */ /* 0x000fc400078ec0ff */
[----:B------:R-:W-:Y:S01]  /*1230*/  LEA.HI R26, R9, 0xffffff80, RZ, 0x8 ;  /* 0xffffff80091a7811 */ /* 0x000fe200078f40ff */
[----:B------:R-:W-:Y:S01]  /*1240*/  I2F.F16 R30, R30 ;  /* 0x0000001e001e7306 */ /* 0x000fe20000200c00 */
[----:B------:R-:W-:Y:S02]  /*1250*/  IADD3 R31, R39, -0x80, RZ ;  /* 0xffffff80271f7810 */ /* 0x000fe40007ffe0ff */
[----:B------:R-:W-:Y:S02]  /*1260*/  SHF.R.U32.HI R39, RZ, 0x10, R7 ;  /* 0x00000010ff277819 */ /* 0x000fe40000011607 */
[----:B------:R-:W-:Y:S02]  /*1270*/  IADD3 R7, R6, -0x80, RZ ;  /* 0xffffff8006077810 */ /* 0x000fe40007ffe0ff */
[----:B------:R-:W-:Y:S01]  /*1280*/  LOP3.LUT R6, R39, 0xff, RZ, 0xc0, !PT ;  /* 0x000000ff27067812 */ /* 0x000fe200078ec0ff */
[----:B------:R-:W1:Y:S01]  /*1290*/  I2F.F16 R31, R31 ;  /* 0x0000001f001f7306 */ /* 0x000e620000200c00 */
[----:B0-----:R-:W-:Y:S01]  /*12a0*/  HADD2.F32 R39, -RZ, R4.H0_H0 ;  /* 0x20000004ff277230 */ /* 0x001fe20000004100 */
[----:B------:R-:W-:-:S04]  /*12b0*/  LOP3.LUT R19, R9, 0xff, RZ, 0xc0, !PT ;  /* 0x000000ff09137812 */ /* 0x000fc800078ec0ff */
[----:B------:R-:W-:Y:S01]  /*12c0*/  FFMA.FTZ R22, R41, R39, R22 ;  /* 0x0000002729167223 */ /* 0x000fe20000010016 */
[----:B------:R-:W-:Y:S01]  /*12d0*/  IADD3 R39, R6, -0x80, RZ ;  /* 0xffffff8006277810 */ /* 0x000fe20007ffe0ff */
[----:B------:R-:W0:Y:S01]  /*12e0*/  I2F.F16 R5, R5 ;  /* 0x0000000500057306 */ /* 0x000e220000200c00 */
[----:B------:R-:W-:Y:S02]  /*12f0*/  LOP3.LUT R6, R10, 0xff, RZ, 0xc0, !PT ;  /* 0x000000ff0a067812 */ /* 0x000fe400078ec0ff */
[----:B------:R-:W-:Y:S02]  /*1300*/  IADD3 R19, R19, -0x80, RZ ;  /* 0xffffff8013137810 */ /* 0x000fe40007ffe0ff */
[----:B------:R-:W-:Y:S01]  /*1310*/  IADD3 R40, R6, -0x80, RZ ;  /* 0xffffff8006287810 */ /* 0x000fe20007ffe0ff */
[----:B-1----:R-:W-:Y:S02]  /*1320*/  HADD2.F32 R43, -RZ, R31.H0_H0 ;  /* 0x2000001fff2b7230 */ /* 0x002fe40000004100 */
[----:B------:R-:W1:Y:S01]  /*1330*/  I2F.F16 R4, R7 ;  /* 0x0000000700047306 */ /* 0x000e620000200c00 */
[--C-:B------:R-:W-:Y:S01]  /*1340*/  HADD2.F32 R31, -RZ, R17.reuse.H0_H0 ;  /* 0x20000011ff1f7230 */ /* 0x100fe20000004100 */
[----:B------:R-:W-:Y:S01]  /*1350*/  LOP3.LUT R6, R11, 0xff, RZ, 0xc0, !PT ;  /* 0x000000ff0b067812 */ /* 0x000fe200078ec0ff */
[----:B------:R-:W-:-:S02]  /*1360*/  HADD2.F32 R17, -RZ, R17.H1_H1 ;  /* 0x30000011ff117230 */ /* 0x000fc40000004100 */
[----:B------:R-:W-:Y:S01]  /*1370*/  FFMA.FTZ R24, R41, R43, R24 ;  /* 0x0000002b29187223 */ /* 0x000fe20000010018 */
[----:B------:R-:W-:Y:S01]  /*1380*/  HADD2.F32 R41, -RZ, R30.H0_H0 ;  /* 0x2000001eff297230 */ /* 0x000fe20000004100 */
[----:B------:R-:W-:Y:S01]  /*1390*/  IADD3 R6, R6, -0x80, RZ ;  /* 0xffffff8006067810 */ /* 0x000fe20007ffe0ff */
[----:B0-----:R-:W-:Y:S01]  /*13a0*/  HADD2.F32 R30, -RZ, R5.H0_H0 ;  /* 0x20000005ff1e7230 */ /* 0x001fe20000004100 */
[----:B------:R-:W0:Y:S01]  /*13b0*/  I2F.F16 R39, R39 ;  /* 0x0000002700277306 */ /* 0x000e220000200c00 */
[----:B------:R-:W-:Y:S01]  /*13c0*/  SHF.R.U32.HI R5, RZ, 0x8, R8 ;  /* 0x00000008ff057819 */ /* 0x000fe20000011608 */
[----:B------:R-:W-:Y:S02]  /*13d0*/  FFMA.FTZ R38, R41, R31, R38 ;  /* 0x0000001f29267223 */ /* 0x000fe40000010026 */
[----:B------:R-:W-:Y:S01]  /*13e0*/  FFMA.FTZ R30, R31, R30, R20 ;  /* 0x0000001e1f1e7223 */ /* 0x000fe20000010014 */
[----:B------:R-:W-:Y:S01]  /*13f0*/  LOP3.LUT R5, R5, 0xff, RZ, 0xc0, !PT ;  /* 0x000000ff05057812 */ /* 0x000fe200078ec0ff */
[----:B-1----:R-:W-:Y:S01]  /*1400*/  HADD2.F32 R20, -RZ, R4.H0_H0 ;  /* 0x20000004ff147230 */ /* 0x002fe20000004100 */
[----:B------:R-:W-:Y:S01]  /*1410*/  SHF.R.U32.HI R4, RZ, 0x10, R8 ;  /* 0x00000010ff047819 */ /* 0x000fe20000011608 */
[----:B------:R-:W-:Y:S03]  /*1420*/  I2F.F16 R29, R29 ;  /* 0x0000001d001d7306 */ /* 0x000fe60000200c00 */
[----:B------:R-:W-:Y:S01]  /*1430*/  FFMA.FTZ R20, R31, R20, R22 ;  /* 0x000000141f147223 */ /* 0x000fe20000010016 */
[----:B------:R-:W-:Y:S01]  /*1440*/  LOP3.LUT R22, R4, 0xff, RZ, 0xc0, !PT ;  /* 0x000000ff04167812 */ /* 0x000fe200078ec0ff */
[----:B0-----:R-:W-:Y:S01]  /*1450*/  HADD2.F32 R41, -RZ, R39.H0_H0 ;  /* 0x20000027ff297230 */ /* 0x001fe20000004100 */
[----:B------:R-:W-:-:S02]  /*1460*/  IADD3 R39, R5, -0x80, RZ ;  /* 0xffffff8005277810 */ /* 0x000fc40007ffe0ff */
[----:B------:R-:W-:Y:S01]  /*1470*/  I2F.F16 R28, R28 ;  /* 0x0000001c001c7306 */ /* 0x000fe20000200c00 */
[----:B------:R-:W0:Y:S01]  /*1480*/  LDS.64 R4, [UR4+0x8] ;  /* 0x00000804ff047984 */ /* 0x000e220008000a00 */
[----:B------:R-:W-:Y:S01]  /*1490*/  IADD3 R22, R22, -0x80, RZ ;  /* 0xffffff8016167810 */ /* 0x000fe20007ffe0ff */
[----:B------:R-:W-:Y:S01]  /*14a0*/  FFMA.FTZ R8, R31, R41, R24 ;  /* 0x000000291f087223 */ /* 0x000fe20000010018 */
[----:B------:R-:W-:Y:S01]  /*14b0*/  SHF.R.U32.HI R31, RZ, 0x8, R9 ;  /* 0x00000008ff1f7819 */ /* 0x000fe20000011609 */
[----:B------:R-:W-:-:S03]  /*14c0*/  HADD2.F32 R41, -RZ, R16.H0_H0 ;  /* 0x20000010ff297230 */ /* 0x000fc60000004100 */
[----:B------:R-:W1:Y:S01]  /*14d0*/  I2F.F16 R25, R25 ;  /* 0x0000001900197306 */ /* 0x000e620000200c00 */
[----:B------:R-:W-:-:S07]  /*14e0*/  LOP3.LUT R31, R31, 0xff, RZ, 0xc0, !PT ;  /* 0x000000ff1f1f7812 */ /* 0x000fce00078ec0ff */
[----:B------:R2:W3:Y:S01]  /*14f0*/  I2F.F16 R7, R40 ;  /* 0x0000002800077306 */ /* 0x0004e20000200c00 */
[----:B-1----:R-:W-:-:S07]  /*1500*/  HADD2.F32 R25, -RZ, R25.H0_H0 ;  /* 0x20000019ff197230 */ /* 0x002fce0000004100 */
[----:B------:R-:W1:Y:S01]  /*1510*/  I2F.F16 R23, R23 ;  /* 0x0000001700177306 */ /* 0x000e620000200c00 */
[----:B--2---:R-:W-:Y:S02]  /*1520*/  SHF.R.U32.HI R40, RZ, 0x10, R9 ;  /* 0x00000010ff287819 */ /* 0x004fe40000011609 */
[----:B------:R-:W-:Y:S01]  /*1530*/  IADD3 R9, R31, -0x80, RZ ;  /* 0xffffff801f097810 */ /* 0x000fe20007ffe0ff */
[----:B------:R-:W-:Y:S01]  /*1540*/  FFMA.FTZ R8, R17, R25, R8 ;  /* 0x0000001911087223 */ /* 0x000fe20000010008 */
[----:B------:R-:W-:Y:S02]  /*1550*/  SHF.R.U32.HI R31, RZ, 0x8, R10 ;  /* 0x00000008ff1f7819 */ /* 0x000fe4000001160a */
[----:B------:R-:W-:Y:S01]  /*1560*/  LOP3.LUT R40, R40, 0xff, RZ, 0xc0, !PT ;  /* 0x000000ff28287812 */ /* 0x000fe200078ec0ff */
[----:B------:R2:W-:Y:S01]  /*1570*/  I2F.F16 R24, R39 ;  /* 0x0000002700187306 */ /* 0x0005e20000200c00 */
[----:B------:R-:W-:Y:S01]  /*1580*/  LOP3.LUT R31, R31, 0xff, RZ, 0xc0, !PT ;  /* 0x000000ff1f1f7812 */ /* 0x000fe200078ec0ff */
[----:B---3--:R-:W-:Y:S01]  /*1590*/  HADD2.F32 R42, -RZ, R7.H0_H0 ;  /* 0x20000007ff2a7230 */ /* 0x008fe20000004100 */
[----:B------:R-:W-:Y:S01]  /*15a0*/  SHF.R.U32.HI R25, RZ, 0x10, R11 ;  /* 0x00000010ff197819 */ /* 0x000fe2000001160b */
[----:B-1----:R-:W-:-:S04]  /*15b0*/  HADD2.F32 R23, -RZ, R23.H0_H0 ;  /* 0x20000017ff177230 */ /* 0x002fc80000004100 */
[----:B------:R-:W1:Y:S01]  /*15c0*/  I2F.F16 R19, R19 ;  /* 0x0000001300137306 */ /* 0x000e620000200c00 */
[----:B--2---:R-:W-:Y:S01]  /*15d0*/  HADD2.F32 R39, -RZ, R29.H0_H0 ;  /* 0x2000001dff277230 */ /* 0x004fe20000004100 */
[----:B------:R-:W-:Y:S01]  /*15e0*/  LOP3.LUT R25, R25, 0xff, RZ, 0xc0, !PT ;  /* 0x000000ff19197812 */ /* 0x000fe200078ec0ff */
[----:B------:R-:W-:Y:S02]  /*15f0*/  VIADD R29, R40, 0xffffff80 ;  /* 0xffffff80281d7836 */ /* 0x000fe40000000000 */
[----:B------:R-:W-:Y:S01]  /*1600*/  FFMA.FTZ R23, R17, R23, R20 ;  /* 0x0000001711177223 */ /* 0x000fe20000010014 */
[----:B------:R-:W-:Y:S01]  /*1610*/  HADD2.F32 R40, -RZ, R28.H0_H0 ;  /* 0x2000001cff287230 */ /* 0x000fe20000004100 */
[----:B------:R-:W-:Y:S01]  /*1620*/  IADD3 R28, R31, -0x80, RZ ;  /* 0xffffff801f1c7810 */ /* 0x000fe20007ffe0ff */
[----:B------:R-:W-:Y:S01]  /*1630*/  FFMA.FTZ R38, R39, R17, R38 ;  /* 0x0000001127267223 */ /* 0x000fe20000010026 */
[----:B------:R-:W-:Y:S01]  /*1640*/  SHF.R.U32.HI R31, RZ, 0x8, R11 ;  /* 0x00000008ff1f7819 */ /* 0x000fe2000001160b */
[----:B------:R-:W-:Y:S01]  /*1650*/  I2F.F16 R6, R6 ;  /* 0x0000000600067306 */ /* 0x000fe20000200c00 */
[----:B------:R-:W-:Y:S01]  /*1660*/  SHF.R.U32.HI R39, RZ, 0x10, R10 ;  /* 0x00000010ff277819 */ /* 0x000fe2000001160a */
[----:B------:R-:W-:Y:S01]  /*1670*/  FFMA.FTZ R30, R17, R40, R30 ;  /* 0x00000028111e7223 */ /* 0x000fe2000001001e */
[----:B------:R-:W-:Y:S01]  /*1680*/  LOP3.LUT R31, R31, 0xff, RZ, 0xc0, !PT ;  /* 0x000000ff1f1f7812 */ /* 0x000fe200078ec0ff */
[----:B0-----:R-:W-:Y:S01]  /*1690*/  HADD2.F32 R17, -RZ, R4.H0_H0 ;  /* 0x20000004ff117230 */ /* 0x001fe20000004100 */
[----:B------:R-:W-:Y:S01]  /*16a0*/  LOP3.LUT R39, R39, 0xff, RZ, 0xc0, !PT ;  /* 0x000000ff27277812 */ /* 0x000fe200078ec0ff */
[----:B-1----:R-:W-:Y:S01]  /*16b0*/  HADD2.F32 R40, -RZ, R19.H0_H0 ;  /* 0x20000013ff287230 */ /* 0x002fe20000004100 */
[----:B------:R-:W-:Y:S01]  /*16c0*/  IADD3 R31, R31, -0x80, RZ ;  /* 0xffffff801f1f7810 */ /* 0x000fe20007ffe0ff */
[----:B------:R-:W0:Y:S01]  /*16d0*/  I2F.F16 R9, R9 ;  /* 0x0000000900097306 */ /* 0x000e220000200c00 */
[----:B------:R-:W-:Y:S01]  /*16e0*/  IADD3 R39, R39, -0x80, RZ ;  /* 0xffffff8027277810 */ /* 0x000fe20007ffe0ff */
[----:B------:R-:W-:Y:S01]  /*16f0*/  HADD2.F32 R7, -RZ, R24.H0_H0 ;  /* 0x20000018ff077230 */ /* 0x000fe20000004100 */
[----:B------:R-:W-:Y:S01]  /*1700*/  LEA.HI R10, R10, 0xffffff80, RZ, 0x8 ;  /* 0xffffff800a0a7811 */ /* 0x000fe200078f40ff */
[----:B------:R-:W-:Y:S01]  /*1710*/  FFMA.FTZ R38, R41, R17, R38 ;  /* 0x0000001129267223 */ /* 0x000fe20000010026 */
[----:B------:R-:W-:Y:S01]  /*1720*/  LEA.HI R11, R11, 0xffffff80, RZ, 0x8 ;  /* 0xffffff800b0b7811 */ /* 0x000fe200078f40ff */
[----:B------:R-:W-:-:S02]  /*1730*/  FFMA.FTZ R30, R17, R40, R30 ;  /* 0x00000028111e7223 */ /* 0x000fc4000001001e */
[----:B------:R1:W2:Y:S01]  /*1740*/  I2F.F16 R16, R31 ;  /* 0x0000001f00107306 */ /* 0x0002a20000200c00 */
[----:B0-----:R-:W-:-:S07]  /*1750*/  HADD2.F32 R9, -RZ, R9.H0_H0 ;  /* 0x20000009ff097230 */ /* 0x001fce0000004100 */
[----:B------:R-:W0:Y:S01]  /*1760*/  I2F.F16 R28, R28 ;  /* 0x0000001c001c7306 */ /* 0x000e220000200c00 */
[----:B-1----:R-:W-:Y:S02]  /*1770*/  HADD2.F32 R31, -RZ, R6.H0_H0 ;  /* 0x20000006ff1f7230 */ /* 0x002fe40000004100 */
[----:B------:R-:W-:-:S03]  /*1780*/  FFMA.FTZ R6, R17, R42, R23 ;  /* 0x0000002a11067223 */ /* 0x000fc60000010017 */
[----:B------:R-:W-:Y:S01]  /*1790*/  FFMA.FTZ R31, R17, R31, R8 ;  /* 0x0000001f111f7223 */ /* 0x000fe20000010008 */
[----:B--2---:R-:W-:Y:S01]  /*17a0*/  HADD2.F32 R16, -RZ, R16.H0_H0 ;  /* 0x20000010ff107230 */ /* 0x004fe20000004100 */
[----:B------:R1:W2:Y:S01]  /*17b0*/  I2F.F16 R20, R39 ;  /* 0x0000002700147306 */ /* 0x0002a20000200c00 */
[----:B0-----:R-:W-:-:S07]  /*17c0*/  HADD2.F32 R28, -RZ, R28.H0_H0 ;  /* 0x2000001cff1c7230 */ /* 0x001fce0000004100 */
[----:B------:R-:W0:Y:S01]  /*17d0*/  I2F.F16 R22, R22 ;  /* 0x0000001600167306 */ /* 0x000e220000200c00 */
[----:B-1----:R-:W-:Y:S01]  /*17e0*/  IADD3 R39, R25, -0x80, RZ ;  /* 0xffffff8019277810 */ /* 0x002fe20007ffe0ff */
[----:B------:R-:W-:Y:S02]  /*17f0*/  HADD2.F32 R25, -RZ, R4.H1_H1 ;  /* 0x30000004ff197230 */ /* 0x000fe40000004100 */
[--C-:B------:R-:W-:Y:S02]  /*1800*/  HADD2.F32 R4, -RZ, R5.reuse.H0_H0 ;  /* 0x20000005ff047230 */ /* 0x100fe40000004100 */
[----:B------:R-:W-:Y:S02]  /*1810*/  HADD2.F32 R5, -RZ, R5.H1_H1 ;  /* 0x30000005ff057230 */ /* 0x000fe40000004100 */
[----:B------:R-:W-:Y:S01]  /*1820*/  FFMA.FTZ R7, R7, R25, R38 ;  /* 0x0000001907077223 */ /* 0x000fe20000010026 */
[----:B------:R-:W1:Y:S01]  /*1830*/  I2F.F16 R29, R29 ;  /* 0x0000001d001d7306 */ /* 0x000e620000200c00 */
[C---:B------:R-:W-:Y:S01]  /*1840*/  FFMA.FTZ R31, R25.reuse, R16, R31 ;  /* 0x00000010191f7223 */ /* 0x040fe2000001001f */
[C---:B------:R-:W-:Y:S01]  /*1850*/  FFMA.FTZ R9, R25.reuse, R9, R30 ;  /* 0x0000000919097223 */ /* 0x040fe2000001001e */
[----:B------:R-:W-:Y:S01]  /*1860*/  FFMA.FTZ R17, R25, R28, R6 ;  /* 0x0000001c19117223 */ /* 0x000fe20000010006 */
[----:B--2---:R-:W-:-:S02]  /*1870*/  HADD2.F32 R20, -RZ, R20.H0_H0 ;  /* 0x20000014ff147230 */ /* 0x004fc40000004100 */
[----:B0-----:R-:W-:Y:S02]  /*1880*/  HADD2.F32 R22, -RZ, R22.H0_H0 ;  /* 0x20000016ff167230 */ /* 0x001fe40000004100 */
[----:B------:R-:W0:Y:S01]  /*1890*/  I2F.F16 R19, R39 ;  /* 0x0000002700137306 */ /* 0x000e220000200c00 */
[----:B------:R-:W-:Y:S02]  /*18a0*/  FFMA.FTZ R17, R4, R20, R17 ;  /* 0x0000001404117223 */ /* 0x000fe40000010011 */
[----:B------:R-:W-:Y:S01]  /*18b0*/  FFMA.FTZ R7, R22, R4, R7 ;  /* 0x0000000416077223 */ /* 0x000fe20000010007 */
[----:B-1----:R-:W-:-:S04]  /*18c0*/  HADD2.F32 R29, -RZ, R29.H0_H0 ;  /* 0x2000001dff1d7230 */ /* 0x002fc80000004100 */
[----:B------:R-:W1:Y:S01]  /*18d0*/  I2F.F16 R27, R27 ;  /* 0x0000001b001b7306 */ /* 0x000e620000200c00 */
[----:B------:R-:W-:Y:S01]  /*18e0*/  FFMA.FTZ R8, R4, R29, R9 ;  /* 0x0000001d04087223 */ /* 0x000fe20000010009 */
[----:B------:R-:W-:Y:S02]  /*18f0*/  HADD2.F32 R9, -RZ, R0.H1_H1 ;  /* 0x30000000ff097230 */ /* 0x000fe40000004100 */
[----:B0-----:R-:W-:-:S04]  /*1900*/  HADD2.F32 R16, -RZ, R19.H0_H0 ;  /* 0x20000013ff107230 */ /* 0x001fc80000004100 */
[----:B------:R-:W0:Y:S01]  /*1910*/  I2F.F16 R26, R26 ;  /* 0x0000001a001a7306 */ /* 0x000e220000200c00 */
[----:B------:R-:W-:Y:S01]  /*1920*/  FFMA.FTZ R16, R4, R16, R31 ;  /* 0x0000001004107223 */ /* 0x000fe2000001001f */
[----:B-1----:R-:W-:-:S06]  /*1930*/  HADD2.F32 R6, -RZ, R27.H0_H0 ;  /* 0x2000001bff067230 */ /* 0x002fcc0000004100 */
[----:B------:R-:W1:Y:S01]  /*1940*/  I2F.F16 R10, R10 ;  /* 0x0000000a000a7306 */ /* 0x000e620000200c00 */
[----:B------:R-:W-:Y:S01]  /*1950*/  FFMA.FTZ R6, R6, R5, R7 ;  /* 0x0000000506067223 */ /* 0x000fe20000010007 */
[----:B------:R-:W-:Y:S02]  /*1960*/  HADD2.F32 R7, -RZ, R0.H0_H0 ;  /* 0x20000000ff077230 */ /* 0x000fe40000004100 */
[----:B0-----:R-:W-:-:S04]  /*1970*/  HADD2.F32 R26, -RZ, R26.H0_H0 ;  /* 0x2000001aff1a7230 */ /* 0x001fc80000004100 */
[----:B------:R-:W0:Y:S01]  /*1980*/  I2F.F16 R11, R11 ;  /* 0x0000000b000b7306 */ /* 0x000e220000200c00 */
[----:B------:R-:W-:Y:S01]  /*1990*/  FMUL.FTZ R6, R6, R7 ;  /* 0x0000000706067220 */ /* 0x000fe20000410000 */
[----:B------:R-:W-:Y:S01]  /*19a0*/  FFMA.FTZ R8, R5, R26, R8 ;  /* 0x0000001a05087223 */ /* 0x000fe20000010008 */
[----:B-1----:R-:W-:-:S03]  /*19b0*/  HADD2.F32 R10, -RZ, R10.H0_H0 ;  /* 0x2000000aff0a7230 */ /* 0x002fc60000004100 */
[----:B------:R-:W-:Y:S01]  /*19c0*/  FMUL.FTZ R8, R8, R9 ;  /* 0x0000000908087220 */ /* 0x000fe20000410000 */
[----:B------:R-:W-:Y:S01]  /*19d0*/  F2FP.F16.F32.PACK_AB R6, RZ, R6 ;  /* 0x00000006ff06723e */ /* 0x000fe200000000ff */
[C---:B------:R-:W-:Y:S01]  /*19e0*/  FFMA.FTZ R10, R5.reuse, R10, R17 ;  /* 0x0000000a050a7223 */ /* 0x040fe20000010011 */
[--C-:B------:R-:W-:Y:S02]  /*19f0*/  HADD2.F32 R17, -RZ, R2.reuse.H1_H1 ;  /* 0x30000002ff117230 */ /* 0x100fe40000004100 */
[----:B------:R-:W-:Y:S01]  /*1a00*/  F2FP.F16.F32.PACK_AB R8, RZ, R8 ;  /* 0x00000008ff08723e */ /* 0x000fe200000000ff */
[----:B0-----:R-:W-:Y:S02]  /*1a10*/  HADD2.F32 R4, -RZ, R11.H0_H0 ;  /* 0x2000000bff047230 */ /* 0x001fe40000004100 */
[----:B------:R-:W-:Y:S01]  /*1a20*/  HADD2.F32 R11, -RZ, R2.H0_H0 ;  /* 0x20000002ff0b7230 */ /* 0x000fe20000004100 */
[----:B------:R-:W-:Y:S02]  /*1a30*/  PRMT R6, R6, 0x5410, R8 ;  /* 0x0000541006067816 */ /* 0x000fe40000000008 */
[----:B------:R-:W-:-:S02]  /*1a40*/  FFMA.FTZ R4, R5, R4, R16 ;  /* 0x0000000405047223 */ /* 0x000fc40000010010 */
[----:B------:R-:W-:Y:S02]  /*1a50*/  FMUL.FTZ R10, R10, R11 ;  /* 0x0000000b0a0a7220 */ /* 0x000fe40000410000 */
[----:B------:R-:W-:Y:S01]  /*1a60*/  FMUL.FTZ R4, R4, R17 ;  /* 0x0000001104047220 */ /* 0x000fe20000410000 */
[----:B------:R-:W-:Y:S02]  /*1a70*/  HFMA2.MMA R33, R6, 1, 1, R33 ;  /* 0x3c003c0006217835 */ /* 0x000fe40000000021 */
[----:B------:R-:W-:Y:S02]  /*1a80*/  F2FP.F16.F32.PACK_AB R10, RZ, R10 ;  /* 0x0000000aff0a723e */ /* 0x000fe400000000ff */
[----:B------:R-:W-:-:S04]  /*1a90*/  F2FP.F16.F32.PACK_AB R4, RZ, R4 ;  /* 0x00000004ff04723e */ /* 0x000fc800000000ff */
[----:B------:R-:W-:-:S05]  /*1aa0*/  PRMT R10, R10, 0x5410, R4 ;  /* 0x000054100a0a7816 */ /* 0x000fca0000000004 */
[----:B------:R-:W-:-:S07]  /*1ab0*/  HADD2 R32, R10, R32 ;  /* 0x000000200a207230 */ /* 0x000fce0000000000 */
.L_x_4705:
[----:B------:R0:W5:Y:S01]  /*1ac0*/  LDG.E.128.CONSTANT R4, desc[UR6][R14.64] ;  /* 0x000000060e047981 */ /* 0x000162000c1e9d00 */
[----:B------:R-:W-:-:S04]  /*1ad0*/  IMAD.WIDE R16, R37, 0x8, R14 ;  /* 0x0000000825107825 */ /* 0x000fc800078e020e */
[----:B------:R-:W-:-:S04]  /*1ae0*/  IMAD.WIDE R12, R37, 0x8, R12 ;  /* 0x00000008250c7825 */ /* 0x000fc800078e020c */
[----:B------:R-:W-:Y:S01]  /*1af0*/  IMAD.WIDE R22, R37, 0x8, R16 ;  /* 0x0000000825167825 */ /* 0x000fe200078e0210 */
[----:B0-----:R-:W-:Y:S06]  /*1b00*/  @P1 BRA `(.L_x_4706) ;  /* 0x0000000c000c1947 */ /* 0x001fec0003800000 */
[----:B------:R-:W2:Y:S01]  /*1b10*/  LDG.E.128.CONSTANT R8, desc[UR6][R12.64] ;  /* 0x000000060c087981 */ /* 0x000ea2000c1e9d00 */
[----:B-----5:R-:W-:Y:S02]  /*1b20*/  LOP3.LUT R14, R4, 0xff, RZ, 0xc0, !PT ;  /* 0x000000ff040e7812 */ /* 0x020fe400078ec0ff */
[----:B------:R-:W-:Y:S02]  /*1b30*/  LOP3.LUT R19, R5, 0xff, RZ, 0xc0, !PT ;  /* 0x000000ff05137812 */ /* 0x000fe400078ec0ff */
[----:B------:R-:W-:Y:S02]  /*1b40*/  IADD3 R25, R14, -0x80, RZ ;  /* 0xffffff800e197810 */ /* 0x000fe40007ffe0ff */
[----:B------:R-:W0:Y:S01]  /*1b50*/  LDS.64 R14, [UR4+0x10] ;  /* 0x00001004ff0e7984 */ /* 0x000e220008000a00 */
[----:B------:R-:W-:Y:S02]  /*1b60*/  IADD3 R39, R19, -0x80, RZ ;  /* 0xffffff8013277810 */ /* 0x000fe40007ffe0ff */
[----:B------:R-:W-:Y:S01]  /*1b70*/  LOP3.LUT R19, R6, 0xff, RZ, 0xc0, !PT ;  /* 0x000000ff06137812 */ /* 0x000fe200078ec0ff */
[----:B------:R-:W1:Y:S01]  /*1b80*/  I2F.F16 R25, R25 ;  /* 0x0000001900197306 */ /* 0x000e620000200c00 */
[----:B------:R-:W-:-:S02]  /*1b90*/  LEA.HI R26, R4, 0xffffff80, RZ, 0x8 ;  /* 0xffffff80041a7811 */ /* 0x000fc400078f40ff */
[----:B------:R-:W-:Y:S02]  /*1ba0*/  IADD3 R31, R19, -0x80, RZ ;  /* 0xffffff80131f7810 */ /* 0x000fe40007ffe0ff */
[----:B------:R-:W-:Y:S02]  /*1bb0*/  LOP3.LUT R19, R7, 0xff, RZ, 0xc0, !PT ;  /* 0x000000ff07137812 */ /* 0x000fe400078ec0ff */
[--C-:B------:R-:W-:Y:S01]  /*1bc0*/  SHF.R.U32.HI R27, RZ, 0x8, R4.reuse ;  /* 0x00000008ff1b7819 */ /* 0x100fe20000011604 */
[----:B------:R-:W3:Y:S01]  /*1bd0*/  I2F.F16 R39, R39 ;  /* 0x0000002700277306 */ /* 0x000ee20000200c00 */
[----:B------:R-:W-:Y:S02]  /*1be0*/  IADD3 R19, R19, -0x80, RZ ;  /* 0xffffff8013137810 */ /* 0x000fe40007ffe0ff */
[----:B------:R-:W-:Y:S02]  /*1bf0*/  SHF.R.U32.HI R4, RZ, 0x10, R4 ;  /* 0x00000010ff047819 */ /* 0x000fe40000011604 */
[----:B------:R-:W-:-:S02]  /*1c00*/  LOP3.LUT R29, R27, 0xff, RZ, 0xc0, !PT ;  /* 0x000000ff1b1d7812 */ /* 0x000fc400078ec0ff */
[----:B------:R-:W-:Y:S01]  /*1c10*/  LOP3.LUT R4, R4, 0xff, RZ, 0xc0, !PT ;  /* 0x000000ff04047812 */ /* 0x000fe200078ec0ff */
[----:B------:R-:W4:Y:S01]  /*1c20*/  I2F.F16 R31, R31 ;  /* 0x0000001f001f7306 */ /* 0x000f220000200c00 */
[--C-:B------:R-:W-:Y:S01]  /*1c30*/  SHF.R.U32.HI R38, RZ, 0x8, R5.reuse ;  /* 0x00000008ff267819 */ /* 0x100fe20000011605 */
[----:B-1----:R-:W-:Y:S01]  /*1c40*/  HADD2.F32 R25, -RZ, R25.H0_H0 ;  /* 0x20000019ff197230 */ /* 0x002fe20000004100 */
[----:B------:R-:W-:Y:S02]  /*1c50*/  IADD3 R30, R29, -0x80, RZ ;  /* 0xffffff801d1e7810 */ /* 0x000fe40007ffe0ff */
[----:B------:R-:W-:Y:S02]  /*1c60*/  IADD3 R29, R4, -0x80, RZ ;  /* 0xffffff80041d7810 */ /* 0x000fe40007ffe0ff */
[----:B------:R-:W-:Y:S01]  /*1c70*/  LEA.HI R28, R5, 0xffffff80, RZ, 0x8 ;  /* 0xffffff80051c7811 */ /* 0x000fe200078f40ff */
[----:B------:R-:W1:Y:S01]  /*1c80*/  I2F.F16 R19, R19 ;  /* 0x0000001300137306 */ /* 0x000e620000200c00 */
[----:B------:R-:W-:Y:S01]  /*1c90*/  LOP3.LUT R4, R38, 0xff, RZ, 0xc0, !PT ;  /* 0x000000ff26047812 */ /* 0x000fe200078ec0ff */
[----:B---3--:R-:W-:Y:S01]  /*1ca0*/  HADD2.F32 R39, -RZ, R39.H0_H0 ;  /* 0x20000027ff277230 */ /* 0x008fe20000004100 */
[----:B------:R-:W-:-:S02]  /*1cb0*/  SHF.R.U32.HI R5, RZ, 0x10, R5 ;  /* 0x00000010ff057819 */ /* 0x000fc40000011605 */
[----:B------:R-:W-:Y:S02]  /*1cc0*/  SHF.R.U32.HI R41, RZ, 0x8, R6 ;  /* 0x00000008ff297819 */ /* 0x000fe40000011606 */
[----:B------:R-:W-:Y:S01]  /*1cd0*/  LOP3.LUT R38, R5, 0xff, RZ, 0xc0, !PT ;  /* 0x000000ff05267812 */ /* 0x000fe200078ec0ff */
[----:B----4-:R-:W-:Y:S01]  /*1ce0*/  HADD2.F32 R5, -RZ, R31.H0_H0 ;  /* 0x2000001fff057230 */ /* 0x010fe20000004100 */
[----:B------:R-:W-:Y:S01]  /*1cf0*/  SHF.R.U32.HI R42, RZ, 0x8, R7 ;  /* 0x00000008ff2a7819 */ /* 0x000fe20000011607 */
[----:B------:R-:W3:Y:S01]  /*1d00*/  I2F.F16 R30, R30 ;  /* 0x0000001e001e7306 */ /* 0x000ee20000200c00 */
[----:B------:R-:W-:Y:S02]  /*1d10*/  LOP3.LUT R41, R41, 0xff, RZ, 0xc0, !PT ;  /* 0x000000ff29297812 */ /* 0x000fe400078ec0ff */
[----:B------:R-:W-:Y:S01]  /*1d20*/  LOP3.LUT R42, R42, 0xff, RZ, 0xc0, !PT ;  /* 0x000000ff2a2a7812 */ /* 0x000fe200078ec0ff */
[----:B-1----:R-:W-:Y:S01]  /*1d30*/  HADD2.F32 R19, -RZ, R19.H0_H0 ;  /* 0x20000013ff137230 */ /* 0x002fe20000004100 */
[----:B------:R-:W-:-:S03]  /*1d40*/  LEA.HI R24, R6, 0xffffff80, RZ, 0x8 ;  /* 0xffffff8006187811 */ /* 0x000fc600078f40ff */
[----:B------:R-:W-:Y:S01]  /*1d50*/  I2F.F16 R29, R29 ;  /* 0x0000001d001d7306 */ /* 0x000fe20000200c00 */
[----:B------:R-:W-:Y:S02]  /*1d60*/  LEA.HI R20, R7, 0xffffff80, RZ, 0x8 ;  /* 0xffffff8007147811 */ /* 0x000fe400078f40ff */
[----:B------:R-:W-:Y:S01]  /*1d70*/  SHF.R.U32.HI R7, RZ, 0x10, R7 ;  /* 0x00000010ff077819 */ /* 0x000fe20000011607 */
[----:B---3--:R-:W-:-:S03]  /*1d80*/  HADD2.F32 R30, -RZ, R30.H0_H0 ;  /* 0x2000001eff1e7230 */ /* 0x008fc60000004100 */
[----:B------:R-:W-:Y:S01]  /*1d90*/  LOP3.LUT R7, R7, 0xff, RZ, 0xc0, !PT ;  /* 0x000000ff07077812 */ /* 0x000fe200078ec0ff */
        /* <DEDUP_REMOVED lines=15> */
[----:B------:R-:W-:Y:S02]  /*1e90*/  IADD3 R4, R38, -0x80, RZ ;  /* 0xffffff8026047810 */ /* 0x000fe40007ffe0ff */
[----:B------:R-:W-:Y:S01]  /*1ea0*/  IADD3 R38, R41, -0x80, RZ ;  /* 0xffffff8029267810 */ /* 0x000fe20007ffe0ff */
[----:B0-----:R-:W-:Y:S01]  /*1eb0*/  HADD2.F32 R40, -RZ, R14.H1_H1 ;  /* 0x3000000eff287230 */ /* 0x001fe20000004100 */
[----:B------:R-:W-:Y:S02]  /*1ec0*/  SHF.R.U32.HI R41, RZ, 0x10, R6 ;  /* 0x00000010ff297819 */ /* 0x000fe40000011606 */
[----:B------:R-:W-:Y:S01]  /*1ed0*/  IADD3 R6, R42, -0x80, RZ ;  /* 0xffffff802a067810 */ /* 0x000fe20007ffe0ff */
[----:B------:R-:W0:Y:S01]  /*1ee0*/  I2F.F16 R4, R4 ;  /* 0x0000000400047306 */ /* 0x000e220000200c00 */
[----:B------:R-:W-:Y:S01]  /*1ef0*/  LOP3.LUT R41, R41, 0xff, RZ, 0xc0, !PT ;  /* 0x000000ff29297812 */ /* 0x000fe200078ec0ff */
[----:B-1----:R-:W-:-:S02]  /*1f00*/  HADD2.F32 R31, -RZ, R31.H0_H0 ;  /* 0x2000001fff1f7230 */ /* 0x002fc40000004100 */
[----:B------:R-:W-:Y:S01]  /*1f10*/  FFMA.FTZ R25, R30, R40, R25 ;  /* 0x000000281e197223 */ /* 0x000fe20000010019 */
[----:B------:R-:W-:Y:S02]  /*1f20*/  IADD3 R30, R7, -0x80, RZ ;  /* 0xffffff80071e7810 */ /* 0x000fe40007ffe0ff */
[----:B------:R-:W-:Y:S01]  /*1f30*/  IADD3 R14, R41, -0x80, RZ ;  /* 0xffffff80290e7810 */ /* 0x000fe20007ffe0ff */
[----:B------:R-:W-:Y:S01]  /*1f40*/  FFMA.FTZ R39, R40, R31, R39 ;  /* 0x0000001f28277223 */ /* 0x000fe20000010027 */
[----:B------:R-:W1:Y:S01]  /*1f50*/  I2F.F16 R38, R38 ;  /* 0x0000002600267306 */ /* 0x000e620000200c00 */
[----:B------:R-:W-:-:S04]  /*1f60*/  LOP3.LUT R7, R8, 0xff, RZ, 0xc0, !PT ;  /* 0x000000ff08077812 */ /* 0x000fc800078ec0ff */
[----:B------:R-:W-:Y:S01]  /*1f70*/  IADD3 R7, R7, -0x80, RZ ;  /* 0xffffff8007077810 */ /* 0x000fe20007ffe0ff */
[----:B0-----:R-:W-:Y:S02]  /*1f80*/  HADD2.F32 R4, -RZ, R4.H0_H0 ;  /* 0x20000004ff047230 */ /* 0x001fe40000004100 */
[----:B------:R-:W0:Y:S01]  /*1f90*/  I2F.F16 R6, R6 ;  /* 0x0000000600067306 */ /* 0x000e220000200c00 */
[----:B-1----:R-:W-:-:S07]  /*1fa0*/  HADD2.F32 R38, -RZ, R38.H0_H0 ;  /* 0x20000026ff267230 */ /* 0x002fce0000004100 */
[----:B------:R-:W1:Y:S01]  /*1fb0*/  I2F.F16 R14, R14 ;  /* 0x0000000e000e7306 */ /* 0x000e620000200c00 */
[----:B------:R-:W-:Y:S01]  /*1fc0*/  FFMA.FTZ R5, R40, R38, R5 ;  /* 0x0000002628057223 */ /* 0x000fe20000010005 */
[----:B------:R-:W-:Y:S02]  /*1fd0*/  HADD2.F32 R38, -RZ, R15.H0_H0 ;  /* 0x2000000fff267230 */ /* 0x000fe40000004100 */
[----:B0-----:R-:W-:-:S04]  /*1fe0*/  HADD2.F32 R42, -RZ, R6.H0_H0 ;  /* 0x20000006ff2a7230 */ /* 0x001fc80000004100 */
[----:B------:R-:W0:Y:S01]  /*1ff0*/  I2F.F16 R30, R30 ;  /* 0x0000001e001e7306 */ /* 0x000e220000200c00 */
[C---:B------:R-:W-:Y:S01]  /*2000*/  LEA.HI R6, R9.reuse, 0xffffff80, RZ, 0x8 ;  /* 0xffffff8009067811 */ /* 0x040fe200078f40ff */
[----:B------:R-:W-:Y:S01]  /*2010*/  FFMA.FTZ R39, R38, R4, R39 ;  /* 0x0000000426277223 */ /* 0x000fe20000010027 */
[----:B------:R-:W-:Y:S01]  /*2020*/  LOP3.LUT R4, R10, 0xff, RZ, 0xc0, !PT ;  /* 0x000000ff0a047812 */ /* 0x000fe200078ec0ff */
[----:B------:R-:W-:Y:S01]  /*2030*/  FFMA.FTZ R40, R40, R42, R19 ;  /* 0x0000002a28287223 */ /* 0x000fe20000010013 */
[----:B------:R-:W-:Y:S01]  /*2040*/  HADD2.F32 R42, -RZ, R29.H0_H0 ;  /* 0x2000001dff2a7230 */ /* 0x000fe20000004100 */
[----:B------:R-:W-:Y:S02]  /*2050*/  LOP3.LUT R19, R9, 0xff, RZ, 0xc0, !PT ;  /* 0x000000ff09137812 */ /* 0x000fe400078ec0ff */
[----:B------:R-:W-:Y:S01]  /*2060*/  IADD3 R29, R4, -0x80, RZ ;  /* 0xffffff80041d7810 */ /* 0x000fe20007ffe0ff */
[----:B------:R-:W2:Y:S01]  /*2070*/  I2F.F16 R7, R7 ;  /* 0x0000000700077306 */ /* 0x000ea20000200c00 */
[----:B------:R-:W-:Y:S01]  /*2080*/  FFMA.FTZ R31, R42, R38, R25 ;  /* 0x000000262a1f7223 */ /* 0x000fe20000010019 */
[----:B-1----:R-:W-:Y:S01]  /*2090*/  HADD2.F32 R42, -RZ, R14.H0_H0 ;  /* 0x2000000eff2a7230 */ /* 0x002fe20000004100 */
[----:B------:R-:W-:Y:S01]  /*20a0*/  IADD3 R41, R19, -0x80, RZ ;  /* 0xffffff8013297810 */ /* 0x000fe20007ffe0ff */
[----:B0-----:R-:W-:-:S03]  /*20b0*/  HADD2.F32 R25, -RZ, R30.H0_H0 ;  /* 0x2000001eff197230 */ /* 0x001fc60000004100 */
[C---:B------:R-:W-:Y:S01]  /*20c0*/  FFMA.FTZ R19, R38.reuse, R42, R5 ;  /* 0x0000002a26137223 */ /* 0x040fe20000010005 */
[----:B------:R-:W-:Y:S01]  /*20d0*/  LOP3.LUT R30, R11, 0xff, RZ, 0xc0, !PT ;  /* 0x000000ff0b1e7812 */ /* 0x000fe200078ec0ff */
[----:B------:R-:W0:Y:S01]  /*20e0*/  LDS.64 R4, [UR4+0x18] ;  /* 0x00001804ff047984 */ /* 0x000e220008000a00 */
[----:B------:R1:W3:Y:S01]  /*20f0*/  I2F.F16 R14, R41 ;  /* 0x00000029000e7306 */ /* 0x0002e20000200c00 */
[----:B------:R-:W-:Y:S01]  /*2100*/  FFMA.FTZ R25, R38, R25, R40 ;  /* 0x0000001926197223 */ /* 0x000fe20000010028 */
[----:B------:R-:W-:Y:S01]  /*2110*/  IADD3 R42, R30, -0x80, RZ ;  /* 0xffffff801e2a7810 */ /* 0x000fe20007ffe0ff */
[----:B------:R-:W-:Y:S01]  /*2120*/  HADD2.F32 R30, -RZ, R15.H1_H1 ;  /* 0x3000000fff1e7230 */ /* 0x000fe20000004100 */
[--C-:B------:R-:W-:Y:S02]  /*2130*/  SHF.R.U32.HI R38, RZ, 0x8, R8.reuse ;  /* 0x00000008ff267819 */ /* 0x100fe40000011608 */
[----:B------:R-:W-:Y:S02]  /*2140*/  SHF.R.U32.HI R40, RZ, 0x10, R8 ;  /* 0x00000010ff287819 */ /* 0x000fe40000011608 */
[----:B------:R-:W-:Y:S01]  /*2150*/  LOP3.LUT R38, R38, 0xff, RZ, 0xc0, !PT ;  /* 0x000000ff26267812 */ /* 0x000fe200078ec0ff */
[----:B------:R-:W-:Y:S01]  /*2160*/  FFMA.FTZ R8, R44, R30, R31 ;  /* 0x0000001e2c087223 */ /* 0x000fe2000001001f */
[----:B-1----:R-:W-:Y:S01]  /*2170*/  HADD2.F32 R41, -RZ, R28.H0_H0 ;  /* 0x2000001cff297230 */ /* 0x002fe20000004100 */
[----:B------:R-:W-:Y:S01]  /*2180*/  SHF.R.U32.HI R31, RZ, 0x8, R9 ;  /* 0x00000008ff1f7819 */ /* 0x000fe20000011609 */
[----:B------:R-:W-:Y:S01]  /*2190*/  FFMA.FTZ R19, R30, R24, R19 ;  /* 0x000000181e137223 */ /* 0x000fe20000010013 */
[----:B------:R-:W-:Y:S01]  /*21a0*/  IADD3 R26, R38, -0x80, RZ ;  /* 0xffffff80261a7810 */ /* 0x000fe20007ffe0ff */
[----:B------:R-:W-:Y:S01]  /*21b0*/  I2F.F16 R29, R29 ;  /* 0x0000001d001d7306 */ /* 0x000fe20000200c00 */
[----:B------:R-:W-:Y:S01]  /*21c0*/  LOP3.LUT R38, R31, 0xff, RZ, 0xc0, !PT ;  /* 0x000000ff1f267812 */ /* 0x000fe200078ec0ff */
[----:B------:R-:W-:Y:S01]  /*21d0*/  FFMA.FTZ R31, R30, R41, R39 ;  /* 0x000000291e1f7223 */ /* 0x000fe20000010027 */
[----:B------:R-:W-:Y:S01]  /*21e0*/  SHF.R.U32.HI R39, RZ, 0x10, R9 ;  /* 0x00000010ff277819 */ /* 0x000fe20000011609 */
[----:B--2---:R-:W-:Y:S01]  /*21f0*/  HADD2.F32 R41, -RZ, R7.H0_H0 ;  /* 0x20000007ff297230 */ /* 0x004fe20000004100 */
[----:B------:R-:W-:Y:S01]  /*2200*/  IADD3 R9, R38, -0x80, RZ ;  /* 0xffffff8026097810 */ /* 0x000fe20007ffe0ff */
[----:B------:R-:W-:Y:S01]  /*2210*/  HADD2.F32 R38, -RZ, R20.H0_H0 ;  /* 0x20000014ff267230 */ /* 0x000fe20000004100 */
[----:B------:R-:W-:Y:S01]  /*2220*/  LOP3.LUT R39, R39, 0xff, RZ, 0xc0, !PT ;  /* 0x000000ff27277812 */ /* 0x000fe200078ec0ff */
[----:B------:R-:W1:Y:S01]  /*2230*/  I2F.F16 R15, R42 ;  /* 0x0000002a000f7306 */ /* 0x000e620000200c00 */
[----:B------:R-:W-:-:S02]  /*2240*/  LOP3.LUT R40, R40, 0xff, RZ, 0xc0, !PT ;  /* 0x000000ff28287812 */ /* 0x000fc400078ec0ff */
[--C-:B------:R-:W-:Y:S01]  /*2250*/  SHF.R.U32.HI R24, RZ, 0x8, R10.reuse ;  /* 0x00000008ff187819 */ /* 0x100fe2000001160a */
[----:B------:R-:W-:Y:S01]  /*2260*/  FFMA.FTZ R25, R30, R38, R25 ;  /* 0x000000261e197223 */ /* 0x000fe20000010019 */
[----:B------:R-:W-:Y:S01]  /*2270*/  IADD3 R20, R39, -0x80, RZ ;  /* 0xffffff8027147810 */ /* 0x000fe20007ffe0ff */
[----:B------:R-:W-:Y:S01]  /*2280*/  VIADD R28, R40, 0xffffff80 ;  /* 0xffffff80281c7836 */ /* 0x000fe20000000000 */
[----:B------:R-:W-:Y:S01]  /*2290*/  SHF.R.U32.HI R39, RZ, 0x10, R10 ;  /* 0x00000010ff277819 */ /* 0x000fe2000001160a */
[----:B------:R-:W2:Y:S01]  /*22a0*/  I2F.F16 R26, R26 ;  /* 0x0000001a001a7306 */ /* 0x000ea20000200c00 */
[----:B------:R-:W-:Y:S02]  /*22b0*/  LOP3.LUT R30, R24, 0xff, RZ, 0xc0, !PT ;  /* 0x000000ff181e7812 */ /* 0x000fe400078ec0ff */
[----:B------:R-:W-:Y:S02]  /*22c0*/  SHF.R.U32.HI R40, RZ, 0x8, R11 ;  /* 0x00000008ff287819 */ /* 0x000fe4000001160b */
[----:B------:R-:W-:-:S02]  /*22d0*/  LOP3.LUT R39, R39, 0xff, RZ, 0xc0, !PT ;  /* 0x000000ff27277812 */ /* 0x000fc400078ec0ff */
[----:B------:R-:W-:Y:S01]  /*22e0*/  IADD3 R38, R30, -0x80, RZ ;  /* 0xffffff801e267810 */ /* 0x000fe20007ffe0ff */
[----:B------:R-:W4:Y:S01]  /*22f0*/  I2F.F16 R9, R9 ;  /* 0x0000000900097306 */ /* 0x000f220000200c00 */
[----:B0-----:R-:W-:Y:S01]  /*2300*/  HADD2.F32 R24, -RZ, R4.H0_H0 ;  /* 0x20000004ff187230 */ /* 0x001fe20000004100 */
[----:B------:R-:W-:-:S04]  /*2310*/  LOP3.LUT R40, R40, 0xff, RZ, 0xc0, !PT ;  /* 0x000000ff28287812 */ /* 0x000fc800078ec0ff */
[----:B------:R-:W-:Y:S01]  /*2320*/  FFMA.FTZ R30, R41, R24, R8 ;  /* 0x00000018291e7223 */ /* 0x000fe20000010008 */
[----:B------:R-:W-:Y:S01]  /*2330*/  IADD3 R8, R39, -0x80, RZ ;  /* 0xffffff8027087810 */ /* 0x000fe20007ffe0ff */
[----:B---3--:R-:W-:Y:S01]  /*2340*/  HADD2.F32 R41, -RZ, R14.H0_H0 ;  /* 0x2000000eff297230 */ /* 0x008fe20000004100 */
[----:B------:R-:W-:Y:S01]  /*2350*/  SHF.R.U32.HI R39, RZ, 0x10, R11 ;  /* 0x00000010ff277819 */ /* 0x000fe2000001160b */
[----:B------:R0:W3:Y:S01]  /*2360*/  I2F.F16 R7, R38 ;  /* 0x0000002600077306 */ /* 0x0000e20000200c00 */
[----:B------:R-:W-:Y:S02]  /*2370*/  IADD3 R40, R40, -0x80, RZ ;  /* 0xffffff8028287810 */ /* 0x000fe40007ffe0ff */
[----:B------:R-:W-:Y:S01]  /*2380*/  LOP3.LUT R39, R39, 0xff, RZ, 0xc0, !PT ;  /* 0x000000ff27277812 */ /* 0x000fe200078ec0ff */
[----:B------:R-:W-:Y:S01]  /*2390*/  FFMA.FTZ R31, R24, R41, R31 ;  /* 0x00000029181f7223 */ /* 0x000fe2000001001f */
[----:B------:R-:W-:Y:S01]  /*23a0*/  LEA.HI R11, R11, 0xffffff80, RZ, 0x8 ;  /* 0xffffff800b0b7811 */ /* 0x000fe200078f40ff */
[----:B-1----:R-:W-:Y:S01]  /*23b0*/  HADD2.F32 R41, -RZ, R15.H0_H0 ;  /* 0x2000000fff297230 */ /* 0x002fe20000004100 */
[----:B------:R-:W-:Y:S01]  /*23c0*/  IADD3 R39, R39, -0x80, RZ ;  /* 0xffffff8027277810 */ /* 0x000fe20007ffe0ff */
[----:B------:R-:W1:Y:S01]  /*23d0*/  I2F.F16 R14, R40 ;  /* 0x00000028000e7306 */ /* 0x000e620000200c00 */
[----:B0-----:R-:W-:Y:S01]  /*23e0*/  HADD2.F32 R38, -RZ, R29.H0_H0 ;  /* 0x2000001dff267230 */ /* 0x001fe20000004100 */
[----:B------:R-:W-:Y:S01]  /*23f0*/  LEA.HI R29, R10, 0xffffff80, RZ, 0x8 ;  /* 0xffffff800a1d7811 */ /* 0x000fe200078f40ff */
[----:B--2---:R-:W-:-:S02]  /*2400*/  HADD2.F32 R15, -RZ, R26.H0_H0 ;  /* 0x2000001aff0f7230 */ /* 0x004fc40000004100 */
[C---:B------:R-:W-:Y:S01]  /*2410*/  FFMA.FTZ R25, R24.reuse, R41, R25 ;  /* 0x0000002918197223 */ /* 0x040fe20000010019 */
[----:B----4-:R-:W-:Y:S02]  /*2420*/  HADD2.F32 R26, -RZ, R9.H0_H0 ;  /* 0x20000009ff1a7230 */ /* 0x010fe40000004100 */
[----:B------:R-:W-:Y:S01]  /*2430*/  FFMA.FTZ R19, R24, R38, R19 ;  /* 0x0000002618137223 */ /* 0x000fe20000010013 */
[----:B------:R-:W-:Y:S01]  /*2440*/  HADD2.F32 R38, -RZ, R4.H1_H1 ;  /* 0x30000004ff267230 */ /* 0x000fe20000004100 */
[----:B------:R-:W0:Y:S01]  /*2450*/  I2F.F16 R28, R28 ;  /* 0x0000001c001c7306 */ /* 0x000e220000200c00 */
[----:B---3--:R-:W-:Y:S02]  /*2460*/  HADD2.F32 R7, -RZ, R7.H0_H0 ;  /* 0x20000007ff077230 */ /* 0x008fe40000004100 */
[--C-:B------:R-:W-:Y:S02]  /*2470*/  HADD2.F32 R4, -RZ, R5.reuse.H0_H0 ;  /* 0x20000005ff047230 */ /* 0x100fe40000004100 */
[----:B------:R-:W-:Y:S01]  /*2480*/  FFMA.FTZ R9, R15, R38, R30 ;  /* 0x000000260f097223 */ /* 0x000fe2000001001e */
[----:B------:R-:W-:Y:S01]  /*2490*/  FFMA.FTZ R31, R38, R26, R31 ;  /* 0x0000001a261f7223 */ /* 0x000fe2000001001f */
[----:B------:R-:W-:-:S02]  /*24a0*/  HADD2.F32 R5, -RZ, R5.H1_H1 ;  /* 0x30000005ff057230 */ /* 0x000fc40000004100 */
[----:B------:R-:W-:Y:S01]  /*24b0*/  FFMA.FTZ R7, R38, R7, R19 ;  /* 0x0000000726077223 */ /* 0x000fe20000010013 */
[----:B------:R-:W2:Y:S01]  /*24c0*/  I2F.F16 R20, R20 ;  /* 0x0000001400147306 */ /* 0x000ea20000200c00 */
[----:B-1----:R-:W-:Y:S02]  /*24d0*/  HADD2.F32 R14, -RZ, R14.H0_H0 ;  /* 0x2000000eff0e7230 */ /* 0x002fe40000004100 */
[----:B------:R-:W-:-:S03]  /*24e0*/  HADD2.F32 R15, -RZ, R2.H1_H1 ;  /* 0x30000002ff0f7230 */ /* 0x000fc60000004100 */
[----:B------:R-:W-:Y:S01]  /*24f0*/  FFMA.FTZ R25, R38, R14, R25 ;  /* 0x0000000e26197223 */ /* 0x000fe20000010019 */
[----:B0-----:R-:W-:Y:S01]  /*2500*/  HADD2.F32 R28, -RZ, R28.H0_H0 ;  /* 0x2000001cff1c7230 */ /* 0x001fe20000004100 */
[----:B------:R-:W0:Y:S04]  /*2510*/  I2F.F16 R8, R8 ;  /* 0x0000000800087306 */ /* 0x000e280000200c00 */
[----:B------:R-:W-:Y:S01]  /*2520*/  FFMA.FTZ R9, R28, R4, R9 ;  /* 0x000000041c097223 */ /* 0x000fe20000010009 */
[----:B--2---:R-:W-:-:S03]  /*2530*/  HADD2.F32 R20, -RZ, R20.H0_H0 ;  /* 0x20000014ff147230 */ /* 0x004fc60000004100 */
[----:B------:R-:W1:Y:S02]  /*2540*/  I2F.F16 R10, R39 ;  /* 0x00000027000a7306 */ /* 0x000e640000200c00 */
[----:B------:R-:W-:Y:S01]  /*2550*/  FFMA.FTZ R20, R4, R20, R31 ;  /* 0x0000001404147223 */ /* 0x000fe2000001001f */
[----:B0-----:R-:W-:-:S05]  /*2560*/  HADD2.F32 R14, -RZ, R8.H0_H0 ;  /* 0x20000008ff0e7230 */ /* 0x001fca0000004100 */
[----:B------:R-:W0:Y:S01]  /*2570*/  I2F.F16 R6, R6 ;  /* 0x0000000600067306 */ /* 0x000e220000200c00 */
[----:B------:R-:W-:Y:S02]  /*2580*/  HADD2.F32 R8, -RZ, R27.H0_H0 ;  /* 0x2000001bff087230 */ /* 0x000fe40000004100 */
[----:B------:R-:W-:-:S03]  /*2590*/  FFMA.FTZ R7, R4, R14, R7 ;  /* 0x0000000e04077223 */ /* 0x000fc60000010007 */
[----:B------:R-:W-:Y:S01]  /*25a0*/  FFMA.FTZ R8, R8, R5, R9 ;  /* 0x0000000508087223 */ /* 0x000fe20000010009 */
[----:B-1----:R-:W-:Y:S01]  /*25b0*/  HADD2.F32 R24, -RZ, R10.H0_H0 ;  /* 0x2000000aff187230 */ /* 0x002fe20000004100 */
[----:B------:R-:W1:Y:S01]  /*25c0*/  I2F.F16 R29, R29 ;  /* 0x0000001d001d7306 */ /* 0x000e620000200c00 */
[----:B------:R-:W-:-:S03]  /*25d0*/  HADD2.F32 R9, -RZ, R0.H0_H0 ;  /* 0x20000000ff097230 */ /* 0x000fc60000004100 */
[----:B------:R-:W-:Y:S02]  /*25e0*/  FFMA.FTZ R24, R4, R24, R25 ;  /* 0x0000001804187223 */ /* 0x000fe40000010019 */
[----:B------:R-:W-:Y:S01]  /*25f0*/  FMUL.FTZ R8, R9, R8 ;  /* 0x0000000809087220 */ /* 0x000fe20000410000 */
[----:B0-----:R-:W-:Y:S01]  /*2600*/  HADD2.F32 R6, -RZ, R6.H0_H0 ;  /* 0x20000006ff067230 */ /* 0x001fe20000004100 */
[----:B------:R-:W0:Y:S03]  /*2610*/  I2F.F16 R11, R11 ;  /* 0x0000000b000b7306 */ /* 0x000e260000200c00 */
        /* <DEDUP_REMOVED lines=18> */
.L_x_4706:
        /* <DEDUP_REMOVED lines=9> */
[----:B------:R-:W-:Y:S02]  /*27d0*/  LOP3.LUT R20, R10, 0xff, RZ, 0xc0, !PT ;  /* 0x000000ff0a147812 */ /* 0x000fe400078ec0ff */
[----:B------:R-:W-:Y:S02]  /*27e0*/  LOP3.LUT R30, R11, 0xff, RZ, 0xc0, !PT ;  /* 0x000000ff0b1e7812 */ /* 0x000fe400078ec0ff */
[----:B------:R-:W-:Y:S01]  /*27f0*/  IADD3 R26, R20, -0x80, RZ ;  /* 0xffffff80141a7810 */ /* 0x000fe20007ffe0ff */
[----:B------:R-:W1:Y:S01]  /*2800*/  I2F.F16 R38, R38 ;  /* 0x0000002600267306 */ /* 0x000e620000200c00 */
[----:B------:R-:W-:-:S02]  /*2810*/  IADD3 R19, R19, -0x80, RZ ;  /* 0xffffff8013137810 */ /* 0x000fc40007ffe0ff */
[----:B------:R-:W-:Y:S02]  /*2820*/  SHF.R.U32.HI R20, RZ, 0x8, R8 ;  /* 0x00000008ff147819 */ /* 0x000fe40000011608 */
[----:B------:R-:W-:Y:S02]  /*2830*/  IADD3 R39, R30, -0x80, RZ ;  /* 0xffffff801e277810 */ /* 0x000fe40007ffe0ff */
[----:B------:R-:W-:Y:S01]  /*2840*/  LOP3.LUT R30, R20, 0xff, RZ, 0xc0, !PT ;  /* 0x000000ff141e7812 */ /* 0x000fe200078ec0ff */
[----:B------:R3:W4:Y:S01]  /*2850*/  I2F.F16 R28, R19 ;  /* 0x00000013001c7306 */ /* 0x0007220000200c00 */
[----:B------:R-:W-:Y:S02]  /*2860*/  SHF.R.U32.HI R41, RZ, 0x8, R10 ;  /* 0x00000008ff297819 */ /* 0x000fe4000001160a */
[----:B------:R-:W-:Y:S01]  /*2870*/  LEA.HI R27, R9, 0xffffff80, RZ, 0x8 ;  /* 0xffffff80091b7811 */ /* 0x000fe200078f40ff */
[----:B------:R-:W-:Y:S01]  /*2880*/  VIADD R31, R30, 0xffffff80 ;  /* 0xffffff801e1f7836 */ /* 0x000fe20000000000 */
[----:B------:R-:W-:Y:S01]  /*2890*/  LOP3.LUT R41, R41, 0xff, RZ, 0xc0, !PT ;  /* 0x000000ff29297812 */ /* 0x000fe200078ec0ff */
[----:B-1----:R-:W-:-:S02]  /*28a0*/  HADD2.F32 R38, -RZ, R38.H0_H0 ;  /* 0x20000026ff267230 */ /* 0x002fc40000004100 */
[----:B------:R-:W1:Y:S01]  /*28b0*/  I2F.F16 R20, R39 ;  /* 0x0000002700147306 */ /* 0x000e620000200c00 */
[----:B---3--:R-:W-:Y:S02]  /*28c0*/  SHF.R.U32.HI R19, RZ, 0x8, R9 ;  /* 0x00000008ff137819 */ /* 0x008fe40000011609 */
[----:B------:R-:W-:Y:S02]  /*28d0*/  IADD3 R41, R41, -0x80, RZ ;  /* 0xffffff8029297810 */ /* 0x000fe40007ffe0ff */
[----:B------:R-:W-:Y:S01]  /*28e0*/  LOP3.LUT R19, R19, 0xff, RZ, 0xc0, !PT ;  /* 0x000000ff13137812 */ /* 0x000fe200078ec0ff */
[----:B----4-:R-:W-:Y:S02]  /*28f0*/  HADD2.F32 R28, -RZ, R28.H0_H0 ;  /* 0x2000001cff1c7230 */ /* 0x010fe40000004100 */
[----:B------:R-:W3:Y:S01]  /*2900*/  I2F.F16 R26, R26 ;  /* 0x0000001a001a7306 */ /* 0x000ee20000200c00 */
[----:B------:R-:W-:Y:S02]  /*2910*/  IADD3 R30, R19, -0x80, RZ ;  /* 0xffffff80131e7810 */ /* 0x000fe40007ffe0ff */
[----:B------:R-:W-:-:S02]  /*2920*/  LEA.HI R29, R8, 0xffffff80, RZ, 0x8 ;  /* 0xffffff80081d7811 */ /* 0x000fc400078f40ff */
[----:B------:R-:W-:Y:S01]  /*2930*/  SHF.R.U32.HI R9, RZ, 0x10, R9 ;  /* 0x00000010ff097819 */ /* 0x000fe20000011609 */
[----:B-1----:R-:W-:Y:S02]  /*2940*/  HADD2.F32 R20, -RZ, R20.H0_H0 ;  /* 0x20000014ff147230 */ /* 0x002fe40000004100 */
[----:B------:R-:W1:Y:S01]  /*2950*/  I2F.F16 R30, R30 ;  /* 0x0000001e001e7306 */ /* 0x000e620000200c00 */
[--C-:B0-----:R-:W-:Y:S01]  /*2960*/  HADD2.F32 R19, -RZ, R16.reuse.H0_H0 ;  /* 0x20000010ff137230 */ /* 0x101fe20000004100 */
[----:B------:R-:W-:Y:S01]  /*2970*/  SHF.R.U32.HI R8, RZ, 0x10, R8 ;  /* 0x00000010ff087819 */ /* 0x000fe20000011608 */
[----:B------:R-:W-:Y:S01]  /*2980*/  HADD2.F32 R39, -RZ, R16.H1_H1 ;  /* 0x30000010ff277230 */ /* 0x000fe20000004100 */
[----:B------:R-:W-:Y:S02]  /*2990*/  LEA.HI R16, R10, 0xffffff80, RZ, 0x8 ;  /* 0xffffff800a107811 */ /* 0x000fe400078f40ff */
[----:B------:R-:W-:Y:S01]  /*29a0*/  FFMA.FTZ R40, R28, R19, RZ ;  /* 0x000000131c287223 */ /* 0x000fe200000100ff */
[C---:B------:R-:W-:Y:S01]  /*29b0*/  FFMA.FTZ R28, R19.reuse, R38, RZ ;  /* 0x00000026131c7223 */ /* 0x040fe200000100ff */
[----:B------:R-:W-:Y:S01]  /*29c0*/  FFMA.FTZ R38, R19, R20, RZ ;  /* 0x0000001413267223 */ /* 0x000fe200000100ff */
[----:B---3--:R-:W-:Y:S01]  /*29d0*/  HADD2.F32 R26, -RZ, R26.H0_H0 ;  /* 0x2000001aff1a7230 */ /* 0x008fe20000004100 */
[----:B------:R-:W0:Y:S01]  /*29e0*/  I2F.F16 R20, R41 ;  /* 0x0000002900147306 */ /* 0x000e220000200c00 */
[----:B------:R-:W-:-:S02]  /*29f0*/  LOP3.LUT R8, R8, 0xff, RZ, 0xc0, !PT ;  /* 0x000000ff08087812 */ /* 0x000fc400078ec0ff */
[----:B------:R-:W-:Y:S01]  /*2a00*/  SHF.R.U32.HI R10, RZ, 0x10, R10 ;  /* 0x00000010ff0a7819 */ /* 0x000fe2000001160a */
[----:B------:R-:W-:Y:S01]  /*2a10*/  FFMA.FTZ R26, R19, R26, RZ ;  /* 0x0000001a131a7223 */ /* 0x000fe200000100ff */
[----:B-1----:R-:W-:Y:S01]  /*2a20*/  HADD2.F32 R30, -RZ, R30.H0_H0 ;  /* 0x2000001eff1e7230 */ /* 0x002fe20000004100 */
[----:B------:R-:W-:Y:S02]  /*2a30*/  LEA.HI R19, R11, 0xffffff80, RZ, 0x8 ;  /* 0xffffff800b137811 */ /* 0x000fe400078f40ff */
[----:B------:R-:W1:Y:S01]  /*2a40*/  I2F.F16 R31, R31 ;  /* 0x0000001f001f7306 */ /* 0x000e620000200c00 */
[----:B------:R-:W-:Y:S01]  /*2a50*/  IADD3 R8, R8, -0x80, RZ ;  /* 0xffffff8008087810 */ /* 0x000fe20007ffe0ff */
[----:B------:R-:W-:Y:S01]  /*2a60*/  FFMA.FTZ R28, R39, R30, R28 ;  /* 0x0000001e271c7223 */ /* 0x000fe2000001001c */
[----:B------:R-:W-:Y:S01]  /*2a70*/  LOP3.LUT R10, R10, 0xff, RZ, 0xc0, !PT ;  /* 0x000000ff0a0a7812 */ /* 0x000fe200078ec0ff */
[----:B0-----:R-:W-:-:S03]  /*2a80*/  HADD2.F32 R30, -RZ, R20.H0_H0 ;  /* 0x20000014ff1e7230 */ /* 0x001fc60000004100 */
[----:B------:R-:W-:Y:S01]  /*2a90*/  IADD3 R42, R10, -0x80, RZ ;  /* 0xffffff800a2a7810 */ /* 0x000fe20007ffe0ff */
[----:B------:R-:W-:Y:S01]  /*2aa0*/  I2F.F16 R29, R29 ;  /* 0x0000001d001d7306 */ /* 0x000fe20000200c00 */
[----:B------:R-:W-:Y:S01]  /*2ab0*/  FFMA.FTZ R26, R39, R30, R26 ;  /* 0x0000001e271a7223 */ /* 0x000fe2000001001a */
[--C-:B------:R-:W-:Y:S01]  /*2ac0*/  SHF.R.U32.HI R30, RZ, 0x8, R11.reuse ;  /* 0x00000008ff1e7819 */ /* 0x100fe2000001160b */
[----:B-1----:R-:W-:Y:S01]  /*2ad0*/  HADD2.F32 R31, -RZ, R31.H0_H0 ;  /* 0x2000001fff1f7230 */ /* 0x002fe20000004100 */
[----:B------:R-:W-:-:S04]  /*2ae0*/  SHF.R.U32.HI R11, RZ, 0x10, R11 ;  /* 0x00000010ff0b7819 */ /* 0x000fc8000001160b */
[----:B------:R-:W-:Y:S01]  /*2af0*/  I2F.F16 R27, R27 ;  /* 0x0000001b001b7306 */ /* 0x000fe20000200c00 */
[----:B------:R-:W-:Y:S01]  /*2b00*/  LOP3.LUT R30, R30, 0xff, RZ, 0xc0, !PT ;  /* 0x000000ff1e1e7812 */ /* 0x000fe200078ec0ff */
[----:B------:R-:W-:Y:S01]  /*2b10*/  FFMA.FTZ R40, R31, R39, R40 ;  /* 0x000000271f287223 */ /* 0x000fe20000010028 */
[----:B------:R-:W-:Y:S02]  /*2b20*/  LOP3.LUT R11, R11, 0xff, RZ, 0xc0, !PT ;  /* 0x000000ff0b0b7812 */ /* 0x000fe400078ec0ff */
[----:B------:R-:W-:Y:S02]  /*2b30*/  IADD3 R41, R30, -0x80, RZ ;  /* 0xffffff801e297810 */ /* 0x000fe40007ffe0ff */
[----:B------:R-:W-:Y:S01]  /*2b40*/  LOP3.LUT R30, R9, 0xff, RZ, 0xc0, !PT ;  /* 0x000000ff091e7812 */ /* 0x000fe200078ec0ff */
[----:B------:R-:W0:Y:S01]  /*2b50*/  I2F.F16 R31, R8 ;  /* 0x00000008001f7306 */ /* 0x000e220000200c00 */
[----:B------:R-:W-:Y:S02]  /*2b60*/  IADD3 R43, R11, -0x80, RZ ;  /* 0xffffff800b2b7810 */ /* 0x000fe40007ffe0ff */
[----:B------:R-:W-:-:S05]  /*2b70*/  IADD3 R30, R30, -0x80, RZ ;  /* 0xffffff801e1e7810 */ /* 0x000fca0007ffe0ff */
[----:B------:R-:W1:Y:S01]  /*2b80*/  I2F.F16 R9, R41 ;  /* 0x0000002900097306 */ /* 0x000e620000200c00 */
[----:B0-----:R-:W-:-:S07]  /*2b90*/  HADD2.F32 R31, -RZ, R31.H0_H0 ;  /* 0x2000001fff1f7230 */ /* 0x001fce0000004100 */
        /* <DEDUP_REMOVED lines=11> */
[----:B------:R-:W1:Y:S02]  /*2c50*/  I2F.F16 R16, R16 ;  /* 0x0000001000107306 */ /* 0x000e640000200c00 */
[----:B------:R-:W-:Y:S01]  /*2c60*/  FFMA.FTZ R26, R9, R28, R26 ;  /* 0x0000001c091a7223 */ /* 0x000fe2000001001a */
[----:B------:R-:W-:Y:S02]  /*2c70*/  HADD2.F32 R28, -RZ, R17.H1_H1 ;  /* 0x30000011ff1c7230 */ /* 0x000fe40000004100 */
[----:B0-----:R-:W-:-:S03]  /*2c80*/  HADD2.F32 R41, -RZ, R41.H0_H0 ;  /* 0x20000029ff297230 */ /* 0x001fc60000004100 */
[----:B------:R-:W0:Y:S01]  /*2c90*/  I2F.F16 R19, R19 ;  /* 0x0000001300137306 */ /* 0x000e220000200c00 */
[----:B------:R-:W-:Y:S01]  /*2ca0*/  FFMA.FTZ R30, R30, R28, R39 ;  /* 0x0000001c1e1e7223 */ /* 0x000fe20000010027 */
[----:B------:R-:W-:Y:S01]  /*2cb0*/  FFMA.FTZ R17, R9, R41, R38 ;  /* 0x0000002909117223 */ /* 0x000fe20000010026 */
[----:B-1----:R-:W-:-:S05]  /*2cc0*/  HADD2.F32 R43, -RZ, R16.H0_H0 ;  /* 0x20000010ff2b7230 */ /* 0x002fca0000004100 */
[----:B------:R-:W-:Y:S01]  /*2cd0*/  FFMA.FTZ R26, R28, R43, R26 ;  /* 0x0000002b1c1a7223 */ /* 0x000fe2000001001a */
[----:B--2---:R-:W-:Y:S02]  /*2ce0*/  LOP3.LUT R8, R13, 0xff, RZ, 0xc0, !PT ;  /* 0x000000ff0d087812 */ /* 0x004fe400078ec0ff */
[----:B------:R-:W-:Y:S02]  /*2cf0*/  LOP3.LUT R38, R14, 0xff, RZ, 0xc0, !PT ;  /* 0x000000ff0e267812 */ /* 0x000fe400078ec0ff */
[----:B------:R-:W-:Y:S02]  /*2d00*/  IADD3 R40, R8, -0x80, RZ ;  /* 0xffffff8008287810 */ /* 0x000fe40007ffe0ff */
[----:B------:R-:W1:Y:S01]  /*2d10*/  LDS.64 R8, [UR4+0x28] ;  /* 0x00002804ff087984 */ /* 0x000e620008000a00 */
[----:B------:R-:W-:Y:S01]  /*2d20*/  IADD3 R41, R38, -0x80, RZ ;  /* 0xffffff8026297810 */ /* 0x000fe20007ffe0ff */
[----:B------:R-:W-:Y:S01]  /*2d30*/  HADD2.F32 R38, -RZ, R27.H0_H0 ;  /* 0x2000001bff267230 */ /* 0x000fe20000004100 */
[----:B------:R-:W-:Y:S01]  /*2d40*/  LOP3.LUT R39, R15, 0xff, RZ, 0xc0, !PT ;  /* 0x000000ff0f277812 */ /* 0x000fe200078ec0ff */
[----:B------:R-:W2:Y:S01]  /*2d50*/  I2F.F16 R29, R40 ;  /* 0x00000028001d7306 */ /* 0x000ea20000200c00 */
[----:B------:R-:W-:-:S02]  /*2d60*/  LOP3.LUT R11, R12, 0xff, RZ, 0xc0, !PT ;  /* 0x000000ff0c0b7812 */ /* 0x000fc400078ec0ff */
[----:B------:R-:W-:Y:S01]  /*2d70*/  FFMA.FTZ R31, R28, R38, R31 ;  /* 0x000000261c1f7223 */ /* 0x000fe2000001001f */
[--C-:B------:R-:W-:Y:S01]  /*2d80*/  SHF.R.U32.HI R38, RZ, 0x8, R12.reuse ;  /* 0x00000008ff267819 */ /* 0x100fe2000001160c */
[----:B------:R-:W-:Y:S01]  /*2d90*/  VIADD R42, R39, 0xffffff80 ;  /* 0xffffff80272a7836 */ /* 0x000fe20000000000 */
[----:B------:R-:W-:Y:S02]  /*2da0*/  LEA.HI R20, R12, 0xffffff80, RZ, 0x8 ;  /* 0xffffff800c147811 */ /* 0x000fe400078f40ff */
[----:B------:R-:W-:Y:S01]  /*2db0*/  LOP3.LUT R39, R38, 0xff, RZ, 0xc0, !PT ;  /* 0x000000ff26277812 */ /* 0x000fe200078ec0ff */
[----:B------:R-:W-:Y:S01]  /*2dc0*/  I2F.F16 R27, R41 ;  /* 0x00000029001b7306 */ /* 0x000fe20000200c00 */
[----:B------:R-:W-:Y:S02]  /*2dd0*/  IADD3 R11, R11, -0x80, RZ ;  /* 0xffffff800b0b7810 */ /* 0x000fe40007ffe0ff */
[----:B------:R-:W-:Y:S02]  /*2de0*/  SHF.R.U32.HI R16, RZ, 0x10, R12 ;  /* 0x00000010ff107819 */ /* 0x000fe4000001160c */
[----:B------:R-:W-:Y:S01]  /*2df0*/  IADD3 R12, R39, -0x80, RZ ;  /* 0xffffff80270c7810 */ /* 0x000fe20007ffe0ff */
[----:B0-----:R-:W-:Y:S01]  /*2e00*/  HADD2.F32 R39, -RZ, R19.H0_H0 ;  /* 0x20000013ff277230 */ /* 0x001fe20000004100 */
[----:B------:R-:W-:Y:S01]  /*2e10*/  SHF.R.U32.HI R19, RZ, 0x8, R13 ;  /* 0x00000008ff137819 */ /* 0x000fe2000001160d */
[----:B------:R-:W0:Y:S01]  /*2e20*/  I2F.F16 R11, R11 ;  /* 0x0000000b000b7306 */ /* 0x000e220000200c00 */
[----:B--2---:R-:W-:Y:S01]  /*2e30*/  HADD2.F32 R29, -RZ, R29.H0_H0 ;  /* 0x2000001dff1d7230 */ /* 0x004fe20000004100 */
[----:B------:R-:W-:Y:S01]  /*2e40*/  LEA.HI R10, R13, 0xffffff80, RZ, 0x8 ;  /* 0xffffff800d0a7811 */ /* 0x000fe200078f40ff */
[----:B------:R-:W-:Y:S01]  /*2e50*/  FFMA.FTZ R17, R28, R39, R17 ;  /* 0x000000271c117223 */ /* 0x000fe20000010011 */
[----:B------:R-:W-:-:S02]  /*2e60*/  LOP3.LUT R19, R19, 0xff, RZ, 0xc0, !PT ;  /* 0x000000ff13137812 */ /* 0x000fc400078ec0ff */
[----:B------:R-:W-:Y:S02]  /*2e70*/  SHF.R.U32.HI R39, RZ, 0x10, R13 ;  /* 0x00000010ff277819 */ /* 0x000fe4000001160d */
[----:B------:R-:W-:Y:S01]  /*2e80*/  IADD3 R13, R19, -0x80, RZ ;  /* 0xffffff80130d7810 */ /* 0x000fe20007ffe0ff */
[----:B------:R-:W2:Y:S01]  /*2e90*/  I2F.F16 R38, R42 ;  /* 0x0000002a00267306 */ /* 0x000ea20000200c00 */
[--C-:B------:R-:W-:Y:S02]  /*2ea0*/  SHF.R.U32.HI R19, RZ, 0x8, R14.reuse ;  /* 0x00000008ff137819 */ /* 0x100fe4000001160e */
[----:B------:R-:W-:Y:S02]  /*2eb0*/  LOP3.LUT R39, R39, 0xff, RZ, 0xc0, !PT ;  /* 0x000000ff27277812 */ /* 0x000fe400078ec0ff */
[----:B------:R-:W-:Y:S01]  /*2ec0*/  LOP3.LUT R19, R19, 0xff, RZ, 0xc0, !PT ;  /* 0x000000ff13137812 */ /* 0x000fe200078ec0ff */
[----:B0-----:R-:W-:Y:S01]  /*2ed0*/  HADD2.F32 R41, -RZ, R11.H0_H0 ;  /* 0x2000000bff297230 */ /* 0x001fe20000004100 */
[----:B------:R-:W-:Y:S01]  /*2ee0*/  LOP3.LUT R16, R16, 0xff, RZ, 0xc0, !PT ;  /* 0x000000ff10107812 */ /* 0x000fe200078ec0ff */
[----:B------:R-:W-:Y:S01]  /*2ef0*/  I2F.F16 R12, R12 ;  /* 0x0000000c000c7306 */ /* 0x000fe20000200c00 */
[----:B------:R-:W-:Y:S01]  /*2f00*/  IADD3 R11, R39, -0x80, RZ ;  /* 0xffffff80270b7810 */ /* 0x000fe20007ffe0ff */
[--C-:B-1----:R-:W-:Y:S01]  /*2f10*/  HADD2.F32 R28, -RZ, R8.reuse.H0_H0 ;  /* 0x20000008ff1c7230 */ /* 0x102fe20000004100 */
[----:B------:R-:W-:Y:S01]  /*2f20*/  IADD3 R19, R19, -0x80, RZ ;  /* 0xffffff8013137810 */ /* 0x000fe20007ffe0ff */
[----:B------:R-:W-:Y:S01]  /*2f30*/  HADD2.F32 R8, -RZ, R8.H1_H1 ;  /* 0x30000008ff087230 */ /* 0x000fe20000004100 */
[----:B------:R-:W-:-:S02]  /*2f40*/  SHF.R.U32.HI R39, RZ, 0x10, R14 ;  /* 0x00000010ff277819 */ /* 0x000fc4000001160e */
[----:B------:R-:W-:Y:S01]  /*2f50*/  FFMA.FTZ R31, R28, R29, R31 ;  /* 0x0000001d1c1f7223 */ /* 0x000fe2000001001f */
[--C-:B------:R-:W-:Y:S01]  /*2f60*/  SHF.R.U32.HI R29, RZ, 0x8, R15.reuse ;  /* 0x00000008ff1d7819 */ /* 0x100fe2000001160f */
[----:B------:R-:W0:Y:S01]  /*2f70*/  I2F.F16 R13, R13 ;  /* 0x0000000d000d7306 */ /* 0x000e220000200c00 */
[----:B------:R-:W-:Y:S01]  /*2f80*/  SHF.R.U32.HI R40, RZ, 0x10, R15 ;  /* 0x00000010ff287819 */ /* 0x000fe2000001160f */
[----:B------:R-:W-:Y:S01]  /*2f90*/  FFMA.FTZ R30, R41, R28, R30 ;  /* 0x0000001c291e7223 */ /* 0x000fe2000001001e */
[----:B------:R-:W-:Y:S01]  /*2fa0*/  LOP3.LUT R29, R29, 0xff, RZ, 0xc0, !PT ;  /* 0x000000ff1d1d7812 */ /* 0x000fe200078ec0ff */
[----:B------:R-:W-:Y:S01]  /*2fb0*/  HADD2.F32 R41, -RZ, R27.H0_H0 ;  /* 0x2000001bff297230 */ /* 0x000fe20000004100 */
[----:B------:R-:W-:Y:S01]  /*2fc0*/  IADD3 R16, R16, -0x80, RZ ;  /* 0xffffff8010107810 */ /* 0x000fe20007ffe0ff */
[----:B--2---:R-:W-:Y:S01]  /*2fd0*/  HADD2.F32 R38, -RZ, R38.H0_H0 ;  /* 0x20000026ff267230 */ /* 0x004fe20000004100 */
[----:B------:R-:W-:Y:S01]  /*2fe0*/  IADD3 R29, R29, -0x80, RZ ;  /* 0xffffff801d1d7810 */ /* 0x000fe20007ffe0ff */
[----:B------:R-:W1:Y:S01]  /*2ff0*/  I2F.F16 R19, R19 ;  /* 0x0000001300137306 */ /* 0x000e620000200c00 */
[----:B------:R-:W-:Y:S01]  /*3000*/  LOP3.LUT R39, R39, 0xff, RZ, 0xc0, !PT ;  /* 0x000000ff27277812 */ /* 0x000fe200078ec0ff */
[----:B------:R-:W-:Y:S01]  /*3010*/  FFMA.FTZ R26, R28, R41, R26 ;  /* 0x000000291c1a7223 */ /* 0x000fe2000001001a */
[----:B------:R-:W-:Y:S01]  /*3020*/  LOP3.LUT R40, R40, 0xff, RZ, 0xc0, !PT ;  /* 0x000000ff28287812 */ /* 0x000fe200078ec0ff */
[----:B------:R-:W-:Y:S01]  /*3030*/  FFMA.FTZ R17, R28, R38, R17 ;  /* 0x000000261c117223 */ /* 0x000fe20000010011 */
[----:B------:R-:W-:-:S02]  /*3040*/  IADD3 R39, R39, -0x80, RZ ;  /* 0xffffff8027277810 */ /* 0x000fc40007ffe0ff */
[----:B------:R-:W-:Y:S01]  /*3050*/  IADD3 R40, R40, -0x80, RZ ;  /* 0xffffff8028287810 */ /* 0x000fe20007ffe0ff */
[----:B------:R-:W-:Y:S01]  /*3060*/  I2F.F16 R29, R29 ;  /* 0x0000001d001d7306 */ /* 0x000fe20000200c00 */
[----:B------:R-:W-:Y:S01]  /*3070*/  LEA.HI R15, R15, 0xffffff80, RZ, 0x8 ;  /* 0xffffff800f0f7811 */ /* 0x000fe200078f40ff */
[----:B0-----:R-:W-:Y:S01]  /*3080*/  HADD2.F32 R38, -RZ, R13.H0_H0 ;  /* 0x2000000dff267230 */ /* 0x001fe20000004100 */
[----:B------:R-:W-:Y:S01]  /*3090*/  LEA.HI R14, R14, 0xffffff80, RZ, 0x8 ;  /* 0xffffff800e0e7811 */ /* 0x000fe200078f40ff */
[----:B-1----:R-:W-:-:S04]  /*30a0*/  HADD2.F32 R41, -RZ, R19.H0_H0 ;  /* 0x20000013ff297230 */ /* 0x002fc80000004100 */
[----:B------:R-:W0:Y:S01]  /*30b0*/  I2F.F16 R11, R11 ;  /* 0x0000000b000b7306 */ /* 0x000e220000200c00 */
[----:B------:R-:W-:-:S07]  /*30c0*/  FFMA.FTZ R31, R8, R38, R31 ;  /* 0x00000026081f7223 */ /* 0x000fce000001001f */
[----:B------:R-:W1:Y:S01]  /*30d0*/  I2F.F16 R16, R16 ;  /* 0x0000001000107306 */ /* 0x000e620000200c00 */
[----:B0-----:R-:W-:-:S07]  /*30e0*/  HADD2.F32 R19, -RZ, R11.H0_H0 ;  /* 0x2000000bff137230 */ /* 0x001fce0000004100 */
[----:B------:R-:W0:Y:S01]  /*30f0*/  I2F.F16 R10, R10 ;  /* 0x0000000a000a7306 */ /* 0x000e220000200c00 */
[----:B------:R-:W-:Y:S01]  /*3100*/  FFMA.FTZ R11, R8, R41, R26 ;  /* 0x00000029080b7223 */ /* 0x000fe2000001001a */
[----:B-1----:R-:W-:-:S06]  /*3110*/  HADD2.F32 R16, -RZ, R16.H0_H0 ;  /* 0x20000010ff107230 */ /* 0x002fcc0000004100 */
[----:B------:R1:W2:Y:S01]  /*3120*/  I2F.F16 R27, R39 ;  /* 0x00000027001b7306 */ /* 0x0002a20000200c00 */
[----:B0-----:R-:W-:-:S07]  /*3130*/  HADD2.F32 R10, -RZ, R10.H0_H0 ;  /* 0x2000000aff0a7230 */ /* 0x001fce0000004100 */
[----:B------:R-:W0:Y:S01]  /*3140*/  I2F.F16 R28, R40 ;  /* 0x00000028001c7306 */ /* 0x000e220000200c00 */
[----:B-1----:R-:W-:Y:S02]  /*3150*/  HADD2.F32 R39, -RZ, R12.H0_H0 ;  /* 0x2000000cff277230 */ /* 0x002fe40000004100 */
[--C-:B------:R-:W-:Y:S02]  /*3160*/  HADD2.F32 R12, -RZ, R9.reuse.H0_H0 ;  /* 0x20000009ff0c7230 */ /* 0x100fe40000004100 */
[----:B------:R-:W-:Y:S02]  /*3170*/  HADD2.F32 R9, -RZ, R9.H1_H1 ;  /* 0x30000009ff097230 */ /* 0x000fe40000004100 */
[----:B------:R-:W-:Y:S01]  /*3180*/  FFMA.FTZ R39, R39, R8, R30 ;  /* 0x0000000827277223 */ /* 0x000fe2000001001e */
[----:B------:R-:W-:Y:S01]  /*3190*/  HADD2.F32 R30, -RZ, R29.H0_H0 ;  /* 0x2000001dff1e7230 */ /* 0x000fe20000004100 */
[----:B------:R-:W1:Y:S01]  /*31a0*/  I2F.F16 R20, R20 ;  /* 0x0000001400147306 */ /* 0x000e620000200c00 */
[----:B--2---:R-:W-:-:S02]  /*31b0*/  HADD2.F32 R27, -RZ, R27.H0_H0 ;  /* 0x2000001bff1b7230 */ /* 0x004fc40000004100 */
[----:B------:R-:W-:Y:S01]  /*31c0*/  FFMA.FTZ R39, R16, R12, R39 ;  /* 0x0000000c10277223 */ /* 0x000fe20000010027 */
[----:B------:R-:W-:Y:S01]  /*31d0*/  FFMA.FTZ R17, R8, R30, R17 ;  /* 0x0000001e08117223 */ /* 0x000fe20000010011 */
[C---:B------:R-:W-:Y:S01]  /*31e0*/  FFMA.FTZ R8, R12.reuse, R19, R31 ;  /* 0x000000130c087223 */ /* 0x040fe2000001001f */
[----:B------:R-:W-:Y:S01]  /*31f0*/  FFMA.FTZ R11, R12, R27, R11 ;  /* 0x0000001b0c0b7223 */ /* 0x000fe2000001000b */
[----:B0-----:R-:W-:Y:S01]  /*3200*/  HADD2.F32 R28, -RZ, R28.H0_H0 ;  /* 0x2000001cff1c7230 */ /* 0x001fe20000004100 */
[----:B------:R-:W0:Y:S01]  /*3210*/  I2F.F16 R13, R14 ;  /* 0x0000000e000d7306 */ /* 0x000e220000200c00 */
[----:B------:R-:W-:-:S03]  /*3220*/  FFMA.FTZ R8, R9, R10, R8 ;  /* 0x0000000a09087223 */ /* 0x000fc60000010008 */
[----:B------:R-:W-:Y:S01]  /*3230*/  FFMA.FTZ R28, R12, R28, R17 ;  /* 0x0000001c0c1c7223 */ /* 0x000fe20000010011 */
[----:B------:R-:W-:Y:S02]  /*3240*/  HADD2.F32 R12, -RZ, R2.H0_H0 ;  /* 0x20000002ff0c7230 */ /* 0x000fe40000004100 */
[----:B-1----:R-:W-:Y:S01]  /*3250*/  HADD2.F32 R20, -RZ, R20.H0_H0 ;  /* 0x20000014ff147230 */ /* 0x002fe20000004100 */
[----:B------:R-:W1:Y:S01]  /*3260*/  I2F.F16 R15, R15 ;  /* 0x0000000f000f7306 */ /* 0x000e620000200c00 */
[----:B------:R-:W-:-:S03]  /*3270*/  HADD2.F32 R17, -RZ, R2.H1_H1 ;  /* 0x30000002ff117230 */ /* 0x000fc60000004100 */
[----:B------:R-:W-:Y:S01]  /*3280*/  FFMA.FTZ R20, R20, R9, R39 ;  /* 0x0000000914147223 */ /* 0x000fe20000010027 */
[----:B0-----:R-:W-:Y:S02]  /*3290*/  HADD2.F32 R14, -RZ, R13.H0_H0 ;  /* 0x2000000dff0e7230 */ /* 0x001fe40000004100 */
[----:B------:R-:W-:-:S03]  /*32a0*/  HADD2.F32 R13, -RZ, R0.H0_H0 ;  /* 0x20000000ff0d7230 */ /* 0x000fc60000004100 */
[----:B------:R-:W-:Y:S02]  /*32b0*/  FFMA.FTZ R11, R9, R14, R11 ;  /* 0x0000000e090b7223 */ /* 0x000fe4000001000b */
[----:B------:R-:W-:Y:S01]  /*32c0*/  FMUL.FTZ R20, R13, R20 ;  /* 0x000000140d147220 */ /* 0x000fe20000410000 */
[----:B-1----:R-:W-:Y:S02]  /*32d0*/  HADD2.F32 R10, -RZ, R15.H0_H0 ;  /* 0x2000000fff0a7230 */ /* 0x002fe40000004100 */
[----:B------:R-:W-:Y:S01]  /*32e0*/  FMUL.FTZ R11, R12, R11 ;  /* 0x0000000b0c0b7220 */ /* 0x000fe20000410000 */
[----:B------:R-:W-:Y:S01]  /*32f0*/  HADD2.F32 R15, -RZ, R0.H1_H1 ;  /* 0x30000000ff0f7230 */ /* 0x000fe20000004100 */
[----:B------:R-:W-:Y:S01]  /*3300*/  F2FP.F16.F32.PACK_AB R20, RZ, R20 ;  /* 0x00000014ff14723e */ /* 0x000fe200000000ff */
[----:B------:R-:W-:Y:S02]  /*3310*/  FFMA.FTZ R10, R9, R10, R28 ;  /* 0x0000000a090a7223 */ /* 0x000fe4000001001c */
[----:B------:R-:W-:Y:S01]  /*3320*/  F2FP.F16.F32.PACK_AB R11, RZ, R11 ;  /* 0x0000000bff0b723e */ /* 0x000fe200000000ff */
[----:B------:R-:W-:Y:S01]  /*3330*/  FMUL.FTZ R8, R15, R8 ;  /* 0x000000080f087220 */ /* 0x000fe20000410000 */
[----:B------:R-:W-:-:S04]  /*3340*/  FMUL.FTZ R10, R17, R10 ;  /* 0x0000000a110a7220 */ /* 0x000fc80000410000 */
[----:B------:R-:W-:Y:S02]  /*3350*/  F2FP.F16.F32.PACK_AB R8, RZ, R8 ;  /* 0x00000008ff08723e */ /* 0x000fe400000000ff */
[----:B------:R-:W-:Y:S02]  /*3360*/  F2FP.F16.F32.PACK_AB R10, RZ, R10 ;  /* 0x0000000aff0a723e */ /* 0x000fe400000000ff */
[----:B------:R-:W-:Y:S02]  /*3370*/  PRMT R20, R20, 0x5410, R8 ;  /* 0x0000541014147816 */ /* 0x000fe40000000008 */
[----:B------:R-:W-:-:S04]  /*3380*/  PRMT R11, R11, 0x5410, R10 ;  /* 0x000054100b0b7816 */ /* 0x000fc8000000000a */
[----:B------:R-:W-:Y:S01]  /*3390*/  HFMA2.MMA R33, R20, 1, 1, R33 ;  /* 0x3c003c0014217835 */ /* 0x000fe20000000021 */
[----:B------:R-:W-:-:S10]  /*33a0*/  HADD2 R32, R11, R32 ;  /* 0x000000200b207230 */ /* 0x000fd40000000000 */
.L_x_4707:
[----:B------:R-:W-:Y:S01]  /*33b0*/  @!P0 IADD3 R3, R18, R21, RZ ;  /* 0x0000001512038210 */ /* 0x000fe20007ffe0ff */
[----:B------:R-:W-:Y:S01]  /*33c0*/  IMAD.WIDE R24, R37, 0x8, R24 ;  /* 0x0000000825187825 */ /* 0x000fe200078e0218 */
[----:B------:R-:W-:Y:S06]  /*33d0*/  @P1 BRA `(.L_x_4708) ;  /* 0x0000000c000c1947 */ /* 0x000fec0003800000 */
[----:B-----5:R-:W2:Y:S01]  /*33e0*/  LDG.E.128.CONSTANT R8, desc[UR6][R24.64] ;  /* 0x0000000618087981 */ /* 0x020ea2000c1e9d00 */
[----:B------:R-:W-:Y:S02]  /*33f0*/  LOP3.LUT R12, R4, 0xff, RZ, 0xc0, !PT ;  /* 0x000000ff040c7812 */ /* 0x000fe400078ec0ff */
[----:B------:R-:W-:Y:S02]  /*3400*/  LOP3.LUT R13, R5, 0xff, RZ, 0xc0, !PT ;  /* 0x000000ff050d7812 */ /* 0x000fe400078ec0ff */
[----:B------:R-:W-:Y:S02]  /*3410*/  IADD3 R12, R12, -0x80, RZ ;  /* 0xffffff800c0c7810 */ /* 0x000fe40007ffe0ff */
[----:B------:R-:W-:Y:S01]  /*3420*/  LEA.HI R18, R4, 0xffffff80, RZ, 0x8 ;  /* 0xffffff8004127811 */ /* 0x000fe200078f40ff */
[----:B------:R-:W-:Y:S01]  /*3430*/  VIADD R13, R13, 0xffffff80 ;  /* 0xffffff800d0d7836 */ /* 0x000fe20000000000 */
[----:B------:R1:W3:Y:S01]  /*3440*/  I2F.F16 R15, R12 ;  /* 0x0000000c000f7306 */ /* 0x0002e20000200c00 */
[----:B------:R-:W-:-:S02]  /*3450*/  SHF.R.U32.HI R26, RZ, 0x8, R5 ;  /* 0x00000008ff1a7819 */ /* 0x000fc40000011605 */
[----:B------:R-:W-:Y:S02]  /*3460*/  LOP3.LUT R14, R6, 0xff, RZ, 0xc0, !PT ;  /* 0x000000ff060e7812 */ /* 0x000fe400078ec0ff */
[----:B------:R-:W-:Y:S02]  /*3470*/  LOP3.LUT R28, R26, 0xff, RZ, 0xc0, !PT ;  /* 0x000000ff1a1c7812 */ /* 0x000fe400078ec0ff */
[----:B------:R-:W-:Y:S01]  /*3480*/  IADD3 R39, R14, -0x80, RZ ;  /* 0xffffff800e277810 */ /* 0x000fe20007ffe0ff */
[----:B------:R4:W0:Y:S01]  /*3490*/  I2F.F16 R41, R13 ;  /* 0x0000000d00297306 */ /* 0x0008220000200c00 */
[--C-:B-1----:R-:W-:Y:S02]  /*34a0*/  SHF.R.U32.HI R12, RZ, 0x8, R4.reuse ;  /* 0x00000008ff0c7819 */ /* 0x102fe40000011604 */
[----:B------:R-:W-:Y:S02]  /*34b0*/  SHF.R.U32.HI R4, RZ, 0x10, R4 ;  /* 0x00000010ff047819 */ /* 0x000fe40000011604 */
[----:B------:R-:W-:-:S02]  /*34c0*/  LOP3.LUT R12, R12, 0xff, RZ, 0xc0, !PT ;  /* 0x000000ff0c0c7812 */ /* 0x000fc400078ec0ff */
[----:B------:R-:W-:Y:S01]  /*34d0*/  LOP3.LUT R4, R4, 0xff, RZ, 0xc0, !PT ;  /* 0x000000ff04047812 */ /* 0x000fe200078ec0ff */
[----:B------:R-:W-:Y:S01]  /*34e0*/  I2F.F16 R39, R39 ;  /* 0x0000002700277306 */ /* 0x000fe20000200c00 */
[----:B------:R-:W-:Y:S01]  /*34f0*/  IADD3 R27, R12, -0x80, RZ ;  /* 0xffffff800c1b7810 */ /* 0x000fe20007ffe0ff */
[----:B---3--:R-:W-:Y:S01]  /*3500*/  HADD2.F32 R15, -RZ, R15.H0_H0 ;  /* 0x2000000fff0f7230 */ /* 0x008fe20000004100 */
[----:B----4-:R-:W1:Y:S01]  /*3510*/  LDS.64 R12, [UR4+0x30] ;  /* 0x00003004ff0c7984 */ /* 0x010e620008000a00 */
[----:B------:R-:W-:Y:S02]  /*3520*/  IADD3 R4, R4, -0x80, RZ ;  /* 0xffffff8004047810 */ /* 0x000fe40007ffe0ff */
[----:B------:R-:W-:Y:S01]  /*3530*/  LOP3.LUT R14, R7, 0xff, RZ, 0xc0, !PT ;  /* 0x000000ff070e7812 */ /* 0x000fe200078ec0ff */
[----:B0-----:R-:W-:Y:S01]  /*3540*/  HADD2.F32 R41, -RZ, R41.H0_H0 ;  /* 0x20000029ff297230 */ /* 0x001fe20000004100 */
[----:B------:R-:W-:Y:S01]  /*3550*/  IADD3 R29, R28, -0x80, RZ ;  /* 0xffffff801c1d7810 */ /* 0x000fe20007ffe0ff */
[----:B------:R0:W-:Y:S01]  /*3560*/  I2F.F16 R26, R4 ;  /* 0x00000004001a7306 */ /* 0x0001e20000200c00 */
[----:B------:R-:W-:-:S02]  /*3570*/  SHF.R.U32.HI R28, RZ, 0x8, R6 ;  /* 0x00000008ff1c7819 */ /* 0x000fc40000011606 */
[----:B------:R-:W-:Y:S02]  /*3580*/  SHF.R.U32.HI R31, RZ, 0x10, R6 ;  /* 0x00000010ff1f7819 */ /* 0x000fe40000011606 */
[----:B------:R-:W-:Y:S02]  /*3590*/  IADD3 R38, R14, -0x80, RZ ;  /* 0xffffff800e267810 */ /* 0x000fe40007ffe0ff */
[----:B------:R-:W-:Y:S01]  /*35a0*/  LOP3.LUT R30, R28, 0xff, RZ, 0xc0, !PT ;  /* 0x000000ff1c1e7812 */ /* 0x000fe200078ec0ff */
[----:B------:R-:W3:Y:S01]  /*35b0*/  I2F.F16 R27, R27 ;  /* 0x0000001b001b7306 */ /* 0x000ee20000200c00 */
[----:B0-----:R-:W-:Y:S02]  /*35c0*/  SHF.R.U32.HI R4, RZ, 0x8, R7 ;  /* 0x00000008ff047819 */ /* 0x001fe40000011607 */
[----:B------:R-:W-:Y:S02]  /*35d0*/  LOP3.LUT R31, R31, 0xff, RZ, 0xc0, !PT ;  /* 0x000000ff1f1f7812 */ /* 0x000fe400078ec0ff */
[----:B------:R-:W-:-:S02]  /*35e0*/  LOP3.LUT R4, R4, 0xff, RZ, 0xc0, !PT ;  /* 0x000000ff04047812 */ /* 0x000fc400078ec0ff */
[----:B------:R-:W-:Y:S01]  /*35f0*/  LEA.HI R20, R6, 0xffffff80, RZ, 0x8 ;  /* 0xffffff8006147811 */ /* 0x000fe200078f40ff */
[----:B------:R-:W0:Y:S01]  /*3600*/  I2F.F16 R38, R38 ;  /* 0x0000002600267306 */ /* 0x000e220000200c00 */
[----:B------:R-:W-:Y:S02]  /*3610*/  LEA.HI R19, R5, 0xffffff80, RZ, 0x8 ;  /* 0xffffff8005137811 */ /* 0x000fe400078f40ff */
[----:B------:R-:W-:Y:S02]  /*3620*/  IADD3 R6, R30, -0x80, RZ ;  /* 0xffffff801e067810 */ /* 0x000fe40007ffe0ff */
[----:B------:R-:W-:Y:S02]  /*3630*/  SHF.R.U32.HI R5, RZ, 0x10, R5 ;  /* 0x00000010ff057819 */ /* 0x000fe40000011605 */
[----:B------:R-:W-:Y:S01]  /*3640*/  IADD3 R30, R31, -0x80, RZ ;  /* 0xffffff801f1e7810 */ /* 0x000fe20007ffe0ff */
[----:B------:R-:W4:Y:S01]  /*3650*/  I2F.F16 R29, R29 ;  /* 0x0000001d001d7306 */ /* 0x000f220000200c00 */
[----:B------:R-:W-:Y:S01]  /*3660*/  IADD3 R31, R4, -0x80, RZ ;  /* 0xffffff80041f7810 */ /* 0x000fe20007ffe0ff */
[----:B---3--:R-:W-:Y:S01]  /*3670*/  HADD2.F32 R42, -RZ, R27.H0_H0 ;  /* 0x2000001bff2a7230 */ /* 0x008fe20000004100 */
[----:B------:R-:W-:-:S02]  /*3680*/  LOP3.LUT R5, R5, 0xff, RZ, 0xc0, !PT ;  /* 0x000000ff05057812 */ /* 0x000fc400078ec0ff */
[----:B------:R-:W-:Y:S02]  /*3690*/  SHF.R.U32.HI R40, RZ, 0x10, R7 ;  /* 0x00000010ff287819 */ /* 0x000fe40000011607 */
[----:B------:R-:W-:Y:S01]  /*36a0*/  IADD3 R5, R5, -0x80, RZ ;  /* 0xffffff8005057810 */ /* 0x000fe20007ffe0ff */
[----:B------:R-:W-:Y:S01]  /*36b0*/  I2F.F16 R6, R6 ;  /* 0x0000000600067306 */ /* 0x000fe20000200c00 */
[----:B------:R-:W-:Y:S01]  /*36c0*/  LOP3.LUT R40, R40, 0xff, RZ, 0xc0, !PT ;  /* 0x000000ff28287812 */ /* 0x000fe200078ec0ff */
[----:B-1----:R-:W-:Y:S01]  /*36d0*/  HADD2.F32 R4, -RZ, R12.H0_H0 ;  /* 0x2000000cff047230 */ /* 0x002fe20000004100 */
[----:B------:R-:W-:Y:S01]  /*36e0*/  LEA.HI R17, R7, 0xffffff80, RZ, 0x8 ;  /* 0xffffff8007117811 */ /* 0x000fe200078f40ff */
[----:B0-----:R-:W-:Y:S01]  /*36f0*/  HADD2.F32 R7, -RZ, R38.H0_H0 ;  /* 0x20000026ff077230 */ /* 0x001fe20000004100 */
[----:B------:R-:W-:Y:S01]  /*3700*/  IADD3 R40, R40, -0x80, RZ ;  /* 0xffffff8028287810 */ /* 0x000fe20007ffe0ff */
[----:B------:R-:W-:Y:S02]  /*3710*/  HADD2.F32 R38, -RZ, R12.H1_H1 ;  /* 0x3000000cff267230 */ /* 0x000fe40000004100 */
[----:B------:R-:W0:Y:S01]  /*3720*/  I2F.F16 R31, R31 ;  /* 0x0000001f001f7306 */ /* 0x000e220000200c00 */
[----:B----4-:R-:W-:-:S07]  /*3730*/  HADD2.F32 R29, -RZ, R29.H0_H0 ;  /* 0x2000001dff1d7230 */ /* 0x010fce0000004100 */
        /* <DEDUP_REMOVED lines=29> */
[--C-:B------:R-:W-:Y:S01]  /*3910*/  SHF.R.U32.HI R4, RZ, 0x8, R8.reuse ;  /* 0x00000008ff047819 */ /* 0x100fe20000011608 */
[----:B------:R-:W-:Y:S01]  /*3920*/  VIADD R12, R41, 0xffffff80 ;  /* 0xffffff80290c7836 */ /* 0x000fe20000000000 */
[----:B------:R-:W-:Y:S02]  /*3930*/  IADD3 R41, R31, -0x80, RZ ;  /* 0xffffff801f297810 */ /* 0x000fe40007ffe0ff */
        /* <DEDUP_REMOVED lines=8> */
[----:B------:R-:W-:Y:S02]  /*39c0*/  LOP3.LUT R39, R9, 0xff, RZ, 0xc0, !PT ;  /* 0x000000ff09277812 */ /* 0x000fe400078ec0ff */
[----:B------:R-:W-:Y:S02]  /*39d0*/  IADD3 R30, R31, -0x80, RZ ;  /* 0xffffff801f1e7810 */ /* 0x000fe40007ffe0ff */
[----:B------:R-:W-:-:S02]  /*39e0*/  LOP3.LUT R31, R4, 0xff, RZ, 0xc0, !PT ;  /* 0x000000ff041f7812 */ /* 0x000fc400078ec0ff */
[----:B------:R-:W0:Y:S01]  /*39f0*/  LDS.64 R4, [UR4+0x38] ;  /* 0x00003804ff047984 */ /* 0x000e220008000a00 */
[----:B------:R-:W-:Y:S01]  /*3a00*/  IADD3 R39, R39, -0x80, RZ ;  /* 0xffffff8027277810 */ /* 0x000fe20007ffe0ff */
[----:B------:R-:W1:Y:S01]  /*3a10*/  I2F.F16 R8, R8 ;  /* 0x0000000800087306 */ /* 0x000e620000200c00 */
[----:B------:R-:W-:Y:S02]  /*3a20*/  SHF.R.U32.HI R19, RZ, 0x10, R10 ;  /* 0x00000010ff137819 */ /* 0x000fe4000001160a */
[----:B------:R-:W-:Y:S02]  /*3a30*/  LOP3.LUT R6, R10, 0xff, RZ, 0xc0, !PT ;  /* 0x000000ff0a067812 */ /* 0x000fe400078ec0ff */
[----:B------:R-:W-:Y:S02]  /*3a40*/  LOP3.LUT R19, R19, 0xff, RZ, 0xc0, !PT ;  /* 0x000000ff13137812 */ /* 0x000fe400078ec0ff */
[----:B------:R-:W-:Y:S01]  /*3a50*/  IADD3 R6, R6, -0x80, RZ ;  /* 0xffffff8006067810 */ /* 0x000fe20007ffe0ff */
[----:B------:R2:W3:Y:S01]  /*3a60*/  I2F.F16 R15, R39 ;  /* 0x00000027000f7306 */ /* 0x0004e20000200c00 */
[----:B------:R-:W-:-:S02]  /*3a70*/  LEA.HI R14, R9, 0xffffff80, RZ, 0x8 ;  /* 0xffffff80090e7811 */ /* 0x000fc400078f40ff */
[----:B------:R-:W-:-:S04]  /*3a80*/  SHF.R.U32.HI R9, RZ, 0x10, R9 ;  /* 0x00000010ff097819 */ /* 0x000fc80000011609 */
[----:B------:R-:W-:Y:S01]  /*3a90*/  LOP3.LUT R9, R9, 0xff, RZ, 0xc0, !PT ;  /* 0x000000ff09097812 */ /* 0x000fe200078ec0ff */
[----:B------:R-:W4:Y:S01]  /*3aa0*/  I2F.F16 R6, R6 ;  /* 0x0000000600067306 */ /* 0x000f220000200c00 */
[----:B--2---:R-:W-:Y:S01]  /*3ab0*/  IADD3 R39, R31, -0x80, RZ ;  /* 0xffffff801f277810 */ /* 0x004fe20007ffe0ff */
[----:B------:R-:W-:Y:S01]  /*3ac0*/  HADD2.F32 R31, -RZ, R7.H0_H0 ;  /* 0x20000007ff1f7230 */ /* 0x000fe20000004100 */
[----:B------:R-:W-:Y:S01]  /*3ad0*/  IADD3 R9, R9, -0x80, RZ ;  /* 0xffffff8009097810 */ /* 0x000fe20007ffe0ff */
[----:B-1----:R-:W-:-:S03]  /*3ae0*/  HADD2.F32 R8, -RZ, R8.H0_H0 ;  /* 0x20000008ff087230 */ /* 0x002fc60000004100 */
[----:B------:R-:W-:Y:S01]  /*3af0*/  FFMA.FTZ R38, R40, R31, R38 ;  /* 0x0000001f28267223 */ /* 0x000fe20000010026 */
[----:B------:R-:W-:Y:S01]  /*3b00*/  HADD2.F32 R31, -RZ, R13.H1_H1 ;  /* 0x3000000dff1f7230 */ /* 0x000fe20000004100 */
[----:B------:R-:W-:Y:S01]  /*3b10*/  SHF.R.U32.HI R40, RZ, 0x8, R10 ;  /* 0x00000008ff287819 */ /* 0x000fe2000001160a */
[----:B------:R1:W2:Y:S03]  /*3b20*/  I2F.F16 R7, R39 ;  /* 0x0000002700077306 */ /* 0x0002a60000200c00 */
[----:B------:R-:W-:Y:S01]  /*3b30*/  LOP3.LUT R40, R40, 0xff, RZ, 0xc0, !PT ;  /* 0x000000ff28287812 */ /* 0x000fe200078ec0ff */
[----:B------:R-:W-:Y:S01]  /*3b40*/  FFMA.FTZ R29, R31, R18, R29 ;  /* 0x000000121f1d7223 */ /* 0x000fe2000001001d */
[----:B------:R-:W-:Y:S01]  /*3b50*/  SHF.R.U32.HI R18, RZ, 0x8, R11 ;  /* 0x00000008ff127819 */ /* 0x000fe2000001160b */
[----:B------:R-:W-:Y:S01]  /*3b60*/  FFMA.FTZ R27, R42, R31, R27 ;  /* 0x0000001f2a1b7223 */ /* 0x000fe2000001001b */
[----:B------:R-:W-:Y:S01]  /*3b70*/  IADD3 R13, R40, -0x80, RZ ;  /* 0xffffff80280d7810 */ /* 0x000fe20007ffe0ff */
[----:B------:R-:W2:Y:S01]  /*3b80*/  I2F.F16 R30, R30 ;  /* 0x0000001e001e7306 */ /* 0x000ea20000200c00 */
[----:B-1----:R-:W-:Y:S01]  /*3b90*/  HADD2.F32 R39, -RZ, R20.H0_H0 ;  /* 0x20000014ff277230 */ /* 0x002fe20000004100 */
[----:B------:R-:W-:Y:S01]  /*3ba0*/  IADD3 R20, R19, -0x80, RZ ;  /* 0xffffff8013147810 */ /* 0x000fe20007ffe0ff */
[----:B------:R-:W-:Y:S01]  /*3bb0*/  HADD2.F32 R19, -RZ, R17.H0_H0 ;  /* 0x20000011ff137230 */ /* 0x000fe20000004100 */
[----:B------:R-:W-:Y:S01]  /*3bc0*/  LOP3.LUT R18, R18, 0xff, RZ, 0xc0, !PT ;  /* 0x000000ff12127812 */ /* 0x000fe200078ec0ff */
[----:B---3--:R-:W-:-:S02]  /*3bd0*/  HADD2.F32 R40, -RZ, R15.H0_H0 ;  /* 0x2000000fff287230 */ /* 0x008fc40000004100 */
[C---:B------:R-:W-:Y:S01]  /*3be0*/  FFMA.FTZ R28, R31.reuse, R39, R28 ;  /* 0x000000271f1c7223 */ /* 0x040fe2000001001c */
[----:B------:R-:W-:Y:S01]  /*3bf0*/  SHF.R.U32.HI R39, RZ, 0x10, R11 ;  /* 0x00000010ff277819 */ /* 0x000fe2000001160b */
[----:B------:R-:W-:Y:S01]  /*3c00*/  FFMA.FTZ R38, R31, R19, R38 ;  /* 0x000000131f267223 */ /* 0x000fe20000010026 */
[----:B------:R-:W-:Y:S01]  /*3c10*/  IADD3 R31, R18, -0x80, RZ ;  /* 0xffffff80121f7810 */ /* 0x000fe20007ffe0ff */
[----:B------:R-:W1:Y:S01]  /*3c20*/  I2F.F16 R13, R13 ;  /* 0x0000000d000d7306 */ /* 0x000e620000200c00 */
[----:B------:R-:W-:Y:S01]  /*3c30*/  LOP3.LUT R39, R39, 0xff, RZ, 0xc0, !PT ;  /* 0x000000ff27277812 */ /* 0x000fe200078ec0ff */
[----:B0-----:R-:W-:Y:S01]  /*3c40*/  HADD2.F32 R18, -RZ, R4.H0_H0 ;  /* 0x20000004ff127230 */ /* 0x001fe20000004100 */
[----:B------:R-:W-:Y:S01]  /*3c50*/  LEA.HI R19, R10, 0xffffff80, RZ, 0x8 ;  /* 0xffffff800a137811 */ /* 0x000fe200078f40ff */
[----:B----4-:R-:W-:Y:S01]  /*3c60*/  HADD2.F32 R41, -RZ, R6.H0_H0 ;  /* 0x20000006ff297230 */ /* 0x010fe20000004100 */
[----:B------:R-:W-:Y:S01]  /*3c70*/  LEA.HI R11, R11, 0xffffff80, RZ, 0x8 ;  /* 0xffffff800b0b7811 */ /* 0x000fe200078f40ff */
[----:B------:R-:W-:-:S02]  /*3c80*/  VIADD R39, R39, 0xffffff80 ;  /* 0xffffff8027277836 */ /* 0x000fc40000000000 */
[C---:B------:R-:W-:Y:S01]  /*3c90*/  FFMA.FTZ R29, R18.reuse, R40, R29 ;  /* 0x00000028121d7223 */ /* 0x040fe2000001001d */
[----:B------:R0:W3:Y:S01]  /*3ca0*/  I2F.F16 R10, R31 ;  /* 0x0000001f000a7306 */ /* 0x0000e20000200c00 */
[----:B------:R-:W-:Y:S02]  /*3cb0*/  HADD2.F32 R4, -RZ, R4.H1_H1 ;  /* 0x30000004ff047230 */ /* 0x000fe40000004100 */
[----:B--2---:R-:W-:Y:S02]  /*3cc0*/  HADD2.F32 R6, -RZ, R7.H0_H0 ;  /* 0x20000007ff067230 */ /* 0x004fe40000004100 */
[----:B------:R-:W-:Y:S01]  /*3cd0*/  FFMA.FTZ R7, R18, R41, R28 ;  /* 0x0000002912077223 */ /* 0x000fe2000001001c */
[----:B------:R-:W-:Y:S02]  /*3ce0*/  HADD2.F32 R30, -RZ, R30.H0_H0 ;  /* 0x2000001eff1e7230 */ /* 0x000fe40000004100 */
[----:B-1----:R-:W-:Y:S01]  /*3cf0*/  HADD2.F32 R13, -RZ, R13.H0_H0 ;  /* 0x2000000dff0d7230 */ /* 0x002fe20000004100 */
[----:B------:R1:W2:Y:S01]  /*3d00*/  I2F.F16 R17, R20 ;  /* 0x0000001400117306 */ /* 0x0002a20000200c00 */
[----:B0-----:R-:W-:-:S02]  /*3d10*/  HADD2.F32 R31, -RZ, R26.H0_H0 ;  /* 0x2000001aff1f7230 */ /* 0x001fc40000004100 */
[C---:B------:R-:W-:Y:S01]  /*3d20*/  FFMA.FTZ R29, R4.reuse, R6, R29 ;  /* 0x00000006041d7223 */ /* 0x040fe2000001001d */
[----:B------:R-:W-:Y:S01]  /*3d30*/  FFMA.FTZ R7, R4, R13, R7 ;  /* 0x0000000d04077223 */ /* 0x000fe20000010007 */
[----:B------:R-:W-:Y:S02]  /*3d40*/  HADD2.F32 R13, -RZ, R2.H1_H1 ;  /* 0x30000002ff0d7230 */ /* 0x000fe40000004100 */
[----:B------:R-:W-:Y:S01]  /*3d50*/  FFMA.FTZ R38, R18, R31, R38 ;  /* 0x0000001f12267223 */ /* 0x000fe20000010026 */
[----:B---3--:R-:W-:Y:S01]  /*3d60*/  HADD2.F32 R31, -RZ, R10.H0_H0 ;  /* 0x2000000aff1f7230 */ /* 0x008fe20000004100 */
[----:B------:R-:W0:Y:S01]  /*3d70*/  I2F.F16 R9, R9 ;  /* 0x0000000900097306 */ /* 0x000e220000200c00 */
[----:B-1----:R-:W-:Y:S02]  /*3d80*/  HADD2.F32 R20, -RZ, R12.H0_H0 ;  /* 0x2000000cff147230 */ /* 0x002fe40000004100 */
[--C-:B------:R-:W-:Y:S02]  /*3d90*/  HADD2.F32 R12, -RZ, R5.reuse.H0_H0 ;  /* 0x20000005ff0c7230 */ /* 0x100fe40000004100 */
[----:B------:R-:W-:Y:S01]  /*3da0*/  FFMA.FTZ R31, R4, R31, R38 ;  /* 0x0000001f041f7223 */ /* 0x000fe20000010026 */
[----:B------:R-:W-:-:S02]  /*3db0*/  HADD2.F32 R5, -RZ, R5.H1_H1 ;  /* 0x30000005ff057230 */ /* 0x000fc40000004100 */
[----:B------:R-:W-:Y:S01]  /*3dc0*/  FFMA.FTZ R27, R20, R18, R27 ;  /* 0x00000012141b7223 */ /* 0x000fe2000001001b */
[----:B--2---:R-:W-:Y:S01]  /*3dd0*/  HADD2.F32 R17, -RZ, R17.H0_H0 ;  /* 0x20000011ff117230 */ /* 0x004fe20000004100 */
[----:B------:R-:W1:Y:S02]  /*3de0*/  I2F.F16 R15, R39 ;  /* 0x00000027000f7306 */ /* 0x000e640000200c00 */
[----:B------:R-:W-:Y:S02]  /*3df0*/  FFMA.FTZ R27, R8, R4, R27 ;  /* 0x00000004081b7223 */ /* 0x000fe4000001001b */
[----:B------:R-:W-:Y:S02]  /*3e00*/  FFMA.FTZ R7, R12, R17, R7 ;  /* 0x000000110c077223 */ /* 0x000fe40000010007 */
[----:B------:R-:W-:Y:S01]  /*3e10*/  FFMA.FTZ R27, R30, R12, R27 ;  /* 0x0000000c1e1b7223 */ /* 0x000fe2000001001b */
[----:B0-----:R-:W-:Y:S01]  /*3e20*/  HADD2.F32 R9, -RZ, R9.H0_H0 ;  /* 0x20000009ff097230 */ /* 0x001fe20000004100 */
[----:B------:R-:W0:Y:S04]  /*3e30*/  I2F.F16 R19, R19 ;  /* 0x0000001300137306 */ /* 0x000e280000200c00 */
[----:B------:R-:W-:Y:S01]  /*3e40*/  FFMA.FTZ R4, R12, R9, R29 ;  /* 0x000000090c047223 */ /* 0x000fe2000001001d */
[----:B------:R-:W-:-:S02]  /*3e50*/  HADD2.F32 R9, -RZ, R0.H1_H1 ;  /* 0x30000000ff097230 */ /* 0x000fc40000004100 */
[----:B-1----:R-:W-:Y:S01]  /*3e60*/  HADD2.F32 R8, -RZ, R15.H0_H0 ;  /* 0x2000000fff087230 */ /* 0x002fe20000004100 */
[----:B------:R-:W1:Y:S04]  /*3e70*/  I2F.F16 R16, R16 ;  /* 0x0000001000107306 */ /* 0x000e680000200c00 */
[----:B------:R-:W-:Y:S01]  /*3e80*/  FFMA.FTZ R12, R12, R8, R31 ;  /* 0x000000080c0c7223 */ /* 0x000fe2000001001f */
[----:B0-----:R-:W-:-:S03]  /*3e90*/  HADD2.F32 R6, -RZ, R19.H0_H0 ;  /* 0x20000013ff067230 */ /* 0x001fc60000004100 */
[----:B------:R-:W0:Y:S02]  /*3ea0*/  I2F.F16 R14, R14 ;  /* 0x0000000e000e7306 */ /* 0x000e240000200c00 */
[----:B------:R-:W-:Y:S01]  /*3eb0*/  FFMA.FTZ R6, R5, R6, R7 ;  /* 0x0000000605067223 */ /* 0x000fe20000010007 */
[----:B------:R-:W-:Y:S02]  /*3ec0*/  HADD2.F32 R7, -RZ, R0.H0_H0 ;  /* 0x20000000ff077230 */ /* 0x000fe40000004100 */
[----:B-1----:R-:W-:-:S03]  /*3ed0*/  HADD2.F32 R16, -RZ, R16.H0_H0 ;  /* 0x20000010ff107230 */ /* 0x002fc60000004100 */
[----:B------:R-:W1:Y:S02]  /*3ee0*/  I2F.F16 R11, R11 ;  /* 0x0000000b000b7306 */ /* 0x000e640000200c00 */
[----:B------:R-:W-:Y:S01]  /*3ef0*/  FFMA.FTZ R16, R16, R5, R27 ;  /* 0x0000000510107223 */ /* 0x000fe2000001001b */
[----:B0-----:R-:W-:-:S03]  /*3f00*/  HADD2.F32 R14, -RZ, R14.H0_H0 ;  /* 0x2000000eff0e7230 */ /* 0x001fc60000004100 */
[----:B------:R-:W-:Y:S02]  /*3f10*/  FMUL.FTZ R16, R7, R16 ;  /* 0x0000001007107220 */ /* 0x000fe40000410000 */
[----:B------:R-:W-:-:S03]  /*3f20*/  FFMA.FTZ R4, R5, R14, R4 ;  /* 0x0000000e05047223 */ /* 0x000fc60000010004 */
[----:B------:R-:W-:Y:S01]  /*3f30*/  F2FP.F16.F32.PACK_AB R16, RZ, R16 ;  /* 0x00000010ff10723e */ /* 0x000fe200000000ff */
[----:B-1----:R-:W-:Y:S02]  /*3f40*/  HADD2.F32 R8, -RZ, R11.H0_H0 ;  /* 0x2000000bff087230 */ /* 0x002fe40000004100 */
        /* <DEDUP_REMOVED lines=12> */
.L_x_4708:
[----:B------:R-:W-:Y:S01]  /*4010*/  IADD3 R21, R21, 0x20, RZ ;  /* 0x0000002015157810 */ /* 0x000fe20007ffe0ff */
[----:B------:R-:W-:Y:S01]  /*4020*/  IMAD.WIDE R24, R37, 0x8, R24 ;  /* 0x0000000825187825 */ /* 0x000fe200078e0218 */
[----:B------:R-:W-:Y:S02]  /*4030*/  UIADD3 UR4, UR4, 0x40, URZ ;  /* 0x0000004004047890 */ /* 0x000fe4000fffe03f */
[----:B------:R-:W-:Y:S01]  /*4040*/  ISETP.GE.AND P0, PT, R21, UR5, PT ;  /* 0x0000000515007c0c */ /* 0x000fe2000bf06270 */
[----:B0-----:R-:W-:Y:S01]  /*4050*/  IMAD.WIDE R16, R37, 0x8, R22 ;  /* 0x0000000825107825 */ /* 0x001fe200078e0216 */
[----:B------:R-:W-:Y:S02]  /*4060*/  ISETP.LT.AND P2, PT, R21, R36, PT ;  /* 0x000000241500720c */ /* 0x000fe40003f41270 */
[----:B------:R-:W-:Y:S02]  /*4070*/  MOV R12, R24 ;  /* 0x00000018000c7202 */ /* 0x000fe40000000f00 */
[----:B------:R-:W-:-:S09]  /*4080*/  MOV R13, R25 ;  /* 0x00000019000d7202 */ /* 0x000fd20000000f00 */
[----:B------:R-:W-:Y:S05]  /*4090*/  @!P0 BRA P2, `(.L_x_4709) ;  /* 0xffffffcc00348947 */ /* 0x000fea000103ffff */
.L_x_4704:
[----:B------:R-:W-:Y:S01]  /*40a0*/  ISETP.GE.AND P0, PT, R21, R36, PT ;  /* 0x000000241500720c */ /* 0x000fe20003f06270 */
[----:B------:R-:W-:-:S03]  /*40b0*/  ULDC UR5, c[0x0][0x25c] ;  /* 0x0000970000057ab9 */ /* 0x000fc60000000800 */
[----:B------:R-:W-:-:S13]  /*40c0*/  ISETP.GE.OR P0, PT, R21, UR5, P0 ;  /* 0x0000000515007c0c */ /* 0x000fda0008706670 */
[----:B------:R-:W-:Y:S05]  /*40d0*/  @P0 BRA `(.L_x_4710) ;  /* 0x0000001800180947 */ /* 0x000fea0003800000 */
[----:B------:R-:W0:Y:S01]  /*40e0*/  LDC R20, c[0x0][0x23c] ;  /* 0x00008f00ff147b82 */ /* 0x000e220000000800 */
[----:B------:R-:W-:Y:S01]  /*40f0*/  SHF.R.S32.HI R22, RZ, 0x1f, R37 ;  /* 0x0000001fff167819 */ /* 0x000fe20000011425 */
[----:B------:R-:W-:-:S06]  /*4100*/  ULDC UR5, c[0x0][0x25c] ;  /* 0x0000970000057ab9 */ /* 0x000fcc0000000800 */
.L_x_4713:
[----:B------:R-:W-:-:S13]  /*4110*/  ISETP.NE.AND P0, PT, R21, R3, PT ;  /* 0x000000031500720c */ /* 0x000fda0003f05270 */
[----:B-----5:R-:W1:Y:S01]  /*4120*/  @!P0 LDC.64 R8, c[0x0][0x248] ;  /* 0x00009200ff088b82 */ /* 0x020e620000000a00 */
[----:B------:R-:W-:Y:S02]  /*4130*/  @!P0 IADD3 R34, R34, 0x1, RZ ;  /* 0x0000000122228810 */ /* 0x000fe40007ffe0ff */
[----:B------:R-:W-:Y:S02]  /*4140*/  @!P0 LEA R5, R21, 0x1, 0x1 ;  /* 0x0000000115058811 */ /* 0x000fe400078e08ff */
[----:B------:R-:W-:Y:S02]  /*4150*/  @!P0 LEA R10, R34, R1, 0x3 ;  /* 0x00000001220a8211 */ /* 0x000fe400078e18ff */
[----:B------:R-:W-:-:S04]  /*4160*/  MOV R24, R16 ;  /* 0x0000001000187202 */ /* 0x000fc80000000f00 */
[----:B------:R-:W2:Y:S01]  /*4170*/  @!P0 LDL.64 R10, [R10] ;  /* 0x000000000a0a8983 */ /* 0x000ea20000100a00 */
[----:B------:R-:W-:Y:S01]  /*4180*/  MOV R25, R17 ;  /* 0x0000001100197202 */ /* 0x000fe20000000f00 */
[----:B-1----:R-:W-:-:S04]  /*4190*/  @!P0 IMAD.WIDE R8, R5, 0x2, R8 ;  /* 0x0000000205088825 */ /* 0x002fc800078e0208 */
        /* <DEDUP_REMOVED lines=18> */
[--C-:B------:R-:W-:Y:S02]  /*42c0*/  SHF.R.U32.HI R26, RZ, 0xc, R5.reuse ;  /* 0x0000000cff1a7819 */ /* 0x100fe40000011605 */
[----:B------:R-:W-:-:S02]  /*42d0*/  SHF.R.U32.HI R30, RZ, 0x6, R5 ;  /* 0x00000006ff1e7819 */ /* 0x000fc40000011605 */
[----:B------:R-:W-:Y:S02]  /*42e0*/  LOP3.LUT R5, R7, 0x3f003f, RZ, 0xc0, !PT ;  /* 0x003f003f07057812 */ /* 0x000fe400078ec0ff */
[----:B------:R-:W-:Y:S02]  /*42f0*/  LOP3.LUT R43, R43, 0x64006400, RZ, 0xfc, !PT ;  /* 0x640064002b2b7812 */ /* 0x000fe400078efcff */
[----:B-1----:R-:W-:Y:S02]  /*4300*/  LOP3.LUT R39, R4, 0x64006400, RZ, 0xfc, !PT ;  /* 0x6400640004277812 */ /* 0x002fe400078efcff */
        /* <DEDUP_REMOVED lines=8> */
[----:B0-----:R-:W-:Y:S01]  /*4390*/  HFMA2.MMA R4, R43, R16, RZ ;  /* 0x000000102b047235 */ /* 0x001fe200000000ff */
[----:B------:R-:W-:Y:S01]  /*43a0*/  LOP3.LUT R31, R6, 0x3f003f, RZ, 0xc0, !PT ;  /* 0x003f003f061f7812 */ /* 0x000fe200078ec0ff */
[----:B------:R-:W-:Y:S01]  /*43b0*/  HADD2 R5, R5, -1056, -1056 ;  /* 0xe420e42005057430 */ /* 0x000fe20000000000 */
[--C-:B------:R-:W-:Y:S01]  /*43c0*/  SHF.R.U32.HI R27, RZ, 0xc, R6.reuse ;  /* 0x0000000cff1b7819 */ /* 0x100fe20000011606 */
[----:B------:R-:W-:Y:S01]  /*43d0*/  HFMA2 R39, R39, R16, RZ.H0_H0 ;  /* 0x0000001027277231 */ /* 0x000fe200000400ff */
[----:B------:R-:W-:Y:S01]  /*43e0*/  SHF.R.U32.HI R6, RZ, 0x6, R6 ;  /* 0x00000006ff067819 */ /* 0x000fe20000011606 */
[----:B------:R-:W-:Y:S01]  /*43f0*/  HADD2 R30, R29, -1056, -1056 ;  /* 0xe420e4201d1e7430 */ /* 0x000fe20000000000 */
[--C-:B------:R-:W-:Y:S01]  /*4400*/  SHF.R.U32.HI R28, RZ, 0xc, R7.reuse ;  /* 0x0000000cff1c7819 */ /* 0x100fe20000011607 */
[----:B------:R-:W-:Y:S01]  /*4410*/  HFMA2.MMA R4, R5, R17, R4 ;  /* 0x0000001105047235 */ /* 0x000fe20000000004 */
[----:B------:R-:W-:Y:S01]  /*4420*/  SHF.R.U32.HI R7, RZ, 0x6, R7 ;  /* 0x00000006ff077819 */ /* 0x000fe20000011607 */
[----:B------:R-:W-:Y:S01]  /*4430*/  HFMA2 R5, R30, R17, R39 ;  /* 0x000000111e057231 */ /* 0x000fe20000000027 */
        /* <DEDUP_REMOVED lines=9> */
[----:B------:R-:W-:Y:S01]  /*44d0*/  HFMA2.MMA R31, R31, R16, RZ ;  /* 0x000000101f1f7235 */ /* 0x000fe200000000ff */
[----:B------:R-:W-:Y:S01]  /*44e0*/  HADD2 R39, R6, -1056, -1056 ;  /* 0xe420e42006277430 */ /* 0x000fe20000000000 */
[----:B------:R-:W-:Y:S01]  /*44f0*/  LOP3.LUT R28, R28, 0xf000f, RZ, 0xc0, !PT ;  /* 0x000f000f1c1c7812 */ /* 0x000fe200078ec0ff */
[----:B------:R-:W-:Y:S01]  /*4500*/  HFMA2 R16, R41, R16, RZ.H0_H0 ;  /* 0x0000001029107231 */ /* 0x000fe200000400ff */
[----:B------:R-:W-:-:S03]  /*4510*/  LOP3.LUT R23, R23, 0xf000f, RZ, 0xc0, !PT ;  /* 0x000f000f17177812 */ /* 0x000fc600078ec0ff */
[----:B------:R-:W-:Y:S01]  /*4520*/  HFMA2 R16, R39, R17, R16 ;  /* 0x0000001127107231 */ /* 0x000fe20000000010 */
[----:B------:R-:W-:Y:S01]  /*4530*/  HFMA2.MMA R31, R30, R17, R31 ;  /* 0x000000111e1f7235 */ /* 0x000fe2000000001f */
[----:B--2---:R-:W-:Y:S02]  /*4540*/  LOP3.LUT R7, R8, 0x3f003f, RZ, 0xc0, !PT ;  /* 0x003f003f08077812 */ /* 0x004fe400078ec0ff */
        /* <DEDUP_REMOVED lines=8> */
[----:B------:R-:W-:Y:S01]  /*45d0*/  SHF.R.U32.HI R29, RZ, 0x6, R10 ;  /* 0x00000006ff1d7819 */ /* 0x000fe2000001160a */
[----:B------:R-:W-:Y:S01]  /*45e0*/  HFMA2 R5, R6, R18, R5 ;  /* 0x0000001206057231 */ /* 0x000fe20000000005 */
[----:B------:R-:W-:Y:S01]  /*45f0*/  SHF.R.U32.HI R6, RZ, 0x6, R8 ;  /* 0x00000006ff067819 */ /* 0x000fe20000011608 */
[-C--:B------:R-:W-:Y:S01]  /*4600*/  HFMA2.MMA R17, R7, R18.reuse, R4 ;  /* 0x0000001207117235 */ /* 0x080fe20000000004 */
[----:B------:R-:W-:Y:S01]  /*4610*/  SHF.R.U32.HI R7, RZ, 0x6, R9 ;  /* 0x00000006ff077819 */ /* 0x000fe20000011609 */
[----:B------:R-:W-:Y:S01]  /*4620*/  HADD2 R38, R38, -1056, -1056 ;  /* 0xe420e42026267430 */ /* 0x000fe20000000000 */
[----:B------:R-:W-:Y:S02]  /*4630*/  LOP3.LUT R6, R6, 0x3f003f, RZ, 0xc0, !PT ;  /* 0x003f003f06067812 */ /* 0x000fe400078ec0ff */
[----:B------:R-:W-:Y:S02]  /*4640*/  LOP3.LUT R29, R29, 0x3f003f, RZ, 0xc0, !PT ;  /* 0x003f003f1d1d7812 */ /* 0x000fe400078ec0ff */
[----:B------:R-:W-:Y:S01]  /*4650*/  LOP3.LUT R30, R30, 0x64006400, RZ, 0xfc, !PT ;  /* 0x640064001e1e7812 */ /* 0x000fe200078efcff */
[----:B------:R-:W-:Y:S01]  /*4660*/  HFMA2.MMA R4, R38, R18, R31 ;  /* 0x0000001226047235 */ /* 0x000fe2000000001f */
[----:B------:R-:W-:-:S02]  /*4670*/  LOP3.LUT R7, R7, 0x3f003f, RZ, 0xc0, !PT ;  /* 0x003f003f07077812 */ /* 0x000fc400078ec0ff */
[----:B------:R-:W-:Y:S01]  /*4680*/  LOP3.LUT R6, R6, 0x64006400, RZ, 0xfc, !PT ;  /* 0x6400640006067812 */ /* 0x000fe200078efcff */
[----:B------:R-:W-:Y:S01]  /*4690*/  HADD2 R39, R30, -1056, -1056 ;  /* 0xe420e4201e277430 */ /* 0x000fe20000000000 */
        /* <DEDUP_REMOVED lines=8> */
[----:B------:R-:W-:Y:S01]  /*4720*/  HADD2 R16, R7, -1056, -1056 ;  /* 0xe420e42007107430 */ /* 0x000fe20000000000 */
[-C--:B------:R-:W-:Y:S01]  /*4730*/  HFMA2.MMA R17, R6, R19.reuse, R17 ;  /* 0x0000001306117235 */ /* 0x080fe20000000011 */
[----:B---3--:R-:W-:Y:S01]  /*4740*/  SHF.R.U32.HI R11, RZ, 0x8, R15 ;  /* 0x00000008ff0b7819 */ /* 0x008fe2000001160f */
[----:B------:R-:W-:Y:S01]  /*4750*/  HFMA2.MMA R18, R29, R19, R4 ;  /* 0x000000131d127235 */ /* 0x000fe20000000004 */
[----:B------:R-:W-:Y:S01]  /*4760*/  HFMA2 R16, R16, R19, R5 ;  /* 0x0000001310107231 */ /* 0x000fe20000000005 */
[----:B------:R-:W-:Y:S01]  /*4770*/  LOP3.LUT R31, R31, 0x64006400, RZ, 0xfc, !PT ;  /* 0x640064001f1f7812 */ /* 0x000fe200078efcff */
[----:B------:R-:W0:Y:S01]  /*4780*/  LDS.128 R4, [UR4+0x10] ;  /* 0x00001004ff047984 */ /* 0x000e220008000c00 */
[----:B------:R-:W-:-:S02]  /*4790*/  SHF.R.U32.HI R29, RZ, 0xc, R8 ;  /* 0x0000000cff1d7819 */ /* 0x000fc40000011608 */
[----:B------:R-:W-:Y:S01]  /*47a0*/  LOP3.LUT R11, R28, 0x300030, R11, 0xf8, !PT ;  /* 0x003000301c0b7812 */ /* 0x000fe200078ef80b */
[----:B------:R-:W-:Y:S01]  /*47b0*/  HADD2 R31, R31, -1056, -1056 ;  /* 0xe420e4201f1f7430 */ /* 0x000fe20000000000 */
[----:B------:R-:W-:Y:S02]  /*47c0*/  SHF.R.U32.HI R28, RZ, 0xa, R13 ;  /* 0x0000000aff1c7819 */ /* 0x000fe4000001160d */
[----:B------:R-:W-:Y:S01]  /*47d0*/  SHF.R.U32.HI R8, RZ, 0x8, R12 ;  /* 0x00000008ff087819 */ /* 0x000fe2000001160c */
[----:B------:R-:W-:Y:S01]  /*47e0*/  HFMA2 R19, R31, R19, R30 ;  /* 0x000000131f137231 */ /* 0x000fe2000000001e */
[----:B------:R-:W-:Y:S02]  /*47f0*/  SHF.R.U32.HI R30, RZ, 0xc, R9 ;  /* 0x0000000cff1e7819 */ /* 0x000fe40000011609 */
[----:B------:R-:W-:Y:S02]  /*4800*/  SHF.R.U32.HI R31, RZ, 0xc, R10 ;  /* 0x0000000cff1f7819 */ /* 0x000fe4000001160a */
[----:B------:R-:W-:-:S02]  /*4810*/  SHF.R.U32.HI R9, RZ, 0x8, R13 ;  /* 0x00000008ff097819 */ /* 0x000fc4000001160d */
[----:B------:R-:W-:Y:S02]  /*4820*/  SHF.R.U32.HI R10, RZ, 0x8, R14 ;  /* 0x00000008ff0a7819 */ /* 0x000fe4000001160e */
[----:B------:R-:W-:Y:S02]  /*4830*/  LOP3.LUT R9, R26, 0x300030, R9, 0xf8, !PT ;  /* 0x003000301a097812 */ /* 0x000fe400078ef809 */
[----:B------:R-:W-:Y:S02]  /*4840*/  LOP3.LUT R10, R27, 0x300030, R10, 0xf8, !PT ;  /* 0x003000301b0a7812 */ /* 0x000fe400078ef80a */
[----:B------:R-:W-:Y:S02]  /*4850*/  LOP3.LUT R26, R29, 0xf000f, RZ, 0xc0, !PT ;  /* 0x000f000f1d1a7812 */ /* 0x000fe400078ec0ff */
[----:B------:R-:W-:Y:S02]  /*4860*/  LOP3.LUT R27, R30, 0xf000f, RZ, 0xc0, !PT ;  /* 0x000f000f1e1b7812 */ /* 0x000fe400078ec0ff */
[----:B------:R-:W-:-:S02]  /*4870*/  LOP3.LUT R30, R31, 0xf000f, RZ, 0xc0, !PT ;  /* 0x000f000f1f1e7812 */ /* 0x000fc400078ec0ff */
[----:B------:R-:W-:Y:S02]  /*4880*/  SHF.R.U32.HI R29, RZ, 0xa, R14 ;  /* 0x0000000aff1d7819 */ /* 0x000fe4000001160e */
[----:B------:R-:W-:Y:S02]  /*4890*/  LOP3.LUT R28, R27, 0x300030, R28, 0xf8, !PT ;  /* 0x003000301b1c7812 */ /* 0x000fe400078ef81c */
[----:B------:R-:W-:Y:S02]  /*48a0*/  LOP3.LUT R8, R23, 0x300030, R8, 0xf8, !PT ;  /* 0x0030003017087812 */ /* 0x000fe400078ef808 */
[----:B------:R-:W-:Y:S02]  /*48b0*/  LOP3.LUT R27, R30, 0x300030, R29, 0xf8, !PT ;  /* 0x003000301e1b7812 */ /* 0x000fe400078ef81d */
[----:B------:R-:W-:Y:S02]  /*48c0*/  SHF.R.U32.HI R23, RZ, 0xa, R12 ;  /* 0x0000000aff177819 */ /* 0x000fe4000001160c */
[----:B------:R-:W-:-:S02]  /*48d0*/  LOP3.LUT R29, R12, 0x3f003f, RZ, 0xc0, !PT ;  /* 0x003f003f0c1d7812 */ /* 0x000fc400078ec0ff */
[----:B------:R-:W-:Y:S02]  /*48e0*/  LOP3.LUT R38, R38, 0xf000f, RZ, 0xc0, !PT ;  /* 0x000f000f26267812 */ /* 0x000fe400078ec0ff */
[----:B------:R-:W-:Y:S02]  /*48f0*/  SHF.R.U32.HI R31, RZ, 0xa, R15 ;  /* 0x0000000aff1f7819 */ /* 0x000fe4000001160f */
[----:B------:R-:W-:Y:S02]  /*4900*/  LOP3.LUT R23, R26, 0x300030, R23, 0xf8, !PT ;  /* 0x003000301a177812 */ /* 0x000fe400078ef817 */
[----:B------:R-:W-:Y:S02]  /*4910*/  LOP3.LUT R30, R13, 0x3f003f, RZ, 0xc0, !PT ;  /* 0x003f003f0d1e7812 */ /* 0x000fe400078ec0ff */
[----:B------:R-:W-:Y:S02]  /*4920*/  LOP3.LUT R29, R29, 0x64006400, RZ, 0xfc, !PT ;  /* 0x640064001d1d7812 */ /* 0x000fe400078efcff */
[----:B------:R-:W-:-:S02]  /*4930*/  LOP3.LUT R26, R38, 0x300030, R31, 0xf8, !PT ;  /* 0x00300030261a7812 */ /* 0x000fc400078ef81f */
[----:B------:R-:W-:Y:S01]  /*4940*/  SHF.R.U32.HI R13, RZ, 0x6, R13 ;  /* 0x00000006ff0d7819 */ /* 0x000fe2000001160d */
[----:B------:R-:W-:Y:S01]  /*4950*/  HADD2 R40, R29, -1056, -1056 ;  /* 0xe420e4201d287430 */ /* 0x000fe20000000000 */
[----:B------:R-:W-:Y:S02]  /*4960*/  LOP3.LUT R38, R14, 0x3f003f, RZ, 0xc0, !PT ;  /* 0x003f003f0e267812 */ /* 0x000fe400078ec0ff */
[----:B------:R-:W-:Y:S02]  /*4970*/  SHF.R.U32.HI R12, RZ, 0x6, R12 ;  /* 0x00000006ff0c7819 */ /* 0x000fe4000001160c */
[----:B------:R-:W-:Y:S01]  /*4980*/  LOP3.LUT R31, R30, 0x64006400, RZ, 0xfc, !PT ;  /* 0x640064001e1f7812 */ /* 0x000fe200078efcff */
[----:B0-----:R-:W-:Y:S01]  /*4990*/  HFMA2.MMA R17, R40, R4, R17 ;  /* 0x0000000428117235 */ /* 0x001fe20000000011 */
[----:B------:R-:W-:Y:S02]  /*49a0*/  LOP3.LUT R13, R13, 0x3f003f, RZ, 0xc0, !PT ;  /* 0x003f003f0d0d7812 */ /* 0x000fe400078ec0ff */
[----:B------:R-:W-:Y:S01]  /*49b0*/  SHF.R.U32.HI R14, RZ, 0x6, R14 ;  /* 0x00000006ff0e7819 */ /* 0x000fe2000001160e */
[----:B------:R-:W-:Y:S01]  /*49c0*/  HADD2 R31, R31, -1056, -1056 ;  /* 0xe420e4201f1f7430 */ /* 0x000fe20000000000 */
[----:B------:R-:W-:-:S02]  /*49d0*/  LOP3.LUT R29, R38, 0x64006400, RZ, 0xfc, !PT ;  /* 0x64006400261d7812 */ /* 0x000fc400078efcff */
[----:B------:R-:W-:Y:S01]  /*49e0*/  LOP3.LUT R12, R12, 0x3f003f, RZ, 0xc0, !PT ;  /* 0x003f003f0c0c7812 */ /* 0x000fe200078ec0ff */
[----:B------:R-:W-:Y:S01]  /*49f0*/  HFMA2 R16, R31, R4, R16 ;  /* 0x000000041f107231 */ /* 0x000fe20000000010 */
[----:B------:R-:W-:Y:S01]  /*4a00*/  LOP3.LUT R30, R15, 0x3f003f, RZ, 0xc0, !PT ;  /* 0x003f003f0f1e7812 */ /* 0x000fe200078ec0ff */
[----:B------:R-:W-:Y:S01]  /*4a10*/  HADD2 R29, R29, -1056, -1056 ;  /* 0xe420e4201d1d7430 */ /* 0x000fe20000000000 */
[----:B------:R-:W-:Y:S02]  /*4a20*/  SHF.R.U32.HI R15, RZ, 0x6, R15 ;  /* 0x00000006ff0f7819 */ /* 0x000fe4000001160f */
[----:B------:R-:W-:Y:S02]  /*4a30*/  LOP3.LUT R13, R13, 0x64006400, RZ, 0xfc, !PT ;  /* 0x640064000d0d7812 */ /* 0x000fe400078efcff */
[----:B------:R-:W-:Y:S01]  /*4a40*/  LOP3.LUT R14, R14, 0x3f003f, RZ, 0xc0, !PT ;  /* 0x003f003f0e0e7812 */ /* 0x000fe200078ec0ff */
[----:B------:R-:W-:Y:S01]  /*4a50*/  HFMA2.MMA R18, R29, R4, R18 ;  /* 0x000000041d127235 */ /* 0x000fe20000000012 */
        /* <DEDUP_REMOVED lines=8> */
[-C--:B------:R-:W-:Y:S01]  /*4ae0*/  HFMA2 R16, R13, R5.reuse, R16 ;  /* 0x000000050d107231 */ /* 0x080fe20000000010 */
[----:B------:R-:W-:Y:S01]  /*4af0*/  LOP3.LUT R8, R8, 0x64006400, RZ, 0xfc, !PT ;  /* 0x6400640008087812 */ /* 0x000fe200078efcff */
[----:B------:R-:W-:Y:S01]  /*4b00*/  HADD2 R13, R14, -1056, -1056 ;  /* 0xe420e4200e0d7430 */ /* 0x000fe20000000000 */
[-C--:B------:R-:W-:Y:S01]  /*4b10*/  HFMA2.MMA R17, R12, R5.reuse, R17 ;  /* 0x000000050c117235 */ /* 0x080fe20000000011 */
[----:B------:R-:W-:Y:S01]  /*4b20*/  HFMA2 R19, R30, R4, R19 ;  /* 0x000000041e137231 */ /* 0x000fe20000000013 */
[----:B------:R-:W-:Y:S01]  /*4b30*/  LOP3.LUT R10, R10, 0x64006400, RZ, 0xfc, !PT ;  /* 0x640064000a0a7812 */ /* 0x000fe200078efcff */
[----:B------:R-:W-:Y:S01]  /*4b40*/  HADD2 R4, R15, -1056, -1056 ;  /* 0xe420e4200f047430 */ /* 0x000fe20000000000 */
[----:B------:R-:W-:Y:S01]  /*4b50*/  LOP3.LUT R11, R11, 0x64006400, RZ, 0xfc, !PT ;  /* 0x640064000b0b7812 */ /* 0x000fe200078efcff */
[----:B------:R-:W-:Y:S01]  /*4b60*/  HADD2 R8, R8, -1056, -1056 ;  /* 0xe420e42008087430 */ /* 0x000fe20000000000 */
[----:B------:R-:W-:Y:S01]  /*4b70*/  HFMA2.MMA R18, R13, R5, R18 ;  /* 0x000000050d127235 */ /* 0x000fe20000000012 */
[----:B------:R-:W-:Y:S01]  /*4b80*/  HFMA2 R19, R4, R5, R19 ;  /* 0x0000000504137231 */ /* 0x000fe20000000013 */
[----:B------:R-:W-:Y:S01]  /*4b90*/  LOP3.LUT R23, R23, 0x64006400, RZ, 0xfc, !PT ;  /* 0x6400640017177812 */ /* 0x000fe200078efcff */
[----:B------:R-:W-:Y:S01]  /*4ba0*/  HADD2 R5, R10, -1056, -1056 ;  /* 0xe420e4200a057430 */ /* 0x000fe20000000000 */
[----:B------:R-:W-:Y:S01]  /*4bb0*/  LOP3.LUT R27, R27, 0x64006400, RZ, 0xfc, !PT ;  /* 0x640064001b1b7812 */ /* 0x000fe200078efcff */
[----:B------:R-:W-:Y:S01]  /*4bc0*/  HADD2 R4, R11, -1056, -1056 ;  /* 0xe420e4200b047430 */ /* 0x000fe20000000000 */
[----:B------:R-:W-:Y:S01]  /*4bd0*/  HFMA2.MMA R17, R8, R6, R17 ;  /* 0x0000000608117235 */ /* 0x000fe20000000011 */
[----:B------:R-:W-:-:S02]  /*4be0*/  LOP3.LUT R9, R9, 0x64006400, RZ, 0xfc, !PT ;  /* 0x6400640009097812 */ /* 0x000fc400078efcff */
[-C--:B------:R-:W-:Y:S01]  /*4bf0*/  HFMA2 R19, R4, R6.reuse, R19 ;  /* 0x0000000604137231 */ /* 0x080fe20000000013 */
[----:B------:R-:W-:Y:S01]  /*4c00*/  HFMA2.MMA R18, R5, R6, R18 ;  /* 0x0000000605127235 */ /* 0x000fe20000000012 */
[----:B------:R-:W-:Y:S01]  /*4c10*/  HADD2 R4, R23, -1056, -1056 ;  /* 0xe420e42017047430 */ /* 0x000fe20000000000 */
[----:B------:R-:W-:Y:S01]  /*4c20*/  LOP3.LUT R28, R28, 0x64006400, RZ, 0xfc, !PT ;  /* 0x640064001c1c7812 */ /* 0x000fe200078efcff */
[----:B------:R-:W-:Y:S01]  /*4c30*/  HADD2 R27, R27, -1056, -1056 ;  /* 0xe420e4201b1b7430 */ /* 0x000fe20000000000 */
[----:B------:R-:W-:Y:S01]  /*4c40*/  LOP3.LUT R26, R26, 0x64006400, RZ, 0xfc, !PT ;  /* 0x640064001a1a7812 */ /* 0x000fe200078efcff */
[----:B------:R-:W-:Y:S02]  /*4c50*/  HADD2 R9, R9, -1056, -1056 ;  /* 0xe420e42009097430 */ /* 0x000fe40000000000 */
[-C--:B------:R-:W-:Y:S01]  /*4c60*/  HFMA2.MMA R17, R4, R7.reuse, R17 ;  /* 0x0000000704117235 */ /* 0x080fe20000000011 */
[----:B------:R-:W-:Y:S01]  /*4c70*/  HADD2 R5, R28, -1056, -1056 ;  /* 0xe420e4201c057430 */ /* 0x000fe20000000000 */
[----:B------:R-:W-:Y:S01]  /*4c80*/  HFMA2.MMA R18, R27, R7, R18 ;  /* 0x000000071b127235 */ /* 0x000fe20000000012 */
        /* <DEDUP_REMOVED lines=12> */
.L_x_4711:
[----:B------:R-:W-:Y:S05]  /*4d50*/  @P1 BRA `(.L_x_4712) ;  /* 0x0000000800d81947 */ /* 0x000fea0003800000 */
[----:B-----5:R-:W-:Y:S01]  /*4d60*/  IMAD R5, R22, 0xc, RZ ;  /* 0x0000000c16057824 */ /* 0x020fe200078e02ff */
        /* <DEDUP_REMOVED lines=12> */
[--C-:B------:R-:W-:Y:S02]  /*4e30*/  SHF.R.U32.HI R26, RZ, 0xc, R5.reuse ;  /* 0x0000000cff1a7819 */ /* 0x100fe40000011605 */
[----:B------:R-:W-:-:S02]  /*4e40*/  SHF.R.U32.HI R5, RZ, 0x6, R5 ;  /* 0x00000006ff057819 */ /* 0x000fc40000011605 */
[----:B-1----:R-:W-:Y:S02]  /*4e50*/  LOP3.LUT R38, R40, 0x64006400, RZ, 0xfc, !PT ;  /* 0x6400640028267812 */ /* 0x002fe400078efcff */
[----:B------:R-:W-:Y:S02]  /*4e60*/  LOP3.LUT R41, R6, 0x3f003f, RZ, 0xc0, !PT ;  /* 0x003f003f06297812 */ /* 0x000fe400078ec0ff */
[----:B------:R-:W-:Y:S02]  /*4e70*/  LOP3.LUT R29, R29, 0x3f003f, RZ, 0xc0, !PT ;  /* 0x003f003f1d1d7812 */ /* 0x000fe400078ec0ff */
[----:B------:R-:W-:Y:S01]  /*4e80*/  LOP3.LUT R39, R5, 0x3f003f, RZ, 0xc0, !PT ;  /* 0x003f003f05277812 */ /* 0x000fe200078ec0ff */
[----:B------:R-:W-:Y:S01]  /*4e90*/  HADD2 R5, R38, -1056, -1056 ;  /* 0xe420e42026057430 */ /* 0x000fe20000000000 */
[----:B------:R-:W-:Y:S02]  /*4ea0*/  LOP3.LUT R31, R7, 0x3f003f, RZ, 0xc0, !PT ;  /* 0x003f003f071f7812 */ /* 0x000fe400078ec0ff */
[----:B------:R-:W-:-:S02]  /*4eb0*/  LOP3.LUT R30, R4, 0x64006400, RZ, 0xfc, !PT ;  /* 0x64006400041e7812 */ /* 0x000fc400078efcff */
[----:B------:R-:W-:Y:S01]  /*4ec0*/  LOP3.LUT R4, R41, 0x64006400, RZ, 0xfc, !PT ;  /* 0x6400640029047812 */ /* 0x000fe200078efcff */
[-C--:B0-----:R-:W-:Y:S01]  /*4ed0*/  HFMA2.MMA R5, R5, R16.reuse, RZ ;  /* 0x0000001005057235 */ /* 0x081fe200000000ff */
[----:B------:R-:W-:Y:S01]  /*4ee0*/  LOP3.LUT R38, R29, 0x64006400, RZ, 0xfc, !PT ;  /* 0x640064001d267812 */ /* 0x000fe200078efcff */
[----:B------:R-:W-:Y:S01]  /*4ef0*/  HADD2 R29, R30, -1056, -1056 ;  /* 0xe420e4201e1d7430 */ /* 0x000fe20000000000 */
[----:B------:R-:W-:Y:S01]  /*4f00*/  LOP3.LUT R40, R39, 0x64006400, RZ, 0xfc, !PT ;  /* 0x6400640027287812 */ /* 0x000fe200078efcff */
[----:B------:R-:W-:Y:S01]  /*4f10*/  HADD2 R39, R4, -1056, -1056 ;  /* 0xe420e42004277430 */ /* 0x000fe20000000000 */
[----:B------:R-:W-:Y:S01]  /*4f20*/  LOP3.LUT R31, R31, 0x64006400, RZ, 0xfc, !PT ;  /* 0x640064001f1f7812 */ /* 0x000fe200078efcff */
[----:B------:R-:W-:Y:S01]  /*4f30*/  HADD2 R30, R38, -1056, -1056 ;  /* 0xe420e420261e7430 */ /* 0x000fe20000000000 */
[--C-:B------:R-:W-:Y:S01]  /*4f40*/  SHF.R.U32.HI R27, RZ, 0xc, R6.reuse ;  /* 0x0000000cff1b7819 */ /* 0x100fe20000011606 */
[----:B------:R-:W-:Y:S01]  /*4f50*/  HADD2 R38, R40, -1056, -1056 ;  /* 0xe420e42028267430 */ /* 0x000fe20000000000 */
[----:B------:R-:W-:Y:S01]  /*4f60*/  SHF.R.U32.HI R6, RZ, 0x6, R6 ;  /* 0x00000006ff067819 */ /* 0x000fe20000011606 */
[----:B------:R-:W-:Y:S01]  /*4f70*/  HADD2 R31, R31, -1056, -1056 ;  /* 0xe420e4201f1f7430 */ /* 0x000fe20000000000 */
[----:B------:R-:W-:Y:S01]  /*4f80*/  HFMA2.MMA R4, R39, R16, RZ ;  /* 0x0000001027047235 */ /* 0x000fe200000000ff */
[-C--:B------:R-:W-:Y:S01]  /*4f90*/  HFMA2 R40, R29, R16.reuse, RZ.H0_H0 ;  /* 0x000000101d287231 */ /* 0x080fe200000400ff */
[----:B------:R-:W-:Y:S01]  /*4fa0*/  LOP3.LUT R29, R6, 0x3f003f, RZ, 0xc0, !PT ;  /* 0x003f003f061d7812 */ /* 0x000fe200078ec0ff */
[----:B------:R-:W-:Y:S01]  /*4fb0*/  HFMA2 R16, R31, R16, RZ.H0_H0 ;  /* 0x000000101f107231 */ /* 0x000fe200000400ff */
[--C-:B------:R-:W-:Y:S01]  /*4fc0*/  SHF.R.U32.HI R28, RZ, 0xc, R7.reuse ;  /* 0x0000000cff1c7819 */ /* 0x100fe20000011607 */
[----:B------:R-:W-:Y:S01]  /*4fd0*/  HFMA2 R6, R38, R17, R40 ;  /* 0x0000001126067231 */ /* 0x000fe20000000028 */
[----:B------:R-:W-:Y:S01]  /*4fe0*/  SHF.R.U32.HI R7, RZ, 0x6, R7 ;  /* 0x00000006ff077819 */ /* 0x000fe20000011607 */
[----:B------:R-:W-:Y:S01]  /*4ff0*/  HFMA2.MMA R5, R30, R17, R5 ;  /* 0x000000111e057235 */ /* 0x000fe20000000005 */
[----:B------:R-:W-:-:S02]  /*5000*/  LOP3.LUT R31, R29, 0x64006400, RZ, 0xfc, !PT ;  /* 0x640064001d1f7812 */ /* 0x000fc400078efcff */
[----:B---3--:R-:W-:Y:S02]  /*5010*/  LOP3.LUT R29, R8, 0x3f003f, RZ, 0xc0, !PT ;  /* 0x003f003f081d7812 */ /* 0x008fe400078ec0ff */
[----:B------:R-:W-:Y:S01]  /*5020*/  LOP3.LUT R7, R7, 0x3f003f, RZ, 0xc0, !PT ;  /* 0x003f003f07077812 */ /* 0x000fe200078ec0ff */
        /* <DEDUP_REMOVED lines=14> */
[----:B------:R-:W-:Y:S01]  /*5110*/  LOP3.LUT R30, R11, 0x3f003f, RZ, 0xc0, !PT ;  /* 0x003f003f0b1e7812 */ /* 0x000fe200078ec0ff */
[----:B------:R-:W-:Y:S01]  /*5120*/  HFMA2 R16, R31, R17, R16 ;  /* 0x000000111f107231 */ /* 0x000fe20000000010 */
[----:B------:R-:W-:Y:S01]  /*5130*/  SHF.R.U32.HI R17, RZ, 0x6, R9 ;  /* 0x00000006ff117819 */ /* 0x000fe20000011609 */
[----:B------:R-:W-:Y:S01]  /*5140*/  HFMA2 R6, R7, R18, R6 ;  /* 0x0000001207067231 */ /* 0x000fe20000000006 */
[-C--:B------:R-:W-:Y:S01]  /*5150*/  HFMA2.MMA R4, R29, R18.reuse, R4 ;  /* 0x000000121d047235 */ /* 0x080fe20000000004 */
[----:B------:R-:W-:Y:S01]  /*5160*/  SHF.R.U32.HI R7, RZ, 0x6, R8 ;  /* 0x00000006ff077819 */ /* 0x000fe20000011608 */
[----:B------:R-:W-:Y:S01]  /*5170*/  HFMA2.MMA R5, R40, R18, R5 ;  /* 0x0000001228057235 */ /* 0x000fe20000000005 */
[----:B------:R-:W-:-:S02]  /*5180*/  SHF.R.U32.HI R29, RZ, 0x6, R10 ;  /* 0x00000006ff1d7819 */ /* 0x000fc4000001160a */
[----:B------:R-:W-:Y:S02]  /*5190*/  LOP3.LUT R30, R30, 0x64006400, RZ, 0xfc, !PT ;  /* 0x640064001e1e7812 */ /* 0x000fe400078efcff */
[----:B------:R-:W-:Y:S02]  /*51a0*/  LOP3.LUT R7, R7, 0x3f003f, RZ, 0xc0, !PT ;  /* 0x003f003f07077812 */ /* 0x000fe400078ec0ff */
[----:B------:R-:W-:Y:S01]  /*51b0*/  LOP3.LUT R29, R29, 0x3f003f, RZ, 0xc0, !PT ;  /* 0x003f003f1d1d7812 */ /* 0x000fe200078ec0ff */
[----:B------:R-:W-:Y:S01]  /*51c0*/  HADD2 R39, R30, -1056, -1056 ;  /* 0xe420e4201e277430 */ /* 0x000fe20000000000 */
[----:B------:R-:W-:Y:S02]  /*51d0*/  LOP3.LUT R17, R17, 0x3f003f, RZ, 0xc0, !PT ;  /* 0x003f003f11117812 */ /* 0x000fe400078ec0ff */
[----:B------:R-:W-:Y:S01]  /*51e0*/  LOP3.LUT R7, R7, 0x64006400, RZ, 0xfc, !PT ;  /* 0x6400640007077812 */ /* 0x000fe200078efcff */
[----:B------:R-:W-:Y:S01]  /*51f0*/  HFMA2 R30, R39, R18, R16 ;  /* 0x00000012271e7231 */ /* 0x000fe20000000010 */
[----:B------:R-:W-:-:S02]  /*5200*/  LOP3.LUT R29, R29, 0x64006400, RZ, 0xfc, !PT ;  /* 0x640064001d1d7812 */ /* 0x000fc400078efcff */
[----:B------:R-:W-:Y:S01]  /*5210*/  LOP3.LUT R17, R17, 0x64006400, RZ, 0xfc, !PT ;  /* 0x6400640011117812 */ /* 0x000fe200078efcff */
[----:B------:R-:W-:Y:S01]  /*5220*/  HADD2 R16, R7, -1056, -1056 ;  /* 0xe420e42007107430 */ /* 0x000fe20000000000 */
[----:B------:R-:W-:Y:S01]  /*5230*/  SHF.R.U32.HI R31, RZ, 0x6, R11 ;  /* 0x00000006ff1f7819 */ /* 0x000fe2000001160b */
[----:B------:R-:W-:Y:S01]  /*5240*/  HADD2 R29, R29, -1056, -1056 ;  /* 0xe420e4201d1d7430 */ /* 0x000fe20000000000 */
[----:B------:R-:W-:Y:S01]  /*5250*/  LOP3.LUT R27, R27, 0xf000f, RZ, 0xc0, !PT ;  /* 0x000f000f1b1b7812 */ /* 0x000fe200078ec0ff */
[----:B------:R-:W-:Y:S01]  /*5260*/  HADD2 R7, R17, -1056, -1056 ;  /* 0xe420e42011077430 */ /* 0x000fe20000000000 */
[----:B------:R-:W-:Y:S01]  /*5270*/  LOP3.LUT R31, R31, 0x3f003f, RZ, 0xc0, !PT ;  /* 0x003f003f1f1f7812 */ /* 0x000fe200078ec0ff */
[-C--:B------:R-:W-:Y:S01]  /*5280*/  HFMA2.MMA R17, R16, R19.reuse, R5 ;  /* 0x0000001310117235 */ /* 0x080fe20000000005 */
[----:B------:R-:W-:Y:S01]  /*5290*/  LOP3.LUT R28, R28, 0xf000f, RZ, 0xc0, !PT ;  /* 0x000f000f1c1c7812 */ /* 0x000fe200078ec0ff */
[----:B------:R-:W-:Y:S01]  /*52a0*/  HFMA2 R16, R7, R19, R6 ;  /* 0x0000001307107231 */ /* 0x000fe20000000006 */
[----:B------:R-:W-:Y:S01]  /*52b0*/  HFMA2.MMA R18, R29, R19, R4 ;  /* 0x000000131d127235 */ /* 0x000fe20000000004 */
[----:B------:R-:W-:Y:S01]  /*52c0*/  LOP3.LUT R31, R31, 0x64006400, RZ, 0xfc, !PT ;  /* 0x640064001f1f7812 */ /* 0x000fe200078efcff */
[----:B------:R-:W0:Y:S01]  /*52d0*/  LDS.128 R4, [UR4+0x30] ;  /* 0x00003004ff047984 */ /* 0x000e220008000c00 */
[----:B----4-:R-:W-:-:S02]  /*52e0*/  SHF.R.U32.HI R11, RZ, 0x8, R15 ;  /* 0x00000008ff0b7819 */ /* 0x010fc4000001160f */
[----:B------:R-:W-:Y:S01]  /*52f0*/  SHF.R.U32.HI R29, RZ, 0xc, R8 ;  /* 0x0000000cff1d7819 */ /* 0x000fe20000011608 */
[----:B------:R-:W-:Y:S01]  /*5300*/  HADD2 R31, R31, -1056, -1056 ;  /* 0xe420e4201f1f7430 */ /* 0x000fe20000000000 */
[----:B------:R-:W-:Y:S02]  /*5310*/  LOP3.LUT R11, R28, 0x300030, R11, 0xf8, !PT ;  /* 0x003000301c0b7812 */ /* 0x000fe400078ef80b */
        /* <DEDUP_REMOVED lines=12> */
[----:B------:R-:W-:Y:S02]  /*53e0*/  LOP3.LUT R30, R31, 0xf000f, RZ, 0xc0, !PT ;  /* 0x000f000f1f1e7812 */ /* 0x000fe400078ec0ff */
[----:B------:R-:W-:Y:S02]  /*53f0*/  SHF.R.U32.HI R29, RZ, 0xa, R14 ;  /* 0x0000000aff1d7819 */ /* 0x000fe4000001160e */
[----:B------:R-:W-:Y:S02]  /*5400*/  LOP3.LUT R28, R27, 0x300030, R28, 0xf8, !PT ;  /* 0x003000301b1c7812 */ /* 0x000fe400078ef81c */
[----:B------:R-:W-:Y:S02]  /*5410*/  LOP3.LUT R8, R23, 0x300030, R8, 0xf8, !PT ;  /* 0x0030003017087812 */ /* 0x000fe400078ef808 */
[----:B------:R-:W-:-:S02]  /*5420*/  LOP3.LUT R27, R30, 0x300030, R29, 0xf8, !PT ;  /* 0x003000301e1b7812 */ /* 0x000fc400078ef81d */
[----:B------:R-:W-:Y:S02]  /*5430*/  SHF.R.U32.HI R23, RZ, 0xa, R12 ;  /* 0x0000000aff177819 */ /* 0x000fe4000001160c */
[----:B------:R-:W-:Y:S02]  /*5440*/  LOP3.LUT R29, R12, 0x3f003f, RZ, 0xc0, !PT ;  /* 0x003f003f0c1d7812 */ /* 0x000fe400078ec0ff */
[----:B------:R-:W-:Y:S02]  /*5450*/  LOP3.LUT R38, R38, 0xf000f, RZ, 0xc0, !PT ;  /* 0x000f000f26267812 */ /* 0x000fe400078ec0ff */
[----:B------:R-:W-:Y:S02]  /*5460*/  SHF.R.U32.HI R31, RZ, 0xa, R15 ;  /* 0x0000000aff1f7819 */ /* 0x000fe4000001160f */
[----:B------:R-:W-:Y:S02]  /*5470*/  LOP3.LUT R23, R26, 0x300030, R23, 0xf8, !PT ;  /* 0x003000301a177812 */ /* 0x000fe400078ef817 */
[----:B------:R-:W-:-:S02]  /*5480*/  LOP3.LUT R30, R13, 0x3f003f, RZ, 0xc0, !PT ;  /* 0x003f003f0d1e7812 */ /* 0x000fc400078ec0ff */
[----:B------:R-:W-:Y:S02]  /*5490*/  LOP3.LUT R29, R29, 0x64006400, RZ, 0xfc, !PT ;  /* 0x640064001d1d7812 */ /* 0x000fe400078efcff */
[----:B------:R-:W-:Y:S02]  /*54a0*/  LOP3.LUT R26, R38, 0x300030, R31, 0xf8, !PT ;  /* 0x00300030261a7812 */ /* 0x000fe400078ef81f */
[----:B------:R-:W-:Y:S01]  /*54b0*/  SHF.R.U32.HI R13, RZ, 0x6, R13 ;  /* 0x00000006ff0d7819 */ /* 0x000fe2000001160d */
[----:B------:R-:W-:Y:S01]  /*54c0*/  HADD2 R40, R29, -1056, -1056 ;  /* 0xe420e4201d287430 */ /* 0x000fe20000000000 */
[----:B------:R-:W-:Y:S02]  /*54d0*/  LOP3.LUT R38, R14, 0x3f003f, RZ, 0xc0, !PT ;  /* 0x003f003f0e267812 */ /* 0x000fe400078ec0ff */
[----:B------:R-:W-:Y:S02]  /*54e0*/  SHF.R.U32.HI R12, RZ, 0x6, R12 ;  /* 0x00000006ff0c7819 */ /* 0x000fe4000001160c */
[----:B------:R-:W-:Y:S01]  /*54f0*/  LOP3.LUT R31, R30, 0x64006400, RZ, 0xfc, !PT ;  /* 0x640064001e1f7812 */ /* 0x000fe200078efcff */
[----:B0-----:R-:W-:Y:S01]  /*5500*/  HFMA2.MMA R17, R40, R4, R17 ;  /* 0x0000000428117235 */ /* 0x001fe20000000011 */
[----:B------:R-:W-:-:S02]  /*5510*/  LOP3.LUT R13, R13, 0x3f003f, RZ, 0xc0, !PT ;  /* 0x003f003f0d0d7812 */ /* 0x000fc400078ec0ff */
[----:B------:R-:W-:Y:S01]  /*5520*/  SHF.R.U32.HI R14, RZ, 0x6, R14 ;  /* 0x00000006ff0e7819 */ /* 0x000fe2000001160e */
[----:B------:R-:W-:Y:S01]  /*5530*/  HADD2 R31, R31, -1056, -1056 ;  /* 0xe420e4201f1f7430 */ /* 0x000fe20000000000 */
[----:B------:R-:W-:Y:S02]  /*5540*/  LOP3.LUT R29, R38, 0x64006400, RZ, 0xfc, !PT ;  /* 0x64006400261d7812 */ /* 0x000fe400078efcff */
[----:B------:R-:W-:Y:S01]  /*5550*/  LOP3.LUT R12, R12, 0x3f003f, RZ, 0xc0, !PT ;  /* 0x003f003f0c0c7812 */ /* 0x000fe200078ec0ff */
[----:B------:R-:W-:Y:S01]  /*5560*/  HFMA2 R16, R31, R4, R16 ;  /* 0x000000041f107231 */ /* 0x000fe20000000010 */
[----:B------:R-:W-:Y:S01]  /*5570*/  LOP3.LUT R30, R15, 0x3f003f, RZ, 0xc0, !PT ;  /* 0x003f003f0f1e7812 */ /* 0x000fe200078ec0ff */
[----:B------:R-:W-:Y:S01]  /*5580*/  HADD2 R29, R29, -1056, -1056 ;  /* 0xe420e4201d1d7430 */ /* 0x000fe20000000000 */
[----:B------:R-:W-:Y:S02]  /*5590*/  SHF.R.U32.HI R15, RZ, 0x6, R15 ;  /* 0x00000006ff0f7819 */ /* 0x000fe4000001160f */
        /* <DEDUP_REMOVED lines=50> */
.L_x_4712:
[----:B------:R-:W-:Y:S01]  /*58c0*/  VIADD R21, R21, 0x20 ;  /* 0x0000002015157836 */ /* 0x000fe20000000000 */
[----:B------:R-:W-:Y:S01]  /*58d0*/  UIADD3 UR4, UR4, 0x40, URZ ;  /* 0x0000004004047890 */ /* 0x000fe2000fffe03f */
[----:B------:R-:W-:-:S03]  /*58e0*/  IMAD.WIDE.U32 R16, R37, 0x18, R24 ;  /* 0x0000001825107825 */ /* 0x000fc600078e0018 */
[C---:B------:R-:W-:Y:S01]  /*58f0*/  ISETP.GE.AND P0, PT, R21.reuse, UR5, PT ;  /* 0x0000000515007c0c */ /* 0x040fe2000bf06270 */
[----:B-----5:R-:W-:Y:S01]  /*5900*/  IMAD R5, R22, 0x18, RZ ;  /* 0x0000001816057824 */ /* 0x020fe200078e02ff */
[----:B------:R-:W-:-:S04]  /*5910*/  ISETP.LT.AND P2, PT, R21, R36, PT ;  /* 0x000000241500720c */ /* 0x000fc80003f41270 */
[----:B------:R-:W-:-:S09]  /*5920*/  IADD3 R17, R17, R5, RZ ;  /* 0x0000000511117210 */ /* 0x000fd20007ffe0ff */
[----:B------:R-:W-:Y:S05]  /*5930*/  @!P0 BRA P2, `(.L_x_4713) ;  /* 0xffffffe400f48947 */ /* 0x000fea000103ffff */
.L_x_4710:
[----:B------:R-:W-:Y:S01]  /*5940*/  ISETP.GE.AND P0, PT, R21, R36, PT ;  /* 0x000000241500720c */ /* 0x000fe20003f06270 */
[----:B------:R-:W-:-:S03]  /*5950*/  ULDC UR5, c[0x0][0x264] ;  /* 0x0000990000057ab9 */ /* 0x000fc60000000800 */
[----:B------:R-:W-:-:S13]  /*5960*/  ISETP.GE.OR P0, PT, R21, UR5, P0 ;  /* 0x0000000515007c0c */ /* 0x000fda0008706670 */
[----:B------:R-:W-:Y:S05]  /*5970*/  @P0 BRA `(.L_x_4714) ;  /* 0x0000002400380947 */ /* 0x000fea0003800000 */
[----:B------:R-:W-:Y:S01]  /*5980*/  SHF.R.S32.HI R20, RZ, 0x1f, R37 ;  /* 0x0000001fff147819 */ /* 0x000fe20000011425 */
[----:B------:R-:W-:-:S06]  /*5990*/  ULDC UR5, c[0x0][0x264] ;  /* 0x0000990000057ab9 */ /* 0x000fcc0000000800 */
.L_x_4716:
        /* <DEDUP_REMOVED lines=19> */
[----:B------:R-:W3:Y:S01]  /*5ad0*/  LDG.E.128.CONSTANT R4, desc[UR6][R8.64] ;  /* 0x0000000608047981 */ /* 0x000ee2000c1e9d00 */
[----:B------:R-:W-:Y:S01]  /*5ae0*/  IMAD.WIDE R42, R25, 0x4, R8 ;  /* 0x00000004192a7825 */ /* 0x000fe200078e0208 */
[----:B------:R-:W-:Y:S02]  /*5af0*/  MOV R44, 0x2c00 ;  /* 0x00002c00002c7802 */ /* 0x000fe40000000f00 */
[----:B--2---:R-:W-:Y:S02]  /*5b00*/  LOP3.LUT R10, R12, 0xf000f, RZ, 0xc0, !PT ;  /* 0x000f000f0c0a7812 */ /* 0x004fe400078ec0ff */
        /* <DEDUP_REMOVED lines=9> */
[----:B------:R0:W2:Y:S02]  /*5ba0*/  LDG.E.128.CONSTANT R8, desc[UR6][R42.64] ;  /* 0x000000062a087981 */ /* 0x0000a4000c1e9d00 */
[----:B------:R-:W-:Y:S02]  /*5bb0*/  HADD2 R31, R18, -1032, -1032 ;  /* 0xe408e408121f7430 */ /* 0x000fe40000000000 */
[----:B------:R-:W-:-:S02]  /*5bc0*/  HADD2.F32 R38, -RZ, R29.H0_H0 ;  /* 0x2000001dff267230 */ /* 0x000fc40000004100 */
[----:B------:R-:W-:Y:S02]  /*5bd0*/  HADD2 R30, R19, -1032, -1032 ;  /* 0xe408e408131e7430 */ /* 0x000fe40000000000 */
[----:B-1----:R-:W-:Y:S02]  /*5be0*/  HADD2.F32 R19, -RZ, R22.H0_H0 ;  /* 0x20000016ff137230 */ /* 0x002fe40000004100 */
[----:B------:R-:W-:Y:S02]  /*5bf0*/  HADD2.F32 R18, -RZ, R37.H0_H0 ;  /* 0x20000025ff127230 */ /* 0x000fe40000004100 */
[----:B------:R-:W-:Y:S02]  /*5c00*/  HADD2.F32 R24, -RZ, R31.H0_H0 ;  /* 0x2000001fff187230 */ /* 0x000fe40000004100 */
[----:B------:R-:W-:Y:S01]  /*5c10*/  FFMA.FTZ R27, R19, R38, RZ ;  /* 0x00000026131b7223 */ /* 0x000fe200000100ff */
[----:B------:R-:W-:Y:S02]  /*5c20*/  HADD2.F32 R26, -RZ, R30.H0_H0 ;  /* 0x2000001eff1a7230 */ /* 0x000fe40000004100 */
[----:B------:R-:W-:Y:S01]  /*5c30*/  FFMA.FTZ R28, R18, R19, RZ ;  /* 0x00000013121c7223 */ /* 0x000fe200000100ff */
[----:B------:R-:W-:-:S02]  /*5c40*/  HADD2.F32 R38, -RZ, R22.H1_H1 ;  /* 0x30000016ff267230 */ /* 0x000fc40000004100 */
[C---:B------:R-:W-:Y:S01]  /*5c50*/  FFMA.FTZ R18, R19.reuse, R24, RZ ;  /* 0x0000001813127223 */ /* 0x040fe200000100ff */
[----:B------:R-:W-:Y:S02]  /*5c60*/  HADD2.F32 R31, -RZ, R31.H1_H1 ;  /* 0x3000001fff1f7230 */ /* 0x000fe40000004100 */
[----:B------:R-:W-:Y:S01]  /*5c70*/  FFMA.FTZ R19, R19, R26, RZ ;  /* 0x0000001a13137223 */ /* 0x000fe200000100ff */
[----:B------:R-:W-:Y:S02]  /*5c80*/  HADD2.F32 R37, -RZ, R37.H1_H1 ;  /* 0x30000025ff257230 */ /* 0x000fe40000004100 */
[----:B------:R-:W-:Y:S02]  /*5c90*/  HADD2.F32 R24, -RZ, R29.H1_H1 ;  /* 0x3000001dff187230 */ /* 0x000fe40000004100 */
[----:B------:R-:W-:Y:S01]  /*5ca0*/  FFMA.FTZ R26, R38, R31, R18 ;  /* 0x0000001f261a7223 */ /* 0x000fe20000010012 */
[----:B------:R-:W-:Y:S01]  /*5cb0*/  HADD2.F32 R30, -RZ, R30.H1_H1 ;  /* 0x3000001eff1e7230 */ /* 0x000fe20000004100 */
[----:B------:R-:W-:Y:S01]  /*5cc0*/  LOP3.LUT R18, R12, 0xf000f0, RZ, 0xc0, !PT ;  /* 0x00f000f00c127812 */ /* 0x000fe200078ec0ff */
[----:B------:R-:W-:Y:S01]  /*5cd0*/  FFMA.FTZ R22, R37, R38, R28 ;  /* 0x0000002625167223 */ /* 0x000fe2000001001c */
[C---:B------:R-:W-:Y:S01]  /*5ce0*/  FFMA.FTZ R24, R38.reuse, R24, R27 ;  /* 0x0000001826187223 */ /* 0x040fe2000001001b */
[----:B------:R-:W-:Y:S01]  /*5cf0*/  LOP3.LUT R28, R13, 0xf000f0, RZ, 0xc0, !PT ;  /* 0x00f000f00d1c7812 */ /* 0x000fe200078ec0ff */
[----:B------:R-:W-:Y:S01]  /*5d00*/  FFMA.FTZ R27, R38, R30, R19 ;  /* 0x0000001e261b7223 */ /* 0x000fe20000010013 */
[----:B------:R-:W-:-:S02]  /*5d10*/  LOP3.LUT R30, R14, 0xf000f0, RZ, 0xc0, !PT ;  /* 0x00f000f00e1e7812 */ /* 0x000fc400078ec0ff */
[----:B------:R-:W-:Y:S02]  /*5d20*/  LOP3.LUT R38, R15, 0xf000f0, RZ, 0xc0, !PT ;  /* 0x00f000f00f267812 */ /* 0x000fe400078ec0ff */
[----:B------:R-:W-:Y:S02]  /*5d30*/  LOP3.LUT R29, R18, 0x64006400, RZ, 0xfc, !PT ;  /* 0x64006400121d7812 */ /* 0x000fe400078efcff */
[----:B------:R-:W1:Y:S01]  /*5d40*/  LDS.64 R18, [UR4+0x8] ;  /* 0x00000804ff127984 */ /* 0x000e620008000a00 */
[----:B------:R-:W-:Y:S02]  /*5d50*/  LOP3.LUT R31, R28, 0x64006400, RZ, 0xfc, !PT ;  /* 0x640064001c1f7812 */ /* 0x000fe400078efcff */
[----:B------:R-:W-:Y:S01]  /*5d60*/  LOP3.LUT R37, R30, 0x64006400, RZ, 0xfc, !PT ;  /* 0x640064001e257812 */ /* 0x000fe200078efcff */
[-C--:B------:R-:W-:Y:S01]  /*5d70*/  HFMA2 R28, R29, R44.reuse.H0_H0, -72, -72 ;  /* 0xd480d4801d1c7431 */ /* 0x080fe2000004002c */
[----:B------:R-:W-:Y:S01]  /*5d80*/  LOP3.LUT R39, R38, 0x64006400, RZ, 0xfc, !PT ;  /* 0x6400640026277812 */ /* 0x000fe200078efcff */
[-C--:B------:R-:W-:Y:S01]  /*5d90*/  HFMA2 R29, R31, R44.reuse.H0_H0, -72, -72 ;  /* 0xd480d4801f1d7431 */ /* 0x080fe2000004002c */
[----:B------:R-:W-:Y:S01]  /*5da0*/  SHF.R.U32.HI R12, RZ, 0x8, R12 ;  /* 0x00000008ff0c7819 */ /* 0x000fe2000001160c */
[----:B------:R-:W-:-:S02]  /*5db0*/  HFMA2 R30, R37, R44.H0_H0, -72, -72 ;  /* 0xd480d480251e7431 */ /* 0x000fc4000004002c */
[----:B------:R-:W-:Y:S02]  /*5dc0*/  HADD2.F32 R37, -RZ, R23.H0_H0 ;  /* 0x20000017ff257230 */ /* 0x000fe40000004100 */
[----:B------:R-:W-:Y:S02]  /*5dd0*/  HFMA2 R31, R39, R44.H0_H0, -72, -72 ;  /* 0xd480d480271f7431 */ /* 0x000fe4000004002c */
[----:B------:R-:W-:Y:S01]  /*5de0*/  HADD2.F32 R39, -RZ, R28.H0_H0 ;  /* 0x2000001cff277230 */ /* 0x000fe20000004100 */
[----:B------:R-:W-:Y:S01]  /*5df0*/  SHF.R.U32.HI R14, RZ, 0x8, R14 ;  /* 0x00000008ff0e7819 */ /* 0x000fe2000001160e */
[----:B------:R-:W-:Y:S01]  /*5e00*/  HADD2.F32 R38, -RZ, R29.H0_H0 ;  /* 0x2000001dff267230 */ /* 0x000fe20000004100 */
[----:B------:R-:W-:Y:S01]  /*5e10*/  SHF.R.U32.HI R15, RZ, 0x8, R15 ;  /* 0x00000008ff0f7819 */ /* 0x000fe2000001160f */
[----:B------:R-:W-:Y:S02]  /*5e20*/  HADD2.F32 R41, -RZ, R30.H0_H0 ;  /* 0x2000001eff297230 */ /* 0x000fe40000004100 */
[----:B------:R-:W-:Y:S01]  /*5e30*/  FFMA.FTZ R22, R39, R37, R22 ;  /* 0x0000002527167223 */ /* 0x000fe20000010016 */
[----:B------:R-:W-:-:S02]  /*5e40*/  HADD2.F32 R40, -RZ, R31.H0_H0 ;  /* 0x2000001fff287230 */ /* 0x000fc40000004100 */
[C---:B------:R-:W-:Y:S01]  /*5e50*/  FFMA.FTZ R24, R37.reuse, R38, R24 ;  /* 0x0000002625187223 */ /* 0x040fe20000010018 */
[----:B------:R-:W-:Y:S02]  /*5e60*/  HADD2.F32 R23, -RZ, R23.H1_H1 ;  /* 0x30000017ff177230 */ /* 0x000fe40000004100 */
[C---:B------:R-:W-:Y:S01]  /*5e70*/  FFMA.FTZ R26, R37.reuse, R41, R26 ;  /* 0x00000029251a7223 */ /* 0x040fe2000001001a */
[----:B------:R-:W-:Y:S01]  /*5e80*/  SHF.R.U32.HI R13, RZ, 0x8, R13 ;  /* 0x00000008ff0d7819 */ /* 0x000fe2000001160d */
[----:B------:R-:W-:Y:S01]  /*5e90*/  FFMA.FTZ R27, R37, R40, R27 ;  /* 0x00000028251b7223 */ /* 0x000fe2000001001b */
[----:B------:R-:W-:Y:S01]  /*5ea0*/  HADD2.F32 R37, -RZ, R28.H1_H1 ;  /* 0x3000001cff257230 */ /* 0x000fe20000004100 */
[----:B------:R-:W-:Y:S01]  /*5eb0*/  LOP3.LUT R38, R15, 0xf000f, RZ, 0xc0, !PT ;  /* 0x000f000f0f267812 */ /* 0x000fe200078ec0ff */
[----:B------:R-:W-:Y:S02]  /*5ec0*/  HADD2.F32 R28, -RZ, R29.H1_H1 ;  /* 0x3000001dff1c7230 */ /* 0x000fe40000004100 */
[----:B------:R-:W-:-:S02]  /*5ed0*/  HADD2.F32 R29, -RZ, R30.H1_H1 ;  /* 0x3000001eff1d7230 */ /* 0x000fc40000004100 */
[----:B------:R-:W-:Y:S01]  /*5ee0*/  FFMA.FTZ R22, R37, R23, R22 ;  /* 0x0000001725167223 */ /* 0x000fe20000010016 */
[----:B------:R-:W-:Y:S02]  /*5ef0*/  HADD2.F32 R30, -RZ, R31.H1_H1 ;  /* 0x3000001fff1e7230 */ /* 0x000fe40000004100 */
[C---:B------:R-:W-:Y:S01]  /*5f00*/  FFMA.FTZ R24, R23.reuse, R28, R24 ;  /* 0x0000001c17187223 */ /* 0x040fe20000010018 */
[----:B------:R-:W-:Y:S01]  /*5f10*/  LOP3.LUT R28, R12, 0xf000f, RZ, 0xc0, !PT ;  /* 0x000f000f0c1c7812 */ /* 0x000fe200078ec0ff */
[C---:B------:R-:W-:Y:S01]  /*5f20*/  FFMA.FTZ R26, R23.reuse, R29, R26 ;  /* 0x0000001d171a7223 */ /* 0x040fe2000001001a */
[----:B------:R-:W-:Y:S01]  /*5f30*/  LOP3.LUT R29, R14, 0xf000f, RZ, 0xc0, !PT ;  /* 0x000f000f0e1d7812 */ /* 0x000fe200078ec0ff */
[----:B------:R-:W-:Y:S01]  /*5f40*/  FFMA.FTZ R27, R23, R30, R27 ;  /* 0x0000001e171b7223 */ /* 0x000fe2000001001b */
[----:B------:R-:W-:Y:S02]  /*5f50*/  LOP3.LUT R28, R28, 0x64006400, RZ, 0xfc, !PT ;  /* 0x640064001c1c7812 */ /* 0x000fe400078efcff */
[----:B------:R-:W-:-:S02]  /*5f60*/  LOP3.LUT R23, R13, 0xf000f, RZ, 0xc0, !PT ;  /* 0x000f000f0d177812 */ /* 0x000fc400078ec0ff */
[----:B------:R-:W-:Y:S01]  /*5f70*/  LOP3.LUT R38, R38, 0x64006400, RZ, 0xfc, !PT ;  /* 0x6400640026267812 */ /* 0x000fe200078efcff */
[----:B------:R-:W-:Y:S01]  /*5f80*/  HADD2 R31, R28, -1032, -1032 ;  /* 0xe408e4081c1f7430 */ /* 0x000fe20000000000 */
[----:B------:R-:W-:Y:S01]  /*5f90*/  LOP3.LUT R28, R29, 0x64006400, RZ, 0xfc, !PT ;  /* 0x640064001d1c7812 */ /* 0x000fe200078efcff */
[----:B-1----:R-:W-:Y:S01]  /*5fa0*/  HADD2.F32 R29, -RZ, R18.H0_H0 ;  /* 0x20000012ff1d7230 */ /* 0x002fe20000004100 */
[----:B------:R-:W-:Y:S02]  /*5fb0*/  LOP3.LUT R23, R23, 0x64006400, RZ, 0xfc, !PT ;  /* 0x6400640017177812 */ /* 0x000fe400078efcff */
[----:B------:R-:W-:Y:S02]  /*5fc0*/  HADD2.F32 R37, -RZ, R31.H0_H0 ;  /* 0x2000001fff257230 */ /* 0x000fe40000004100 */
[----:B------:R-:W-:Y:S01]  /*5fd0*/  HADD2 R28, R28, -1032, -1032 ;  /* 0xe408e4081c1c7430 */ /* 0x000fe20000000000 */
[----:B------:R-:W-:Y:S01]  /*5fe0*/  LOP3.LUT R12, R12, 0xf000f0, RZ, 0xc0, !PT ;  /* 0x00f000f00c0c7812 */ /* 0x000fe200078ec0ff */
[----:B------:R-:W-:Y:S01]  /*5ff0*/  HADD2 R23, R23, -1032, -1032 ;  /* 0xe408e40817177430 */ /* 0x000fe20000000000 */
[----:B------:R-:W-:Y:S01]  /*6000*/  LOP3.LUT R14, R14, 0xf000f0, RZ, 0xc0, !PT ;  /* 0x00f000f00e0e7812 */ /* 0x000fe200078ec0ff */
[----:B------:R-:W-:Y:S01]  /*6010*/  FFMA.FTZ R30, R37, R29, R22 ;  /* 0x0000001d251e7223 */ /* 0x000fe20000010016 */
[----:B------:R-:W-:-:S02]  /*6020*/  HADD2 R22, R38, -1032, -1032 ;  /* 0xe408e40826167430 */ /* 0x000fc40000000000 */
[----:B------:R-:W-:Y:S02]  /*6030*/  HADD2.F32 R37, -RZ, R28.H0_H0 ;  /* 0x2000001cff257230 */ /* 0x000fe40000004100 */
[----:B------:R-:W-:Y:S02]  /*6040*/  HADD2.F32 R39, -RZ, R23.H0_H0 ;  /* 0x20000017ff277230 */ /* 0x000fe40000004100 */
[----:B------:R-:W-:Y:S02]  /*6050*/  HADD2.F32 R38, -RZ, R22.H0_H0 ;  /* 0x20000016ff267230 */ /* 0x000fe40000004100 */
[C---:B------:R-:W-:Y:S01]  /*6060*/  FFMA.FTZ R26, R29.reuse, R37, R26 ;  /* 0x000000251d1a7223 */ /* 0x040fe2000001001a */
[----:B------:R-:W-:Y:S02]  /*6070*/  HADD2.F32 R37, -RZ, R31.H1_H1 ;  /* 0x3000001fff257230 */ /* 0x000fe40000004100 */
[----:B------:R-:W-:Y:S01]  /*6080*/  FFMA.FTZ R24, R29, R39, R24 ;  /* 0x000000271d187223 */ /* 0x000fe20000010018 */
[----:B------:R-:W-:-:S02]  /*6090*/  HADD2.F32 R39, -RZ, R28.H1_H1 ;  /* 0x3000001cff277230 */ /* 0x000fc40000004100 */
[----:B------:R-:W-:Y:S01]  /*60a0*/  FFMA.FTZ R38, R29, R38, R27 ;  /* 0x000000261d267223 */ /* 0x000fe2000001001b */
[----:B------:R-:W-:Y:S01]  /*60b0*/  LOP3.LUT R27, R13, 0xf000f0, RZ, 0xc0, !PT ;  /* 0x00f000f00d1b7812 */ /* 0x000fe200078ec0ff */
[----:B------:R-:W-:Y:S01]  /*60c0*/  HADD2.F32 R31, -RZ, R18.H1_H1 ;  /* 0x30000012ff1f7230 */ /* 0x000fe20000004100 */
[----:B------:R-:W-:Y:S01]  /*60d0*/  LOP3.LUT R13, R12, 0x64006400, RZ, 0xfc, !PT ;  /* 0x640064000c0d7812 */ /* 0x000fe200078efcff */
[----:B------:R-:W-:Y:S01]  /*60e0*/  HADD2.F32 R23, -RZ, R23.H1_H1 ;  /* 0x30000017ff177230 */ /* 0x000fe20000004100 */
[----:B------:R-:W-:Y:S01]  /*60f0*/  LOP3.LUT R27, R27, 0x64006400, RZ, 0xfc, !PT ;  /* 0x640064001b1b7812 */ /* 0x000fe200078efcff */
[----:B------:R-:W-:Y:S01]  /*6100*/  HADD2.F32 R18, -RZ, R22.H1_H1 ;  /* 0x30000016ff127230 */ /* 0x000fe20000004100 */
[----:B------:R-:W-:Y:S01]  /*6110*/  LOP3.LUT R28, R15, 0xf000f0, RZ, 0xc0, !PT ;  /* 0x00f000f00f1c7812 */ /* 0x000fe200078ec0ff */
[-C--:B------:R-:W-:Y:S01]  /*6120*/  HFMA2 R12, R13, R44.reuse.H0_H0, -72, -72 ;  /* 0xd480d4800d0c7431 */ /* 0x080fe2000004002c */
[----:B------:R-:W-:Y:S01]  /*6130*/  LOP3.LUT R15, R14, 0x64006400, RZ, 0xfc, !PT ;  /* 0x640064000e0f7812 */ /* 0x000fe200078efcff */
[-C--:B------:R-:W-:Y:S01]  /*6140*/  HFMA2 R13, R27, R44.reuse.H0_H0, -72, -72 ;  /* 0xd480d4801b0d7431 */ /* 0x080fe2000004002c */
[----:B------:R-:W-:Y:S01]  /*6150*/  LOP3.LUT R29, R28, 0x64006400, RZ, 0xfc, !PT ;  /* 0x640064001c1d7812 */ /* 0x000fe200078efcff */
[----:B------:R-:W-:Y:S01]  /*6160*/  FFMA.FTZ R30, R37, R31, R30 ;  /* 0x0000001f251e7223 */ /* 0x000fe2000001001e */
[----:B------:R-:W-:Y:S01]  /*6170*/  FFMA.FTZ R24, R31, R23, R24 ;  /* 0x000000171f187223 */ /* 0x000fe20000010018 */
[----:B------:R-:W-:-:S02]  /*6180*/  HFMA2 R15, R15, R44.H0_H0, -72, -72 ;  /* 0xd480d4800f0f7431 */ /* 0x000fc4000004002c */
[C---:B------:R-:W-:Y:S01]  /*6190*/  FFMA.FTZ R26, R31.reuse, R39, R26 ;  /* 0x000000271f1a7223 */ /* 0x040fe2000001001a */
[----:B------:R-:W-:Y:S01]  /*61a0*/  FFMA.FTZ R38, R31, R18, R38 ;  /* 0x000000121f267223 */ /* 0x000fe20000010026 */
[----:B------:R-:W-:Y:S02]  /*61b0*/  HADD2.F32 R27, -RZ, R19.H0_H0 ;  /* 0x20000013ff1b7230 */ /* 0x000fe40000004100 */
[----:B------:R-:W-:Y:S02]  /*61c0*/  HFMA2 R14, R29, R44.H0_H0, -72, -72 ;  /* 0xd480d4801d0e7431 */ /* 0x000fe4000004002c */
[----:B------:R-:W-:Y:S01]  /*61d0*/  HADD2.F32 R31, -RZ, R12.H0_H0 ;  /* 0x2000000cff1f7230 */ /* 0x000fe20000004100 */
[----:B------:R-:W1:Y:S01]  /*61e0*/  LDS.64 R22, [UR4+0x10] ;  /* 0x00001004ff167984 */ /* 0x000e620008000a00 */
        /* <DEDUP_REMOVED lines=12> */
[----:B------:R-:W-:-:S04]  /*62b0*/  IMAD.WIDE R12, R25, 0x4, R42 ;  /* 0x00000004190c7825 */ /* 0x000fc800078e022a */
[C---:B------:R-:W-:Y:S01]  /*62c0*/  FFMA.FTZ R27, R19.reuse, R28, R24 ;  /* 0x0000001c131b7223 */ /* 0x040fe20000010018 */
[----:B------:R-:W-:Y:S01]  /*62d0*/  FFMA.FTZ R25, R19, R15, R18 ;  /* 0x0000000f13197223 */ /* 0x000fe20000010012 */
[----:B------:R-:W-:Y:S02]  /*62e0*/  HADD2.F32 R24, -RZ, R14.H1_H1 ;  /* 0x3000000eff187230 */ /* 0x000fe40000004100 */
[----:B------:R-:W4:Y:S01]  /*62f0*/  LDG.E.128.CONSTANT R12, desc[UR6][R12.64] ;  /* 0x000000060c0c7981 */ /* 0x000f22000c1e9d00 */
[----:B---3--:R-:W-:Y:S02]  /*6300*/  LOP3.LUT R18, R4, 0xf000f, RZ, 0xc0, !PT ;  /* 0x000f000f04127812 */ /* 0x008fe400078ec0ff */
[----:B------:R-:W-:Y:S01]  /*6310*/  LOP3.LUT R28, R5, 0xf000f, RZ, 0xc0, !PT ;  /* 0x000f000f051c7812 */ /* 0x000fe200078ec0ff */
[----:B------:R-:W-:Y:S01]  /*6320*/  FFMA.FTZ R24, R19, R24, R38 ;  /* 0x0000001813187223 */ /* 0x000fe20000010026 */
        /* <DEDUP_REMOVED lines=8> */
[----:B-1----:R-:W-:-:S02]  /*63b0*/  HADD2.F32 R18, -RZ, R22.H0_H0 ;  /* 0x20000016ff127230 */ /* 0x002fc40000004100 */
[----:B------:R-:W-:Y:S02]  /*63c0*/  HADD2 R38, R29, -1032, -1032 ;  /* 0xe408e4081d267430 */ /* 0x000fe40000000000 */
[----:B------:R-:W-:Y:S02]  /*63d0*/  HADD2.F32 R29, -RZ, R30.H0_H0 ;  /* 0x2000001eff1d7230 */ /* 0x000fe40000004100 */
[----:B------:R-:W-:Y:S02]  /*63e0*/  HADD2 R28, R31, -1032, -1032 ;  /* 0xe408e4081f1c7430 */ /* 0x000fe40000000000 */
[----:B------:R-:W-:Y:S02]  /*63f0*/  HADD2.F32 R41, -RZ, R37.H0_H0 ;  /* 0x20000025ff297230 */ /* 0x000fe40000004100 */
[----:B------:R-:W-:Y:S02]  /*6400*/  HADD2.F32 R31, -RZ, R38.H0_H0 ;  /* 0x20000026ff1f7230 */ /* 0x000fe40000004100 */
[----:B------:R-:W-:Y:S01]  /*6410*/  FFMA.FTZ R39, R29, R18, RZ ;  /* 0x000000121d277223 */ /* 0x000fe200000100ff */
[----:B------:R-:W-:-:S02]  /*6420*/  HADD2.F32 R19, -RZ, R28.H0_H0 ;  /* 0x2000001cff137230 */ /* 0x000fc40000004100 */
[C---:B------:R-:W-:Y:S01]  /*6430*/  FFMA.FTZ R29, R18.reuse, R41, RZ ;  /* 0x00000029121d7223 */ /* 0x040fe200000100ff */
[----:B------:R-:W-:Y:S02]  /*6440*/  HADD2.F32 R30, -RZ, R30.H1_H1 ;  /* 0x3000001eff1e7230 */ /* 0x000fe40000004100 */
[C---:B------:R-:W-:Y:S01]  /*6450*/  FFMA.FTZ R31, R18.reuse, R31, RZ ;  /* 0x0000001f121f7223 */ /* 0x040fe200000100ff */
[----:B------:R-:W-:Y:S02]  /*6460*/  HADD2.F32 R28, -RZ, R28.H1_H1 ;  /* 0x3000001cff1c7230 */ /* 0x000fe40000004100 */
[----:B------:R-:W-:Y:S01]  /*6470*/  FFMA.FTZ R19, R18, R19, RZ ;  /* 0x0000001312137223 */ /* 0x000fe200000100ff */
[----:B------:R-:W-:Y:S01]  /*6480*/  HADD2.F32 R18, -RZ, R22.H1_H1 ;  /* 0x30000016ff127230 */ /* 0x000fe20000004100 */
[----:B------:R-:W-:Y:S01]  /*6490*/  LOP3.LUT R41, R7, 0xf000f0, RZ, 0xc0, !PT ;  /* 0x00f000f007297812 */ /* 0x000fe200078ec0ff */
[----:B------:R-:W-:Y:S01]  /*64a0*/  HADD2.F32 R37, -RZ, R37.H1_H1 ;  /* 0x30000025ff257230 */ /* 0x000fe20000004100 */
[----:B------:R-:W-:Y:S01]  /*64b0*/  SHF.R.U32.HI R7, RZ, 0x8, R7 ;  /* 0x00000008ff077819 */ /* 0x000fe20000011607 */
[----:B------:R-:W-:-:S02]  /*64c0*/  HADD2.F32 R22, -RZ, R38.H1_H1 ;  /* 0x30000026ff167230 */ /* 0x000fc40000004100 */
[----:B------:R-:W-:Y:S01]  /*64d0*/  FFMA.FTZ R39, R30, R18, R39 ;  /* 0x000000121e277223 */ /* 0x000fe20000010027 */
[----:B------:R-:W-:Y:S01]  /*64e0*/  LOP3.LUT R30, R4, 0xf000f0, RZ, 0xc0, !PT ;  /* 0x00f000f0041e7812 */ /* 0x000fe200078ec0ff */
[C---:B------:R-:W-:Y:S01]  /*64f0*/  FFMA.FTZ R28, R18.reuse, R28, R19 ;  /* 0x0000001c121c7223 */ /* 0x040fe20000010013 */
[C---:B------:R-:W-:Y:S01]  /*6500*/  FFMA.FTZ R29, R18.reuse, R37, R29 ;  /* 0x00000025121d7223 */ /* 0x040fe2000001001d */
[----:B------:R-:W-:Y:S01]  /*6510*/  FFMA.FTZ R22, R18, R22, R31 ;  /* 0x0000001612167223 */ /* 0x000fe2000001001f */
[----:B------:R-:W-:Y:S01]  /*6520*/  LOP3.LUT R19, R30, 0x64006400, RZ, 0xfc, !PT ;  /* 0x640064001e137812 */ /* 0x000fe200078efcff */
[--C-:B0-----:R-:W-:Y:S01]  /*6530*/  HADD2.F32 R42, -RZ, R23.reuse.H0_H0 ;  /* 0x20000017ff2a7230 */ /* 0x101fe20000004100 */
[----:B------:R-:W-:Y:S01]  /*6540*/  LOP3.LUT R31, R5, 0xf000f0, RZ, 0xc0, !PT ;  /* 0x00f000f0051f7812 */ /* 0x000fe200078ec0ff */
[----:B------:R-:W-:Y:S01]  /*6550*/  HADD2.F32 R23, -RZ, R23.H1_H1 ;  /* 0x30000017ff177230 */ /* 0x000fe20000004100 */
[----:B------:R-:W-:Y:S01]  /*6560*/  LOP3.LUT R37, R6, 0xf000f0, RZ, 0xc0, !PT ;  /* 0x00f000f006257812 */ /* 0x000fe200078ec0ff */
[----:B------:R-:W-:Y:S01]  /*6570*/  HFMA2 R30, R19, R44.H0_H0, -72, -72 ;  /* 0xd480d480131e7431 */ /* 0x000fe2000004002c */
[----:B------:R-:W-:Y:S01]  /*6580*/  LOP3.LUT R31, R31, 0x64006400, RZ, 0xfc, !PT ;  /* 0x640064001f1f7812 */ /* 0x000fe200078efcff */
[----:B------:R-:W0:Y:S01]  /*6590*/  LDS.64 R18, [UR4+0x18] ;  /* 0x00001804ff127984 */ /* 0x000e220008000a00 */
[----:B------:R-:W-:-:S02]  /*65a0*/  LOP3.LUT R37, R37, 0x64006400, RZ, 0xfc, !PT ;  /* 0x6400640025257812 */ /* 0x000fc400078efcff */
[----:B------:R-:W-:Y:S01]  /*65b0*/  LOP3.LUT R41, R41, 0x64006400, RZ, 0xfc, !PT ;  /* 0x6400640029297812 */ /* 0x000fe200078efcff */
[--C-:B------:R-:W-:Y:S02]  /*65c0*/  HADD2.F32 R40, -RZ, R30.reuse.H0_H0 ;  /* 0x2000001eff287230 */ /* 0x100fe40000004100 */
[-C--:B------:R-:W-:Y:S01]  /*65d0*/  HFMA2 R31, R31, R44.reuse.H0_H0, -72, -72 ;  /* 0xd480d4801f1f7431 */ /* 0x080fe2000004002c */
[----:B------:R-:W-:Y:S01]  /*65e0*/  SHF.R.U32.HI R4, RZ, 0x8, R4 ;  /* 0x00000008ff047819 */ /* 0x000fe20000011604 */
[-C--:B------:R-:W-:Y:S02]  /*65f0*/  HFMA2 R37, R37, R44.reuse.H0_H0, -72, -72 ;  /* 0xd480d48025257431 */ /* 0x080fe4000004002c */
[----:B------:R-:W-:Y:S02]  /*6600*/  HADD2.F32 R30, -RZ, R30.H1_H1 ;  /* 0x3000001eff1e7230 */ /* 0x000fe40000004100 */
[----:B------:R-:W-:Y:S02]  /*6610*/  HFMA2 R38, R41, R44.H0_H0, -72, -72 ;  /* 0xd480d48029267431 */ /* 0x000fe4000004002c */
[----:B------:R-:W-:Y:S01]  /*6620*/  FFMA.FTZ R39, R40, R42, R39 ;  /* 0x0000002a28277223 */ /* 0x000fe20000010027 */
[----:B------:R-:W-:Y:S01]  /*6630*/  HADD2.F32 R40, -RZ, R31.H0_H0 ;  /* 0x2000001fff287230 */ /* 0x000fe20000004100 */
[----:B------:R-:W-:Y:S01]  /*6640*/  SHF.R.U32.HI R5, RZ, 0x8, R5 ;  /* 0x00000008ff057819 */ /* 0x000fe20000011605 */
[----:B------:R-:W-:Y:S01]  /*6650*/  HADD2.F32 R41, -RZ, R37.H0_H0 ;  /* 0x20000025ff297230 */ /* 0x000fe20000004100 */
[----:B------:R-:W-:Y:S01]  /*6660*/  SHF.R.U32.HI R6, RZ, 0x8, R6 ;  /* 0x00000008ff067819 */ /* 0x000fe20000011606 */
[----:B------:R-:W-:-:S02]  /*6670*/  HADD2.F32 R43, -RZ, R38.H0_H0 ;  /* 0x20000026ff2b7230 */ /* 0x000fc40000004100 */
[----:B------:R-:W-:Y:S01]  /*6680*/  FFMA.FTZ R29, R42, R40, R29 ;  /* 0x000000282a1d7223 */ /* 0x000fe2000001001d */
[----:B------:R-:W-:Y:S01]  /*6690*/  HADD2.F32 R40, -RZ, R31.H1_H1 ;  /* 0x3000001fff287230 */ /* 0x000fe20000004100 */
[----:B------:R-:W-:Y:S01]  /*66a0*/  LOP3.LUT R31, R4, 0xf000f, RZ, 0xc0, !PT ;  /* 0x000f000f041f7812 */ /* 0x000fe200078ec0ff */
[----:B------:R-:W-:Y:S02]  /*66b0*/  HADD2.F32 R37, -RZ, R37.H1_H1 ;  /* 0x30000025ff257230 */ /* 0x000fe40000004100 */
[C---:B------:R-:W-:Y:S01]  /*66c0*/  FFMA.FTZ R22, R42.reuse, R41, R22 ;  /* 0x000000292a167223 */ /* 0x040fe20000010016 */
[----:B------:R-:W-:Y:S02]  /*66d0*/  HADD2.F32 R38, -RZ, R38.H1_H1 ;  /* 0x30000026ff267230 */ /* 0x000fe40000004100 */
[----:B------:R-:W-:Y:S01]  /*66e0*/  FFMA.FTZ R28, R42, R43, R28 ;  /* 0x0000002b2a1c7223 */ /* 0x000fe2000001001c */
[----:B------:R-:W-:Y:S01]  /*66f0*/  LOP3.LUT R31, R31, 0x64006400, RZ, 0xfc, !PT ;  /* 0x640064001f1f7812 */ /* 0x000fe200078efcff */
[----:B------:R-:W-:Y:S01]  /*6700*/  FFMA.FTZ R30, R30, R23, R39 ;  /* 0x000000171e1e7223 */ /* 0x000fe20000010027 */
[C---:B------:R-:W-:Y:S01]  /*6710*/  FFMA.FTZ R29, R23.reuse, R40, R29 ;  /* 0x00000028171d7223 */ /* 0x040fe2000001001d */
[C---:B------:R-:W-:Y:S01]  /*6720*/  FFMA.FTZ R22, R23.reuse, R37, R22 ;  /* 0x0000002517167223 */ /* 0x040fe20000010016 */
[----:B------:R-:W-:Y:S01]  /*6730*/  FFMA.FTZ R28, R23, R38, R28 ;  /* 0x00000026171c7223 */ /* 0x000fe2000001001c */
[----:B------:R-:W-:Y:S01]  /*6740*/  LOP3.LUT R23, R5, 0xf000f, RZ, 0xc0, !PT ;  /* 0x000f000f05177812 */ /* 0x000fe200078ec0ff */
[----:B------:R-:W-:Y:S01]  /*6750*/  HADD2 R38, R31, -1032, -1032 ;  /* 0xe408e4081f267430 */ /* 0x000fe20000000000 */
[----:B------:R-:W-:-:S02]  /*6760*/  LOP3.LUT R39, R6, 0xf000f, RZ, 0xc0, !PT ;  /* 0x000f000f06277812 */ /* 0x000fc400078ec0ff */
[----:B------:R-:W-:Y:S02]  /*6770*/  LOP3.LUT R40, R7, 0xf000f, RZ, 0xc0, !PT ;  /* 0x000f000f07287812 */ /* 0x000fe400078ec0ff */
[----:B------:R-:W-:Y:S02]  /*6780*/  LOP3.LUT R23, R23, 0x64006400, RZ, 0xfc, !PT ;  /* 0x6400640017177812 */ /* 0x000fe400078efcff */
[----:B------:R-:W-:Y:S01]  /*6790*/  LOP3.LUT R31, R39, 0x64006400, RZ, 0xfc, !PT ;  /* 0x64006400271f7812 */ /* 0x000fe200078efcff */
[----:B------:R-:W-:Y:S01]  /*67a0*/  HADD2.F32 R39, -RZ, R38.H0_H0 ;  /* 0x20000026ff277230 */ /* 0x000fe20000004100 */
[----:B------:R-:W-:Y:S01]  /*67b0*/  LOP3.LUT R40, R40, 0x64006400, RZ, 0xfc, !PT ;  /* 0x6400640028287812 */ /* 0x000fe200078efcff */
[----:B------:R-:W-:Y:S02]  /*67c0*/  HADD2 R23, R23, -1032, -1032 ;  /* 0xe408e40817177430 */ /* 0x000fe40000000000 */
[----:B0-----:R-:W-:Y:S02]  /*67d0*/  HADD2.F32 R37, -RZ, R18.H0_H0 ;  /* 0x20000012ff257230 */ /* 0x001fe40000004100 */
[----:B------:R-:W-:-:S02]  /*67e0*/  HADD2 R31, R31, -1032, -1032 ;  /* 0xe408e4081f1f7430 */ /* 0x000fc40000000000 */
[----:B------:R-:W-:Y:S01]  /*67f0*/  HADD2.F32 R38, -RZ, R38.H1_H1 ;  /* 0x30000026ff267230 */ /* 0x000fe20000004100 */
[----:B------:R-:W-:Y:S01]  /*6800*/  LOP3.LUT R4, R4, 0xf000f0, RZ, 0xc0, !PT ;  /* 0x00f000f004047812 */ /* 0x000fe200078ec0ff */
[----:B------:R-:W-:Y:S02]  /*6810*/  HADD2.F32 R18, -RZ, R18.H1_H1 ;  /* 0x30000012ff127230 */ /* 0x000fe40000004100 */
[----:B------:R-:W-:Y:S01]  /*6820*/  FFMA.FTZ R39, R39, R37, R30 ;  /* 0x0000002527277223 */ /* 0x000fe2000001001e */
[----:B------:R-:W-:Y:S02]  /*6830*/  HADD2 R30, R40, -1032, -1032 ;  /* 0xe408e408281e7430 */ /* 0x000fe40000000000 */
[----:B------:R-:W-:Y:S01]  /*6840*/  HADD2.F32 R40, -RZ, R23.H0_H0 ;  /* 0x20000017ff287230 */ /* 0x000fe20000004100 */
[----:B------:R-:W-:Y:S01]  /*6850*/  LOP3.LUT R6, R6, 0xf000f0, RZ, 0xc0, !PT ;  /* 0x00f000f006067812 */ /* 0x000fe200078ec0ff */
[--C-:B------:R-:W-:Y:S02]  /*6860*/  HADD2.F32 R41, -RZ, R31.reuse.H0_H0 ;  /* 0x2000001fff297230 */ /* 0x100fe40000004100 */
[----:B------:R-:W-:Y:S01]  /*6870*/  FFMA.FTZ R39, R38, R18, R39 ;  /* 0x0000001226277223 */ /* 0x000fe20000010027 */
[----:B------:R-:W-:-:S02]  /*6880*/  HADD2.F32 R31, -RZ, R31.H1_H1 ;  /* 0x3000001fff1f7230 */ /* 0x000fc40000004100 */
[C---:B------:R-:W-:Y:S01]  /*6890*/  FFMA.FTZ R29, R37.reuse, R40, R29 ;  /* 0x00000028251d7223 */ /* 0x040fe2000001001d */
[--C-:B------:R-:W-:Y:S02]  /*68a0*/  HADD2.F32 R40, -RZ, R30.reuse.H0_H0 ;  /* 0x2000001eff287230 */ /* 0x100fe40000004100 */
[C---:B------:R-:W-:Y:S01]  /*68b0*/  FFMA.FTZ R22, R37.reuse, R41, R22 ;  /* 0x0000002925167223 */ /* 0x040fe20000010016 */
[----:B------:R-:W-:Y:S02]  /*68c0*/  HADD2.F32 R38, -RZ, R19.H1_H1 ;  /* 0x30000013ff267230 */ /* 0x000fe40000004100 */
[----:B------:R-:W-:Y:S02]  /*68d0*/  HADD2.F32 R23, -RZ, R23.H1_H1 ;  /* 0x30000017ff177230 */ /* 0x000fe40000004100 */
[----:B------:R-:W-:Y:S01]  /*68e0*/  FFMA.FTZ R37, R37, R40, R28 ;  /* 0x0000002825257223 */ /* 0x000fe2000001001c */
[----:B------:R-:W-:Y:S01]  /*68f0*/  HADD2.F32 R28, -RZ, R19.H0_H0 ;  /* 0x20000013ff1c7230 */ /* 0x000fe20000004100 */
[----:B------:R-:W-:Y:S01]  /*6900*/  LOP3.LUT R19, R5, 0xf000f0, RZ, 0xc0, !PT ;  /* 0x00f000f005137812 */ /* 0x000fe200078ec0ff */
[----:B------:R-:W-:Y:S01]  /*6910*/  FFMA.FTZ R31, R18, R31, R22 ;  /* 0x0000001f121f7223 */ /* 0x000fe20000010016 */
[----:B------:R-:W-:Y:S01]  /*6920*/  LOP3.LUT R5, R4, 0x64006400, RZ, 0xfc, !PT ;  /* 0x6400640004057812 */ /* 0x000fe200078efcff */
[----:B------:R-:W-:Y:S01]  /*6930*/  FFMA.FTZ R23, R18, R23, R29 ;  /* 0x0000001712177223 */ /* 0x000fe2000001001d */
[----:B------:R-:W-:Y:S01]  /*6940*/  LOP3.LUT R22, R7, 0xf000f0, RZ, 0xc0, !PT ;  /* 0x00f000f007167812 */ /* 0x000fe200078ec0ff */
[----:B------:R-:W-:Y:S01]  /*6950*/  HADD2.F32 R30, -RZ, R30.H1_H1 ;  /* 0x3000001eff1e7230 */ /* 0x000fe20000004100 */
[----:B------:R-:W-:Y:S01]  /*6960*/  LOP3.LUT R7, R6, 0x64006400, RZ, 0xfc, !PT ;  /* 0x6400640006077812 */ /* 0x000fe200078efcff */
[----:B------:R-:W-:Y:S01]  /*6970*/  HFMA2 R6, R5, R44.H0_H0, -72, -72 ;  /* 0xd480d48005067431 */ /* 0x000fe2000004002c */
[----:B------:R-:W-:-:S02]  /*6980*/  LOP3.LUT R19, R19, 0x64006400, RZ, 0xfc, !PT ;  /* 0x6400640013137812 */ /* 0x000fc400078efcff */
[----:B------:R-:W-:Y:S01]  /*6990*/  LOP3.LUT R29, R22, 0x64006400, RZ, 0xfc, !PT ;  /* 0x64006400161d7812 */ /* 0x000fe200078efcff */
[-C--:B------:R-:W-:Y:S02]  /*69a0*/  HFMA2 R5, R7, R44.reuse.H0_H0, -72, -72 ;  /* 0xd480d48007057431 */ /* 0x080fe4000004002c */
[--C-:B------:R-:W-:Y:S02]  /*69b0*/  HADD2.F32 R22, -RZ, R6.reuse.H0_H0 ;  /* 0x20000006ff167230 */ /* 0x100fe40000004100 */
[-C--:B------:R-:W-:Y:S02]  /*69c0*/  HFMA2 R4, R19, R44.reuse.H0_H0, -72, -72 ;  /* 0xd480d48013047431 */ /* 0x080fe4000004002c */
[----:B------:R-:W-:Y:S02]  /*69d0*/  HADD2.F32 R19, -RZ, R6.H1_H1 ;  /* 0x30000006ff137230 */ /* 0x000fe40000004100 */
[----:B------:R-:W-:Y:S02]  /*69e0*/  HFMA2 R7, R29, R44.H0_H0, -72, -72 ;  /* 0xd480d4801d077431 */ /* 0x000fe4000004002c */
[----:B------:R-:W-:Y:S01]  /*69f0*/  FFMA.FTZ R37, R18, R30, R37 ;  /* 0x0000001e12257223 */ /* 0x000fe20000010025 */
[----:B------:R-:W-:Y:S01]  /*6a00*/  FFMA.FTZ R6, R22, R28, R39 ;  /* 0x0000001c16067223 */ /* 0x000fe20000010027 */
[----:B------:R-:W-:-:S02]  /*6a10*/  HADD2.F32 R29, -RZ, R4.H0_H0 ;  /* 0x20000004ff1d7230 */ /* 0x000fc40000004100 */
[----:B------:R-:W-:Y:S02]  /*6a20*/  HADD2.F32 R18, -RZ, R7.H0_H0 ;  /* 0x20000007ff127230 */ /* 0x000fe40000004100 */
[----:B------:R-:W-:Y:S01]  /*6a30*/  FFMA.FTZ R6, R19, R38, R6 ;  /* 0x0000002613067223 */ /* 0x000fe20000010006 */
[----:B------:R-:W-:Y:S02]  /*6a40*/  HADD2.F32 R4, -RZ, R4.H1_H1 ;  /* 0x30000004ff047230 */ /* 0x000fe40000004100 */
[C---:B------:R-:W-:Y:S01]  /*6a50*/  FFMA.FTZ R23, R28.reuse, R29, R23 ;  /* 0x0000001d1c177223 */ /* 0x040fe20000010017 */
[--C-:B------:R-:W-:Y:S02]  /*6a60*/  HADD2.F32 R30, -RZ, R5.reuse.H0_H0 ;  /* 0x20000005ff1e7230 */ /* 0x100fe40000004100 */
[----:B------:R-:W-:Y:S01]  /*6a70*/  FFMA.FTZ R22, R28, R18, R37 ;  /* 0x000000121c167223 */ /* 0x000fe20000010025 */
[----:B------:R-:W-:Y:S02]  /*6a80*/  HADD2.F32 R19, -RZ, R0.H0_H0 ;  /* 0x20000000ff137230 */ /* 0x000fe40000004100 */
[----:B------:R-:W-:-:S02]  /*6a90*/  HADD2.F32 R18, -RZ, R5.H1_H1 ;  /* 0x30000005ff127230 */ /* 0x000fc40000004100 */
[----:B------:R-:W-:Y:S01]  /*6aa0*/  FFMA.FTZ R29, R28, R30, R31 ;  /* 0x0000001e1c1d7223 */ /* 0x000fe2000001001f */
[----:B------:R-:W-:Y:S02]  /*6ab0*/  HADD2.F32 R5, -RZ, R7.H1_H1 ;  /* 0x30000007ff057230 */ /* 0x000fe40000004100 */
[C---:B------:R-:W-:Y:S01]  /*6ac0*/  FFMA.FTZ R7, R38.reuse, R4, R23 ;  /* 0x0000000426077223 */ /* 0x040fe20000010017 */
[C---:B------:R-:W-:Y:S01]  /*6ad0*/  FMUL.FTZ R4, R19.reuse, R26 ;  /* 0x0000001a13047220 */ /* 0x040fe20000410000 */
[C---:B------:R-:W-:Y:S01]  /*6ae0*/  FFMA.FTZ R29, R38.reuse, R18, R29 ;  /* 0x00000012261d7223 */ /* 0x040fe2000001001d */
[----:B------:R-:W-:Y:S02]  /*6af0*/  HADD2.F32 R28, -RZ, R0.H1_H1 ;  /* 0x30000000ff1c7230 */ /* 0x000fe40000004100 */
[----:B------:R-:W-:Y:S01]  /*6b00*/  FFMA.FTZ R38, R38, R5, R22 ;  /* 0x0000000526267223 */ /* 0x000fe20000010016 */
[--C-:B------:R-:W-:Y:S01]  /*6b10*/  HADD2.F32 R26, -RZ, R2.reuse.H0_H0 ;  /* 0x20000002ff1a7230 */ /* 0x100fe20000004100 */
[----:B------:R-:W-:Y:S01]  /*6b20*/  F2FP.F16.F32.PACK_AB R18, RZ, R4 ;  /* 0x00000004ff12723e */ /* 0x000fe200000000ff */
[----:B------:R-:W-:Y:S01]  /*6b30*/  HADD2.F32 R23, -RZ, R2.H1_H1 ;  /* 0x30000002ff177230 */ /* 0x000fe20000004100 */
[----:B------:R-:W0:Y:S01]  /*6b40*/  LDS.64 R4, [UR4+0x20] ;  /* 0x00002004ff047984 */ /* 0x000e220008000a00 */
[C---:B------:R-:W-:Y:S01]  /*6b50*/  FMUL.FTZ R27, R28.reuse, R27 ;  /* 0x0000001b1c1b7220 */ /* 0x040fe20000410000 */
[----:B------:R-:W-:Y:S01]  /*6b60*/  FMUL.FTZ R6, R19, R6 ;  /* 0x0000000613067220 */ /* 0x000fe20000410000 */
[----:B------:R-:W-:Y:S01]  /*6b70*/  FMUL.FTZ R7, R28, R7 ;  /* 0x000000071c077220 */ /* 0x000fe20000410000 */
[C---:B------:R-:W-:Y:S01]  /*6b80*/  FMUL.FTZ R25, R26.reuse, R25 ;  /* 0x000000191a197220 */ /* 0x040fe20000410000 */
[C---:B------:R-:W-:Y:S01]  /*6b90*/  FMUL.FTZ R24, R23.reuse, R24 ;  /* 0x0000001817187220 */ /* 0x040fe20000410000 */
[----:B------:R-:W-:Y:S01]  /*6ba0*/  F2FP.F16.F32.PACK_AB R27, RZ, R27 ;  /* 0x0000001bff1b723e */ /* 0x000fe200000000ff */
[----:B------:R-:W-:Y:S01]  /*6bb0*/  FMUL.FTZ R29, R26, R29 ;  /* 0x0000001d1a1d7220 */ /* 0x000fe20000410000 */
[----:B------:R-:W-:Y:S01]  /*6bc0*/  F2FP.F16.F32.PACK_AB R6, RZ, R6 ;  /* 0x00000006ff06723e */ /* 0x000fe200000000ff */
[----:B------:R-:W-:Y:S01]  /*6bd0*/  FMUL.FTZ R38, R23, R38 ;  /* 0x0000002617267220 */ /* 0x000fe20000410000 */
[----:B------:R-:W-:-:S02]  /*6be0*/  PRMT R22, R18, 0x5410, R27 ;  /* 0x0000541012167816 */ /* 0x000fc4000000001b */
[----:B------:R-:W-:Y:S02]  /*6bf0*/  F2FP.F16.F32.PACK_AB R7, RZ, R7 ;  /* 0x00000007ff07723e */ /* 0x000fe400000000ff */
[----:B------:R-:W-:Y:S02]  /*6c00*/  F2FP.F16.F32.PACK_AB R18, RZ, R25 ;  /* 0x00000019ff12723e */ /* 0x000fe400000000ff */
[----:B------:R-:W-:Y:S01]  /*6c10*/  HFMA2.MMA R25, R22, 1, 1, R33 ;  /* 0x3c003c0016197835 */ /* 0x000fe20000000021 */
[----:B------:R-:W-:Y:S02]  /*6c20*/  F2FP.F16.F32.PACK_AB R24, RZ, R24 ;  /* 0x00000018ff18723e */ /* 0x000fe400000000ff */
[----:B------:R-:W-:Y:S02]  /*6c30*/  PRMT R22, R6, 0x5410, R7 ;  /* 0x0000541006167816 */ /* 0x000fe40000000007 */
[----:B------:R-:W-:Y:S02]  /*6c40*/  PRMT R18, R18, 0x5410, R24 ;  /* 0x0000541012127816 */ /* 0x000fe40000000018 */
[----:B--2---:R-:W-:-:S02]  /*6c50*/  LOP3.LUT R6, R8, 0xf000f, RZ, 0xc0, !PT ;  /* 0x000f000f08067812 */ /* 0x004fc400078ec0ff */
[----:B------:R-:W-:Y:S01]  /*6c60*/  HFMA2.MMA R25, R22, 1, 1, R25 ;  /* 0x3c003c0016197835 */ /* 0x000fe20000000019 */
[----:B------:R-:W-:Y:S01]  /*6c70*/  LOP3.LUT R7, R9, 0xf000f, RZ, 0xc0, !PT ;  /* 0x000f000f09077812 */ /* 0x000fe200078ec0ff */
[----:B------:R-:W-:Y:S01]  /*6c80*/  HADD2 R24, R18, R32 ;  /* 0x0000002012187230 */ /* 0x000fe20000000000 */
[----:B------:R-:W-:Y:S02]  /*6c90*/  LOP3.LUT R22, R10, 0xf000f, RZ, 0xc0, !PT ;  /* 0x000f000f0a167812 */ /* 0x000fe400078ec0ff */
[----:B------:R-:W-:Y:S02]  /*6ca0*/  LOP3.LUT R6, R6, 0x64006400, RZ, 0xfc, !PT ;  /* 0x6400640006067812 */ /* 0x000fe400078efcff */
[----:B------:R-:W-:Y:S02]  /*6cb0*/  LOP3.LUT R27, R11, 0xf000f, RZ, 0xc0, !PT ;  /* 0x000f000f0b1b7812 */ /* 0x000fe400078ec0ff */
[----:B------:R-:W-:Y:S01]  /*6cc0*/  LOP3.LUT R18, R7, 0x64006400, RZ, 0xfc, !PT ;  /* 0x6400640007127812 */ /* 0x000fe200078efcff */
[----:B------:R-:W-:Y:S01]  /*6cd0*/  HADD2 R7, R6, -1032, -1032 ;  /* 0xe408e40806077430 */ /* 0x000fe20000000000 */
[----:B------:R-:W-:-:S02]  /*6ce0*/  LOP3.LUT R22, R22, 0x64006400, RZ, 0xfc, !PT ;  /* 0x6400640016167812 */ /* 0x000fc400078efcff */
[----:B------:R-:W-:Y:S01]  /*6cf0*/  F2FP.F16.F32.PACK_AB R29, RZ, R29 ;  /* 0x0000001dff1d723e */ /* 0x000fe200000000ff */
[----:B------:R-:W-:Y:S01]  /*6d00*/  HADD2 R18, R18, -1032, -1032 ;  /* 0xe408e40812127430 */ /* 0x000fe20000000000 */
[----:B------:R-:W-:Y:S01]  /*6d10*/  F2FP.F16.F32.PACK_AB R38, RZ, R38 ;  /* 0x00000026ff26723e */ /* 0x000fe200000000ff */
[----:B------:R-:W-:Y:S01]  /*6d20*/  HADD2 R22, R22, -1032, -1032 ;  /* 0xe408e40816167430 */ /* 0x000fe20000000000 */
[----:B------:R-:W-:Y:S01]  /*6d30*/  LOP3.LUT R27, R27, 0x64006400, RZ, 0xfc, !PT ;  /* 0x640064001b1b7812 */ /* 0x000fe200078efcff */
[--C-:B------:R-:W-:Y:S01]  /*6d40*/  HADD2.F32 R6, -RZ, R7.reuse.H0_H0 ;  /* 0x20000007ff067230 */ /* 0x100fe20000004100 */
[----:B------:R-:W-:Y:S01]  /*6d50*/  PRMT R29, R29, 0x5410, R38 ;  /* 0x000054101d1d7816 */ /* 0x000fe20000000026 */
[----:B------:R-:W-:Y:S01]  /*6d60*/  HADD2.F32 R32, -RZ, R7.H1_H1 ;  /* 0x30000007ff207230 */ /* 0x000fe20000004100 */
[----:B------:R-:W-:Y:S01]  /*6d70*/  LOP3.LUT R37, R9, 0xf000f0, RZ, 0xc0, !PT ;  /* 0x00f000f009257812 */ /* 0x000fe200078ec0ff */
[----:B------:R-:W-:Y:S02]  /*6d80*/  HADD2 R31, R27, -1032, -1032 ;  /* 0xe408e4081b1f7430 */ /* 0x000fe40000000000 */
[----:B0-----:R-:W-:Y:S01]  /*6d90*/  HADD2.F32 R7, -RZ, R4.H0_H0 ;  /* 0x20000004ff077230 */ /* 0x001fe20000004100 */
[----:B------:R-:W-:Y:S01]  /*6da0*/  SHF.R.U32.HI R9, RZ, 0x8, R9 ;  /* 0x00000008ff097819 */ /* 0x000fe20000011609 */
[--C-:B------:R-:W-:Y:S01]  /*6db0*/  HADD2.F32 R30, -RZ, R18.reuse.H0_H0 ;  /* 0x20000012ff1e7230 */ /* 0x100fe20000004100 */
[----:B------:R-:W-:Y:S01]  /*6dc0*/  HFMA2.MMA R24, R29, 1, 1, R24 ;  /* 0x3c003c001d187835 */ /* 0x000fe20000000018 */
[----:B------:R-:W-:-:S02]  /*6dd0*/  HADD2.F32 R38, -RZ, R18.H1_H1 ;  /* 0x30000012ff267230 */ /* 0x000fc40000004100 */
[----:B------:R-:W-:Y:S01]  /*6de0*/  FFMA.FTZ R27, R6, R7, RZ ;  /* 0x00000007061b7223 */ /* 0x000fe200000100ff */
[--C-:B------:R-:W-:Y:S01]  /*6df0*/  HADD2.F32 R18, -RZ, R22.reuse.H0_H0 ;  /* 0x20000016ff127230 */ /* 0x100fe20000004100 */
[----:B------:R-:W-:Y:S01]  /*6e00*/  LOP3.LUT R37, R37, 0x64006400, RZ, 0xfc, !PT ;  /* 0x6400640025257812 */ /* 0x000fe200078efcff */
[----:B------:R-:W-:Y:S02]  /*6e10*/  HADD2.F32 R40, -RZ, R22.H1_H1 ;  /* 0x30000016ff287230 */ /* 0x000fe40000004100 */
[----:B------:R-:W-:Y:S02]  /*6e20*/  HADD2.F32 R22, -RZ, R31.H0_H0 ;  /* 0x2000001fff167230 */ /* 0x000fe40000004100 */
[C---:B------:R-:W-:Y:S01]  /*6e30*/  FFMA.FTZ R33, R7.reuse, R18, RZ ;  /* 0x0000001207217223 */ /* 0x040fe200000100ff */
[----:B------:R-:W-:Y:S02]  /*6e40*/  HADD2.F32 R29, -RZ, R4.H1_H1 ;  /* 0x30000004ff1d7230 */ /* 0x000fe40000004100 */
[C---:B------:R-:W-:Y:S01]  /*6e50*/  FFMA.FTZ R4, R7.reuse, R30, RZ ;  /* 0x0000001e07047223 */ /* 0x040fe200000100ff */
[----:B------:R-:W-:-:S02]  /*6e60*/  FFMA.FTZ R30, R7, R22, RZ ;  /* 0x00000016071e7223 */ /* 0x000fc400000100ff */
[----:B------:R-:W-:Y:S01]  /*6e70*/  FFMA.FTZ R22, R32, R29, R27 ;  /* 0x0000001d20167223 */ /* 0x000fe2000001001b */
[----:B------:R-:W0:Y:S01]  /*6e80*/  LDS.64 R6, [UR4+0x28] ;  /* 0x00002804ff067984 */ /* 0x000e220008000a00 */
[C---:B------:R-:W-:Y:S01]  /*6e90*/  FFMA.FTZ R18, R29.reuse, R38, R4 ;  /* 0x000000261d127223 */ /* 0x040fe20000010004 */
[----:B------:R-:W-:Y:S01]  /*6ea0*/  HADD2.F32 R32, -RZ, R31.H1_H1 ;  /* 0x3000001fff207230 */ /* 0x000fe20000004100 */
[----:B------:R-:W-:Y:S01]  /*6eb0*/  LOP3.LUT R4, R8, 0xf000f0, RZ, 0xc0, !PT ;  /* 0x00f000f008047812 */ /* 0x000fe200078ec0ff */
[----:B------:R-:W-:Y:S01]  /*6ec0*/  FFMA.FTZ R27, R29, R40, R33 ;  /* 0x000000281d1b7223 */ /* 0x000fe20000010021 */
[----:B------:R-:W-:Y:S02]  /*6ed0*/  LOP3.LUT R38, R10, 0xf000f0, RZ, 0xc0, !PT ;  /* 0x00f000f00a267812 */ /* 0x000fe400078ec0ff */
[----:B------:R-:W-:Y:S01]  /*6ee0*/  LOP3.LUT R31, R11, 0xf000f0, RZ, 0xc0, !PT ;  /* 0x00f000f00b1f7812 */ /* 0x000fe200078ec0ff */
[----:B------:R-:W-:Y:S01]  /*6ef0*/  FFMA.FTZ R30, R29, R32, R30 ;  /* 0x000000201d1e7223 */ /* 0x000fe2000001001e */
[----:B------:R-:W-:Y:S01]  /*6f00*/  LOP3.LUT R33, R4, 0x64006400, RZ, 0xfc, !PT ;  /* 0x6400640004217812 */ /* 0x000fe200078efcff */
[----:B------:R-:W-:Y:S01]  /*6f10*/  HFMA2 R29, R37, R44.H0_H0, -72, -72 ;  /* 0xd480d480251d7431 */ /* 0x000fe2000004002c */
[----:B------:R-:W-:-:S02]  /*6f20*/  LOP3.LUT R39, R38, 0x64006400, RZ, 0xfc, !PT ;  /* 0x6400640026277812 */ /* 0x000fc400078efcff */
[----:B------:R-:W-:Y:S02]  /*6f30*/  LOP3.LUT R31, R31, 0x64006400, RZ, 0xfc, !PT ;  /* 0x640064001f1f7812 */ /* 0x000fe400078efcff */
[----:B------:R-:W-:Y:S01]  /*6f40*/  SHF.R.U32.HI R4, RZ, 0x8, R11 ;  /* 0x00000008ff047819 */ /* 0x000fe2000001160b */
[-C--:B------:R-:W-:Y:S02]  /*6f50*/  HFMA2 R11, R33, R44.reuse.H0_H0, -72, -72 ;  /* 0xd480d480210b7431 */ /* 0x080fe4000004002c */
[----:B------:R-:W-:Y:S02]  /*6f60*/  HADD2.F32 R33, -RZ, R5.H0_H0 ;  /* 0x20000005ff217230 */ /* 0x000fe40000004100 */
[-C--:B------:R-:W-:Y:S02]  /*6f70*/  HFMA2 R32, R39, R44.reuse.H0_H0, -72, -72 ;  /* 0xd480d48027207431 */ /* 0x080fe4000004002c */
[----:B------:R-:W-:Y:S02]  /*6f80*/  HADD2.F32 R37, -RZ, R29.H0_H0 ;  /* 0x2000001dff257230 */ /* 0x000fe40000004100 */
[----:B------:R-:W-:-:S02]  /*6f90*/  HFMA2 R31, R31, R44.H0_H0, -72, -72 ;  /* 0xd480d4801f1f7431 */ /* 0x000fc4000004002c */
[----:B------:R-:W-:Y:S01]  /*6fa0*/  HADD2.F32 R39, -RZ, R11.H0_H0 ;  /* 0x2000000bff277230 */ /* 0x000fe20000004100 */
[----:B------:R-:W-:Y:S01]  /*6fb0*/  SHF.R.U32.HI R8, RZ, 0x8, R8 ;  /* 0x00000008ff087819 */ /* 0x000fe20000011608 */
        /* <DEDUP_REMOVED lines=8> */
[----:B------:R-:W-:Y:S01]  /*7040*/  HADD2.F32 R30, -RZ, R31.H1_H1 ;  /* 0x3000001fff1e7230 */ /* 0x000fe20000004100 */
[----:B------:R-:W-:Y:S01]  /*7050*/  SHF.R.U32.HI R10, RZ, 0x8, R10 ;  /* 0x00000008ff0a7819 */ /* 0x000fe2000001160a */
[----:B------:R-:W-:Y:S02]  /*7060*/  HADD2.F32 R11, -RZ, R11.H1_H1 ;  /* 0x3000000bff0b7230 */ /* 0x000fe40000004100 */
[C---:B------:R-:W-:Y:S01]  /*7070*/  FFMA.FTZ R31, R5.reuse, R29, R18 ;  /* 0x0000001d051f7223 */ /* 0x040fe20000010012 */
        /* <DEDUP_REMOVED lines=12> */
[----:B------:R-:W-:-:S02]  /*7140*/  LOP3.LUT R18, R27, 0x64006400, RZ, 0xfc, !PT ;  /* 0x640064001b127812 */ /* 0x000fc400078efcff */
[----:B------:R-:W-:Y:S02]  /*7150*/  LOP3.LUT R22, R22, 0x64006400, RZ, 0xfc, !PT ;  /* 0x6400640016167812 */ /* 0x000fe400078efcff */
[----:B------:R-:W-:Y:S01]  /*7160*/  LOP3.LUT R5, R5, 0x64006400, RZ, 0xfc, !PT ;  /* 0x6400640005057812 */ /* 0x000fe200078efcff */
[--C-:B------:R-:W-:Y:S02]  /*7170*/  HADD2.F32 R38, -RZ, R32.reuse.H0_H0 ;  /* 0x20000020ff267230 */ /* 0x100fe40000004100 */
[----:B------:R-:W-:Y:S02]  /*7180*/  HADD2 R18, R18, -1032, -1032 ;  /* 0xe408e40812127430 */ /* 0x000fe40000000000 */
[----:B------:R-:W-:Y:S02]  /*7190*/  HADD2.F32 R42, -RZ, R32.H1_H1 ;  /* 0x30000020ff2a7230 */ /* 0x000fe40000004100 */
[----:B------:R-:W-:Y:S02]  /*71a0*/  HADD2 R27, R22, -1032, -1032 ;  /* 0xe408e408161b7430 */ /* 0x000fe40000000000 */
[----:B------:R-:W-:-:S02]  /*71b0*/  HADD2.F32 R22, -RZ, R7.H1_H1 ;  /* 0x30000007ff167230 */ /* 0x000fc40000004100 */
[----:B------:R-:W-:Y:S02]  /*71c0*/  HADD2 R33, R5, -1032, -1032 ;  /* 0xe408e40805217430 */ /* 0x000fe40000000000 */
[----:B------:R-:W-:Y:S02]  /*71d0*/  HADD2.F32 R5, -RZ, R7.H0_H0 ;  /* 0x20000007ff057230 */ /* 0x000fe40000004100 */
[----:B------:R-:W-:Y:S01]  /*71e0*/  FFMA.FTZ R7, R38, R30, R37 ;  /* 0x0000001e26077223 */ /* 0x000fe20000010025 */
[----:B------:R-:W-:Y:S01]  /*71f0*/  HADD2.F32 R38, -RZ, R18.H0_H0 ;  /* 0x20000012ff267230 */ /* 0x000fe20000004100 */
[----:B------:R-:W-:Y:S01]  /*7200*/  LOP3.LUT R9, R9, 0xf000f0, RZ, 0xc0, !PT ;  /* 0x00f000f009097812 */ /* 0x000fe200078ec0ff */
[----:B------:R-:W-:Y:S02]  /*7210*/  HADD2.F32 R40, -RZ, R27.H0_H0 ;  /* 0x2000001bff287230 */ /* 0x000fe40000004100 */
[----:B------:R-:W-:Y:S02]  /*7220*/  HADD2.F32 R39, -RZ, R33.H0_H0 ;  /* 0x20000021ff277230 */ /* 0x000fe40000004100 */
[----:B------:R-:W-:Y:S01]  /*7230*/  FFMA.FTZ R29, R30, R38, R29 ;  /* 0x000000261e1d7223 */ /* 0x000fe2000001001d */
[----:B------:R-:W-:-:S02]  /*7240*/  HADD2.F32 R38, -RZ, R27.H1_H1 ;  /* 0x3000001bff267230 */ /* 0x000fc40000004100 */
[----:B------:R-:W-:Y:S01]  /*7250*/  FFMA.FTZ R11, R30, R40, R11 ;  /* 0x000000281e0b7223 */ /* 0x000fe2000001000b */
[----:B------:R-:W-:Y:S01]  /*7260*/  LOP3.LUT R27, R10, 0xf000f0, RZ, 0xc0, !PT ;  /* 0x00f000f00a1b7812 */ /* 0x000fe200078ec0ff */
[----:B------:R-:W-:Y:S01]  /*7270*/  FFMA.FTZ R31, R30, R39, R31 ;  /* 0x000000271e1f7223 */ /* 0x000fe2000001001f */
[----:B------:R-:W-:Y:S01]  /*7280*/  FFMA.FTZ R30, R42, R6, R7 ;  /* 0x000000062a1e7223 */ /* 0x000fe20000010007 */
[----:B------:R-:W-:Y:S01]  /*7290*/  LOP3.LUT R7, R8, 0xf000f0, RZ, 0xc0, !PT ;  /* 0x00f000f008077812 */ /* 0x000fe200078ec0ff */
[C---:B------:R-:W-:Y:S01]  /*72a0*/  FFMA.FTZ R8, R6.reuse, R38, R11 ;  /* 0x0000002606087223 */ /* 0x040fe2000001000b */
[----:B------:R-:W-:Y:S01]  /*72b0*/  HADD2.F32 R32, -RZ, R33.H1_H1 ;  /* 0x30000021ff207230 */ /* 0x000fe20000004100 */
[----:B------:R-:W0:Y:S01]  /*72c0*/  LDS.64 R10, [UR4+0x30] ;  /* 0x00003004ff0a7984 */ /* 0x000e220008000a00 */
[----:B------:R-:W-:Y:S01]  /*72d0*/  LOP3.LUT R9, R9, 0x64006400, RZ, 0xfc, !PT ;  /* 0x6400640009097812 */ /* 0x000fe200078efcff */
[----:B------:R-:W-:Y:S01]  /*72e0*/  HADD2.F32 R18, -RZ, R18.H1_H1 ;  /* 0x30000012ff127230 */ /* 0x000fe20000004100 */
[----:B------:R-:W-:Y:S01]  /*72f0*/  LOP3.LUT R27, R27, 0x64006400, RZ, 0xfc, !PT ;  /* 0x640064001b1b7812 */ /* 0x000fe200078efcff */
[----:B------:R-:W-:Y:S01]  /*7300*/  FFMA.FTZ R32, R6, R32, R31 ;  /* 0x0000002006207223 */ /* 0x000fe2000001001f */
[----:B------:R-:W-:-:S02]  /*7310*/  LOP3.LUT R7, R7, 0x64006400, RZ, 0xfc, !PT ;  /* 0x6400640007077812 */ /* 0x000fc400078efcff */
[----:B------:R-:W-:Y:S01]  /*7320*/  LOP3.LUT R31, R4, 0xf000f0, RZ, 0xc0, !PT ;  /* 0x00f000f0041f7812 */ /* 0x000fe200078ec0ff */
[-C--:B------:R-:W-:Y:S02]  /*7330*/  HFMA2 R4, R9, R44.reuse.H0_H0, -72, -72 ;  /* 0xd480d48009047431 */ /* 0x080fe4000004002c */
[----:B------:R-:W-:Y:S01]  /*7340*/  FFMA.FTZ R6, R6, R18, R29 ;  /* 0x0000001206067223 */ /* 0x000fe2000001001d */
[-C--:B------:R-:W-:Y:S01]  /*7350*/  HFMA2 R9, R27, R44.reuse.H0_H0, -72, -72 ;  /* 0xd480d4801b097431 */ /* 0x080fe2000004002c */
[----:B------:R-:W-:Y:S01]  /*7360*/  LOP3.LUT R31, R31, 0x64006400, RZ, 0xfc, !PT ;  /* 0x640064001f1f7812 */ /* 0x000fe200078efcff */
[----:B------:R-:W-:Y:S02]  /*7370*/  HFMA2 R7, R7, R44.H0_H0, -72, -72 ;  /* 0xd480d48007077431 */ /* 0x000fe4000004002c */
[----:B------:R-:W-:Y:S02]  /*7380*/  HADD2.F32 R37, -RZ, R4.H0_H0 ;  /* 0x20000004ff257230 */ /* 0x000fe40000004100 */
[----:B------:R-:W-:-:S02]  /*7390*/  HADD2.F32 R29, -RZ, R9.H0_H0 ;  /* 0x20000009ff1d7230 */ /* 0x000fc40000004100 */
[----:B------:R-:W-:Y:S02]  /*73a0*/  HFMA2 R27, R31, R44.H0_H0, -72, -72 ;  /* 0xd480d4801f1b7431 */ /* 0x000fe4000004002c */
[--C-:B------:R-:W-:Y:S02]  /*73b0*/  HADD2.F32 R33, -RZ, R7.reuse.H0_H0 ;  /* 0x20000007ff217230 */ /* 0x100fe40000004100 */
[C---:B------:R-:W-:Y:S01]  /*73c0*/  FFMA.FTZ R37, R5.reuse, R37, R32 ;  /* 0x0000002505257223 */ /* 0x040fe20000010020 */
[----:B------:R-:W-:Y:S02]  /*73d0*/  HADD2.F32 R7, -RZ, R7.H1_H1 ;  /* 0x30000007ff077230 */ /* 0x000fe40000004100 */
[----:B------:R-:W-:Y:S01]  /*73e0*/  FFMA.FTZ R8, R5, R29, R8 ;  /* 0x0000001d05087223 */ /* 0x000fe20000010008 */
[----:B------:R-:W-:Y:S02]  /*73f0*/  HADD2.F32 R31, -RZ, R27.H0_H0 ;  /* 0x2000001bff1f7230 */ /* 0x000fe40000004100 */
[----:B------:R-:W-:Y:S01]  /*7400*/  FFMA.FTZ R18, R33, R5, R30 ;  /* 0x0000000521127223 */ /* 0x000fe2000001001e */
[----:B------:R-:W-:Y:S01]  /*7410*/  HADD2.F32 R29, -RZ, R4.H1_H1 ;  /* 0x30000004ff1d7230 */ /* 0x000fe20000004100 */
[----:B----4-:R-:W-:Y:S01]  /*7420*/  LOP3.LUT R4, R12, 0xf000f, RZ, 0xc0, !PT ;  /* 0x000f000f0c047812 */ /* 0x010fe200078ec0ff */
        /* <DEDUP_REMOVED lines=9> */
[----:B------:R-:W-:Y:S01]  /*74c0*/  FMUL.FTZ R18, R19, R18 ;  /* 0x0000001213127220 */ /* 0x000fe20000410000 */
[----:B------:R-:W-:Y:S01]  /*74d0*/  LOP3.LUT R4, R4, 0x64006400, RZ, 0xfc, !PT ;  /* 0x6400640004047812 */ /* 0x000fe200078efcff */
[----:B------:R-:W-:Y:S01]  /*74e0*/  FMUL.FTZ R7, R28, R7 ;  /* 0x000000071c077220 */ /* 0x000fe20000410000 */
[----:B------:R-:W-:Y:S01]  /*74f0*/  LOP3.LUT R8, R6, 0x64006400, RZ, 0xfc, !PT ;  /* 0x6400640006087812 */ /* 0x000fe200078efcff */
[----:B------:R-:W-:Y:S01]  /*7500*/  FFMA.FTZ R22, R22, R27, R5 ;  /* 0x0000001b16167223 */ /* 0x000fe20000010005 */
[----:B------:R-:W-:Y:S01]  /*7510*/  LOP3.LUT R29, R29, 0x64006400, RZ, 0xfc, !PT ;  /* 0x640064001d1d7812 */ /* 0x000fe200078efcff */
[----:B------:R-:W-:Y:S01]  /*7520*/  HADD2 R6, R4, -1032, -1032 ;  /* 0xe408e40804067430 */ /* 0x000fe20000000000 */
[----:B------:R-:W-:Y:S01]  /*7530*/  LOP3.LUT R30, R30, 0x64006400, RZ, 0xfc, !PT ;  /* 0x640064001e1e7812 */ /* 0x000fe200078efcff */
[----:B------:R-:W-:-:S02]  /*7540*/  HADD2 R8, R8, -1032, -1032 ;  /* 0xe408e40808087430 */ /* 0x000fc40000000000 */
[----:B0-----:R-:W-:Y:S02]  /*7550*/  HADD2.F32 R5, -RZ, R10.H0_H0 ;  /* 0x2000000aff057230 */ /* 0x001fe40000004100 */
[----:B------:R-:W-:Y:S02]  /*7560*/  HADD2 R27, R29, -1032, -1032 ;  /* 0xe408e4081d1b7430 */ /* 0x000fe40000000000 */
[--C-:B------:R-:W-:Y:S02]  /*7570*/  HADD2.F32 R4, -RZ, R6.reuse.H0_H0 ;  /* 0x20000006ff047230 */ /* 0x100fe40000004100 */
[----:B------:R-:W-:Y:S02]  /*7580*/  HADD2 R29, R30, -1032, -1032 ;  /* 0xe408e4081e1d7430 */ /* 0x000fe40000000000 */
[----:B------:R-:W-:Y:S01]  /*7590*/  HADD2.F32 R32, -RZ, R6.H1_H1 ;  /* 0x30000006ff207230 */ /* 0x000fe20000004100 */
[----:B------:R-:W-:Y:S01]  /*75a0*/  F2FP.F16.F32.PACK_AB R18, RZ, R18 ;  /* 0x00000012ff12723e */ /* 0x000fe200000000ff */
[----:B------:R-:W-:-:S02]  /*75b0*/  HADD2.F32 R30, -RZ, R8.H0_H0 ;  /* 0x20000008ff1e7230 */ /* 0x000fc40000004100 */
[----:B------:R-:W-:Y:S01]  /*75c0*/  FFMA.FTZ R31, R4, R5, RZ ;  /* 0x00000005041f7223 */ /* 0x000fe200000100ff */
[----:B------:R-:W-:Y:S01]  /*75d0*/  HADD2.F32 R40, -RZ, R8.H1_H1 ;  /* 0x30000008ff287230 */ /* 0x000fe20000004100 */
[----:B------:R-:W-:Y:S01]  /*75e0*/  F2FP.F16.F32.PACK_AB R7, RZ, R7 ;  /* 0x00000007ff07723e */ /* 0x000fe200000000ff */
[----:B------:R-:W-:Y:S02]  /*75f0*/  HADD2.F32 R6, -RZ, R27.H0_H0 ;  /* 0x2000001bff067230 */ /* 0x000fe40000004100 */
[----:B------:R-:W-:Y:S01]  /*7600*/  FMUL.FTZ R9, R26, R9 ;  /* 0x000000091a097220 */ /* 0x000fe20000410000 */
[----:B------:R-:W-:Y:S02]  /*7610*/  HADD2.F32 R8, -RZ, R29.H0_H0 ;  /* 0x2000001dff087230 */ /* 0x000fe40000004100 */
[----:B------:R-:W-:Y:S01]  /*7620*/  FMUL.FTZ R22, R23, R22 ;  /* 0x0000001617167220 */ /* 0x000fe20000410000 */
[----:B------:R-:W-:Y:S02]  /*7630*/  HADD2.F32 R38, -RZ, R27.H1_H1 ;  /* 0x3000001bff267230 */ /* 0x000fe40000004100 */
[----:B------:R-:W-:Y:S01]  /*7640*/  FFMA.FTZ R33, R5, R6, RZ ;  /* 0x0000000605217223 */ /* 0x000fe200000100ff */
[----:B------:R-:W-:-:S02]  /*7650*/  HADD2.F32 R27, -RZ, R10.H1_H1 ;  /* 0x3000000aff1b7230 */ /* 0x000fc40000004100 */
[C---:B------:R-:W-:Y:S01]  /*7660*/  FFMA.FTZ R10, R5.reuse, R30, RZ ;  /* 0x0000001e050a7223 */ /* 0x040fe200000100ff */
[----:B------:R-:W-:Y:S01]  /*7670*/  FFMA.FTZ R30, R5, R8, RZ ;  /* 0x00000008051e7223 */ /* 0x000fe200000100ff */
[----:B------:R-:W-:Y:S01]  /*7680*/  HADD2.F32 R29, -RZ, R29.H1_H1 ;  /* 0x3000001dff1d7230 */ /* 0x000fe20000004100 */
[----:B------:R-:W0:Y:S01]  /*7690*/  LDS.64 R4, [UR4+0x38] ;  /* 0x00003804ff047984 */ /* 0x000e220008000a00 */
[----:B------:R-:W-:Y:S01]  /*76a0*/  FFMA.FTZ R6, R32, R27, R31 ;  /* 0x0000001b20067223 */ /* 0x000fe2000001001f */
[C---:B------:R-:W-:Y:S01]  /*76b0*/  FFMA.FTZ R8, R27.reuse, R38, R33 ;  /* 0x000000261b087223 */ /* 0x040fe20000010021 */
[----:B------:R-:W-:Y:S01]  /*76c0*/  LOP3.LUT R31, R12, 0xf000f0, RZ, 0xc0, !PT ;  /* 0x00f000f00c1f7812 */ /* 0x000fe200078ec0ff */
[----:B------:R-:W-:Y:S01]  /*76d0*/  FFMA.FTZ R30, R27, R29, R30 ;  /* 0x0000001d1b1e7223 */ /* 0x000fe2000001001e */
[----:B------:R-:W-:Y:S01]  /*76e0*/  LOP3.LUT R32, R13, 0xf000f0, RZ, 0xc0, !PT ;  /* 0x00f000f00d207812 */ /* 0x000fe200078ec0ff */
[----:B------:R-:W-:Y:S01]  /*76f0*/  FFMA.FTZ R10, R27, R40, R10 ;  /* 0x000000281b0a7223 */ /* 0x000fe2000001000a */
[----:B------:R-:W-:-:S02]  /*7700*/  LOP3.LUT R38, R14, 0xf000f0, RZ, 0xc0, !PT ;  /* 0x00f000f00e267812 */ /* 0x000fc400078ec0ff */
        /* <DEDUP_REMOVED lines=8> */
[----:B------:R-:W-:Y:S01]  /*7790*/  LOP3.LUT R27, R33, 0x64006400, RZ, 0xfc, !PT ;  /* 0x64006400211b7812 */ /* 0x000fe200078efcff */
[----:B------:R-:W-:Y:S01]  /*77a0*/  HADD2.F32 R33, -RZ, R11.H0_H0 ;  /* 0x2000000bff217230 */ /* 0x000fe20000004100 */
[----:B------:R-:W-:Y:S01]  /*77b0*/  SHF.R.U32.HI R13, RZ, 0x8, R13 ;  /* 0x00000008ff0d7819 */ /* 0x000fe2000001160d */
[----:B------:R-:W-:Y:S01]  /*77c0*/  HADD2.F32 R39, -RZ, R32.H0_H0 ;  /* 0x20000020ff277230 */ /* 0x000fe20000004100 */
[----:B------:R-:W-:Y:S01]  /*77d0*/  SHF.R.U32.HI R14, RZ, 0x8, R14 ;  /* 0x00000008ff0e7819 */ /* 0x000fe2000001160e */
[----:B------:R-:W-:-:S02]  /*77e0*/  HADD2.F32 R38, -RZ, R29.H0_H0 ;  /* 0x2000001dff267230 */ /* 0x000fc40000004100 */
[----:B------:R-:W-:Y:S02]  /*77f0*/  HFMA2 R27, R27, R44.H0_H0, -72, -72 ;  /* 0xd480d4801b1b7431 */ /* 0x000fe4000004002c */
[----:B------:R-:W-:Y:S02]  /*7800*/  HADD2.F32 R37, -RZ, R31.H0_H0 ;  /* 0x2000001fff257230 */ /* 0x000fe40000004100 */
[----:B------:R-:W-:Y:S01]  /*7810*/  FFMA.FTZ R6, R39, R33, R6 ;  /* 0x0000002127067223 */ /* 0x000fe20000010006 */
[----:B------:R-:W-:Y:S02]  /*7820*/  HADD2.F32 R11, -RZ, R11.H1_H1 ;  /* 0x3000000bff0b7230 */ /* 0x000fe40000004100 */
[C---:B------:R-:W-:Y:S01]  /*7830*/  FFMA.FTZ R10, R33.reuse, R38, R10 ;  /* 0x00000026210a7223 */ /* 0x040fe2000001000a */
[----:B------:R-:W-:Y:S02]  /*7840*/  HADD2.F32 R39, -RZ, R27.H0_H0 ;  /* 0x2000001bff277230 */ /* 0x000fe40000004100 */
[----:B------:R-:W-:Y:S01]  /*7850*/  FFMA.FTZ R38, R33, R37, R8 ;  /* 0x0000002521267223 */ /* 0x000fe20000010008 */
[----:B------:R-:W-:Y:S01]  /*7860*/  HADD2.F32 R37, -RZ, R32.H1_H1 ;  /* 0x30000020ff257230 */ /* 0x000fe20000004100 */
[----:B------:R-:W-:Y:S01]  /*7870*/  LOP3.LUT R32, R12, 0xf000f, RZ, 0xc0, !PT ;  /* 0x000f000f0c207812 */ /* 0x000fe200078ec0ff */
[----:B------:R-:W-:-:S02]  /*7880*/  HADD2.F32 R8, -RZ, R29.H1_H1 ;  /* 0x3000001dff087230 */ /* 0x000fc40000004100 */
[----:B------:R-:W-:Y:S01]  /*7890*/  FFMA.FTZ R30, R33, R39, R30 ;  /* 0x00000027211e7223 */ /* 0x000fe2000001001e */
[----:B------:R-:W-:Y:S01]  /*78a0*/  HADD2.F32 R31, -RZ, R31.H1_H1 ;  /* 0x3000001fff1f7230 */ /* 0x000fe20000004100 */
[----:B------:R-:W-:Y:S01]  /*78b0*/  LOP3.LUT R33, R32, 0x64006400, RZ, 0xfc, !PT ;  /* 0x6400640020217812 */ /* 0x000fe200078efcff */
[----:B------:R-:W-:Y:S01]  /*78c0*/  FFMA.FTZ R32, R37, R11, R6 ;  /* 0x0000000b25207223 */ /* 0x000fe20000010006 */
[----:B------:R-:W-:Y:S01]  /*78d0*/  SHF.R.U32.HI R15, RZ, 0x8, R15 ;  /* 0x00000008ff0f7819 */ /* 0x000fe2000001160f */
[C---:B------:R-:W-:Y:S01]  /*78e0*/  FFMA.FTZ R8, R11.reuse, R8, R10 ;  /* 0x000000080b087223 */ /* 0x040fe2000001000a */
[----:B------:R-:W-:Y:S01]  /*78f0*/  FFMA.FTZ R6, R11, R31, R38 ;  /* 0x0000001f0b067223 */ /* 0x000fe20000010026 */
[----:B------:R-:W-:Y:S01]  /*7900*/  HADD2 R10, R33, -1032, -1032 ;  /* 0xe408e408210a7430 */ /* 0x000fe20000000000 */
[----:B------:R-:W-:Y:S01]  /*7910*/  LOP3.LUT R37, R13, 0xf000f, RZ, 0xc0, !PT ;  /* 0x000f000f0d257812 */ /* 0x000fe200078ec0ff */
[----:B------:R-:W-:Y:S01]  /*7920*/  HADD2.F32 R29, -RZ, R27.H1_H1 ;  /* 0x3000001bff1d7230 */ /* 0x000fe20000004100 */
[----:B------:R-:W-:Y:S01]  /*7930*/  LOP3.LUT R38, R14, 0xf000f, RZ, 0xc0, !PT ;  /* 0x000f000f0e267812 */ /* 0x000fe200078ec0ff */
[----:B0-----:R-:W-:Y:S01]  /*7940*/  HADD2.F32 R27, -RZ, R4.H0_H0 ;  /* 0x20000004ff1b7230 */ /* 0x001fe20000004100 */
[----:B------:R-:W-:Y:S01]  /*7950*/  LOP3.LUT R33, R15, 0xf000f, RZ, 0xc0, !PT ;  /* 0x000f000f0f217812 */ /* 0x000fe200078ec0ff */
[----:B------:R-:W-:Y:S01]  /*7960*/  HADD2.F32 R31, -RZ, R10.H0_H0 ;  /* 0x2000000aff1f7230 */ /* 0x000fe20000004100 */
[----:B------:R-:W-:Y:S01]  /*7970*/  LOP3.LUT R37, R37, 0x64006400, RZ, 0xfc, !PT ;  /* 0x6400640025257812 */ /* 0x000fe200078efcff */
[----:B------:R-:W-:Y:S01]  /*7980*/  FFMA.FTZ R30, R11, R29, R30 ;  /* 0x0000001d0b1e7223 */ /* 0x000fe2000001001e */
[----:B------:R-:W-:Y:S01]  /*7990*/  LOP3.LUT R38, R38, 0x64006400, RZ, 0xfc, !PT ;  /* 0x6400640026267812 */ /* 0x000fe200078efcff */
[----:B------:R-:W-:Y:S01]  /*79a0*/  HADD2.F32 R4, -RZ, R4.H1_H1 ;  /* 0x30000004ff047230 */ /* 0x000fe20000004100 */
[----:B------:R-:W-:Y:S01]  /*79b0*/  LOP3.LUT R33, R33, 0x64006400, RZ, 0xfc, !PT ;  /* 0x6400640021217812 */ /* 0x000fe200078efcff */
[----:B------:R-:W-:Y:S01]  /*79c0*/  FFMA.FTZ R31, R31, R27, R32 ;  /* 0x0000001b1f1f7223 */ /* 0x000fe20000010020 */
[----:B------:R-:W-:Y:S01]  /*79d0*/  HADD2 R11, R37, -1032, -1032 ;  /* 0xe408e408250b7430 */ /* 0x000fe20000000000 */
[----:B------:R-:W-:Y:S01]  /*79e0*/  LOP3.LUT R12, R12, 0xf000f0, RZ, 0xc0, !PT ;  /* 0x00f000f00c0c7812 */ /* 0x000fe200078ec0ff */
[----:B------:R-:W-:Y:S01]  /*79f0*/  HADD2 R29, R38, -1032, -1032 ;  /* 0xe408e408261d7430 */ /* 0x000fe20000000000 */
[----:B------:R-:W-:Y:S01]  /*7a00*/  LOP3.LUT R13, R13, 0xf000f0, RZ, 0xc0, !PT ;  /* 0x00f000f00d0d7812 */ /* 0x000fe200078ec0ff */
[----:B------:R-:W-:-:S02]  /*7a10*/  HADD2 R32, R33, -1032, -1032 ;  /* 0xe408e40821207430 */ /* 0x000fc40000000000 */
[----:B------:R-:W-:Y:S01]  /*7a20*/  HADD2.F32 R39, -RZ, R11.H0_H0 ;  /* 0x2000000bff277230 */ /* 0x000fe20000004100 */
[----:B------:R-:W-:Y:S01]  /*7a30*/  LOP3.LUT R14, R14, 0xf000f0, RZ, 0xc0, !PT ;  /* 0x00f000f00e0e7812 */ /* 0x000fe200078ec0ff */
[----:B------:R-:W-:Y:S01]  /*7a40*/  HADD2.F32 R41, -RZ, R29.H0_H0 ;  /* 0x2000001dff297230 */ /* 0x000fe20000004100 */
[----:B------:R-:W-:Y:S01]  /*7a50*/  LOP3.LUT R13, R13, 0x64006400, RZ, 0xfc, !PT ;  /* 0x640064000d0d7812 */ /* 0x000fe200078efcff */
[----:B------:R-:W-:Y:S02]  /*7a60*/  HADD2.F32 R37, -RZ, R32.H0_H0 ;  /* 0x20000020ff257230 */ /* 0x000fe40000004100 */
[C---:B------:R-:W-:Y:S01]  /*7a70*/  FFMA.FTZ R39, R27.reuse, R39, R8 ;  /* 0x000000271b277223 */ /* 0x040fe20000010008 */
[----:B------:R-:W-:Y:S02]  /*7a80*/  HADD2.F32 R8, -RZ, R11.H1_H1 ;  /* 0x3000000bff087230 */ /* 0x000fe40000004100 */
[C---:B------:R-:W-:Y:S01]  /*7a90*/  FFMA.FTZ R41, R27.reuse, R41, R6 ;  /* 0x000000291b297223 */ /* 0x040fe20000010006 */
[----:B------:R-:W-:Y:S01]  /*7aa0*/  LOP3.LUT R11, R12, 0x64006400, RZ, 0xfc, !PT ;  /* 0x640064000c0b7812 */ /* 0x000fe200078efcff */
[----:B------:R-:W-:Y:S01]  /*7ab0*/  FFMA.FTZ R37, R27, R37, R30 ;  /* 0x000000251b257223 */ /* 0x000fe2000001001e */
[----:B------:R-:W-:Y:S01]  /*7ac0*/  LOP3.LUT R27, R15, 0xf000f0, RZ, 0xc0, !PT ;  /* 0x00f000f00f1b7812 */ /* 0x000fe200078ec0ff */
[----:B------:R-:W-:Y:S01]  /*7ad0*/  HADD2.F32 R10, -RZ, R10.H1_H1 ;  /* 0x3000000aff0a7230 */ /* 0x000fe20000004100 */
[----:B------:R-:W-:Y:S01]  /*7ae0*/  LOP3.LUT R15, R14, 0x64006400, RZ, 0xfc, !PT ;  /* 0x640064000e0f7812 */ /* 0x000fe200078efcff */
[-C--:B------:R-:W-:Y:S01]  /*7af0*/  HFMA2 R12, R11, R44.reuse.H0_H0, -72, -72 ;  /* 0xd480d4800b0c7431 */ /* 0x080fe2000004002c */
[----:B------:R-:W-:Y:S01]  /*7b00*/  LOP3.LUT R27, R27, 0x64006400, RZ, 0xfc, !PT ;  /* 0x640064001b1b7812 */ /* 0x000fe200078efcff */
[----:B------:R-:W-:-:S02]  /*7b10*/  HFMA2 R11, R13, R44.H0_H0, -72, -72 ;  /* 0xd480d4800d0b7431 */ /* 0x000fc4000004002c */
[----:B------:R-:W-:Y:S01]  /*7b20*/  FFMA.FTZ R6, R10, R4, R31 ;  /* 0x000000040a067223 */ /* 0x000fe2000001001f */
[-C--:B------:R-:W-:Y:S02]  /*7b30*/  HFMA2 R13, R15, R44.reuse.H0_H0, -72, -72 ;  /* 0xd480d4800f0d7431 */ /* 0x080fe4000004002c */
[----:B------:R-:W-:Y:S02]  /*7b40*/  HADD2.F32 R10, -RZ, R29.H1_H1 ;  /* 0x3000001dff0a7230 */ /* 0x000fe40000004100 */
[----:B------:R-:W-:Y:S02]  /*7b50*/  HFMA2 R44, R27, R44.H0_H0, -72, -72 ;  /* 0xd480d4801b2c7431 */ /* 0x000fe4000004002c */
[----:B------:R-:W-:Y:S02]  /*7b60*/  HADD2.F32 R32, -RZ, R32.H1_H1 ;  /* 0x30000020ff207230 */ /* 0x000fe40000004100 */
[----:B------:R-:W-:Y:S01]  /*7b70*/  FFMA.FTZ R8, R4, R8, R39 ;  /* 0x0000000804087223 */ /* 0x000fe20000010027 */
[----:B------:R-:W-:-:S02]  /*7b80*/  HADD2.F32 R33, -RZ, R5.H0_H0 ;  /* 0x20000005ff217230 */ /* 0x000fc40000004100 */
[C---:B------:R-:W-:Y:S01]  /*7b90*/  FFMA.FTZ R10, R4.reuse, R10, R41 ;  /* 0x0000000a040a7223 */ /* 0x040fe20000010029 */
[----:B------:R-:W-:Y:S02]  /*7ba0*/  HADD2.F32 R15, -RZ, R12.H0_H0 ;  /* 0x2000000cff0f7230 */ /* 0x000fe40000004100 */
[----:B------:R-:W-:Y:S01]  /*7bb0*/  FFMA.FTZ R32, R4, R32, R37 ;  /* 0x0000002004207223 */ /* 0x000fe20000010025 */
[----:B------:R-:W-:Y:S01]  /*7bc0*/  HADD2.F32 R14, -RZ, R11.H0_H0 ;  /* 0x2000000bff0e7230 */ /* 0x000fe20000004100 */
[----:B------:R-:W-:Y:S01]  /*7bd0*/  PRMT R18, R18, 0x5410, R7 ;  /* 0x0000541012127816 */ /* 0x000fe20000000007 */
        /* <DEDUP_REMOVED lines=8> */
[----:B------:R-:W-:Y:S01]  /*7c60*/  HADD2.F32 R4, -RZ, R11.H1_H1 ;  /* 0x3000000bff047230 */ /* 0x000fe20000004100 */
[----:B------:R-:W-:Y:S01]  /*7c70*/  F2FP.F16.F32.PACK_AB R9, RZ, R9 ;  /* 0x00000009ff09723e */ /* 0x000fe200000000ff */
[----:B------:R-:W-:Y:S02]  /*7c80*/  HADD2.F32 R6, -RZ, R13.H1_H1 ;  /* 0x3000000dff067230 */ /* 0x000fe40000004100 */
[----:B------:R-:W-:Y:S01]  /*7c90*/  FFMA.FTZ R12, R12, R5, R15 ;  /* 0x000000050c0c7223 */ /* 0x000fe2000001000f */
[----:B------:R-:W-:Y:S02]  /*7ca0*/  HADD2.F32 R44, -RZ, R44.H1_H1 ;  /* 0x3000002cff2c7230 */ /* 0x000fe40000004100 */
[C---:B------:R-:W-:Y:S01]  /*7cb0*/  FFMA.FTZ R11, R5.reuse, R4, R8 ;  /* 0x00000004050b7223 */ /* 0x040fe20000010008 */
[----:B------:R-:W-:Y:S01]  /*7cc0*/  F2FP.F16.F32.PACK_AB R22, RZ, R22 ;  /* 0x00000016ff16723e */ /* 0x000fe200000000ff */
[----:B------:R-:W-:Y:S01]  /*7cd0*/  FFMA.FTZ R27, R5, R6, R27 ;  /* 0x00000006051b7223 */ /* 0x000fe2000001001b */
[----:B------:R-:W-:Y:S01]  /*7ce0*/  FMUL.FTZ R12, R19, R12 ;  /* 0x0000000c130c7220 */ /* 0x000fe20000410000 */
[----:B------:R-:W-:Y:S01]  /*7cf0*/  FFMA.FTZ R44, R5, R44, R29 ;  /* 0x0000002c052c7223 */ /* 0x000fe2000001001d */
[----:B------:R-:W-:Y:S01]  /*7d00*/  FMUL.FTZ R11, R28, R11 ;  /* 0x0000000b1c0b7220 */ /* 0x000fe20000410000 */
[----:B------:R-:W-:Y:S01]  /*7d10*/  FMUL.FTZ R27, R26, R27 ;  /* 0x0000001b1a1b7220 */ /* 0x000fe20000410000 */
[----:B------:R-:W-:Y:S01]  /*7d20*/  HFMA2.MMA R25, R18, 1, 1, R25 ;  /* 0x3c003c0012197835 */ /* 0x000fe20000000019 */
[----:B------:R-:W-:Y:S01]  /*7d30*/  FMUL.FTZ R44, R23, R44 ;  /* 0x0000002c172c7220 */ /* 0x000fe20000410000 */
[----:B------:R-:W-:-:S02]  /*7d40*/  F2FP.F16.F32.PACK_AB R12, RZ, R12 ;  /* 0x0000000cff0c723e */ /* 0x000fc400000000ff */
[----:B------:R-:W-:Y:S02]  /*7d50*/  F2FP.F16.F32.PACK_AB R11, RZ, R11 ;  /* 0x0000000bff0b723e */ /* 0x000fe400000000ff */
[----:B------:R-:W-:Y:S02]  /*7d60*/  F2FP.F16.F32.PACK_AB R27, RZ, R27 ;  /* 0x0000001bff1b723e */ /* 0x000fe400000000ff */
[----:B------:R-:W-:Y:S02]  /*7d70*/  F2FP.F16.F32.PACK_AB R44, RZ, R44 ;  /* 0x0000002cff2c723e */ /* 0x000fe400000000ff */
[----:B------:R-:W-:Y:S02]  /*7d80*/  PRMT R9, R9, 0x5410, R22 ;  /* 0x0000541009097816 */ /* 0x000fe40000000016 */
[----:B------:R-:W-:Y:S02]  /*7d90*/  PRMT R12, R12, 0x5410, R11 ;  /* 0x000054100c0c7816 */ /* 0x000fe4000000000b */
[----:B------:R-:W-:Y:S01]  /*7da0*/  PRMT R27, R27, 0x5410, R44 ;  /* 0x000054101b1b7816 */ /* 0x000fe2000000002c */
[----:B------:R-:W-:-:S03]  /*7db0*/  HADD2 R24, R9, R24 ;  /* 0x0000001809187230 */ /* 0x000fc60000000000 */
[----:B------:R-:W-:Y:S01]  /*7dc0*/  HFMA2.MMA R33, R12, 1, 1, R25 ;  /* 0x3c003c000c217835 */ /* 0x000fe20000000019 */
[----:B------:R-:W-:-:S10]  /*7dd0*/  HADD2 R32, R27, R24 ;  /* 0x000000181b207230 */ /* 0x000fd40000000000 */
.L_x_4715:
[----:B------:R-:W0:Y:S01]  /*7de0*/  LDC R37, c[0x0][0x23c] ;  /* 0x00008f00ff257b82 */ /* 0x000e220000000800 */
[----:B------:R-:W-:Y:S01]  /*7df0*/  IADD3 R21, R21, 0x20, RZ ;  /* 0x0000002015157810 */ /* 0x000fe20007ffe0ff */
[----:B------:R-:W-:-:S03]  /*7e00*/  UIADD3 UR4, UR4, 0x40, URZ ;  /* 0x0000004004047890 */ /* 0x000fc6000fffe03f */
[C---:B------:R-:W-:Y:S02]  /*7e10*/  ISETP.GE.AND P0, PT, R21.reuse, UR5, PT ;  /* 0x0000000515007c0c */ /* 0x040fe4000bf06270 */
[----:B------:R-:W-:Y:S02]  /*7e20*/  ISETP.LT.AND P3, PT, R21, R36, PT ;  /* 0x000000241500720c */ /* 0x000fe40003f61270 */
[----:B0-----:R-:W-:-:S04]  /*7e30*/  LEA R16, P2, R37, R16, 0x4 ;  /* 0x0000001025107211 */ /* 0x001fc800078420ff */
[----:B------:R-:W-:-:S07]  /*7e40*/  LEA.HI.X R17, R37, R17, R20, 0x4, P2 ;  /* 0x0000001125117211 */ /* 0x000fce00010f2414 */
[----:B------:R-:W-:Y:S05]  /*7e50*/  @!P0 BRA P3, `(.L_x_4716) ;  /* 0xffffffd800d08947 */ /* 0x000fea000183ffff */
.L_x_4714:
[----:B------:R-:W-:Y:S01]  /*7e60*/  ISETP.GE.AND P0, PT, R21, R36, PT ;  /* 0x000000241500720c */ /* 0x000fe20003f06270 */
[----:B------:R-:W-:-:S03]  /*7e70*/  ULDC UR5, c[0x0][0x268] ;  /* 0x00009a0000057ab9 */ /* 0x000fc60000000800 */
[----:B------:R-:W-:Y:S01]  /*7e80*/  ISETP.GE.OR P0, PT, R21, UR5, P0 ;  /* 0x0000000515007c0c */ /* 0x000fe20008706670 */
[----:B------:R-:W-:-:S12]  /*7e90*/  ULDC UR5, c[0x0][0x268] ;  /* 0x00009a0000057ab9 */ /* 0x000fd80000000800 */
[----:B------:R-:W-:Y:S05]  /*7ea0*/  @P0 BRA `(.L_x_4717) ;  /* 0x0000001400300947 */ /* 0x000fea0003800000 */
.L_x_4719:
[----:B------:R-:W-:Y:S01]  /*7eb0*/  ISETP.NE.AND P0, PT, R21, R3, PT ;  /* 0x000000031500720c */ /* 0x000fe20003f05270 */
[----:B------:R-:W0:-:S12]  /*7ec0*/  LDC R37, c[0x0][0x23c] ;  /* 0x00008f00ff257b82 */ /* 0x000e180000000800 */
[----:B------:R-:W1:Y:S01]  /*7ed0*/  @!P0 LDC.64 R14, c[0x0][0x248] ;  /* 0x00009200ff0e8b82 */ /* 0x000e620000000a00 */
[----:B------:R-:W-:Y:S02]  /*7ee0*/  @!P0 IADD3 R34, R34, 0x1, RZ ;  /* 0x0000000122228810 */ /* 0x000fe40007ffe0ff */
[----:B-----5:R-:W-:Y:S02]  /*7ef0*/  @!P0 LEA R5, R21, 0x1, 0x1 ;  /* 0x0000000115058811 */ /* 0x020fe400078e08ff */
[----:B------:R-:W-:Y:S02]  /*7f00*/  @!P0 LEA R12, R34, R1, 0x3 ;  /* 0x00000001220c8211 */ /* 0x000fe400078e18ff */
[----:B------:R-:W-:-:S04]  /*7f10*/  MOV R4, R16 ;  /* 0x0000001000047202 */ /* 0x000fc80000000f00 */
[----:B------:R-:W2:Y:S01]  /*7f20*/  @!P0 LDL.64 R12, [R12] ;  /* 0x000000000c0c8983 */ /* 0x000ea20000100a00 */
[----:B-1----:R-:W-:Y:S01]  /*7f30*/  @!P0 IMAD.WIDE R14, R5, 0x2, R14 ;  /* 0x00000002050e8825 */ /* 0x002fe200078e020e */
[----:B------:R-:W-:-:S03]  /*7f40*/  MOV R5, R17 ;  /* 0x0000001100057202 */ /* 0x000fc60000000f00 */
[----:B0-----:R-:W-:Y:S02]  /*7f50*/  IMAD.WIDE R16, R37, 0x4, R4 ;  /* 0x0000000425107825 */ /* 0x001fe400078e0204 */
[----:B------:R-:W3:Y:S04]  /*7f60*/  @!P0 LDG.E.U16.CONSTANT R14, desc[UR6][R14.64] ;  /* 0x000000060e0e8981 */ /* 0x000ee8000c1e9500 */
[----:B------:R-:W5:Y:S04]  /*7f70*/  LDG.E.128.CONSTANT R4, desc[UR6][R4.64] ;  /* 0x0000000604047981 */ /* 0x000f68000c1e9d00 */
[----:B------:R0:W5:Y:S01]  /*7f80*/  LDG.E.128.CONSTANT R8, desc[UR6][R16.64] ;  /* 0x0000000610087981 */ /* 0x000162000c1e9d00 */
[----:B------:R-:W-:-:S02]  /*7f90*/  VIADD R39, R21, 0x20 ;  /* 0x0000002015277836 */ /* 0x000fc40000000000 */
[----:B------:R-:W-:-:S03]  /*7fa0*/  IMAD.WIDE R44, R37, 0x4, R16 ;  /* 0x00000004252c7825 */ /* 0x000fc600078e0210 */
[----:B------:R-:W-:Y:S02]  /*7fb0*/  ISETP.GE.AND P2, PT, R39, UR5, PT ;  /* 0x0000000527007c0c */ /* 0x000fe4000bf46270 */
[----:B--2---:R-:W-:Y:S02]  /*7fc0*/  @!P0 PRMT R0, R12, 0x7610, R0 ;  /* 0x000076100c008816 */ /* 0x004fe40000000000 */
[----:B------:R-:W-:Y:S02]  /*7fd0*/  @!P0 PRMT R2, R13, 0x7610, R2 ;  /* 0x000076100d028816 */ /* 0x000fe40000000002 */
[----:B------:R-:W-:Y:S02]  /*7fe0*/  @!P0 PRMT R0, R0, 0x7610, R12 ;  /* 0x0000761000008816 */ /* 0x000fe4000000000c */
[----:B------:R-:W-:Y:S02]  /*7ff0*/  @!P0 PRMT R2, R2, 0x7610, R13 ;  /* 0x0000761002028816 */ /* 0x000fe4000000000d */
[----:B---3--:R-:W-:Y:S01]  /*8000*/  @!P0 IADD3 R3, R14, R21, RZ ;  /* 0x000000150e038210 */ /* 0x008fe20007ffe0ff */
[----:B0-----:R-:W-:Y:S06]  /*8010*/  @P1 BRA `(.L_x_4718) ;  /* 0x0000001000c01947 */ /* 0x001fec0003800000 */
[----:B------:R-:W2:Y:S01]  /*8020*/  LDG.E.128.CONSTANT R12, desc[UR6][R44.64] ;  /* 0x000000062c0c7981 */ /* 0x000ea2000c1e9d00 */
[----:B-----5:R-:W-:Y:S01]  /*8030*/  LOP3.LUT R21, R5, 0x70007, RZ, 0xc0, !PT ;  /* 0x0007000705157812 */ /* 0x020fe200078ec0ff */
[----:B------:R-:W-:Y:S01]  /*8040*/  HFMA2.MMA R42, -RZ, RZ, 0, 0.125 ;  /* 0x00003000ff2a7435 */ /* 0x000fe200000001ff */
[----:B------:R-:W-:Y:S01]  /*8050*/  LOP3.LUT R20, R4, 0x70007, RZ, 0xc0, !PT ;  /* 0x0007000704147812 */ /* 0x000fe200078ec0ff */
[----:B------:R-:W0:Y:S01]  /*8060*/  LDS.128 R16, [UR4] ;  /* 0x00000004ff107984 */ /* 0x000e220008000c00 */
        /* <DEDUP_REMOVED lines=8> */
[--C-:B------:R-:W-:Y:S01]  /*80f0*/  SHF.R.U32.HI R24, RZ, 0x6, R5.reuse ;  /* 0x00000006ff187819 */ /* 0x100fe20000011605 */
[-C--:B------:R-:W-:Y:S01]  /*8100*/  HFMA2 R20, R21, R42.reuse.H0_H0, -132, -132 ;  /* 0xd820d82015147431 */ /* 0x080fe2000004002a */
[----:B------:R-:W-:Y:S01]  /*8110*/  SHF.R.U32.HI R5, RZ, 0xf, R5 ;  /* 0x0000000fff057819 */ /* 0x000fe20000011605 */
[----:B------:R-:W-:Y:S01]  /*8120*/  HFMA2 R23, R23, R42.H0_H0, -132, -132 ;  /* 0xd820d82017177431 */ /* 0x000fe2000004002a */
[----:B------:R-:W-:Y:S02]  /*8130*/  LOP3.LUT R29, R24, 0x70007, RZ, 0xc0, !PT ;  /* 0x00070007181d7812 */ /* 0x000fe400078ec0ff */
[----:B------:R-:W-:Y:S02]  /*8140*/  LOP3.LUT R5, R5, 0x10001, RZ, 0xc0, !PT ;  /* 0x0001000105057812 */ /* 0x000fe400078ec0ff */
[----:B------:R-:W-:-:S02]  /*8150*/  LOP3.LUT R30, R29, 0x64006400, RZ, 0xfc, !PT ;  /* 0x640064001d1e7812 */ /* 0x000fc400078efcff */
[----:B------:R-:W-:-:S03]  /*8160*/  LOP3.LUT R29, R24, 0x380038, RZ, 0xc0, !PT ;  /* 0x00380038181d7812 */ /* 0x000fc600078ec0ff */
[----:B------:R-:W-:Y:S01]  /*8170*/  HADD2 R31, R30, -1028, -1028 ;  /* 0xe404e4041e1f7430 */ /* 0x000fe20000000000 */
[----:B------:R-:W-:-:S05]  /*8180*/  LOP3.LUT R29, R29, 0x64006400, RZ, 0xfc, !PT ;  /* 0x640064001d1d7812 */ /* 0x000fca00078efcff */
[----:B------:R-:W-:Y:S01]  /*8190*/  HFMA2 R29, R29, R42.H0_H0, -132, -132 ;  /* 0xd820d8201d1d7431 */ /* 0x000fe2000004002a */
[-C--:B0-----:R-:W-:Y:S01]  /*81a0*/  HFMA2.MMA R26, R25, R16.reuse, RZ ;  /* 0x00000010191a7235 */ /* 0x081fe200000000ff */
[----:B------:R-:W-:Y:S01]  /*81b0*/  SHF.R.U32.HI R25, RZ, 0x6, R4 ;  /* 0x00000006ff197819 */ /* 0x000fe20000011604 */
[----:B------:R-:W-:-:S03]  /*81c0*/  HFMA2.MMA R27, R27, R16, RZ ;  /* 0x000000101b1b7235 */ /* 0x000fc600000000ff */
[----:B------:R-:W-:-:S04]  /*81d0*/  LOP3.LUT R28, R25, 0x70007, RZ, 0xc0, !PT ;  /* 0x00070007191c7812 */ /* 0x000fc800078ec0ff */
[----:B------:R-:W-:Y:S01]  /*81e0*/  LOP3.LUT R28, R28, 0x64006400, RZ, 0xfc, !PT ;  /* 0x640064001c1c7812 */ /* 0x000fe200078efcff */
[----:B------:R-:W-:Y:S01]  /*81f0*/  HFMA2 R26, R23, R17, R26 ;  /* 0x00000011171a7231 */ /* 0x000fe2000000001a */
[----:B------:R-:W-:Y:S02]  /*8200*/  HFMA2.MMA R27, R20, R17, R27 ;  /* 0x00000011141b7235 */ /* 0x000fe4000000001b */
[----:B------:R-:W0:Y:S01]  /*8210*/  LDS.128 R20, [UR4+0x10] ;  /* 0x00001004ff147984 */ /* 0x000e220008000c00 */
[----:B------:R-:W-:Y:S02]  /*8220*/  HADD2 R28, R28, -1028, -1028 ;  /* 0xe404e4041c1c7430 */ /* 0x000fe40000000000 */
[----:B------:R-:W-:Y:S01]  /*8230*/  HFMA2 R26, R31, R18, R26 ;  /* 0x000000121f1a7231 */ /* 0x000fe2000000001a */
[----:B------:R-:W-:-:S03]  /*8240*/  SHF.R.U32.HI R31, RZ, 0xe, R8 ;  /* 0x0000000eff1f7819 */ /* 0x000fc60000011608 */
[----:B------:R-:W-:Y:S01]  /*8250*/  HFMA2.MMA R27, R28, R18, R27 ;  /* 0x000000121c1b7235 */ /* 0x000fe2000000001b */
[C---:B------:R-:W-:Y:S01]  /*8260*/  LOP3.LUT R28, R25.reuse, 0x380038, RZ, 0xc0, !PT ;  /* 0x00380038191c7812 */ /* 0x040fe200078ec0ff */
[----:B------:R-:W-:Y:S01]  /*8270*/  HFMA2.MMA R26, R29, R19, R26 ;  /* 0x000000131d1a7235 */ /* 0x000fe2000000001a */
[----:B------:R-:W-:Y:S02]  /*8280*/  LOP3.LUT R25, R25, 0x1c001c0, RZ, 0xc0, !PT ;  /* 0x01c001c019197812 */ /* 0x000fe400078ec0ff */
[----:B------:R-:W-:Y:S02]  /*8290*/  LOP3.LUT R29, R28, 0x64006400, RZ, 0xfc, !PT ;  /* 0x640064001c1d7812 */ /* 0x000fe400078efcff */
[----:B------:R-:W-:-:S03]  /*82a0*/  MOV R28, 0x2400 ;  /* 0x00002400001c7802 */ /* 0x000fc60000000f00 */
[----:B------:R-:W-:Y:S01]  /*82b0*/  HFMA2 R30, R29, R42.H0_H0, -132, -132 ;  /* 0xd820d8201d1e7431 */ /* 0x000fe2000004002a */
[----:B------:R-:W-:Y:S02]  /*82c0*/  PRMT R42, R42, 0x5410, R28 ;  /* 0x000054102a2a7816 */ /* 0x000fe4000000001c */
[----:B------:R-:W-:Y:S02]  /*82d0*/  LOP3.LUT R29, R25, 0x64006400, RZ, 0xfc, !PT ;  /* 0x64006400191d7812 */ /* 0x000fe400078efcff */
[----:B------:R-:W-:Y:S01]  /*82e0*/  LOP3.LUT R28, R24, 0x1c001c0, RZ, 0xc0, !PT ;  /* 0x01c001c0181c7812 */ /* 0x000fe200078ec0ff */
[----:B------:R-:W-:Y:S01]  /*82f0*/  HFMA2.MMA R27, R30, R19, R27 ;  /* 0x000000131e1b7235 */ /* 0x000fe2000000001b */
[----:B------:R-:W-:Y:S01]  /*8300*/  LOP3.LUT R24, R8, 0x70007, RZ, 0xc0, !PT ;  /* 0x0007000708187812 */ /* 0x000fe200078ec0ff */
[----:B------:R-:W-:Y:S01]  /*8310*/  HFMA2 R30, R29, R42.H1_H1, -20, -20 ;  /* 0xcd00cd001d1e7431 */ /* 0x000fe2000006002a */
[----:B------:R-:W-:Y:S02]  /*8320*/  LOP3.LUT R25, R28, 0x64006400, RZ, 0xfc, !PT ;  /* 0x640064001c197812 */ /* 0x000fe400078efcff */
[----:B------:R-:W-:-:S02]  /*8330*/  LOP3.LUT R28, R24, 0x64006400, RZ, 0xfc, !PT ;  /* 0x64006400181c7812 */ /* 0x000fc400078efcff */
[----:B------:R-:W-:Y:S01]  /*8340*/  LOP3.LUT R24, R9, 0x70007, RZ, 0xc0, !PT ;  /* 0x0007000709187812 */ /* 0x000fe200078ec0ff */
[----:B------:R-:W-:Y:S01]  /*8350*/  HFMA2 R25, R25, R42.H1_H1, -20, -20 ;  /* 0xcd00cd0019197431 */ /* 0x000fe2000006002a */
[----:B0-----:R-:W-:Y:S01]  /*8360*/  HFMA2.MMA R27, R30, R20, R27 ;  /* 0x000000141e1b7235 */ /* 0x001fe2000000001b */
[----:B------:R-:W-:Y:S01]  /*8370*/  HADD2 R30, R28, -1028, -1028 ;  /* 0xe404e4041c1e7430 */ /* 0x000fe20000000000 */
[----:B------:R-:W-:-:S03]  /*8380*/  LOP3.LUT R28, R24, 0x64006400, RZ, 0xfc, !PT ;  /* 0x64006400181c7812 */ /* 0x000fc600078efcff */
[----:B------:R-:W-:Y:S01]  /*8390*/  HFMA2.MMA R24, R25, R20, R26 ;  /* 0x0000001419187235 */ /* 0x000fe2000000001a */
[----:B------:R-:W-:Y:S02]  /*83a0*/  LOP3.LUT R25, R8, 0x380038, RZ, 0xc0, !PT ;  /* 0x0038003808197812 */ /* 0x000fe400078ec0ff */
[----:B------:R-:W-:Y:S02]  /*83b0*/  LOP3.LUT R26, R9, 0x380038, RZ, 0xc0, !PT ;  /* 0x00380038091a7812 */ /* 0x000fe400078ec0ff */
[----:B------:R-:W-:Y:S01]  /*83c0*/  LOP3.LUT R25, R25, 0x64006400, RZ, 0xfc, !PT ;  /* 0x6400640019197812 */ /* 0x000fe200078efcff */
[----:B------:R-:W-:Y:S01]  /*83d0*/  HFMA2 R29, R30, R21, R27 ;  /* 0x000000151e1d7231 */ /* 0x000fe2000000001b */
[----:B------:R-:W-:Y:S01]  /*83e0*/  SHF.R.U32.HI R8, RZ, 0x6, R8 ;  /* 0x00000006ff087819 */ /* 0x000fe20000011608 */
[----:B------:R-:W-:Y:S02]  /*83f0*/  HADD2 R27, R28, -1028, -1028 ;  /* 0xe404e4041c1b7430 */ /* 0x000fe40000000000 */
[----:B------:R-:W-:Y:S01]  /*8400*/  HFMA2 R28, R25, R42.H0_H0, -132, -132 ;  /* 0xd820d820191c7431 */ /* 0x000fe2000004002a */
[----:B------:R-:W-:-:S03]  /*8410*/  LOP3.LUT R30, R8, 0x70007, RZ, 0xc0, !PT ;  /* 0x00070007081e7812 */ /* 0x000fc600078ec0ff */
[----:B------:R-:W-:Y:S01]  /*8420*/  HFMA2.MMA R24, R27, R21, R24 ;  /* 0x000000151b187235 */ /* 0x000fe20000000018 */
[----:B------:R-:W-:Y:S01]  /*8430*/  LOP3.LUT R27, R26, 0x64006400, RZ, 0xfc, !PT ;  /* 0x640064001a1b7812 */ /* 0x000fe200078efcff */
[----:B------:R-:W-:Y:S01]  /*8440*/  HFMA2.MMA R29, R28, R22, R29 ;  /* 0x000000161c1d7235 */ /* 0x000fe2000000001d */
[--C-:B------:R-:W-:Y:S02]  /*8450*/  SHF.R.U32.HI R26, RZ, 0xe, R9.reuse ;  /* 0x0000000eff1a7819 */ /* 0x100fe40000011609 */
[----:B------:R-:W-:Y:S01]  /*8460*/  SHF.R.U32.HI R28, RZ, 0xf, R4 ;  /* 0x0000000fff1c7819 */ /* 0x000fe20000011604 */
[----:B------:R-:W-:Y:S01]  /*8470*/  HFMA2 R27, R27, R42.H0_H0, -132, -132 ;  /* 0xd820d8201b1b7431 */ /* 0x000fe2000004002a */
[----:B------:R-:W-:Y:S02]  /*8480*/  LOP3.LUT R5, R5, 0x20002, R26, 0xf8, !PT ;  /* 0x0002000205057812 */ /* 0x000fe400078ef81a */
[----:B------:R-:W-:Y:S01]  /*8490*/  LOP3.LUT R28, R28, 0x10001, RZ, 0xc0, !PT ;  /* 0x000100011c1c7812 */ /* 0x000fe200078ec0ff */
[----:B------:R-:W-:Y:S01]  /*84a0*/  HFMA2 R4, R27, R22, R24 ;  /* 0x000000161b047231 */ /* 0x000fe20000000018 */
[----:B------:R-:W-:Y:S01]  /*84b0*/  SHF.R.U32.HI R9, RZ, 0x6, R9 ;  /* 0x00000006ff097819 */ /* 0x000fe20000011609 */
[----:B------:R-:W0:Y:S01]  /*84c0*/  LDS.128 R24, [UR4+0x20] ;  /* 0x00002004ff187984 */ /* 0x000e220008000c00 */
[----:B------:R-:W-:-:S02]  /*84d0*/  LOP3.LUT R28, R28, 0x20002, R31, 0xf8, !PT ;  /* 0x000200021c1c7812 */ /* 0x000fc400078ef81f */
[----:B------:R-:W-:Y:S02]  /*84e0*/  LOP3.LUT R31, R9, 0x70007, RZ, 0xc0, !PT ;  /* 0x00070007091f7812 */ /* 0x000fe400078ec0ff */
[----:B------:R-:W-:Y:S02]  /*84f0*/  LOP3.LUT R30, R30, 0x64006400, RZ, 0xfc, !PT ;  /* 0x640064001e1e7812 */ /* 0x000fe400078efcff */
[----:B------:R-:W-:-:S03]  /*8500*/  LOP3.LUT R31, R31, 0x64006400, RZ, 0xfc, !PT ;  /* 0x640064001f1f7812 */ /* 0x000fc600078efcff */
[----:B------:R-:W-:Y:S02]  /*8510*/  HADD2 R30, R30, -1028, -1028 ;  /* 0xe404e4041e1e7430 */ /* 0x000fe40000000000 */
[----:B------:R-:W-:-:S04]  /*8520*/  HADD2 R31, R31, -1028, -1028 ;  /* 0xe404e4041f1f7430 */ /* 0x000fc80000000000 */
[----:B------:R-:W-:Y:S01]  /*8530*/  HFMA2.MMA R29, R30, R23, R29 ;  /* 0x000000171e1d7235 */ /* 0x000fe2000000001d */
[----:B------:R-:W-:Y:S01]  /*8540*/  HFMA2 R30, R31, R23, R4 ;  /* 0x000000171f1e7231 */ /* 0x000fe20000000004 */
        /* <DEDUP_REMOVED lines=8> */
[----:B------:R-:W-:-:S03]  /*85d0*/  HFMA2 R41, R41, R42.H0_H0, -132, -132 ;  /* 0xd820d82029297431 */ /* 0x000fc6000004002a */
[----:B------:R-:W-:-:S05]  /*85e0*/  LOP3.LUT R9, R9, 0x64006400, RZ, 0xfc, !PT ;  /* 0x6400640009097812 */ /* 0x000fca00078efcff */
[-C--:B------:R-:W-:Y:S01]  /*85f0*/  HFMA2 R9, R9, R42.reuse.H1_H1, -20, -20 ;  /* 0xcd00cd0009097431 */ /* 0x080fe2000006002a */
[----:B0-----:R-:W-:Y:S01]  /*8600*/  HFMA2.MMA R29, R4, R24, R29 ;  /* 0x00000018041d7235 */ /* 0x001fe2000000001d */
[----:B------:R-:W-:Y:S01]  /*8610*/  HFMA2 R4, R43, R42.H1_H1, -20, -20 ;  /* 0xcd00cd002b047431 */ /* 0x000fe2000006002a */
[----:B------:R-:W-:Y:S01]  /*8620*/  LOP3.LUT R43, R6, 0x70007, RZ, 0xc0, !PT ;  /* 0x00070007062b7812 */ /* 0x000fe200078ec0ff */
[----:B------:R-:W-:-:S03]  /*8630*/  HFMA2 R8, R41, R24, R30 ;  /* 0x0000001829087231 */ /* 0x000fc6000000001e */
[----:B------:R-:W-:Y:S02]  /*8640*/  LOP3.LUT R43, R43, 0x64006400, RZ, 0xfc, !PT ;  /* 0x640064002b2b7812 */ /* 0x000fe400078efcff */
[-C--:B------:R-:W-:Y:S02]  /*8650*/  HFMA2.MMA R29, R4, R25.reuse, R29 ;  /* 0x00000019041d7235 */ /* 0x080fe4000000001d */
[----:B------:R-:W-:Y:S01]  /*8660*/  HFMA2.MMA R8, R9, R25, R8 ;  /* 0x0000001909087235 */ /* 0x000fe20000000008 */
[----:B------:R-:W-:Y:S01]  /*8670*/  HADD2 R43, R43, -1028, -1028 ;  /* 0xe404e4042b2b7430 */ /* 0x000fe20000000000 */
[----:B--2---:R-:W-:Y:S02]  /*8680*/  LOP3.LUT R4, R12, 0x70007, RZ, 0xc0, !PT ;  /* 0x000700070c047812 */ /* 0x004fe400078ec0ff */
[----:B------:R-:W-:Y:S02]  /*8690*/  LOP3.LUT R9, R13, 0x70007, RZ, 0xc0, !PT ;  /* 0x000700070d097812 */ /* 0x000fe400078ec0ff */
[----:B------:R-:W-:-:S02]  /*86a0*/  LOP3.LUT R4, R4, 0x64006400, RZ, 0xfc, !PT ;  /* 0x6400640004047812 */ /* 0x000fc400078efcff */
[----:B------:R-:W-:-:S03]  /*86b0*/  SHF.R.U32.HI R30, RZ, 0xd, R13 ;  /* 0x0000000dff1e7819 */ /* 0x000fc6000001160d */
[----:B------:R-:W-:Y:S01]  /*86c0*/  HADD2 R38, R4, -1028, -1028 ;  /* 0xe404e40404267430 */ /* 0x000fe20000000000 */
[----:B------:R-:W-:Y:S02]  /*86d0*/  LOP3.LUT R4, R5, 0x40004, R30, 0xf8, !PT ;  /* 0x0004000405047812 */ /* 0x000fe400078ef81e */
[----:B------:R-:W-:Y:S01]  /*86e0*/  SHF.R.U32.HI R5, RZ, 0xd, R12 ;  /* 0x0000000dff057819 */ /* 0x000fe2000001160c */
[----:B------:R-:W-:Y:S01]  /*86f0*/  HFMA2 R38, R38, R26, R29 ;  /* 0x0000001a26267231 */ /* 0x000fe2000000001d */
[----:B------:R-:W-:Y:S02]  /*8700*/  LOP3.LUT R29, R9, 0x64006400, RZ, 0xfc, !PT ;  /* 0x64006400091d7812 */ /* 0x000fe400078efcff */
[----:B------:R-:W-:Y:S02]  /*8710*/  LOP3.LUT R5, R28, 0x40004, R5, 0xf8, !PT ;  /* 0x000400041c057812 */ /* 0x000fe400078ef805 */
[----:B------:R-:W-:Y:S01]  /*8720*/  LOP3.LUT R28, R13, 0x380038, RZ, 0xc0, !PT ;  /* 0x003800380d1c7812 */ /* 0x000fe200078ec0ff */
[----:B------:R-:W-:Y:S01]  /*8730*/  HADD2 R31, R29, -1028, -1028 ;  /* 0xe404e4041d1f7430 */ /* 0x000fe20000000000 */
[----:B------:R-:W-:-:S02]  /*8740*/  LOP3.LUT R9, R12, 0x380038, RZ, 0xc0, !PT ;  /* 0x003800380c097812 */ /* 0x000fc400078ec0ff */
[----:B------:R-:W-:Y:S02]  /*8750*/  LOP3.LUT R29, R28, 0x64006400, RZ, 0xfc, !PT ;  /* 0x640064001c1d7812 */ /* 0x000fe400078efcff */
[----:B------:R-:W-:Y:S01]  /*8760*/  LOP3.LUT R9, R9, 0x64006400, RZ, 0xfc, !PT ;  /* 0x6400640009097812 */ /* 0x000fe200078efcff */
[----:B------:R-:W-:Y:S01]  /*8770*/  HFMA2.MMA R8, R31, R26, R8 ;  /* 0x0000001a1f087235 */ /* 0x000fe20000000008 */
[----:B------:R-:W-:Y:S01]  /*8780*/  SHF.R.U32.HI R12, RZ, 0x6, R12 ;  /* 0x00000006ff0c7819 */ /* 0x000fe2000001160c */
[-C--:B------:R-:W-:Y:S01]  /*8790*/  HFMA2 R29, R29, R42.reuse.H0_H0, -132, -132 ;  /* 0xd820d8201d1d7431 */ /* 0x080fe2000004002a */
[----:B------:R-:W-:Y:S01]  /*87a0*/  SHF.R.U32.HI R13, RZ, 0x6, R13 ;  /* 0x00000006ff0d7819 */ /* 0x000fe2000001160d */
[----:B------:R-:W-:Y:S01]  /*87b0*/  HFMA2 R9, R9, R42.H0_H0, -132, -132 ;  /* 0xd820d82009097431 */ /* 0x000fe2000004002a */
[----:B------:R-:W-:Y:S02]  /*87c0*/  LOP3.LUT R41, R12, 0x70007, RZ, 0xc0, !PT ;  /* 0x000700070c297812 */ /* 0x000fe400078ec0ff */
[----:B------:R-:W-:-:S02]  /*87d0*/  LOP3.LUT R40, R13, 0x380038, RZ, 0xc0, !PT ;  /* 0x003800380d287812 */ /* 0x000fc400078ec0ff */
[----:B------:R-:W-:Y:S01]  /*87e0*/  LOP3.LUT R41, R41, 0x64006400, RZ, 0xfc, !PT ;  /* 0x6400640029297812 */ /* 0x000fe200078efcff */
[----:B------:R-:W-:Y:S01]  /*87f0*/  HFMA2 R8, R29, R27, R8 ;  /* 0x0000001b1d087231 */ /* 0x000fe20000000008 */
[----:B------:R-:W-:Y:S01]  /*8800*/  HFMA2.MMA R38, R9, R27, R38 ;  /* 0x0000001b09267235 */ /* 0x000fe20000000026 */
[----:B------:R-:W0:Y:S01]  /*8810*/  LDS.128 R28, [UR4+0x30] ;  /* 0x00003004ff1c7984 */ /* 0x000e220008000c00 */
[C---:B------:R-:W-:Y:S01]  /*8820*/  LOP3.LUT R9, R12.reuse, 0x380038, RZ, 0xc0, !PT ;  /* 0x003800380c097812 */ /* 0x040fe200078ec0ff */
[----:B------:R-:W-:Y:S01]  /*8830*/  HADD2 R41, R41, -1028, -1028 ;  /* 0xe404e40429297430 */ /* 0x000fe20000000000 */
[----:B------:R-:W-:Y:S02]  /*8840*/  LOP3.LUT R12, R12, 0x1c001c0, RZ, 0xc0, !PT ;  /* 0x01c001c00c0c7812 */ /* 0x000fe400078ec0ff */
[----:B------:R-:W-:Y:S02]  /*8850*/  LOP3.LUT R9, R9, 0x64006400, RZ, 0xfc, !PT ;  /* 0x6400640009097812 */ /* 0x000fe400078efcff */
[----:B------:R-:W-:-:S02]  /*8860*/  LOP3.LUT R12, R12, 0x64006400, RZ, 0xfc, !PT ;  /* 0x640064000c0c7812 */ /* 0x000fc400078efcff */
[----:B------:R-:W-:Y:S01]  /*8870*/  LOP3.LUT R40, R40, 0x64006400, RZ, 0xfc, !PT ;  /* 0x6400640028287812 */ /* 0x000fe200078efcff */
[-C--:B------:R-:W-:Y:S01]  /*8880*/  HFMA2 R9, R9, R42.reuse.H0_H0, -132, -132 ;  /* 0xd820d82009097431 */ /* 0x080fe2000004002a */
[----:B------:R-:W-:Y:S02]  /*8890*/  LOP3.LUT R4, R4, 0x64006400, RZ, 0xfc, !PT ;  /* 0x6400640004047812 */ /* 0x000fe400078efcff */
[----:B------:R-:W-:Y:S01]  /*88a0*/  LOP3.LUT R5, R5, 0x64006400, RZ, 0xfc, !PT ;  /* 0x6400640005057812 */ /* 0x000fe200078efcff */
[-C--:B------:R-:W-:Y:S02]  /*88b0*/  HFMA2 R40, R40, R42.reuse.H0_H0, -132, -132 ;  /* 0xd820d82028287431 */ /* 0x080fe4000004002a */
[----:B------:R-:W-:Y:S02]  /*88c0*/  HADD2 R4, R4, -1028, -1028 ;  /* 0xe404e40404047430 */ /* 0x000fe40000000000 */
[----:B------:R-:W-:Y:S01]  /*88d0*/  HADD2 R5, R5, -1028, -1028 ;  /* 0xe404e40405057430 */ /* 0x000fe20000000000 */
[----:B0-----:R-:W-:Y:S01]  /*88e0*/  HFMA2.MMA R38, R41, R28, R38 ;  /* 0x0000001c29267235 */ /* 0x001fe20000000026 */
[----:B------:R-:W-:Y:S01]  /*88f0*/  HFMA2 R41, R12, R42.H1_H1, -20, -20 ;  /* 0xcd00cd000c297431 */ /* 0x000fe2000006002a */
[----:B------:R-:W-:-:S06]  /*8900*/  SHF.R.U32.HI R12, RZ, 0x6, R6 ;  /* 0x00000006ff0c7819 */ /* 0x000fcc0000011606 */
[----:B------:R-:W-:Y:S01]  /*8910*/  HFMA2.MMA R38, R9, R29, R38 ;  /* 0x0000001d09267235 */ /* 0x000fe20000000026 */
[C---:B------:R-:W-:Y:S02]  /*8920*/  LOP3.LUT R9, R13.reuse, 0x70007, RZ, 0xc0, !PT ;  /* 0x000700070d097812 */ /* 0x040fe400078ec0ff */
[----:B------:R-:W-:Y:S02]  /*8930*/  LOP3.LUT R13, R13, 0x1c001c0, RZ, 0xc0, !PT ;  /* 0x01c001c00d0d7812 */ /* 0x000fe400078ec0ff */
[----:B------:R-:W-:Y:S02]  /*8940*/  LOP3.LUT R9, R9, 0x64006400, RZ, 0xfc, !PT ;  /* 0x6400640009097812 */ /* 0x000fe400078efcff */
[----:B------:R-:W-:-:S03]  /*8950*/  LOP3.LUT R13, R13, 0x64006400, RZ, 0xfc, !PT ;  /* 0x640064000d0d7812 */ /* 0x000fc600078efcff */
[----:B------:R-:W-:Y:S02]  /*8960*/  HADD2 R9, R9, -1028, -1028 ;  /* 0xe404e40409097430 */ /* 0x000fe40000000000 */
[----:B------:R-:W-:Y:S01]  /*8970*/  HFMA2 R38, R41, R30, R38 ;  /* 0x0000001e29267231 */ /* 0x000fe20000000026 */
[----:B------:R-:W-:Y:S01]  /*8980*/  LOP3.LUT R41, R6, 0x380038, RZ, 0xc0, !PT ;  /* 0x0038003806297812 */ /* 0x000fe200078ec0ff */
[----:B------:R-:W-:Y:S01]  /*8990*/  HFMA2 R9, R9, R28, R8 ;  /* 0x0000001c09097231 */ /* 0x000fe20000000008 */
[----:B------:R-:W-:Y:S01]  /*89a0*/  HFMA2.MMA R8, R43, R16, RZ ;  /* 0x000000102b087235 */ /* 0x000fe200000000ff */
[----:B------:R-:W-:Y:S01]  /*89b0*/  SHF.R.U32.HI R6, RZ, 0xf, R6 ;  /* 0x0000000fff067819 */ /* 0x000fe20000011606 */
[----:B------:R-:W-:Y:S01]  /*89c0*/  HFMA2 R38, R5, R31, R38 ;  /* 0x0000001f05267231 */ /* 0x000fe20000000026 */
[----:B------:R-:W-:Y:S02]  /*89d0*/  LOP3.LUT R41, R41, 0x64006400, RZ, 0xfc, !PT ;  /* 0x6400640029297812 */ /* 0x000fe400078efcff */
[----:B------:R-:W-:Y:S01]  /*89e0*/  HFMA2.MMA R9, R40, R29, R9 ;  /* 0x0000001d28097235 */ /* 0x000fe20000000009 */
[----:B------:R-:W-:Y:S01]  /*89f0*/  LOP3.LUT R40, R7, 0x70007, RZ, 0xc0, !PT ;  /* 0x0007000707287812 */ /* 0x000fe200078ec0ff */
[----:B------:R-:W-:Y:S01]  /*8a00*/  HADD2 R38, R38.H0_H0, R38.H1_H1 ;  /* 0x3000002626267230 */ /* 0x000fe20000000800 */
[----:B------:R-:W-:Y:S01]  /*8a10*/  LOP3.LUT R6, R6, 0x10001, RZ, 0xc0, !PT ;  /* 0x0001000106067812 */ /* 0x000fe200078ec0ff */
[----:B------:R-:W-:Y:S01]  /*8a20*/  HFMA2 R41, R41, R42.H0_H0, -132, -132 ;  /* 0xd820d82029297431 */ /* 0x000fe2000004002a */
[----:B------:R-:W-:-:S02]  /*8a30*/  LOP3.LUT R40, R40, 0x64006400, RZ, 0xfc, !PT ;  /* 0x6400640028287812 */ /* 0x000fc400078efcff */
[----:B------:R-:W-:Y:S01]  /*8a40*/  SHF.R.U32.HI R5, RZ, 0xe, R10 ;  /* 0x0000000eff057819 */ /* 0x000fe2000001160a */
[----:B------:R-:W-:Y:S01]  /*8a50*/  HFMA2 R8, R41, R17, R8 ;  /* 0x0000001129087231 */ /* 0x000fe20000000008 */
[----:B------:R-:W-:Y:S01]  /*8a60*/  LOP3.LUT R41, R12, 0x70007, RZ, 0xc0, !PT ;  /* 0x000700070c297812 */ /* 0x000fe200078ec0ff */
[----:B------:R-:W-:Y:S01]  /*8a70*/  HADD2 R43, R40, -1028, -1028 ;  /* 0xe404e404282b7430 */ /* 0x000fe20000000000 */
[----:B------:R-:W-:Y:S02]  /*8a80*/  SHF.R.U32.HI R40, RZ, 0x6, R7 ;  /* 0x00000006ff287819 */ /* 0x000fe40000011607 */
[----:B------:R-:W-:Y:S01]  /*8a90*/  LOP3.LUT R41, R41, 0x64006400, RZ, 0xfc, !PT ;  /* 0x6400640029297812 */ /* 0x000fe200078efcff */
[----:B------:R-:W-:-:S04]  /*8aa0*/  HFMA2 R16, R43, R16, RZ.H0_H0 ;  /* 0x000000102b107231 */ /* 0x000fc800000400ff */
[----:B------:R-:W-:-:S06]  /*8ab0*/  HADD2 R41, R41, -1028, -1028 ;  /* 0xe404e40429297430 */ /* 0x000fcc0000000000 */
[----:B------:R-:W-:Y:S01]  /*8ac0*/  HFMA2.MMA R8, R41, R18, R8 ;  /* 0x0000001229087235 */ /* 0x000fe20000000008 */
[----:B------:R-:W-:Y:S02]  /*8ad0*/  LOP3.LUT R41, R7, 0x380038, RZ, 0xc0, !PT ;  /* 0x0038003807297812 */ /* 0x000fe400078ec0ff */
[----:B------:R-:W-:Y:S02]  /*8ae0*/  SHF.R.U32.HI R7, RZ, 0xf, R7 ;  /* 0x0000000fff077819 */ /* 0x000fe40000011607 */
[----:B------:R-:W-:-:S05]  /*8af0*/  LOP3.LUT R41, R41, 0x64006400, RZ, 0xfc, !PT ;  /* 0x6400640029297812 */ /* 0x000fca00078efcff */
[----:B------:R-:W-:-:S06]  /*8b00*/  HFMA2 R41, R41, R42.H0_H0, -132, -132 ;  /* 0xd820d82029297431 */ /* 0x000fcc000004002a */
[----:B------:R-:W-:Y:S01]  /*8b10*/  HFMA2.MMA R16, R41, R17, R16 ;  /* 0x0000001129107235 */ /* 0x000fe20000000010 */
[----:B------:R-:W-:-:S04]  /*8b20*/  LOP3.LUT R17, R40, 0x70007, RZ, 0xc0, !PT ;  /* 0x0007000728117812 */ /* 0x000fc800078ec0ff */
[----:B------:R-:W-:-:S05]  /*8b30*/  LOP3.LUT R17, R17, 0x64006400, RZ, 0xfc, !PT ;  /* 0x6400640011117812 */ /* 0x000fca00078efcff */
[----:B------:R-:W-:-:S04]  /*8b40*/  HADD2 R17, R17, -1028, -1028 ;  /* 0xe404e40411117430 */ /* 0x000fc80000000000 */
[----:B------:R-:W-:Y:S02]  /*8b50*/  HFMA2 R16, R17, R18, R16 ;  /* 0x0000001211107231 */ /* 0x000fe40000000010 */
[----:B------:R-:W-:-:S06]  /*8b60*/  HFMA2 R18, R13, R42.H1_H1, -20, -20 ;  /* 0xcd00cd000d127431 */ /* 0x000fcc000006002a */
[----:B------:R-:W-:Y:S01]  /*8b70*/  HFMA2.MMA R9, R18, R30, R9 ;  /* 0x0000001e12097235 */ /* 0x000fe20000000009 */
[----:B------:R-:W-:Y:S02]  /*8b80*/  LOP3.LUT R18, R6, 0x20002, R5, 0xf8, !PT ;  /* 0x0002000206127812 */ /* 0x000fe400078ef805 */
[C---:B------:R-:W-:Y:S02]  /*8b90*/  LOP3.LUT R6, R12.reuse, 0x380038, RZ, 0xc0, !PT ;  /* 0x003800380c067812 */ /* 0x040fe400078ec0ff */
[----:B------:R-:W-:Y:S02]  /*8ba0*/  LOP3.LUT R12, R12, 0x1c001c0, RZ, 0xc0, !PT ;  /* 0x01c001c00c0c7812 */ /* 0x000fe400078ec0ff */
[----:B------:R-:W-:Y:S01]  /*8bb0*/  LOP3.LUT R13, R6, 0x64006400, RZ, 0xfc, !PT ;  /* 0x64006400060d7812 */ /* 0x000fe200078efcff */
[----:B------:R-:W-:Y:S01]  /*8bc0*/  HFMA2.MMA R4, R4, R31, R9 ;  /* 0x0000001f04047235 */ /* 0x000fe20000000009 */
[C---:B------:R-:W-:Y:S02]  /*8bd0*/  LOP3.LUT R9, R40.reuse, 0x380038, RZ, 0xc0, !PT ;  /* 0x0038003828097812 */ /* 0x040fe400078ec0ff */
[----:B------:R-:W-:Y:S01]  /*8be0*/  LOP3.LUT R40, R40, 0x1c001c0, RZ, 0xc0, !PT ;  /* 0x01c001c028287812 */ /* 0x000fe200078ec0ff */
[----:B------:R-:W-:Y:S01]  /*8bf0*/  HFMA2 R13, R13, R42.H0_H0, -132, -132 ;  /* 0xd820d8200d0d7431 */ /* 0x000fe2000004002a */
[----:B------:R-:W-:-:S02]  /*8c00*/  LOP3.LUT R9, R9, 0x64006400, RZ, 0xfc, !PT ;  /* 0x6400640009097812 */ /* 0x000fc400078efcff */
[----:B------:R-:W-:Y:S02]  /*8c10*/  LOP3.LUT R6, R10, 0x70007, RZ, 0xc0, !PT ;  /* 0x000700070a067812 */ /* 0x000fe400078ec0ff */
[----:B------:R-:W-:Y:S01]  /*8c20*/  SHF.R.U32.HI R5, RZ, 0xd, R14 ;  /* 0x0000000dff057819 */ /* 0x000fe2000001160e */
[-C--:B------:R-:W-:Y:S01]  /*8c30*/  HFMA2 R9, R9, R42.reuse.H0_H0, -132, -132 ;  /* 0xd820d82009097431 */ /* 0x080fe2000004002a */
[-C--:B------:R-:W-:Y:S01]  /*8c40*/  HFMA2.MMA R8, R13, R19.reuse, R8 ;  /* 0x000000130d087235 */ /* 0x080fe20000000008 */
[----:B------:R-:W-:Y:S02]  /*8c50*/  LOP3.LUT R13, R40, 0x64006400, RZ, 0xfc, !PT ;  /* 0x64006400280d7812 */ /* 0x000fe400078efcff */
[----:B------:R-:W-:Y:S02]  /*8c60*/  LOP3.LUT R6, R6, 0x64006400, RZ, 0xfc, !PT ;  /* 0x6400640006067812 */ /* 0x000fe400078efcff */
[----:B------:R-:W-:Y:S01]  /*8c70*/  HFMA2.MMA R16, R9, R19, R16 ;  /* 0x0000001309107235 */ /* 0x000fe20000000010 */
[----:B------:R-:W-:Y:S01]  /*8c80*/  LOP3.LUT R9, R12, 0x64006400, RZ, 0xfc, !PT ;  /* 0x640064000c097812 */ /* 0x000fe200078efcff */
[----:B------:R-:W-:Y:S01]  /*8c90*/  HFMA2 R13, R13, R42.H1_H1, -20, -20 ;  /* 0xcd00cd000d0d7431 */ /* 0x000fe2000006002a */
[----:B------:R-:W-:-:S03]  /*8ca0*/  LOP3.LUT R5, R18, 0x40004, R5, 0xf8, !PT ;  /* 0x0004000412057812 */ /* 0x000fc600078ef805 */
[----:B------:R-:W-:Y:S01]  /*8cb0*/  HFMA2 R9, R9, R42.H1_H1, -20, -20 ;  /* 0xcd00cd0009097431 */ /* 0x000fe2000006002a */
[----:B------:R-:W-:-:S05]  /*8cc0*/  LOP3.LUT R5, R5, 0x64006400, RZ, 0xfc, !PT ;  /* 0x6400640005057812 */ /* 0x000fca00078efcff */
[----:B------:R-:W-:Y:S01]  /*8cd0*/  HFMA2.MMA R8, R9, R20, R8 ;  /* 0x0000001409087235 */ /* 0x000fe20000000008 */
[----:B------:R-:W-:Y:S01]  /*8ce0*/  LOP3.LUT R9, R11, 0x70007, RZ, 0xc0, !PT ;  /* 0x000700070b097812 */ /* 0x000fe200078ec0ff */
[----:B------:R-:W-:Y:S02]  /*8cf0*/  HFMA2 R20, R13, R20, R16 ;  /* 0x000000140d147231 */ /* 0x000fe40000000010 */
[----:B------:R-:W-:Y:S01]  /*8d00*/  HADD2 R13, R6, -1028, -1028 ;  /* 0xe404e404060d7430 */ /* 0x000fe20000000000 */
[----:B------:R-:W-:Y:S02]  /*8d10*/  LOP3.LUT R9, R9, 0x64006400, RZ, 0xfc, !PT ;  /* 0x6400640009097812 */ /* 0x000fe400078efcff */
[----:B------:R-:W-:Y:S02]  /*8d20*/  LOP3.LUT R6, R10, 0x380038, RZ, 0xc0, !PT ;  /* 0x003800380a067812 */ /* 0x000fe400078ec0ff */
[----:B------:R-:W-:Y:S01]  /*8d30*/  SHF.R.U32.HI R10, RZ, 0x6, R10 ;  /* 0x00000006ff0a7819 */ /* 0x000fe2000001160a */
[----:B------:R-:W-:Y:S01]  /*8d40*/  HADD2 R17, R9, -1028, -1028 ;  /* 0xe404e40409117430 */ /* 0x000fe20000000000 */
[----:B------:R-:W-:Y:S01]  /*8d50*/  HFMA2.MMA R8, R13, R21, R8 ;  /* 0x000000150d087235 */ /* 0x000fe20000000008 */
[----:B------:R-:W-:-:S02]  /*8d60*/  LOP3.LUT R13, R6, 0x64006400, RZ, 0xfc, !PT ;  /* 0x64006400060d7812 */ /* 0x000fc400078efcff */
[----:B------:R-:W-:Y:S02]  /*8d70*/  LOP3.LUT R9, R11, 0x380038, RZ, 0xc0, !PT ;  /* 0x003800380b097812 */ /* 0x000fe400078ec0ff */
[--C-:B------:R-:W-:Y:S01]  /*8d80*/  SHF.R.U32.HI R6, RZ, 0xe, R11.reuse ;  /* 0x0000000eff067819 */ /* 0x100fe2000001160b */
[----:B------:R-:W-:Y:S01]  /*8d90*/  HFMA2.MMA R20, R17, R21, R20 ;  /* 0x0000001511147235 */ /* 0x000fe20000000014 */
[----:B------:R-:W-:Y:S01]  /*8da0*/  LOP3.LUT R12, R10, 0x70007, RZ, 0xc0, !PT ;  /* 0x000700070a0c7812 */ /* 0x000fe200078ec0ff */
[----:B------:R-:W-:Y:S01]  /*8db0*/  HFMA2 R13, R13, R42.H0_H0, -132, -132 ;  /* 0xd820d8200d0d7431 */ /* 0x000fe2000004002a */
[----:B------:R-:W-:Y:S02]  /*8dc0*/  SHF.R.U32.HI R11, RZ, 0x6, R11 ;  /* 0x00000006ff0b7819 */ /* 0x000fe4000001160b */
[----:B------:R-:W-:Y:S01]  /*8dd0*/  LOP3.LUT R17, R9, 0x64006400, RZ, 0xfc, !PT ;  /* 0x6400640009117812 */ /* 0x000fe200078efcff */
[----:B------:R-:W-:Y:S01]  /*8de0*/  HFMA2 R8, R13, R22, R8 ;  /* 0x000000160d087231 */ /* 0x000fe20000000008 */
[----:B------:R-:W-:-:S02]  /*8df0*/  LOP3.LUT R12, R12, 0x64006400, RZ, 0xfc, !PT ;  /* 0x640064000c0c7812 */ /* 0x000fc400078efcff */
[----:B------:R-:W-:Y:S01]  /*8e00*/  LOP3.LUT R16, R11, 0x70007, RZ, 0xc0, !PT ;  /* 0x000700070b107812 */ /* 0x000fe200078ec0ff */
[-C--:B------:R-:W-:Y:S01]  /*8e10*/  HFMA2 R19, R17, R42.reuse.H0_H0, -132, -132 ;  /* 0xd820d82011137431 */ /* 0x080fe2000004002a */
[----:B------:R-:W-:Y:S01]  /*8e20*/  LOP3.LUT R13, R7, 0x10001, RZ, 0xc0, !PT ;  /* 0x00010001070d7812 */ /* 0x000fe200078ec0ff */
[----:B------:R-:W-:Y:S01]  /*8e30*/  HADD2 R17, R12, -1028, -1028 ;  /* 0xe404e4040c117430 */ /* 0x000fe20000000000 */
[----:B------:R-:W-:Y:S02]  /*8e40*/  LOP3.LUT R9, R10, 0x380038, RZ, 0xc0, !PT ;  /* 0x003800380a097812 */ /* 0x000fe400078ec0ff */
[----:B------:R-:W-:Y:S01]  /*8e50*/  LOP3.LUT R7, R16, 0x64006400, RZ, 0xfc, !PT ;  /* 0x6400640010077812 */ /* 0x000fe200078efcff */
[----:B------:R-:W-:Y:S01]  /*8e60*/  HFMA2 R8, R17, R23, R8 ;  /* 0x0000001711087231 */ /* 0x000fe20000000008 */
[----:B------:R-:W-:Y:S01]  /*8e70*/  LOP3.LUT R9, R9, 0x64006400, RZ, 0xfc, !PT ;  /* 0x6400640009097812 */ /* 0x000fe200078efcff */
[----:B------:R-:W-:Y:S01]  /*8e80*/  HFMA2.MMA R12, R19, R22, R20 ;  /* 0x00000016130c7235 */ /* 0x000fe20000000014 */
[----:B------:R-:W-:Y:S01]  /*8e90*/  LOP3.LUT R10, R10, 0x1c001c0, RZ, 0xc0, !PT ;  /* 0x01c001c00a0a7812 */ /* 0x000fe200078ec0ff */
[----:B------:R-:W-:Y:S01]  /*8ea0*/  HADD2 R17, R7, -1028, -1028 ;  /* 0xe404e40407117430 */ /* 0x000fe20000000000 */
[----:B------:R-:W-:Y:S01]  /*8eb0*/  LOP3.LUT R7, R11, 0x380038, RZ, 0xc0, !PT ;  /* 0x003800380b077812 */ /* 0x000fe200078ec0ff */
[----:B------:R-:W-:Y:S01]  /*8ec0*/  HADD2 R19, R4.H0_H0, R4.H1_H1 ;  /* 0x3000000404137230 */ /* 0x000fe20000000800 */
[----:B------:R-:W-:Y:S01]  /*8ed0*/  LOP3.LUT R6, R13, 0x20002, R6, 0xf8, !PT ;  /* 0x000200020d067812 */ /* 0x000fe200078ef806 */
[----:B------:R-:W-:Y:S01]  /*8ee0*/  HFMA2 R13, R9, R42.H0_H0, -132, -132 ;  /* 0xd820d820090d7431 */ /* 0x000fe2000004002a */
[----:B------:R-:W-:Y:S01]  /*8ef0*/  LOP3.LUT R9, R7, 0x64006400, RZ, 0xfc, !PT ;  /* 0x6400640007097812 */ /* 0x000fe200078efcff */
[----:B------:R-:W-:Y:S01]  /*8f00*/  HFMA2.MMA R12, R17, R23, R12 ;  /* 0x00000017110c7235 */ /* 0x000fe2000000000c */
[----:B------:R-:W-:Y:S01]  /*8f10*/  LOP3.LUT R7, R10, 0x64006400, RZ, 0xfc, !PT ;  /* 0x640064000a077812 */ /* 0x000fe200078efcff */
[----:B------:R-:W-:Y:S01]  /*8f20*/  HFMA2 R8, R13, R24, R8 ;  /* 0x000000180d087231 */ /* 0x000fe20000000008 */
[----:B------:R-:W-:Y:S01]  /*8f30*/  LOP3.LUT R11, R11, 0x1c001c0, RZ, 0xc0, !PT ;  /* 0x01c001c00b0b7812 */ /* 0x000fe200078ec0ff */
[-C--:B------:R-:W-:Y:S01]  /*8f40*/  HFMA2 R9, R9, R42.reuse.H0_H0, -132, -132 ;  /* 0xd820d82009097431 */ /* 0x080fe2000004002a */
[----:B------:R-:W-:Y:S01]  /*8f50*/  SHF.R.U32.HI R13, RZ, 0xd, R15 ;  /* 0x0000000dff0d7819 */ /* 0x000fe2000001160f */
[----:B------:R-:W-:Y:S01]  /*8f60*/  HFMA2 R7, R7, R42.H1_H1, -20, -20 ;  /* 0xcd00cd0007077431 */ /* 0x000fe2000006002a */
[----:B------:R-:W-:-:S02]  /*8f70*/  LOP3.LUT R11, R11, 0x64006400, RZ, 0xfc, !PT ;  /* 0x640064000b0b7812 */ /* 0x000fc400078efcff */
[----:B------:R-:W-:Y:S01]  /*8f80*/  LOP3.LUT R6, R6, 0x40004, R13, 0xf8, !PT ;  /* 0x0004000406067812 */ /* 0x000fe200078ef80d */
[----:B------:R-:W-:Y:S01]  /*8f90*/  HFMA2 R13, R7, R25, R8 ;  /* 0x00000019070d7231 */ /* 0x000fe20000000008 */
[----:B------:R-:W-:Y:S01]  /*8fa0*/  HFMA2.MMA R12, R9, R24, R12 ;  /* 0x00000018090c7235 */ /* 0x000fe2000000000c */
[C---:B------:R-:W-:Y:S01]  /*8fb0*/  LOP3.LUT R7, R14.reuse, 0x70007, RZ, 0xc0, !PT ;  /* 0x000700070e077812 */ /* 0x040fe200078ec0ff */
[----:B------:R-:W-:Y:S01]  /*8fc0*/  HFMA2 R11, R11, R42.H1_H1, -20, -20 ;  /* 0xcd00cd000b0b7431 */ /* 0x000fe2000006002a */
        /* <DEDUP_REMOVED lines=9> */
[----:B------:R-:W-:Y:S01]  /*9060*/  SHF.R.U32.HI R15, RZ, 0x6, R15 ;  /* 0x00000006ff0f7819 */ /* 0x000fe2000001160f */
[----:B------:R-:W-:Y:S01]  /*9070*/  HFMA2 R13, R8, R26, R13 ;  /* 0x0000001a080d7231 */ /* 0x000fe2000000000d */
[----:B------:R-:W-:Y:S01]  /*9080*/  LOP3.LUT R11, R11, 0x64006400, RZ, 0xfc, !PT ;  /* 0x640064000b0b7812 */ /* 0x000fe200078efcff */
[-C--:B------:R-:W-:Y:S01]  /*9090*/  HFMA2 R8, R9, R42.reuse.H0_H0, -132, -132 ;  /* 0xd820d82009087431 */ /* 0x080fe2000004002a */
[----:B------:R-:W-:Y:S01]  /*90a0*/  LOP3.LUT R6, R6, 0x64006400, RZ, 0xfc, !PT ;  /* 0x6400640006067812 */ /* 0x000fe200078efcff */
[----:B------:R-:W-:Y:S01]  /*90b0*/  HFMA2.MMA R12, R7, R26, R12 ;  /* 0x0000001a070c7235 */ /* 0x000fe2000000000c */
[----:B------:R-:W-:Y:S01]  /*90c0*/  SHF.R.U32.HI R7, RZ, 0x6, R14 ;  /* 0x00000006ff077819 */ /* 0x000fe2000001160e */
[----:B------:R-:W-:Y:S01]  /*90d0*/  HFMA2 R11, R11, R42.H0_H0, -132, -132 ;  /* 0xd820d8200b0b7431 */ /* 0x000fe2000004002a */
[----:B------:R-:W-:Y:S01]  /*90e0*/  PRMT R38, R38, 0x5410, R19 ;  /* 0x0000541026267816 */ /* 0x000fe20000000013 */
[----:B------:R-:W-:Y:S01]  /*90f0*/  HFMA2.MMA R14, R8, R27, R13 ;  /* 0x0000001b080e7235 */ /* 0x000fe2000000000d */
[C---:B------:R-:W-:Y:S01]  /*9100*/  LOP3.LUT R8, R7.reuse, 0x380038, RZ, 0xc0, !PT ;  /* 0x0038003807087812 */ /* 0x040fe200078ec0ff */
[----:B------:R-:W-:Y:S01]  /*9110*/  HADD2 R6, R6, -1028, -1028 ;  /* 0xe404e40406067430 */ /* 0x000fe20000000000 */
[----:B------:R-:W-:-:S02]  /*9120*/  LOP3.LUT R10, R7, 0x1c001c0, RZ, 0xc0, !PT ;  /* 0x01c001c0070a7812 */ /* 0x000fc400078ec0ff */
[----:B------:R-:W-:Y:S01]  /*9130*/  LOP3.LUT R7, R7, 0x70007, RZ, 0xc0, !PT ;  /* 0x0007000707077812 */ /* 0x000fe200078ec0ff */
[----:B------:R-:W-:Y:S01]  /*9140*/  HFMA2 R27, R11, R27, R12 ;  /* 0x0000001b0b1b7231 */ /* 0x000fe2000000000c */
[----:B------:R-:W-:Y:S01]  /*9150*/  LOP3.LUT R11, R15, 0x70007, RZ, 0xc0, !PT ;  /* 0x000700070f0b7812 */ /* 0x000fe200078ec0ff */
[----:B------:R-:W-:Y:S01]  /*9160*/  HFMA2.MMA R33, R38, R0, R33 ;  /* 0x0000000026217235 */ /* 0x000fe20000000021 */
[----:B------:R-:W-:Y:S02]  /*9170*/  LOP3.LUT R7, R7, 0x64006400, RZ, 0xfc, !PT ;  /* 0x6400640007077812 */ /* 0x000fe400078efcff */
[----:B------:R-:W-:Y:S02]  /*9180*/  LOP3.LUT R9, R8, 0x64006400, RZ, 0xfc, !PT ;  /* 0x6400640008097812 */ /* 0x000fe400078efcff */
[----:B------:R-:W-:Y:S01]  /*9190*/  LOP3.LUT R8, R11, 0x64006400, RZ, 0xfc, !PT ;  /* 0x640064000b087812 */ /* 0x000fe200078efcff */
[----:B------:R-:W-:Y:S01]  /*91a0*/  HADD2 R7, R7, -1028, -1028 ;  /* 0xe404e40407077430 */ /* 0x000fe20000000000 */
[C---:B------:R-:W-:Y:S01]  /*91b0*/  LOP3.LUT R12, R15.reuse, 0x380038, RZ, 0xc0, !PT ;  /* 0x003800380f0c7812 */ /* 0x040fe200078ec0ff */
[----:B------:R-:W-:Y:S01]  /*91c0*/  HFMA2 R9, R9, R42.H0_H0, -132, -132 ;  /* 0xd820d82009097431 */ /* 0x000fe2000004002a */
[----:B------:R-:W-:Y:S01]  /*91d0*/  LOP3.LUT R15, R15, 0x1c001c0, RZ, 0xc0, !PT ;  /* 0x01c001c00f0f7812 */ /* 0x000fe200078ec0ff */
[----:B------:R-:W-:Y:S01]  /*91e0*/  HADD2 R8, R8, -1028, -1028 ;  /* 0xe404e40408087430 */ /* 0x000fe20000000000 */
[----:B------:R-:W-:Y:S01]  /*91f0*/  LOP3.LUT R11, R10, 0x64006400, RZ, 0xfc, !PT ;  /* 0x640064000a0b7812 */ /* 0x000fe200078efcff */
[----:B------:R-:W-:Y:S01]  /*9200*/  HFMA2.MMA R14, R7, R28, R14 ;  /* 0x0000001c070e7235 */ /* 0x000fe2000000000e */
[----:B------:R-:W-:Y:S01]  /*9210*/  LOP3.LUT R13, R12, 0x64006400, RZ, 0xfc, !PT ;  /* 0x640064000c0d7812 */ /* 0x000fe200078efcff */
[----:B------:R-:W-:Y:S01]  /*9220*/  HFMA2 R27, R8, R28, R27 ;  /* 0x0000001c081b7231 */ /* 0x000fe2000000001b */
[----:B------:R-:W-:Y:S01]  /*9230*/  LOP3.LUT R15, R15, 0x64006400, RZ, 0xfc, !PT ;  /* 0x640064000f0f7812 */ /* 0x000fe200078efcff */
[----:B------:R-:W-:-:S02]  /*9240*/  HFMA2 R8, R11, R42.H1_H1, -20, -20 ;  /* 0xcd00cd000b087431 */ /* 0x000fc4000006002a */
[-C--:B------:R-:W-:Y:S02]  /*9250*/  HFMA2 R10, R13, R42.reuse.H0_H0, -132, -132 ;  /* 0xd820d8200d0a7431 */ /* 0x080fe4000004002a */
[----:B------:R-:W-:Y:S01]  /*9260*/  HFMA2 R42, R15, R42.H1_H1, -20, -20 ;  /* 0xcd00cd000f2a7431 */ /* 0x000fe2000006002a */
[----:B------:R-:W-:Y:S01]  /*9270*/  HFMA2.MMA R15, R9, R29, R14 ;  /* 0x0000001d090f7235 */ /* 0x000fe2000000000e */
[----:B------:R-:W-:-:S04]  /*9280*/  HFMA2 R27, R10, R29, R27 ;  /* 0x0000001d0a1b7231 */ /* 0x000fc8000000001b */
[----:B------:R-:W-:-:S03]  /*9290*/  HFMA2 R27, R42, R30, R27 ;  /* 0x0000001e2a1b7231 */ /* 0x000fc6000000001b */
[----:B------:R-:W-:Y:S01]  /*92a0*/  HFMA2.MMA R15, R8, R30, R15 ;  /* 0x0000001e080f7235 */ /* 0x000fe2000000000f */
[----:B------:R-:W-:Y:S02]  /*92b0*/  HADD2 R8, R5, -1028, -1028 ;  /* 0xe404e40405087430 */ /* 0x000fe40000000000 */
[----:B------:R-:W-:-:S04]  /*92c0*/  HFMA2 R27, R6, R31, R27 ;  /* 0x0000001f061b7231 */ /* 0x000fc8000000001b */
[----:B------:R-:W-:Y:S01]  /*92d0*/  HADD2 R27, R27.H0_H0, R27.H1_H1 ;  /* 0x3000001b1b1b7230 */ /* 0x000fe20000000800 */
[----:B------:R-:W-:-:S10]  /*92e0*/  HFMA2.MMA R15, R8, R31, R15 ;  /* 0x0000001f080f7235 */ /* 0x000fd4000000000f */
[----:B------:R-:W-:-:S05]  /*92f0*/  HADD2 R15, R15.H0_H0, R15.H1_H1 ;  /* 0x3000000f0f0f7230 */ /* 0x000fca0000000800 */
[----:B------:R-:W-:-:S05]  /*9300*/  PRMT R15, R15, 0x5410, R27 ;  /* 0x000054100f0f7816 */ /* 0x000fca000000001b */
[----:B------:R-:W-:-:S07]  /*9310*/  HFMA2 R32, R15, R2, R32 ;  /* 0x000000020f207231 */ /* 0x000fce0000000020 */
.L_x_4718:
[----:B------:R-:W-:Y:S01]  /*9320*/  ISETP.LT.AND P0, PT, R39, R36, PT ;  /* 0x000000242700720c */ /* 0x000fe20003f01270 */
[----:B------:R-:W-:Y:S01]  /*9330*/  UIADD3 UR4, UR4, 0x40, URZ ;  /* 0x0000004004047890 */ /* 0x000fe2000fffe03f */
[----:B------:R-:W-:Y:S01]  /*9340*/  IMAD.WIDE R16, R37, 0x4, R44 ;  /* 0x0000000425107825 */ /* 0x000fe200078e022c */
[----:B------:R-:W-:-:S10]  /*9350*/  MOV R21, R39 ;  /* 0x0000002700157202 */ /* 0x000fd40000000f00 */
[----:B------:R-:W-:Y:S05]  /*9360*/  @!P2 BRA P0, `(.L_x_4719) ;  /* 0xffffffe800d0a947 */ /* 0x000fea000003ffff */
.L_x_4717:
[----:B------:R-:W-:Y:S05]  /*9370*/  @P1 EXIT ;  /* 0x000000000000194d */ /* 0x000fea0003800000 */
[----:B------:R-:W0:Y:S01]  /*9380*/  S2R R0, SR_CTAID.X ;  /* 0x0000000000007919 */ /* 0x000e220000002500 */
[----:B------:R-:W1:Y:S01]  /*9390*/  S2UR UR4, SR_CTAID.Y ;  /* 0x00000000000479c3 */ /* 0x000e620000002600 */
[----:B------:R-:W-:Y:S01]  /*93a0*/  HMUL2 R33, R33, R35.H0_H0 ;  /* 0x2000002321217232 */ /* 0x000fe20000000000 */
[----:B-----5:R-:W0:Y:S06]  /*93b0*/  S2R R5, SR_TID.X ;  /* 0x0000000000057919 */ /* 0x020e2c0000002100 */
[----:B------:R-:W2:Y:S01]  /*93c0*/  LDC.64 R2, c[0x0][0x230] ;  /* 0x00008c00ff027b82 */ /* 0x000ea20000000a00 */
[----:B0-----:R-:W-:-:S04]  /*93d0*/  LEA R0, R0, R5, 0x6 ;  /* 0x0000000500007211 */ /* 0x001fc800078e30ff */
[----:B------:R-:W-:-:S05]  /*93e0*/  SHF.L.U32 R0, R0, 0x2, RZ ;  /* 0x0000000200007819 */ /* 0x000fca00000006ff */
[----:B-1----:R-:W-:-:S04]  /*93f0*/  IMAD R5, R37, UR4, R0 ;  /* 0x0000000425057c24 */ /* 0x002fc8000f8e0200 */
        /* <DEDUP_REMOVED lines=9> */
.L_x_4723:
[----:B------:R-:W0:Y:S02]  /*9490*/  LDS R2, [R0] ;  /* 0x0000000000027984 */ /* 0x000e240000000800 */
[----:B0-----:R-:W-:-:S06]  /*94a0*/  HADD2 R3, R2, R33 ;  /* 0x0000002102037230 */ /* 0x001fcc0000000000 */
[----:B------:R-:W0:Y:S02]  /*94b0*/  ATOMS.CAST.SPIN R3, [R0], R2, R3 ;  /* 0x000000020003738d */ /* 0x000e240001800003 */
[----:B0-----:R-:W-:-:S13]  /*94c0*/  ISETP.EQ.U32.AND P0, PT, R3, 0x1, PT ;  /* 0x000000010300780c */ /* 0x001fda0003f02070 */
[----:B------:R-:W-:Y:S05]  /*94d0*/  @!P0 BRA `(.L_x_4723) ;  /* 0xfffffffc00ec8947 */ /* 0x000fea000383ffff */
[----:B------:R-:W-:Y:S05]  /*94e0*/  BRA `(.L_x_4721) ;  /* 0x00000000000c7947 */ /* 0x000fea0003800000 */
.L_x_4722:
[----:B------:R-:W2:Y:S02]  /*94f0*/  LD.E R0, desc[UR6][R4.64] ;  /* 0x0000000604007980 */ /* 0x000ea4000c101900 */
[----:B--2---:R-:W-:-:S05]  /*9500*/  IADD3 R3, R33, R0, RZ ;  /* 0x0000000021037210 */ /* 0x004fca0007ffe0ff */
[----:B------:R0:W-:Y:S02]  /*9510*/  ST.E desc[UR6][R4.64], R3 ;  /* 0x0000000304007985 */ /* 0x0001e4000c101906 */
.L_x_4721:
[----:B------:R-:W-:Y:S05]  /*9520*/  BSYNC B0 ;  /* 0x0000000000007941 */ /* 0x000fea0003800000 */
.L_x_4720:
[----:B------:R1:W-:Y:S02]  /*9530*/  ATOM.E.ADD.F16x2.RN.STRONG.GPU P0, RZ, desc[UR6][R4.64+0x4], R35 ;  /* 0x0000042304ff79a2 */ /* 0x0003e4000810e1c6 */
[----:B-1----:R-:W-:Y:S05]  /*9540*/  @P0 EXIT ;  /* 0x000000000000094d */ /* 0x002fea0003800000 */
[----:B------:R-:W1:Y:S02]  /*9550*/  QSPC.E.S P0, RZ, [R4+0x4] ;  /* 0x0000040004ff73aa */ /* 0x000e640000000500 */
[----:B-1----:R-:W-:Y:S05]  /*9560*/  @!P0 BRA `(.L_x_4724) ;  /* 0x0000000000208947 */ /* 0x002fea0003800000 */
[----:B------:R-:W-:-:S04]  /*9570*/  MOV R2, R4 ;  /* 0x0000000400027202 */ /* 0x000fc80000000f00 */
[----:B------:R-:W-:-:S07]  /*9580*/  MOV R0, R2 ;  /* 0x0000000200007202 */ /* 0x000fce0000000f00 */
.L_x_4725:
[----:B------:R-:W0:Y:S02]  /*9590*/  LDS R2, [R0+0x4] ;  /* 0x0000040000027984 */ /* 0x000e240000000800 */
[----:B0-----:R-:W-:-:S10]  /*95a0*/  HFMA2.MMA R3, R2, 1, 1, R35 ;  /* 0x3c003c0002037835 */ /* 0x001fd40000000023 */
[----:B------:R-:W0:Y:S02]  /*95b0*/  ATOMS.CAST.SPIN R3, [R0+0x4], R2, R3 ;  /* 0x000004020003738d */ /* 0x000e240001800003 */
[----:B0-----:R-:W-:-:S13]  /*95c0*/  ISETP.EQ.U32.AND P0, PT, R3, 0x1, PT ;  /* 0x000000010300780c */ /* 0x001fda0003f02070 */
[----:B------:R-:W-:Y:S05]  /*95d0*/  @!P0 BRA `(.L_x_4725) ;  /* 0xfffffffc00ec8947 */ /* 0x000fea000383ffff */
[----:B------:R-:W-:Y:S05]  /*95e0*/  EXIT ;  /* 0x000000000000794d */ /* 0x000fea0003800000 */
.L_x_4724:
[----:B------:R-:W0:Y:S02]  /*95f0*/  LD.E R0, desc[UR6][R4.64+0x4] ;  /* 0x0000040604007980 */ /* 0x000e24000c101900 */
[----:B0-----:R-:W-:-:S05]  /*9600*/  IADD3 R3, R35, R0, RZ ;  /* 0x0000000023037210 */ /* 0x001fca0007ffe0ff */
[----:B------:R-:W-:Y:S01]  /*9610*/  ST.E desc[UR6][R4.64+0x4], R3 ;  /* 0x0000040304007985 */ /* 0x000fe2000c101906 */
[----:B------:R-:W-:Y:S05]  /*9620*/  EXIT ;  /* 0x000000000000794d */ /* 0x000fea0003800000 */
.L_x_4726:
        /* <DEDUP_REMOVED lines=13> */
.L_x_5254:


//--------------------- .text._Z23gemm_half_q_half_kernelILi1ELi176ELb1ELb1ELi64EEvPK6__halfPKjS4_S2_PS0_iiiiPKtS7_iiiiiibS2_i --------------------------
	.section	.text._Z23gemm_half_q_half_kernelILi1ELi176ELb1ELb1ELi64EEvPK6__halfPKjS4_S2_PS0_iiiiPKtS7_iiiiiibS2_i,"ax",@progbits
	.align	128
        .global         _Z23gemm_half_q_half_kernelILi1ELi176ELb1ELb1ELi64EEvPK6__halfPKjS4_S2_PS0_iiiiPKtS7_iiiiiibS2_i
        .type           _Z23gemm_half_q_half_kernelILi1ELi176ELb1ELb1ELi64EEvPK6__halfPKjS4_S2_PS0_iiiiPKtS7_iiiiiibS2_i,@function
        .size           _Z23gemm_half_q_half_kernelILi1ELi176ELb1ELb1ELi64EEvPK6__halfPKjS4_S2_PS0_iiiiPKtS7_iiiiiibS2_i,(.L_x_5255 - _Z23gemm_half_q_half_kernelILi1ELi176ELb1ELb1ELi64EEvPK6__halfPKjS4_S2_PS0_iiiiPKtS7_iiiiiibS2_i)
        .other          _Z23gemm_half_q_half_kernelILi1ELi176ELb1ELb1ELi64EEvPK6__halfPKjS4_S2_PS0_iiiiPKtS7_iiiiiibS2_i,@"STO_CUDA_ENTRY STV_DEFAULT"
_Z23gemm_half_q_half_kernelILi1ELi176ELb1ELb1ELi64EEvPK6__halfPKjS4_S2_PS0_iiiiPKtS7_iiiiiibS2_i:
.text._Z23gemm_half_q_half_kernelILi1ELi176ELb1ELb1ELi64EEvPK6__halfPKjS4_S2_PS0_iiiiPKtS7_iiiiiibS2_i:
        /* <DEDUP_REMOVED lines=17> */
[----:B0-----:R-:W-:-:S04]  /*0110*/  IMAD.SHL.U32 R20, R14, 0x40, RZ ;  /* 0x000000400e147824 */ /* 0x001fc800078e00ff */
[C---:B--2---:R-:W-:Y:S01]  /*0120*/  IMAD.IADD R6, R20.reuse, 0x1, R9 ;  /* 0x0000000114067824 */ /* 0x044fe200078e0209 */
        /* <DEDUP_REMOVED lines=30> */
.L_x_4728:
[----:B------:R-:W-:Y:S05]  /*0310*/  BSYNC B0 ;  /* 0x0000000000007941 */ /* 0x000fea0003800000 */
.L_x_4727:
[----:B------:R-:W-:Y:S01]  /*0320*/  ULDC UR4, c[0x0][0x23c] ;  /* 0x00008f0000047ab9 */ /* 0x000fe20000000800 */
[----:B------:R-:W-:Y:S02]  /*0330*/  IMAD.SHL.U32 R4, R8, 0x4, RZ ;  /* 0x0000000408047824 */ /* 0x000fe400078e00ff */
[----:B------:R-:W-:-:S05]  /*0340*/  IMAD.U32 R31, RZ, RZ, UR4 ;  /* 0x00000004ff1f7e24 */ /* 0x000fca000f8e00ff */
        /* <DEDUP_REMOVED lines=21> */
[----:B------:R-:W-:Y:S01]  /*04a0*/  IMAD.MOV.U32 R6, RZ, RZ, R20 ;  /* 0x000000ffff067224 */ /* 0x000fe200078e0014 */
[----:B------:R-:W-:Y:S02]  /*04b0*/  SHF.L.U32 R10, R4, 0x2, RZ ;  /* 0x00000002040a7819 */ /* 0x000fe400000006ff */
[----:B------:R-:W-:Y:S01]  /*04c0*/  LEA.HI R11, R5, R4, RZ, 0x3 ;  /* 0x00000004050b7211 */ /* 0x000fe200078f18ff */
[----:B------:R-:W-:Y:S01]  /*04d0*/  IMAD.MOV.U32 R5, RZ, RZ, RZ ;  /* 0x000000ffff057224 */ /* 0x000fe200078e00ff */
[----:B------:R-:W-:Y:S02]  /*04e0*/  LOP3.LUT R10, R10, 0x10, RZ, 0xc0, !PT ;  /* 0x000000100a0a7812 */ /* 0x000fe400078ec0ff */
[----:B0-----:R-:W-:-:S07]  /*04f0*/  SHF.R.S32.HI R11, RZ, 0x3, R11 ;  /* 0x00000003ff0b7819 */ /* 0x001fce000001140b */
.L_x_4730:
[----:B-----5:R-:W-:Y:S01]  /*0500*/  IMAD.IADD R16, R0, 0x1, R5 ;  /* 0x0000000100107824 */ /* 0x020fe200078e0205 */
[----:B0-----:R-:W0:Y:S03]  /*0510*/  LDC.64 R14, c[0x0][0x228] ;  /* 0x00008a00ff0e7b82 */ /* 0x001e260000000a00 */
        /* <DEDUP_REMOVED lines=21> */
[----:B------:R-:W-:Y:S01]  /*0670*/  LOP3.LUT R21, R21, 0xf, RZ, 0xc0, !PT ;  /* 0x0000000f15157812 */ /* 0x000fe200078ec0ff */
[----:B------:R-:W-:-:S02]  /*0680*/  VIADD R12, R12, 0x1 ;  /* 0x000000010c0c7836 */ /* 0x000fc40000000000 */
[----:B------:R-:W-:Y:S01]  /*0690*/  VIADD R18, R18, 0x1 ;  /* 0x0000000112127836 */ /* 0x000fe20000000000 */
[----:B------:R-:W-:Y:S01]  /*06a0*/  IADD3 R21, R21, 0x1, RZ ;  /* 0x0000000115157810 */ /* 0x000fe20007ffe0ff */
[----:B0-----:R-:W-:Y:S01]  /*06b0*/  IMAD R15, R12, R12, RZ ;  /* 0x0000000c0c0f7224 */ /* 0x001fe200078e02ff */
[----:B------:R-:W-:Y:S01]  /*06c0*/  I2F.F16 R19, R19 ;  /* 0x0000001300137306 */ /* 0x000fe20000200c00 */
[----:B------:R-:W-:Y:S01]  /*06d0*/  IMAD R18, R18, R18, RZ ;  /* 0x0000001212127224 */ /* 0x000fe200078e02ff */
[----:B------:R-:W-:Y:S01]  /*06e0*/  ISETP.GE.AND P0, PT, R6, R33, PT ;  /* 0x000000210600720c */ /* 0x000fe20003f06270 */
[----:B------:R-:W-:-:S05]  /*06f0*/  IMAD R21, R21, R21, RZ ;  /* 0x0000001515157224 */ /* 0x000fca00078e02ff */
[----:B------:R-:W0:Y:S08]  /*0700*/  I2F.F16 R16, R21 ;  /* 0x0000001500107306 */ /* 0x000e300000200c00 */
[----:B------:R-:W-:Y:S01]  /*0710*/  I2F.F16 R15, R15 ;  /* 0x0000000f000f7306 */ /* 0x000fe20000200c00 */
[----:B0-----:R-:W-:-:S07]  /*0720*/  PRMT R19, R19, 0x5410, R16 ;  /* 0x0000541013137816 */ /* 0x001fce0000000010 */
[----:B------:R-:W0:Y:S01]  /*0730*/  I2F.F16 R18, R18 ;  /* 0x0000001200127306 */ /* 0x000e220000200c00 */
[----:B---3--:R-:W-:Y:S01]  /*0740*/  HMUL2 R12, R19, R14.H0_H0 ;  /* 0x2000000e130c7232 */ /* 0x008fe20000000000 */
[----:B0-----:R-:W-:-:S05]  /*0750*/  PRMT R13, R18, 0x5410, R15 ;  /* 0x00005410120d7816 */ /* 0x001fca000000000f */
[----:B------:R-:W-:Y:S02]  /*0760*/  HMUL2 R13, R13, R14.H0_H0 ;  /* 0x2000000e0d0d7232 */ /* 0x000fe40000000000 */
[C---:B------:R-:W-:Y:S01]  /*0770*/  IMAD R14, R5.reuse, 0x8, R1 ;  /* 0x00000008050e7824 */ /* 0x040fe200078e0201 */
[----:B------:R-:W-:-:S04]  /*0780*/  IADD3 R5, R5, 0x1, RZ ;  /* 0x0000000105057810 */ /* 0x000fc80007ffe0ff */
[----:B------:R0:W-:Y:S01]  /*0790*/  STL.64 [R14], R12 ;  /* 0x0000000c0e007387 */ /* 0x0001e20000100a00 */
[----:B------:R-:W-:Y:S05]  /*07a0*/  @!P0 BRA `(.L_x_4730) ;  /* 0xfffffffc00548947 */ /* 0x000fea000383ffff */
.L_x_4729:
[----:B-1----:R1:W5:Y:S01]  /*07b0*/  LDL.64 R8, [R1] ;  /* 0x0000000001087983 */ /* 0x0023620000100a00 */
[----:B------:R-:W2:Y:S01]  /*07c0*/  LDC R3, c[0x0][0x25c] ;  /* 0x00009700ff037b82 */ /* 0x000ea20000000800 */
[----:B------:R-:W-:Y:S01]  /*07d0*/  ULDC UR8, c[0x0][0x258] ;  /* 0x0000960000087ab9 */ /* 0x000fe20000000800 */
[----:B------:R-:W-:Y:S01]  /*07e0*/  IMAD.MOV.U32 R0, RZ, RZ, RZ ;  /* 0x000000ffff007224 */ /* 0x000fe200078e00ff */
[----:B------:R-:W-:Y:S01]  /*07f0*/  ISETP.GT.AND P0, PT, R20, UR8, PT ;  /* 0x0000000814007c0c */ /* 0x000fe2000bf04270 */
[----:B------:R-:W-:-:S04]  /*0800*/  IMAD.MOV.U32 R2, RZ, RZ, RZ ;  /* 0x000000ffff027224 */ /* 0x000fc800078e00ff */
[----:B------:R-:W3:Y:S01]  /*0810*/  LDC R5, c[0x0][0x264] ;  /* 0x00009900ff057b82 */ /* 0x000ee20000000800 */
[----:B--2---:R-:W-:-:S07]  /*0820*/  ISETP.GT.AND P2, PT, R20, R3, PT ;  /* 0x000000031400720c */ /* 0x004fce0003f44270 */
[----:B-1----:R-:W-:Y:S06]  /*0830*/  @!P0 BRA `(.L_x_4731) ;  /* 0x00000000001c8947 */ /* 0x002fec0003800000 */
[----:B------:R-:W1:Y:S02]  /*0840*/  LDC R11, c[0x0][0x25c] ;  /* 0x00009700ff0b7b82 */ /* 0x000e640000000800 */
[----:B-1----:R-:W-:-:S05]  /*0850*/  VIMNMX R2, R20, R11, PT ;  /* 0x0000000b14027248 */ /* 0x002fca0003fe0100 */
[----:B------:R-:W-:-:S05]  /*0860*/  VIADD R2, R2, -UR8 ;  /* 0x8000000802027c36 */ /* 0x000fca0008000000 */
[----:B------:R-:W-:-:S04]  /*0870*/  SHF.R.S32.HI R11, RZ, 0x1f, R2 ;  /* 0x0000001fff0b7819 */ /* 0x000fc80000011402 */
[----:B------:R-:W-:-:S04]  /*0880*/  LEA.HI R11, R11, R2, RZ, 0x5 ;  /* 0x000000020b0b7211 */ /* 0x000fc800078f28ff */
[----:B------:R-:W-:-:S05]  /*0890*/  SHF.R.S32.HI R11, RZ, 0x5, R11 ;  /* 0x00000005ff0b7819 */ /* 0x000fca000001140b */
[----:B------:R-:W-:-:S07]  /*08a0*/  IMAD R2, R11, 0x6, RZ ;  /* 0x000000060b027824 */ /* 0x000fce00078e02ff */
.L_x_4731:
[----:B------:R-:W-:Y:S05]  /*08b0*/  @!P2 BRA `(.L_x_4732) ;  /* 0x00000000001ca947 */ /* 0x000fea0003800000 */
[----:B------:R-:W1:Y:S02]  /*08c0*/  LDC R11, c[0x0][0x260] ;  /* 0x00009800ff0b7b82 */ /* 0x000e640000000800 */
[----:B-1----:R-:W-:-:S05]  /*08d0*/  VIMNMX R0, R20, R11, PT ;  /* 0x0000000b14007248 */ /* 0x002fca0003fe0100 */
[----:B------:R-:W-:-:S05]  /*08e0*/  IMAD.IADD R0, R0, 0x1, -R3 ;  /* 0x0000000100007824 */ /* 0x000fca00078e0a03 */
[----:B------:R-:W-:-:S04]  /*08f0*/  SHF.R.S32.HI R3, RZ, 0x1f, R0 ;  /* 0x0000001fff037819 */ /* 0x000fc80000011400 */
[----:B------:R-:W-:-:S04]  /*0900*/  LEA.HI R3, R3, R0, RZ, 0x5 ;  /* 0x0000000003037211 */ /* 0x000fc800078f28ff */
[----:B------:R-:W-:-:S05]  /*0910*/  SHF.R.S32.HI R3, RZ, 0x5, R3 ;  /* 0x00000005ff037819 */ /* 0x000fca0000011403 */
[----:B------:R-:W-:-:S07]  /*0920*/  IMAD R0, R3, 0x5, RZ ;  /* 0x0000000503007824 */ /* 0x000fce00078e02ff */
.L_x_4732:
[----:B------:R-:W-:Y:S01]  /*0930*/  ULDC UR4, c[0x0][0x260] ;  /* 0x0000980000047ab9 */ /* 0x000fe20000000800 */
[----:B------:R-:W-:Y:S01]  /*0940*/  HFMA2.MMA R3, -RZ, RZ, 0, 0 ;  /* 0x00000000ff037435 */ /* 0x000fe200000001ff */
[C---:B------:R-:W-:Y:S01]  /*0950*/  ISETP.GT.AND P0, PT, R20.reuse, UR4, PT ;  /* 0x0000000414007c0c */ /* 0x040fe2000bf04270 */
[----:B------:R-:W-:Y:S01]  /*0960*/  IMAD.MOV.U32 R11, RZ, RZ, RZ ;  /* 0x000000ffff0b7224 */ /* 0x000fe200078e00ff */
[----:B---3--:R-:W-:-:S11]  /*0970*/  ISETP.GT.AND P2, PT, R20, R5, PT ;  /* 0x000000051400720c */ /* 0x008fd60003f44270 */
[----:B------:R-:W-:Y:S05]  /*0980*/  @!P0 BRA `(.L_x_4733) ;  /* 0x00000000001c8947 */ /* 0x000fea0003800000 */
[----:B------:R-:W1:Y:S02]  /*0990*/  LDC R11, c[0x0][0x264] ;  /* 0x00009900ff0b7b82 */ /* 0x000e640000000800 */
[----:B-1----:R-:W-:-:S05]  /*09a0*/  VIMNMX R6, R20, R11, PT ;  /* 0x0000000b14067248 */ /* 0x002fca0003fe0100 */
[----:B------:R-:W-:-:S05]  /*09b0*/  VIADD R6, R6, -UR4 ;  /* 0x8000000406067c36 */ /* 0x000fca0008000000 */
[----:B------:R-:W-:-:S04]  /*09c0*/  SHF.R.S32.HI R11, RZ, 0x1f, R6 ;  /* 0x0000001fff0b7819 */ /* 0x000fc80000011406 */
[----:B------:R-:W-:-:S04]  /*09d0*/  LEA.HI R11, R11, R6, RZ, 0x5 ;  /* 0x000000060b0b7211 */ /* 0x000fc800078f28ff */
[----:B------:R-:W-:-:S05]  /*09e0*/  SHF.R.S32.HI R11, RZ, 0x5, R11 ;  /* 0x00000005ff0b7819 */ /* 0x000fca000001140b */
[----:B------:R-:W-:-:S07]  /*09f0*/  IMAD.SHL.U32 R11, R11, 0x4, RZ ;  /* 0x000000040b0b7824 */ /* 0x000fce00078e00ff */
.L_x_4733:
        /* <DEDUP_REMOVED lines=8> */
.L_x_4734:
[----:B------:R-:W-:Y:S01]  /*0a80*/  ULDC UR4, c[0x0][0x268] ;  /* 0x00009a0000047ab9 */ /* 0x000fe20000000800 */
[----:B------:R-:W-:Y:S02]  /*0a90*/  MOV R6, RZ ;  /* 0x000000ff00067202 */ /* 0x000fe40000000f00 */
[----:B------:R-:W-:-:S13]  /*0aa0*/  ISETP.GT.AND P0, PT, R20, UR4, PT ;  /* 0x0000000414007c0c */ /* 0x000fda000bf04270 */
        /* <DEDUP_REMOVED lines=8> */
.L_x_4735:
[----:B------:R-:W-:Y:S01]  /*0b30*/  VIMNMX R5, R20, UR8, PT ;  /* 0x0000000814057c48 */ /* 0x000fe2000bfe0100 */
[----:B------:R-:W1:Y:S01]  /*0b40*/  S2UR UR5, SR_CgaCtaId ;  /* 0x00000000000579c3 */ /* 0x000e620000008800 */
[----:B------:R-:W-:Y:S01]  /*0b50*/  ULDC.64 UR10, c[0x0][0x218] ;  /* 0x00008600000a7ab9 */ /* 0x000fe20000000a00 */
[----:B------:R-:W-:Y:S01]  /*0b60*/  UMOV UR4, 0x400 ;  /* 0x0000040000047882 */ /* 0x000fe20000000000 */
[----:B------:R-:W-:Y:S01]  /*0b70*/  SHF.R.S32.HI R10, RZ, 0x1f, R5 ;  /* 0x0000001fff0a7819 */ /* 0x000fe20000011405 */
[----:B------:R-:W-:Y:S01]  /*0b80*/  HFMA2.MMA R30, -RZ, RZ, 0, 0 ;  /* 0x00000000ff1e7435 */ /* 0x000fe200000001ff */
[----:B------:R-:W-:Y:S02]  /*0b90*/  PRMT R29, RZ, 0x5410, RZ ;  /* 0x00005410ff1d7816 */ /* 0x000fe400000000ff */
[----:B------:R-:W-:Y:S02]  /*0ba0*/  LEA.HI R10, R10, R5, RZ, 0x5 ;  /* 0x000000050a0a7211 */ /* 0x000fe400078f28ff */
[----:B------:R-:W-:-:S02]  /*0bb0*/  PRMT R28, RZ, 0x5410, RZ ;  /* 0x00005410ff1c7816 */ /* 0x000fc400000000ff */
[----:B------:R-:W-:-:S05]  /*0bc0*/  SHF.R.S32.HI R5, RZ, 0x5, R10 ;  /* 0x00000005ff057819 */ /* 0x000fca000001140a */
[----:B------:R-:W-:Y:S01]  /*0bd0*/  IMAD R2, R5, 0x8, R2 ;  /* 0x0000000805027824 */ /* 0x000fe200078e0202 */
[----:B------:R-:W-:-:S04]  /*0be0*/  SHF.R.S32.HI R5, RZ, 0x1f, R4 ;  /* 0x0000001fff057819 */ /* 0x000fc80000011404 */
[----:B------:R-:W-:Y:S02]  /*0bf0*/  IADD3 R0, R11, R2, R0 ;  /* 0x000000020b007210 */ /* 0x000fe40007ffe000 */
[----:B-----5:R-:W-:Y:S01]  /*0c00*/  PRMT R2, R8, 0x7610, R9 ;  /* 0x0000761008027816 */ /* 0x020fe20000000009 */
[----:B-1----:R-:W-:Y:S01]  /*0c10*/  ULEA UR4, UR5, UR4, 0x18 ;  /* 0x0000000405047291 */ /* 0x002fe2000f8ec03f */
[----:B------:R-:W-:Y:S01]  /*0c20*/  IADD3 R0, R6, R0, R3 ;  /* 0x0000000006007210 */ /* 0x000fe20007ffe003 */
[----:B------:R-:W-:-:S04]  /*0c30*/  IMAD.IADD R3, R20, 0x1, R7 ;  /* 0x0000000114037824 */ /* 0x000fc800078e0207 */
[----:B------:R-:W-:-:S05]  /*0c40*/  IMAD R17, R0, R31, RZ ;  /* 0x0000001f00117224 */ /* 0x000fca00078e02ff */
[----:B------:R-:W-:Y:S02]  /*0c50*/  SHF.R.S32.HI R6, RZ, 0x1f, R17 ;  /* 0x0000001fff067819 */ /* 0x000fe40000011411 */
[----:B------:R-:W-:-:S05]  /*0c60*/  IADD3 R25, P0, R4, R17, RZ ;  /* 0x0000001104197210 */ /* 0x000fca0007f1e0ff */
[----:B------:R-:W-:Y:S01]  /*0c70*/  IMAD.X R0, R6, 0x1, R5, P0 ;  /* 0x0000000106007824 */ /* 0x000fe200000e0605 */
[----:B------:R-:W-:-:S04]  /*0c80*/  LEA R24, P0, R25, UR10, 0x2 ;  /* 0x0000000a19187c11 */ /* 0x000fc8000f8010ff */
[----:B------:R-:W-:Y:S02]  /*0c90*/  LEA.HI.X R25, R25, UR11, R0, 0x2, P0 ;  /* 0x0000000b19197c11 */ /* 0x000fe400080f1400 */
[C---:B------:R-:W-:Y:S02]  /*0ca0*/  ISETP.GE.AND P0, PT, R20.reuse, R33, PT ;  /* 0x000000211400720c */ /* 0x040fe40003f06270 */
[----:B------:R-:W-:Y:S02]  /*0cb0*/  PRMT R0, R9, 0x7610, R8 ;  /* 0x0000761009007816 */ /* 0x000fe40000000008 */
        /* <DEDUP_REMOVED lines=10> */
[----:B------:R-:W-:-:S09]  /*0d60*/  LEA.HI.X R17, R17, UR11, R4, 0x2, P0 ;  /* 0x0000000b11117c11 */ /* 0x000fd200080f1404 */
.L_x_4741:
[----:B------:R-:W-:Y:S01]  /*0d70*/  ISETP.NE.AND P0, PT, R20, R3, PT ;  /* 0x000000031400720c */ /* 0x000fe20003f05270 */
[----:B0-----:R-:W0:-:S12]  /*0d80*/  LDC R31, c[0x0][0x23c] ;  /* 0x00008f00ff1f7b82 */ /* 0x001e180000000800 */
[----:B------:R-:W1:Y:S01]  /*0d90*/  @!P0 LDC.64 R4, c[0x0][0x248] ;  /* 0x00009200ff048b82 */ /* 0x000e620000000a00 */
[----:B------:R-:W-:Y:S01]  /*0da0*/  @!P0 VIADD R30, R30, 0x1 ;  /* 0x000000011e1e8836 */ /* 0x000fe20000000000 */
[----:B------:R-:W-:-:S03]  /*0db0*/  @!P0 SHF.L.U32 R7, R20, 0x1, RZ ;  /* 0x0000000114078819 */ /* 0x000fc600000006ff */
[----:B------:R-:W-:-:S05]  /*0dc0*/  @!P0 IMAD R6, R30, 0x8, R1 ;  /* 0x000000081e068824 */ /* 0x000fca00078e0201 */
[----:B------:R-:W2:Y:S01]  /*0dd0*/  @!P0 LDL.64 R8, [R6] ;  /* 0x0000000006088983 */ /* 0x000ea20000100a00 */
[----:B-1----:R-:W-:-:S05]  /*0de0*/  @!P0 IMAD.WIDE R4, R7, 0x2, R4 ;  /* 0x0000000207048825 */ /* 0x002fca00078e0204 */
[----:B------:R1:W5:Y:S01]  /*0df0*/  @!P0 LDG.E.U16.CONSTANT R21, desc[UR6][R4.64+0x2] ;  /* 0x0000020604158981 */ /* 0x000362000c1e9500 */
[----:B0-----:R-:W-:-:S04]  /*0e00*/  IMAD.WIDE R14, R31, 0x8, R24 ;  /* 0x000000081f0e7825 */ /* 0x001fc800078e0218 */
[----:B------:R-:W-:-:S04]  /*0e10*/  IMAD.WIDE R26, R31, 0x8, R14 ;  /* 0x000000081f1a7825 */ /* 0x000fc800078e020e */
[----:B------:R-:W-:Y:S01]  /*0e20*/  IMAD.WIDE R22, R31, 0x8, R26 ;  /* 0x000000081f167825 */ /* 0x000fe200078e021a */
[----:B--2---:R-:W-:Y:S02]  /*0e30*/  @!P0 PRMT R2, R8, 0x7610, R2 ;  /* 0x0000761008028816 */ /* 0x004fe40000000002 */
[----:B------:R-:W-:Y:S02]  /*0e40*/  @!P0 PRMT R0, R0, 0x7610, R8 ;  /* 0x0000761000008816 */ /* 0x000fe40000000008 */
[----:B------:R-:W-:Y:S02]  /*0e50*/  @!P0 PRMT R2, R2, 0x7610, R9 ;  /* 0x0000761002028816 */ /* 0x000fe40000000009 */
[----:B------:R-:W-:Y:S01]  /*0e60*/  @!P0 PRMT R0, R9, 0x7610, R0 ;  /* 0x0000761009008816 */ /* 0x000fe20000000000 */
[----:B-1----:R-:W-:Y:S06]  /*0e70*/  @P1 BRA `(.L_x_4737) ;  /* 0x0000000c00101947 */ /* 0x002fec0003800000 */
[----:B------:R0:W2:Y:S04]  /*0e80*/  LDG.E.128.CONSTANT R4, desc[UR6][R24.64] ;  /* 0x0000000618047981 */ /* 0x0000a8000c1e9d00 */
[----:B------:R-:W3:Y:S04]  /*0e90*/  LDG.E.128.CONSTANT R8, desc[UR6][R16.64] ;  /* 0x0000000610087981 */ /* 0x000ee8000c1e9d00 */
[----:B0-----:R-:W0:Y:S01]  /*0ea0*/  LDS.64 R24, [UR4] ;  /* 0x00000004ff187984 */ /* 0x001e220008000a00 */
[----:B--2---:R-:W-:Y:S02]  /*0eb0*/  LOP3.LUT R18, R5, 0xff, RZ, 0xc0, !PT ;  /* 0x000000ff05127812 */ /* 0x004fe400078ec0ff */
[----:B------:R-:W-:-:S02]  /*0ec0*/  LOP3.LUT R13, R4, 0xff, RZ, 0xc0, !PT ;  /* 0x000000ff040d7812 */ /* 0x000fc400078ec0ff */
[----:B---3--:R-:W-:Y:S01]  /*0ed0*/  LOP3.LUT R43, R11, 0xff, RZ, 0xc0, !PT ;  /* 0x000000ff0b2b7812 */ /* 0x008fe200078ec0ff */
[----:B------:R-:W-:Y:S01]  /*0ee0*/  VIADD R45, R18, 0xffffff80 ;  /* 0xffffff80122d7836 */ /* 0x000fe20000000000 */
[----:B------:R-:W-:Y:S01]  /*0ef0*/  LOP3.LUT R18, R6, 0xff, RZ, 0xc0, !PT ;  /* 0x000000ff06127812 */ /* 0x000fe200078ec0ff */
[----:B------:R-:W-:Y:S01]  /*0f00*/  VIADD R13, R13, 0xffffff80 ;  /* 0xffffff800d0d7836 */ /* 0x000fe20000000000 */
[--C-:B------:R-:W-:Y:S01]  /*0f10*/  SHF.R.U32.HI R42, RZ, 0x8, R4.reuse ;  /* 0x00000008ff2a7819 */ /* 0x100fe20000011604 */
[----:B------:R-:W-:Y:S01]  /*0f20*/  VIADD R46, R43, 0xffffff80 ;  /* 0xffffff802b2e7836 */ /* 0x000fe20000000000 */
[----:B------:R-:W-:Y:S01]  /*0f30*/  LEA.HI R40, R4, 0xffffff80, RZ, 0x8 ;  /* 0xffffff8004287811 */ /* 0x000fe200078f40ff */
[----:B------:R-:W-:Y:S01]  /*0f40*/  VIADD R19, R18, 0xffffff80 ;  /* 0xffffff8012137836 */ /* 0x000fe20000000000 */
[----:B------:R-:W-:Y:S01]  /*0f50*/  LOP3.LUT R18, R7, 0xff, RZ, 0xc0, !PT ;  /* 0x000000ff07127812 */ /* 0x000fe200078ec0ff */
[----:B------:R-:W1:Y:S01]  /*0f60*/  I2F.F16 R13, R13 ;  /* 0x0000000d000d7306 */ /* 0x000e620000200c00 */
[----:B------:R-:W-:-:S02]  /*0f70*/  SHF.R.U32.HI R43, RZ, 0x10, R4 ;  /* 0x00000010ff2b7819 */ /* 0x000fc40000011604 */
[----:B------:R-:W-:Y:S01]  /*0f80*/  LOP3.LUT R4, R42, 0xff, RZ, 0xc0, !PT ;  /* 0x000000ff2a047812 */ /* 0x000fe200078ec0ff */
[----:B------:R-:W-:Y:S01]  /*0f90*/  VIADD R35, R18, 0xffffff80 ;  /* 0xffffff8012237836 */ /* 0x000fe20000000000 */
[----:B------:R-:W-:Y:S02]  /*0fa0*/  LOP3.LUT R44, R43, 0xff, RZ, 0xc0, !PT ;  /* 0x000000ff2b2c7812 */ /* 0x000fe400078ec0ff */
[----:B------:R-:W-:Y:S01]  /*0fb0*/  IADD3 R43, R4, -0x80, RZ ;  /* 0xffffff80042b7810 */ /* 0x000fe20007ffe0ff */
[----:B------:R-:W2:Y:S01]  /*0fc0*/  I2F.F16 R45, R45 ;  /* 0x0000002d002d7306 */ /* 0x000ea20000200c00 */
[----:B0-----:R-:W-:Y:S01]  /*0fd0*/  HADD2.F32 R4, -RZ, R24.H0_H0 ;  /* 0x20000018ff047230 */ /* 0x001fe20000004100 */
[----:B------:R-:W-:Y:S01]  /*0fe0*/  LEA.HI R12, R5, 0xffffff80, RZ, 0x8 ;  /* 0xffffff80050c7811 */ /* 0x000fe200078f40ff */
[----:B------:R-:W-:Y:S01]  /*0ff0*/  VIADD R44, R44, 0xffffff80 ;  /* 0xffffff802c2c7836 */ /* 0x000fe20000000000 */
[----:B------:R-:W-:Y:S02]  /*1000*/  LEA.HI R41, R6, 0xffffff80, RZ, 0x8 ;  /* 0xffffff8006297811 */ /* 0x000fe400078f40ff */
[----:B------:R-:W-:Y:S01]  /*1010*/  LEA.HI R39, R7, 0xffffff80, RZ, 0x8 ;  /* 0xffffff8007277811 */ /* 0x000fe200078f40ff */
[----:B-1----:R-:W-:Y:S01]  /*1020*/  HADD2.F32 R13, -RZ, R13.H0_H0 ;  /* 0x2000000dff0d7230 */ /* 0x002fe20000004100 */
[----:B------:R-:W0:Y:S01]  /*1030*/  I2F.F16 R19, R19 ;  /* 0x0000001300137306 */ /* 0x000e220000200c00 */
[----:B------:R-:W-:-:S02]  /*1040*/  LEA.HI R38, R8, 0xffffff80, RZ, 0x8 ;  /* 0xffffff8008267811 */ /* 0x000fc400078f40ff */
[----:B------:R-:W-:Y:S02]  /*1050*/  LOP3.LUT R18, R8, 0xff, RZ, 0xc0, !PT ;  /* 0x000000ff08127812 */ /* 0x000fe400078ec0ff */
[----:B------:R-:W-:Y:S01]  /*1060*/  LEA.HI R36, R9, 0xffffff80, RZ, 0x8 ;  /* 0xffffff8009247811 */ /* 0x000fe200078f40ff */
[----:B--2---:R-:W-:Y:S02]  /*1070*/  HADD2.F32 R47, -RZ, R45.H0_H0 ;  /* 0x2000002dff2f7230 */ /* 0x004fe40000004100 */
[----:B------:R-:W1:Y:S01]  /*1080*/  I2F.F16 R35, R35 ;  /* 0x0000002300237306 */ /* 0x000e620000200c00 */
[----:B------:R-:W-:Y:S01]  /*1090*/  FFMA.FTZ R45, R13, R4, RZ ;  /* 0x000000040d2d7223 */ /* 0x000fe200000100ff */
[----:B------:R-:W-:Y:S01]  /*10a0*/  LOP3.LUT R34, R9, 0xff, RZ, 0xc0, !PT ;  /* 0x000000ff09227812 */ /* 0x000fe200078ec0ff */
[----:B------:R-:W-:Y:S01]  /*10b0*/  FFMA.FTZ R13, R4, R47, RZ ;  /* 0x0000002f040d7223 */ /* 0x000fe200000100ff */
[----:B------:R-:W-:Y:S01]  /*10c0*/  SHF.R.U32.HI R47, RZ, 0x10, R5 ;  /* 0x00000010ff2f7819 */ /* 0x000fe20000011605 */
[----:B0-----:R-:W-:-:S03]  /*10d0*/  HADD2.F32 R19, -RZ, R19.H0_H0 ;  /* 0x20000013ff137230 */ /* 0x001fc60000004100 */
[----:B------:R0:W2:Y:S01]  /*10e0*/  I2F.F16 R42, R46 ;  /* 0x0000002e002a7306 */ /* 0x0000a20000200c00 */
[----:B------:R-:W-:Y:S01]  /*10f0*/  LOP3.LUT R47, R47, 0xff, RZ, 0xc0, !PT ;  /* 0x000000ff2f2f7812 */ /* 0x000fe200078ec0ff */
[----:B------:R-:W-:Y:S01]  /*1100*/  VIADD R37, R34, 0xffffff80 ;  /* 0xffffff8022257836 */ /* 0x000fe20000000000 */
[----:B------:R-:W-:Y:S01]  /*1110*/  LOP3.LUT R34, R10, 0xff, RZ, 0xc0, !PT ;  /* 0x000000ff0a227812 */ /* 0x000fe200078ec0ff */
[----:B------:R-:W-:Y:S01]  /*1120*/  FFMA.FTZ R19, R4, R19, RZ ;  /* 0x0000001304137223 */ /* 0x000fe200000100ff */
[----:B------:R-:W-:Y:S01]  /*1130*/  IADD3 R18, R18, -0x80, RZ ;  /* 0xffffff8012127810 */ /* 0x000fe20007ffe0ff */
[----:B-1----:R-:W-:Y:S02]  /*1140*/  HADD2.F32 R35, -RZ, R35.H0_H0 ;  /* 0x20000023ff237230 */ /* 0x002fe40000004100 */
[----:B------:R-:W1:Y:S01]  /*1150*/  I2F.F16 R43, R43 ;  /* 0x0000002b002b7306 */ /* 0x000e620000200c00 */
[----:B0-----:R-:W-:Y:S01]  /*1160*/  SHF.R.U32.HI R46, RZ, 0x8, R5 ;  /* 0x00000008ff2e7819 */ /* 0x001fe20000011605 */
[----:B------:R-:W-:-:S02]  /*1170*/  VIADD R34, R34, 0xffffff80 ;  /* 0xffffff8022227836 */ /* 0x000fc40000000000 */
[----:B------:R-:W-:Y:S01]  /*1180*/  FFMA.FTZ R35, R4, R35, RZ ;  /* 0x0000002304237223 */ /* 0x000fe200000100ff */
[----:B------:R-:W-:Y:S01]  /*1190*/  LOP3.LUT R46, R46, 0xff, RZ, 0xc0, !PT ;  /* 0x000000ff2e2e7812 */ /* 0x000fe200078ec0ff */
[----:B--2---:R-:W-:Y:S02]  /*11a0*/  HADD2.F32 R42, -RZ, R42.H0_H0 ;  /* 0x2000002aff2a7230 */ /* 0x004fe40000004100 */
[----:B------:R0:W-:Y:S02]  /*11b0*/  I2F.F16 R4, R44 ;  /* 0x0000002c00047306 */ /* 0x0001e40000200c00 */
[----:B------:R-:W-:Y:S02]  /*11c0*/  VIADD R5, R46, 0xffffff80 ;  /* 0xffffff802e057836 */ /* 0x000fe40000000000 */
[----:B------:R-:W-:Y:S02]  /*11d0*/  HADD2.F32 R46, -RZ, R24.H1_H1 ;  /* 0x30000018ff2e7230 */ /* 0x000fe40000004100 */
[----:B------:R-:W-:Y:S01]  /*11e0*/  VIADD R24, R47, 0xffffff80 ;  /* 0xffffff802f187836 */ /* 0x000fe20000000000 */
[----:B------:R-:W-:Y:S01]  /*11f0*/  SHF.R.U32.HI R47, RZ, 0x8, R6 ;  /* 0x00000008ff2f7819 */ /* 0x000fe20000011606 */
[----:B-1----:R-:W-:Y:S01]  /*1200*/  HADD2.F32 R48, -RZ, R43.H0_H0 ;  /* 0x2000002bff307230 */ /* 0x002fe20000004100 */
[----:B0-----:R-:W-:Y:S01]  /*1210*/  SHF.R.U32.HI R44, RZ, 0x8, R7 ;  /* 0x00000008ff2c7819 */ /* 0x001fe20000011607 */
[----:B------:R-:W0:Y:S01]  /*1220*/  I2F.F16 R5, R5 ;  /* 0x0000000500057306 */ /* 0x000e220000200c00 */
[----:B------:R-:W-:-:S02]  /*1230*/  LOP3.LUT R47, R47, 0xff, RZ, 0xc0, !PT ;  /* 0x000000ff2f2f7812 */ /* 0x000fc400078ec0ff */
[----:B------:R-:W-:Y:S01]  /*1240*/  LOP3.LUT R44, R44, 0xff, RZ, 0xc0, !PT ;  /* 0x000000ff2c2c7812 */ /* 0x000fe200078ec0ff */
[----:B------:R-:W-:Y:S01]  /*1250*/  FFMA.FTZ R45, R48, R46, R45 ;  /* 0x0000002e302d7223 */ /* 0x000fe2000001002d */
[----:B------:R-:W-:Y:S02]  /*1260*/  IADD3 R43, R47, -0x80, RZ ;  /* 0xffffff802f2b7810 */ /* 0x000fe40007ffe0ff */
[----:B------:R-:W-:Y:S01]  /*1270*/  SHF.R.U32.HI R6, RZ, 0x10, R6 ;  /* 0x00000010ff067819 */ /* 0x000fe20000011606 */
[----:B------:R-:W-:Y:S01]  /*1280*/  VIADD R44, R44, 0xffffff80 ;  /* 0xffffff802c2c7836 */ /* 0x000fe20000000000 */
[----:B------:R-:W-:Y:S01]  /*1290*/  SHF.R.U32.HI R7, RZ, 0x10, R7 ;  /* 0x00000010ff077819 */ /* 0x000fe20000011607 */
[----:B------:R-:W1:Y:S01]  /*12a0*/  I2F.F16 R24, R24 ;  /* 0x0000001800187306 */ /* 0x000e620000200c00 */
[----:B------:R-:W-:Y:S02]  /*12b0*/  LOP3.LUT R6, R6, 0xff, RZ, 0xc0, !PT ;  /* 0x000000ff06067812 */ /* 0x000fe400078ec0ff */
[----:B------:R-:W-:Y:S01]  /*12c0*/  LOP3.LUT R7, R7, 0xff, RZ, 0xc0, !PT ;  /* 0x000000ff07077812 */ /* 0x000fe200078ec0ff */
[----:B0-----:R-:W-:Y:S01]  /*12d0*/  HADD2.F32 R5, -RZ, R5.H0_H0 ;  /* 0x20000005ff057230 */ /* 0x001fe20000004100 */
[----:B------:R-:W-:Y:S01]  /*12e0*/  SHF.R.U32.HI R47, RZ, 0x10, R8 ;  /* 0x00000010ff2f7819 */ /* 0x000fe20000011608 */
[----:B------:R-:W-:-:S02]  /*12f0*/  VIADD R6, R6, 0xffffff80 ;  /* 0xffffff8006067836 */ /* 0x000fc40000000000 */
[----:B------:R-:W0:Y:S01]  /*1300*/  I2F.F16 R43, R43 ;  /* 0x0000002b002b7306 */ /* 0x000e220000200c00 */
[----:B------:R-:W-:Y:S02]  /*1310*/  VIADD R7, R7, 0xffffff80 ;  /* 0xffffff8007077836 */ /* 0x000fe40000000000 */
[----:B------:R-:W-:Y:S01]  /*1320*/  FFMA.FTZ R13, R46, R5, R13 ;  /* 0x000000052e0d7223 */ /* 0x000fe2000001000d */
[----:B------:R-:W-:Y:S02]  /*1330*/  SHF.R.U32.HI R5, RZ, 0x8, R8 ;  /* 0x00000008ff057819 */ /* 0x000fe40000011608 */
[----:B------:R-:W-:Y:S02]  /*1340*/  LOP3.LUT R47, R47, 0xff, RZ, 0xc0, !PT ;  /* 0x000000ff2f2f7812 */ /* 0x000fe400078ec0ff */
[----:B------:R-:W-:Y:S01]  /*1350*/  LOP3.LUT R5, R5, 0xff, RZ, 0xc0, !PT ;  /* 0x000000ff05057812 */ /* 0x000fe200078ec0ff */
[----:B------:R-:W2:Y:S01]  /*1360*/  I2F.F16 R44, R44 ;  /* 0x0000002c002c7306 */ /* 0x000ea20000200c00 */
[----:B-1----:R-:W-:-:S02]  /*1370*/  HADD2.F32 R24, -RZ, R24.H0_H0 ;  /* 0x20000018ff187230 */ /* 0x002fc40000004100 */
[----:B------:R-:W-:Y:S01]  /*1380*/  IADD3 R8, R5, -0x80, RZ ;  /* 0xffffff8005087810 */ /* 0x000fe20007ffe0ff */
[----:B0-----:R-:W-:-:S04]  /*1390*/  HADD2.F32 R43, -RZ, R43.H0_H0 ;  /* 0x2000002bff2b7230 */ /* 0x001fc80000004100 */
[----:B------:R-:W0:Y:S01]  /*13a0*/  I2F.F16 R6, R6 ;  /* 0x0000000600067306 */ /* 0x000e220000200c00 */
[----:B------:R-:W-:Y:S01]  /*13b0*/  FFMA.FTZ R19, R46, R43, R19 ;  /* 0x0000002b2e137223 */ /* 0x000fe20000010013 */
[----:B--2---:R-:W-:-:S06]  /*13c0*/  HADD2.F32 R44, -RZ, R44.H0_H0 ;  /* 0x2000002cff2c7230 */ /* 0x004fcc0000004100 */
[----:B------:R-:W1:Y:S01]  /*13d0*/  I2F.F16 R40, R40 ;  /* 0x0000002800287306 */ /* 0x000e620000200c00 */
[----:B------:R-:W-:Y:S01]  /*13e0*/  FFMA.FTZ R43, R46, R44, R35 ;  /* 0x0000002c2e2b7223 */ /* 0x000fe20000010023 */
[----:B------:R-:W-:Y:S02]  /*13f0*/  HADD2.F32 R44, -RZ, R25.H0_H0 ;  /* 0x20000019ff2c7230 */ /* 0x000fe40000004100 */
[----:B------:R-:W-:Y:S01]  /*1400*/  HADD2.F32 R46, -RZ, R4.H0_H0 ;  /* 0x20000004ff2e7230 */ /* 0x000fe20000004100 */
[----:B------:R-:W-:-:S03]  /*1410*/  SHF.R.U32.HI R4, RZ, 0x8, R9 ;  /* 0x00000008ff047819 */ /* 0x000fc60000011609 */
[----:B------:R-:W2:Y:S01]  /*1420*/  I2F.F16 R7, R7 ;  /* 0x0000000700077306 */ /* 0x000ea20000200c00 */
[----:B------:R-:W-:Y:S01]  /*1430*/  SHF.R.U32.HI R9, RZ, 0x10, R9 ;  /* 0x00000010ff097819 */ /* 0x000fe20000011609 */
[----:B0-----:R-:W-:Y:S02]  /*1440*/  HADD2.F32 R48, -RZ, R6.H0_H0 ;  /* 0x20000006ff307230 */ /* 0x001fe40000004100 */
[----:B------:R-:W-:Y:S01]  /*1450*/  FFMA.FTZ R45, R46, R44, R45 ;  /* 0x0000002c2e2d7223 */ /* 0x000fe2000001002d */
[----:B------:R-:W-:Y:S01]  /*1460*/  LOP3.LUT R46, R4, 0xff, RZ, 0xc0, !PT ;  /* 0x000000ff042e7812 */ /* 0x000fe200078ec0ff */
[C---:B------:R-:W-:Y:S01]  /*1470*/  FFMA.FTZ R13, R44.reuse, R24, R13 ;  /* 0x000000182c0d7223 */ /* 0x040fe2000001000d */
[----:B------:R-:W0:Y:S01]  /*1480*/  LDS.64 R4, [UR4+0x8] ;  /* 0x00000804ff047984 */ /* 0x000e220008000a00 */
[----:B------:R-:W-:Y:S01]  /*1490*/  LOP3.LUT R9, R9, 0xff, RZ, 0xc0, !PT ;  /* 0x000000ff09097812 */ /* 0x000fe200078ec0ff */
[----:B------:R-:W3:Y:S01]  /*14a0*/  I2F.F16 R12, R12 ;  /* 0x0000000c000c7306 */ /* 0x000ee20000200c00 */
[----:B------:R-:W-:Y:S01]  /*14b0*/  FFMA.FTZ R19, R44, R48, R19 ;  /* 0x000000302c137223 */ /* 0x000fe20000010013 */
[----:B------:R-:W-:Y:S01]  /*14c0*/  VIADD R35, R47, 0xffffff80 ;  /* 0xffffff802f237836 */ /* 0x000fe20000000000 */
[--C-:B------:R-:W-:Y:S01]  /*14d0*/  SHF.R.U32.HI R48, RZ, 0x8, R10.reuse ;  /* 0x00000008ff307819 */ /* 0x100fe2000001160a */
[----:B------:R-:W-:Y:S01]  /*14e0*/  HADD2.F32 R24, -RZ, R25.H1_H1 ;  /* 0x30000019ff187230 */ /* 0x000fe20000004100 */
[----:B------:R-:W-:Y:S01]  /*14f0*/  SHF.R.U32.HI R25, RZ, 0x10, R10 ;  /* 0x00000010ff197819 */ /* 0x000fe2000001160a */
[----:B-1----:R-:W-:Y:S01]  /*1500*/  HADD2.F32 R40, -RZ, R40.H0_H0 ;  /* 0x20000028ff287230 */ /* 0x002fe20000004100 */
[----:B------:R-:W-:Y:S01]  /*1510*/  LOP3.LUT R48, R48, 0xff, RZ, 0xc0, !PT ;  /* 0x000000ff30307812 */ /* 0x000fe200078ec0ff */
[----:B------:R-:W-:Y:S01]  /*1520*/  I2F.F16 R41, R41 ;  /* 0x0000002900297306 */ /* 0x000fe20000200c00 */
[----:B------:R-:W-:Y:S01]  /*1530*/  VIADD R47, R9, 0xffffff80 ;  /* 0xffffff80092f7836 */ /* 0x000fe20000000000 */
[----:B------:R-:W-:Y:S01]  /*1540*/  LOP3.LUT R25, R25, 0xff, RZ, 0xc0, !PT ;  /* 0x000000ff19197812 */ /* 0x000fe200078ec0ff */
[----:B--2---:R-:W-:-:S02]  /*1550*/  HADD2.F32 R9, -RZ, R7.H0_H0 ;  /* 0x20000007ff097230 */ /* 0x004fc40000004100 */
[----:B------:R-:W-:Y:S01]  /*1560*/  FFMA.FTZ R45, R40, R24, R45 ;  /* 0x00000018282d7223 */ /* 0x000fe2000001002d */
[----:B------:R-:W-:Y:S01]  /*1570*/  VIADD R46, R46, 0xffffff80 ;  /* 0xffffff802e2e7836 */ /* 0x000fe20000000000 */
[----:B------:R-:W-:Y:S01]  /*1580*/  SHF.R.U32.HI R40, RZ, 0x8, R11 ;  /* 0x00000008ff287819 */ /* 0x000fe2000001160b */
[----:B------:R-:W1:Y:S01]  /*1590*/  I2F.F16 R39, R39 ;  /* 0x0000002700277306 */ /* 0x000e620000200c00 */
[----:B------:R-:W-:Y:S01]  /*15a0*/  FFMA.FTZ R43, R44, R9, R43 ;  /* 0x000000092c2b7223 */ /* 0x000fe2000001002b */
[----:B------:R-:W-:Y:S01]  /*15b0*/  IADD3 R9, R48, -0x80, RZ ;  /* 0xffffff8030097810 */ /* 0x000fe20007ffe0ff */
[----:B---3--:R-:W-:Y:S01]  /*15c0*/  HADD2.F32 R44, -RZ, R12.H0_H0 ;  /* 0x2000000cff2c7230 */ /* 0x008fe20000004100 */
[----:B------:R-:W-:Y:S01]  /*15d0*/  LOP3.LUT R40, R40, 0xff, RZ, 0xc0, !PT ;  /* 0x000000ff28287812 */ /* 0x000fe200078ec0ff */
[----:B------:R-:W-:Y:S01]  /*15e0*/  VIADD R12, R25, 0xffffff80 ;  /* 0xffffff80190c7836 */ /* 0x000fe20000000000 */
[----:B------:R-:W-:Y:S02]  /*15f0*/  SHF.R.U32.HI R25, RZ, 0x10, R11 ;  /* 0x00000010ff197819 */ /* 0x000fe4000001160b */
[----:B------:R2:W-:Y:S01]  /*1600*/  I2F.F16 R6, R46 ;  /* 0x0000002e00067306 */ /* 0x0005e20000200c00 */
[----:B------:R-:W-:Y:S01]  /*1610*/  FFMA.FTZ R13, R24, R44, R13 ;  /* 0x0000002c180d7223 */ /* 0x000fe2000001000d */
[----:B------:R-:W-:-:S02]  /*1620*/  LOP3.LUT R25, R25, 0xff, RZ, 0xc0, !PT ;  /* 0x000000ff19197812 */ /* 0x000fc400078ec0ff */
[----:B------:R-:W-:Y:S02]  /*1630*/  LEA.HI R10, R10, 0xffffff80, RZ, 0x8 ;  /* 0xffffff800a0a7811 */ /* 0x000fe400078f40ff */
[----:B------:R-:W-:Y:S01]  /*1640*/  LEA.HI R11, R11, 0xffffff80, RZ, 0x8 ;  /* 0xffffff800b0b7811 */ /* 0x000fe200078f40ff */
[----:B-1----:R-:W-:Y:S01]  /*1650*/  HADD2.F32 R48, -RZ, R39.H0_H0 ;  /* 0x20000027ff307230 */ /* 0x002fe20000004100 */
[----:B------:R-:W1:Y:S01]  /*1660*/  I2F.F16 R37, R37 ;  /* 0x0000002500257306 */ /* 0x000e620000200c00 */
[----:B--2---:R-:W-:Y:S02]  /*1670*/  HADD2.F32 R46, -RZ, R41.H0_H0 ;  /* 0x20000029ff2e7230 */ /* 0x004fe40000004100 */
[----:B------:R-:W-:Y:S02]  /*1680*/  VIADD R25, R25, 0xffffff80 ;  /* 0xffffff8019197836 */ /* 0x000fe40000000000 */
[C---:B------:R-:W-:Y:S01]  /*1690*/  FFMA.FTZ R43, R24.reuse, R48, R43 ;  /* 0x00000030182b7223 */ /* 0x040fe2000001002b */
[----:B------:R-:W-:Y:S01]  /*16a0*/  FFMA.FTZ R19, R24, R46, R19 ;  /* 0x0000002e18137223 */ /* 0x000fe20000010013 */
[----:B------:R-:W-:Y:S01]  /*16b0*/  VIADD R24, R40, 0xffffff80 ;  /* 0xffffff8028187836 */ /* 0x000fe20000000000 */
[----:B------:R-:W2:Y:S01]  /*16c0*/  I2F.F16 R18, R18 ;  /* 0x0000001200127306 */ /* 0x000ea20000200c00 */
[----:B0-----:R-:W-:-:S02]  /*16d0*/  HADD2.F32 R40, -RZ, R4.H0_H0 ;  /* 0x20000004ff287230 */ /* 0x001fc40000004100 */
        /* <DEDUP_REMOVED lines=62> */
.L_x_4737:
[----:B------:R0:W5:Y:S04]  /*1ac0*/  LDG.E.128.CONSTANT R4, desc[UR6][R26.64] ;  /* 0x000000061a047981 */ /* 0x000168000c1e9d00 */
[----:B------:R0:W5:Y:S04]  /*1ad0*/  LDG.E.128.CONSTANT R8, desc[UR6][R22.64] ;  /* 0x0000000616087981 */ /* 0x000168000c1e9d00 */
[----:B------:R-:W5:Y:S01]  /*1ae0*/  LDG.E.128.CONSTANT R12, desc[UR6][R14.64] ;  /* 0x000000060e0c7981 */ /* 0x000f62000c1e9d00 */
[----:B------:R-:W-:Y:S01]  /*1af0*/  IMAD.WIDE R34, R31, 0x8, R16 ;  /* 0x000000081f227825 */ /* 0x000fe200078e0210 */
[----:B------:R-:W-:Y:S06]  /*1b00*/  @P1 BRA `(.L_x_4738) ;  /* 0x0000000c000c1947 */ /* 0x000fec0003800000 */
[----:B------:R-:W2:Y:S01]  /*1b10*/  LDG.E.128.CONSTANT R16, desc[UR6][R34.64] ;  /* 0x0000000622107981 */ /* 0x000ea2000c1e9d00 */
[----:B-----5:R-:W-:Y:S02]  /*1b20*/  LOP3.LUT R24, R12, 0xff, RZ, 0xc0, !PT ;  /* 0x000000ff0c187812 */ /* 0x020fe400078ec0ff */
[----:B------:R-:W-:Y:S02]  /*1b30*/  LOP3.LUT R36, R15, 0xff, RZ, 0xc0, !PT ;  /* 0x000000ff0f247812 */ /* 0x000fe400078ec0ff */
[----:B------:R-:W-:Y:S02]  /*1b40*/  IADD3 R46, R24, -0x80, RZ ;  /* 0xffffff80182e7810 */ /* 0x000fe40007ffe0ff */
[----:B------:R-:W-:Y:S01]  /*1b50*/  LOP3.LUT R24, R13, 0xff, RZ, 0xc0, !PT ;  /* 0x000000ff0d187812 */ /* 0x000fe200078ec0ff */
[----:B------:R-:W-:Y:S01]  /*1b60*/  VIADD R37, R36, 0xffffff80 ;  /* 0xffffff8024257836 */ /* 0x000fe20000000000 */
[----:B0-----:R-:W-:Y:S02]  /*1b70*/  LOP3.LUT R27, R14, 0xff, RZ, 0xc0, !PT ;  /* 0x000000ff0e1b7812 */ /* 0x001fe400078ec0ff */
[--C-:B------:R-:W-:Y:S01]  /*1b80*/  SHF.R.U32.HI R36, RZ, 0x8, R12.reuse ;  /* 0x00000008ff247819 */ /* 0x100fe2000001160c */
[----:B------:R-:W-:Y:S01]  /*1b90*/  VIADD R43, R24, 0xffffff80 ;  /* 0xffffff80182b7836 */ /* 0x000fe20000000000 */
[----:B------:R-:W-:Y:S01]  /*1ba0*/  LEA.HI R40, R12, 0xffffff80, RZ, 0x8 ;  /* 0xffffff800c287811 */ /* 0x000fe200078f40ff */
[----:B------:R-:W0:Y:S01]  /*1bb0*/  LDS.64 R24, [UR4+0x10] ;  /* 0x00001004ff187984 */ /* 0x000e220008000a00 */
[----:B------:R-:W-:Y:S01]  /*1bc0*/  VIADD R27, R27, 0xffffff80 ;  /* 0xffffff801b1b7836 */ /* 0x000fe20000000000 */
[----:B------:R-:W-:Y:S01]  /*1bd0*/  LOP3.LUT R42, R36, 0xff, RZ, 0xc0, !PT ;  /* 0x000000ff242a7812 */ /* 0x000fe200078ec0ff */
[----:B------:R-:W1:Y:S01]  /*1be0*/  I2F.F16 R46, R46 ;  /* 0x0000002e002e7306 */ /* 0x000e620000200c00 */
[----:B------:R-:W-:-:S02]  /*1bf0*/  SHF.R.U32.HI R12, RZ, 0x10, R12 ;  /* 0x00000010ff0c7819 */ /* 0x000fc4000001160c */
[----:B------:R-:W-:Y:S02]  /*1c00*/  IADD3 R44, R42, -0x80, RZ ;  /* 0xffffff802a2c7810 */ /* 0x000fe40007ffe0ff */
[----:B------:R-:W-:Y:S02]  /*1c10*/  LOP3.LUT R12, R12, 0xff, RZ, 0xc0, !PT ;  /* 0x000000ff0c0c7812 */ /* 0x000fe400078ec0ff */
[--C-:B------:R-:W-:Y:S01]  /*1c20*/  SHF.R.U32.HI R45, RZ, 0x8, R13.reuse ;  /* 0x00000008ff2d7819 */ /* 0x100fe2000001160d */
[----:B------:R-:W3:Y:S01]  /*1c30*/  I2F.F16 R43, R43 ;  /* 0x0000002b002b7306 */ /* 0x000ee20000200c00 */
[----:B------:R-:W-:Y:S01]  /*1c40*/  LEA.HI R41, R13, 0xffffff80, RZ, 0x8 ;  /* 0xffffff800d297811 */ /* 0x000fe200078f40ff */
[----:B------:R-:W-:Y:S01]  /*1c50*/  VIADD R42, R12, 0xffffff80 ;  /* 0xffffff800c2a7836 */ /* 0x000fe20000000000 */
[----:B------:R-:W-:Y:S02]  /*1c60*/  LOP3.LUT R12, R45, 0xff, RZ, 0xc0, !PT ;  /* 0x000000ff2d0c7812 */ /* 0x000fe400078ec0ff */
[----:B------:R-:W-:-:S02]  /*1c70*/  SHF.R.U32.HI R13, RZ, 0x10, R13 ;  /* 0x00000010ff0d7819 */ /* 0x000fc4000001160d */
[----:B------:R-:W-:Y:S01]  /*1c80*/  LEA.HI R39, R14, 0xffffff80, RZ, 0x8 ;  /* 0xffffff800e277811 */ /* 0x000fe200078f40ff */
[----:B------:R-:W4:Y:S01]  /*1c90*/  I2F.F16 R27, R27 ;  /* 0x0000001b001b7306 */ /* 0x000f220000200c00 */
[----:B------:R-:W-:Y:S01]  /*1ca0*/  LOP3.LUT R45, R13, 0xff, RZ, 0xc0, !PT ;  /* 0x000000ff0d2d7812 */ /* 0x000fe200078ec0ff */
[----:B------:R-:W-:Y:S01]  /*1cb0*/  VIADD R48, R12, 0xffffff80 ;  /* 0xffffff800c307836 */ /* 0x000fe20000000000 */
[----:B------:R-:W-:Y:S01]  /*1cc0*/  LEA.HI R26, R15, 0xffffff80, RZ, 0x8 ;  /* 0xffffff800f1a7811 */ /* 0x000fe200078f40ff */
[----:B-1----:R-:W-:Y:S02]  /*1cd0*/  HADD2.F32 R13, -RZ, R46.H0_H0 ;  /* 0x2000002eff0d7230 */ /* 0x002fe40000004100 */
[----:B------:R-:W-:Y:S02]  /*1ce0*/  VIADD R45, R45, 0xffffff80 ;  /* 0xffffff802d2d7836 */ /* 0x000fe40000000000 */
[----:B------:R-:W1:Y:S01]  /*1cf0*/  I2F.F16 R37, R37 ;  /* 0x0000002500257306 */ /* 0x000e620000200c00 */
[----:B---3--:R-:W-:-:S02]  /*1d00*/  HADD2.F32 R49, -RZ, R43.H0_H0 ;  /* 0x2000002bff317230 */ /* 0x008fc40000004100 */
[----:B----4-:R-:W-:-:S05]  /*1d10*/  HADD2.F32 R27, -RZ, R27.H0_H0 ;  /* 0x2000001bff1b7230 */ /* 0x010fca0000004100 */
[----:B------:R-:W3:Y:S01]  /*1d20*/  I2F.F16 R44, R44 ;  /* 0x0000002c002c7306 */ /* 0x000ee20000200c00 */
[----:B0-----:R-:W-:Y:S02]  /*1d30*/  HADD2.F32 R12, -RZ, R24.H0_H0 ;  /* 0x20000018ff0c7230 */ /* 0x001fe40000004100 */
[----:B-1----:R-:W-:-:S05]  /*1d40*/  HADD2.F32 R37, -RZ, R37.H0_H0 ;  /* 0x20000025ff257230 */ /* 0x002fca0000004100 */
[----:B------:R0:W1:Y:S01]  /*1d50*/  I2F.F16 R43, R48 ;  /* 0x00000030002b7306 */ /* 0x0000620000200c00 */
[----:B------:R-:W-:Y:S02]  /*1d60*/  HADD2.F32 R46, -RZ, R24.H1_H1 ;  /* 0x30000018ff2e7230 */ /* 0x000fe40000004100 */
[C---:B------:R-:W-:Y:S01]  /*1d70*/  FFMA.FTZ R27, R12.reuse, R27, RZ ;  /* 0x0000001b0c1b7223 */ /* 0x040fe200000100ff */
[----:B------:R-:W-:Y:S01]  /*1d80*/  FFMA.FTZ R37, R12, R37, RZ ;  /* 0x000000250c257223 */ /* 0x000fe200000100ff */
[----:B---3--:R-:W-:-:S03]  /*1d90*/  HADD2.F32 R44, -RZ, R44.H0_H0 ;  /* 0x2000002cff2c7230 */ /* 0x008fc60000004100 */
[----:B------:R3:W-:Y:S01]  /*1da0*/  I2F.F16 R24, R45 ;  /* 0x0000002d00187306 */ /* 0x0007e20000200c00 */
[----:B0-----:R-:W-:-:S04]  /*1db0*/  SHF.R.U32.HI R48, RZ, 0x10, R14 ;  /* 0x00000010ff307819 */ /* 0x001fc8000001160e */
[----:B------:R-:W-:Y:S01]  /*1dc0*/  LOP3.LUT R48, R48, 0xff, RZ, 0xc0, !PT ;  /* 0x000000ff30307812 */ /* 0x000fe200078ec0ff */
[----:B-1----:R-:W-:Y:S02]  /*1dd0*/  HADD2.F32 R43, -RZ, R43.H0_H0 ;  /* 0x2000002bff2b7230 */ /* 0x002fe40000004100 */
[----:B------:R-:W-:Y:S01]  /*1de0*/  I2F.F16 R42, R42 ;  /* 0x0000002a002a7306 */ /* 0x000fe20000200c00 */
[----:B---3--:R-:W-:-:S04]  /*1df0*/  SHF.R.U32.HI R45, RZ, 0x10, R15 ;  /* 0x00000010ff2d7819 */ /* 0x008fc8000001160f */
[----:B------:R-:W-:-:S03]  /*1e00*/  LOP3.LUT R45, R45, 0xff, RZ, 0xc0, !PT ;  /* 0x000000ff2d2d7812 */ /* 0x000fc600078ec0ff */
[----:B------:R-:W-:Y:S08]  /*1e10*/  I2F.F16 R41, R41 ;  /* 0x0000002900297306 */ /* 0x000ff00000200c00 */
[----:B------:R-:W-:Y:S08]  /*1e20*/  I2F.F16 R39, R39 ;  /* 0x0000002700277306 */ /* 0x000ff00000200c00 */
[----:B------:R-:W-:Y:S08]  /*1e30*/  I2F.F16 R26, R26 ;  /* 0x0000001a001a7306 */ /* 0x000ff00000200c00 */
[----:B------:R-:W0:Y:S01]  /*1e40*/  I2F.F16 R40, R40 ;  /* 0x0000002800287306 */ /* 0x000e220000200c00 */
        /* <DEDUP_REMOVED lines=16> */
[----:B------:R-:W-:Y:S01]  /*1f50*/  SHF.R.U32.HI R40, RZ, 0x10, R17 ;  /* 0x00000010ff287819 */ /* 0x000fe20000011611 */
[----:B------:R-:W-:-:S02]  /*1f60*/  VIADD R15, R47, 0xffffff80 ;  /* 0xffffff802f0f7836 */ /* 0x000fc40000000000 */
[----:B------:R-:W-:Y:S01]  /*1f70*/  VIADD R47, R45, 0xffffff80 ;  /* 0xffffff802d2f7836 */ /* 0x000fe20000000000 */
[----:B------:R-:W0:Y:S01]  /*1f80*/  I2F.F16 R14, R14 ;  /* 0x0000000e000e7306 */ /* 0x000e220000200c00 */
[----:B------:R-:W-:Y:S01]  /*1f90*/  LOP3.LUT R45, R16, 0xff, RZ, 0xc0, !PT ;  /* 0x000000ff102d7812 */ /* 0x000fe200078ec0ff */
[----:B---3--:R-:W-:Y:S01]  /*1fa0*/  HADD2.F32 R38, -RZ, R38.H0_H0 ;  /* 0x20000026ff267230 */ /* 0x008fe20000004100 */
[----:B------:R-:W-:-:S05]  /*1fb0*/  LOP3.LUT R40, R40, 0xff, RZ, 0xc0, !PT ;  /* 0x000000ff28287812 */ /* 0x000fca00078ec0ff */
[----:B------:R-:W1:Y:S01]  /*1fc0*/  I2F.F16 R15, R15 ;  /* 0x0000000f000f7306 */ /* 0x000e620000200c00 */
[----:B------:R-:W-:Y:S02]  /*1fd0*/  VIADD R40, R40, 0xffffff80 ;  /* 0xffffff8028287836 */ /* 0x000fe40000000000 */
[----:B0-----:R-:W-:-:S05]  /*1fe0*/  HADD2.F32 R48, -RZ, R14.H0_H0 ;  /* 0x2000000eff307230 */ /* 0x001fca0000004100 */
[----:B------:R-:W0:Y:S01]  /*1ff0*/  I2F.F16 R12, R12 ;  /* 0x0000000c000c7306 */ /* 0x000e220000200c00 */
[----:B------:R-:W-:Y:S02]  /*2000*/  IADD3 R14, R45, -0x80, RZ ;  /* 0xffffff802d0e7810 */ /* 0x000fe40007ffe0ff */
[----:B------:R-:W-:Y:S01]  /*2010*/  LOP3.LUT R45, R17, 0xff, RZ, 0xc0, !PT ;  /* 0x000000ff112d7812 */ /* 0x000fe200078ec0ff */
[----:B------:R-:W-:Y:S01]  /*2020*/  FFMA.FTZ R27, R46, R48, R27 ;  /* 0x000000302e1b7223 */ /* 0x000fe2000001001b */
[----:B-1----:R-:W-:-:S03]  /*2030*/  HADD2.F32 R48, -RZ, R15.H0_H0 ;  /* 0x2000000fff307230 */ /* 0x002fc60000004100 */
[----:B------:R1:W2:Y:S01]  /*2040*/  I2F.F16 R13, R47 ;  /* 0x0000002f000d7306 */ /* 0x0002a20000200c00 */
[----:B------:R-:W-:Y:S02]  /*2050*/  VIADD R15, R45, 0xffffff80 ;  /* 0xffffff802d0f7836 */ /* 0x000fe40000000000 */
[----:B------:R-:W-:Y:S01]  /*2060*/  FFMA.FTZ R46, R46, R48, R37 ;  /* 0x000000302e2e7223 */ /* 0x000fe20000010025 */
[----:B------:R-:W-:Y:S02]  /*2070*/  HADD2.F32 R37, -RZ, R42.H0_H0 ;  /* 0x2000002aff257230 */ /* 0x000fe40000004100 */
[----:B------:R-:W-:Y:S02]  /*2080*/  HADD2.F32 R48, -RZ, R25.H0_H0 ;  /* 0x20000019ff307230 */ /* 0x000fe40000004100 */
[----:B------:R-:W3:Y:S01]  /*2090*/  I2F.F16 R14, R14 ;  /* 0x0000000e000e7306 */ /* 0x000ee20000200c00 */
[----:B------:R-:W-:Y:S01]  /*20a0*/  HADD2.F32 R42, -RZ, R24.H0_H0 ;  /* 0x20000018ff2a7230 */ /* 0x000fe20000004100 */
[----:B-1----:R-:W-:Y:S01]  /*20b0*/  SHF.R.U32.HI R47, RZ, 0x8, R17 ;  /* 0x00000008ff2f7819 */ /* 0x002fe20000011611 */
[----:B------:R-:W-:Y:S01]  /*20c0*/  FFMA.FTZ R44, R37, R48, R44 ;  /* 0x00000030252c7223 */ /* 0x000fe2000001002c */
[----:B------:R-:W-:-:S02]  /*20d0*/  LOP3.LUT R37, R19, 0xff, RZ, 0xc0, !PT ;  /* 0x000000ff13257812 */ /* 0x000fc400078ec0ff */
[----:B------:R-:W-:Y:S01]  /*20e0*/  FFMA.FTZ R43, R48, R42, R43 ;  /* 0x0000002a302b7223 */ /* 0x000fe2000001002b */
[----:B0-----:R-:W-:Y:S01]  /*20f0*/  HADD2.F32 R42, -RZ, R12.H0_H0 ;  /* 0x2000000cff2a7230 */ /* 0x001fe20000004100 */
[----:B------:R-:W-:Y:S01]  /*2100*/  SHF.R.U32.HI R12, RZ, 0x8, R16 ;  /* 0x00000008ff0c7819 */ /* 0x000fe20000011610 */
[----:B--2---:R-:W-:Y:S01]  /*2110*/  HADD2.F32 R13, -RZ, R13.H0_H0 ;  /* 0x2000000dff0d7230 */ /* 0x004fe20000004100 */
[----:B------:R-:W-:Y:S01]  /*2120*/  LOP3.LUT R24, R18, 0xff, RZ, 0xc0, !PT ;  /* 0x000000ff12187812 */ /* 0x000fe200078ec0ff */
[----:B------:R-:W-:Y:S02]  /*2130*/  VIADD R37, R37, 0xffffff80 ;  /* 0xffffff8025257836 */ /* 0x000fe40000000000 */
[----:B------:R-:W-:Y:S01]  /*2140*/  FFMA.FTZ R42, R48, R42, R27 ;  /* 0x0000002a302a7223 */ /* 0x000fe2000001001b */
[----:B------:R-:W-:Y:S01]  /*2150*/  LOP3.LUT R45, R12, 0xff, RZ, 0xc0, !PT ;  /* 0x000000ff0c2d7812 */ /* 0x000fe200078ec0ff */
[----:B------:R-:W-:Y:S01]  /*2160*/  FFMA.FTZ R27, R48, R13, R46 ;  /* 0x0000000d301b7223 */ /* 0x000fe2000001002e */
[----:B------:R-:W-:Y:S01]  /*2170*/  SHF.R.U32.HI R46, RZ, 0x10, R16 ;  /* 0x00000010ff2e7819 */ /* 0x000fe20000011610 */
[----:B------:R-:W0:Y:S01]  /*2180*/  LDS.64 R12, [UR4+0x18] ;  /* 0x00001804ff0c7984 */ /* 0x000e220008000a00 */
[----:B------:R-:W-:Y:S01]  /*2190*/  HADD2.F32 R48, -RZ, R41.H0_H0 ;  /* 0x20000029ff307230 */ /* 0x000fe20000004100 */
[----:B------:R-:W-:Y:S01]  /*21a0*/  IADD3 R16, R45, -0x80, RZ ;  /* 0xffffff802d107810 */ /* 0x000fe20007ffe0ff */
[----:B------:R-:W-:Y:S01]  /*21b0*/  HADD2.F32 R45, -RZ, R25.H1_H1 ;  /* 0x30000019ff2d7230 */ /* 0x000fe20000004100 */
[----:B------:R-:W-:Y:S01]  /*21c0*/  LOP3.LUT R46, R46, 0xff, RZ, 0xc0, !PT ;  /* 0x000000ff2e2e7812 */ /* 0x000fe200078ec0ff */
[----:B------:R-:W-:Y:S01]  /*21d0*/  VIADD R24, R24, 0xffffff80 ;  /* 0xffffff8018187836 */ /* 0x000fe20000000000 */
[----:B------:R-:W-:Y:S01]  /*21e0*/  SHF.R.U32.HI R41, RZ, 0x8, R18 ;  /* 0x00000008ff297819 */ /* 0x000fe20000011612 */
[----:B------:R-:W-:Y:S01]  /*21f0*/  I2F.F16 R37, R37 ;  /* 0x0000002500257306 */ /* 0x000fe20000200c00 */
[----:B------:R-:W-:Y:S01]  /*2200*/  FFMA.FTZ R43, R45, R48, R43 ;  /* 0x000000302d2b7223 */ /* 0x000fe2000001002b */
[----:B------:R-:W-:Y:S01]  /*2210*/  VIADD R46, R46, 0xffffff80 ;  /* 0xffffff802e2e7836 */ /* 0x000fe20000000000 */
[----:B------:R-:W-:Y:S01]  /*2220*/  LOP3.LUT R41, R41, 0xff, RZ, 0xc0, !PT ;  /* 0x000000ff29297812 */ /* 0x000fe200078ec0ff */
[----:B------:R-:W-:Y:S01]  /*2230*/  HADD2.F32 R48, -RZ, R26.H0_H0 ;  /* 0x2000001aff307230 */ /* 0x000fe20000004100 */
[----:B------:R-:W-:Y:S01]  /*2240*/  LOP3.LUT R47, R47, 0xff, RZ, 0xc0, !PT ;  /* 0x000000ff2f2f7812 */ /* 0x000fe200078ec0ff */
[----:B------:R-:W-:Y:S01]  /*2250*/  FFMA.FTZ R44, R49, R45, R44 ;  /* 0x0000002d312c7223 */ /* 0x000fe2000001002c */
[----:B------:R-:W-:Y:S01]  /*2260*/  IADD3 R26, R41, -0x80, RZ ;  /* 0xffffff80291a7810 */ /* 0x000fe20007ffe0ff */
[----:B------:R1:W2:Y:S01]  /*2270*/  I2F.F16 R25, R46 ;  /* 0x0000002e00197306 */ /* 0x0002a20000200c00 */
[----:B------:R-:W-:Y:S01]  /*2280*/  SHF.R.U32.HI R41, RZ, 0x8, R19 ;  /* 0x00000008ff297819 */ /* 0x000fe20000011613 */
[----:B------:R-:W-:-:S02]  /*2290*/  VIADD R17, R47, 0xffffff80 ;  /* 0xffffff802f117836 */ /* 0x000fc40000000000 */
[----:B---3--:R-:W-:Y:S01]  /*22a0*/  HADD2.F32 R47, -RZ, R14.H0_H0 ;  /* 0x2000000eff2f7230 */ /* 0x008fe20000004100 */
[----:B------:R-:W-:-:S03]  /*22b0*/  LOP3.LUT R41, R41, 0xff, RZ, 0xc0, !PT ;  /* 0x000000ff29297812 */ /* 0x000fc600078ec0ff */
[----:B------:R-:W3:Y:S01]  /*22c0*/  I2F.F16 R15, R15 ;  /* 0x0000000f000f7306 */ /* 0x000ee20000200c00 */
[----:B-1----:R-:W-:Y:S01]  /*22d0*/  HADD2.F32 R46, -RZ, R39.H0_H0 ;  /* 0x20000027ff2e7230 */ /* 0x002fe20000004100 */
[----:B------:R-:W-:Y:S01]  /*22e0*/  SHF.R.U32.HI R39, RZ, 0x10, R18 ;  /* 0x00000010ff277819 */ /* 0x000fe20000011612 */
[----:B------:R-:W-:Y:S01]  /*22f0*/  VIADD R14, R41, 0xffffff80 ;  /* 0xffffff80290e7836 */ /* 0x000fe20000000000 */
[----:B------:R-:W-:Y:S02]  /*2300*/  LEA.HI R18, R18, 0xffffff80, RZ, 0x8 ;  /* 0xffffff8012127811 */ /* 0x000fe400078f40ff */
[----:B------:R-:W-:Y:S01]  /*2310*/  FFMA.FTZ R42, R45, R46, R42 ;  /* 0x0000002e2d2a7223 */ /* 0x000fe2000001002a */
[----:B------:R-:W-:Y:S01]  /*2320*/  SHF.R.U32.HI R46, RZ, 0x10, R19 ;  /* 0x00000010ff2e7819 */ /* 0x000fe20000011613 */
[----:B------:R-:W1:Y:S01]  /*2330*/  I2F.F16 R16, R16 ;  /* 0x0000001000107306 */ /* 0x000e620000200c00 */
[----:B------:R-:W-:Y:S01]  /*2340*/  LOP3.LUT R39, R39, 0xff, RZ, 0xc0, !PT ;  /* 0x000000ff27277812 */ /* 0x000fe200078ec0ff */
[----:B------:R-:W-:Y:S01]  /*2350*/  FFMA.FTZ R45, R45, R48, R27 ;  /* 0x000000302d2d7223 */ /* 0x000fe2000001001b */
[----:B------:R-:W-:Y:S01]  /*2360*/  LOP3.LUT R46, R46, 0xff, RZ, 0xc0, !PT ;  /* 0x000000ff2e2e7812 */ /* 0x000fe200078ec0ff */
[----:B--2---:R-:W-:Y:S01]  /*2370*/  HADD2.F32 R25, -RZ, R25.H0_H0 ;  /* 0x20000019ff197230 */ /* 0x004fe20000004100 */
[----:B------:R-:W-:Y:S01]  /*2380*/  LEA.HI R19, R19, 0xffffff80, RZ, 0x8 ;  /* 0xffffff8013137811 */ /* 0x000fe200078f40ff */
[----:B------:R-:W-:-:S02]  /*2390*/  VIADD R27, R39, 0xffffff80 ;  /* 0xffffff80271b7836 */ /* 0x000fc40000000000 */
[----:B------:R-:W2:Y:S01]  /*23a0*/  I2F.F16 R24, R24 ;  /* 0x0000001800187306 */ /* 0x000ea20000200c00 */
[----:B------:R-:W-:Y:S02]  /*23b0*/  VIADD R41, R46, 0xffffff80 ;  /* 0xffffff802e297836 */ /* 0x000fe40000000000 */
[--C-:B0-----:R-:W-:Y:S02]  /*23c0*/  HADD2.F32 R39, -RZ, R12.reuse.H0_H0 ;  /* 0x2000000cff277230 */ /* 0x101fe40000004100 */
[----:B------:R-:W-:Y:S02]  /*23d0*/  HADD2.F32 R46, -RZ, R37.H0_H0 ;  /* 0x20000025ff2e7230 */ /* 0x000fe40000004100 */
[----:B---3--:R-:W-:Y:S01]  /*23e0*/  HADD2.F32 R48, -RZ, R15.H0_H0 ;  /* 0x2000000fff307230 */ /* 0x008fe20000004100 */
[----:B------:R-:W0:Y:S01]  /*23f0*/  I2F.F16 R17, R17 ;  /* 0x0000001100117306 */ /* 0x000e220000200c00 */
[----:B------:R-:W-:Y:S02]  /*2400*/  HADD2.F32 R12, -RZ, R12.H1_H1 ;  /* 0x3000000cff0c7230 */ /* 0x000fe40000004100 */
[----:B------:R-:W-:Y:S01]  /*2410*/  FFMA.FTZ R44, R47, R39, R44 ;  /* 0x000000272f2c7223 */ /* 0x000fe2000001002c */
[----:B-1----:R-:W-:-:S02]  /*2420*/  HADD2.F32 R37, -RZ, R16.H0_H0 ;  /* 0x20000010ff257230 */ /* 0x002fc40000004100 */
[C---:B------:R-:W-:Y:S01]  /*2430*/  FFMA.FTZ R43, R39.reuse, R48, R43 ;  /* 0x00000030272b7223 */ /* 0x040fe2000001002b */
[----:B------:R-:W-:Y:S01]  /*2440*/  FFMA.FTZ R46, R39, R46, R45 ;  /* 0x0000002e272e7223 */ /* 0x000fe2000001002d */
[--C-:B------:R-:W-:Y:S01]  /*2450*/  HADD2.F32 R15, -RZ, R13.reuse.H0_H0 ;  /* 0x2000000dff0f7230 */ /* 0x100fe20000004100 */
[----:B------:R-:W1:Y:S01]  /*2460*/  I2F.F16 R26, R26 ;  /* 0x0000001a001a7306 */ /* 0x000e620000200c00 */
[----:B--2---:R-:W-:Y:S02]  /*2470*/  HADD2.F32 R24, -RZ, R24.H0_H0 ;  /* 0x20000018ff187230 */ /* 0x004fe40000004100 */
[----:B------:R-:W-:Y:S01]  /*2480*/  FFMA.FTZ R44, R37, R12, R44 ;  /* 0x0000000c252c7223 */ /* 0x000fe2000001002c */
[----:B------:R-:W-:-:S03]  /*2490*/  HADD2.F32 R13, -RZ, R13.H1_H1 ;  /* 0x3000000dff0d7230 */ /* 0x000fc60000004100 */
[----:B------:R-:W-:Y:S01]  /*24a0*/  FFMA.FTZ R25, R25, R15, R44 ;  /* 0x0000000f19197223 */ /* 0x000fe2000001002c */
[----:B0-----:R-:W-:Y:S01]  /*24b0*/  HADD2.F32 R16, -RZ, R17.H0_H0 ;  /* 0x20000011ff107230 */ /* 0x001fe20000004100 */
[----:B------:R-:W0:Y:S01]  /*24c0*/  I2F.F16 R14, R14 ;  /* 0x0000000e000e7306 */ /* 0x000e220000200c00 */
[----:B------:R-:W-:Y:S01]  /*24d0*/  FFMA.FTZ R17, R39, R24, R42 ;  /* 0x0000001827117223 */ /* 0x000fe2000001002a */
[----:B------:R-:W-:Y:S02]  /*24e0*/  FFMA.FTZ R25, R38, R13, R25 ;  /* 0x0000000d26197223 */ /* 0x000fe40000010019 */
[----:B------:R-:W-:Y:S01]  /*24f0*/  FFMA.FTZ R16, R12, R16, R43 ;  /* 0x000000100c107223 */ /* 0x000fe2000001002b */
[----:B-1----:R-:W-:-:S03]  /*2500*/  HADD2.F32 R26, -RZ, R26.H0_H0 ;  /* 0x2000001aff1a7230 */ /* 0x002fc60000004100 */
[----:B------:R-:W1:Y:S02]  /*2510*/  I2F.F16 R40, R40 ;  /* 0x0000002800287306 */ /* 0x000e640000200c00 */
[----:B------:R-:W-:Y:S01]  /*2520*/  FFMA.FTZ R26, R12, R26, R17 ;  /* 0x0000001a0c1a7223 */ /* 0x000fe20000010011 */
[----:B------:R-:W-:Y:S02]  /*2530*/  HADD2.F32 R17, -RZ, R0.H0_H0 ;  /* 0x20000000ff117230 */ /* 0x000fe40000004100 */
        /* <DEDUP_REMOVED lines=19> */
[----:B------:R-:W-:Y:S01]  /*2670*/  FFMA.FTZ R18, R13, R18, R27 ;  /* 0x000000120d127223 */ /* 0x000fe2000001001b */
[----:B-1----:R-:W-:-:S03]  /*2680*/  HADD2.F32 R12, -RZ, R19.H0_H0 ;  /* 0x20000013ff0c7230 */ /* 0x002fc60000004100 */
[----:B------:R-:W-:Y:S01]  /*2690*/  FMUL.FTZ R18, R17, R18 ;  /* 0x0000001211127220 */ /* 0x000fe20000410000 */
[----:B------:R-:W-:Y:S01]  /*26a0*/  HADD2.F32 R19, -RZ, R2.H1_H1 ;  /* 0x30000002ff137230 */ /* 0x000fe20000004100 */
[----:B------:R-:W-:Y:S01]  /*26b0*/  F2FP.F16.F32.PACK_AB R16, RZ, R16 ;  /* 0x00000010ff10723e */ /* 0x000fe200000000ff */
[----:B------:R-:W-:Y:S02]  /*26c0*/  FFMA.FTZ R12, R13, R12, R46 ;  /* 0x0000000c0d0c7223 */ /* 0x000fe4000001002e */
[----:B------:R-:W-:Y:S02]  /*26d0*/  F2FP.F16.F32.PACK_AB R18, RZ, R18 ;  /* 0x00000012ff12723e */ /* 0x000fe400000000ff */
[----:B------:R-:W-:Y:S01]  /*26e0*/  PRMT R25, R25, 0x5410, R16 ;  /* 0x0000541019197816 */ /* 0x000fe20000000010 */
[----:B------:R-:W-:-:S05]  /*26f0*/  FMUL.FTZ R12, R19, R12 ;  /* 0x0000000c130c7220 */ /* 0x000fca0000410000 */
[----:B------:R-:W-:Y:S01]  /*2700*/  F2FP.F16.F32.PACK_AB R12, RZ, R12 ;  /* 0x0000000cff0c723e */ /* 0x000fe200000000ff */
[----:B------:R-:W-:-:S03]  /*2710*/  HFMA2.MMA R29, R25, 1, 1, R29 ;  /* 0x3c003c00191d7835 */ /* 0x000fc6000000001d */
[----:B------:R-:W-:-:S05]  /*2720*/  PRMT R18, R18, 0x5410, R12 ;  /* 0x0000541012127816 */ /* 0x000fca000000000c */
[----:B------:R-:W-:-:S07]  /*2730*/  HADD2 R28, R18, R28 ;  /* 0x0000001c121c7230 */ /* 0x000fce0000000000 */
.L_x_4738:
[----:B------:R-:W-:Y:S01]  /*2740*/  IMAD.WIDE R34, R31, 0x8, R34 ;  /* 0x000000081f227825 */ /* 0x000fe200078e0222 */
[----:B------:R-:W-:Y:S06]  /*2750*/  @P1 BRA `(.L_x_4739) ;  /* 0x0000000c000c1947 */ /* 0x000fec0003800000 */
[----:B-----5:R-:W2:Y:S01]  /*2760*/  LDG.E.128.CONSTANT R12, desc[UR6][R34.64] ;  /* 0x00000006220c7981 */ /* 0x020ea2000c1e9d00 */
[----:B------:R-:W-:Y:S02]  /*2770*/  LOP3.LUT R16, R4, 0xff, RZ, 0xc0, !PT ;  /* 0x000000ff04107812 */ /* 0x000fe400078ec0ff */
[----:B------:R-:W-:Y:S02]  /*2780*/  LOP3.LUT R17, R5, 0xff, RZ, 0xc0, !PT ;  /* 0x000000ff05117812 */ /* 0x000fe400078ec0ff */
[----:B------:R-:W-:Y:S02]  /*2790*/  IADD3 R16, R16, -0x80, RZ ;  /* 0xffffff8010107810 */ /* 0x000fe40007ffe0ff */
[----:B------:R-:W-:Y:S01]  /*27a0*/  LOP3.LUT R19, R6, 0xff, RZ, 0xc0, !PT ;  /* 0x000000ff06137812 */ /* 0x000fe200078ec0ff */
[----:B------:R-:W-:Y:S01]  /*27b0*/  VIADD R17, R17, 0xffffff80 ;  /* 0xffffff8011117836 */ /* 0x000fe20000000000 */
[----:B------:R1:W-:Y:S01]  /*27c0*/  I2F.F16 R46, R16 ;  /* 0x00000010002e7306 */ /* 0x0003e20000200c00 */
[----:B0-----:R-:W-:-:S02]  /*27d0*/  LEA.HI R27, R4, 0xffffff80, RZ, 0x8 ;  /* 0xffffff80041b7811 */ /* 0x001fc400078f40ff */
[----:B------:R-:W-:Y:S01]  /*27e0*/  VIADD R45, R19, 0xffffff80 ;  /* 0xffffff80132d7836 */ /* 0x000fe20000000000 */
[----:B------:R-:W-:Y:S02]  /*27f0*/  LOP3.LUT R19, R7, 0xff, RZ, 0xc0, !PT ;  /* 0x000000ff07137812 */ /* 0x000fe400078ec0ff */
[----:B------:R-:W-:Y:S02]  /*2800*/  LEA.HI R18, R5, 0xffffff80, RZ, 0x8 ;  /* 0xffffff8005127811 */ /* 0x000fe400078f40ff */
[----:B------:R0:W3:Y:S01]  /*2810*/  I2F.F16 R40, R17 ;  /* 0x0000001100287306 */ /* 0x0000e20000200c00 */
[--C-:B-1----:R-:W-:Y:S01]  /*2820*/  SHF.R.U32.HI R16, RZ, 0x8, R4.reuse ;  /* 0x00000008ff107819 */ /* 0x102fe20000011604 */
[----:B------:R-:W-:Y:S01]  /*2830*/  VIADD R19, R19, 0xffffff80 ;  /* 0xffffff8013137836 */ /* 0x000fe20000000000 */
[----:B------:R-:W-:Y:S02]  /*2840*/  SHF.R.U32.HI R4, RZ, 0x10, R4 ;  /* 0x00000010ff047819 */ /* 0x000fe40000011604 */
[----:B------:R-:W-:-:S02]  /*2850*/  LOP3.LUT R16, R16, 0xff, RZ, 0xc0, !PT ;  /* 0x000000ff10107812 */ /* 0x000fc400078ec0ff */
[----:B------:R-:W-:Y:S01]  /*2860*/  LOP3.LUT R4, R4, 0xff, RZ, 0xc0, !PT ;  /* 0x000000ff04047812 */ /* 0x000fe200078ec0ff */
[----:B------:R-:W-:Y:S01]  /*2870*/  I2F.F16 R45, R45 ;  /* 0x0000002d002d7306 */ /* 0x000fe20000200c00 */
[----:B------:R-:W-:Y:S02]  /*2880*/  IADD3 R44, R16, -0x80, RZ ;  /* 0xffffff80102c7810 */ /* 0x000fe40007ffe0ff */
[--C-:B------:R-:W-:Y:S01]  /*2890*/  SHF.R.U32.HI R16, RZ, 0x8, R5.reuse ;  /* 0x00000008ff107819 */ /* 0x100fe20000011605 */
[----:B------:R-:W-:Y:S01]  /*28a0*/  VIADD R4, R4, 0xffffff80 ;  /* 0xffffff8004047836 */ /* 0x000fe20000000000 */
[----:B------:R-:W-:Y:S02]  /*28b0*/  SHF.R.U32.HI R5, RZ, 0x10, R5 ;  /* 0x00000010ff057819 */ /* 0x000fe40000011605 */
[----:B------:R-:W-:Y:S01]  /*28c0*/  LOP3.LUT R37, R16, 0xff, RZ, 0xc0, !PT ;  /* 0x000000ff10257812 */ /* 0x000fe200078ec0ff */
[----:B------:R-:W1:Y:S01]  /*28d0*/  I2F.F16 R19, R19 ;  /* 0x0000001300137306 */ /* 0x000e620000200c00 */
[----:B0-----:R-:W0:Y:S01]  /*28e0*/  LDS.64 R16, [UR4+0x20] ;  /* 0x00002004ff107984 */ /* 0x001e220008000a00 */
[----:B------:R-:W-:Y:S01]  /*28f0*/  LOP3.LUT R5, R5, 0xff, RZ, 0xc0, !PT ;  /* 0x000000ff05057812 */ /* 0x000fe200078ec0ff */
[----:B---3--:R-:W-:Y:S01]  /*2900*/  HADD2.F32 R51, -RZ, R40.H0_H0 ;  /* 0x20000028ff337230 */ /* 0x008fe20000004100 */
[----:B------:R-:W-:Y:S01]  /*2910*/  LEA.HI R26, R7, 0xffffff80, RZ, 0x8 ;  /* 0xffffff80071a7811 */ /* 0x000fe200078f40ff */
[----:B------:R-:W-:Y:S01]  /*2920*/  VIADD R43, R37, 0xffffff80 ;  /* 0xffffff80252b7836 */ /* 0x000fe20000000000 */
[----:B------:R-:W-:Y:S01]  /*2930*/  SHF.R.U32.HI R37, RZ, 0x8, R6 ;  /* 0x00000008ff257819 */ /* 0x000fe20000011606 */
[----:B------:R-:W-:Y:S01]  /*2940*/  VIADD R5, R5, 0xffffff80 ;  /* 0xffffff8005057836 */ /* 0x000fe20000000000 */
[----:B------:R3:W-:Y:S01]  /*2950*/  I2F.F16 R38, R4 ;  /* 0x0000000400267306 */ /* 0x0007e20000200c00 */
[----:B------:R-:W-:-:S02]  /*2960*/  LEA.HI R36, R6, 0xffffff80, RZ, 0x8 ;  /* 0xffffff8006247811 */ /* 0x000fc400078f40ff */
[----:B------:R-:W-:Y:S02]  /*2970*/  LOP3.LUT R39, R37, 0xff, RZ, 0xc0, !PT ;  /* 0x000000ff25277812 */ /* 0x000fe400078ec0ff */
[----:B------:R-:W-:Y:S02]  /*2980*/  SHF.R.U32.HI R6, RZ, 0x10, R6 ;  /* 0x00000010ff067819 */ /* 0x000fe40000011606 */
[----:B------:R-:W-:Y:S01]  /*2990*/  IADD3 R39, R39, -0x80, RZ ;  /* 0xffffff8027277810 */ /* 0x000fe20007ffe0ff */
[----:B------:R-:W-:Y:S01]  /*29a0*/  I2F.F16 R43, R43 ;  /* 0x0000002b002b7306 */ /* 0x000fe20000200c00 */
[--C-:B---3--:R-:W-:Y:S01]  /*29b0*/  SHF.R.U32.HI R4, RZ, 0x8, R7.reuse ;  /* 0x00000008ff047819 */ /* 0x108fe20000011607 */
[----:B-1----:R-:W-:Y:S01]  /*29c0*/  HADD2.F32 R19, -RZ, R19.H0_H0 ;  /* 0x20000013ff137230 */ /* 0x002fe20000004100 */
[----:B------:R-:W-:Y:S02]  /*29d0*/  SHF.R.U32.HI R7, RZ, 0x10, R7 ;  /* 0x00000010ff077819 */ /* 0x000fe40000011607 */
[----:B------:R-:W-:-:S02]  /*29e0*/  LOP3.LUT R4, R4, 0xff, RZ, 0xc0, !PT ;  /* 0x000000ff04047812 */ /* 0x000fc400078ec0ff */
[----:B------:R-:W-:Y:S01]  /*29f0*/  LOP3.LUT R7, R7, 0xff, RZ, 0xc0, !PT ;  /* 0x000000ff07077812 */ /* 0x000fe200078ec0ff */
[----:B------:R-:W-:Y:S01]  /*2a00*/  I2F.F16 R37, R5 ;  /* 0x0000000500257306 */ /* 0x000fe20000200c00 */
[----:B------:R-:W-:Y:S01]  /*2a10*/  LOP3.LUT R6, R6, 0xff, RZ, 0xc0, !PT ;  /* 0x000000ff06067812 */ /* 0x000fe200078ec0ff */
[----:B------:R-:W-:Y:S02]  /*2a20*/  VIADD R41, R4, 0xffffff80 ;  /* 0xffffff8004297836 */ /* 0x000fe40000000000 */
[----:B------:R-:W-:Y:S02]  /*2a30*/  VIADD R50, R7, 0xffffff80 ;  /* 0xffffff8007327836 */ /* 0x000fe40000000000 */
[----:B------:R-:W-:Y:S02]  /*2a40*/  HADD2.F32 R7, -RZ, R45.H0_H0 ;  /* 0x2000002dff077230 */ /* 0x000fe40000004100 */
[----:B------:R-:W-:Y:S01]  /*2a50*/  I2F.F16 R44, R44 ;  /* 0x0000002c002c7306 */ /* 0x000fe20000200c00 */
[----:B------:R-:W-:-:S07]  /*2a60*/  VIADD R6, R6, 0xffffff80 ;  /* 0xffffff8006067836 */ /* 0x000fce0000000000 */
[----:B------:R-:W-:Y:S01]  /*2a70*/  I2F.F16 R42, R39 ;  /* 0x00000027002a7306 */ /* 0x000fe20000200c00 */
[----:B0-----:R-:W-:-:S05]  /*2a80*/  HADD2.F32 R4, -RZ, R16.H0_H0 ;  /* 0x20000010ff047230 */ /* 0x001fca0000004100 */
[----:B------:R-:W-:Y:S02]  /*2a90*/  FFMA.FTZ R45, R4, R51, RZ ;  /* 0x00000033042d7223 */ /* 0x000fe400000100ff */
[----:B------:R-:W-:Y:S08]  /*2aa0*/  I2F.F16 R41, R41 ;  /* 0x0000002900297306 */ /* 0x000ff00000200c00 */
[----:B------:R-:W-:Y:S08]  /*2ab0*/  I2F.F16 R39, R50 ;  /* 0x0000003200277306 */ /* 0x000ff00000200c00 */
[----:B------:R-:W-:Y:S08]  /*2ac0*/  I2F.F16 R27, R27 ;  /* 0x0000001b001b7306 */ /* 0x000ff00000200c00 */
[----:B------:R-:W0:Y:S08]  /*2ad0*/  I2F.F16 R6, R6 ;  /* 0x0000000600067306 */ /* 0x000e300000200c00 */
[----:B------:R-:W1:Y:S01]  /*2ae0*/  I2F.F16 R26, R26 ;  /* 0x0000001a001a7306 */ /* 0x000e620000200c00 */
[----:B0-----:R-:W-:-:S07]  /*2af0*/  HADD2.F32 R50, -RZ, R6.H0_H0 ;  /* 0x20000006ff327230 */ /* 0x001fce0000004100 */
[----:B------:R-:W-:Y:S01]  /*2b00*/  I2F.F16 R18, R18 ;  /* 0x0000001200127306 */ /* 0x000fe20000200c00 */
[----:B-1----:R-:W-:-:S07]  /*2b10*/  HADD2.F32 R26, -RZ, R26.H0_H0 ;  /* 0x2000001aff1a7230 */ /* 0x002fce0000004100 */
[----:B------:R-:W0:Y:S02]  /*2b20*/  I2F.F16 R36, R36 ;  /* 0x0000002400247306 */ /* 0x000e240000200c00 */
[----:B0-----:R-:W-:Y:S01]  /*2b30*/  HADD2.F32 R36, -RZ, R36.H0_H0 ;  /* 0x20000024ff247230 */ /* 0x001fe20000004100 */
[----:B--2---:R-:W-:Y:S02]  /*2b40*/  LOP3.LUT R5, R12, 0xff, RZ, 0xc0, !PT ;  /* 0x000000ff0c057812 */ /* 0x004fe400078ec0ff */
[----:B------:R-:W-:Y:S02]  /*2b50*/  LOP3.LUT R48, R13, 0xff, RZ, 0xc0, !PT ;  /* 0x000000ff0d307812 */ /* 0x000fe400078ec0ff */
[----:B------:R-:W-:Y:S01]  /*2b60*/  IADD3 R49, R5, -0x80, RZ ;  /* 0xffffff8005317810 */ /* 0x000fe20007ffe0ff */
[----:B------:R-:W-:Y:S02]  /*2b70*/  HADD2.F32 R5, -RZ, R46.H0_H0 ;  /* 0x2000002eff057230 */ /* 0x000fe40000004100 */
[C---:B------:R-:W-:Y:S01]  /*2b80*/  FFMA.FTZ R46, R4.reuse, R19, RZ ;  /* 0x00000013042e7223 */ /* 0x040fe200000100ff */
[----:B------:R-:W-:Y:S01]  /*2b90*/  HADD2.F32 R19, -RZ, R43.H0_H0 ;  /* 0x2000002bff137230 */ /* 0x000fe20000004100 */
[----:B------:R-:W-:Y:S01]  /*2ba0*/  SHF.R.U32.HI R43, RZ, 0x8, R12 ;  /* 0x00000008ff2b7819 */ /* 0x000fe2000001160c */
[----:B------:R-:W0:Y:S01]  /*2bb0*/  I2F.F16 R40, R49 ;  /* 0x0000003100287306 */ /* 0x000e220000200c00 */
[----:B------:R-:W-:Y:S01]  /*2bc0*/  FFMA.FTZ R47, R5, R4, RZ ;  /* 0x00000004052f7223 */ /* 0x000fe200000100ff */
[----:B------:R-:W-:Y:S01]  /*2bd0*/  FFMA.FTZ R5, R4, R7, RZ ;  /* 0x0000000704057223 */ /* 0x000fe200000100ff */
[----:B------:R-:W-:Y:S01]  /*2be0*/  VIADD R7, R48, 0xffffff80 ;  /* 0xffffff8030077836 */ /* 0x000fe20000000000 */
[----:B------:R-:W-:Y:S01]  /*2bf0*/  LOP3.LUT R43, R43, 0xff, RZ, 0xc0, !PT ;  /* 0x000000ff2b2b7812 */ /* 0x000fe200078ec0ff */
[----:B------:R-:W-:Y:S01]  /*2c00*/  HADD2.F32 R48, -RZ, R16.H1_H1 ;  /* 0x30000010ff307230 */ /* 0x000fe20000004100 */
[----:B------:R-:W-:Y:S01]  /*2c10*/  LEA.HI R25, R12, 0xffffff80, RZ, 0x8 ;  /* 0xffffff800c197811 */ /* 0x000fe200078f40ff */
[----:B------:R-:W-:Y:S01]  /*2c20*/  HADD2.F32 R4, -RZ, R44.H0_H0 ;  /* 0x2000002cff047230 */ /* 0x000fe20000004100 */
[----:B------:R-:W-:Y:S01]  /*2c30*/  LOP3.LUT R44, R15, 0xff, RZ, 0xc0, !PT ;  /* 0x000000ff0f2c7812 */ /* 0x000fe200078ec0ff */
[----:B------:R-:W1:Y:S01]  /*2c40*/  I2F.F16 R7, R7 ;  /* 0x0000000700077306 */ /* 0x000e620000200c00 */
[----:B------:R-:W-:Y:S01]  /*2c50*/  FFMA.FTZ R19, R48, R19, R45 ;  /* 0x0000001330137223 */ /* 0x000fe2000001002d */
[----:B------:R-:W-:-:S02]  /*2c60*/  HADD2.F32 R45, -RZ, R42.H0_H0 ;  /* 0x2000002aff2d7230 */ /* 0x000fc40000004100 */
[----:B------:R-:W-:Y:S01]  /*2c70*/  FFMA.FTZ R4, R4, R48, R47 ;  /* 0x0000003004047223 */ /* 0x000fe2000001002f */
[----:B------:R-:W-:Y:S01]  /*2c80*/  HADD2.F32 R47, -RZ, R41.H0_H0 ;  /* 0x20000029ff2f7230 */ /* 0x000fe20000004100 */
[----:B------:R-:W-:Y:S01]  /*2c90*/  LEA.HI R24, R13, 0xffffff80, RZ, 0x8 ;  /* 0xffffff800d187811 */ /* 0x000fe200078f40ff */
[----:B------:R-:W-:Y:S02]  /*2ca0*/  VIADD R44, R44, 0xffffff80 ;  /* 0xffffff802c2c7836 */ /* 0x000fe40000000000 */
[C---:B------:R-:W-:Y:S01]  /*2cb0*/  FFMA.FTZ R41, R48.reuse, R45, R5 ;  /* 0x0000002d30297223 */ /* 0x040fe20000010005 */
[----:B------:R-:W-:Y:S01]  /*2cc0*/  SHF.R.U32.HI R5, RZ, 0x10, R12 ;  /* 0x00000010ff057819 */ /* 0x000fe2000001160c */
[----:B------:R-:W-:Y:S01]  /*2cd0*/  FFMA.FTZ R46, R48, R47, R46 ;  /* 0x0000002f302e7223 */ /* 0x000fe2000001002e */
[----:B------:R-:W-:Y:S01]  /*2ce0*/  IADD3 R12, R43, -0x80, RZ ;  /* 0xffffff802b0c7810 */ /* 0x000fe20007ffe0ff */
[----:B------:R-:W-:Y:S01]  /*2cf0*/  HADD2.F32 R43, -RZ, R17.H0_H0 ;  /* 0x20000011ff2b7230 */ /* 0x000fe20000004100 */
[----:B------:R-:W-:Y:S01]  /*2d00*/  LOP3.LUT R5, R5, 0xff, RZ, 0xc0, !PT ;  /* 0x000000ff05057812 */ /* 0x000fe200078ec0ff */
[----:B------:R-:W-:Y:S01]  /*2d10*/  HADD2.F32 R47, -RZ, R38.H0_H0 ;  /* 0x20000026ff2f7230 */ /* 0x000fe20000004100 */
[----:B------:R2:W3:Y:S01]  /*2d20*/  I2F.F16 R42, R44 ;  /* 0x0000002c002a7306 */ /* 0x0004e20000200c00 */
[----:B------:R-:W-:Y:S01]  /*2d30*/  HADD2.F32 R48, -RZ, R37.H0_H0 ;  /* 0x20000025ff307230 */ /* 0x000fe20000004100 */
[----:B------:R-:W-:Y:S01]  /*2d40*/  SHF.R.U32.HI R37, RZ, 0x8, R14 ;  /* 0x00000008ff257819 */ /* 0x000fe2000001160e */
[----:B------:R-:W-:Y:S01]  /*2d50*/  VIADD R38, R5, 0xffffff80 ;  /* 0xffffff8005267836 */ /* 0x000fe20000000000 */
[----:B------:R-:W-:Y:S01]  /*2d60*/  SHF.R.U32.HI R45, RZ, 0x8, R13 ;  /* 0x00000008ff2d7819 */ /* 0x000fe2000001160d */
[----:B------:R-:W-:Y:S01]  /*2d70*/  FFMA.FTZ R41, R43, R50, R41 ;  /* 0x000000322b297223 */ /* 0x000fe20000010029 */
[----:B------:R-:W-:Y:S01]  /*2d80*/  LOP3.LUT R37, R37, 0xff, RZ, 0xc0, !PT ;  /* 0x000000ff25257812 */ /* 0x000fe200078ec0ff */
[----:B------:R-:W-:Y:S01]  /*2d90*/  FFMA.FTZ R19, R43, R48, R19 ;  /* 0x000000302b137223 */ /* 0x000fe20000010013 */
[----:B------:R-:W-:Y:S01]  /*2da0*/  SHF.R.U32.HI R13, RZ, 0x10, R13 ;  /* 0x00000010ff0d7819 */ /* 0x000fe2000001160d */
[----:B--2---:R-:W-:Y:S01]  /*2db0*/  FFMA.FTZ R44, R47, R43, R4 ;  /* 0x0000002b2f2c7223 */ /* 0x004fe20000010004 */
[----:B------:R-:W-:Y:S01]  /*2dc0*/  HADD2.F32 R47, -RZ, R39.H0_H0 ;  /* 0x20000027ff2f7230 */ /* 0x000fe20000004100 */
[----:B------:R-:W2:Y:S01]  /*2dd0*/  LDS.64 R4, [UR4+0x28] ;  /* 0x00002804ff047984 */ /* 0x000ea20008000a00 */
[----:B------:R-:W-:Y:S01]  /*2de0*/  HADD2.F32 R39, -RZ, R27.H0_H0 ;  /* 0x2000001bff277230 */ /* 0x000fe20000004100 */
[----:B------:R-:W-:Y:S01]  /*2df0*/  SHF.R.U32.HI R27, RZ, 0x10, R14 ;  /* 0x00000010ff1b7819 */ /* 0x000fe2000001160e */
[----:B------:R-:W-:Y:S01]  /*2e00*/  HADD2.F32 R48, -RZ, R17.H1_H1 ;  /* 0x30000011ff307230 */ /* 0x000fe20000004100 */
[----:B------:R-:W-:Y:S01]  /*2e10*/  LOP3.LUT R16, R14, 0xff, RZ, 0xc0, !PT ;  /* 0x000000ff0e107812 */ /* 0x000fe200078ec0ff */
[----:B------:R-:W-:Y:S01]  /*2e20*/  FFMA.FTZ R43, R43, R47, R46 ;  /* 0x0000002f2b2b7223 */ /* 0x000fe2000001002e */
[----:B------:R-:W-:Y:S01]  /*2e30*/  IADD3 R17, R37, -0x80, RZ ;  /* 0xffffff8025117810 */ /* 0x000fe20007ffe0ff */
[----:B------:R-:W-:Y:S01]  /*2e40*/  I2F.F16 R12, R12 ;  /* 0x0000000c000c7306 */ /* 0x000fe20000200c00 */
[----:B------:R-:W-:Y:S01]  /*2e50*/  LOP3.LUT R45, R45, 0xff, RZ, 0xc0, !PT ;  /* 0x000000ff2d2d7812 */ /* 0x000fe200078ec0ff */
[----:B------:R-:W-:Y:S01]  /*2e60*/  FFMA.FTZ R44, R39, R48, R44 ;  /* 0x00000030272c7223 */ /* 0x000fe2000001002c */
[----:B------:R-:W-:Y:S01]  /*2e70*/  LOP3.LUT R27, R27, 0xff, RZ, 0xc0, !PT ;  /* 0x000000ff1b1b7812 */ /* 0x000fe200078ec0ff */
[----:B------:R-:W-:Y:S01]  /*2e80*/  VIADD R16, R16, 0xffffff80 ;  /* 0xffffff8010107836 */ /* 0x000fe20000000000 */
[--C-:B------:R-:W-:Y:S01]  /*2e90*/  SHF.R.U32.HI R37, RZ, 0x8, R15.reuse ;  /* 0x00000008ff257819 */ /* 0x100fe2000001160f */
[----:B------:R-:W-:Y:S01]  /*2ea0*/  HADD2.F32 R39, -RZ, R18.H0_H0 ;  /* 0x20000012ff277230 */ /* 0x000fe20000004100 */
[----:B------:R-:W-:Y:S01]  /*2eb0*/  LOP3.LUT R13, R13, 0xff, RZ, 0xc0, !PT ;  /* 0x000000ff0d0d7812 */ /* 0x000fe200078ec0ff */
[----:B------:R-:W-:Y:S01]  /*2ec0*/  VIADD R45, R45, 0xffffff80 ;  /* 0xffffff802d2d7836 */ /* 0x000fe20000000000 */
[----:B------:R-:W-:Y:S01]  /*2ed0*/  LOP3.LUT R37, R37, 0xff, RZ, 0xc0, !PT ;  /* 0x000000ff25257812 */ /* 0x000fe200078ec0ff */
[----:B------:R-:W-:Y:S01]  /*2ee0*/  VIADD R18, R27, 0xffffff80 ;  /* 0xffffff801b127836 */ /* 0x000fe20000000000 */
[----:B------:R-:W-:Y:S01]  /*2ef0*/  SHF.R.U32.HI R27, RZ, 0x10, R15 ;  /* 0x00000010ff1b7819 */ /* 0x000fe2000001160f */
[----:B------:R-:W-:-:S02]  /*2f00*/  VIADD R13, R13, 0xffffff80 ;  /* 0xffffff800d0d7836 */ /* 0x000fc40000000000 */
[C---:B------:R-:W-:Y:S01]  /*2f10*/  FFMA.FTZ R43, R48.reuse, R26, R43 ;  /* 0x0000001a302b7223 */ /* 0x040fe2000001002b */
[----:B------:R-:W-:Y:S01]  /*2f20*/  I2F.F16 R6, R45 ;  /* 0x0000002d00067306 */ /* 0x000fe20000200c00 */
[----:B------:R-:W-:Y:S01]  /*2f30*/  VIADD R26, R37, 0xffffff80 ;  /* 0xffffff80251a7836 */ /* 0x000fe20000000000 */
[----:B------:R-:W-:Y:S01]  /*2f40*/  LOP3.LUT R27, R27, 0xff, RZ, 0xc0, !PT ;  /* 0x000000ff1b1b7812 */ /* 0x000fe200078ec0ff */
[C---:B------:R-:W-:Y:S01]  /*2f50*/  FFMA.FTZ R19, R48.reuse, R39, R19 ;  /* 0x0000002730137223 */ /* 0x040fe20000010013 */
[----:B------:R-:W-:Y:S01]  /*2f60*/  FFMA.FTZ R41, R48, R36, R41 ;  /* 0x0000002430297223 */ /* 0x000fe20000010029 */
[----:B------:R-:W-:Y:S01]  /*2f70*/  LEA.HI R14, R14, 0xffffff80, RZ, 0x8 ;  /* 0xffffff800e0e7811 */ /* 0x000fe200078f40ff */
[----:B0-----:R-:W-:Y:S01]  /*2f80*/  HADD2.F32 R39, -RZ, R40.H0_H0 ;  /* 0x20000028ff277230 */ /* 0x001fe20000004100 */
[----:B------:R-:W-:Y:S01]  /*2f90*/  LEA.HI R15, R15, 0xffffff80, RZ, 0x8 ;  /* 0xffffff800f0f7811 */ /* 0x000fe200078f40ff */
[----:B------:R-:W0:Y:S01]  /*2fa0*/  I2F.F16 R16, R16 ;  /* 0x0000001000107306 */ /* 0x000e220000200c00 */
[----:B------:R-:W-:-:S02]  /*2fb0*/  VIADD R37, R27, 0xffffff80 ;  /* 0xffffff801b257836 */ /* 0x000fc40000000000 */
[----:B-1----:R-:W-:Y:S02]  /*2fc0*/  HADD2.F32 R40, -RZ, R7.H0_H0 ;  /* 0x20000007ff287230 */ /* 0x002fe40000004100 */
[----:B---3--:R-:W-:-:S03]  /*2fd0*/  HADD2.F32 R42, -RZ, R42.H0_H0 ;  /* 0x2000002aff2a7230 */ /* 0x008fc60000004100 */
[----:B------:R-:W1:Y:S01]  /*2fe0*/  I2F.F16 R13, R13 ;  /* 0x0000000d000d7306 */ /* 0x000e620000200c00 */
[--C-:B--2---:R-:W-:Y:S02]  /*2ff0*/  HADD2.F32 R36, -RZ, R4.reuse.H0_H0 ;  /* 0x20000004ff247230 */ /* 0x104fe40000004100 */
[----:B------:R-:W-:Y:S02]  /*3000*/  HADD2.F32 R4, -RZ, R4.H1_H1 ;  /* 0x30000004ff047230 */ /* 0x000fe40000004100 */
[----:B0-----:R-:W-:-:S03]  /*3010*/  HADD2.F32 R16, -RZ, R16.H0_H0 ;  /* 0x20000010ff107230 */ /* 0x001fc60000004100 */
[----:B------:R-:W0:Y:S01]  /*3020*/  I2F.F16 R17, R17 ;  /* 0x0000001100117306 */ /* 0x000e220000200c00 */
[C---:B------:R-:W-:Y:S01]  /*3030*/  FFMA.FTZ R45, R36.reuse, R40, R19 ;  /* 0x00000028242d7223 */ /* 0x040fe20000010013 */
[----:B------:R-:W-:Y:S01]  /*3040*/  FFMA.FTZ R44, R39, R36, R44 ;  /* 0x00000024272c7223 */ /* 0x000fe2000001002c */
[----:B------:R-:W-:Y:S02]  /*3050*/  HADD2.F32 R19, -RZ, R12.H0_H0 ;  /* 0x2000000cff137230 */ /* 0x000fe40000004100 */
[C---:B------:R-:W-:Y:S01]  /*3060*/  FFMA.FTZ R41, R36.reuse, R16, R41 ;  /* 0x0000001024297223 */ /* 0x040fe20000010029 */
[----:B------:R-:W-:Y:S02]  /*3070*/  HADD2.F32 R39, -RZ, R6.H0_H0 ;  /* 0x20000006ff277230 */ /* 0x000fe40000004100 */
[----:B------:R-:W-:Y:S01]  /*3080*/  FFMA.FTZ R42, R36, R42, R43 ;  /* 0x0000002a242a7223 */ /* 0x000fe2000001002b */
[----:B------:R-:W-:Y:S01]  /*3090*/  HADD2.F32 R27, -RZ, R5.H0_H0 ;  /* 0x20000005ff1b7230 */ /* 0x000fe20000004100 */
[----:B------:R-:W-:Y:S01]  /*30a0*/  I2F.F16 R26, R26 ;  /* 0x0000001a001a7306 */ /* 0x000fe20000200c00 */
[----:B------:R-:W-:Y:S01]  /*30b0*/  FFMA.FTZ R44, R19, R4, R44 ;  /* 0x00000004132c7223 */ /* 0x000fe2000001002c */
[----:B-1----:R-:W-:-:S02]  /*30c0*/  HADD2.F32 R13, -RZ, R13.H0_H0 ;  /* 0x2000000dff0d7230 */ /* 0x002fc40000004100 */
[----:B------:R-:W-:Y:S01]  /*30d0*/  FFMA.FTZ R6, R4, R39, R45 ;  /* 0x0000002704067223 */ /* 0x000fe2000001002d */
[----:B------:R-:W-:Y:S02]  /*30e0*/  HADD2.F32 R5, -RZ, R5.H1_H1 ;  /* 0x30000005ff057230 */ /* 0x000fe40000004100 */
[----:B0-----:R-:W-:Y:S01]  /*30f0*/  HADD2.F32 R19, -RZ, R17.H0_H0 ;  /* 0x20000011ff137230 */ /* 0x001fe20000004100 */
[----:B------:R-:W0:Y:S01]  /*3100*/  I2F.F16 R38, R38 ;  /* 0x0000002600267306 */ /* 0x000e220000200c00 */
[----:B------:R-:W-:-:S03]  /*3110*/  FFMA.FTZ R6, R27, R13, R6 ;  /* 0x0000000d1b067223 */ /* 0x000fc60000010006 */
[----:B------:R-:W-:-:S04]  /*3120*/  FFMA.FTZ R12, R4, R19, R41 ;  /* 0x00000013040c7223 */ /* 0x000fc80000010029 */
[----:B------:R-:W1:Y:S01]  /*3130*/  I2F.F16 R18, R18 ;  /* 0x0000001200127306 */ /* 0x000e620000200c00 */
[----:B0-----:R-:W-:-:S07]  /*3140*/  HADD2.F32 R17, -RZ, R38.H0_H0 ;  /* 0x20000026ff117230 */ /* 0x001fce0000004100 */
[----:B------:R0:W2:Y:S01]  /*3150*/  I2F.F16 R7, R37 ;  /* 0x0000002500077306 */ /* 0x0000a20000200c00 */
[----:B------:R-:W-:Y:S01]  /*3160*/  FFMA.FTZ R17, R17, R27, R44 ;  /* 0x0000001b11117223 */ /* 0x000fe2000001002c */
[----:B-1----:R-:W-:-:S06]  /*3170*/  HADD2.F32 R18, -RZ, R18.H0_H0 ;  /* 0x20000012ff127230 */ /* 0x002fcc0000004100 */
[----:B------:R-:W1:Y:S01]  /*3180*/  I2F.F16 R25, R25 ;  /* 0x0000001900197306 */ /* 0x000e620000200c00 */
[----:B0-----:R-:W-:-:S05]  /*3190*/  HADD2.F32 R37, -RZ, R26.H0_H0 ;  /* 0x2000001aff257230 */ /* 0x001fca0000004100 */
[----:B------:R-:W-:Y:S01]  /*31a0*/  FFMA.FTZ R42, R4, R37, R42 ;  /* 0x00000025042a7223 */ /* 0x000fe2000001002a */
[----:B--2---:R-:W-:Y:S01]  /*31b0*/  HADD2.F32 R13, -RZ, R7.H0_H0 ;  /* 0x20000007ff0d7230 */ /* 0x004fe20000004100 */
[----:B------:R-:W0:Y:S01]  /*31c0*/  I2F.F16 R24, R24 ;  /* 0x0000001800187306 */ /* 0x000e220000200c00 */
[----:B------:R-:W-:-:S03]  /*31d0*/  FFMA.FTZ R7, R27, R18, R12 ;  /* 0x000000121b077223 */ /* 0x000fc6000001000c */
[----:B------:R-:W-:Y:S01]  /*31e0*/  FFMA.FTZ R42, R27, R13, R42 ;  /* 0x0000000d1b2a7223 */ /* 0x000fe2000001002a */
[--C-:B------:R-:W-:Y:S02]  /*31f0*/  HADD2.F32 R13, -RZ, R2.reuse.H0_H0 ;  /* 0x20000002ff0d7230 */ /* 0x100fe40000004100 */
[----:B-1----:R-:W-:Y:S01]  /*3200*/  HADD2.F32 R4, -RZ, R25.H0_H0 ;  /* 0x20000019ff047230 */ /* 0x002fe20000004100 */
[----:B------:R-:W1:Y:S04]  /*3210*/  I2F.F16 R14, R14 ;  /* 0x0000000e000e7306 */ /* 0x000e680000200c00 */
[----:B------:R-:W-:Y:S01]  /*3220*/  FFMA.FTZ R4, R4, R5, R17 ;  /* 0x0000000504047223 */ /* 0x000fe20000010011 */
[----:B------:R-:W-:Y:S02]  /*3230*/  HADD2.F32 R17, -RZ, R2.H1_H1 ;  /* 0x30000002ff117230 */ /* 0x000fe40000004100 */
[----:B0-----:R-:W-:Y:S01]  /*3240*/  HADD2.F32 R24, -RZ, R24.H0_H0 ;  /* 0x20000018ff187230 */ /* 0x001fe20000004100 */
[----:B------:R-:W0:Y:S01]  /*3250*/  I2F.F16 R15, R15 ;  /* 0x0000000f000f7306 */ /* 0x000e220000200c00 */
[----:B------:R-:W-:-:S03]  /*3260*/  FMUL.FTZ R4, R13, R4 ;  /* 0x000000040d047220 */ /* 0x000fc60000410000 */
[----:B------:R-:W-:Y:S02]  /*3270*/  FFMA.FTZ R6, R5, R24, R6 ;  /* 0x0000001805067223 */ /* 0x000fe40000010006 */
[----:B------:R-:W-:Y:S01]  /*3280*/  F2FP.F16.F32.PACK_AB R4, RZ, R4 ;  /* 0x00000004ff04723e */ /* 0x000fe200000000ff */
[----:B-1----:R-:W-:-:S05]  /*3290*/  HADD2.F32 R14, -RZ, R14.H0_H0 ;  /* 0x2000000eff0e7230 */ /* 0x002fca0000004100 */
[C---:B------:R-:W-:Y:S01]  /*32a0*/  FFMA.FTZ R7, R5.reuse, R14, R7 ;  /* 0x0000000e05077223 */ /* 0x040fe20000010007 */
[--C-:B------:R-:W-:Y:S02]  /*32b0*/  HADD2.F32 R14, -RZ, R0.reuse.H0_H0 ;  /* 0x20000000ff0e7230 */ /* 0x100fe40000004100 */
        /* <DEDUP_REMOVED lines=13> */
.L_x_4739:
[----:B-----5:R-:W-:Y:S01]  /*3390*/  @!P0 IADD3 R3, R21, R20, RZ ;  /* 0x0000001415038210 */ /* 0x020fe20007ffe0ff */
[----:B------:R-:W-:Y:S01]  /*33a0*/  IMAD.WIDE R34, R31, 0x8, R34 ;  /* 0x000000081f227825 */ /* 0x000fe200078e0222 */
[----:B------:R-:W-:Y:S06]  /*33b0*/  @P1 BRA `(.L_x_4740) ;  /* 0x0000000c000c1947 */ /* 0x000fec0003800000 */
[----:B------:R-:W2:Y:S01]  /*33c0*/  LDG.E.128.CONSTANT R4, desc[UR6][R34.64] ;  /* 0x0000000622047981 */ /* 0x000ea2000c1e9d00 */
[C---:B------:R-:W-:Y:S02]  /*33d0*/  LOP3.LUT R12, R8.reuse, 0xff, RZ, 0xc0, !PT ;  /* 0x000000ff080c7812 */ /* 0x040fe400078ec0ff */
[----:B------:R-:W-:Y:S02]  /*33e0*/  LOP3.LUT R13, R9, 0xff, RZ, 0xc0, !PT ;  /* 0x000000ff090d7812 */ /* 0x000fe400078ec0ff */
[----:B------:R-:W-:Y:S01]  /*33f0*/  LEA.HI R18, R8, 0xffffff80, RZ, 0x8 ;  /* 0xffffff8008127811 */ /* 0x000fe200078f40ff */
[----:B------:R-:W-:Y:S01]  /*3400*/  VIADD R12, R12, 0xffffff80 ;  /* 0xffffff800c0c7836 */ /* 0x000fe20000000000 */
[----:B------:R-:W-:Y:S01]  /*3410*/  LOP3.LUT R15, R10, 0xff, RZ, 0xc0, !PT ;  /* 0x000000ff0a0f7812 */ /* 0x000fe200078ec0ff */
[----:B------:R-:W-:Y:S01]  /*3420*/  VIADD R13, R13, 0xffffff80 ;  /* 0xffffff800d0d7836 */ /* 0x000fe20000000000 */
[----:B------:R-:W-:Y:S01]  /*3430*/  LEA.HI R14, R9, 0xffffff80, RZ, 0x8 ;  /* 0xffffff80090e7811 */ /* 0x000fe200078f40ff */
[----:B------:R1:W-:Y:S01]  /*3440*/  I2F.F16 R45, R12 ;  /* 0x0000000c002d7306 */ /* 0x0003e20000200c00 */
[----:B------:R-:W-:Y:S01]  /*3450*/  SHF.R.U32.HI R24, RZ, 0x8, R10 ;  /* 0x00000008ff187819 */ /* 0x000fe2000001160a */
[----:B------:R-:W-:Y:S01]  /*3460*/  VIADD R41, R15, 0xffffff80 ;  /* 0xffffff800f297836 */ /* 0x000fe20000000000 */
[----:B------:R-:W-:-:S02]  /*3470*/  LOP3.LUT R15, R11, 0xff, RZ, 0xc0, !PT ;  /* 0x000000ff0b0f7812 */ /* 0x000fc400078ec0ff */
[----:B0-----:R-:W-:Y:S02]  /*3480*/  LOP3.LUT R27, R24, 0xff, RZ, 0xc0, !PT ;  /* 0x000000ff181b7812 */ /* 0x001fe400078ec0ff */
[----:B------:R-:W-:Y:S01]  /*3490*/  IADD3 R25, R15, -0x80, RZ ;  /* 0xffffff800f197810 */ /* 0x000fe20007ffe0ff */
[----:B------:R0:W3:Y:S01]  /*34a0*/  I2F.F16 R39, R13 ;  /* 0x0000000d00277306 */ /* 0x0000e20000200c00 */
[--C-:B-1----:R-:W-:Y:S01]  /*34b0*/  SHF.R.U32.HI R12, RZ, 0x8, R8.reuse ;  /* 0x00000008ff0c7819 */ /* 0x102fe20000011608 */
[----:B------:R-:W-:Y:S01]  /*34c0*/  VIADD R27, R27, 0xffffff80 ;  /* 0xffffff801b1b7836 */ /* 0x000fe20000000000 */
[----:B------:R-:W-:Y:S02]  /*34d0*/  SHF.R.U32.HI R8, RZ, 0x10, R8 ;  /* 0x00000010ff087819 */ /* 0x000fe40000011608 */
[----:B------:R-:W-:Y:S02]  /*34e0*/  LOP3.LUT R12, R12, 0xff, RZ, 0xc0, !PT ;  /* 0x000000ff0c0c7812 */ /* 0x000fe400078ec0ff */
[----:B------:R-:W-:Y:S01]  /*34f0*/  LOP3.LUT R8, R8, 0xff, RZ, 0xc0, !PT ;  /* 0x000000ff08087812 */ /* 0x000fe200078ec0ff */
[----:B------:R-:W-:Y:S01]  /*3500*/  I2F.F16 R41, R41 ;  /* 0x0000002900297306 */ /* 0x000fe20000200c00 */
[--C-:B0-----:R-:W-:Y:S01]  /*3510*/  SHF.R.U32.HI R13, RZ, 0x8, R9.reuse ;  /* 0x00000008ff0d7819 */ /* 0x101fe20000011609 */
[----:B------:R-:W-:Y:S01]  /*3520*/  VIADD R12, R12, 0xffffff80 ;  /* 0xffffff800c0c7836 */ /* 0x000fe20000000000 */
[----:B------:R-:W-:Y:S01]  /*3530*/  SHF.R.U32.HI R9, RZ, 0x10, R9 ;  /* 0x00000010ff097819 */ /* 0x000fe20000011609 */
[----:B------:R-:W-:Y:S01]  /*3540*/  VIADD R8, R8, 0xffffff80 ;  /* 0xffffff8008087836 */ /* 0x000fe20000000000 */
[----:B------:R-:W-:-:S02]  /*3550*/  LOP3.LUT R13, R13, 0xff, RZ, 0xc0, !PT ;  /* 0x000000ff0d0d7812 */ /* 0x000fc400078ec0ff */
[----:B------:R-:W-:Y:S01]  /*3560*/  LOP3.LUT R9, R9, 0xff, RZ, 0xc0, !PT ;  /* 0x000000ff09097812 */ /* 0x000fe200078ec0ff */
[----:B------:R0:W1:Y:S01]  /*3570*/  I2F.F16 R26, R12 ;  /* 0x0000000c001a7306 */ /* 0x0000620000200c00 */
[----:B------:R-:W-:Y:S01]  /*3580*/  LEA.HI R17, R11, 0xffffff80, RZ, 0x8 ;  /* 0xffffff800b117811 */ /* 0x000fe200078f40ff */
[----:B------:R-:W-:Y:S01]  /*3590*/  VIADD R38, R13, 0xffffff80 ;  /* 0xffffff800d267836 */ /* 0x000fe20000000000 */
[----:B------:R-:W-:Y:S01]  /*35a0*/  IADD3 R9, R9, -0x80, RZ ;  /* 0xffffff8009097810 */ /* 0x000fe20007ffe0ff */
[----:B---3--:R-:W-:Y:S01]  /*35b0*/  HADD2.F32 R39, -RZ, R39.H0_H0 ;  /* 0x20000027ff277230 */ /* 0x008fe20000004100 */
[----:B------:R-:W-:Y:S02]  /*35c0*/  LEA.HI R19, R10, 0xffffff80, RZ, 0x8 ;  /* 0xffffff800a137811 */ /* 0x000fe400078f40ff */
[----:B------:R-:W-:Y:S01]  /*35d0*/  SHF.R.U32.HI R10, RZ, 0x10, R10 ;  /* 0x00000010ff0a7819 */ /* 0x000fe2000001160a */
[----:B------:R3:W-:Y:S01]  /*35e0*/  I2F.F16 R21, R8 ;  /* 0x0000000800157306 */ /* 0x0007e20000200c00 */
[----:B0-----:R-:W0:Y:S02]  /*35f0*/  LDS.64 R12, [UR4+0x30] ;  /* 0x00003004ff0c7984 */ /* 0x001e240008000a00 */
[----:B------:R-:W-:Y:S01]  /*3600*/  LOP3.LUT R10, R10, 0xff, RZ, 0xc0, !PT ;  /* 0x000000ff0a0a7812 */ /* 0x000fe200078ec0ff */
[----:B-1----:R-:W-:-:S04]  /*3610*/  HADD2.F32 R26, -RZ, R26.H0_H0 ;  /* 0x2000001aff1a7230 */ /* 0x002fc80000004100 */
[----:B------:R-:W-:Y:S01]  /*3620*/  I2F.F16 R25, R25 ;  /* 0x0000001900197306 */ /* 0x000fe20000200c00 */
[--C-:B---3--:R-:W-:Y:S01]  /*3630*/  SHF.R.U32.HI R8, RZ, 0x8, R11.reuse ;  /* 0x00000008ff087819 */ /* 0x108fe2000001160b */
[----:B------:R-:W-:Y:S01]  /*3640*/  VIADD R10, R10, 0xffffff80 ;  /* 0xffffff800a0a7836 */ /* 0x000fe20000000000 */
[----:B------:R-:W-:Y:S02]  /*3650*/  SHF.R.U32.HI R11, RZ, 0x10, R11 ;  /* 0x00000010ff0b7819 */ /* 0x000fe4000001160b */
[----:B------:R-:W-:Y:S02]  /*3660*/  LOP3.LUT R8, R8, 0xff, RZ, 0xc0, !PT ;  /* 0x000000ff08087812 */ /* 0x000fe400078ec0ff */
[----:B------:R-:W-:Y:S01]  /*3670*/  LOP3.LUT R11, R11, 0xff, RZ, 0xc0, !PT ;  /* 0x000000ff0b0b7812 */ /* 0x000fe200078ec0ff */
[----:B------:R-:W1:Y:S02]  /*3680*/  I2F.F16 R24, R9 ;  /* 0x0000000900187306 */ /* 0x000e640000200c00 */
[----:B------:R-:W-:Y:S01]  /*3690*/  VIADD R44, R8, 0xffffff80 ;  /* 0xffffff80082c7836 */ /* 0x000fe20000000000 */
[----:B------:R-:W-:-:S05]  /*36a0*/  IADD3 R11, R11, -0x80, RZ ;  /* 0xffffff800b0b7810 */ /* 0x000fca0007ffe0ff */
[----:B------:R-:W3:Y:S01]  /*36b0*/  I2F.F16 R40, R27 ;  /* 0x0000001b00287306 */ /* 0x000ee20000200c00 */
[----:B-1----:R-:W-:-:S07]  /*36c0*/  HADD2.F32 R24, -RZ, R24.H0_H0 ;  /* 0x20000018ff187230 */ /* 0x002fce0000004100 */
[----:B------:R-:W1:Y:S01]  /*36d0*/  I2F.F16 R38, R38 ;  /* 0x0000002600267306 */ /* 0x000e620000200c00 */
[----:B---3--:R-:W-:-:S07]  /*36e0*/  HADD2.F32 R40, -RZ, R40.H0_H0 ;  /* 0x20000028ff287230 */ /* 0x008fce0000004100 */
[----:B------:R3:W-:Y:S01]  /*36f0*/  I2F.F16 R37, R11 ;  /* 0x0000000b00257306 */ /* 0x0007e20000200c00 */
[--C-:B0-----:R-:W-:Y:S02]  /*3700*/  HADD2.F32 R42, -RZ, R13.reuse.H0_H0 ;  /* 0x2000000dff2a7230 */ /* 0x101fe40000004100 */
[----:B------:R-:W-:Y:S02]  /*3710*/  HADD2.F32 R46, -RZ, R13.H1_H1 ;  /* 0x3000000dff2e7230 */ /* 0x000fe40000004100 */
[----:B------:R-:W-:Y:S02]  /*3720*/  HADD2.F32 R13, -RZ, R25.H0_H0 ;  /* 0x20000019ff0d7230 */ /* 0x000fe40000004100 */
[----:B-1----:R-:W-:Y:S01]  /*3730*/  HADD2.F32 R38, -RZ, R38.H0_H0 ;  /* 0x20000026ff267230 */ /* 0x002fe20000004100 */
[----:B------:R-:W0:Y:S01]  /*3740*/  I2F.F16 R44, R44 ;  /* 0x0000002c002c7306 */ /* 0x000e220000200c00 */
[----:B---3--:R-:W-:-:S07]  /*3750*/  HADD2.F32 R11, -RZ, R41.H0_H0 ;  /* 0x20000029ff0b7230 */ /* 0x008fce0000004100 */
[----:B------:R-:W-:Y:S01]  /*3760*/  I2F.F16 R18, R18 ;  /* 0x0000001200127306 */ /* 0x000fe20000200c00 */
[----:B0-----:R-:W-:-:S07]  /*3770*/  HADD2.F32 R44, -RZ, R44.H0_H0 ;  /* 0x2000002cff2c7230 */ /* 0x001fce0000004100 */
[----:B------:R-:W0:Y:S08]  /*3780*/  I2F.F16 R10, R10 ;  /* 0x0000000a000a7306 */ /* 0x000e300000200c00 */
[----:B------:R-:W1:Y:S08]  /*3790*/  I2F.F16 R14, R14 ;  /* 0x0000000e000e7306 */ /* 0x000e700000200c00 */
[----:B------:R-:W-:Y:S08]  /*37a0*/  I2F.F16 R19, R19 ;  /* 0x0000001300137306 */ /* 0x000ff00000200c00 */
[----:B------:R-:W3:Y:S01]  /*37b0*/  I2F.F16 R17, R17 ;  /* 0x0000001100117306 */ /* 0x000ee20000200c00 */
[----:B--2---:R-:W-:-:S02]  /*37c0*/  LOP3.LUT R8, R4, 0xff, RZ, 0xc0, !PT ;  /* 0x000000ff04087812 */ /* 0x004fc400078ec0ff */
[----:B------:R-:W-:Y:S02]  /*37d0*/  LOP3.LUT R9, R6, 0xff, RZ, 0xc0, !PT ;  /* 0x000000ff06097812 */ /* 0x000fe400078ec0ff */
[----:B------:R-:W-:Y:S01]  /*37e0*/  LEA.HI R16, R4, 0xffffff80, RZ, 0x8 ;  /* 0xffffff8004107811 */ /* 0x000fe200078f40ff */
[----:B------:R-:W-:Y:S01]  /*37f0*/  VIADD R27, R8, 0xffffff80 ;  /* 0xffffff80081b7836 */ /* 0x000fe20000000000 */
[----:B------:R-:W-:Y:S01]  /*3800*/  LOP3.LUT R8, R5, 0xff, RZ, 0xc0, !PT ;  /* 0x000000ff05087812 */ /* 0x000fe200078ec0ff */
[----:B------:R-:W-:Y:S01]  /*3810*/  VIADD R43, R9, 0xffffff80 ;  /* 0xffffff80092b7836 */ /* 0x000fe20000000000 */
[----:B------:R-:W-:Y:S02]  /*3820*/  LOP3.LUT R9, R7, 0xff, RZ, 0xc0, !PT ;  /* 0x000000ff07097812 */ /* 0x000fe400078ec0ff */
[--C-:B------:R-:W-:Y:S01]  /*3830*/  SHF.R.U32.HI R47, RZ, 0x8, R4.reuse ;  /* 0x00000008ff2f7819 */ /* 0x100fe20000011604 */
[----:B------:R-:W-:Y:S01]  /*3840*/  VIADD R36, R8, 0xffffff80 ;  /* 0xffffff8008247836 */ /* 0x000fe20000000000 */
[----:B------:R-:W-:Y:S01]  /*3850*/  SHF.R.U32.HI R48, RZ, 0x10, R4 ;  /* 0x00000010ff307819 */ /* 0x000fe20000011604 */
[--C-:B------:R-:W-:Y:S01]  /*3860*/  HADD2.F32 R8, -RZ, R12.reuse.H0_H0 ;  /* 0x2000000cff087230 */ /* 0x100fe20000004100 */
[----:B------:R-:W-:Y:S01]  /*3870*/  IADD3 R4, R9, -0x80, RZ ;  /* 0xffffff8009047810 */ /* 0x000fe20007ffe0ff */
[----:B------:R-:W-:Y:S01]  /*3880*/  HADD2.F32 R9, -RZ, R45.H0_H0 ;  /* 0x2000002dff097230 */ /* 0x000fe20000004100 */
[----:B------:R-:W-:Y:S01]  /*3890*/  LEA.HI R15, R5, 0xffffff80, RZ, 0x8 ;  /* 0xffffff80050f7811 */ /* 0x000fe200078f40ff */
[----:B------:R-:W-:-:S02]  /*38a0*/  HADD2.F32 R12, -RZ, R12.H1_H1 ;  /* 0x3000000cff0c7230 */ /* 0x000fc40000004100 */
[C---:B------:R-:W-:Y:S01]  /*38b0*/  FFMA.FTZ R25, R8.reuse, R39, RZ ;  /* 0x0000002708197223 */ /* 0x040fe200000100ff */
[C---:B------:R-:W-:Y:S01]  /*38c0*/  FFMA.FTZ R13, R8.reuse, R13, RZ ;  /* 0x0000000d080d7223 */ /* 0x040fe200000100ff */
[----:B------:R-:W-:Y:S01]  /*38d0*/  FFMA.FTZ R41, R9, R8, RZ ;  /* 0x0000000809297223 */ /* 0x000fe200000100ff */
[----:B------:R-:W-:Y:S01]  /*38e0*/  FFMA.FTZ R9, R8, R11, RZ ;  /* 0x0000000b08097223 */ /* 0x000fe200000100ff */
[----:B------:R-:W-:Y:S01]  /*38f0*/  SHF.R.U32.HI R8, RZ, 0x8, R5 ;  /* 0x00000008ff087819 */ /* 0x000fe20000011605 */
[----:B------:R-:W-:Y:S01]  /*3900*/  FFMA.FTZ R39, R12, R38, R25 ;  /* 0x000000260c277223 */ /* 0x000fe20000010019 */
[----:B------:R-:W-:Y:S01]  /*3910*/  FFMA.FTZ R41, R26, R12, R41 ;  /* 0x0000000c1a297223 */ /* 0x000fe20000010029 */
[----:B------:R-:W-:Y:S01]  /*3920*/  FFMA.FTZ R45, R12, R40, R9 ;  /* 0x000000280c2d7223 */ /* 0x000fe20000010009 */
[----:B------:R-:W-:Y:S01]  /*3930*/  LOP3.LUT R26, R8, 0xff, RZ, 0xc0, !PT ;  /* 0x000000ff081a7812 */ /* 0x000fe200078ec0ff */
[----:B------:R-:W-:Y:S01]  /*3940*/  FFMA.FTZ R13, R12, R44, R13 ;  /* 0x0000002c0c0d7223 */ /* 0x000fe2000001000d */
[----:B------:R-:W2:Y:S01]  /*3950*/  LDS.64 R8, [UR4+0x38] ;  /* 0x00003804ff087984 */ /* 0x000ea20008000a00 */
[----:B------:R-:W-:Y:S01]  /*3960*/  SHF.R.U32.HI R38, RZ, 0x10, R5 ;  /* 0x00000010ff267819 */ /* 0x000fe20000011605 */
[----:B------:R-:W-:Y:S01]  /*3970*/  FFMA.FTZ R39, R42, R24, R39 ;  /* 0x000000182a277223 */ /* 0x000fe20000010027 */
[----:B------:R-:W-:Y:S01]  /*3980*/  VIADD R5, R26, 0xffffff80 ;  /* 0xffffff801a057836 */ /* 0x000fe20000000000 */
[----:B------:R-:W-:Y:S01]  /*3990*/  SHF.R.U32.HI R12, RZ, 0x8, R6 ;  /* 0x00000008ff0c7819 */ /* 0x000fe20000011606 */
[----:B------:R-:W-:Y:S01]  /*39a0*/  HADD2.F32 R26, -RZ, R21.H0_H0 ;  /* 0x20000015ff1a7230 */ /* 0x000fe20000004100 */
[----:B------:R-:W-:Y:S01]  /*39b0*/  LOP3.LUT R38, R38, 0xff, RZ, 0xc0, !PT ;  /* 0x000000ff26267812 */ /* 0x000fe200078ec0ff */
[----:B0-----:R-:W-:Y:S01]  /*39c0*/  HADD2.F32 R21, -RZ, R10.H0_H0 ;  /* 0x2000000aff157230 */ /* 0x001fe20000004100 */
[----:B------:R-:W-:Y:S01]  /*39d0*/  LOP3.LUT R12, R12, 0xff, RZ, 0xc0, !PT ;  /* 0x000000ff0c0c7812 */ /* 0x000fe200078ec0ff */
[----:B------:R-:W-:-:S02]  /*39e0*/  HADD2.F32 R40, -RZ, R37.H0_H0 ;  /* 0x20000025ff287230 */ /* 0x000fc40000004100 */
[----:B------:R-:W-:Y:S01]  /*39f0*/  FFMA.FTZ R41, R26, R42, R41 ;  /* 0x0000002a1a297223 */ /* 0x000fe20000010029 */
[----:B------:R-:W-:Y:S01]  /*3a00*/  SHF.R.U32.HI R24, RZ, 0x10, R6 ;  /* 0x00000010ff187819 */ /* 0x000fe20000011606 */
[----:B------:R-:W-:Y:S01]  /*3a10*/  HADD2.F32 R26, -RZ, R18.H0_H0 ;  /* 0x20000012ff1a7230 */ /* 0x000fe20000004100 */
[----:B------:R-:W-:Y:S01]  /*3a20*/  IADD3 R38, R38, -0x80, RZ ;  /* 0xffffff8026267810 */ /* 0x000fe20007ffe0ff */
[----:B------:R-:W-:Y:S01]  /*3a30*/  VIADD R18, R12, 0xffffff80 ;  /* 0xffffff800c127836 */ /* 0x000fe20000000000 */
[----:B------:R-:W-:Y:S01]  /*3a40*/  LOP3.LUT R24, R24, 0xff, RZ, 0xc0, !PT ;  /* 0x000000ff18187812 */ /* 0x000fe200078ec0ff */
[----:B-1----:R-:W-:Y:S01]  /*3a50*/  HADD2.F32 R37, -RZ, R14.H0_H0 ;  /* 0x2000000eff257230 */ /* 0x002fe20000004100 */
[----:B------:R-:W-:Y:S01]  /*3a60*/  LOP3.LUT R47, R47, 0xff, RZ, 0xc0, !PT ;  /* 0x000000ff2f2f7812 */ /* 0x000fe200078ec0ff */
[----:B------:R-:W-:Y:S01]  /*3a70*/  FFMA.FTZ R12, R26, R46, R41 ;  /* 0x0000002e1a0c7223 */ /* 0x000fe20000010029 */
[----:B------:R-:W-:Y:S01]  /*3a80*/  SHF.R.U32.HI R26, RZ, 0x8, R7 ;  /* 0x00000008ff1a7819 */ /* 0x000fe20000011607 */
[----:B------:R0:W1:Y:S01]  /*3a90*/  I2F.F16 R10, R38 ;  /* 0x00000026000a7306 */ /* 0x0000620000200c00 */
[----:B------:R-:W-:Y:S01]  /*3aa0*/  FFMA.FTZ R45, R42, R21, R45 ;  /* 0x000000152a2d7223 */ /* 0x000fe2000001002d */
[----:B------:R-:W-:Y:S01]  /*3ab0*/  VIADD R14, R24, 0xffffff80 ;  /* 0xffffff80180e7836 */ /* 0x000fe20000000000 */
[----:B------:R-:W-:Y:S01]  /*3ac0*/  LOP3.LUT R48, R48, 0xff, RZ, 0xc0, !PT ;  /* 0x000000ff30307812 */ /* 0x000fe200078ec0ff */
[----:B------:R-:W-:Y:S01]  /*3ad0*/  FFMA.FTZ R21, R42, R40, R13 ;  /* 0x000000282a157223 */ /* 0x000fe2000001000d */
[----:B---3--:R-:W-:Y:S01]  /*3ae0*/  HADD2.F32 R24, -RZ, R17.H0_H0 ;  /* 0x20000011ff187230 */ /* 0x008fe20000004100 */
[----:B------:R-:W-:Y:S01]  /*3af0*/  LOP3.LUT R26, R26, 0xff, RZ, 0xc0, !PT ;  /* 0x000000ff1a1a7812 */ /* 0x000fe200078ec0ff */
[----:B------:R-:W-:Y:S01]  /*3b00*/  VIADD R11, R47, 0xffffff80 ;  /* 0xffffff802f0b7836 */ /* 0x000fe20000000000 */
[----:B------:R3:W4:Y:S01]  /*3b10*/  I2F.F16 R13, R18 ;  /* 0x00000012000d7306 */ /* 0x0007220000200c00 */
[----:B0-----:R-:W-:-:S02]  /*3b20*/  HADD2.F32 R38, -RZ, R19.H0_H0 ;  /* 0x20000013ff267230 */ /* 0x001fc40000004100 */
[----:B------:R-:W-:Y:S01]  /*3b30*/  FFMA.FTZ R39, R46, R37, R39 ;  /* 0x000000252e277223 */ /* 0x000fe20000010027 */
[----:B------:R-:W-:Y:S01]  /*3b40*/  VIADD R25, R48, 0xffffff80 ;  /* 0xffffff8030197836 */ /* 0x000fe20000000000 */
[----:B------:R-:W-:Y:S01]  /*3b50*/  LEA.HI R6, R6, 0xffffff80, RZ, 0x8 ;  /* 0xffffff8006067811 */ /* 0x000fe200078f40ff */
[----:B------:R-:W-:Y:S02]  /*3b60*/  VIADD R19, R26, 0xffffff80 ;  /* 0xffffff801a137836 */ /* 0x000fe40000000000 */
[C---:B------:R-:W-:Y:S01]  /*3b70*/  FFMA.FTZ R17, R46.reuse, R38, R45 ;  /* 0x000000262e117223 */ /* 0x040fe2000001002d */
[----:B------:R-:W-:Y:S01]  /*3b80*/  FFMA.FTZ R46, R46, R24, R21 ;  /* 0x000000182e2e7223 */ /* 0x000fe20000010015 */
[----:B------:R-:W0:Y:S01]  /*3b90*/  I2F.F16 R27, R27 ;  /* 0x0000001b001b7306 */ /* 0x000e220000200c00 */
[----:B---3--:R-:W-:Y:S01]  /*3ba0*/  SHF.R.U32.HI R18, RZ, 0x10, R7 ;  /* 0x00000010ff127819 */ /* 0x008fe20000011607 */
[----:B-1----:R-:W-:Y:S01]  /*3bb0*/  HADD2.F32 R10, -RZ, R10.H0_H0 ;  /* 0x2000000aff0a7230 */ /* 0x002fe20000004100 */
[----:B------:R-:W-:Y:S01]  /*3bc0*/  LEA.HI R7, R7, 0xffffff80, RZ, 0x8 ;  /* 0xffffff8007077811 */ /* 0x000fe200078f40ff */
[--C-:B--2---:R-:W-:Y:S01]  /*3bd0*/  HADD2.F32 R24, -RZ, R8.reuse.H0_H0 ;  /* 0x20000008ff187230 */ /* 0x104fe20000004100 */
[----:B------:R-:W-:Y:S01]  /*3be0*/  LOP3.LUT R21, R18, 0xff, RZ, 0xc0, !PT ;  /* 0x000000ff12157812 */ /* 0x000fe200078ec0ff */
[----:B------:R-:W-:-:S02]  /*3bf0*/  HADD2.F32 R18, -RZ, R8.H1_H1 ;  /* 0x30000008ff127230 */ /* 0x000fc40000004100 */
[----:B------:R-:W1:Y:S01]  /*3c00*/  I2F.F16 R36, R36 ;  /* 0x0000002400247306 */ /* 0x000e620000200c00 */
[----:B------:R-:W-:Y:S01]  /*3c10*/  IADD3 R21, R21, -0x80, RZ ;  /* 0xffffff8015157810 */ /* 0x000fe20007ffe0ff */
[----:B------:R-:W-:Y:S02]  /*3c20*/  HADD2.F32 R8, -RZ, R9.H0_H0 ;  /* 0x20000009ff087230 */ /* 0x000fe40000004100 */
[----:B----4-:R-:W-:Y:S02]  /*3c30*/  HADD2.F32 R13, -RZ, R13.H0_H0 ;  /* 0x2000000dff0d7230 */ /* 0x010fe40000004100 */
[----:B------:R-:W-:Y:S02]  /*3c40*/  HADD2.F32 R9, -RZ, R9.H1_H1 ;  /* 0x30000009ff097230 */ /* 0x000fe40000004100 */
[----:B------:R-:W2:Y:S01]  /*3c50*/  I2F.F16 R11, R11 ;  /* 0x0000000b000b7306 */ /* 0x000ea20000200c00 */
[----:B0-----:R-:W-:-:S05]  /*3c60*/  HADD2.F32 R27, -RZ, R27.H0_H0 ;  /* 0x2000001bff1b7230 */ /* 0x001fca0000004100 */
[----:B------:R-:W-:Y:S01]  /*3c70*/  FFMA.FTZ R12, R27, R24, R12 ;  /* 0x000000181b0c7223 */ /* 0x000fe2000001000c */
[----:B-1----:R-:W-:Y:S01]  /*3c80*/  HADD2.F32 R36, -RZ, R36.H0_H0 ;  /* 0x20000024ff247230 */ /* 0x002fe20000004100 */
[----:B------:R-:W0:Y:S04]  /*3c90*/  I2F.F16 R43, R43 ;  /* 0x0000002b002b7306 */ /* 0x000e280000200c00 */
[----:B------:R-:W-:Y:S01]  /*3ca0*/  FFMA.FTZ R39, R24, R36, R39 ;  /* 0x0000002418277223 */ /* 0x000fe20000010027 */
[----:B--2---:R-:W-:-:S03]  /*3cb0*/  HADD2.F32 R11, -RZ, R11.H0_H0 ;  /* 0x2000000bff0b7230 */ /* 0x004fc60000004100 */
        /* <DEDUP_REMOVED lines=8> */
[----:B------:R-:W-:Y:S01]  /*3d40*/  FFMA.FTZ R46, R24, R27, R46 ;  /* 0x0000001b182e7223 */ /* 0x000fe2000001002e */
[----:B0-----:R-:W-:-:S05]  /*3d50*/  HADD2.F32 R5, -RZ, R5.H0_H0 ;  /* 0x20000005ff057230 */ /* 0x001fca0000004100 */
[----:B------:R-:W0:Y:S01]  /*3d60*/  I2F.F16 R19, R19 ;  /* 0x0000001300137306 */ /* 0x000e220000200c00 */
[----:B------:R-:W-:Y:S01]  /*3d70*/  FFMA.FTZ R5, R18, R5, R39 ;  /* 0x0000000512057223 */ /* 0x000fe20000010027 */
[----:B-1----:R-:W-:-:S06]  /*3d80*/  HADD2.F32 R4, -RZ, R25.H0_H0 ;  /* 0x20000019ff047230 */ /* 0x002fcc0000004100 */
[----:B------:R-:W1:Y:S01]  /*3d90*/  I2F.F16 R14, R14 ;  /* 0x0000000e000e7306 */ /* 0x000e620000200c00 */
[----:B------:R-:W-:Y:S01]  /*3da0*/  FFMA.FTZ R10, R8, R10, R5 ;  /* 0x0000000a080a7223 */ /* 0x000fe20000010005 */
[----:B------:R-:W-:Y:S02]  /*3db0*/  HADD2.F32 R5, -RZ, R0.H1_H1 ;  /* 0x30000000ff057230 */ /* 0x000fe40000004100 */
        /* <DEDUP_REMOVED lines=17> */
[----:B------:R-:W-:-:S04]  /*3ed0*/  FFMA.FTZ R11, R16, R9, R11 ;  /* 0x00000009100b7223 */ /* 0x000fc8000001000b */
[----:B------:R-:W-:Y:S01]  /*3ee0*/  F2FP.F16.F32.PACK_AB R4, RZ, R4 ;  /* 0x00000004ff04723e */ /* 0x000fe200000000ff */
[----:B-1----:R-:W-:Y:S02]  /*3ef0*/  HADD2.F32 R6, -RZ, R6.H0_H0 ;  /* 0x20000006ff067230 */ /* 0x002fe40000004100 */
[----:B------:R-:W-:-:S03]  /*3f00*/  FMUL.FTZ R11, R10, R11 ;  /* 0x0000000b0a0b7220 */ /* 0x000fc60000410000 */
[----:B------:R-:W-:Y:S01]  /*3f10*/  FFMA.FTZ R6, R9, R6, R13 ;  /* 0x0000000609067223 */ /* 0x000fe2000001000d */
[----:B------:R-:W-:Y:S01]  /*3f20*/  HADD2.F32 R13, -RZ, R2.H1_H1 ;  /* 0x30000002ff0d7230 */ /* 0x000fe20000004100 */
[----:B------:R-:W-:Y:S01]  /*3f30*/  F2FP.F16.F32.PACK_AB R11, RZ, R11 ;  /* 0x0000000bff0b723e */ /* 0x000fe200000000ff */
[----:B0-----:R-:W-:Y:S02]  /*3f40*/  HADD2.F32 R8, -RZ, R7.H0_H0 ;  /* 0x20000007ff087230 */ /* 0x001fe40000004100 */
        /* <DEDUP_REMOVED lines=10> */
.L_x_4740:
[----:B------:R-:W-:Y:S01]  /*3ff0*/  VIADD R20, R20, 0x20 ;  /* 0x0000002014147836 */ /* 0x000fe20000000000 */
[----:B------:R-:W-:Y:S01]  /*4000*/  UIADD3 UR4, UR4, 0x40, URZ ;  /* 0x0000004004047890 */ /* 0x000fe2000fffe03f */
[----:B------:R-:W-:-:S03]  /*4010*/  IMAD.WIDE R34, R31, 0x8, R34 ;  /* 0x000000081f227825 */ /* 0x000fc600078e0222 */
[C---:B------:R-:W-:Y:S01]  /*4020*/  ISETP.GE.AND P0, PT, R20.reuse, UR5, PT ;  /* 0x0000000514007c0c */ /* 0x040fe2000bf06270 */
[----:B------:R-:W-:Y:S01]  /*4030*/  IMAD.WIDE R24, R31, 0x8, R22 ;  /* 0x000000081f187825 */ /* 0x000fe200078e0216 */
[----:B------:R-:W-:-:S03]  /*4040*/  ISETP.LT.AND P2, PT, R20, R33, PT ;  /* 0x000000211400720c */ /* 0x000fc60003f41270 */
[----:B------:R-:W-:Y:S02]  /*4050*/  IMAD.MOV.U32 R16, RZ, RZ, R34 ;  /* 0x000000ffff107224 */ /* 0x000fe400078e0022 */
[----:B------:R-:W-:-:S08]  /*4060*/  IMAD.MOV.U32 R17, RZ, RZ, R35 ;  /* 0x000000ffff117224 */ /* 0x000fd000078e0023 */
[----:B------:R-:W-:Y:S05]  /*4070*/  @!P0 BRA P2, `(.L_x_4741) ;  /* 0xffffffcc003c8947 */ /* 0x000fea000103ffff */
.L_x_4736:
[----:B------:R-:W-:Y:S01]  /*4080*/  ISETP.GE.AND P0, PT, R20, R33, PT ;  /* 0x000000211400720c */ /* 0x000fe20003f06270 */
[----:B------:R-:W-:-:S03]  /*4090*/  ULDC UR5, c[0x0][0x25c] ;  /* 0x0000970000057ab9 */ /* 0x000fc60000000800 */
[----:B------:R-:W-:-:S13]  /*40a0*/  ISETP.GE.OR P0, PT, R20, UR5, P0 ;  /* 0x0000000514007c0c */ /* 0x000fda0008706670 */
[----:B------:R-:W-:Y:S05]  /*40b0*/  @P0 BRA `(.L_x_4742) ;  /* 0x0000001800200947 */ /* 0x000fea0003800000 */
[----:B------:R-:W1:Y:S01]  /*40c0*/  LDC R21, c[0x0][0x23c] ;  /* 0x00008f00ff157b82 */ /* 0x000e620000000800 */
[----:B0-----:R-:W-:Y:S01]  /*40d0*/  SHF.R.S32.HI R22, RZ, 0x1f, R31 ;  /* 0x0000001fff167819 */ /* 0x001fe2000001141f */
[----:B------:R-:W-:-:S06]  /*40e0*/  ULDC UR5, c[0x0][0x25c] ;  /* 0x0000970000057ab9 */ /* 0x000fcc0000000800 */
.L_x_4745:
[----:B------:R-:W-:-:S13]  /*40f0*/  ISETP.NE.AND P0, PT, R20, R3, PT ;  /* 0x000000031400720c */ /* 0x000fda0003f05270 */
[----:B------:R-:W0:Y:S01]  /*4100*/  @!P0 LDC.64 R8, c[0x0][0x248] ;  /* 0x00009200ff088b82 */ /* 0x000e220000000a00 */
[----:B------:R-:W-:Y:S02]  /*4110*/  @!P0 IADD3 R30, R30, 0x1, RZ ;  /* 0x000000011e1e8810 */ /* 0x000fe40007ffe0ff */
[----:B------:R-:W-:-:S03]  /*4120*/  @!P0 LEA R5, R20, 0x1, 0x1 ;  /* 0x0000000114058811 */ /* 0x000fc600078e08ff */
[----:B------:R-:W-:-:S06]  /*4130*/  @!P0 IMAD R10, R30, 0x8, R1 ;  /* 0x000000081e0a8824 */ /* 0x000fcc00078e0201 */
[----:B------:R-:W2:Y:S01]  /*4140*/  @!P0 LDL.64 R10, [R10] ;  /* 0x000000000a0a8983 */ /* 0x000ea20000100a00 */
[----:B0-----:R-:W-:-:S03]  /*4150*/  @!P0 IMAD.WIDE R8, R5, 0x2, R8 ;  /* 0x0000000205088825 */ /* 0x001fc600078e0208 */
[----:B------:R0:W5:Y:S04]  /*4160*/  LDG.E.128.CONSTANT R4, desc[UR6][R24.64] ;  /* 0x0000000618047981 */ /* 0x000168000c1e9d00 */
[----:B------:R0:W5:Y:S01]  /*4170*/  @!P0 LDG.E.U16.CONSTANT R23, desc[UR6][R8.64] ;  /* 0x0000000608178981 */ /* 0x000162000c1e9500 */
[----:B-1----:R-:W-:Y:S01]  /*4180*/  IMAD.MOV.U32 R31, RZ, RZ, R21 ;  /* 0x000000ffff1f7224 */ /* 0x002fe200078e0015 */
[----:B--2---:R-:W-:Y:S02]  /*4190*/  @!P0 PRMT R2, R10, 0x7610, R2 ;  /* 0x000076100a028816 */ /* 0x004fe40000000002 */
[----:B------:R-:W-:Y:S02]  /*41a0*/  @!P0 PRMT R0, R0, 0x7610, R10 ;  /* 0x0000761000008816 */ /* 0x000fe4000000000a */
[----:B------:R-:W-:-:S02]  /*41b0*/  @!P0 PRMT R2, R2, 0x7610, R11 ;  /* 0x0000761002028816 */ /* 0x000fc4000000000b */
[----:B------:R-:W-:Y:S01]  /*41c0*/  @!P0 PRMT R0, R11, 0x7610, R0 ;  /* 0x000076100b008816 */ /* 0x000fe20000000000 */
[----:B0-----:R-:W-:Y:S06]  /*41d0*/  @P1 BRA `(.L_x_4743) ;  /* 0x0000000800d01947 */ /* 0x001fec0003800000 */
        /* <DEDUP_REMOVED lines=12> */
[----:B------:R-:W-:-:S02]  /*42a0*/  LOP3.LUT R38, R6, 0x3f003f, RZ, 0xc0, !PT ;  /* 0x003f003f06267812 */ /* 0x000fc400078ec0ff */
        /* <DEDUP_REMOVED lines=11> */
[--C-:B-1----:R-:W-:Y:S01]  /*4360*/  SHF.R.U32.HI R35, RZ, 0xc, R6.reuse ;  /* 0x0000000cff237819 */ /* 0x102fe20000011606 */
[----:B------:R-:W-:Y:S01]  /*4370*/  HADD2 R47, R40, -1056, -1056 ;  /* 0xe420e420282f7430 */ /* 0x000fe20000000000 */
[----:B------:R-:W-:Y:S01]  /*4380*/  SHF.R.U32.HI R6, RZ, 0x6, R6 ;  /* 0x00000006ff067819 */ /* 0x000fe20000011606 */
[----:B------:R-:W-:Y:S01]  /*4390*/  HADD2 R40, R5, -1056, -1056 ;  /* 0xe420e42005287430 */ /* 0x000fe20000000000 */
[----:B------:R-:W-:Y:S01]  /*43a0*/  LOP3.LUT R38, R38, 0x64006400, RZ, 0xfc, !PT ;  /* 0x6400640026267812 */ /* 0x000fe200078efcff */
[-C--:B------:R-:W-:Y:S01]  /*43b0*/  HFMA2 R39, R43, R16.reuse, RZ.H0_H0 ;  /* 0x000000102b277231 */ /* 0x080fe200000400ff */
[--C-:B------:R-:W-:Y:S01]  /*43c0*/  SHF.R.U32.HI R34, RZ, 0xc, R7.reuse ;  /* 0x0000000cff227819 */ /* 0x100fe20000011607 */
[----:B------:R-:W-:Y:S01]  /*43d0*/  HFMA2.MMA R4, R45, R16, RZ ;  /* 0x000000102d047235 */ /* 0x000fe200000000ff */
[----:B------:R-:W-:Y:S01]  /*43e0*/  SHF.R.U32.HI R7, RZ, 0x6, R7 ;  /* 0x00000006ff077819 */ /* 0x000fe20000011607 */
[----:B------:R-:W-:Y:S01]  /*43f0*/  HADD2 R38, R38, -1056, -1056 ;  /* 0xe420e42026267430 */ /* 0x000fe20000000000 */
[----:B------:R-:W-:Y:S01]  /*4400*/  LOP3.LUT R36, R6, 0x3f003f, RZ, 0xc0, !PT ;  /* 0x003f003f06247812 */ /* 0x000fe200078ec0ff */
[----:B------:R-:W-:Y:S01]  /*4410*/  HFMA2.MMA R5, R40, R17, R37 ;  /* 0x0000001128057235 */ /* 0x000fe20000000025 */
[----:B------:R-:W-:Y:S01]  /*4420*/  LOP3.LUT R7, R7, 0x3f003f, RZ, 0xc0, !PT ;  /* 0x003f003f07077812 */ /* 0x000fe200078ec0ff */
[----:B------:R-:W-:Y:S01]  /*4430*/  HFMA2 R6, R38, R17, R39 ;  /* 0x0000001126067231 */ /* 0x000fe20000000027 */
[----:B------:R-:W-:Y:S01]  /*4440*/  LOP3.LUT R37, R36, 0x64006400, RZ, 0xfc, !PT ;  /* 0x6400640024257812 */ /* 0x000fe200078efcff */
[----:B------:R-:W-:Y:S01]  /*4450*/  HFMA2 R16, R47, R16, RZ.H0_H0 ;  /* 0x000000102f107231 */ /* 0x000fe200000400ff */
[----:B------:R-:W-:-:S02]  /*4460*/  LOP3.LUT R39, R7, 0x64006400, RZ, 0xfc, !PT ;  /* 0x6400640007277812 */ /* 0x000fc400078efcff */
[----:B------:R-:W-:Y:S01]  /*4470*/  LOP3.LUT R43, R34, 0xf000f, RZ, 0xc0, !PT ;  /* 0x000f000f222b7812 */ /* 0x000fe200078ec0ff */
[----:B------:R-:W-:Y:S02]  /*4480*/  HADD2 R37, R37, -1056, -1056 ;  /* 0xe420e42025257430 */ /* 0x000fe40000000000 */
[----:B------:R-:W-:-:S04]  /*4490*/  HADD2 R39, R39, -1056, -1056 ;  /* 0xe420e42027277430 */ /* 0x000fc80000000000 */
[----:B------:R-:W-:Y:S01]  /*44a0*/  HFMA2.MMA R37, R37, R17, R4 ;  /* 0x0000001125257235 */ /* 0x000fe20000000004 */
[----:B------:R-:W-:Y:S01]  /*44b0*/  HFMA2 R16, R39, R17, R16 ;  /* 0x0000001127107231 */ /* 0x000fe20000000010 */
[----:B--2---:R-:W-:Y:S02]  /*44c0*/  LOP3.LUT R7, R8, 0x3f003f, RZ, 0xc0, !PT ;  /* 0x003f003f08077812 */ /* 0x004fe400078ec0ff */
[----:B------:R-:W-:Y:S02]  /*44d0*/  LOP3.LUT R36, R9, 0x3f003f, RZ, 0xc0, !PT ;  /* 0x003f003f09247812 */ /* 0x000fe400078ec0ff */
[----:B------:R-:W-:Y:S02]  /*44e0*/  LOP3.LUT R7, R7, 0x64006400, RZ, 0xfc, !PT ;  /* 0x6400640007077812 */ /* 0x000fe400078efcff */
[----:B------:R-:W-:Y:S02]  /*44f0*/  LOP3.LUT R38, R10, 0x3f003f, RZ, 0xc0, !PT ;  /* 0x003f003f0a267812 */ /* 0x000fe400078ec0ff */
[----:B------:R-:W-:Y:S01]  /*4500*/  LOP3.LUT R36, R36, 0x64006400, RZ, 0xfc, !PT ;  /* 0x6400640024247812 */ /* 0x000fe200078efcff */
[----:B------:R-:W-:Y:S01]  /*4510*/  HADD2 R4, R7, -1056, -1056 ;  /* 0xe420e42007047430 */ /* 0x000fe20000000000 */
[----:B------:R-:W-:-:S02]  /*4520*/  LOP3.LUT R38, R38, 0x64006400, RZ, 0xfc, !PT ;  /* 0x6400640026267812 */ /* 0x000fc400078efcff */
[----:B---3--:R-:W-:Y:S01]  /*4530*/  LOP3.LUT R41, R12, 0x3f003f, RZ, 0xc0, !PT ;  /* 0x003f003f0c297812 */ /* 0x008fe200078ec0ff */
[----:B------:R-:W-:Y:S01]  /*4540*/  HADD2 R7, R36, -1056, -1056 ;  /* 0xe420e42024077430 */ /* 0x000fe20000000000 */
[----:B------:R-:W-:Y:S01]  /*4550*/  SHF.R.U32.HI R36, RZ, 0x6, R10 ;  /* 0x00000006ff247819 */ /* 0x000fe2000001160a */
[----:B------:R-:W-:Y:S01]  /*4560*/  HADD2 R38, R38, -1056, -1056 ;  /* 0xe420e42026267430 */ /* 0x000fe20000000000 */
[-C--:B------:R-:W-:Y:S01]  /*4570*/  HFMA2.MMA R5, R4, R18.reuse, R5 ;  /* 0x0000001204057235 */ /* 0x080fe20000000005 */
[----:B------:R-:W-:Y:S01]  /*4580*/  HFMA2 R4, R7, R18, R6 ;  /* 0x0000001207047231 */ /* 0x000fe20000000006 */
[----:B------:R-:W-:Y:S02]  /*4590*/  SHF.R.U32.HI R6, RZ, 0x6, R8 ;  /* 0x00000006ff067819 */ /* 0x000fe40000011608 */
[----:B------:R-:W-:Y:S01]  /*45a0*/  SHF.R.U32.HI R7, RZ, 0x6, R9 ;  /* 0x00000006ff077819 */ /* 0x000fe20000011609 */
[----:B------:R-:W-:Y:S01]  /*45b0*/  HFMA2.MMA R17, R38, R18, R37 ;  /* 0x0000001226117235 */ /* 0x000fe20000000025 */
[----:B------:R-:W-:-:S02]  /*45c0*/  LOP3.LUT R6, R6, 0x3f003f, RZ, 0xc0, !PT ;  /* 0x003f003f06067812 */ /* 0x000fc400078ec0ff */
[----:B------:R-:W-:Y:S02]  /*45d0*/  LOP3.LUT R37, R11, 0x3f003f, RZ, 0xc0, !PT ;  /* 0x003f003f0b257812 */ /* 0x000fe400078ec0ff */
[----:B------:R-:W-:Y:S02]  /*45e0*/  LOP3.LUT R7, R7, 0x3f003f, RZ, 0xc0, !PT ;  /* 0x003f003f07077812 */ /* 0x000fe400078ec0ff */
[----:B------:R-:W-:Y:S02]  /*45f0*/  LOP3.LUT R6, R6, 0x64006400, RZ, 0xfc, !PT ;  /* 0x6400640006067812 */ /* 0x000fe400078efcff */
[----:B------:R-:W-:Y:S02]  /*4600*/  LOP3.LUT R37, R37, 0x64006400, RZ, 0xfc, !PT ;  /* 0x6400640025257812 */ /* 0x000fe400078efcff */
[----:B------:R-:W-:Y:S01]  /*4610*/  LOP3.LUT R7, R7, 0x64006400, RZ, 0xfc, !PT ;  /* 0x6400640007077812 */ /* 0x000fe200078efcff */
[----:B------:R-:W-:Y:S01]  /*4620*/  HADD2 R6, R6, -1056, -1056 ;  /* 0xe420e42006067430 */ /* 0x000fe20000000000 */
[----:B------:R-:W-:Y:S01]  /*4630*/  SHF.R.U32.HI R38, RZ, 0x6, R11 ;  /* 0x00000006ff267819 */ /* 0x000fe2000001160b */
[----:B------:R-:W-:Y:S01]  /*4640*/  HADD2 R37, R37, -1056, -1056 ;  /* 0xe420e42025257430 */ /* 0x000fe20000000000 */
[----:B------:R-:W-:Y:S01]  /*4650*/  LOP3.LUT R36, R36, 0x3f003f, RZ, 0xc0, !PT ;  /* 0x003f003f24247812 */ /* 0x000fe200078ec0ff */
[----:B------:R-:W-:Y:S01]  /*4660*/  HADD2 R7, R7, -1056, -1056 ;  /* 0xe420e42007077430 */ /* 0x000fe20000000000 */
[----:B------:R-:W-:Y:S01]  /*4670*/  LOP3.LUT R38, R38, 0x3f003f, RZ, 0xc0, !PT ;  /* 0x003f003f26267812 */ /* 0x000fe200078ec0ff */
[----:B------:R-:W-:Y:S01]  /*4680*/  HFMA2 R37, R37, R18, R16 ;  /* 0x0000001225257231 */ /* 0x000fe20000000010 */
[----:B------:R-:W-:Y:S01]  /*4690*/  HFMA2.MMA R18, R6, R19, R5 ;  /* 0x0000001306127235 */ /* 0x000fe20000000005 */
[----:B------:R-:W-:Y:S01]  /*46a0*/  HFMA2 R16, R7, R19, R4 ;  /* 0x0000001307107231 */ /* 0x000fe20000000004 */
[----:B------:R-:W-:Y:S01]  /*46b0*/  LOP3.LUT R36, R36, 0x64006400, RZ, 0xfc, !PT ;  /* 0x6400640024247812 */ /* 0x000fe200078efcff */
[----:B------:R-:W0:Y:S01]  /*46c0*/  LDS.128 R4, [UR4+0x10] ;  /* 0x00001004ff047984 */ /* 0x000e220008000c00 */
[----:B------:R-:W-:-:S02]  /*46d0*/  LOP3.LUT R38, R38, 0x64006400, RZ, 0xfc, !PT ;  /* 0x6400640026267812 */ /* 0x000fc400078efcff */
[----:B------:R-:W-:Y:S01]  /*46e0*/  SHF.R.U32.HI R42, RZ, 0xa, R12 ;  /* 0x0000000aff2a7819 */ /* 0x000fe2000001160c */
[----:B------:R-:W-:Y:S01]  /*46f0*/  HADD2 R36, R36, -1056, -1056 ;  /* 0xe420e42024247430 */ /* 0x000fe20000000000 */
[----:B------:R-:W-:Y:S01]  /*4700*/  SHF.R.U32.HI R44, RZ, 0x8, R14 ;  /* 0x00000008ff2c7819 */ /* 0x000fe2000001160e */
[----:B------:R-:W-:Y:S01]  /*4710*/  HADD2 R38, R38, -1056, -1056 ;  /* 0xe420e42026267430 */ /* 0x000fe20000000000 */
[----:B------:R-:W-:Y:S02]  /*4720*/  LOP3.LUT R41, R41, 0x64006400, RZ, 0xfc, !PT ;  /* 0x6400640029297812 */ /* 0x000fe400078efcff */
[----:B------:R-:W-:Y:S01]  /*4730*/  SHF.R.U32.HI R40, RZ, 0xa, R13 ;  /* 0x0000000aff287819 */ /* 0x000fe2000001160d */
[----:B------:R-:W-:Y:S01]  /*4740*/  HFMA2.MMA R17, R36, R19, R17 ;  /* 0x0000001324117235 */ /* 0x000fe20000000011 */
[----:B------:R-:W-:Y:S01]  /*4750*/  HFMA2 R19, R38, R19, R37 ;  /* 0x0000001326137231 */ /* 0x000fe20000000025 */
[----:B------:R-:W-:Y:S01]  /*4760*/  LOP3.LUT R37, R26, 0xf000f, RZ, 0xc0, !PT ;  /* 0x000f000f1a257812 */ /* 0x000fe200078ec0ff */
[----:B------:R-:W-:Y:S01]  /*4770*/  HADD2 R41, R41, -1056, -1056 ;  /* 0xe420e42029297430 */ /* 0x000fe20000000000 */
[----:B------:R-:W-:-:S02]  /*4780*/  SHF.R.U32.HI R26, RZ, 0xc, R9 ;  /* 0x0000000cff1a7819 */ /* 0x000fc40000011609 */
[----:B------:R-:W-:Y:S02]  /*4790*/  LOP3.LUT R36, R27, 0xf000f, RZ, 0xc0, !PT ;  /* 0x000f000f1b247812 */ /* 0x000fe400078ec0ff */
[----:B------:R-:W-:Y:S02]  /*47a0*/  SHF.R.U32.HI R9, RZ, 0x8, R13 ;  /* 0x00000008ff097819 */ /* 0x000fe4000001160d */
[----:B------:R-:W-:Y:S02]  /*47b0*/  SHF.R.U32.HI R27, RZ, 0xc, R8 ;  /* 0x0000000cff1b7819 */ /* 0x000fe40000011608 */
[----:B------:R-:W-:Y:S02]  /*47c0*/  SHF.R.U32.HI R8, RZ, 0x8, R12 ;  /* 0x00000008ff087819 */ /* 0x000fe4000001160c */
[----:B------:R-:W-:Y:S02]  /*47d0*/  LOP3.LUT R9, R36, 0x300030, R9, 0xf8, !PT ;  /* 0x0030003024097812 */ /* 0x000fe400078ef809 */
[----:B------:R-:W-:-:S02]  /*47e0*/  LOP3.LUT R36, R14, 0x3f003f, RZ, 0xc0, !PT ;  /* 0x003f003f0e247812 */ /* 0x000fc400078ec0ff */
[----:B------:R-:W-:Y:S02]  /*47f0*/  LOP3.LUT R8, R37, 0x300030, R8, 0xf8, !PT ;  /* 0x0030003025087812 */ /* 0x000fe400078ef808 */
[----:B------:R-:W-:Y:S02]  /*4800*/  SHF.R.U32.HI R12, RZ, 0x6, R12 ;  /* 0x00000006ff0c7819 */ /* 0x000fe4000001160c */
[--C-:B------:R-:W-:Y:S02]  /*4810*/  SHF.R.U32.HI R38, RZ, 0xa, R14.reuse ;  /* 0x0000000aff267819 */ /* 0x100fe4000001160e */
[----:B------:R-:W-:Y:S02]  /*4820*/  LOP3.LUT R37, R35, 0xf000f, RZ, 0xc0, !PT ;  /* 0x000f000f23257812 */ /* 0x000fe400078ec0ff */
[----:B------:R-:W-:Y:S02]  /*4830*/  SHF.R.U32.HI R14, RZ, 0x6, R14 ;  /* 0x00000006ff0e7819 */ /* 0x000fe4000001160e */
[----:B------:R-:W-:-:S02]  /*4840*/  LOP3.LUT R36, R36, 0x64006400, RZ, 0xfc, !PT ;  /* 0x6400640024247812 */ /* 0x000fc400078efcff */
[----:B------:R-:W-:Y:S01]  /*4850*/  LOP3.LUT R35, R13, 0x3f003f, RZ, 0xc0, !PT ;  /* 0x003f003f0d237812 */ /* 0x000fe200078ec0ff */
[-C--:B0-----:R-:W-:Y:S01]  /*4860*/  HFMA2.MMA R18, R41, R4.reuse, R18 ;  /* 0x0000000429127235 */ /* 0x081fe20000000012 */
[--C-:B------:R-:W-:Y:S01]  /*4870*/  SHF.R.U32.HI R46, RZ, 0x8, R15.reuse ;  /* 0x00000008ff2e7819 */ /* 0x100fe2000001160f */
[----:B------:R-:W-:Y:S01]  /*4880*/  HADD2 R36, R36, -1056, -1056 ;  /* 0xe420e42024247430 */ /* 0x000fe20000000000 */
[----:B------:R-:W-:Y:S02]  /*4890*/  SHF.R.U32.HI R39, RZ, 0xa, R15 ;  /* 0x0000000aff277819 */ /* 0x000fe4000001160f */
[----:B------:R-:W-:Y:S02]  /*48a0*/  LOP3.LUT R34, R15, 0x3f003f, RZ, 0xc0, !PT ;  /* 0x003f003f0f227812 */ /* 0x000fe400078ec0ff */
[----:B------:R-:W-:Y:S01]  /*48b0*/  SHF.R.U32.HI R13, RZ, 0x6, R13 ;  /* 0x00000006ff0d7819 */ /* 0x000fe2000001160d */
[----:B------:R-:W-:Y:S01]  /*48c0*/  HFMA2.MMA R17, R36, R4, R17 ;  /* 0x0000000424117235 */ /* 0x000fe20000000011 */
[----:B------:R-:W-:-:S02]  /*48d0*/  SHF.R.U32.HI R15, RZ, 0x6, R15 ;  /* 0x00000006ff0f7819 */ /* 0x000fc4000001160f */
[----:B------:R-:W-:Y:S02]  /*48e0*/  LOP3.LUT R12, R12, 0x3f003f, RZ, 0xc0, !PT ;  /* 0x003f003f0c0c7812 */ /* 0x000fe400078ec0ff */
[----:B------:R-:W-:Y:S02]  /*48f0*/  LOP3.LUT R14, R14, 0x3f003f, RZ, 0xc0, !PT ;  /* 0x003f003f0e0e7812 */ /* 0x000fe400078ec0ff */
[----:B------:R-:W-:Y:S02]  /*4900*/  LOP3.LUT R45, R27, 0xf000f, RZ, 0xc0, !PT ;  /* 0x000f000f1b2d7812 */ /* 0x000fe400078ec0ff */
[----:B------:R-:W-:Y:S02]  /*4910*/  LOP3.LUT R35, R35, 0x64006400, RZ, 0xfc, !PT ;  /* 0x6400640023237812 */ /* 0x000fe400078efcff */
[----:B------:R-:W-:Y:S02]  /*4920*/  LOP3.LUT R34, R34, 0x64006400, RZ, 0xfc, !PT ;  /* 0x6400640022227812 */ /* 0x000fe400078efcff */
[----:B------:R-:W-:Y:S01]  /*4930*/  SHF.R.U32.HI R10, RZ, 0xc, R10 ;  /* 0x0000000cff0a7819 */ /* 0x000fe2000001160a */
[----:B------:R-:W-:Y:S01]  /*4940*/  HADD2 R35, R35, -1056, -1056 ;  /* 0xe420e42023237430 */ /* 0x000fe20000000000 */
[----:B------:R-:W-:Y:S01]  /*4950*/  LOP3.LUT R27, R37, 0x300030, R44, 0xf8, !PT ;  /* 0x00300030251b7812 */ /* 0x000fe200078ef82c */
[----:B------:R-:W-:Y:S01]  /*4960*/  HADD2 R34, R34, -1056, -1056 ;  /* 0xe420e42022227430 */ /* 0x000fe20000000000 */
[----:B------:R-:W-:Y:S01]  /*4970*/  LOP3.LUT R13, R13, 0x3f003f, RZ, 0xc0, !PT ;  /* 0x003f003f0d0d7812 */ /* 0x000fe200078ec0ff */
[-C--:B------:R-:W-:Y:S01]  /*4980*/  HFMA2 R16, R35, R4.reuse, R16 ;  /* 0x0000000423107231 */ /* 0x080fe20000000010 */
[----:B------:R-:W-:Y:S01]  /*4990*/  LOP3.LUT R15, R15, 0x3f003f, RZ, 0xc0, !PT ;  /* 0x003f003f0f0f7812 */ /* 0x000fe200078ec0ff */
[----:B------:R-:W-:Y:S01]  /*49a0*/  HFMA2 R19, R34, R4, R19 ;  /* 0x0000000422137231 */ /* 0x000fe20000000013 */
[----:B------:R-:W-:-:S02]  /*49b0*/  SHF.R.U32.HI R11, RZ, 0xc, R11 ;  /* 0x0000000cff0b7819 */ /* 0x000fc4000001160b */
[----:B------:R-:W-:Y:S02]  /*49c0*/  LOP3.LUT R37, R43, 0x300030, R46, 0xf8, !PT ;  /* 0x003000302b257812 */ /* 0x000fe400078ef82e */
[----:B------:R-:W-:Y:S02]  /*49d0*/  LOP3.LUT R12, R12, 0x64006400, RZ, 0xfc, !PT ;  /* 0x640064000c0c7812 */ /* 0x000fe400078efcff */
[----:B------:R-:W-:Y:S02]  /*49e0*/  LOP3.LUT R43, R26, 0xf000f, RZ, 0xc0, !PT ;  /* 0x000f000f1a2b7812 */ /* 0x000fe400078ec0ff */
[----:B------:R-:W-:Y:S02]  /*49f0*/  LOP3.LUT R14, R14, 0x64006400, RZ, 0xfc, !PT ;  /* 0x640064000e0e7812 */ /* 0x000fe400078efcff */
[----:B------:R-:W-:Y:S02]  /*4a00*/  LOP3.LUT R26, R45, 0x300030, R42, 0xf8, !PT ;  /* 0x003000302d1a7812 */ /* 0x000fe400078ef82a */
        /* <DEDUP_REMOVED lines=14> */
[----:B------:R-:W-:Y:S01]  /*4af0*/  LOP3.LUT R38, R45, 0x300030, R38, 0xf8, !PT ;  /* 0x003000302d267812 */ /* 0x000fe200078ef826 */
[----:B------:R-:W-:Y:S01]  /*4b00*/  HADD2 R5, R8, -1056, -1056 ;  /* 0xe420e42008057430 */ /* 0x000fe20000000000 */
[----:B------:R-:W-:Y:S01]  /*4b10*/  LOP3.LUT R26, R26, 0x64006400, RZ, 0xfc, !PT ;  /* 0x640064001a1a7812 */ /* 0x000fe200078efcff */
[----:B------:R-:W-:Y:S01]  /*4b20*/  HADD2 R4, R27, -1056, -1056 ;  /* 0xe420e4201b047430 */ /* 0x000fe20000000000 */
[----:B------:R-:W-:-:S02]  /*4b30*/  LOP3.LUT R9, R9, 0x64006400, RZ, 0xfc, !PT ;  /* 0x6400640009097812 */ /* 0x000fc400078efcff */
[----:B------:R-:W-:Y:S01]  /*4b40*/  LOP3.LUT R38, R38, 0x64006400, RZ, 0xfc, !PT ;  /* 0x6400640026267812 */ /* 0x000fe200078efcff */
[-C--:B------:R-:W-:Y:S01]  /*4b50*/  HFMA2.MMA R18, R5, R6.reuse, R18 ;  /* 0x0000000605127235 */ /* 0x080fe20000000012 */
[----:B------:R-:W-:Y:S01]  /*4b60*/  LOP3.LUT R40, R43, 0x300030, R40, 0xf8, !PT ;  /* 0x003000302b287812 */ /* 0x000fe200078ef828 */
[----:B------:R-:W-:Y:S01]  /*4b70*/  HADD2 R5, R26, -1056, -1056 ;  /* 0xe420e4201a057430 */ /* 0x000fe20000000000 */
[----:B------:R-:W-:Y:S01]  /*4b80*/  LOP3.LUT R37, R37, 0x64006400, RZ, 0xfc, !PT ;  /* 0x6400640025257812 */ /* 0x000fe200078efcff */
[----:B------:R-:W-:Y:S01]  /*4b90*/  HFMA2.MMA R17, R4, R6, R17 ;  /* 0x0000000604117235 */ /* 0x000fe20000000011 */
        /* <DEDUP_REMOVED lines=8> */
[----:B------:R-:W-:Y:S01]  /*4c20*/  PRMT R5, R2, 0x7610, R0 ;  /* 0x0000761002057816 */ /* 0x000fe20000000000 */
[----:B------:R-:W-:Y:S01]  /*4c30*/  HADD2 R9, R40, -1056, -1056 ;  /* 0xe420e42028097430 */ /* 0x000fe20000000000 */
[----:B------:R-:W-:Y:S01]  /*4c40*/  HFMA2.MMA R17, R38, R7, R17 ;  /* 0x0000000726117235 */ /* 0x000fe20000000011 */
[----:B------:R-:W-:-:S02]  /*4c50*/  HFMA2 R19, R4, R6, R19 ;  /* 0x0000000604137231 */ /* 0x000fc40000000013 */
[----:B------:R-:W-:Y:S02]  /*4c60*/  HADD2 R4, R39, -1056, -1056 ;  /* 0xe420e42027047430 */ /* 0x000fe40000000000 */
[-C--:B------:R-:W-:Y:S02]  /*4c70*/  HFMA2 R16, R9, R7.reuse, R16 ;  /* 0x0000000709107231 */ /* 0x080fe40000000010 */
[----:B------:R-:W-:Y:S01]  /*4c80*/  HFMA2 R19, R4, R7, R19 ;  /* 0x0000000704137231 */ /* 0x000fe20000000013 */
[----:B------:R-:W-:Y:S01]  /*4c90*/  PRMT R4, R0, 0x7610, R2 ;  /* 0x0000761000047816 */ /* 0x000fe20000000002 */
        /* <DEDUP_REMOVED lines=8> */
.L_x_4743:
[----:B-----5:R-:W-:Y:S01]  /*4d20*/  @!P0 IMAD.IADD R3, R23, 0x1, R20 ;  /* 0x0000000117038824 */ /* 0x020fe200078e0214 */
        /* <DEDUP_REMOVED lines=24> */
[----:B-1----:R-:W-:Y:S01]  /*4eb0*/  HADD2 R39, R40, -1056, -1056 ;  /* 0xe420e42028277430 */ /* 0x002fe20000000000 */
[----:B------:R-:W-:Y:S02]  /*4ec0*/  LOP3.LUT R36, R36, 0x64006400, RZ, 0xfc, !PT ;  /* 0x6400640024247812 */ /* 0x000fe400078efcff */
        /* <DEDUP_REMOVED lines=8> */
[-C--:B0-----:R-:W-:Y:S01]  /*4f50*/  HFMA2.MMA R4, R35, R16.reuse, RZ ;  /* 0x0000001023047235 */ /* 0x081fe200000000ff */
[-C--:B------:R-:W-:Y:S01]  /*4f60*/  HFMA2 R36, R39, R16.reuse, RZ.H0_H0 ;  /* 0x0000001027247231 */ /* 0x080fe200000400ff */
[----:B------:R-:W-:Y:S01]  /*4f70*/  LOP3.LUT R35, R6, 0x3f003f, RZ, 0xc0, !PT ;  /* 0x003f003f06237812 */ /* 0x000fe200078ec0ff */
[----:B------:R-:W-:Y:S01]  /*4f80*/  HFMA2.MMA R5, R43, R16, RZ ;  /* 0x000000102b057235 */ /* 0x000fe200000000ff */
[--C-:B------:R-:W-:Y:S01]  /*4f90*/  SHF.R.U32.HI R26, RZ, 0xc, R7.reuse ;  /* 0x0000000cff1a7819 */ /* 0x100fe20000011607 */
[----:B------:R-:W-:Y:S01]  /*4fa0*/  HFMA2 R6, R41, R17, R36 ;  /* 0x0000001129067231 */ /* 0x000fe20000000024 */
[----:B------:R-:W-:Y:S01]  /*4fb0*/  LOP3.LUT R36, R35, 0x64006400, RZ, 0xfc, !PT ;  /* 0x6400640023247812 */ /* 0x000fe200078efcff */
[----:B------:R-:W-:Y:S01]  /*4fc0*/  HFMA2 R16, R45, R16, RZ.H0_H0 ;  /* 0x000000102d107231 */ /* 0x000fe200000400ff */
[----:B------:R-:W-:Y:S01]  /*4fd0*/  SHF.R.U32.HI R7, RZ, 0x6, R7 ;  /* 0x00000006ff077819 */ /* 0x000fe20000011607 */
[----:B------:R-:W-:Y:S01]  /*4fe0*/  HFMA2.MMA R4, R37, R17, R4 ;  /* 0x0000001125047235 */ /* 0x000fe20000000004 */
[----:B---3--:R-:W-:Y:S01]  /*4ff0*/  LOP3.LUT R37, R10, 0x3f003f, RZ, 0xc0, !PT ;  /* 0x003f003f0a257812 */ /* 0x008fe200078ec0ff */
[----:B------:R-:W-:Y:S01]  /*5000*/  HADD2 R36, R36, -1056, -1056 ;  /* 0xe420e42024247430 */ /* 0x000fe20000000000 */
[----:B------:R-:W-:-:S02]  /*5010*/  LOP3.LUT R38, R7, 0x3f003f, RZ, 0xc0, !PT ;  /* 0x003f003f07267812 */ /* 0x000fc400078ec0ff */
[----:B------:R-:W-:Y:S02]  /*5020*/  LOP3.LUT R7, R8, 0x3f003f, RZ, 0xc0, !PT ;  /* 0x003f003f08077812 */ /* 0x000fe400078ec0ff */
[----:B------:R-:W-:Y:S01]  /*5030*/  LOP3.LUT R35, R9, 0x3f003f, RZ, 0xc0, !PT ;  /* 0x003f003f09237812 */ /* 0x000fe200078ec0ff */
[----:B------:R-:W-:Y:S01]  /*5040*/  HFMA2.MMA R5, R36, R17, R5 ;  /* 0x0000001124057235 */ /* 0x000fe20000000005 */
[----:B------:R-:W-:Y:S02]  /*5050*/  LOP3.LUT R37, R37, 0x64006400, RZ, 0xfc, !PT ;  /* 0x6400640025257812 */ /* 0x000fe400078efcff */
[----:B------:R-:W-:Y:S02]  /*5060*/  LOP3.LUT R38, R38, 0x64006400, RZ, 0xfc, !PT ;  /* 0x6400640026267812 */ /* 0x000fe400078efcff */
[----:B------:R-:W-:Y:S01]  /*5070*/  LOP3.LUT R7, R7, 0x64006400, RZ, 0xfc, !PT ;  /* 0x6400640007077812 */ /* 0x000fe200078efcff */
[----:B------:R-:W-:Y:S01]  /*5080*/  HADD2 R36, R37, -1056, -1056 ;  /* 0xe420e42025247430 */ /* 0x000fe20000000000 */
[----:B------:R-:W-:Y:S01]  /*5090*/  LOP3.LUT R35, R35, 0x64006400, RZ, 0xfc, !PT ;  /* 0x6400640023237812 */ /* 0x000fe200078efcff */
[----:B------:R-:W-:Y:S01]  /*50a0*/  HADD2 R39, R38, -1056, -1056 ;  /* 0xe420e42026277430 */ /* 0x000fe20000000000 */
[----:B------:R-:W-:Y:S01]  /*50b0*/  SHF.R.U32.HI R37, RZ, 0x6, R11 ;  /* 0x00000006ff257819 */ /* 0x000fe2000001160b */
[----:B------:R-:W-:Y:S01]  /*50c0*/  HADD2 R7, R7, -1056, -1056 ;  /* 0xe420e42007077430 */ /* 0x000fe20000000000 */
[----:B----4-:R-:W-:Y:S01]  /*50d0*/  SHF.R.U32.HI R42, RZ, 0x8, R15 ;  /* 0x00000008ff2a7819 */ /* 0x010fe2000001160f */
[----:B------:R-:W-:Y:S01]  /*50e0*/  HADD2 R35, R35, -1056, -1056 ;  /* 0xe420e42023237430 */ /* 0x000fe20000000000 */
[-C--:B------:R-:W-:Y:S01]  /*50f0*/  HFMA2.MMA R5, R36, R18.reuse, R5 ;  /* 0x0000001224057235 */ /* 0x080fe20000000005 */
[----:B------:R-:W-:Y:S01]  /*5100*/  HFMA2 R16, R39, R17, R16 ;  /* 0x0000001127107231 */ /* 0x000fe20000000010 */
[----:B------:R-:W-:Y:S01]  /*5110*/  LOP3.LUT R36, R11, 0x3f003f, RZ, 0xc0, !PT ;  /* 0x003f003f0b247812 */ /* 0x000fe200078ec0ff */
[----:B------:R-:W-:Y:S01]  /*5120*/  HFMA2 R17, R35, R18, R6 ;  /* 0x0000001223117231 */ /* 0x000fe20000000006 */
[----:B------:R-:W-:Y:S01]  /*5130*/  HFMA2.MMA R4, R7, R18, R4 ;  /* 0x0000001207047235 */ /* 0x000fe20000000004 */
[----:B------:R-:W-:-:S02]  /*5140*/  SHF.R.U32.HI R6, RZ, 0x6, R8 ;  /* 0x00000006ff067819 */ /* 0x000fc40000011608 */
[----:B------:R-:W-:Y:S02]  /*5150*/  SHF.R.U32.HI R35, RZ, 0x6, R10 ;  /* 0x00000006ff237819 */ /* 0x000fe4000001160a */
[----:B------:R-:W-:Y:S02]  /*5160*/  SHF.R.U32.HI R7, RZ, 0x6, R9 ;  /* 0x00000006ff077819 */ /* 0x000fe40000011609 */
[----:B------:R-:W-:Y:S02]  /*5170*/  LOP3.LUT R36, R36, 0x64006400, RZ, 0xfc, !PT ;  /* 0x6400640024247812 */ /* 0x000fe400078efcff */
[----:B------:R-:W-:Y:S02]  /*5180*/  LOP3.LUT R6, R6, 0x3f003f, RZ, 0xc0, !PT ;  /* 0x003f003f06067812 */ /* 0x000fe400078ec0ff */
[----:B------:R-:W-:Y:S01]  /*5190*/  LOP3.LUT R35, R35, 0x3f003f, RZ, 0xc0, !PT ;  /* 0x003f003f23237812 */ /* 0x000fe200078ec0ff */
[----:B------:R-:W-:Y:S01]  /*51a0*/  HADD2 R39, R36, -1056, -1056 ;  /* 0xe420e42024277430 */ /* 0x000fe20000000000 */
[----:B------:R-:W-:-:S02]  /*51b0*/  LOP3.LUT R7, R7, 0x3f003f, RZ, 0xc0, !PT ;  /* 0x003f003f07077812 */ /* 0x000fc400078ec0ff */
[----:B------:R-:W-:Y:S01]  /*51c0*/  LOP3.LUT R6, R6, 0x64006400, RZ, 0xfc, !PT ;  /* 0x6400640006067812 */ /* 0x000fe200078efcff */
[----:B------:R-:W-:Y:S01]  /*51d0*/  HFMA2 R36, R39, R18, R16 ;  /* 0x0000001227247231 */ /* 0x000fe20000000010 */
        /* <DEDUP_REMOVED lines=8> */
[-C--:B------:R-:W-:Y:S01]  /*5260*/  HFMA2.MMA R16, R39, R19.reuse, R4 ;  /* 0x0000001327107235 */ /* 0x080fe20000000004 */
[----:B------:R-:W-:Y:S01]  /*5270*/  LOP3.LUT R47, R26, 0xf000f, RZ, 0xc0, !PT ;  /* 0x000f000f1a2f7812 */ /* 0x000fe200078ec0ff */
[----:B------:R-:W-:Y:S01]  /*5280*/  HFMA2 R17, R6, R19, R17 ;  /* 0x0000001306117231 */ /* 0x000fe20000000011 */
[----:B------:R-:W-:Y:S01]  /*5290*/  HFMA2.MMA R18, R18, R19, R5 ;  /* 0x0000001312127235 */ /* 0x000fe20000000005 */
[----:B------:R-:W-:Y:S01]  /*52a0*/  HADD2 R37, R37, -1056, -1056 ;  /* 0xe420e42025257430 */ /* 0x000fe20000000000 */
[----:B------:R-:W0:Y:S01]  /*52b0*/  LDS.128 R4, [UR4+0x30] ;  /* 0x00003004ff047984 */ /* 0x000e220008000c00 */
[----:B------:R-:W-:-:S02]  /*52c0*/  SHF.R.U32.HI R9, RZ, 0xc, R9 ;  /* 0x0000000cff097819 */ /* 0x000fc40000011609 */
[----:B------:R-:W-:Y:S01]  /*52d0*/  HFMA2 R19, R37, R19, R36 ;  /* 0x0000001325137231 */ /* 0x000fe20000000024 */
[----:B------:R-:W-:Y:S02]  /*52e0*/  LOP3.LUT R36, R27, 0xf000f, RZ, 0xc0, !PT ;  /* 0x000f000f1b247812 */ /* 0x000fe400078ec0ff */
[----:B------:R-:W-:Y:S02]  /*52f0*/  SHF.R.U32.HI R27, RZ, 0xc, R11 ;  /* 0x0000000cff1b7819 */ /* 0x000fe4000001160b */
[----:B------:R-:W-:Y:S02]  /*5300*/  LOP3.LUT R11, R36, 0x300030, R35, 0xf8, !PT ;  /* 0x00300030240b7812 */ /* 0x000fe400078ef823 */
[----:B------:R-:W-:Y:S02]  /*5310*/  LOP3.LUT R35, R12, 0x3f003f, RZ, 0xc0, !PT ;  /* 0x003f003f0c237812 */ /* 0x000fe400078ec0ff */
[----:B------:R-:W-:Y:S02]  /*5320*/  SHF.R.U32.HI R10, RZ, 0xc, R10 ;  /* 0x0000000cff0a7819 */ /* 0x000fe4000001160a */
[----:B------:R-:W-:-:S02]  /*5330*/  LOP3.LUT R36, R14, 0x3f003f, RZ, 0xc0, !PT ;  /* 0x003f003f0e247812 */ /* 0x000fc400078ec0ff */
[----:B------:R-:W-:Y:S02]  /*5340*/  SHF.R.U32.HI R38, RZ, 0xa, R12 ;  /* 0x0000000aff267819 */ /* 0x000fe4000001160c */
[----:B------:R-:W-:Y:S02]  /*5350*/  LOP3.LUT R26, R47, 0x300030, R42, 0xf8, !PT ;  /* 0x003000302f1a7812 */ /* 0x000fe400078ef82a */
[----:B------:R-:W-:Y:S02]  /*5360*/  SHF.R.U32.HI R12, RZ, 0x6, R12 ;  /* 0x00000006ff0c7819 */ /* 0x000fe4000001160c */
[----:B------:R-:W-:Y:S02]  /*5370*/  LOP3.LUT R42, R9, 0xf000f, RZ, 0xc0, !PT ;  /* 0x000f000f092a7812 */ /* 0x000fe400078ec0ff */
[----:B------:R-:W-:Y:S02]  /*5380*/  LOP3.LUT R35, R35, 0x64006400, RZ, 0xfc, !PT ;  /* 0x6400640023237812 */ /* 0x000fe400078efcff */
[----:B------:R-:W-:-:S02]  /*5390*/  SHF.R.U32.HI R40, RZ, 0xa, R14 ;  /* 0x0000000aff287819 */ /* 0x000fc4000001160e */
[----:B------:R-:W-:Y:S01]  /*53a0*/  LOP3.LUT R9, R10, 0xf000f, RZ, 0xc0, !PT ;  /* 0x000f000f0a097812 */ /* 0x000fe200078ec0ff */
[----:B------:R-:W-:Y:S01]  /*53b0*/  HADD2 R35, R35, -1056, -1056 ;  /* 0xe420e42023237430 */ /* 0x000fe20000000000 */
[----:B------:R-:W-:Y:S02]  /*53c0*/  LOP3.LUT R36, R36, 0x64006400, RZ, 0xfc, !PT ;  /* 0x6400640024247812 */ /* 0x000fe400078efcff */
[----:B------:R-:W-:Y:S02]  /*53d0*/  LOP3.LUT R44, R34, 0xf000f, RZ, 0xc0, !PT ;  /* 0x000f000f222c7812 */ /* 0x000fe400078ec0ff */
[--C-:B------:R-:W-:Y:S02]  /*53e0*/  SHF.R.U32.HI R45, RZ, 0x8, R13.reuse ;  /* 0x00000008ff2d7819 */ /* 0x100fe4000001160d */
[----:B------:R-:W-:Y:S02]  /*53f0*/  SHF.R.U32.HI R39, RZ, 0xa, R13 ;  /* 0x0000000aff277819 */ /* 0x000fe4000001160d */
[----:B------:R-:W-:-:S02]  /*5400*/  LOP3.LUT R34, R13, 0x3f003f, RZ, 0xc0, !PT ;  /* 0x003f003f0d227812 */ /* 0x000fc400078ec0ff */
[----:B------:R-:W-:Y:S01]  /*5410*/  LOP3.LUT R37, R15, 0x3f003f, RZ, 0xc0, !PT ;  /* 0x003f003f0f257812 */ /* 0x000fe200078ec0ff */
[----:B0-----:R-:W-:Y:S01]  /*5420*/  HFMA2.MMA R16, R35, R4, R16 ;  /* 0x0000000423107235 */ /* 0x001fe20000000010 */
[----:B------:R-:W-:Y:S02]  /*5430*/  LOP3.LUT R12, R12, 0x3f003f, RZ, 0xc0, !PT ;  /* 0x003f003f0c0c7812 */ /* 0x000fe400078ec0ff */
[----:B------:R-:W-:Y:S02]  /*5440*/  SHF.R.U32.HI R13, RZ, 0x6, R13 ;  /* 0x00000006ff0d7819 */ /* 0x000fe4000001160d */
[----:B------:R-:W-:Y:S01]  /*5450*/  LOP3.LUT R40, R9, 0x300030, R40, 0xf8, !PT ;  /* 0x0030003009287812 */ /* 0x000fe200078ef828 */
[----:B------:R-:W-:Y:S01]  /*5460*/  HADD2 R9, R36, -1056, -1056 ;  /* 0xe420e42024097430 */ /* 0x000fe20000000000 */
[--C-:B------:R-:W-:Y:S02]  /*5470*/  SHF.R.U32.HI R43, RZ, 0x8, R14.reuse ;  /* 0x00000008ff2b7819 */ /* 0x100fe4000001160e */
[----:B------:R-:W-:-:S02]  /*5480*/  SHF.R.U32.HI R14, RZ, 0x6, R14 ;  /* 0x00000006ff0e7819 */ /* 0x000fc4000001160e */
[--C-:B------:R-:W-:Y:S01]  /*5490*/  SHF.R.U32.HI R41, RZ, 0xa, R15.reuse ;  /* 0x0000000aff297819 */ /* 0x100fe2000001160f */
[----:B------:R-:W-:Y:S01]  /*54a0*/  HFMA2.MMA R18, R9, R4, R18 ;  /* 0x0000000409127235 */ /* 0x000fe20000000012 */
[----:B------:R-:W-:Y:S02]  /*54b0*/  LOP3.LUT R34, R34, 0x64006400, RZ, 0xfc, !PT ;  /* 0x6400640022227812 */ /* 0x000fe400078efcff */
[----:B------:R-:W-:Y:S02]  /*54c0*/  LOP3.LUT R10, R27, 0xf000f, RZ, 0xc0, !PT ;  /* 0x000f000f1b0a7812 */ /* 0x000fe400078ec0ff */
[----:B------:R-:W-:Y:S01]  /*54d0*/  LOP3.LUT R37, R37, 0x64006400, RZ, 0xfc, !PT ;  /* 0x6400640025257812 */ /* 0x000fe200078efcff */
[----:B------:R-:W-:Y:S01]  /*54e0*/  HADD2 R34, R34, -1056, -1056 ;  /* 0xe420e42022227430 */ /* 0x000fe20000000000 */
[----:B------:R-:W-:Y:S02]  /*54f0*/  LOP3.LUT R12, R12, 0x64006400, RZ, 0xfc, !PT ;  /* 0x640064000c0c7812 */ /* 0x000fe400078efcff */
[----:B------:R-:W-:Y:S01]  /*5500*/  LOP3.LUT R13, R13, 0x3f003f, RZ, 0xc0, !PT ;  /* 0x003f003f0d0d7812 */ /* 0x000fe200078ec0ff */
[----:B------:R-:W-:Y:S01]  /*5510*/  HFMA2 R17, R34, R4, R17 ;  /* 0x0000000422117231 */ /* 0x000fe20000000011 */
[----:B------:R-:W-:Y:S01]  /*5520*/  SHF.R.U32.HI R15, RZ, 0x6, R15 ;  /* 0x00000006ff0f7819 */ /* 0x000fe2000001160f */
[----:B------:R-:W-:Y:S01]  /*5530*/  HADD2 R9, R12, -1056, -1056 ;  /* 0xe420e4200c097430 */ /* 0x000fe20000000000 */
[----:B------:R-:W-:-:S02]  /*5540*/  LOP3.LUT R14, R14, 0x3f003f, RZ, 0xc0, !PT ;  /* 0x003f003f0e0e7812 */ /* 0x000fc400078ec0ff */
[----:B------:R-:W-:Y:S01]  /*5550*/  LOP3.LUT R41, R10, 0x300030, R41, 0xf8, !PT ;  /* 0x003000300a297812 */ /* 0x000fe200078ef829 */
[----:B------:R-:W-:Y:S01]  /*5560*/  HADD2 R10, R37, -1056, -1056 ;  /* 0xe420e420250a7430 */ /* 0x000fe20000000000 */
        /* <DEDUP_REMOVED lines=30> */
[----:B------:R-:W-:Y:S01]  /*5750*/  HADD2 R5, R38, -1056, -1056 ;  /* 0xe420e42026057430 */ /* 0x000fe20000000000 */
[----:B------:R-:W-:Y:S01]  /*5760*/  LOP3.LUT R26, R26, 0x64006400, RZ, 0xfc, !PT ;  /* 0x640064001a1a7812 */ /* 0x000fe200078efcff */
[----:B------:R-:W-:Y:S01]  /*5770*/  HFMA2 R17, R4, R6, R17 ;  /* 0x0000000604117231 */ /* 0x000fe20000000011 */
[----:B------:R-:W-:Y:S01]  /*5780*/  LOP3.LUT R41, R41, 0x64006400, RZ, 0xfc, !PT ;  /* 0x6400640029297812 */ /* 0x000fe200078efcff */
[----:B------:R-:W-:-:S02]  /*5790*/  HADD2 R9, R40, -1056, -1056 ;  /* 0xe420e42028097430 */ /* 0x000fc40000000000 */
[-C--:B------:R-:W-:Y:S01]  /*57a0*/  HFMA2.MMA R16, R5, R7.reuse, R16 ;  /* 0x0000000705107235 */ /* 0x080fe20000000010 */
[----:B------:R-:W-:Y:S01]  /*57b0*/  HADD2 R4, R39, -1056, -1056 ;  /* 0xe420e42027047430 */ /* 0x000fe20000000000 */
[----:B------:R-:W-:Y:S01]  /*57c0*/  PRMT R5, R2, 0x7610, R0 ;  /* 0x0000761002057816 */ /* 0x000fe20000000000 */
[----:B------:R-:W-:Y:S01]  /*57d0*/  HADD2 R26, R26, -1056, -1056 ;  /* 0xe420e4201a1a7430 */ /* 0x000fe20000000000 */
[----:B------:R-:W-:Y:S01]  /*57e0*/  HFMA2.MMA R18, R9, R7, R18 ;  /* 0x0000000709127235 */ /* 0x000fe20000000012 */
[----:B------:R-:W-:Y:S02]  /*57f0*/  HFMA2 R17, R4, R7, R17 ;  /* 0x0000000704117231 */ /* 0x000fe40000000011 */
[----:B------:R-:W-:Y:S02]  /*5800*/  HFMA2 R19, R26, R6, R19 ;  /* 0x000000061a137231 */ /* 0x000fe40000000013 */
[----:B------:R-:W-:Y:S02]  /*5810*/  HADD2 R6, R41, -1056, -1056 ;  /* 0xe420e42029067430 */ /* 0x000fe40000000000 */
[----:B------:R-:W-:-:S02]  /*5820*/  HADD2 R16, R16.H0_H0, R16.H1_H1 ;  /* 0x3000001010107230 */ /* 0x000fc40000000800 */
[----:B------:R-:W-:Y:S02]  /*5830*/  HADD2 R8, R17.H0_H0, R17.H1_H1 ;  /* 0x3000001111087230 */ /* 0x000fe40000000800 */
[----:B------:R-:W-:Y:S02]  /*5840*/  HFMA2 R19, R6, R7, R19 ;  /* 0x0000000706137231 */ /* 0x000fe40000000013 */
[----:B------:R-:W-:Y:S01]  /*5850*/  HADD2 R18, R18.H0_H0, R18.H1_H1 ;  /* 0x3000001212127230 */ /* 0x000fe20000000800 */
[----:B------:R-:W-:Y:S01]  /*5860*/  PRMT R16, R16, 0x5410, R8 ;  /* 0x0000541010107816 */ /* 0x000fe20000000008 */
[----:B------:R-:W-:-:S05]  /*5870*/  HADD2 R9, R19.H0_H0, R19.H1_H1 ;  /* 0x3000001313097230 */ /* 0x000fca0000000800 */
[----:B------:R-:W-:Y:S01]  /*5880*/  HFMA2.MMA R29, R16, R5, R29 ;  /* 0x00000005101d7235 */ /* 0x000fe2000000001d */
[----:B------:R-:W-:Y:S02]  /*5890*/  PRMT R18, R18, 0x5410, R9 ;  /* 0x0000541012127816 */ /* 0x000fe40000000009 */
[----:B------:R-:W-:-:S05]  /*58a0*/  PRMT R5, R0, 0x7610, R2 ;  /* 0x0000761000057816 */ /* 0x000fca0000000002 */
[----:B------:R-:W-:-:S07]  /*58b0*/  HFMA2 R28, R18, R5, R28 ;  /* 0x00000005121c7231 */ /* 0x000fce000000001c */
.L_x_4744:
        /* <DEDUP_REMOVED lines=8> */
.L_x_4742:
[----:B------:R-:W-:Y:S01]  /*5940*/  ISETP.GE.AND P0, PT, R20, R33, PT ;  /* 0x000000211400720c */ /* 0x000fe20003f06270 */
[----:B------:R-:W-:-:S03]  /*5950*/  ULDC UR5, c[0x0][0x260] ;  /* 0x0000980000057ab9 */ /* 0x000fc60000000800 */
[----:B------:R-:W-:Y:S01]  /*5960*/  ISETP.GE.OR P0, PT, R20, UR5, P0 ;  /* 0x0000000514007c0c */ /* 0x000fe20008706670 */
[----:B------:R-:W-:-:S12]  /*5970*/  ULDC UR5, c[0x0][0x260] ;  /* 0x0000980000057ab9 */ /* 0x000fd80000000800 */
[----:B------:R-:W-:Y:S05]  /*5980*/  @P0 BRA `(.L_x_4746) ;  /* 0x00000014009c0947 */ /* 0x000fea0003800000 */
.L_x_4748:
[----:B------:R-:W-:Y:S01]  /*5990*/  ISETP.NE.AND P0, PT, R20, R3, PT ;  /* 0x000000031400720c */ /* 0x000fe20003f05270 */
[----:B------:R-:W1:-:S12]  /*59a0*/  LDC R31, c[0x0][0x23c] ;  /* 0x00008f00ff1f7b82 */ /* 0x000e580000000800 */
[----:B0-----:R-:W0:Y:S01]  /*59b0*/  @!P0 LDC.64 R22, c[0x0][0x248] ;  /* 0x00009200ff168b82 */ /* 0x001e220000000a00 */
[----:B------:R-:W-:Y:S01]  /*59c0*/  @!P0 LEA R5, R20, 0x1, 0x1 ;  /* 0x0000000114058811 */ /* 0x000fe200078e08ff */
[----:B------:R-:W-:-:S05]  /*59d0*/  @!P0 VIADD R30, R30, 0x1 ;  /* 0x000000011e1e8836 */ /* 0x000fca0000000000 */
[----:B------:R-:W-:-:S06]  /*59e0*/  @!P0 LEA R16, R30, R1, 0x3 ;  /* 0x000000011e108211 */ /* 0x000fcc00078e18ff */
[----:B------:R-:W2:Y:S01]  /*59f0*/  @!P0 LDL.64 R16, [R16] ;  /* 0x0000000010108983 */ /* 0x000ea20000100a00 */
[----:B0-----:R-:W-:-:S04]  /*5a00*/  @!P0 IMAD.WIDE R22, R5, 0x2, R22 ;  /* 0x0000000205168825 */ /* 0x001fc800078e0216 */
[C---:B-1----:R-:W-:Y:S02]  /*5a10*/  IMAD.WIDE R4, R31.reuse, 0x4, R24 ;  /* 0x000000041f047825 */ /* 0x042fe400078e0218 */
[----:B------:R-:W3:Y:S02]  /*5a20*/  @!P0 LDG.E.U16.CONSTANT R23, desc[UR6][R22.64] ;  /* 0x0000000616178981 */ /* 0x000ee4000c1e9500 */
[C---:B------:R-:W-:Y:S02]  /*5a30*/  IMAD.WIDE R8, R31.reuse, 0x4, R4 ;  /* 0x000000041f087825 */ /* 0x040fe400078e0204 */
[----:B------:R-:W5:Y:S04]  /*5a40*/  LDG.E.128.CONSTANT R24, desc[UR6][R24.64] ;  /* 0x0000000618187981 */ /* 0x000f68000c1e9d00 */
[----:B------:R-:W5:Y:S01]  /*5a50*/  LDG.E.128.CONSTANT R4, desc[UR6][R4.64] ;  /* 0x0000000604047981 */ /* 0x000f62000c1e9d00 */
[----:B------:R-:W-:-:S03]  /*5a60*/  IMAD.WIDE R18, R31, 0x4, R8 ;  /* 0x000000041f127825 */ /* 0x000fc600078e0208 */
[----:B------:R-:W5:Y:S04]  /*5a70*/  LDG.E.128.CONSTANT R8, desc[UR6][R8.64] ;  /* 0x0000000608087981 */ /* 0x000f68000c1e9d00 */
[----:B------:R0:W5:Y:S01]  /*5a80*/  LDG.E.128.CONSTANT R12, desc[UR6][R18.64] ;  /* 0x00000006120c7981 */ /* 0x000162000c1e9d00 */
[----:B------:R-:W-:Y:S02]  /*5a90*/  VIADD R36, R20, 0x20 ;  /* 0x0000002014247836 */ /* 0x000fe40000000000 */
[----:B------:R-:W-:-:S03]  /*5aa0*/  IMAD.WIDE R34, R31, 0x4, R18 ;  /* 0x000000041f227825 */ /* 0x000fc600078e0212 */
[----:B------:R-:W-:Y:S02]  /*5ab0*/  ISETP.GE.AND P2, PT, R36, UR5, PT ;  /* 0x0000000524007c0c */ /* 0x000fe4000bf46270 */
[----:B--2---:R-:W-:Y:S02]  /*5ac0*/  @!P0 PRMT R2, R16, 0x7610, R2 ;  /* 0x0000761010028816 */ /* 0x004fe40000000002 */
[----:B------:R-:W-:Y:S02]  /*5ad0*/  @!P0 PRMT R0, R0, 0x7610, R16 ;  /* 0x0000761000008816 */ /* 0x000fe40000000010 */
[----:B------:R-:W-:Y:S02]  /*5ae0*/  @!P0 PRMT R2, R2, 0x7610, R17 ;  /* 0x0000761002028816 */ /* 0x000fe40000000011 */
[----:B------:R-:W-:Y:S01]  /*5af0*/  @!P0 PRMT R0, R17, 0x7610, R0 ;  /* 0x0000761011008816 */ /* 0x000fe20000000000 */
[----:B---3--:R-:W-:Y:S01]  /*5b00*/  @!P0 IMAD.IADD R3, R23, 0x1, R20 ;  /* 0x0000000117038824 */ /* 0x008fe200078e0214 */
[----:B0-----:R-:W-:Y:S06]  /*5b10*/  @P1 BRA `(.L_x_4747) ;  /* 0x0000001400241947 */ /* 0x001fec0003800000 */
[----:B------:R-:W2:Y:S01]  /*5b20*/  LDG.E.128.CONSTANT R16, desc[UR6][R34.64] ;  /* 0x0000000622107981 */ /* 0x000ea2000c1e9d00 */
[----:B-----5:R-:W-:Y:S01]  /*5b30*/  SHF.R.U32.HI R37, RZ, 0xf, R24 ;  /* 0x0000000fff257819 */ /* 0x020fe20000011618 */
[----:B------:R-:W-:Y:S01]  /*5b40*/  IMAD.MOV.U32 R40, RZ, RZ, 0x2800 ;  /* 0x00002800ff287424 */ /* 0x000fe200078e00ff */
[----:B------:R-:W-:Y:S01]  /*5b50*/  SHF.R.U32.HI R39, RZ, 0xe, R4 ;  /* 0x0000000eff277819 */ /* 0x000fe20000011604 */
[----:B------:R-:W0:Y:S01]  /*5b60*/  LDS.128 R20, [UR4] ;  /* 0x00000004ff147984 */ /* 0x000e220008000c00 */
        /* <DEDUP_REMOVED lines=8> */
[----:B------:R-:W-:Y:S01]  /*5bf0*/  PRMT R37, R40, 0x7610, R37 ;  /* 0x0000761028257816 */ /* 0x000fe20000000025 */
        /* <DEDUP_REMOVED lines=8> */
[----:B------:R-:W-:Y:S01]  /*5c80*/  LOP3.LUT R42, R42, 0x64006400, RZ, 0xfc, !PT ;  /* 0x640064002a2a7812 */ /* 0x000fe200078efcff */
[----:B------:R-:W-:Y:S01]  /*5c90*/  HADD2 R47, R44, -1040, -1040 ;  /* 0xe410e4102c2f7430 */ /* 0x000fe20000000000 */
[----:B------:R-:W-:Y:S01]  /*5ca0*/  SHF.R.U32.HI R24, RZ, 0xa, R24 ;  /* 0x0000000aff187819 */ /* 0x000fe20000011618 */
[-C--:B------:R-:W-:Y:S02]  /*5cb0*/  HFMA2 R40, R40, R37.reuse.H0_H0, -48, -48 ;  /* 0xd200d20028287431 */ /* 0x080fe40000040025 */
[----:B------:R-:W-:Y:S01]  /*5cc0*/  HFMA2 R42, R42, R37.H0_H0, -48, -48 ;  /* 0xd200d2002a2a7431 */ /* 0x000fe20000040025 */
[----:B------:R-:W-:-:S04]  /*5cd0*/  LOP3.LUT R24, R24, 0x1f001f, RZ, 0xc0, !PT ;  /* 0x001f001f18187812 */ /* 0x000fc800078ec0ff */
[----:B------:R-:W-:Y:S01]  /*5ce0*/  LOP3.LUT R24, R24, 0x64006400, RZ, 0xfc, !PT ;  /* 0x6400640018187812 */ /* 0x000fe200078efcff */
[-C--:B0-----:R-:W-:Y:S01]  /*5cf0*/  HFMA2.MMA R43, R39, R20.reuse, RZ ;  /* 0x00000014272b7235 */ /* 0x081fe200000000ff */
[-C--:B------:R-:W-:Y:S01]  /*5d00*/  HFMA2 R39, R41, R20.reuse, RZ.H0_H0 ;  /* 0x0000001429277231 */ /* 0x080fe200000400ff */
[----:B------:R-:W-:Y:S01]  /*5d10*/  HFMA2.MMA R44, R45, R20, RZ ;  /* 0x000000142d2c7235 */ /* 0x000fe200000000ff */
[----:B------:R-:W-:Y:S01]  /*5d20*/  HFMA2 R41, R47, R20, RZ.H0_H0 ;  /* 0x000000142f297231 */ /* 0x000fe200000400ff */
[----:B------:R-:W-:Y:S01]  /*5d30*/  SHF.R.U32.HI R20, RZ, 0xf, R25 ;  /* 0x0000000fff147819 */ /* 0x000fe20000011619 */
[----:B------:R-:W-:Y:S01]  /*5d40*/  HFMA2 R42, R42, R21, R39 ;  /* 0x000000152a2a7231 */ /* 0x000fe20000000027 */
[----:B------:R-:W-:Y:S01]  /*5d50*/  SHF.R.U32.HI R39, RZ, 0xe, R5 ;  /* 0x0000000eff277819 */ /* 0x000fe20000011605 */
[----:B------:R-:W-:Y:S01]  /*5d60*/  HADD2 R24, R24, -1040, -1040 ;  /* 0xe410e41018187430 */ /* 0x000fe20000000000 */
[----:B------:R-:W-:Y:S01]  /*5d70*/  LOP3.LUT R20, R20, 0x10001, RZ, 0xc0, !PT ;  /* 0x0001000114147812 */ /* 0x000fe200078ec0ff */
[----:B------:R-:W-:Y:S01]  /*5d80*/  HFMA2.MMA R43, R40, R21, R43 ;  /* 0x00000015282b7235 */ /* 0x000fe2000000002b */
[----:B------:R-:W-:-:S02]  /*5d90*/  SHF.R.U32.HI R47, RZ, 0xf, R27 ;  /* 0x0000000fff2f7819 */ /* 0x000fc4000001161b */
[----:B------:R-:W-:Y:S02]  /*5da0*/  LOP3.LUT R40, R26, 0x3e003e0, RZ, 0xc0, !PT ;  /* 0x03e003e01a287812 */ /* 0x000fe400078ec0ff */
[----:B------:R-:W-:Y:S02]  /*5db0*/  LOP3.LUT R39, R20, 0x20002, R39, 0xf8, !PT ;  /* 0x0002000214277812 */ /* 0x000fe400078ef827 */
[----:B------:R-:W-:Y:S02]  /*5dc0*/  LOP3.LUT R20, R47, 0x10001, RZ, 0xc0, !PT ;  /* 0x000100012f147812 */ /* 0x000fe400078ec0ff */
[----:B------:R-:W-:Y:S01]  /*5dd0*/  LOP3.LUT R46, R40, 0x64006400, RZ, 0xfc, !PT ;  /* 0x64006400282e7812 */ /* 0x000fe200078efcff */
[----:B------:R-:W-:Y:S01]  /*5de0*/  HFMA2 R43, R24, R22, R43 ;  /* 0x00000016182b7231 */ /* 0x000fe2000000002b */
[----:B------:R-:W-:Y:S02]  /*5df0*/  SHF.R.U32.HI R47, RZ, 0xe, R7 ;  /* 0x0000000eff2f7819 */ /* 0x000fe40000011607 */
[----:B------:R-:W-:-:S02]  /*5e00*/  SHF.R.U32.HI R45, RZ, 0xf, R26 ;  /* 0x0000000fff2d7819 */ /* 0x000fc4000001161a */
[----:B------:R-:W-:Y:S01]  /*5e10*/  LOP3.LUT R20, R20, 0x20002, R47, 0xf8, !PT ;  /* 0x0002000214147812 */ /* 0x000fe200078ef82f */
[----:B------:R-:W-:Y:S01]  /*5e20*/  HFMA2 R47, R46, R37.H0_H0, -48, -48 ;  /* 0xd200d2002e2f7431 */ /* 0x000fe20000040025 */
[----:B------:R-:W-:Y:S02]  /*5e30*/  SHF.R.U32.HI R46, RZ, 0xd, R9 ;  /* 0x0000000dff2e7819 */ /* 0x000fe40000011609 */
[----:B------:R-:W-:Y:S02]  /*5e40*/  SHF.R.U32.HI R25, RZ, 0xa, R25 ;  /* 0x0000000aff197819 */ /* 0x000fe40000011619 */
[----:B------:R-:W-:Y:S01]  /*5e50*/  LOP3.LUT R39, R39, 0x40004, R46, 0xf8, !PT ;  /* 0x0004000427277812 */ /* 0x000fe200078ef82e */
[----:B------:R-:W-:Y:S01]  /*5e60*/  HFMA2.MMA R44, R47, R21, R44 ;  /* 0x000000152f2c7235 */ /* 0x000fe2000000002c */
[----:B------:R-:W-:Y:S02]  /*5e70*/  LOP3.LUT R45, R45, 0x10001, RZ, 0xc0, !PT ;  /* 0x000100012d2d7812 */ /* 0x000fe400078ec0ff */
[----:B------:R-:W-:-:S02]  /*5e80*/  SHF.R.U32.HI R40, RZ, 0xe, R6 ;  /* 0x0000000eff287819 */ /* 0x000fc40000011606 */
[----:B------:R-:W-:Y:S02]  /*5e90*/  LOP3.LUT R46, R27, 0x3e003e0, RZ, 0xc0, !PT ;  /* 0x03e003e01b2e7812 */ /* 0x000fe400078ec0ff */
[----:B------:R-:W-:Y:S02]  /*5ea0*/  LOP3.LUT R25, R25, 0x1f001f, RZ, 0xc0, !PT ;  /* 0x001f001f19197812 */ /* 0x000fe400078ec0ff */
[----:B------:R-:W-:Y:S02]  /*5eb0*/  LOP3.LUT R40, R45, 0x20002, R40, 0xf8, !PT ;  /* 0x000200022d287812 */ /* 0x000fe400078ef828 */
[----:B------:R-:W-:Y:S02]  /*5ec0*/  SHF.R.U32.HI R26, RZ, 0xa, R26 ;  /* 0x0000000aff1a7819 */ /* 0x000fe4000001161a */
[----:B------:R-:W-:Y:S02]  /*5ed0*/  LOP3.LUT R46, R46, 0x64006400, RZ, 0xfc, !PT ;  /* 0x640064002e2e7812 */ /* 0x000fe400078efcff */
[----:B------:R-:W-:-:S02]  /*5ee0*/  SHF.R.U32.HI R45, RZ, 0xd, R8 ;  /* 0x0000000dff2d7819 */ /* 0x000fc40000011608 */
[----:B------:R-:W-:Y:S01]  /*5ef0*/  LOP3.LUT R25, R25, 0x64006400, RZ, 0xfc, !PT ;  /* 0x6400640019197812 */ /* 0x000fe200078efcff */
[----:B------:R-:W-:Y:S01]  /*5f00*/  HFMA2 R46, R46, R37.H0_H0, -48, -48 ;  /* 0xd200d2002e2e7431 */ /* 0x000fe20000040025 */
[----:B------:R-:W-:Y:S02]  /*5f10*/  LOP3.LUT R26, R26, 0x1f001f, RZ, 0xc0, !PT ;  /* 0x001f001f1a1a7812 */ /* 0x000fe400078ec0ff */
[----:B------:R-:W-:Y:S01]  /*5f20*/  SHF.R.U32.HI R27, RZ, 0xa, R27 ;  /* 0x0000000aff1b7819 */ /* 0x000fe2000001161b */
[----:B------:R-:W-:Y:S01]  /*5f30*/  HADD2 R25, R25, -1040, -1040 ;  /* 0xe410e41019197430 */ /* 0x000fe20000000000 */
[----:B------:R-:W-:Y:S02]  /*5f40*/  LOP3.LUT R38, R38, 0x40004, R45, 0xf8, !PT ;  /* 0x0004000426267812 */ /* 0x000fe400078ef82d */
[----:B------:R-:W-:Y:S02]  /*5f50*/  SHF.R.U32.HI R45, RZ, 0xd, R10 ;  /* 0x0000000dff2d7819 */ /* 0x000fe4000001160a */
[----:B------:R-:W-:Y:S01]  /*5f60*/  LOP3.LUT R26, R26, 0x64006400, RZ, 0xfc, !PT ;  /* 0x640064001a1a7812 */ /* 0x000fe200078efcff */
[----:B------:R-:W-:Y:S01]  /*5f70*/  HFMA2.MMA R42, R25, R22, R42 ;  /* 0x00000016192a7235 */ /* 0x000fe2000000002a */
[----:B------:R-:W-:-:S02]  /*5f80*/  LOP3.LUT R27, R27, 0x1f001f, RZ, 0xc0, !PT ;  /* 0x001f001f1b1b7812 */ /* 0x000fc400078ec0ff */
[----:B------:R-:W-:Y:S01]  /*5f90*/  LOP3.LUT R40, R40, 0x40004, R45, 0xf8, !PT ;  /* 0x0004000428287812 */ /* 0x000fe200078ef82d */
[----:B------:R-:W-:Y:S01]  /*5fa0*/  HFMA2.MMA R45, R46, R21, R41 ;  /* 0x000000152e2d7235 */ /* 0x000fe20000000029 */
[----:B------:R-:W-:Y:S01]  /*5fb0*/  LOP3.LUT R21, R27, 0x64006400, RZ, 0xfc, !PT ;  /* 0x640064001b157812 */ /* 0x000fe200078efcff */
[----:B------:R-:W-:Y:S01]  /*5fc0*/  HADD2 R41, R26, -1040, -1040 ;  /* 0xe410e4101a297430 */ /* 0x000fe20000000000 */
[----:B------:R-:W-:Y:S01]  /*5fd0*/  SHF.R.U32.HI R47, RZ, 0xd, R11 ;  /* 0x0000000dff2f7819 */ /* 0x000fe2000001160b */
[----:B------:R-:W0:Y:S02]  /*5fe0*/  LDS.128 R24, [UR4+0x10] ;  /* 0x00001004ff187984 */ /* 0x000e240008000c00 */
[----:B------:R-:W-:Y:S01]  /*5ff0*/  HFMA2 R41, R41, R22, R44 ;  /* 0x0000001629297231 */ /* 0x000fe2000000002c */
[----:B------:R-:W-:Y:S01]  /*6000*/  LOP3.LUT R44, R4, 0x1f001f, RZ, 0xc0, !PT ;  /* 0x001f001f042c7812 */ /* 0x000fe200078ec0ff */
[----:B------:R-:W-:Y:S01]  /*6010*/  HADD2 R46, R21, -1040, -1040 ;  /* 0xe410e410152e7430 */ /* 0x000fe20000000000 */
[----:B------:R-:W-:-:S02]  /*6020*/  LOP3.LUT R21, R20, 0x40004, R47, 0xf8, !PT ;  /* 0x0004000414157812 */ /* 0x000fc400078ef82f */
[----:B------:R-:W-:Y:S02]  /*6030*/  LOP3.LUT R20, R44, 0x64006400, RZ, 0xfc, !PT ;  /* 0x640064002c147812 */ /* 0x000fe400078efcff */
[----:B------:R-:W-:Y:S01]  /*6040*/  LOP3.LUT R47, R7, 0x1f001f, RZ, 0xc0, !PT ;  /* 0x001f001f072f7812 */ /* 0x000fe200078ec0ff */
[----:B------:R-:W-:Y:S01]  /*6050*/  HFMA2.MMA R44, R46, R22, R45 ;  /* 0x000000162e2c7235 */ /* 0x000fe2000000002d */
[----:B------:R-:W-:Y:S01]  /*6060*/  LOP3.LUT R46, R5, 0x1f001f, RZ, 0xc0, !PT ;  /* 0x001f001f052e7812 */ /* 0x000fe200078ec0ff */
[----:B------:R-:W-:Y:S01]  /*6070*/  HADD2 R20, R20, -1040, -1040 ;  /* 0xe410e41014147430 */ /* 0x000fe20000000000 */
[----:B------:R-:W-:Y:S02]  /*6080*/  SHF.R.U32.HI R22, RZ, 0xc, R13 ;  /* 0x0000000cff167819 */ /* 0x000fe4000001160d */
[----:B------:R-:W-:Y:S02]  /*6090*/  LOP3.LUT R46, R46, 0x64006400, RZ, 0xfc, !PT ;  /* 0x640064002e2e7812 */ /* 0x000fe400078efcff */
[----:B------:R-:W-:-:S02]  /*60a0*/  SHF.R.U32.HI R45, RZ, 0xc, R12 ;  /* 0x0000000cff2d7819 */ /* 0x000fc4000001160c */
[----:B------:R-:W-:Y:S01]  /*60b0*/  LOP3.LUT R22, R39, 0x80008, R22, 0xf8, !PT ;  /* 0x0008000827167812 */ /* 0x000fe200078ef816 */
[----:B------:R-:W-:Y:S01]  /*60c0*/  HFMA2 R39, R20, R23, R43 ;  /* 0x0000001714277231 */ /* 0x000fe2000000002b */
[----:B------:R-:W-:Y:S01]  /*60d0*/  LOP3.LUT R38, R38, 0x80008, R45, 0xf8, !PT ;  /* 0x0008000826267812 */ /* 0x000fe200078ef82d */
[----:B------:R-:W-:Y:S01]  /*60e0*/  HADD2 R49, R46, -1040, -1040 ;  /* 0xe410e4102e317430 */ /* 0x000fe20000000000 */
[----:B------:R-:W-:Y:S02]  /*60f0*/  LOP3.LUT R20, R6, 0x1f001f, RZ, 0xc0, !PT ;  /* 0x001f001f06147812 */ /* 0x000fe400078ec0ff */
[----:B------:R-:W-:Y:S02]  /*6100*/  SHF.R.U32.HI R45, RZ, 0xc, R14 ;  /* 0x0000000cff2d7819 */ /* 0x000fe4000001160e */
[----:B------:R-:W-:Y:S02]  /*6110*/  LOP3.LUT R43, R20, 0x64006400, RZ, 0xfc, !PT ;  /* 0x64006400142b7812 */ /* 0x000fe400078efcff */
[----:B------:R-:W-:Y:S01]  /*6120*/  LOP3.LUT R20, R40, 0x80008, R45, 0xf8, !PT ;  /* 0x0008000828147812 */ /* 0x000fe200078ef82d */
[----:B------:R-:W-:Y:S01]  /*6130*/  HFMA2.MMA R40, R49, R23, R42 ;  /* 0x0000001731287235 */ /* 0x000fe2000000002a */
[----:B------:R-:W-:Y:S01]  /*6140*/  LOP3.LUT R42, R4, 0x3e003e0, RZ, 0xc0, !PT ;  /* 0x03e003e0042a7812 */ /* 0x000fe200078ec0ff */
[----:B------:R-:W-:Y:S01]  /*6150*/  HADD2 R48, R43, -1040, -1040 ;  /* 0xe410e4102b307430 */ /* 0x000fe20000000000 */
[----:B------:R-:W-:-:S02]  /*6160*/  LOP3.LUT R47, R47, 0x64006400, RZ, 0xfc, !PT ;  /* 0x640064002f2f7812 */ /* 0x000fc400078efcff */
[----:B------:R-:W-:Y:S01]  /*6170*/  SHF.R.U32.HI R46, RZ, 0xc, R15 ;  /* 0x0000000cff2e7819 */ /* 0x000fe2000001160f */
[----:B------:R-:W-:Y:S01]  /*6180*/  HFMA2 R41, R48, R23, R41 ;  /* 0x0000001730297231 */ /* 0x000fe20000000029 */
[----:B------:R-:W-:Y:S01]  /*6190*/  LOP3.LUT R42, R42, 0x64006400, RZ, 0xfc, !PT ;  /* 0x640064002a2a7812 */ /* 0x000fe200078efcff */
[----:B------:R-:W-:Y:S01]  /*61a0*/  HADD2 R47, R47, -1040, -1040 ;  /* 0xe410e4102f2f7430 */ /* 0x000fe20000000000 */
[----:B------:R-:W-:Y:S02]  /*61b0*/  LOP3.LUT R21, R21, 0x80008, R46, 0xf8, !PT ;  /* 0x0008000815157812 */ /* 0x000fe400078ef82e */
[----:B------:R-:W-:Y:S01]  /*61c0*/  LOP3.LUT R43, R5, 0x3e003e0, RZ, 0xc0, !PT ;  /* 0x03e003e0052b7812 */ /* 0x000fe200078ec0ff */
[----:B------:R-:W-:Y:S01]  /*61d0*/  HFMA2 R46, R42, R37.H0_H0, -48, -48 ;  /* 0xd200d2002a2e7431 */ /* 0x000fe20000040025 */
[----:B------:R-:W-:Y:S01]  /*61e0*/  SHF.R.U32.HI R5, RZ, 0xa, R5 ;  /* 0x0000000aff057819 */ /* 0x000fe20000011605 */
[----:B------:R-:W-:Y:S01]  /*61f0*/  HFMA2.MMA R44, R47, R23, R44 ;  /* 0x000000172f2c7235 */ /* 0x000fe2000000002c */
[----:B------:R-:W-:-:S02]  /*6200*/  SHF.R.U32.HI R23, RZ, 0xa, R4 ;  /* 0x0000000aff177819 */ /* 0x000fc40000011604 */
[----:B------:R-:W-:Y:S01]  /*6210*/  LOP3.LUT R4, R6, 0x3e003e0, RZ, 0xc0, !PT ;  /* 0x03e003e006047812 */ /* 0x000fe200078ec0ff */
[----:B0-----:R-:W-:Y:S01]  /*6220*/  HFMA2.MMA R39, R46, R24, R39 ;  /* 0x000000182e277235 */ /* 0x001fe20000000027 */
        /* <DEDUP_REMOVED lines=8> */
[-C--:B------:R-:W-:Y:S01]  /*62b0*/  HFMA2.MMA R4, R43, R24.reuse, R40 ;  /* 0x000000182b047235 */ /* 0x080fe20000000028 */
[----:B------:R-:W-:Y:S01]  /*62c0*/  SHF.R.U32.HI R6, RZ, 0xa, R6 ;  /* 0x0000000aff067819 */ /* 0x000fe20000011606 */
[----:B------:R-:W-:Y:S01]  /*62d0*/  HFMA2.MMA R41, R46, R24, R41 ;  /* 0x000000182e297235 */ /* 0x000fe20000000029 */
[----:B------:R-:W-:Y:S01]  /*62e0*/  LOP3.LUT R42, R42, 0x64006400, RZ, 0xfc, !PT ;  /* 0x640064002a2a7812 */ /* 0x000fe200078efcff */
[----:B------:R-:W-:Y:S01]  /*62f0*/  HADD2 R5, R5, -1040, -1040 ;  /* 0xe410e41005057430 */ /* 0x000fe20000000000 */
[----:B------:R-:W-:Y:S02]  /*6300*/  LOP3.LUT R23, R23, 0x64006400, RZ, 0xfc, !PT ;  /* 0x6400640017177812 */ /* 0x000fe400078efcff */
[----:B------:R-:W-:Y:S01]  /*6310*/  SHF.R.U32.HI R7, RZ, 0xa, R7 ;  /* 0x0000000aff077819 */ /* 0x000fe20000011607 */
[----:B------:R-:W-:Y:S01]  /*6320*/  HFMA2 R43, R42, R37.H0_H0, -48, -48 ;  /* 0xd200d2002a2b7431 */ /* 0x000fe20000040025 */
[----:B------:R-:W-:Y:S01]  /*6330*/  LOP3.LUT R6, R6, 0x1f001f, RZ, 0xc0, !PT ;  /* 0x001f001f06067812 */ /* 0x000fe200078ec0ff */
[----:B------:R-:W-:Y:S01]  /*6340*/  HADD2 R40, R23, -1040, -1040 ;  /* 0xe410e41017287430 */ /* 0x000fe20000000000 */
[----:B------:R-:W-:Y:S01]  /*6350*/  LOP3.LUT R23, R7, 0x1f001f, RZ, 0xc0, !PT ;  /* 0x001f001f07177812 */ /* 0x000fe200078ec0ff */
[----:B------:R-:W-:Y:S01]  /*6360*/  HFMA2 R4, R5, R25, R4 ;  /* 0x0000001905047231 */ /* 0x000fe20000000004 */
[----:B------:R-:W-:Y:S01]  /*6370*/  LOP3.LUT R5, R8, 0x1f001f, RZ, 0xc0, !PT ;  /* 0x001f001f08057812 */ /* 0x000fe200078ec0ff */
[----:B------:R-:W-:Y:S01]  /*6380*/  HFMA2 R44, R43, R24, R44 ;  /* 0x000000182b2c7231 */ /* 0x000fe2000000002c */
        /* <DEDUP_REMOVED lines=11> */
[----:B------:R-:W-:Y:S01]  /*6440*/  HFMA2.MMA R41, R40, R25, R41 ;  /* 0x0000001928297235 */ /* 0x000fe20000000029 */
[----:B------:R-:W-:Y:S01]  /*6450*/  HFMA2 R44, R7, R25, R44 ;  /* 0x00000019072c7231 */ /* 0x000fe2000000002c */
[----:B------:R-:W-:Y:S01]  /*6460*/  LOP3.LUT R7, R9, 0x3e003e0, RZ, 0xc0, !PT ;  /* 0x03e003e009077812 */ /* 0x000fe200078ec0ff */
[----:B------:R-:W-:Y:S01]  /*6470*/  HADD2 R5, R6, -1040, -1040 ;  /* 0xe410e41006057430 */ /* 0x000fe20000000000 */
[----:B------:R-:W-:Y:S01]  /*6480*/  LOP3.LUT R6, R11, 0x1f001f, RZ, 0xc0, !PT ;  /* 0x001f001f0b067812 */ /* 0x000fe200078ec0ff */
[----:B------:R-:W-:Y:S01]  /*6490*/  HADD2 R40, R23, -1040, -1040 ;  /* 0xe410e41017287430 */ /* 0x000fe20000000000 */
[----:B------:R-:W-:Y:S01]  /*64a0*/  HFMA2.MMA R39, R24, R26, R39 ;  /* 0x0000001a18277235 */ /* 0x000fe20000000027 */
[----:B------:R-:W-:Y:S01]  /*64b0*/  HFMA2 R4, R5, R26, R4 ;  /* 0x0000001a05047231 */ /* 0x000fe20000000004 */
[----:B------:R-:W-:-:S02]  /*64c0*/  LOP3.LUT R5, R8, 0x3e003e0, RZ, 0xc0, !PT ;  /* 0x03e003e008057812 */ /* 0x000fc400078ec0ff */
[----:B------:R-:W-:Y:S01]  /*64d0*/  LOP3.LUT R24, R6, 0x64006400, RZ, 0xfc, !PT ;  /* 0x6400640006187812 */ /* 0x000fe200078efcff */
[----:B------:R-:W-:Y:S01]  /*64e0*/  HFMA2.MMA R43, R40, R26, R41 ;  /* 0x0000001a282b7235 */ /* 0x000fe20000000029 */
[----:B------:R-:W-:Y:S02]  /*64f0*/  LOP3.LUT R6, R5, 0x64006400, RZ, 0xfc, !PT ;  /* 0x6400640005067812 */ /* 0x000fe400078efcff */
[----:B------:R-:W-:Y:S01]  /*6500*/  LOP3.LUT R23, R10, 0x3e003e0, RZ, 0xc0, !PT ;  /* 0x03e003e00a177812 */ /* 0x000fe200078ec0ff */
[----:B------:R-:W-:Y:S01]  /*6510*/  HADD2 R41, R24, -1040, -1040 ;  /* 0xe410e41018297430 */ /* 0x000fe20000000000 */
[----:B------:R-:W-:Y:S01]  /*6520*/  LOP3.LUT R24, R7, 0x64006400, RZ, 0xfc, !PT ;  /* 0x6400640007187812 */ /* 0x000fe200078efcff */
[-C--:B------:R-:W-:Y:S01]  /*6530*/  HFMA2 R6, R6, R37.reuse.H0_H0, -48, -48 ;  /* 0xd200d20006067431 */ /* 0x080fe20000040025 */
[----:B------:R-:W-:Y:S01]  /*6540*/  LOP3.LUT R25, R11, 0x3e003e0, RZ, 0xc0, !PT ;  /* 0x03e003e00b197812 */ /* 0x000fe200078ec0ff */
[----:B------:R-:W-:Y:S01]  /*6550*/  HFMA2 R41, R41, R26, R44 ;  /* 0x0000001a29297231 */ /* 0x000fe2000000002c */
[----:B------:R-:W-:Y:S01]  /*6560*/  LOP3.LUT R40, R23, 0x64006400, RZ, 0xfc, !PT ;  /* 0x6400640017287812 */ /* 0x000fe200078efcff */
[----:B------:R-:W-:Y:S01]  /*6570*/  HFMA2 R45, R24, R37.H0_H0, -48, -48 ;  /* 0xd200d200182d7431 */ /* 0x000fe20000040025 */
[----:B------:R-:W-:Y:S01]  /*6580*/  LOP3.LUT R42, R25, 0x64006400, RZ, 0xfc, !PT ;  /* 0x64006400192a7812 */ /* 0x000fe200078efcff */
[----:B------:R-:W-:Y:S01]  /*6590*/  HFMA2.MMA R44, R6, R27, R39 ;  /* 0x0000001b062c7235 */ /* 0x000fe20000000027 */
[----:B------:R-:W-:Y:S01]  /*65a0*/  LOP3.LUT R24, R13, 0x3e003e0, RZ, 0xc0, !PT ;  /* 0x03e003e00d187812 */ /* 0x000fe200078ec0ff */
[----:B------:R-:W-:Y:S01]  /*65b0*/  HFMA2 R45, R45, R27, R4 ;  /* 0x0000001b2d2d7231 */ /* 0x000fe20000000004 */
[----:B------:R-:W-:Y:S01]  /*65c0*/  LOP3.LUT R23, R12, 0x3e003e0, RZ, 0xc0, !PT ;  /* 0x03e003e00c177812 */ /* 0x000fe200078ec0ff */
[----:B------:R-:W0:Y:S01]  /*65d0*/  LDS.128 R4, [UR4+0x20] ;  /* 0x00002004ff047984 */ /* 0x000e220008000c00 */
[-C--:B------:R-:W-:Y:S01]  /*65e0*/  HFMA2 R40, R40, R37.reuse.H0_H0, -48, -48 ;  /* 0xd200d20028287431 */ /* 0x080fe20000040025 */
[----:B------:R-:W-:Y:S01]  /*65f0*/  LOP3.LUT R25, R14, 0x3e003e0, RZ, 0xc0, !PT ;  /* 0x03e003e00e197812 */ /* 0x000fe200078ec0ff */
[----:B------:R-:W-:Y:S01]  /*6600*/  HFMA2 R42, R42, R37.H0_H0, -48, -48 ;  /* 0xd200d2002a2a7431 */ /* 0x000fe20000040025 */
[----:B------:R-:W-:-:S02]  /*6610*/  LOP3.LUT R26, R15, 0x3e003e0, RZ, 0xc0, !PT ;  /* 0x03e003e00f1a7812 */ /* 0x000fc400078ec0ff */
[----:B------:R-:W-:Y:S01]  /*6620*/  LOP3.LUT R48, R25, 0x64006400, RZ, 0xfc, !PT ;  /* 0x6400640019307812 */ /* 0x000fe200078efcff */
[----:B------:R-:W-:Y:S01]  /*6630*/  HFMA2 R41, R42, R27, R41 ;  /* 0x0000001b2a297231 */ /* 0x000fe20000000029 */
[----:B------:R-:W-:Y:S01]  /*6640*/  HFMA2.MMA R43, R40, R27, R43 ;  /* 0x0000001b282b7235 */ /* 0x000fe2000000002b */
[----:B------:R-:W-:Y:S02]  /*6650*/  LOP3.LUT R42, R24, 0x64006400, RZ, 0xfc, !PT ;  /* 0x64006400182a7812 */ /* 0x000fe400078efcff */
[----:B------:R-:W-:Y:S01]  /*6660*/  LOP3.LUT R40, R23, 0x64006400, RZ, 0xfc, !PT ;  /* 0x6400640017287812 */ /* 0x000fe200078efcff */
[-C--:B------:R-:W-:Y:S01]  /*6670*/  HFMA2 R25, R48, R37.reuse.H0_H0, -48, -48 ;  /* 0xd200d20030197431 */ /* 0x080fe20000040025 */
[----:B------:R-:W-:Y:S01]  /*6680*/  LOP3.LUT R24, R26, 0x64006400, RZ, 0xfc, !PT ;  /* 0x640064001a187812 */ /* 0x000fe200078efcff */
[-C--:B------:R-:W-:Y:S01]  /*6690*/  HFMA2 R23, R42, R37.reuse.H0_H0, -48, -48 ;  /* 0xd200d2002a177431 */ /* 0x080fe20000040025 */
[----:B------:R-:W-:Y:S01]  /*66a0*/  SHF.R.U32.HI R8, RZ, 0xa, R8 ;  /* 0x0000000aff087819 */ /* 0x000fe20000011608 */
[----:B------:R-:W-:Y:S01]  /*66b0*/  HFMA2 R39, R40, R37.H0_H0, -48, -48 ;  /* 0xd200d20028277431 */ /* 0x000fe20000040025 */
        /* <DEDUP_REMOVED lines=8> */
[----:B------:R-:W-:-:S03]  /*6740*/  SHF.R.U32.HI R11, RZ, 0xa, R11 ;  /* 0x0000000aff0b7819 */ /* 0x000fc6000001160b */
[----:B------:R-:W-:Y:S01]  /*6750*/  HADD2 R10, R10, -1040, -1040 ;  /* 0xe410e4100a0a7430 */ /* 0x000fe20000000000 */
[----:B------:R-:W-:-:S04]  /*6760*/  LOP3.LUT R11, R11, 0x1f001f, RZ, 0xc0, !PT ;  /* 0x001f001f0b0b7812 */ /* 0x000fc800078ec0ff */
[----:B------:R-:W-:Y:S02]  /*6770*/  LOP3.LUT R11, R11, 0x64006400, RZ, 0xfc, !PT ;  /* 0x640064000b0b7812 */ /* 0x000fe400078efcff */
[----:B--2---:R-:W-:Y:S02]  /*6780*/  LOP3.LUT R47, R18, 0x3e003e0, RZ, 0xc0, !PT ;  /* 0x03e003e0122f7812 */ /* 0x004fe400078ec0ff */
        /* <DEDUP_REMOVED lines=10> */
[----:B------:R-:W-:Y:S01]  /*6830*/  SHF.R.U32.HI R47, RZ, 0xb, R17 ;  /* 0x0000000bff2f7819 */ /* 0x000fe20000011611 */
[-C--:B------:R-:W-:Y:S02]  /*6840*/  HFMA2 R26, R46, R37.reuse.H0_H0, -48, -48 ;  /* 0xd200d2002e1a7431 */ /* 0x080fe40000040025 */
[----:B------:R-:W-:Y:S01]  /*6850*/  HFMA2 R42, R48, R37.H0_H0, -48, -48 ;  /* 0xd200d200302a7431 */ /* 0x000fe20000040025 */
[----:B------:R-:W-:Y:S01]  /*6860*/  SHF.R.U32.HI R37, RZ, 0xb, R16 ;  /* 0x0000000bff257819 */ /* 0x000fe20000011610 */
[----:B------:R-:W-:Y:S01]  /*6870*/  HADD2 R46, R9, -1040, -1040 ;  /* 0xe410e410092e7430 */ /* 0x000fe20000000000 */
[----:B------:R-:W-:-:S02]  /*6880*/  LOP3.LUT R9, R13, 0x1f001f, RZ, 0xc0, !PT ;  /* 0x001f001f0d097812 */ /* 0x000fc400078ec0ff */
[----:B------:R-:W-:Y:S01]  /*6890*/  LOP3.LUT R38, R38, 0x100010, R37, 0xf8, !PT ;  /* 0x0010001026267812 */ /* 0x000fe200078ef825 */
[----:B0-----:R-:W-:Y:S01]  /*68a0*/  HFMA2 R45, R46, R4, R45 ;  /* 0x000000042e2d7231 */ /* 0x001fe2000000002d */
[----:B------:R-:W-:Y:S02]  /*68b0*/  SHF.R.U32.HI R37, RZ, 0xb, R18 ;  /* 0x0000000bff257819 */ /* 0x000fe40000011612 */
[----:B------:R-:W-:Y:S02]  /*68c0*/  LOP3.LUT R9, R9, 0x64006400, RZ, 0xfc, !PT ;  /* 0x6400640009097812 */ /* 0x000fe400078efcff */
[----:B------:R-:W-:Y:S01]  /*68d0*/  LOP3.LUT R20, R20, 0x100010, R37, 0xf8, !PT ;  /* 0x0010001014147812 */ /* 0x000fe200078ef825 */
[----:B------:R-:W-:Y:S01]  /*68e0*/  HADD2 R37, R8, -1040, -1040 ;  /* 0xe410e41008257430 */ /* 0x000fe20000000000 */
[----:B------:R-:W-:Y:S02]  /*68f0*/  LOP3.LUT R8, R12, 0x1f001f, RZ, 0xc0, !PT ;  /* 0x001f001f0c087812 */ /* 0x000fe400078ec0ff */
[----:B------:R-:W-:-:S02]  /*6900*/  LOP3.LUT R22, R22, 0x100010, R47, 0xf8, !PT ;  /* 0x0010001016167812 */ /* 0x000fc400078ef82f */
[----:B------:R-:W-:Y:S01]  /*6910*/  LOP3.LUT R8, R8, 0x64006400, RZ, 0xfc, !PT ;  /* 0x6400640008087812 */ /* 0x000fe200078efcff */
[-C--:B------:R-:W-:Y:S01]  /*6920*/  HFMA2.MMA R44, R37, R4.reuse, R44 ;  /* 0x00000004252c7235 */ /* 0x080fe2000000002c */
[----:B------:R-:W-:Y:S01]  /*6930*/  SHF.R.U32.HI R46, RZ, 0xb, R19 ;  /* 0x0000000bff2e7819 */ /* 0x000fe20000011613 */
[----:B------:R-:W-:Y:S01]  /*6940*/  HFMA2.MMA R37, R10, R4, R43 ;  /* 0x000000040a257235 */ /* 0x000fe2000000002b */
[----:B------:R-:W-:Y:S01]  /*6950*/  HADD2 R10, R9, -1040, -1040 ;  /* 0xe410e410090a7430 */ /* 0x000fe20000000000 */
[----:B------:R-:W-:Y:S01]  /*6960*/  LOP3.LUT R9, R15, 0x1f001f, RZ, 0xc0, !PT ;  /* 0x001f001f0f097812 */ /* 0x000fe200078ec0ff */
[----:B------:R-:W-:Y:S01]  /*6970*/  HADD2 R47, R8, -1040, -1040 ;  /* 0xe410e410082f7430 */ /* 0x000fe20000000000 */
[----:B------:R-:W-:Y:S02]  /*6980*/  LOP3.LUT R8, R14, 0x1f001f, RZ, 0xc0, !PT ;  /* 0x001f001f0e087812 */ /* 0x000fe400078ec0ff */
[----:B------:R-:W-:Y:S02]  /*6990*/  LOP3.LUT R9, R9, 0x64006400, RZ, 0xfc, !PT ;  /* 0x6400640009097812 */ /* 0x000fe400078efcff */
[-C--:B------:R-:W-:Y:S01]  /*69a0*/  HFMA2 R43, R47, R5.reuse, R44 ;  /* 0x000000052f2b7231 */ /* 0x080fe2000000002c */
[----:B------:R-:W-:Y:S01]  /*69b0*/  LOP3.LUT R8, R8, 0x64006400, RZ, 0xfc, !PT ;  /* 0x6400640008087812 */ /* 0x000fe200078efcff */
[----:B------:R-:W-:Y:S01]  /*69c0*/  HADD2 R44, R11, -1040, -1040 ;  /* 0xe410e4100b2c7430 */ /* 0x000fe20000000000 */
[----:B------:R-:W-:Y:S01]  /*69d0*/  LOP3.LUT R21, R21, 0x100010, R46, 0xf8, !PT ;  /* 0x0010001015157812 */ /* 0x000fe200078ef82e */
[----:B------:R-:W-:Y:S01]  /*69e0*/  HADD2 R46, R9, -1040, -1040 ;  /* 0xe410e410092e7430 */ /* 0x000fe20000000000 */
[----:B------:R-:W-:Y:S01]  /*69f0*/  SHF.R.U32.HI R12, RZ, 0xa, R12 ;  /* 0x0000000aff0c7819 */ /* 0x000fe2000001160c */
[----:B------:R-:W-:Y:S01]  /*6a00*/  HFMA2.MMA R43, R39, R6, R43 ;  /* 0x00000006272b7235 */ /* 0x000fe2000000002b */
[----:B------:R-:W-:Y:S01]  /*6a10*/  SHF.R.U32.HI R15, RZ, 0xa, R15 ;  /* 0x0000000aff0f7819 */ /* 0x000fe2000001160f */
[----:B------:R-:W-:Y:S01]  /*6a20*/  HFMA2.MMA R41, R44, R4, R41 ;  /* 0x000000042c297235 */ /* 0x000fe20000000029 */
[-C--:B------:R-:W-:Y:S01]  /*6a30*/  HFMA2 R4, R10, R5.reuse, R45 ;  /* 0x000000050a047231 */ /* 0x080fe2000000002d */
[----:B------:R-:W-:Y:S01]  /*6a40*/  LOP3.LUT R12, R12, 0x1f001f, RZ, 0xc0, !PT ;  /* 0x001f001f0c0c7812 */ /* 0x000fe200078ec0ff */
[----:B------:R-:W-:Y:S01]  /*6a50*/  HADD2 R44, R8, -1040, -1040 ;  /* 0xe410e410082c7430 */ /* 0x000fe20000000000 */
[----:B------:R-:W-:Y:S01]  /*6a60*/  SHF.R.U32.HI R14, RZ, 0xa, R14 ;  /* 0x0000000aff0e7819 */ /* 0x000fe2000001160e */
[----:B------:R-:W0:Y:S01]  /*6a70*/  LDS.128 R8, [UR4+0x30] ;  /* 0x00003004ff087984 */ /* 0x000e220008000c00 */
[----:B------:R-:W-:Y:S01]  /*6a80*/  LOP3.LUT R15, R15, 0x1f001f, RZ, 0xc0, !PT ;  /* 0x001f001f0f0f7812 */ /* 0x000fe200078ec0ff */
[-C--:B------:R-:W-:Y:S01]  /*6a90*/  HFMA2 R4, R23, R6.reuse, R4 ;  /* 0x0000000617047231 */ /* 0x080fe20000000004 */
[----:B------:R-:W-:Y:S01]  /*6aa0*/  LOP3.LUT R12, R12, 0x64006400, RZ, 0xfc, !PT ;  /* 0x640064000c0c7812 */ /* 0x000fe200078efcff */
[----:B------:R-:W-:Y:S01]  /*6ab0*/  HFMA2.MMA R37, R44, R5, R37 ;  /* 0x000000052c257235 */ /* 0x000fe20000000025 */
[----:B------:R-:W-:Y:S01]  /*6ac0*/  LOP3.LUT R14, R14, 0x1f001f, RZ, 0xc0, !PT ;  /* 0x001f001f0e0e7812 */ /* 0x000fe200078ec0ff */
[----:B------:R-:W-:Y:S01]  /*6ad0*/  HFMA2 R5, R46, R5, R41 ;  /* 0x000000052e057231 */ /* 0x000fe20000000029 */
[----:B------:R-:W-:Y:S01]  /*6ae0*/  SHF.R.U32.HI R13, RZ, 0xa, R13 ;  /* 0x0000000aff0d7819 */ /* 0x000fe2000001160d */
[----:B------:R-:W-:Y:S01]  /*6af0*/  HADD2 R12, R12, -1040, -1040 ;  /* 0xe410e4100c0c7430 */ /* 0x000fe20000000000 */
[----:B------:R-:W-:Y:S01]  /*6b00*/  LOP3.LUT R15, R15, 0x64006400, RZ, 0xfc, !PT ;  /* 0x640064000f0f7812 */ /* 0x000fe200078efcff */
[----:B------:R-:W-:Y:S01]  /*6b10*/  HFMA2 R5, R27, R6, R5 ;  /* 0x000000061b057231 */ /* 0x000fe20000000005 */
[----:B------:R-:W-:Y:S01]  /*6b20*/  LOP3.LUT R39, R16, 0x1f001f, RZ, 0xc0, !PT ;  /* 0x001f001f10277812 */ /* 0x000fe200078ec0ff */
[----:B------:R-:W-:Y:S01]  /*6b30*/  HFMA2.MMA R37, R25, R6, R37 ;  /* 0x0000000619257235 */ /* 0x000fe20000000025 */
[----:B------:R-:W-:Y:S01]  /*6b40*/  LOP3.LUT R14, R14, 0x64006400, RZ, 0xfc, !PT ;  /* 0x640064000e0e7812 */ /* 0x000fe200078efcff */
[----:B------:R-:W-:Y:S01]  /*6b50*/  HADD2 R6, R15, -1040, -1040 ;  /* 0xe410e4100f067430 */ /* 0x000fe20000000000 */
[----:B------:R-:W-:Y:S01]  /*6b60*/  LOP3.LUT R13, R13, 0x1f001f, RZ, 0xc0, !PT ;  /* 0x001f001f0d0d7812 */ /* 0x000fe200078ec0ff */
[-C--:B------:R-:W-:Y:S01]  /*6b70*/  HFMA2.MMA R43, R12, R7.reuse, R43 ;  /* 0x000000070c2b7235 */ /* 0x080fe2000000002b */
[----:B------:R-:W-:Y:S01]  /*6b80*/  LOP3.LUT R39, R39, 0x64006400, RZ, 0xfc, !PT ;  /* 0x6400640027277812 */ /* 0x000fe200078efcff */
[----:B------:R-:W-:Y:S01]  /*6b90*/  HADD2 R14, R14, -1040, -1040 ;  /* 0xe410e4100e0e7430 */ /* 0x000fe20000000000 */
[----:B------:R-:W-:Y:S01]  /*6ba0*/  LOP3.LUT R44, R18, 0x1f001f, RZ, 0xc0, !PT ;  /* 0x001f001f122c7812 */ /* 0x000fe200078ec0ff */
[----:B------:R-:W-:Y:S01]  /*6bb0*/  HFMA2 R5, R6, R7, R5 ;  /* 0x0000000706057231 */ /* 0x000fe20000000005 */
[----:B------:R-:W-:Y:S01]  /*6bc0*/  LOP3.LUT R13, R13, 0x64006400, RZ, 0xfc, !PT ;  /* 0x640064000d0d7812 */ /* 0x000fe200078efcff */
[----:B------:R-:W-:Y:S01]  /*6bd0*/  HADD2 R6, R39, -1040, -1040 ;  /* 0xe410e41027067430 */ /* 0x000fe20000000000 */
[----:B------:R-:W-:Y:S01]  /*6be0*/  LOP3.LUT R41, R17, 0x1f001f, RZ, 0xc0, !PT ;  /* 0x001f001f11297812 */ /* 0x000fe200078ec0ff */
        /* <DEDUP_REMOVED lines=14> */
[-C--:B0-----:R-:W-:Y:S01]  /*6cd0*/  HFMA2.MMA R43, R6, R8.reuse, R43 ;  /* 0x00000008062b7235 */ /* 0x081fe2000000002b */
[-C--:B------:R-:W-:Y:S01]  /*6ce0*/  HFMA2 R13, R13, R8.reuse, R4 ;  /* 0x000000080d0d7231 */ /* 0x080fe20000000004 */
[----:B------:R-:W-:Y:S01]  /*6cf0*/  HFMA2.MMA R12, R12, R8, R37 ;  /* 0x000000080c0c7235 */ /* 0x000fe20000000025 */
[----:B------:R-:W-:Y:S01]  /*6d00*/  HFMA2 R8, R14, R8, R5 ;  /* 0x000000080e087231 */ /* 0x000fe20000000005 */
[----:B------:R-:W-:Y:S01]  /*6d10*/  LOP3.LUT R18, R18, 0x1f001f, RZ, 0xc0, !PT ;  /* 0x001f001f12127812 */ /* 0x000fe200078ec0ff */
[----:B------:R-:W-:Y:S01]  /*6d20*/  HADD2 R16, R16, -1040, -1040 ;  /* 0xe410e41010107430 */ /* 0x000fe20000000000 */
[----:B------:R-:W-:Y:S01]  /*6d30*/  SHF.R.U32.HI R17, RZ, 0xa, R17 ;  /* 0x0000000aff117819 */ /* 0x000fe20000011611 */
[-C--:B------:R-:W-:Y:S01]  /*6d40*/  HFMA2 R13, R26, R9.reuse, R13 ;  /* 0x000000091a0d7231 */ /* 0x080fe2000000000d */
[-C--:B------:R-:W-:Y:S01]  /*6d50*/  HFMA2.MMA R5, R40, R9.reuse, R43 ;  /* 0x0000000928057235 */ /* 0x080fe2000000002b */
[----:B------:R-:W-:Y:S01]  /*6d60*/  LOP3.LUT R18, R18, 0x64006400, RZ, 0xfc, !PT ;  /* 0x6400640012127812 */ /* 0x000fe200078efcff */
[----:B------:R-:W-:Y:S01]  /*6d70*/  HFMA2.MMA R12, R24, R9, R12 ;  /* 0x00000009180c7235 */ /* 0x000fe2000000000c */
[----:B------:R-:W-:Y:S01]  /*6d80*/  LOP3.LUT R17, R17, 0x1f001f, RZ, 0xc0, !PT ;  /* 0x001f001f11117812 */ /* 0x000fe200078ec0ff */
[----:B------:R-:W-:Y:S01]  /*6d90*/  HFMA2 R8, R42, R9, R8 ;  /* 0x000000092a087231 */ /* 0x000fe20000000008 */
[----:B------:R-:W-:Y:S01]  /*6da0*/  LOP3.LUT R38, R38, 0x64006400, RZ, 0xfc, !PT ;  /* 0x6400640026267812 */ /* 0x000fe200078efcff */
[----:B------:R-:W-:Y:S01]  /*6db0*/  HADD2 R7, R18, -1040, -1040 ;  /* 0xe410e41012077430 */ /* 0x000fe20000000000 */
[----:B------:R-:W-:Y:S01]  /*6dc0*/  SHF.R.U32.HI R19, RZ, 0xa, R19 ;  /* 0x0000000aff137819 */ /* 0x000fe20000011613 */
[-C--:B------:R-:W-:Y:S01]  /*6dd0*/  HFMA2.MMA R5, R16, R10.reuse, R5 ;  /* 0x0000000a10057235 */ /* 0x080fe20000000005 */
[----:B------:R-:W-:Y:S01]  /*6de0*/  LOP3.LUT R17, R17, 0x64006400, RZ, 0xfc, !PT ;  /* 0x6400640011117812 */ /* 0x000fe200078efcff */
[----:B------:R-:W-:Y:S01]  /*6df0*/  HADD2 R38, R38, -1040, -1040 ;  /* 0xe410e41026267430 */ /* 0x000fe20000000000 */
[----:B------:R-:W-:Y:S01]  /*6e00*/  LOP3.LUT R19, R19, 0x1f001f, RZ, 0xc0, !PT ;  /* 0x001f001f13137812 */ /* 0x000fe200078ec0ff */
[----:B------:R-:W-:Y:S01]  /*6e10*/  HFMA2.MMA R12, R7, R10, R12 ;  /* 0x0000000a070c7235 */ /* 0x000fe2000000000c */
[----:B------:R-:W-:Y:S01]  /*6e20*/  LOP3.LUT R20, R20, 0x64006400, RZ, 0xfc, !PT ;  /* 0x6400640014147812 */ /* 0x000fe200078efcff */
[----:B------:R-:W-:Y:S01]  /*6e30*/  HADD2 R4, R17, -1040, -1040 ;  /* 0xe410e41011047430 */ /* 0x000fe20000000000 */
[----:B------:R-:W-:Y:S01]  /*6e40*/  LOP3.LUT R22, R22, 0x64006400, RZ, 0xfc, !PT ;  /* 0x6400640016167812 */ /* 0x000fe200078efcff */
[----:B------:R-:W-:Y:S01]  /*6e50*/  HFMA2.MMA R5, R38, R11, R5 ;  /* 0x0000000b26057235 */ /* 0x000fe20000000005 */
[----:B------:R-:W-:Y:S01]  /*6e60*/  LOP3.LUT R19, R19, 0x64006400, RZ, 0xfc, !PT ;  /* 0x6400640013137812 */ /* 0x000fe200078efcff */
[----:B------:R-:W-:Y:S01]  /*6e70*/  HADD2 R7, R20, -1040, -1040 ;  /* 0xe410e41014077430 */ /* 0x000fe20000000000 */
[----:B------:R-:W-:Y:S01]  /*6e80*/  LOP3.LUT R21, R21, 0x64006400, RZ, 0xfc, !PT ;  /* 0x6400640015157812 */ /* 0x000fe200078efcff */
[----:B------:R-:W-:Y:S01]  /*6e90*/  HFMA2 R13, R4, R10, R13 ;  /* 0x0000000a040d7231 */ /* 0x000fe2000000000d */
[----:B------:R-:W-:Y:S01]  /*6ea0*/  PRMT R4, R2, 0x7610, R0 ;  /* 0x0000761002047816 */ /* 0x000fe20000000000 */
[----:B------:R-:W-:-:S02]  /*6eb0*/  HADD2 R22, R22, -1040, -1040 ;  /* 0xe410e41016167430 */ /* 0x000fc40000000000 */
[----:B------:R-:W-:Y:S01]  /*6ec0*/  HADD2 R19, R19, -1040, -1040 ;  /* 0xe410e41013137430 */ /* 0x000fe20000000000 */
[----:B------:R-:W-:Y:S01]  /*6ed0*/  HFMA2.MMA R12, R7, R11, R12 ;  /* 0x0000000b070c7235 */ /* 0x000fe2000000000c */
[----:B------:R-:W-:Y:S02]  /*6ee0*/  HFMA2 R13, R22, R11, R13 ;  /* 0x0000000b160d7231 */ /* 0x000fe4000000000d */
[----:B------:R-:W-:Y:S02]  /*6ef0*/  HFMA2 R8, R19, R10, R8 ;  /* 0x0000000a13087231 */ /* 0x000fe40000000008 */
[----:B------:R-:W-:Y:S02]  /*6f00*/  HADD2 R21, R21, -1040, -1040 ;  /* 0xe410e41015157430 */ /* 0x000fe40000000000 */
[----:B------:R-:W-:Y:S02]  /*6f10*/  HADD2 R5, R5.H0_H0, R5.H1_H1 ;  /* 0x3000000505057230 */ /* 0x000fe40000000800 */
[----:B------:R-:W-:-:S02]  /*6f20*/  HADD2 R13, R13.H0_H0, R13.H1_H1 ;  /* 0x3000000d0d0d7230 */ /* 0x000fc40000000800 */
        /* <DEDUP_REMOVED lines=8> */
.L_x_4747:
[----:B------:R-:W-:Y:S01]  /*6fb0*/  ISETP.LT.AND P0, PT, R36, R33, PT ;  /* 0x000000212400720c */ /* 0x000fe20003f01270 */
[----:B------:R-:W-:Y:S01]  /*6fc0*/  UIADD3 UR4, UR4, 0x40, URZ ;  /* 0x0000004004047890 */ /* 0x000fe2000fffe03f */
[----:B-----5:R-:W-:Y:S01]  /*6fd0*/  IMAD.WIDE R24, R31, 0x4, R34 ;  /* 0x000000041f187825 */ /* 0x020fe200078e0222 */
[----:B------:R-:W-:-:S10]  /*6fe0*/  MOV R20, R36 ;  /* 0x0000002400147202 */ /* 0x000fd40000000f00 */
[----:B------:R-:W-:Y:S05]  /*6ff0*/  @!P2 BRA P0, `(.L_x_4748) ;  /* 0xffffffe80064a947 */ /* 0x000fea000003ffff */
.L_x_4746:
[----:B------:R-:W-:Y:S05]  /*7000*/  @P1 EXIT ;  /* 0x000000000000194d */ /* 0x000fea0003800000 */
[----:B------:R-:W1:Y:S01]  /*7010*/  S2R R0, SR_CTAID.X ;  /* 0x0000000000007919 */ /* 0x000e620000002500 */
[----:B------:R-:W2:Y:S01]  /*7020*/  S2UR UR4, SR_CTAID.Y ;  /* 0x00000000000479c3 */ /* 0x000ea20000002600 */
[----:B------:R-:W-:Y:S01]  /*7030*/  HMUL2 R29, R29, R32.H0_H0 ;  /* 0x200000201d1d7232 */ /* 0x000fe20000000000 */
[----:B------:R-:W1:Y:S06]  /*7040*/  S2R R5, SR_TID.X ;  /* 0x0000000000057919 */ /* 0x000e6c0000002100 */
[----:B------:R-:W3:Y:S01]  /*7050*/  LDC.64 R2, c[0x0][0x230] ;  /* 0x00008c00ff027b82 */ /* 0x000ee20000000a00 */
[----:B-1----:R-:W-:-:S04]  /*7060*/  IMAD R0, R0, 0x40, R5 ;  /* 0x0000004000007824 */ /* 0x002fc800078e0205 */
[----:B------:R-:W-:-:S04]  /*7070*/  IMAD.SHL.U32 R0, R0, 0x4, RZ ;  /* 0x0000000400007824 */ /* 0x000fc800078e00ff */
        /* <DEDUP_REMOVED lines=10> */
.L_x_4752:
[----:B------:R-:W1:Y:S02]  /*7120*/  LDS R2, [R0] ;  /* 0x0000000000027984 */ /* 0x000e640000000800 */
[----:B-1----:R-:W-:-:S06]  /*7130*/  HADD2 R3, R2, R29 ;  /* 0x0000001d02037230 */ /* 0x002fcc0000000000 */
[----:B------:R-:W1:Y:S02]  /*7140*/  ATOMS.CAST.SPIN R3, [R0], R2, R3 ;  /* 0x000000020003738d */ /* 0x000e640001800003 */
[----:B-1----:R-:W-:-:S13]  /*7150*/  ISETP.EQ.U32.AND P0, PT, R3, 0x1, PT ;  /* 0x000000010300780c */ /* 0x002fda0003f02070 */
[----:B------:R-:W-:Y:S05]  /*7160*/  @!P0 BRA `(.L_x_4752) ;  /* 0xfffffffc00ec8947 */ /* 0x000fea000383ffff */
[----:B------:R-:W-:Y:S05]  /*7170*/  BRA `(.L_x_4750) ;  /* 0x00000000000c7947 */ /* 0x000fea0003800000 */
.L_x_4751:
[----:B------:R-:W2:Y:S02]  /*7180*/  LD.E R0, desc[UR6][R4.64] ;  /* 0x0000000604007980 */ /* 0x000ea4000c101900 */
[----:B--2---:R-:W-:-:S05]  /*7190*/  IADD3 R3, R29, R0, RZ ;  /* 0x000000001d037210 */ /* 0x004fca0007ffe0ff */
[----:B------:R1:W-:Y:S02]  /*71a0*/  ST.E desc[UR6][R4.64], R3 ;  /* 0x0000000304007985 */ /* 0x0003e4000c101906 */
.L_x_4750:
[----:B------:R-:W-:Y:S05]  /*71b0*/  BSYNC B0 ;  /* 0x0000000000007941 */ /* 0x000fea0003800000 */
.L_x_4749:
[----:B------:R2:W-:Y:S02]  /*71c0*/  ATOM.E.ADD.F16x2.RN.STRONG.GPU P0, RZ, desc[UR6][R4.64+0x4], R7 ;  /* 0x0000040704ff79a2 */ /* 0x0005e4000810e1c6 */
[----:B--2---:R-:W-:Y:S05]  /*71d0*/  @P0 EXIT ;  /* 0x000000000000094d */ /* 0x004fea0003800000 */
[----:B------:R-:W2:Y:S02]  /*71e0*/  QSPC.E.S P0, RZ, [R4+0x4] ;  /* 0x0000040004ff73aa */ /* 0x000ea40000000500 */
[----:B--2---:R-:W-:Y:S05]  /*71f0*/  @!P0 BRA `(.L_x_4753) ;  /* 0x0000000000208947 */ /* 0x004fea0003800000 */
[----:B------:R-:W-:-:S05]  /*7200*/  IMAD.MOV.U32 R2, RZ, RZ, R4 ;  /* 0x000000ffff027224 */ /* 0x000fca00078e0004 */
[----:B------:R-:W-:-:S07]  /*7210*/  MOV R0, R2 ;  /* 0x0000000200007202 */ /* 0x000fce0000000f00 */
.L_x_4754:
[----:B------:R-:W1:Y:S02]  /*7220*/  LDS R2, [R0+0x4] ;  /* 0x0000040000027984 */ /* 0x000e640000000800 */
[----:B-1----:R-:W-:-:S10]  /*7230*/  HFMA2.MMA R3, R2, 1, 1, R7 ;  /* 0x3c003c0002037835 */ /* 0x002fd40000000007 */
[----:B------:R-:W1:Y:S02]  /*7240*/  ATOMS.CAST.SPIN R3, [R0+0x4], R2, R3 ;  /* 0x000004020003738d */ /* 0x000e640001800003 */
[----:B-1----:R-:W-:-:S13]  /*7250*/  ISETP.EQ.U32.AND P0, PT, R3, 0x1, PT ;  /* 0x000000010300780c */ /* 0x002fda0003f02070 */
[----:B------:R-:W-:Y:S05]  /*7260*/  @!P0 BRA `(.L_x_4754) ;  /* 0xfffffffc00ec8947 */ /* 0x000fea000383ffff */
[----:B------:R-:W-:Y:S05]  /*7270*/  EXIT ;  /* 0x000000000000794d */ /* 0x000fea0003800000 */
.L_x_4753:
[----:B------:R-:W1:Y:S02]  /*7280*/  LD.E R0, desc[UR6][R4.64+0x4] ;  /* 0x0000040604007980 */ /* 0x000e64000c101900 */
[----:B-1----:R-:W-:-:S05]  /*7290*/  IMAD.IADD R3, R7, 0x1, R0 ;  /* 0x0000000107037824 */ /* 0x002fca00078e0200 */
[----:B------:R-:W-:Y:S01]  /*72a0*/  ST.E desc[UR6][R4.64+0x4], R3 ;  /* 0x0000040304007985 */ /* 0x000fe2000c101906 */
[----:B------:R-:W-:Y:S05]  /*72b0*/  EXIT ;  /* 0x000000000000794d */ /* 0x000fea0003800000 */
.L_x_4755:
        /* <DEDUP_REMOVED lines=12> */
.L_x_5255:


//--------------------- .text._Z23gemm_half_q_half_kernelILi1ELi152ELb1ELb1ELi64EEvPK6__halfPKjS4_S2_PS0_iiiiPKtS7_iiiiiibS2_i --------------------------
	.section	.text._Z23gemm_half_q_half_kernelILi1ELi152ELb1ELb1ELi64EEvPK6__halfPKjS4_S2_PS0_iiiiPKtS7_iiiiiibS2_i,"ax",@progbits
	.align	128
        .global         _Z23gemm_half_q_half_kernelILi1ELi152ELb1ELb1ELi64EEvPK6__halfPKjS4_S2_PS0_iiiiPKtS7_iiiiiibS2_i
        .type           _Z23gemm_half_q_half_kernelILi1ELi152ELb1ELb1ELi64EEvPK6__halfPKjS4_S2_PS0_iiiiPKtS7_iiiiiibS2_i,@function
        .size           _Z23gemm_half_q_half_kernelILi1ELi152ELb1ELb1ELi64EEvPK6__halfPKjS4_S2_PS0_iiiiPKtS7_iiiiiibS2_i,(.L_x_5256 - _Z23gemm_half_q_half_kernelILi1ELi152ELb1ELb1ELi64EEvPK6__halfPKjS4_S2_PS0_iiiiPKtS7_iiiiiibS2_i)
        .other          _Z23gemm_half_q_half_kernelILi1ELi152ELb1ELb1ELi64EEvPK6__halfPKjS4_S2_PS0_iiiiPKtS7_iiiiiibS2_i,@"STO_CUDA_ENTRY STV_DEFAULT"
_Z23gemm_half_q_half_kernelILi1ELi152ELb1ELb1ELi64EEvPK6__halfPKjS4_S2_PS0_iiiiPKtS7_iiiiiibS2_i:
.text._Z23gemm_half_q_half_kernelILi1ELi152ELb1ELb1ELi64EEvPK6__halfPKjS4_S2_PS0_iiiiPKtS7_iiiiiibS2_i:
        /* <DEDUP_REMOVED lines=38> */
[----:B------:R-:W-:Y:S02]  /*0260*/  @P0 LEA R6, P3, R11, UR4, 0x1 ;  /* 0x000000040b060c11 */ /* 0x000fe4000f8608ff */
        /* <DEDUP_REMOVED lines=10> */
.L_x_4757:
[----:B------:R-:W-:Y:S05]  /*0310*/  BSYNC B0 ;  /* 0x0000000000007941 */ /* 0x000fea0003800000 */
.L_x_4756:
        /* <DEDUP_REMOVED lines=26> */
[----:B------:R-:W-:Y:S02]  /*04c0*/  LEA.HI R12, R9, R8, RZ, 0x3 ;  /* 0x00000008090c7211 */ /* 0x000fe400078f18ff */
[----:B------:R-:W-:Y:S02]  /*04d0*/  MOV R9, R3 ;  /* 0x0000000300097202 */ /* 0x000fe40000000f00 */
[----:B------:R-:W-:-:S02]  /*04e0*/  LOP3.LUT R11, R11, 0x10, RZ, 0xc0, !PT ;  /* 0x000000100b0b7812 */ /* 0x000fc400078ec0ff */
[----:B0-----:R-:W-:-:S07]  /*04f0*/  SHF.R.S32.HI R12, RZ, 0x3, R12 ;  /* 0x00000003ff0c7819 */ /* 0x001fce000001140c */
.L_x_4759:
        /* <DEDUP_REMOVED lines=43> */
.L_x_4758:
[----:B0-----:R0:W5:Y:S01]  /*07b0*/  LDL.64 R12, [R1] ;  /* 0x00000000010c7983 */ /* 0x0011620000100a00 */
[----:B------:R-:W2:Y:S01]  /*07c0*/  LDC R4, c[0x0][0x25c] ;  /* 0x00009700ff047b82 */ /* 0x000ea20000000800 */
[----:B------:R-:W-:Y:S01]  /*07d0*/  ULDC UR8, c[0x0][0x258] ;  /* 0x0000960000087ab9 */ /* 0x000fe20000000800 */
[----:B------:R-:W-:Y:S01]  /*07e0*/  HFMA2.MMA R0, -RZ, RZ, 0, 0 ;  /* 0x00000000ff007435 */ /* 0x000fe200000001ff */
[----:B------:R-:W-:Y:S02]  /*07f0*/  ISETP.GT.AND P2, PT, R3, UR8, PT ;  /* 0x0000000803007c0c */ /* 0x000fe4000bf44270 */
[----:B------:R-:W-:-:S03]  /*0800*/  MOV R2, RZ ;  /* 0x000000ff00027202 */ /* 0x000fc60000000f00 */
[----:B-1----:R-:W1:Y:S01]  /*0810*/  LDC R6, c[0x0][0x264] ;  /* 0x00009900ff067b82 */ /* 0x002e620000000800 */
[----:B--2---:R-:W-:-:S07]  /*0820*/  ISETP.GT.AND P3, PT, R3, R4, PT ;  /* 0x000000040300720c */ /* 0x004fce0003f64270 */
        /* <DEDUP_REMOVED lines=8> */
.L_x_4760:
        /* <DEDUP_REMOVED lines=8> */
.L_x_4761:
[----:B------:R-:W-:Y:S01]  /*0930*/  ULDC UR4, c[0x0][0x260] ;  /* 0x0000980000047ab9 */ /* 0x000fe20000000800 */
[C---:B-1----:R-:W-:Y:S02]  /*0940*/  ISETP.GT.AND P3, PT, R3.reuse, R6, PT ;  /* 0x000000060300720c */ /* 0x042fe40003f64270 */
[----:B------:R-:W-:Y:S02]  /*0950*/  CS2R R4, SRZ ;  /* 0x0000000000047805 */ /* 0x000fe4000001ff00 */
        /* <DEDUP_REMOVED lines=9> */
.L_x_4762:
        /* <DEDUP_REMOVED lines=8> */
.L_x_4763:
        /* <DEDUP_REMOVED lines=11> */
.L_x_4764:
[C---:B------:R-:W-:Y:S01]  /*0b20*/  VIMNMX R6, R3.reuse, UR8, PT ;  /* 0x0000000803067c48 */ /* 0x040fe2000bfe0100 */
[----:B------:R-:W0:Y:S01]  /*0b30*/  S2UR UR5, SR_CgaCtaId ;  /* 0x00000000000579c3 */ /* 0x000e220000008800 */
[----:B------:R-:W-:Y:S01]  /*0b40*/  ISETP.GE.OR P0, PT, R3, UR8, P0 ;  /* 0x0000000803007c0c */ /* 0x000fe20008706670 */
[----:B------:R-:W-:Y:S01]  /*0b50*/  UMOV UR4, 0x400 ;  /* 0x0000040000047882 */ /* 0x000fe20000000000 */
[----:B------:R-:W-:Y:S01]  /*0b60*/  SHF.R.S32.HI R9, RZ, 0x1f, R6 ;  /* 0x0000001fff097819 */ /* 0x000fe20000011406 */
[----:B------:R-:W-:Y:S01]  /*0b70*/  ULDC.64 UR10, c[0x0][0x218] ;  /* 0x00008600000a7ab9 */ /* 0x000fe20000000a00 */
[----:B-----5:R-:W-:Y:S02]  /*0b80*/  PRMT R35, R12, 0x7610, R12 ;  /* 0x000076100c237816 */ /* 0x020fe4000000000c */
[----:B------:R-:W-:Y:S02]  /*0b90*/  LEA.HI R9, R9, R6, RZ, 0x5 ;  /* 0x0000000609097211 */ /* 0x000fe400078f28ff */
[----:B------:R-:W-:-:S02]  /*0ba0*/  PRMT R34, R13, 0x7610, R13 ;  /* 0x000076100d227816 */ /* 0x000fc4000000000d */
[----:B------:R-:W-:Y:S02]  /*0bb0*/  SHF.R.S32.HI R9, RZ, 0x5, R9 ;  /* 0x00000005ff097819 */ /* 0x000fe40000011409 */
[----:B------:R-:W-:Y:S02]  /*0bc0*/  MOV R30, RZ ;  /* 0x000000ff001e7202 */ /* 0x000fe40000000f00 */
[----:B------:R-:W-:Y:S02]  /*0bd0*/  LEA R2, R9, R2, 0x3 ;  /* 0x0000000209027211 */ /* 0x000fe400078e18ff */
[----:B------:R-:W-:Y:S02]  /*0be0*/  PRMT R29, RZ, 0x5410, RZ ;  /* 0x00005410ff1d7816 */ /* 0x000fe400000000ff */
[----:B------:R-:W-:Y:S02]  /*0bf0*/  IADD3 R0, R5, R2, R0 ;  /* 0x0000000205007210 */ /* 0x000fe40007ffe000 */
[----:B------:R-:W-:-:S02]  /*0c00*/  SHF.R.S32.HI R2, RZ, 0x1f, R8 ;  /* 0x0000001fff027819 */ /* 0x000fc40000011408 */
[----:B------:R-:W-:Y:S01]  /*0c10*/  IADD3 R0, R7, R0, R4 ;  /* 0x0000000007007210 */ /* 0x000fe20007ffe004 */
[----:B0-----:R-:W-:Y:S01]  /*0c20*/  ULEA UR5, UR5, UR4, 0x18 ;  /* 0x0000000405057291 */ /* 0x001fe2000f8ec03f */
[----:B------:R-:W-:-:S03]  /*0c30*/  PRMT R28, RZ, 0x5410, RZ ;  /* 0x00005410ff1c7816 */ /* 0x000fc600000000ff */
[----:B------:R-:W-:-:S03]  /*0c40*/  IMAD R5, R0, R31, RZ ;  /* 0x0000001f00057224 */ /* 0x000fc600078e02ff */
[----:B------:R-:W-:Y:S02]  /*0c50*/  UMOV UR4, UR5 ;  /* 0x0000000500047c82 */ /* 0x000fe40008000000 */
[----:B------:R-:W-:Y:S02]  /*0c60*/  SHF.R.S32.HI R7, RZ, 0x1f, R5 ;  /* 0x0000001fff077819 */ /* 0x000fe40000011405 */
[----:B------:R-:W-:-:S04]  /*0c70*/  IADD3 R19, P2, R8, R5, RZ ;  /* 0x0000000508137210 */ /* 0x000fc80007f5e0ff */
[----:B------:R-:W-:Y:S02]  /*0c80*/  IADD3.X R0, R7, R2, RZ, P2, !PT ;  /* 0x0000000207007210 */ /* 0x000fe400017fe4ff */
[----:B------:R-:W-:-:S04]  /*0c90*/  LEA R18, P2, R19, UR10, 0x2 ;  /* 0x0000000a13127c11 */ /* 0x000fc8000f8410ff */
[----:B------:R-:W-:Y:S02]  /*0ca0*/  LEA.HI.X R19, R19, UR11, R0, 0x2, P2 ;  /* 0x0000000b13137c11 */ /* 0x000fe400090f1400 */
[----:B------:R-:W-:Y:S01]  /*0cb0*/  IADD3 R0, R3, R10, RZ ;  /* 0x0000000a03007210 */ /* 0x000fe20007ffe0ff */
[----:B------:R-:W-:Y:S06]  /*0cc0*/  @P0 BRA `(.L_x_4765) ;  /* 0x0000003000ec0947 */ /* 0x000fec0003800000 */
        /* <DEDUP_REMOVED lines=9> */
.L_x_4770:
[----:B------:R-:W-:Y:S01]  /*0d60*/  ISETP.NE.AND P0, PT, R3, R0, PT ;  /* 0x000000000300720c */ /* 0x000fe20003f05270 */
[----:B------:R-:W2:Y:S01]  /*0d70*/  LDG.E.128.CONSTANT R4, desc[UR6][R18.64] ;  /* 0x0000000612047981 */ /* 0x000ea2000c1e9d00 */
[----:B------:R-:W0:Y:S03]  /*0d80*/  LDC R31, c[0x0][0x23c] ;  /* 0x00008f00ff1f7b82 */ /* 0x000e260000000800 */
[----:B------:R-:W3:Y:S08]  /*0d90*/  LDG.E.128.CONSTANT R8, desc[UR6][R16.64] ;  /* 0x0000000610087981 */ /* 0x000ef0000c1e9d00 */
[----:B------:R-:W-:Y:S01]  /*0da0*/  @!P0 IADD3 R30, R30, 0x1, RZ ;  /* 0x000000011e1e8810 */ /* 0x000fe20007ffe0ff */
[----:B------:R-:W1:Y:S03]  /*0db0*/  @!P0 LDC.64 R36, c[0x0][0x248] ;  /* 0x00009200ff248b82 */ /* 0x000e660000000a00 */
[----:B------:R-:W-:-:S06]  /*0dc0*/  @!P0 LEA R12, R30, R1, 0x3 ;  /* 0x000000011e0c8211 */ /* 0x000fcc00078e18ff */
[----:B------:R-:W4:Y:S01]  /*0dd0*/  @!P0 LDL.64 R12, [R12] ;  /* 0x000000000c0c8983 */ /* 0x000f220000100a00 */
[----:B------:R-:W-:-:S05]  /*0de0*/  @!P0 SHF.L.U32 R15, R3, 0x1, RZ ;  /* 0x00000001030f8819 */ /* 0x000fca00000006ff */
[----:B-1----:R-:W-:Y:S01]  /*0df0*/  @!P0 IMAD.WIDE R36, R15, 0x2, R36 ;  /* 0x000000020f248825 */ /* 0x002fe200078e0224 */
[----:B--2---:R-:W-:Y:S02]  /*0e00*/  LEA.HI R39, R4, 0xffffff80, RZ, 0x8 ;  /* 0xffffff8004277811 */ /* 0x004fe400078f40ff */
[----:B------:R-:W-:Y:S02]  /*0e10*/  LEA.HI R42, R5, 0xffffff80, RZ, 0x8 ;  /* 0xffffff80052a7811 */ /* 0x000fe400078f40ff */
[----:B------:R-:W-:Y:S02]  /*0e20*/  LEA.HI R41, R6, 0xffffff80, RZ, 0x8 ;  /* 0xffffff8006297811 */ /* 0x000fe400078f40ff */
[----:B------:R-:W-:Y:S02]  /*0e30*/  LEA.HI R24, R7, 0xffffff80, RZ, 0x8 ;  /* 0xffffff8007187811 */ /* 0x000fe400078f40ff */
[----:B---3--:R-:W-:Y:S02]  /*0e40*/  LEA.HI R38, R8, 0xffffff80, RZ, 0x8 ;  /* 0xffffff8008267811 */ /* 0x008fe400078f40ff */
[----:B------:R-:W-:-:S02]  /*0e50*/  LEA.HI R27, R9, 0xffffff80, RZ, 0x8 ;  /* 0xffffff80091b7811 */ /* 0x000fc400078f40ff */
[----:B----4-:R-:W-:Y:S02]  /*0e60*/  @!P0 PRMT R35, R12, 0x7610, R35 ;  /* 0x000076100c238816 */ /* 0x010fe40000000023 */
[----:B------:R-:W-:Y:S02]  /*0e70*/  @!P0 PRMT R34, R13, 0x7610, R34 ;  /* 0x000076100d228816 */ /* 0x000fe40000000022 */
[----:B------:R-:W-:Y:S02]  /*0e80*/  @!P0 PRMT R35, R35, 0x7610, R12 ;  /* 0x0000761023238816 */ /* 0x000fe4000000000c */
[----:B------:R-:W-:Y:S01]  /*0e90*/  @!P0 PRMT R34, R34, 0x7610, R13 ;  /* 0x0000761022228816 */ /* 0x000fe2000000000d */
[----:B0-----:R-:W-:Y:S01]  /*0ea0*/  IMAD.WIDE R12, R31, 0x8, R18 ;  /* 0x000000081f0c7825 */ /* 0x001fe200078e0212 */
[----:B------:R-:W-:Y:S02]  /*0eb0*/  LEA.HI R26, R10, 0xffffff80, RZ, 0x8 ;  /* 0xffffff800a1a7811 */ /* 0x000fe400078f40ff */
[----:B------:R-:W-:Y:S01]  /*0ec0*/  LEA.HI R40, R11, 0xffffff80, RZ, 0x8 ;  /* 0xffffff800b287811 */ /* 0x000fe200078f40ff */
[----:B------:R-:W-:Y:S01]  /*0ed0*/  IMAD.WIDE R18, R31, 0x8, R12 ;  /* 0x000000081f127825 */ /* 0x000fe200078e020c */
[----:B------:R-:W-:Y:S06]  /*0ee0*/  @P1 BRA `(.L_x_4766) ;  /* 0x0000000800e81947 */ /* 0x000fec0003800000 */
[----:B------:R-:W0:Y:S01]  /*0ef0*/  LDS.64 R20, [UR5] ;  /* 0x00000005ff147984 */ /* 0x000e220008000a00 */
[----:B------:R-:W-:Y:S01]  /*0f00*/  LOP3.LUT R2, R5, 0xff, RZ, 0xc0, !PT ;  /* 0x000000ff05027812 */ /* 0x000fe200078ec0ff */
[----:B------:R-:W1:Y:S01]  /*0f10*/  I2F.F16 R42, R42 ;  /* 0x0000002a002a7306 */ /* 0x000e620000200c00 */
[----:B------:R-:W-:Y:S02]  /*0f20*/  LOP3.LUT R23, R6, 0xff, RZ, 0xc0, !PT ;  /* 0x000000ff06177812 */ /* 0x000fe400078ec0ff */
[----:B------:R-:W-:Y:S02]  /*0f30*/  IADD3 R47, R2, -0x80, RZ ;  /* 0xffffff80022f7810 */ /* 0x000fe40007ffe0ff */
[----:B------:R-:W-:Y:S02]  /*0f40*/  LOP3.LUT R2, R4, 0xff, RZ, 0xc0, !PT ;  /* 0x000000ff04027812 */ /* 0x000fe400078ec0ff */
[----:B------:R-:W-:Y:S01]  /*0f50*/  SHF.R.U32.HI R45, RZ, 0x8, R6 ;  /* 0x00000008ff2d7819 */ /* 0x000fe20000011606 */
[----:B------:R-:W2:Y:S01]  /*0f60*/  I2F.F16 R39, R39 ;  /* 0x0000002700277306 */ /* 0x000ea20000200c00 */
[----:B------:R-:W-:-:S02]  /*0f70*/  IADD3 R2, R2, -0x80, RZ ;  /* 0xffffff8002027810 */ /* 0x000fc40007ffe0ff */
[----:B------:R-:W-:Y:S02]  /*0f80*/  IADD3 R23, R23, -0x80, RZ ;  /* 0xffffff8017177810 */ /* 0x000fe40007ffe0ff */
[----:B------:R-:W-:Y:S02]  /*0f90*/  LOP3.LUT R45, R45, 0xff, RZ, 0xc0, !PT ;  /* 0x000000ff2d2d7812 */ /* 0x000fe400078ec0ff */
[----:B------:R-:W-:Y:S01]  /*0fa0*/  LOP3.LUT R43, R7, 0xff, RZ, 0xc0, !PT ;  /* 0x000000ff072b7812 */ /* 0x000fe200078ec0ff */
[----:B------:R3:W4:Y:S01]  /*0fb0*/  I2F.F16 R15, R2 ;  /* 0x00000002000f7306 */ /* 0x0007220000200c00 */
[----:B------:R-:W-:Y:S01]  /*0fc0*/  IADD3 R45, R45, -0x80, RZ ;  /* 0xffffff802d2d7810 */ /* 0x000fe20007ffe0ff */
[----:B-1----:R-:W-:Y:S01]  /*0fd0*/  HADD2.F32 R42, -RZ, R42.H0_H0 ;  /* 0x2000002aff2a7230 */ /* 0x002fe20000004100 */
[----:B------:R-:W-:Y:S02]  /*0fe0*/  SHF.R.U32.HI R25, RZ, 0x8, R5 ;  /* 0x00000008ff197819 */ /* 0x000fe40000011605 */
[----:B------:R-:W-:-:S02]  /*0ff0*/  IADD3 R46, R43, -0x80, RZ ;  /* 0xffffff802b2e7810 */ /* 0x000fc40007ffe0ff */
[----:B------:R-:W-:Y:S01]  /*1000*/  LOP3.LUT R43, R25, 0xff, RZ, 0xc0, !PT ;  /* 0x000000ff192b7812 */ /* 0x000fe200078ec0ff */
[----:B------:R-:W1:Y:S01]  /*1010*/  I2F.F16 R23, R23 ;  /* 0x0000001700177306 */ /* 0x000e620000200c00 */
[----:B---3--:R-:W-:Y:S01]  /*1020*/  SHF.R.U32.HI R2, RZ, 0x8, R4 ;  /* 0x00000008ff027819 */ /* 0x008fe20000011604 */
[----:B--2---:R-:W-:Y:S01]  /*1030*/  HADD2.F32 R39, -RZ, R39.H0_H0 ;  /* 0x20000027ff277230 */ /* 0x004fe20000004100 */
[----:B------:R-:W-:Y:S02]  /*1040*/  IADD3 R43, R43, -0x80, RZ ;  /* 0xffffff802b2b7810 */ /* 0x000fe40007ffe0ff */
[----:B------:R-:W-:Y:S01]  /*1050*/  LOP3.LUT R2, R2, 0xff, RZ, 0xc0, !PT ;  /* 0x000000ff02027812 */ /* 0x000fe200078ec0ff */
[----:B----4-:R-:W-:Y:S02]  /*1060*/  HADD2.F32 R15, -RZ, R15.H0_H0 ;  /* 0x2000000fff0f7230 */ /* 0x010fe40000004100 */
[----:B------:R-:W-:Y:S01]  /*1070*/  I2F.F16 R45, R45 ;  /* 0x0000002d002d7306 */ /* 0x000fe20000200c00 */
[----:B------:R-:W-:-:S02]  /*1080*/  IADD3 R44, R2, -0x80, RZ ;  /* 0xffffff80022c7810 */ /* 0x000fc40007ffe0ff */
[----:B------:R-:W-:Y:S02]  /*1090*/  SHF.R.U32.HI R5, RZ, 0x10, R5 ;  /* 0x00000010ff057819 */ /* 0x000fe40000011605 */
[----:B------:R-:W-:Y:S01]  /*10a0*/  SHF.R.U32.HI R4, RZ, 0x10, R4 ;  /* 0x00000010ff047819 */ /* 0x000fe20000011604 */
[----:B0-----:R-:W-:Y:S01]  /*10b0*/  HADD2.F32 R2, -RZ, R20.H0_H0 ;  /* 0x20000014ff027230 */ /* 0x001fe20000004100 */
[----:B------:R-:W-:Y:S01]  /*10c0*/  SHF.R.U32.HI R48, RZ, 0x10, R6 ;  /* 0x00000010ff307819 */ /* 0x000fe20000011606 */
[----:B------:R-:W0:Y:S01]  /*10d0*/  I2F.F16 R44, R44 ;  /* 0x0000002c002c7306 */ /* 0x000e220000200c00 */
[----:B-1----:R-:W-:Y:S01]  /*10e0*/  HADD2.F32 R23, -RZ, R23.H0_H0 ;  /* 0x20000017ff177230 */ /* 0x002fe20000004100 */
[----:B------:R-:W-:Y:S01]  /*10f0*/  LOP3.LUT R14, R8, 0xff, RZ, 0xc0, !PT ;  /* 0x000000ff080e7812 */ /* 0x000fe200078ec0ff */
[----:B------:R-:W-:Y:S01]  /*1100*/  FFMA.FTZ R15, R15, R2, RZ ;  /* 0x000000020f0f7223 */ /* 0x000fe200000100ff */
[----:B------:R-:W-:Y:S02]  /*1110*/  LOP3.LUT R48, R48, 0xff, RZ, 0xc0, !PT ;  /* 0x000000ff30307812 */ /* 0x000fe400078ec0ff */
[----:B------:R-:W-:Y:S01]  /*1120*/  FFMA.FTZ R23, R2, R23, RZ ;  /* 0x0000001702177223 */ /* 0x000fe200000100ff */
[----:B------:R-:W-:Y:S01]  /*1130*/  IADD3 R14, R14, -0x80, RZ ;  /* 0xffffff800e0e7810 */ /* 0x000fe20007ffe0ff */
[----:B------:R1:W2:Y:S01]  /*1140*/  I2F.F16 R25, R46 ;  /* 0x0000002e00197306 */ /* 0x0002a20000200c00 */
[----:B------:R-:W-:Y:S01]  /*1150*/  IADD3 R48, R48, -0x80, RZ ;  /* 0xffffff8030307810 */ /* 0x000fe20007ffe0ff */
[----:B0-----:R-:W-:-:S06]  /*1160*/  HADD2.F32 R44, -RZ, R44.H0_H0 ;  /* 0x2000002cff2c7230 */ /* 0x001fcc0000004100 */
[----:B------:R-:W0:Y:S01]  /*1170*/  I2F.F16 R47, R47 ;  /* 0x0000002f002f7306 */ /* 0x000e220000200c00 */
[----:B-1----:R-:W-:Y:S01]  /*1180*/  HADD2.F32 R46, -RZ, R20.H1_H1 ;  /* 0x30000014ff2e7230 */ /* 0x002fe20000004100 */
[----:B------:R-:W-:-:S04]  /*1190*/  LOP3.LUT R20, R10, 0xff, RZ, 0xc0, !PT ;  /* 0x000000ff0a147812 */ /* 0x000fc800078ec0ff */
[----:B------:R-:W-:Y:S01]  /*11a0*/  FFMA.FTZ R44, R44, R46, R15 ;  /* 0x0000002e2c2c7223 */ /* 0x000fe2000001000f */
[----:B------:R-:W-:Y:S01]  /*11b0*/  IADD3 R15, R20, -0x80, RZ ;  /* 0xffffff80140f7810 */ /* 0x000fe20007ffe0ff */
[----:B------:R-:W-:Y:S01]  /*11c0*/  HADD2.F32 R20, -RZ, R45.H0_H0 ;  /* 0x2000002dff147230 */ /* 0x000fe20000004100 */
[----:B------:R-:W1:Y:S01]  /*11d0*/  I2F.F16 R43, R43 ;  /* 0x0000002b002b7306 */ /* 0x000e620000200c00 */
[----:B------:R-:W-:Y:S01]  /*11e0*/  LOP3.LUT R45, R11, 0xff, RZ, 0xc0, !PT ;  /* 0x000000ff0b2d7812 */ /* 0x000fe200078ec0ff */
[----:B--2---:R-:W-:Y:S02]  /*11f0*/  HADD2.F32 R25, -RZ, R25.H0_H0 ;  /* 0x20000019ff197230 */ /* 0x004fe40000004100 */
[----:B------:R-:W-:Y:S01]  /*1200*/  FFMA.FTZ R23, R46, R20, R23 ;  /* 0x000000142e177223 */ /* 0x000fe20000010017 */
[--C-:B------:R-:W-:Y:S01]  /*1210*/  SHF.R.U32.HI R20, RZ, 0x8, R7.reuse ;  /* 0x00000008ff147819 */ /* 0x100fe20000011607 */
[----:B0-----:R-:W-:Y:S01]  /*1220*/  HADD2.F32 R47, -RZ, R47.H0_H0 ;  /* 0x2000002fff2f7230 */ /* 0x001fe20000004100 */
[----:B------:R-:W-:Y:S01]  /*1230*/  IADD3 R50, R45, -0x80, RZ ;  /* 0xffffff802d327810 */ /* 0x000fe20007ffe0ff */
[----:B------:R-:W-:Y:S01]  /*1240*/  FFMA.FTZ R25, R2, R25, RZ ;  /* 0x0000001902197223 */ /* 0x000fe200000100ff */
[----:B------:R-:W-:Y:S01]  /*1250*/  LOP3.LUT R45, R20, 0xff, RZ, 0xc0, !PT ;  /* 0x000000ff142d7812 */ /* 0x000fe200078ec0ff */
[----:B------:R-:W-:Y:S01]  /*1260*/  I2F.F16 R24, R24 ;  /* 0x0000001800187306 */ /* 0x000fe20000200c00 */
[----:B------:R-:W-:Y:S01]  /*1270*/  FFMA.FTZ R47, R2, R47, RZ ;  /* 0x0000002f022f7223 */ /* 0x000fe200000100ff */
[----:B------:R-:W-:-:S02]  /*1280*/  SHF.R.U32.HI R7, RZ, 0x10, R7 ;  /* 0x00000010ff077819 */ /* 0x000fc40000011607 */
[----:B------:R-:W-:Y:S01]  /*1290*/  IADD3 R49, R45, -0x80, RZ ;  /* 0xffffff802d317810 */ /* 0x000fe20007ffe0ff */
[----:B-1----:R-:W-:Y:S01]  /*12a0*/  HADD2.F32 R43, -RZ, R43.H0_H0 ;  /* 0x2000002bff2b7230 */ /* 0x002fe20000004100 */
[----:B------:R-:W-:Y:S02]  /*12b0*/  LOP3.LUT R45, R5, 0xff, RZ, 0xc0, !PT ;  /* 0x000000ff052d7812 */ /* 0x000fe400078ec0ff */
[----:B------:R-:W0:Y:S01]  /*12c0*/  I2F.F16 R5, R49 ;  /* 0x0000003100057306 */ /* 0x000e220000200c00 */
[----:B------:R-:W-:Y:S01]  /*12d0*/  LOP3.LUT R2, R9, 0xff, RZ, 0xc0, !PT ;  /* 0x000000ff09027812 */ /* 0x000fe200078ec0ff */
[----:B------:R-:W-:Y:S01]  /*12e0*/  FFMA.FTZ R43, R46, R43, R47 ;  /* 0x0000002b2e2b7223 */ /* 0x000fe2000001002f */
[----:B------:R-:W-:Y:S02]  /*12f0*/  IADD3 R47, R45, -0x80, RZ ;  /* 0xffffff802d2f7810 */ /* 0x000fe40007ffe0ff */
[----:B------:R-:W-:Y:S02]  /*1300*/  LOP3.LUT R45, R4, 0xff, RZ, 0xc0, !PT ;  /* 0x000000ff042d7812 */ /* 0x000fe400078ec0ff */
[----:B------:R-:W-:Y:S01]  /*1310*/  IADD3 R2, R2, -0x80, RZ ;  /* 0xffffff8002027810 */ /* 0x000fe20007ffe0ff */
[----:B------:R-:W1:Y:S01]  /*1320*/  I2F.F16 R4, R47 ;  /* 0x0000002f00047306 */ /* 0x000e620000200c00 */
[----:B------:R-:W-:-:S02]  /*1330*/  IADD3 R6, R45, -0x80, RZ ;  /* 0xffffff802d067810 */ /* 0x000fc40007ffe0ff */
[----:B------:R-:W-:Y:S02]  /*1340*/  LOP3.LUT R45, R7, 0xff, RZ, 0xc0, !PT ;  /* 0x000000ff072d7812 */ /* 0x000fe400078ec0ff */
[--C-:B------:R-:W-:Y:S01]  /*1350*/  SHF.R.U32.HI R7, RZ, 0x8, R8.reuse ;  /* 0x00000008ff077819 */ /* 0x100fe20000011608 */
[----:B0-----:R-:W-:Y:S02]  /*1360*/  HADD2.F32 R49, -RZ, R5.H0_H0 ;  /* 0x20000005ff317230 */ /* 0x001fe40000004100 */
[----:B------:R-:W0:Y:S01]  /*1370*/  I2F.F16 R6, R6 ;  /* 0x0000000600067306 */ /* 0x000e220000200c00 */
[----:B------:R-:W-:Y:S02]  /*1380*/  IADD3 R45, R45, -0x80, RZ ;  /* 0xffffff802d2d7810 */ /* 0x000fe40007ffe0ff */
[----:B------:R-:W-:Y:S01]  /*1390*/  LOP3.LUT R7, R7, 0xff, RZ, 0xc0, !PT ;  /* 0x000000ff07077812 */ /* 0x000fe200078ec0ff */
[----:B------:R-:W-:Y:S01]  /*13a0*/  FFMA.FTZ R25, R46, R49, R25 ;  /* 0x000000312e197223 */ /* 0x000fe20000010019 */
[----:B------:R-:W-:Y:S01]  /*13b0*/  HADD2.F32 R46, -RZ, R21.H0_H0 ;  /* 0x20000015ff2e7230 */ /* 0x000fe20000004100 */
[----:B------:R-:W-:Y:S01]  /*13c0*/  SHF.R.U32.HI R8, RZ, 0x10, R8 ;  /* 0x00000010ff087819 */ /* 0x000fe20000011608 */
[----:B-1----:R-:W-:Y:S01]  /*13d0*/  HADD2.F32 R4, -RZ, R4.H0_H0 ;  /* 0x20000004ff047230 */ /* 0x002fe20000004100 */
[----:B------:R-:W1:Y:S01]  /*13e0*/  I2F.F16 R5, R48 ;  /* 0x0000003000057306 */ /* 0x000e620000200c00 */
[----:B------:R-:W-:-:S02]  /*13f0*/  IADD3 R7, R7, -0x80, RZ ;  /* 0xffffff8007077810 */ /* 0x000fc40007ffe0ff */
[----:B------:R-:W-:Y:S01]  /*1400*/  LOP3.LUT R8, R8, 0xff, RZ, 0xc0, !PT ;  /* 0x000000ff08087812 */ /* 0x000fe200078ec0ff */
[----:B------:R-:W-:Y:S01]  /*1410*/  FFMA.FTZ R43, R46, R4, R43 ;  /* 0x000000042e2b7223 */ /* 0x000fe2000001002b */
[--C-:B------:R-:W-:Y:S01]  /*1420*/  SHF.R.U32.HI R4, RZ, 0x8, R9.reuse ;  /* 0x00000008ff047819 */ /* 0x100fe20000011609 */
[----:B0-----:R-:W-:Y:S02]  /*1430*/  HADD2.F32 R47, -RZ, R6.H0_H0 ;  /* 0x20000006ff2f7230 */ /* 0x001fe40000004100 */
[----:B------:R-:W0:Y:S01]  /*1440*/  I2F.F16 R45, R45 ;  /* 0x0000002d002d7306 */ /* 0x000e220000200c00 */
[----:B------:R-:W-:Y:S02]  /*1450*/  IADD3 R8, R8, -0x80, RZ ;  /* 0xffffff8008087810 */ /* 0x000fe40007ffe0ff */
[----:B------:R-:W-:Y:S01]  /*1460*/  FFMA.FTZ R6, R47, R46, R44 ;  /* 0x0000002e2f067223 */ /* 0x000fe2000001002c */
[----:B------:R-:W-:Y:S01]  /*1470*/  LOP3.LUT R44, R4, 0xff, RZ, 0xc0, !PT ;  /* 0x000000ff042c7812 */ /* 0x000fe200078ec0ff */
[----:B-1----:R-:W-:Y:S01]  /*1480*/  HADD2.F32 R5, -RZ, R5.H0_H0 ;  /* 0x20000005ff057230 */ /* 0x002fe20000004100 */
[----:B------:R-:W-:-:S02]  /*1490*/  SHF.R.U32.HI R47, RZ, 0x10, R9 ;  /* 0x00000010ff2f7819 */ /* 0x000fc40000011609 */
[----:B------:R-:W1:Y:S01]  /*14a0*/  I2F.F16 R41, R41 ;  /* 0x0000002900297306 */ /* 0x000e620000200c00 */
[----:B------:R-:W-:Y:S01]  /*14b0*/  IADD3 R9, R44, -0x80, RZ ;  /* 0xffffff802c097810 */ /* 0x000fe20007ffe0ff */
[C---:B------:R-:W-:Y:S01]  /*14c0*/  FFMA.FTZ R23, R46.reuse, R5, R23 ;  /* 0x000000052e177223 */ /* 0x040fe20000010017 */
[--C-:B------:R-:W-:Y:S01]  /*14d0*/  SHF.R.U32.HI R44, RZ, 0x8, R10.reuse ;  /* 0x00000008ff2c7819 */ /* 0x100fe2000001160a */
[----:B------:R-:W2:Y:S01]  /*14e0*/  LDS.64 R4, [UR5+0x8] ;  /* 0x00000805ff047984 */ /* 0x000ea20008000a00 */
[----:B0-----:R-:W-:Y:S01]  /*14f0*/  HADD2.F32 R45, -RZ, R45.H0_H0 ;  /* 0x2000002dff2d7230 */ /* 0x001fe20000004100 */
[----:B------:R-:W-:Y:S02]  /*1500*/  LOP3.LUT R47, R47, 0xff, RZ, 0xc0, !PT ;  /* 0x000000ff2f2f7812 */ /* 0x000fe400078ec0ff */
[----:B------:R-:W0:Y:S02]  /*1510*/  I2F.F16 R2, R2 ;  /* 0x0000000200027306 */ /* 0x000e240000200c00 */
[----:B------:R-:W-:Y:S01]  /*1520*/  FFMA.FTZ R46, R46, R45, R25 ;  /* 0x0000002d2e2e7223 */ /* 0x000fe20000010019 */
[----:B------:R-:W-:Y:S01]  /*1530*/  LOP3.LUT R45, R44, 0xff, RZ, 0xc0, !PT ;  /* 0x000000ff2c2d7812 */ /* 0x000fe200078ec0ff */
[----:B------:R-:W-:Y:S01]  /*1540*/  HADD2.F32 R44, -RZ, R21.H1_H1 ;  /* 0x30000015ff2c7230 */ /* 0x000fe20000004100 */
[----:B------:R-:W-:Y:S01]  /*1550*/  SHF.R.U32.HI R21, RZ, 0x10, R10 ;  /* 0x00000010ff157819 */ /* 0x000fe2000001160a */
[----:B-1----:R-:W-:-:S02]  /*1560*/  HADD2.F32 R41, -RZ, R41.H0_H0 ;  /* 0x20000029ff297230 */ /* 0x002fc40000004100 */
[----:B------:R-:W1:Y:S01]  /*1570*/  I2F.F16 R14, R14 ;  /* 0x0000000e000e7306 */ /* 0x000e620000200c00 */
[----:B------:R-:W-:Y:S01]  /*1580*/  IADD3 R10, R45, -0x80, RZ ;  /* 0xffffff802d0a7810 */ /* 0x000fe20007ffe0ff */
[----:B------:R-:W-:Y:S01]  /*1590*/  FFMA.FTZ R43, R44, R42, R43 ;  /* 0x0000002a2c2b7223 */ /* 0x000fe2000001002b */
[--C-:B------:R-:W-:Y:S01]  /*15a0*/  SHF.R.U32.HI R42, RZ, 0x8, R11.reuse ;  /* 0x00000008ff2a7819 */ /* 0x100fe2000001160b */
[----:B------:R-:W-:Y:S01]  /*15b0*/  HADD2.F32 R45, -RZ, R24.H0_H0 ;  /* 0x20000018ff2d7230 */ /* 0x000fe20000004100 */
[----:B------:R-:W-:Y:S01]  /*15c0*/  SHF.R.U32.HI R24, RZ, 0x10, R11 ;  /* 0x00000010ff187819 */ /* 0x000fe2000001160b */
[----:B------:R-:W-:Y:S01]  /*15d0*/  FFMA.FTZ R6, R39, R44, R6 ;  /* 0x0000002c27067223 */ /* 0x000fe20000010006 */
[----:B------:R-:W-:Y:S01]  /*15e0*/  LOP3.LUT R42, R42, 0xff, RZ, 0xc0, !PT ;  /* 0x000000ff2a2a7812 */ /* 0x000fe200078ec0ff */
[----:B------:R-:W3:Y:S01]  /*15f0*/  I2F.F16 R15, R15 ;  /* 0x0000000f000f7306 */ /* 0x000ee20000200c00 */
[----:B------:R-:W-:Y:S01]  /*1600*/  IADD3 R25, R47, -0x80, RZ ;  /* 0xffffff802f197810 */ /* 0x000fe20007ffe0ff */
[----:B------:R-:W-:Y:S01]  /*1610*/  FFMA.FTZ R23, R44, R41, R23 ;  /* 0x000000292c177223 */ /* 0x000fe20000010017 */
[----:B------:R-:W-:Y:S01]  /*1620*/  IADD3 R11, R42, -0x80, RZ ;  /* 0xffffff802a0b7810 */ /* 0x000fe20007ffe0ff */
[----:B0-----:R-:W-:Y:S01]  /*1630*/  HADD2.F32 R42, -RZ, R2.H0_H0 ;  /* 0x20000002ff2a7230 */ /* 0x001fe20000004100 */
[----:B------:R-:W-:Y:S01]  /*1640*/  LOP3.LUT R21, R21, 0xff, RZ, 0xc0, !PT ;  /* 0x000000ff15157812 */ /* 0x000fe200078ec0ff */
[----:B------:R-:W-:Y:S01]  /*1650*/  FFMA.FTZ R46, R44, R45, R46 ;  /* 0x0000002d2c2e7223 */ /* 0x000fe2000001002e */
[----:B------:R-:W-:Y:S01]  /*1660*/  LOP3.LUT R39, R24, 0xff, RZ, 0xc0, !PT ;  /* 0x000000ff18277812 */ /* 0x000fe200078ec0ff */
[----:B------:R-:W0:Y:S01]  /*1670*/  I2F.F16 R20, R50 ;  /* 0x0000003200147306 */ /* 0x000e220000200c00 */
[----:B------:R-:W-:Y:S01]  /*1680*/  IADD3 R21, R21, -0x80, RZ ;  /* 0xffffff8015157810 */ /* 0x000fe20007ffe0ff */
[----:B-1----:R-:W-:Y:S01]  /*1690*/  HADD2.F32 R41, -RZ, R14.H0_H0 ;  /* 0x2000000eff297230 */ /* 0x002fe20000004100 */
[----:B------:R-:W-:Y:S01]  /*16a0*/  IADD3 R39, R39, -0x80, RZ ;  /* 0xffffff8027277810 */ /* 0x000fe20007ffe0ff */
[----:B---3--:R-:W-:-:S04]  /*16b0*/  HADD2.F32 R15, -RZ, R15.H0_H0 ;  /* 0x2000000fff0f7230 */ /* 0x008fc80000004100 */
[----:B------:R-:W1:Y:S01]  /*16c0*/  I2F.F16 R9, R9 ;  /* 0x0000000900097306 */ /* 0x000e620000200c00 */
[--C-:B--2---:R-:W-:Y:S02]  /*16d0*/  HADD2.F32 R24, -RZ, R4.reuse.H0_H0 ;  /* 0x20000004ff187230 */ /* 0x104fe40000004100 */
[----:B------:R-:W-:-:S05]  /*16e0*/  HADD2.F32 R4, -RZ, R4.H1_H1 ;  /* 0x30000004ff047230 */ /* 0x000fca0000004100 */
[----:B------:R-:W2:Y:S01]  /*16f0*/  I2F.F16 R7, R7 ;  /* 0x0000000700077306 */ /* 0x000ea20000200c00 */
[--C-:B------:R-:W-:Y:S02]  /*1700*/  HADD2.F32 R14, -RZ, R5.reuse.H0_H0 ;  /* 0x20000005ff0e7230 */ /* 0x100fe40000004100 */
[----:B------:R-:W-:Y:S01]  /*1710*/  FFMA.FTZ R6, R41, R24, R6 ;  /* 0x0000001829067223 */ /* 0x000fe20000010006 */
[----:B0-----:R-:W-:Y:S02]  /*1720*/  HADD2.F32 R41, -RZ, R20.H0_H0 ;  /* 0x20000014ff297230 */ /* 0x001fe40000004100 */
[C---:B------:R-:W-:Y:S01]  /*1730*/  FFMA.FTZ R43, R24.reuse, R42, R43 ;  /* 0x0000002a182b7223 */ /* 0x040fe2000001002b */
[----:B------:R-:W-:Y:S01]  /*1740*/  FFMA.FTZ R23, R24, R15, R23 ;  /* 0x0000000f18177223 */ /* 0x000fe20000010017 */
[----:B------:R-:W-:Y:S01]  /*1750*/  HADD2.F32 R5, -RZ, R5.H1_H1 ;  /* 0x30000005ff057230 */ /* 0x000fe20000004100 */
[----:B------:R-:W0:Y:S01]  /*1760*/  I2F.F16 R10, R10 ;  /* 0x0000000a000a7306 */ /* 0x000e220000200c00 */
[----:B-1----:R-:W-:-:S02]  /*1770*/  HADD2.F32 R9, -RZ, R9.H0_H0 ;  /* 0x20000009ff097230 */ /* 0x002fc40000004100 */
[----:B------:R-:W-:-:S03]  /*1780*/  FFMA.FTZ R46, R24, R41, R46 ;  /* 0x00000029182e7223 */ /* 0x000fc6000001002e */
[----:B------:R-:W-:Y:S01]  /*1790*/  FFMA.FTZ R9, R4, R9, R43 ;  /* 0x0000000904097223 */ /* 0x000fe2000001002b */
[----:B--2---:R-:W-:Y:S01]  /*17a0*/  HADD2.F32 R7, -RZ, R7.H0_H0 ;  /* 0x20000007ff077230 */ /* 0x004fe20000004100 */
        /* <DEDUP_REMOVED lines=23> */
[----:B------:R-:W-:Y:S01]  /*1920*/  FMUL.FTZ R4, R4, R9 ;  /* 0x0000000904047220 */ /* 0x000fe20000410000 */
[C---:B------:R-:W-:Y:S01]  /*1930*/  FFMA.FTZ R15, R14.reuse, R21, R15 ;  /* 0x000000150e0f7223 */ /* 0x040fe2000001000f */
[----:B------:R-:W-:Y:S01]  /*1940*/  FFMA.FTZ R14, R14, R6, R11 ;  /* 0x000000060e0e7223 */ /* 0x000fe2000001000b */
[----:B------:R-:W-:Y:S02]  /*1950*/  HADD2.F32 R6, -RZ, R34.H0_H0 ;  /* 0x20000022ff067230 */ /* 0x000fe40000004100 */
[----:B------:R-:W-:Y:S02]  /*1960*/  F2FP.F16.F32.PACK_AB R4, RZ, R4 ;  /* 0x00000004ff04723e */ /* 0x000fe400000000ff */
[----:B------:R-:W2:Y:S01]  /*1970*/  I2F.F16 R40, R40 ;  /* 0x0000002800287306 */ /* 0x000ea20000200c00 */
[----:B-1----:R-:W-:Y:S02]  /*1980*/  HADD2.F32 R38, -RZ, R38.H0_H0 ;  /* 0x20000026ff267230 */ /* 0x002fe40000004100 */
[----:B------:R-:W-:-:S03]  /*1990*/  HADD2.F32 R11, -RZ, R34.H1_H1 ;  /* 0x30000022ff0b7230 */ /* 0x000fc60000004100 */
[----:B------:R-:W-:Y:S01]  /*19a0*/  FFMA.FTZ R7, R38, R5, R7 ;  /* 0x0000000526077223 */ /* 0x000fe20000010007 */
[----:B0-----:R-:W-:-:S03]  /*19b0*/  HADD2.F32 R26, -RZ, R26.H0_H0 ;  /* 0x2000001aff1a7230 */ /* 0x001fc60000004100 */
[----:B------:R-:W-:Y:S02]  /*19c0*/  FMUL.FTZ R2, R7, R2 ;  /* 0x0000000207027220 */ /* 0x000fe40000410000 */
[----:B------:R-:W-:Y:S01]  /*19d0*/  FFMA.FTZ R15, R5, R26, R15 ;  /* 0x0000001a050f7223 */ /* 0x000fe2000001000f */
[----:B--2---:R-:W-:-:S03]  /*19e0*/  HADD2.F32 R8, -RZ, R40.H0_H0 ;  /* 0x20000028ff087230 */ /* 0x004fc60000004100 */
[----:B------:R-:W-:Y:S01]  /*19f0*/  FMUL.FTZ R6, R15, R6 ;  /* 0x000000060f067220 */ /* 0x000fe20000410000 */
[----:B------:R-:W-:Y:S01]  /*1a00*/  F2FP.F16.F32.PACK_AB R2, RZ, R2 ;  /* 0x00000002ff02723e */ /* 0x000fe200000000ff */
[----:B------:R-:W-:-:S03]  /*1a10*/  FFMA.FTZ R8, R5, R8, R14 ;  /* 0x0000000805087223 */ /* 0x000fc6000001000e */
[----:B------:R-:W-:Y:S02]  /*1a20*/  F2FP.F16.F32.PACK_AB R6, RZ, R6 ;  /* 0x00000006ff06723e */ /* 0x000fe400000000ff */
[----:B------:R-:W-:Y:S01]  /*1a30*/  PRMT R2, R2, 0x5410, R4 ;  /* 0x0000541002027816 */ /* 0x000fe20000000004 */
[----:B------:R-:W-:-:S05]  /*1a40*/  FMUL.FTZ R8, R8, R11 ;  /* 0x0000000b08087220 */ /* 0x000fca0000410000 */
[----:B------:R-:W-:Y:S01]  /*1a50*/  F2FP.F16.F32.PACK_AB R8, RZ, R8 ;  /* 0x00000008ff08723e */ /* 0x000fe200000000ff */
[----:B------:R-:W-:-:S03]  /*1a60*/  HFMA2.MMA R29, R2, 1, 1, R29 ;  /* 0x3c003c00021d7835 */ /* 0x000fc6000000001d */
[----:B------:R-:W-:-:S05]  /*1a70*/  PRMT R6, R6, 0x5410, R8 ;  /* 0x0000541006067816 */ /* 0x000fca0000000008 */
[----:B------:R-:W-:-:S07]  /*1a80*/  HADD2 R28, R6, R28 ;  /* 0x0000001c061c7230 */ /* 0x000fce0000000000 */
.L_x_4766:
[C---:B------:R-:W-:Y:S01]  /*1a90*/  IMAD.WIDE R20, R31.reuse, 0x8, R18 ;  /* 0x000000081f147825 */ /* 0x040fe200078e0212 */
[----:B------:R0:W5:Y:S04]  /*1aa0*/  @!P0 LDG.E.U16.CONSTANT R36, desc[UR6][R36.64+0x2] ;  /* 0x0000020624248981 */ /* 0x000168000c1e9500 */
[----:B------:R0:W5:Y:S04]  /*1ab0*/  LDG.E.128.CONSTANT R4, desc[UR6][R18.64] ;  /* 0x0000000612047981 */ /* 0x000168000c1e9d00 */
[----:B------:R0:W5:Y:S04]  /*1ac0*/  LDG.E.128.CONSTANT R8, desc[UR6][R20.64] ;  /* 0x0000000614087981 */ /* 0x000168000c1e9d00 */
[----:B------:R-:W5:Y:S01]  /*1ad0*/  LDG.E.128.CONSTANT R12, desc[UR6][R12.64] ;  /* 0x000000060c0c7981 */ /* 0x000f62000c1e9d00 */
[----:B------:R-:W-:Y:S01]  /*1ae0*/  UIADD3 UR4, UR5, 0x40, URZ ;  /* 0x0000004005047890 */ /* 0x000fe2000fffe03f */
[----:B------:R-:W-:Y:S01]  /*1af0*/  IMAD.WIDE R26, R31, 0x8, R16 ;  /* 0x000000081f1a7825 */ /* 0x000fe200078e0210 */
[----:B------:R-:W-:Y:S10]  /*1b00*/  @P1 BRA `(.L_x_4767) ;  /* 0x0000000c000c1947 */ /* 0x000ff40003800000 */
[----:B0-----:R-:W2:Y:S01]  /*1b10*/  LDG.E.128.CONSTANT R16, desc[UR6][R26.64] ;  /* 0x000000061a107981 */ /* 0x001ea2000c1e9d00 */
[----:B-----5:R-:W-:Y:S02]  /*1b20*/  LOP3.LUT R37, R14, 0xff, RZ, 0xc0, !PT ;  /* 0x000000ff0e257812 */ /* 0x020fe400078ec0ff */
[----:B------:R-:W-:Y:S01]  /*1b30*/  LOP3.LUT R2, R12, 0xff, RZ, 0xc0, !PT ;  /* 0x000000ff0c027812 */ /* 0x000fe200078ec0ff */
[----:B------:R-:W0:Y:S01]  /*1b40*/  LDS.64 R24, [UR5+0x10] ;  /* 0x00001005ff187984 */ /* 0x000e220008000a00 */
[----:B------:R-:W-:Y:S02]  /*1b50*/  LOP3.LUT R23, R13, 0xff, RZ, 0xc0, !PT ;  /* 0x000000ff0d177812 */ /* 0x000fe400078ec0ff */
[----:B------:R-:W-:Y:S02]  /*1b60*/  IADD3 R44, R37, -0x80, RZ ;  /* 0xffffff80252c7810 */ /* 0x000fe40007ffe0ff */
[----:B------:R-:W-:Y:S02]  /*1b70*/  LOP3.LUT R37, R15, 0xff, RZ, 0xc0, !PT ;  /* 0x000000ff0f257812 */ /* 0x000fe400078ec0ff */
[----:B------:R-:W-:-:S02]  /*1b80*/  IADD3 R2, R2, -0x80, RZ ;  /* 0xffffff8002027810 */ /* 0x000fc40007ffe0ff */
[----:B------:R-:W-:Y:S01]  /*1b90*/  IADD3 R23, R23, -0x80, RZ ;  /* 0xffffff8017177810 */ /* 0x000fe20007ffe0ff */
[----:B------:R-:W-:Y:S01]  /*1ba0*/  I2F.F16 R44, R44 ;  /* 0x0000002c002c7306 */ /* 0x000fe20000200c00 */
[----:B------:R-:W-:Y:S02]  /*1bb0*/  IADD3 R37, R37, -0x80, RZ ;  /* 0xffffff8025257810 */ /* 0x000fe40007ffe0ff */
[--C-:B------:R-:W-:Y:S02]  /*1bc0*/  SHF.R.U32.HI R46, RZ, 0x8, R13.reuse ;  /* 0x00000008ff2e7819 */ /* 0x100fe4000001160d */
[----:B------:R-:W-:Y:S02]  /*1bd0*/  LEA.HI R42, R13, 0xffffff80, RZ, 0x8 ;  /* 0xffffff800d2a7811 */ /* 0x000fe400078f40ff */
[----:B------:R-:W-:Y:S01]  /*1be0*/  SHF.R.U32.HI R47, RZ, 0x10, R13 ;  /* 0x00000010ff2f7819 */ /* 0x000fe2000001160d */
[----:B------:R-:W1:Y:S01]  /*1bf0*/  I2F.F16 R2, R2 ;  /* 0x0000000200027306 */ /* 0x000e620000200c00 */
[----:B------:R-:W-:-:S02]  /*1c00*/  SHF.R.U32.HI R41, RZ, 0x8, R12 ;  /* 0x00000008ff297819 */ /* 0x000fc4000001160c */
[----:B------:R-:W-:Y:S02]  /*1c10*/  LOP3.LUT R13, R46, 0xff, RZ, 0xc0, !PT ;  /* 0x000000ff2e0d7812 */ /* 0x000fe400078ec0ff */
[----:B------:R-:W-:Y:S02]  /*1c20*/  LOP3.LUT R43, R41, 0xff, RZ, 0xc0, !PT ;  /* 0x000000ff292b7812 */ /* 0x000fe400078ec0ff */
[----:B------:R-:W-:Y:S01]  /*1c30*/  IADD3 R48, R13, -0x80, RZ ;  /* 0xffffff800d307810 */ /* 0x000fe20007ffe0ff */
[----:B------:R-:W-:Y:S01]  /*1c40*/  I2F.F16 R23, R23 ;  /* 0x0000001700177306 */ /* 0x000fe20000200c00 */
[----:B------:R-:W-:Y:S02]  /*1c50*/  LOP3.LUT R46, R47, 0xff, RZ, 0xc0, !PT ;  /* 0x000000ff2f2e7812 */ /* 0x000fe400078ec0ff */
[----:B------:R-:W-:Y:S02]  /*1c60*/  IADD3 R43, R43, -0x80, RZ ;  /* 0xffffff802b2b7810 */ /* 0x000fe40007ffe0ff */
[----:B------:R-:W-:Y:S01]  /*1c70*/  LEA.HI R40, R12, 0xffffff80, RZ, 0x8 ;  /* 0xffffff800c287811 */ /* 0x000fe200078f40ff */
[----:B-1----:R-:W-:-:S02]  /*1c80*/  HADD2.F32 R13, -RZ, R2.H0_H0 ;  /* 0x20000002ff0d7230 */ /* 0x002fc40000004100 */
[----:B------:R-:W1:Y:S01]  /*1c90*/  I2F.F16 R37, R37 ;  /* 0x0000002500257306 */ /* 0x000e620000200c00 */
[----:B------:R-:W-:Y:S02]  /*1ca0*/  SHF.R.U32.HI R12, RZ, 0x10, R12 ;  /* 0x00000010ff0c7819 */ /* 0x000fe4000001160c */
[----:B------:R-:W-:Y:S02]  /*1cb0*/  LEA.HI R39, R14, 0xffffff80, RZ, 0x8 ;  /* 0xffffff800e277811 */ /* 0x000fe400078f40ff */
[----:B------:R-:W-:Y:S01]  /*1cc0*/  LOP3.LUT R12, R12, 0xff, RZ, 0xc0, !PT ;  /* 0x000000ff0c0c7812 */ /* 0x000fe200078ec0ff */
[----:B0-----:R-:W-:Y:S01]  /*1cd0*/  HADD2.F32 R2, -RZ, R24.H0_H0 ;  /* 0x20000018ff027230 */ /* 0x001fe20000004100 */
[--C-:B------:R-:W-:Y:S01]  /*1ce0*/  SHF.R.U32.HI R49, RZ, 0x8, R15.reuse ;  /* 0x00000008ff317819 */ /* 0x100fe2000001160f */
[----:B------:R-:W-:Y:S01]  /*1cf0*/  I2F.F16 R43, R43 ;  /* 0x0000002b002b7306 */ /* 0x000fe20000200c00 */
[----:B------:R-:W-:Y:S02]  /*1d00*/  IADD3 R12, R12, -0x80, RZ ;  /* 0xffffff800c0c7810 */ /* 0x000fe40007ffe0ff */
[----:B------:R-:W-:Y:S01]  /*1d10*/  FFMA.FTZ R47, R13, R2, RZ ;  /* 0x000000020d2f7223 */ /* 0x000fe200000100ff */
[----:B------:R-:W-:-:S02]  /*1d20*/  SHF.R.U32.HI R50, RZ, 0x10, R15 ;  /* 0x00000010ff327819 */ /* 0x000fc4000001160f */
[----:B------:R-:W-:Y:S01]  /*1d30*/  LOP3.LUT R49, R49, 0xff, RZ, 0xc0, !PT ;  /* 0x000000ff31317812 */ /* 0x000fe200078ec0ff */
[----:B-1----:R-:W-:Y:S01]  /*1d40*/  HADD2.F32 R37, -RZ, R37.H0_H0 ;  /* 0x20000025ff257230 */ /* 0x002fe20000004100 */
[----:B------:R-:W0:Y:S01]  /*1d50*/  I2F.F16 R12, R12 ;  /* 0x0000000c000c7306 */ /* 0x000e220000200c00 */
[----:B------:R-:W-:Y:S02]  /*1d60*/  LEA.HI R38, R15, 0xffffff80, RZ, 0x8 ;  /* 0xffffff800f267811 */ /* 0x000fe400078f40ff */
[----:B------:R-:W-:Y:S01]  /*1d70*/  LOP3.LUT R50, R50, 0xff, RZ, 0xc0, !PT ;  /* 0x000000ff32327812 */ /* 0x000fe200078ec0ff */
[----:B------:R-:W-:Y:S01]  /*1d80*/  FFMA.FTZ R37, R2, R37, RZ ;  /* 0x0000002502257223 */ /* 0x000fe200000100ff */
[----:B------:R-:W-:-:S03]  /*1d90*/  IADD3 R49, R49, -0x80, RZ ;  /* 0xffffff8031317810 */ /* 0x000fc60007ffe0ff */
[----:B------:R-:W-:Y:S01]  /*1da0*/  I2F.F16 R40, R40 ;  /* 0x0000002800287306 */ /* 0x000fe20000200c00 */
[----:B0-----:R-:W-:-:S07]  /*1db0*/  HADD2.F32 R12, -RZ, R12.H0_H0 ;  /* 0x2000000cff0c7230 */ /* 0x001fce0000004100 */
[----:B------:R-:W-:Y:S08]  /*1dc0*/  I2F.F16 R42, R42 ;  /* 0x0000002a002a7306 */ /* 0x000ff00000200c00 */
[----:B------:R-:W0:Y:S08]  /*1dd0*/  I2F.F16 R39, R39 ;  /* 0x0000002700277306 */ /* 0x000e300000200c00 */
[----:B------:R-:W-:Y:S01]  /*1de0*/  I2F.F16 R38, R38 ;  /* 0x0000002600267306 */ /* 0x000fe20000200c00 */
[----:B0-----:R-:W-:Y:S01]  /*1df0*/  HADD2.F32 R39, -RZ, R39.H0_H0 ;  /* 0x20000027ff277230 */ /* 0x001fe20000004100 */
[----:B--2---:R-:W-:-:S06]  /*1e00*/  LEA.HI R45, R16, 0xffffff80, RZ, 0x8 ;  /* 0xffffff80102d7811 */ /* 0x004fcc00078f40ff */
[----:B------:R0:W-:Y:S02]  /*1e10*/  I2F.F16 R41, R45 ;  /* 0x0000002d00297306 */ /* 0x0001e40000200c00 */
[----:B0-----:R-:W-:Y:S02]  /*1e20*/  HADD2.F32 R45, -RZ, R23.H0_H0 ;  /* 0x20000017ff2d7230 */ /* 0x001fe40000004100 */
[----:B------:R-:W-:-:S04]  /*1e30*/  HADD2.F32 R23, -RZ, R44.H0_H0 ;  /* 0x2000002cff177230 */ /* 0x000fc80000004100 */
[----:B------:R0:W1:Y:S01]  /*1e40*/  I2F.F16 R44, R48 ;  /* 0x00000030002c7306 */ /* 0x0000620000200c00 */
[C---:B------:R-:W-:Y:S01]  /*1e50*/  FFMA.FTZ R13, R2.reuse, R45, RZ ;  /* 0x0000002d020d7223 */ /* 0x040fe200000100ff */
[----:B------:R-:W-:Y:S01]  /*1e60*/  FFMA.FTZ R45, R2, R23, RZ ;  /* 0x00000017022d7223 */ /* 0x000fe200000100ff */
[--C-:B------:R-:W-:Y:S02]  /*1e70*/  SHF.R.U32.HI R2, RZ, 0x8, R14.reuse ;  /* 0x00000008ff027819 */ /* 0x100fe4000001160e */
[----:B------:R-:W-:Y:S02]  /*1e80*/  IADD3 R23, R46, -0x80, RZ ;  /* 0xffffff802e177810 */ /* 0x000fe40007ffe0ff */
[----:B------:R-:W-:Y:S02]  /*1e90*/  LOP3.LUT R2, R2, 0xff, RZ, 0xc0, !PT ;  /* 0x000000ff02027812 */ /* 0x000fe400078ec0ff */
[----:B------:R-:W-:Y:S02]  /*1ea0*/  SHF.R.U32.HI R14, RZ, 0x10, R14 ;  /* 0x00000010ff0e7819 */ /* 0x000fe4000001160e */
[----:B------:R-:W-:Y:S01]  /*1eb0*/  IADD3 R46, R2, -0x80, RZ ;  /* 0xffffff80022e7810 */ /* 0x000fe20007ffe0ff */
[----:B------:R-:W-:Y:S01]  /*1ec0*/  HADD2.F32 R2, -RZ, R24.H1_H1 ;  /* 0x30000018ff027230 */ /* 0x000fe20000004100 */
[----:B0-----:R-:W-:Y:S01]  /*1ed0*/  LOP3.LUT R48, R14, 0xff, RZ, 0xc0, !PT ;  /* 0x000000ff0e307812 */ /* 0x001fe200078ec0ff */
[----:B------:R-:W-:Y:S01]  /*1ee0*/  HADD2.F32 R24, -RZ, R43.H0_H0 ;  /* 0x2000002bff187230 */ /* 0x000fe20000004100 */
[----:B------:R0:W2:Y:S01]  /*1ef0*/  I2F.F16 R14, R49 ;  /* 0x00000031000e7306 */ /* 0x0000a20000200c00 */
[----:B-1----:R-:W-:Y:S01]  /*1f00*/  HADD2.F32 R44, -RZ, R44.H0_H0 ;  /* 0x2000002cff2c7230 */ /* 0x002fe20000004100 */
[----:B------:R-:W-:-:S02]  /*1f10*/  IADD3 R15, R48, -0x80, RZ ;  /* 0xffffff80300f7810 */ /* 0x000fc40007ffe0ff */
[----:B------:R-:W-:Y:S01]  /*1f20*/  FFMA.FTZ R43, R24, R2, R47 ;  /* 0x00000002182b7223 */ /* 0x000fe2000001002f */
[----:B------:R-:W-:Y:S01]  /*1f30*/  IADD3 R24, R50, -0x80, RZ ;  /* 0xffffff8032187810 */ /* 0x000fe20007ffe0ff */
[----:B------:R-:W-:Y:S02]  /*1f40*/  FFMA.FTZ R47, R2, R44, R13 ;  /* 0x0000002c022f7223 */ /* 0x000fe4000001000d */
[----:B------:R-:W1:Y:S01]  /*1f50*/  I2F.F16 R46, R46 ;  /* 0x0000002e002e7306 */ /* 0x000e620000200c00 */
[----:B0-----:R-:W-:Y:S01]  /*1f60*/  LEA.HI R49, R17, 0xffffff80, RZ, 0x8 ;  /* 0xffffff8011317811 */ /* 0x001fe200078f40ff */
[----:B--2---:R-:W-:-:S06]  /*1f70*/  HADD2.F32 R14, -RZ, R14.H0_H0 ;  /* 0x2000000eff0e7230 */ /* 0x004fcc0000004100 */
[----:B------:R-:W0:Y:S01]  /*1f80*/  I2F.F16 R15, R15 ;  /* 0x0000000f000f7306 */ /* 0x000e220000200c00 */
[----:B------:R-:W-:Y:S01]  /*1f90*/  FFMA.FTZ R44, R2, R14, R37 ;  /* 0x0000000e022c7223 */ /* 0x000fe20000010025 */
[----:B------:R-:W-:Y:S01]  /*1fa0*/  LOP3.LUT R14, R16, 0xff, RZ, 0xc0, !PT ;  /* 0x000000ff100e7812 */ /* 0x000fe200078ec0ff */
[----:B-1----:R-:W-:-:S05]  /*1fb0*/  HADD2.F32 R46, -RZ, R46.H0_H0 ;  /* 0x2000002eff2e7230 */ /* 0x002fca0000004100 */
[----:B------:R-:W1:Y:S01]  /*1fc0*/  I2F.F16 R24, R24 ;  /* 0x0000001800187306 */ /* 0x000e620000200c00 */
[----:B------:R-:W-:Y:S01]  /*1fd0*/  IADD3 R14, R14, -0x80, RZ ;  /* 0xffffff800e0e7810 */ /* 0x000fe20007ffe0ff */
[----:B------:R-:W-:Y:S01]  /*1fe0*/  FFMA.FTZ R13, R2, R46, R45 ;  /* 0x0000002e020d7223 */ /* 0x000fe2000001002d */
[----:B------:R-:W-:Y:S02]  /*1ff0*/  HADD2.F32 R46, -RZ, R25.H0_H0 ;  /* 0x20000019ff2e7230 */ /* 0x000fe40000004100 */
[----:B0-----:R-:W-:-:S03]  /*2000*/  HADD2.F32 R50, -RZ, R15.H0_H0 ;  /* 0x2000000fff327230 */ /* 0x001fc60000004100 */
[----:B------:R-:W0:Y:S01]  /*2010*/  I2F.F16 R23, R23 ;  /* 0x0000001700177306 */ /* 0x000e220000200c00 */
[----:B------:R-:W-:Y:S01]  /*2020*/  FFMA.FTZ R43, R12, R46, R43 ;  /* 0x0000002e0c2b7223 */ /* 0x000fe2000001002b */
[----:B------:R-:W-:Y:S01]  /*2030*/  LOP3.LUT R12, R17, 0xff, RZ, 0xc0, !PT ;  /* 0x000000ff110c7812 */ /* 0x000fe200078ec0ff */
[----:B------:R-:W-:-:S03]  /*2040*/  FFMA.FTZ R37, R46, R50, R13 ;  /* 0x000000322e257223 */ /* 0x000fc6000001000d */
[----:B------:R-:W-:Y:S01]  /*2050*/  IADD3 R48, R12, -0x80, RZ ;  /* 0xffffff800c307810 */ /* 0x000fe20007ffe0ff */
[----:B-1----:R-:W-:Y:S01]  /*2060*/  HADD2.F32 R51, -RZ, R24.H0_H0 ;  /* 0x20000018ff337230 */ /* 0x002fe20000004100 */
[----:B------:R-:W-:Y:S01]  /*2070*/  LOP3.LUT R12, R18, 0xff, RZ, 0xc0, !PT ;  /* 0x000000ff120c7812 */ /* 0x000fe200078ec0ff */
[----:B------:R1:W2:Y:S03]  /*2080*/  I2F.F16 R2, R49 ;  /* 0x0000003100027306 */ /* 0x0002a60000200c00 */
[----:B------:R-:W-:Y:S02]  /*2090*/  IADD3 R24, R12, -0x80, RZ ;  /* 0xffffff800c187810 */ /* 0x000fe40007ffe0ff */
[----:B------:R-:W3:Y:S01]  /*20a0*/  LDS.64 R12, [UR5+0x18] ;  /* 0x00001805ff0c7984 */ /* 0x000ee20008000a00 */
[----:B0-----:R-:W-:Y:S02]  /*20b0*/  HADD2.F32 R23, -RZ, R23.H0_H0 ;  /* 0x20000017ff177230 */ /* 0x001fe40000004100 */
[----:B------:R0:W4:Y:S03]  /*20c0*/  I2F.F16 R15, R48 ;  /* 0x00000030000f7306 */ /* 0x0001260000200c00 */
[C---:B------:R-:W-:Y:S01]  /*20d0*/  FFMA.FTZ R45, R46.reuse, R23, R47 ;  /* 0x000000172e2d7223 */ /* 0x040fe2000001002f */
[----:B------:R-:W-:Y:S01]  /*20e0*/  FFMA.FTZ R23, R46, R51, R44 ;  /* 0x000000332e177223 */ /* 0x000fe2000001002c */
[----:B------:R-:W-:-:S02]  /*20f0*/  LOP3.LUT R44, R19, 0xff, RZ, 0xc0, !PT ;  /* 0x000000ff132c7812 */ /* 0x000fc400078ec0ff */
[--C-:B------:R-:W-:Y:S01]  /*2100*/  SHF.R.U32.HI R46, RZ, 0x8, R16.reuse ;  /* 0x00000008ff2e7819 */ /* 0x100fe20000011610 */
[----:B------:R-:W3:Y:S01]  /*2110*/  I2F.F16 R14, R14 ;  /* 0x0000000e000e7306 */ /* 0x000ee20000200c00 */
[----:B-1----:R-:W-:Y:S01]  /*2120*/  IADD3 R49, R44, -0x80, RZ ;  /* 0xffffff802c317810 */ /* 0x002fe20007ffe0ff */
[----:B------:R-:W-:Y:S01]  /*2130*/  HADD2.F32 R44, -RZ, R25.H1_H1 ;  /* 0x30000019ff2c7230 */ /* 0x000fe20000004100 */
[----:B------:R-:W-:Y:S01]  /*2140*/  SHF.R.U32.HI R47, RZ, 0x10, R16 ;  /* 0x00000010ff2f7819 */ /* 0x000fe20000011610 */
[----:B0-----:R-:W-:Y:S01]  /*2150*/  HADD2.F32 R48, -RZ, R40.H0_H0 ;  /* 0x20000028ff307230 */ /* 0x001fe20000004100 */
[----:B------:R-:W-:Y:S01]  /*2160*/  LOP3.LUT R46, R46, 0xff, RZ, 0xc0, !PT ;  /* 0x000000ff2e2e7812 */ /* 0x000fe200078ec0ff */
[----:B--2---:R-:W-:Y:S02]  /*2170*/  HADD2.F32 R2, -RZ, R2.H0_H0 ;  /* 0x20000002ff027230 */ /* 0x004fe40000004100 */
[----:B------:R-:W-:Y:S01]  /*2180*/  FFMA.FTZ R37, R44, R39, R37 ;  /* 0x000000272c257223 */ /* 0x000fe20000010025 */
[----:B------:R-:W-:Y:S01]  /*2190*/  SHF.R.U32.HI R39, RZ, 0x8, R18 ;  /* 0x00000008ff277819 */ /* 0x000fe20000011612 */
[----:B------:R-:W-:Y:S01]  /*21a0*/  FFMA.FTZ R16, R48, R44, R43 ;  /* 0x0000002c30107223 */ /* 0x000fe2000001002b */
[----:B------:R-:W-:Y:S01]  /*21b0*/  SHF.R.U32.HI R43, RZ, 0x8, R17 ;  /* 0x00000008ff2b7819 */ /* 0x000fe20000011611 */
[----:B------:R-:W-:Y:S01]  /*21c0*/  HADD2.F32 R48, -RZ, R42.H0_H0 ;  /* 0x2000002aff307230 */ /* 0x000fe20000004100 */
[----:B------:R-:W-:Y:S01]  /*21d0*/  IADD3 R40, R46, -0x80, RZ ;  /* 0xffffff802e287810 */ /* 0x000fe20007ffe0ff */
[----:B------:R-:W-:Y:S01]  /*21e0*/  I2F.F16 R24, R24 ;  /* 0x0000001800187306 */ /* 0x000fe20000200c00 */
[----:B------:R-:W-:-:S02]  /*21f0*/  LOP3.LUT R46, R43, 0xff, RZ, 0xc0, !PT ;  /* 0x000000ff2b2e7812 */ /* 0x000fc400078ec0ff */
[----:B------:R-:W-:Y:S01]  /*2200*/  FFMA.FTZ R43, R44, R48, R45 ;  /* 0x000000302c2b7223 */ /* 0x000fe2000001002d */
[----:B------:R-:W-:Y:S01]  /*2210*/  SHF.R.U32.HI R45, RZ, 0x10, R17 ;  /* 0x00000010ff2d7819 */ /* 0x000fe20000011611 */
[----:B----4-:R-:W-:Y:S01]  /*2220*/  HADD2.F32 R48, -RZ, R15.H0_H0 ;  /* 0x2000000fff307230 */ /* 0x010fe20000004100 */
[----:B------:R-:W-:Y:S01]  /*2230*/  IADD3 R17, R46, -0x80, RZ ;  /* 0xffffff802e117810 */ /* 0x000fe20007ffe0ff */
[----:B------:R-:W-:Y:S01]  /*2240*/  HADD2.F32 R46, -RZ, R38.H0_H0 ;  /* 0x20000026ff2e7230 */ /* 0x000fe20000004100 */
[----:B------:R-:W-:Y:S01]  /*2250*/  LOP3.LUT R45, R45, 0xff, RZ, 0xc0, !PT ;  /* 0x000000ff2d2d7812 */ /* 0x000fe200078ec0ff */
[----:B------:R-:W0:Y:S01]  /*2260*/  I2F.F16 R40, R40 ;  /* 0x0000002800287306 */ /* 0x000e220000200c00 */
[----:B------:R-:W-:Y:S02]  /*2270*/  LOP3.LUT R39, R39, 0xff, RZ, 0xc0, !PT ;  /* 0x000000ff27277812 */ /* 0x000fe400078ec0ff */
[----:B------:R-:W-:Y:S01]  /*2280*/  FFMA.FTZ R23, R44, R46, R23 ;  /* 0x0000002e2c177223 */ /* 0x000fe20000010017 */
[----:B------:R-:W-:-:S02]  /*2290*/  LOP3.LUT R47, R47, 0xff, RZ, 0xc0, !PT ;  /* 0x000000ff2f2f7812 */ /* 0x000fc400078ec0ff */
[----:B------:R-:W-:Y:S01]  /*22a0*/  IADD3 R38, R45, -0x80, RZ ;  /* 0xffffff802d267810 */ /* 0x000fe20007ffe0ff */
[----:B---3--:R-:W-:Y:S01]  /*22b0*/  HADD2.F32 R44, -RZ, R12.H0_H0 ;  /* 0x2000000cff2c7230 */ /* 0x008fe20000004100 */
[----:B------:R-:W-:Y:S01]  /*22c0*/  SHF.R.U32.HI R46, RZ, 0x10, R18 ;  /* 0x00000010ff2e7819 */ /* 0x000fe20000011612 */
[----:B------:R-:W1:Y:S01]  /*22d0*/  I2F.F16 R25, R49 ;  /* 0x0000003100197306 */ /* 0x000e620000200c00 */
[----:B------:R-:W-:Y:S01]  /*22e0*/  IADD3 R45, R39, -0x80, RZ ;  /* 0xffffff80272d7810 */ /* 0x000fe20007ffe0ff */
[----:B------:R-:W-:Y:S01]  /*22f0*/  HADD2.F32 R39, -RZ, R14.H0_H0 ;  /* 0x2000000eff277230 */ /* 0x000fe20000004100 */
[----:B------:R-:W-:Y:S01]  /*2300*/  IADD3 R42, R47, -0x80, RZ ;  /* 0xffffff802f2a7810 */ /* 0x000fe20007ffe0ff */
[----:B------:R-:W-:Y:S01]  /*2310*/  FFMA.FTZ R43, R44, R48, R43 ;  /* 0x000000302c2b7223 */ /* 0x000fe2000001002b */
[----:B------:R-:W-:Y:S01]  /*2320*/  LOP3.LUT R46, R46, 0xff, RZ, 0xc0, !PT ;  /* 0x000000ff2e2e7812 */ /* 0x000fe200078ec0ff */
[----:B0-----:R-:W-:Y:S01]  /*2330*/  HADD2.F32 R40, -RZ, R40.H0_H0 ;  /* 0x20000028ff287230 */ /* 0x001fe20000004100 */
[----:B------:R-:W-:Y:S01]  /*2340*/  SHF.R.U32.HI R47, RZ, 0x8, R19 ;  /* 0x00000008ff2f7819 */ /* 0x000fe20000011613 */
[----:B------:R-:W-:Y:S01]  /*2350*/  FFMA.FTZ R39, R39, R44, R16 ;  /* 0x0000002c27277223 */ /* 0x000fe20000010010 */
[----:B------:R-:W-:Y:S01]  /*2360*/  IADD3 R16, R46, -0x80, RZ ;  /* 0xffffff802e107810 */ /* 0x000fe20007ffe0ff */
[----:B------:R-:W0:Y:S01]  /*2370*/  I2F.F16 R17, R17 ;  /* 0x0000001100117306 */ /* 0x000e220000200c00 */
[----:B------:R-:W-:-:S02]  /*2380*/  LOP3.LUT R47, R47, 0xff, RZ, 0xc0, !PT ;  /* 0x000000ff2f2f7812 */ /* 0x000fc400078ec0ff */
[----:B------:R-:W-:Y:S02]  /*2390*/  SHF.R.U32.HI R46, RZ, 0x10, R19 ;  /* 0x00000010ff2e7819 */ /* 0x000fe40000011613 */
[----:B------:R-:W-:Y:S01]  /*23a0*/  IADD3 R47, R47, -0x80, RZ ;  /* 0xffffff802f2f7810 */ /* 0x000fe20007ffe0ff */
[----:B-1----:R-:W-:Y:S01]  /*23b0*/  HADD2.F32 R25, -RZ, R25.H0_H0 ;  /* 0x20000019ff197230 */ /* 0x002fe20000004100 */
[----:B------:R-:W-:Y:S01]  /*23c0*/  LOP3.LUT R46, R46, 0xff, RZ, 0xc0, !PT ;  /* 0x000000ff2e2e7812 */ /* 0x000fe200078ec0ff */
[----:B------:R1:W2:Y:S01]  /*23d0*/  I2F.F16 R14, R45 ;  /* 0x0000002d000e7306 */ /* 0x0002a20000200c00 */
[----:B------:R-:W-:Y:S02]  /*23e0*/  LEA.HI R19, R19, 0xffffff80, RZ, 0x8 ;  /* 0xffffff8013137811 */ /* 0x000fe400078f40ff */
[----:B------:R-:W-:Y:S01]  /*23f0*/  FFMA.FTZ R23, R44, R25, R23 ;  /* 0x000000192c177223 */ /* 0x000fe20000010017 */
[----:B0-----:R-:W-:-:S04]  /*2400*/  HADD2.F32 R17, -RZ, R17.H0_H0 ;  /* 0x20000011ff117230 */ /* 0x001fc80000004100 */
[----:B------:R-:W0:Y:S01]  /*2410*/  I2F.F16 R15, R47 ;  /* 0x0000002f000f7306 */ /* 0x000e220000200c00 */
[----:B-1----:R-:W-:Y:S01]  /*2420*/  IADD3 R45, R46, -0x80, RZ ;  /* 0xffffff802e2d7810 */ /* 0x002fe20007ffe0ff */
[----:B------:R-:W-:Y:S01]  /*2430*/  HADD2.F32 R46, -RZ, R24.H0_H0 ;  /* 0x20000018ff2e7230 */ /* 0x000fe20000004100 */
[----:B------:R-:W-:-:S04]  /*2440*/  LEA.HI R24, R18, 0xffffff80, RZ, 0x8 ;  /* 0xffffff8012187811 */ /* 0x000fc800078f40ff */
[----:B------:R-:W-:Y:S01]  /*2450*/  FFMA.FTZ R37, R44, R46, R37 ;  /* 0x0000002e2c257223 */ /* 0x000fe20000010025 */
[----:B------:R-:W1:Y:S01]  /*2460*/  I2F.F16 R42, R42 ;  /* 0x0000002a002a7306 */ /* 0x000e620000200c00 */
[----:B------:R-:W-:Y:S02]  /*2470*/  HADD2.F32 R46, -RZ, R12.H1_H1 ;  /* 0x3000000cff2e7230 */ /* 0x000fe40000004100 */
[----:B--2---:R-:W-:Y:S02]  /*2480*/  HADD2.F32 R14, -RZ, R14.H0_H0 ;  /* 0x2000000eff0e7230 */ /* 0x004fe40000004100 */
[----:B------:R-:W-:Y:S02]  /*2490*/  HADD2.F32 R12, -RZ, R13.H0_H0 ;  /* 0x2000000dff0c7230 */ /* 0x000fe40000004100 */
[----:B------:R-:W-:Y:S01]  /*24a0*/  FFMA.FTZ R39, R40, R46, R39 ;  /* 0x0000002e28277223 */ /* 0x000fe20000010027 */
[----:B0-----:R-:W-:Y:S01]  /*24b0*/  HADD2.F32 R40, -RZ, R15.H0_H0 ;  /* 0x2000000fff287230 */ /* 0x001fe20000004100 */
[----:B------:R-:W0:Y:S01]  /*24c0*/  I2F.F16 R38, R38 ;  /* 0x0000002600267306 */ /* 0x000e220000200c00 */
[C---:B------:R-:W-:Y:S01]  /*24d0*/  FFMA.FTZ R17, R46.reuse, R17, R43 ;  /* 0x000000112e117223 */ /* 0x040fe2000001002b */
[----:B------:R-:W-:Y:S01]  /*24e0*/  FFMA.FTZ R37, R46, R14, R37 ;  /* 0x0000000e2e257223 */ /* 0x000fe20000010025 */
[----:B------:R-:W-:-:S02]  /*24f0*/  HADD2.F32 R13, -RZ, R13.H1_H1 ;  /* 0x3000000dff0d7230 */ /* 0x000fc40000004100 */
[----:B------:R-:W-:Y:S01]  /*2500*/  FFMA.FTZ R23, R46, R40, R23 ;  /* 0x000000282e177223 */ /* 0x000fe20000010017 */
[----:B------:R-:W-:Y:S02]  /*2510*/  HADD2.F32 R14, -RZ, R41.H0_H0 ;  /* 0x20000029ff0e7230 */ /* 0x000fe40000004100 */
[----:B-1----:R-:W-:Y:S01]  /*2520*/  HADD2.F32 R42, -RZ, R42.H0_H0 ;  /* 0x2000002aff2a7230 */ /* 0x002fe20000004100 */
[----:B------:R-:W1:Y:S01]  /*2530*/  I2F.F16 R16, R16 ;  /* 0x0000001000107306 */ /* 0x000e620000200c00 */
[----:B------:R-:W-:-:S03]  /*2540*/  HADD2.F32 R15, -RZ, R35.H0_H0 ;  /* 0x20000023ff0f7230 */ /* 0x000fc60000004100 */
[----:B------:R-:W-:Y:S01]  /*2550*/  FFMA.FTZ R39, R42, R12, R39 ;  /* 0x0000000c2a277223 */ /* 0x000fe20000010027 */
[----:B0-----:R-:W-:-:S03]  /*2560*/  HADD2.F32 R38, -RZ, R38.H0_H0 ;  /* 0x20000026ff267230 */ /* 0x001fc60000004100 */
[----:B------:R-:W0:Y:S01]  /*2570*/  I2F.F16 R18, R45 ;  /* 0x0000002d00127306 */ /* 0x000e220000200c00 */
[----:B------:R-:W-:Y:S01]  /*2580*/  FFMA.FTZ R14, R14, R13, R39 ;  /* 0x0000000d0e0e7223 */ /* 0x000fe20000010027 */
[C---:B------:R-:W-:Y:S01]  /*2590*/  FFMA.FTZ R38, R12.reuse, R38, R17 ;  /* 0x000000260c267223 */ /* 0x040fe20000010011 */
[----:B------:R-:W-:Y:S02]  /*25a0*/  HADD2.F32 R17, -RZ, R35.H1_H1 ;  /* 0x30000023ff117230 */ /* 0x000fe40000004100 */
[----:B------:R-:W-:Y:S01]  /*25b0*/  FMUL.FTZ R14, R15, R14 ;  /* 0x0000000e0f0e7220 */ /* 0x000fe20000410000 */
[----:B-1----:R-:W-:Y:S02]  /*25c0*/  HADD2.F32 R16, -RZ, R16.H0_H0 ;  /* 0x20000010ff107230 */ /* 0x002fe40000004100 */
[----:B------:R-:W1:Y:S01]  /*25d0*/  I2F.F16 R24, R24 ;  /* 0x0000001800187306 */ /* 0x000e620000200c00 */
[----:B------:R-:W-:Y:S01]  /*25e0*/  FFMA.FTZ R2, R13, R2, R38 ;  /* 0x000000020d027223 */ /* 0x000fe20000010026 */
[----:B------:R-:W-:Y:S01]  /*25f0*/  F2FP.F16.F32.PACK_AB R14, RZ, R14 ;  /* 0x0000000eff0e723e */ /* 0x000fe200000000ff */
[----:B------:R-:W-:-:S02]  /*2600*/  FFMA.FTZ R37, R12, R16, R37 ;  /* 0x000000100c257223 */ /* 0x000fc40000010025 */
[----:B------:R-:W-:Y:S01]  /*2610*/  FMUL.FTZ R2, R17, R2 ;  /* 0x0000000211027220 */ /* 0x000fe20000410000 */
[----:B0-----:R-:W-:Y:S02]  /*2620*/  HADD2.F32 R18, -RZ, R18.H0_H0 ;  /* 0x20000012ff127230 */ /* 0x001fe40000004100 */
[----:B------:R-:W0:Y:S02]  /*2630*/  I2F.F16 R19, R19 ;  /* 0x0000001300137306 */ /* 0x000e240000200c00 */
[----:B------:R-:W-:Y:S01]  /*2640*/  F2FP.F16.F32.PACK_AB R2, RZ, R2 ;  /* 0x00000002ff02723e */ /* 0x000fe200000000ff */
[----:B------:R-:W-:Y:S01]  /*2650*/  FFMA.FTZ R18, R12, R18, R23 ;  /* 0x000000120c127223 */ /* 0x000fe20000010017 */
[----:B------:R-:W-:Y:S02]  /*2660*/  HADD2.F32 R23, -RZ, R34.H1_H1 ;  /* 0x30000022ff177230 */ /* 0x000fe40000004100 */
[----:B------:R-:W-:Y:S01]  /*2670*/  PRMT R14, R14, 0x5410, R2 ;  /* 0x000054100e0e7816 */ /* 0x000fe20000000002 */
[----:B-1----:R-:W-:-:S05]  /*2680*/  HADD2.F32 R24, -RZ, R24.H0_H0 ;  /* 0x20000018ff187230 */ /* 0x002fca0000004100 */
[----:B------:R-:W-:Y:S01]  /*2690*/  FFMA.FTZ R24, R13, R24, R37 ;  /* 0x000000180d187223 */ /* 0x000fe20000010025 */
[----:B------:R-:W-:Y:S01]  /*26a0*/  HFMA2.MMA R29, R14, 1, 1, R29 ;  /* 0x3c003c000e1d7835 */ /* 0x000fe2000000001d */
[----:B0-----:R-:W-:Y:S02]  /*26b0*/  HADD2.F32 R12, -RZ, R19.H0_H0 ;  /* 0x20000013ff0c7230 */ /* 0x001fe40000004100 */
[----:B------:R-:W-:-:S03]  /*26c0*/  HADD2.F32 R19, -RZ, R34.H0_H0 ;  /* 0x20000022ff137230 */ /* 0x000fc60000004100 */
[----:B------:R-:W-:Y:S02]  /*26d0*/  FFMA.FTZ R12, R13, R12, R18 ;  /* 0x0000000c0d0c7223 */ /* 0x000fe40000010012 */
[----:B------:R-:W-:Y:S02]  /*26e0*/  FMUL.FTZ R24, R19, R24 ;  /* 0x0000001813187220 */ /* 0x000fe40000410000 */
[----:B------:R-:W-:-:S03]  /*26f0*/  FMUL.FTZ R12, R23, R12 ;  /* 0x0000000c170c7220 */ /* 0x000fc60000410000 */
[----:B------:R-:W-:Y:S02]  /*2700*/  F2FP.F16.F32.PACK_AB R24, RZ, R24 ;  /* 0x00000018ff18723e */ /* 0x000fe400000000ff */
[----:B------:R-:W-:-:S04]  /*2710*/  F2FP.F16.F32.PACK_AB R12, RZ, R12 ;  /* 0x0000000cff0c723e */ /* 0x000fc800000000ff */
[----:B------:R-:W-:-:S05]  /*2720*/  PRMT R24, R24, 0x5410, R12 ;  /* 0x0000541018187816 */ /* 0x000fca000000000c */
[----:B------:R-:W-:-:S07]  /*2730*/  HADD2 R28, R24, R28 ;  /* 0x0000001c181c7230 */ /* 0x000fce0000000000 */
.L_x_4767:
[----:B------:R-:W-:Y:S01]  /*2740*/  IMAD.WIDE R26, R31, 0x8, R26 ;  /* 0x000000081f1a7825 */ /* 0x000fe200078e021a */
[----:B------:R-:W-:Y:S06]  /*2750*/  @P1 BRA `(.L_x_4768) ;  /* 0x0000000c000c1947 */ /* 0x000fec0003800000 */
[----:B-----5:R-:W2:Y:S01]  /*2760*/  LDG.E.128.CONSTANT R12, desc[UR6][R26.64] ;  /* 0x000000061a0c7981 */ /* 0x020ea2000c1e9d00 */
[----:B------:R-:W-:Y:S02]  /*2770*/  LOP3.LUT R16, R5, 0xff, RZ, 0xc0, !PT ;  /* 0x000000ff05107812 */ /* 0x000fe400078ec0ff */
[----:B------:R-:W-:Y:S02]  /*2780*/  LOP3.LUT R17, R6, 0xff, RZ, 0xc0, !PT ;  /* 0x000000ff06117812 */ /* 0x000fe400078ec0ff */
[----:B------:R-:W-:Y:S02]  /*2790*/  LOP3.LUT R2, R4, 0xff, RZ, 0xc0, !PT ;  /* 0x000000ff04027812 */ /* 0x000fe400078ec0ff */
[----:B------:R-:W-:Y:S02]  /*27a0*/  IADD3 R16, R16, -0x80, RZ ;  /* 0xffffff8010107810 */ /* 0x000fe40007ffe0ff */
[----:B------:R-:W-:Y:S02]  /*27b0*/  IADD3 R17, R17, -0x80, RZ ;  /* 0xffffff8011117810 */ /* 0x000fe40007ffe0ff */
[----:B------:R-:W-:Y:S01]  /*27c0*/  IADD3 R2, R2, -0x80, RZ ;  /* 0xffffff8002027810 */ /* 0x000fe20007ffe0ff */
[----:B------:R-:W1:Y:S01]  /*27d0*/  I2F.F16 R45, R16 ;  /* 0x00000010002d7306 */ /* 0x000e620000200c00 */
[----:B------:R-:W-:-:S02]  /*27e0*/  SHF.R.U32.HI R39, RZ, 0x8, R5 ;  /* 0x00000008ff277819 */ /* 0x000fc40000011605 */
[----:B0-----:R-:W-:Y:S02]  /*27f0*/  LOP3.LUT R19, R7, 0xff, RZ, 0xc0, !PT ;  /* 0x000000ff07137812 */ /* 0x001fe400078ec0ff */
[----:B------:R-:W-:Y:S02]  /*2800*/  LOP3.LUT R39, R39, 0xff, RZ, 0xc0, !PT ;  /* 0x000000ff27277812 */ /* 0x000fe400078ec0ff */
[----:B------:R-:W-:Y:S01]  /*2810*/  IADD3 R19, R19, -0x80, RZ ;  /* 0xffffff8013137810 */ /* 0x000fe20007ffe0ff */
[----:B------:R0:W-:Y:S01]  /*2820*/  I2F.F16 R46, R2 ;  /* 0x00000002002e7306 */ /* 0x0001e20000200c00 */
[----:B------:R-:W-:Y:S02]  /*2830*/  IADD3 R44, R39, -0x80, RZ ;  /* 0xffffff80272c7810 */ /* 0x000fe40007ffe0ff */
[----:B------:R-:W-:Y:S02]  /*2840*/  SHF.R.U32.HI R39, RZ, 0x8, R6 ;  /* 0x00000008ff277819 */ /* 0x000fe40000011606 */
[----:B------:R-:W-:-:S02]  /*2850*/  LEA.HI R37, R4, 0xffffff80, RZ, 0x8 ;  /* 0xffffff8004257811 */ /* 0x000fc400078f40ff */
[----:B------:R-:W-:Y:S01]  /*2860*/  LEA.HI R18, R5, 0xffffff80, RZ, 0x8 ;  /* 0xffffff8005127811 */ /* 0x000fe200078f40ff */
[----:B------:R3:W-:Y:S01]  /*2870*/  I2F.F16 R40, R17 ;  /* 0x0000001100287306 */ /* 0x0007e20000200c00 */
[--C-:B0-----:R-:W-:Y:S01]  /*2880*/  SHF.R.U32.HI R2, RZ, 0x8, R4.reuse ;  /* 0x00000008ff027819 */ /* 0x101fe20000011604 */
[----:B-1----:R-:W-:Y:S01]  /*2890*/  HADD2.F32 R45, -RZ, R45.H0_H0 ;  /* 0x2000002dff2d7230 */ /* 0x002fe20000004100 */
[----:B------:R-:W-:Y:S02]  /*28a0*/  SHF.R.U32.HI R4, RZ, 0x10, R4 ;  /* 0x00000010ff047819 */ /* 0x000fe40000011604 */
[----:B------:R-:W-:Y:S02]  /*28b0*/  LOP3.LUT R2, R2, 0xff, RZ, 0xc0, !PT ;  /* 0x000000ff02027812 */ /* 0x000fe400078ec0ff */
[----:B------:R-:W-:Y:S01]  /*28c0*/  LOP3.LUT R4, R4, 0xff, RZ, 0xc0, !PT ;  /* 0x000000ff04047812 */ /* 0x000fe200078ec0ff */
[----:B------:R-:W0:Y:S01]  /*28d0*/  I2F.F16 R19, R19 ;  /* 0x0000001300137306 */ /* 0x000e220000200c00 */
[----:B---3--:R-:W1:Y:S01]  /*28e0*/  LDS.64 R16, [UR5+0x20] ;  /* 0x00002005ff107984 */ /* 0x008e620008000a00 */
[----:B------:R-:W-:-:S02]  /*28f0*/  IADD3 R2, R2, -0x80, RZ ;  /* 0xffffff8002027810 */ /* 0x000fc40007ffe0ff */
[----:B------:R-:W-:Y:S02]  /*2900*/  LEA.HI R25, R7, 0xffffff80, RZ, 0x8 ;  /* 0xffffff8007197811 */ /* 0x000fe400078f40ff */
[----:B------:R-:W-:Y:S02]  /*2910*/  IADD3 R4, R4, -0x80, RZ ;  /* 0xffffff8004047810 */ /* 0x000fe40007ffe0ff */
[----:B------:R3:W4:Y:S01]  /*2920*/  I2F.F16 R43, R2 ;  /* 0x00000002002b7306 */ /* 0x0007220000200c00 */
[----:B------:R-:W-:Y:S02]  /*2930*/  SHF.R.U32.HI R5, RZ, 0x10, R5 ;  /* 0x00000010ff057819 */ /* 0x000fe40000011605 */
[----:B------:R-:W-:Y:S02]  /*2940*/  LEA.HI R38, R6, 0xffffff80, RZ, 0x8 ;  /* 0xffffff8006267811 */ /* 0x000fe400078f40ff */
[----:B------:R-:W-:Y:S01]  /*2950*/  LOP3.LUT R5, R5, 0xff, RZ, 0xc0, !PT ;  /* 0x000000ff05057812 */ /* 0x000fe200078ec0ff */
[----:B0-----:R-:W-:-:S02]  /*2960*/  HADD2.F32 R19, -RZ, R19.H0_H0 ;  /* 0x20000013ff137230 */ /* 0x001fc40000004100 */
[----:B------:R-:W0:Y:S01]  /*2970*/  I2F.F16 R44, R44 ;  /* 0x0000002c002c7306 */ /* 0x000e220000200c00 */
[----:B---3--:R-:W-:Y:S02]  /*2980*/  LOP3.LUT R2, R39, 0xff, RZ, 0xc0, !PT ;  /* 0x000000ff27027812 */ /* 0x008fe400078ec0ff */
[----:B------:R-:W-:Y:S02]  /*2990*/  IADD3 R5, R5, -0x80, RZ ;  /* 0xffffff8005057810 */ /* 0x000fe40007ffe0ff */
[----:B------:R-:W-:Y:S02]  /*29a0*/  IADD3 R42, R2, -0x80, RZ ;  /* 0xffffff80022a7810 */ /* 0x000fe40007ffe0ff */
[--C-:B------:R-:W-:Y:S01]  /*29b0*/  SHF.R.U32.HI R2, RZ, 0x8, R7.reuse ;  /* 0x00000008ff027819 */ /* 0x100fe20000011607 */
[----:B------:R-:W-:Y:S01]  /*29c0*/  I2F.F16 R4, R4 ;  /* 0x0000000400047306 */ /* 0x000fe20000200c00 */
[----:B------:R-:W-:Y:S02]  /*29d0*/  SHF.R.U32.HI R7, RZ, 0x10, R7 ;  /* 0x00000010ff077819 */ /* 0x000fe40000011607 */
[----:B------:R-:W-:-:S02]  /*29e0*/  LOP3.LUT R2, R2, 0xff, RZ, 0xc0, !PT ;  /* 0x000000ff02027812 */ /* 0x000fc400078ec0ff */
[----:B------:R-:W-:Y:S02]  /*29f0*/  LOP3.LUT R7, R7, 0xff, RZ, 0xc0, !PT ;  /* 0x000000ff07077812 */ /* 0x000fe400078ec0ff */
[----:B------:R-:W-:Y:S01]  /*2a00*/  IADD3 R41, R2, -0x80, RZ ;  /* 0xffffff8002297810 */ /* 0x000fe20007ffe0ff */
[----:B------:R-:W3:Y:S01]  /*2a10*/  I2F.F16 R42, R42 ;  /* 0x0000002a002a7306 */ /* 0x000ee20000200c00 */
[----:B------:R-:W-:Y:S01]  /*2a20*/  IADD3 R50, R7, -0x80, RZ ;  /* 0xffffff8007327810 */ /* 0x000fe20007ffe0ff */
[----:B------:R-:W-:Y:S01]  /*2a30*/  HADD2.F32 R7, -RZ, R40.H0_H0 ;  /* 0x20000028ff077230 */ /* 0x000fe20000004100 */
[----:B------:R-:W-:-:S04]  /*2a40*/  SHF.R.U32.HI R6, RZ, 0x10, R6 ;  /* 0x00000010ff067819 */ /* 0x000fc80000011606 */
[----:B------:R-:W-:Y:S01]  /*2a50*/  LOP3.LUT R6, R6, 0xff, RZ, 0xc0, !PT ;  /* 0x000000ff06067812 */ /* 0x000fe200078ec0ff */
[----:B------:R-:W3:Y:S01]  /*2a60*/  I2F.F16 R41, R41 ;  /* 0x0000002900297306 */ /* 0x000ee20000200c00 */
[--C-:B-1----:R-:W-:Y:S02]  /*2a70*/  HADD2.F32 R2, -RZ, R16.reuse.H0_H0 ;  /* 0x20000010ff027230 */ /* 0x102fe40000004100 */
[----:B------:R-:W-:Y:S01]  /*2a80*/  HADD2.F32 R48, -RZ, R16.H1_H1 ;  /* 0x30000010ff307230 */ /* 0x000fe20000004100 */
[----:B------:R-:W-:Y:S01]  /*2a90*/  IADD3 R6, R6, -0x80, RZ ;  /* 0xffffff8006067810 */ /* 0x000fe20007ffe0ff */
[----:B----4-:R-:W-:Y:S02]  /*2aa0*/  HADD2.F32 R16, -RZ, R43.H0_H0 ;  /* 0x2000002bff107230 */ /* 0x010fe40000004100 */
[----:B------:R-:W-:Y:S01]  /*2ab0*/  FFMA.FTZ R47, R2, R19, RZ ;  /* 0x00000013022f7223 */ /* 0x000fe200000100ff */
[----:B0-----:R-:W-:Y:S01]  /*2ac0*/  HADD2.F32 R43, -RZ, R44.H0_H0 ;  /* 0x2000002cff2b7230 */ /* 0x001fe20000004100 */
[----:B------:R0:W1:Y:S01]  /*2ad0*/  I2F.F16 R39, R5 ;  /* 0x0000000500277306 */ /* 0x0000620000200c00 */
[----:B---3--:R-:W-:-:S02]  /*2ae0*/  HADD2.F32 R19, -RZ, R42.H0_H0 ;  /* 0x2000002aff137230 */ /* 0x008fc40000004100 */
[----:B------:R-:W-:Y:S01]  /*2af0*/  FFMA.FTZ R45, R2, R45, RZ ;  /* 0x0000002d022d7223 */ /* 0x000fe200000100ff */
[----:B------:R-:W-:-:S03]  /*2b00*/  HADD2.F32 R4, -RZ, R4.H0_H0 ;  /* 0x20000004ff047230 */ /* 0x000fc60000004100 */
[----:B------:R-:W-:Y:S01]  /*2b10*/  FFMA.FTZ R43, R48, R43, R45 ;  /* 0x0000002b302b7223 */ /* 0x000fe2000001002d */
[----:B------:R-:W-:Y:S01]  /*2b20*/  HADD2.F32 R44, -RZ, R41.H0_H0 ;  /* 0x20000029ff2c7230 */ /* 0x000fe20000004100 */
[----:B------:R-:W-:Y:S01]  /*2b30*/  I2F.F16 R6, R6 ;  /* 0x0000000600067306 */ /* 0x000fe20000200c00 */
[----:B0-----:R-:W-:Y:S02]  /*2b40*/  HADD2.F32 R5, -RZ, R46.H0_H0 ;  /* 0x2000002eff057230 */ /* 0x001fe40000004100 */
[----:B------:R-:W-:Y:S01]  /*2b50*/  FFMA.FTZ R46, R2, R7, RZ ;  /* 0x00000007022e7223 */ /* 0x000fe200000100ff */
[C---:B------:R-:W-:Y:S02]  /*2b60*/  FFMA.FTZ R47, R48.reuse, R44, R47 ;  /* 0x0000002c302f7223 */ /* 0x040fe4000001002f */
[----:B------:R-:W-:Y:S01]  /*2b70*/  FFMA.FTZ R5, R5, R2, RZ ;  /* 0x0000000205057223 */ /* 0x000fe200000100ff */
[----:B------:R-:W-:Y:S01]  /*2b80*/  FFMA.FTZ R19, R48, R19, R46 ;  /* 0x0000001330137223 */ /* 0x000fe2000001002e */
[----:B------:R-:W0:Y:S02]  /*2b90*/  I2F.F16 R40, R50 ;  /* 0x0000003200287306 */ /* 0x000e240000200c00 */
[----:B------:R-:W-:Y:S01]  /*2ba0*/  FFMA.FTZ R5, R16, R48, R5 ;  /* 0x0000003010057223 */ /* 0x000fe20000010005 */
[----:B-1----:R-:W-:-:S05]  /*2bb0*/  HADD2.F32 R48, -RZ, R39.H0_H0 ;  /* 0x20000027ff307230 */ /* 0x002fca0000004100 */
[----:B------:R-:W-:Y:S01]  /*2bc0*/  I2F.F16 R37, R37 ;  /* 0x0000002500257306 */ /* 0x000fe20000200c00 */
[----:B0-----:R-:W-:-:S07]  /*2bd0*/  HADD2.F32 R40, -RZ, R40.H0_H0 ;  /* 0x20000028ff287230 */ /* 0x001fce0000004100 */
[----:B------:R-:W-:Y:S08]  /*2be0*/  I2F.F16 R18, R18 ;  /* 0x0000001200127306 */ /* 0x000ff00000200c00 */
[----:B------:R-:W-:Y:S08]  /*2bf0*/  I2F.F16 R25, R25 ;  /* 0x0000001900197306 */ /* 0x000ff00000200c00 */
[----:B------:R-:W0:Y:S02]  /*2c00*/  I2F.F16 R38, R38 ;  /* 0x0000002600267306 */ /* 0x000e240000200c00 */
[----:B0-----:R-:W-:Y:S01]  /*2c10*/  HADD2.F32 R38, -RZ, R38.H0_H0 ;  /* 0x20000026ff267230 */ /* 0x001fe20000004100 */
[----:B--2---:R-:W-:-:S02]  /*2c20*/  LOP3.LUT R42, R15, 0xff, RZ, 0xc0, !PT ;  /* 0x000000ff0f2a7812 */ /* 0x004fc400078ec0ff */
[--C-:B------:R-:W-:Y:S02]  /*2c30*/  SHF.R.U32.HI R41, RZ, 0x8, R12.reuse ;  /* 0x00000008ff297819 */ /* 0x100fe4000001160c */
[----:B------:R-:W-:Y:S01]  /*2c40*/  IADD3 R46, R42, -0x80, RZ ;  /* 0xffffff802a2e7810 */ /* 0x000fe20007ffe0ff */
[--C-:B------:R-:W-:Y:S01]  /*2c50*/  HADD2.F32 R42, -RZ, R17.reuse.H0_H0 ;  /* 0x20000011ff2a7230 */ /* 0x100fe20000004100 */
[----:B------:R-:W-:Y:S02]  /*2c60*/  LOP3.LUT R44, R41, 0xff, RZ, 0xc0, !PT ;  /* 0x000000ff292c7812 */ /* 0x000fe400078ec0ff */
[----:B------:R-:W-:Y:S01]  /*2c70*/  SHF.R.U32.HI R45, RZ, 0x10, R12 ;  /* 0x00000010ff2d7819 */ /* 0x000fe2000001160c */
[----:B------:R0:W-:Y:S01]  /*2c80*/  I2F.F16 R41, R46 ;  /* 0x0000002e00297306 */ /* 0x0001e20000200c00 */
[----:B------:R-:W-:Y:S01]  /*2c90*/  LEA.HI R24, R12, 0xffffff80, RZ, 0x8 ;  /* 0xffffff800c187811 */ /* 0x000fe200078f40ff */
[----:B------:R-:W-:Y:S01]  /*2ca0*/  FFMA.FTZ R43, R42, R48, R43 ;  /* 0x000000302a2b7223 */ /* 0x000fe2000001002b */
[----:B------:R-:W-:Y:S01]  /*2cb0*/  LOP3.LUT R49, R12, 0xff, RZ, 0xc0, !PT ;  /* 0x000000ff0c317812 */ /* 0x000fe200078ec0ff */
[----:B------:R-:W-:Y:S01]  /*2cc0*/  FFMA.FTZ R47, R42, R40, R47 ;  /* 0x000000282a2f7223 */ /* 0x000fe2000001002f */
[----:B------:R-:W-:Y:S01]  /*2cd0*/  IADD3 R12, R44, -0x80, RZ ;  /* 0xffffff802c0c7810 */ /* 0x000fe20007ffe0ff */
[----:B------:R-:W-:Y:S01]  /*2ce0*/  FFMA.FTZ R44, R4, R42, R5 ;  /* 0x0000002a042c7223 */ /* 0x000fe20000010005 */
[----:B------:R-:W-:Y:S01]  /*2cf0*/  LOP3.LUT R45, R45, 0xff, RZ, 0xc0, !PT ;  /* 0x000000ff2d2d7812 */ /* 0x000fe200078ec0ff */
[----:B------:R-:W-:Y:S01]  /*2d00*/  HADD2.F32 R40, -RZ, R17.H1_H1 ;  /* 0x30000011ff287230 */ /* 0x000fe20000004100 */
[----:B------:R-:W-:Y:S01]  /*2d10*/  SHF.R.U32.HI R4, RZ, 0x8, R13 ;  /* 0x00000008ff047819 */ /* 0x000fe2000001160d */
[----:B0-----:R-:W-:Y:S01]  /*2d20*/  HADD2.F32 R46, -RZ, R6.H0_H0 ;  /* 0x20000006ff2e7230 */ /* 0x001fe20000004100 */
[----:B------:R-:W-:Y:S01]  /*2d30*/  IADD3 R39, R45, -0x80, RZ ;  /* 0xffffff802d277810 */ /* 0x000fe20007ffe0ff */
[----:B------:R-:W0:Y:S01]  /*2d40*/  I2F.F16 R12, R12 ;  /* 0x0000000c000c7306 */ /* 0x000e220000200c00 */
[----:B------:R-:W-:-:S02]  /*2d50*/  LOP3.LUT R45, R4, 0xff, RZ, 0xc0, !PT ;  /* 0x000000ff042d7812 */ /* 0x000fc400078ec0ff */
[----:B------:R-:W1:Y:S01]  /*2d60*/  LDS.64 R4, [UR5+0x28] ;  /* 0x00002805ff047984 */ /* 0x000e620008000a00 */
[----:B------:R-:W-:Y:S01]  /*2d70*/  FFMA.FTZ R19, R42, R46, R19 ;  /* 0x0000002e2a137223 */ /* 0x000fe20000010013 */
[--C-:B------:R-:W-:Y:S01]  /*2d80*/  SHF.R.U32.HI R42, RZ, 0x8, R14.reuse ;  /* 0x00000008ff2a7819 */ /* 0x100fe2000001160e */
[----:B------:R-:W-:Y:S01]  /*2d90*/  HADD2.F32 R46, -RZ, R25.H0_H0 ;  /* 0x20000019ff2e7230 */ /* 0x000fe20000004100 */
[----:B------:R-:W-:Y:S01]  /*2da0*/  LOP3.LUT R7, R13, 0xff, RZ, 0xc0, !PT ;  /* 0x000000ff0d077812 */ /* 0x000fe200078ec0ff */
[----:B------:R-:W-:Y:S01]  /*2db0*/  FFMA.FTZ R19, R40, R38, R19 ;  /* 0x0000002628137223 */ /* 0x000fe20000010013 */
[----:B------:R-:W-:Y:S01]  /*2dc0*/  IADD3 R6, R45, -0x80, RZ ;  /* 0xffffff802d067810 */ /* 0x000fe20007ffe0ff */
[----:B------:R-:W-:Y:S01]  /*2dd0*/  HADD2.F32 R45, -RZ, R37.H0_H0 ;  /* 0x20000025ff2d7230 */ /* 0x000fe20000004100 */
[----:B------:R-:W-:Y:S01]  /*2de0*/  LOP3.LUT R42, R42, 0xff, RZ, 0xc0, !PT ;  /* 0x000000ff2a2a7812 */ /* 0x000fe200078ec0ff */
[----:B------:R-:W-:Y:S01]  /*2df0*/  FFMA.FTZ R47, R40, R46, R47 ;  /* 0x0000002e282f7223 */ /* 0x000fe2000001002f */
[----:B------:R-:W-:Y:S01]  /*2e00*/  IADD3 R7, R7, -0x80, RZ ;  /* 0xffffff8007077810 */ /* 0x000fe20007ffe0ff */
[----:B------:R-:W-:Y:S01]  /*2e10*/  I2F.F16 R39, R39 ;  /* 0x0000002700277306 */ /* 0x000fe20000200c00 */
[----:B------:R-:W-:Y:S01]  /*2e20*/  SHF.R.U32.HI R37, RZ, 0x10, R14 ;  /* 0x00000010ff257819 */ /* 0x000fe2000001160e */
[----:B------:R-:W-:Y:S01]  /*2e30*/  FFMA.FTZ R44, R45, R40, R44 ;  /* 0x000000282d2c7223 */ /* 0x000fe2000001002c */
[----:B------:R-:W-:Y:S01]  /*2e40*/  IADD3 R17, R42, -0x80, RZ ;  /* 0xffffff802a117810 */ /* 0x000fe20007ffe0ff */
[----:B------:R-:W-:Y:S01]  /*2e50*/  HADD2.F32 R45, -RZ, R18.H0_H0 ;  /* 0x20000012ff2d7230 */ /* 0x000fe20000004100 */
[----:B------:R-:W-:Y:S01]  /*2e60*/  LOP3.LUT R16, R14, 0xff, RZ, 0xc0, !PT ;  /* 0x000000ff0e107812 */ /* 0x000fe200078ec0ff */
[----:B0-----:R-:W-:Y:S01]  /*2e70*/  HADD2.F32 R12, -RZ, R12.H0_H0 ;  /* 0x2000000cff0c7230 */ /* 0x001fe20000004100 */
[----:B------:R-:W-:Y:S01]  /*2e80*/  SHF.R.U32.HI R42, RZ, 0x8, R15 ;  /* 0x00000008ff2a7819 */ /* 0x000fe2000001160f */
[----:B------:R-:W0:Y:S01]  /*2e90*/  I2F.F16 R7, R7 ;  /* 0x0000000700077306 */ /* 0x000e220000200c00 */
[----:B------:R-:W-:Y:S01]  /*2ea0*/  LOP3.LUT R37, R37, 0xff, RZ, 0xc0, !PT ;  /* 0x000000ff25257812 */ /* 0x000fe200078ec0ff */
[----:B------:R-:W-:Y:S01]  /*2eb0*/  FFMA.FTZ R43, R40, R45, R43 ;  /* 0x0000002d282b7223 */ /* 0x000fe2000001002b */
[----:B------:R-:W-:-:S02]  /*2ec0*/  LEA.HI R23, R13, 0xffffff80, RZ, 0x8 ;  /* 0xffffff800d177811 */ /* 0x000fc400078f40ff */
[----:B------:R-:W-:Y:S02]  /*2ed0*/  SHF.R.U32.HI R13, RZ, 0x10, R13 ;  /* 0x00000010ff0d7819 */ /* 0x000fe4000001160d */
[----:B------:R-:W-:Y:S01]  /*2ee0*/  IADD3 R49, R49, -0x80, RZ ;  /* 0xffffff8031317810 */ /* 0x000fe20007ffe0ff */
[----:B------:R-:W-:Y:S01]  /*2ef0*/  I2F.F16 R6, R6 ;  /* 0x0000000600067306 */ /* 0x000fe20000200c00 */
[----:B------:R-:W-:Y:S02]  /*2f00*/  IADD3 R16, R16, -0x80, RZ ;  /* 0xffffff8010107810 */ /* 0x000fe40007ffe0ff */
[----:B------:R-:W-:Y:S02]  /*2f10*/  LOP3.LUT R42, R42, 0xff, RZ, 0xc0, !PT ;  /* 0x000000ff2a2a7812 */ /* 0x000fe400078ec0ff */
[----:B------:R-:W-:Y:S02]  /*2f20*/  IADD3 R18, R37, -0x80, RZ ;  /* 0xffffff8025127810 */ /* 0x000fe40007ffe0ff */
[----:B------:R-:W-:Y:S01]  /*2f30*/  SHF.R.U32.HI R37, RZ, 0x10, R15 ;  /* 0x00000010ff257819 */ /* 0x000fe2000001160f */
[----:B------:R-:W2:Y:S01]  /*2f40*/  I2F.F16 R2, R49 ;  /* 0x0000003100027306 */ /* 0x000ea20000200c00 */
[----:B------:R-:W-:-:S02]  /*2f50*/  LOP3.LUT R13, R13, 0xff, RZ, 0xc0, !PT ;  /* 0x000000ff0d0d7812 */ /* 0x000fc400078ec0ff */
[----:B------:R-:W-:Y:S01]  /*2f60*/  IADD3 R25, R42, -0x80, RZ ;  /* 0xffffff802a197810 */ /* 0x000fe20007ffe0ff */
[----:B0-----:R-:W-:Y:S01]  /*2f70*/  HADD2.F32 R42, -RZ, R7.H0_H0 ;  /* 0x20000007ff2a7230 */ /* 0x001fe20000004100 */
[----:B------:R-:W-:Y:S01]  /*2f80*/  LOP3.LUT R37, R37, 0xff, RZ, 0xc0, !PT ;  /* 0x000000ff25257812 */ /* 0x000fe200078ec0ff */
[--C-:B-1----:R-:W-:Y:S01]  /*2f90*/  HADD2.F32 R38, -RZ, R4.reuse.H0_H0 ;  /* 0x20000004ff267230 */ /* 0x102fe20000004100 */
[----:B------:R-:W-:Y:S01]  /*2fa0*/  IADD3 R13, R13, -0x80, RZ ;  /* 0xffffff800d0d7810 */ /* 0x000fe20007ffe0ff */
[----:B------:R-:W0:Y:S01]  /*2fb0*/  I2F.F16 R16, R16 ;  /* 0x0000001000107306 */ /* 0x000e220000200c00 */
[----:B------:R-:W-:Y:S01]  /*2fc0*/  IADD3 R40, R37, -0x80, RZ ;  /* 0xffffff8025287810 */ /* 0x000fe20007ffe0ff */
[----:B------:R-:W-:Y:S01]  /*2fd0*/  HADD2.F32 R4, -RZ, R4.H1_H1 ;  /* 0x30000004ff047230 */ /* 0x000fe20000004100 */
[----:B------:R-:W-:Y:S01]  /*2fe0*/  LEA.HI R14, R14, 0xffffff80, RZ, 0x8 ;  /* 0xffffff800e0e7811 */ /* 0x000fe200078f40ff */
[----:B------:R-:W-:Y:S01]  /*2ff0*/  FFMA.FTZ R43, R38, R42, R43 ;  /* 0x0000002a262b7223 */ /* 0x000fe2000001002b */
[----:B------:R-:W-:Y:S01]  /*3000*/  LEA.HI R15, R15, 0xffffff80, RZ, 0x8 ;  /* 0xffffff800f0f7811 */ /* 0x000fe200078f40ff */
[----:B------:R-:W-:-:S02]  /*3010*/  HADD2.F32 R42, -RZ, R41.H0_H0 ;  /* 0x20000029ff2a7230 */ /* 0x000fc40000004100 */
[----:B------:R-:W1:Y:S01]  /*3020*/  I2F.F16 R17, R17 ;  /* 0x0000001100117306 */ /* 0x000e620000200c00 */
[----:B--2---:R-:W-:Y:S02]  /*3030*/  HADD2.F32 R37, -RZ, R2.H0_H0 ;  /* 0x20000002ff257230 */ /* 0x004fe40000004100 */
[----:B------:R-:W-:Y:S02]  /*3040*/  HADD2.F32 R41, -RZ, R6.H0_H0 ;  /* 0x20000006ff297230 */ /* 0x000fe40000004100 */
[----:B------:R-:W-:Y:S01]  /*3050*/  FFMA.FTZ R42, R38, R42, R47 ;  /* 0x0000002a262a7223 */ /* 0x000fe2000001002f */
[----:B------:R-:W-:Y:S02]  /*3060*/  HADD2.F32 R2, -RZ, R5.H0_H0 ;  /* 0x20000005ff027230 */ /* 0x000fe40000004100 */
[----:B------:R-:W-:Y:S01]  /*3070*/  FFMA.FTZ R37, R37, R38, R44 ;  /* 0x0000002625257223 */ /* 0x000fe2000001002c */
[----:B0-----:R-:W-:Y:S01]  /*3080*/  HADD2.F32 R16, -RZ, R16.H0_H0 ;  /* 0x20000010ff107230 */ /* 0x001fe20000004100 */
[----:B------:R-:W0:Y:S01]  /*3090*/  I2F.F16 R25, R25 ;  /* 0x0000001900197306 */ /* 0x000e220000200c00 */
[----:B------:R-:W-:-:S02]  /*30a0*/  HADD2.F32 R6, -RZ, R39.H0_H0 ;  /* 0x20000027ff067230 */ /* 0x000fc40000004100 */
[----:B------:R-:W-:Y:S01]  /*30b0*/  FFMA.FTZ R37, R12, R4, R37 ;  /* 0x000000040c257223 */ /* 0x000fe20000010025 */
[----:B------:R-:W-:Y:S01]  /*30c0*/  FFMA.FTZ R41, R4, R41, R43 ;  /* 0x0000002904297223 */ /* 0x000fe2000001002b */
[----:B------:R-:W-:Y:S01]  /*30d0*/  FFMA.FTZ R19, R38, R16, R19 ;  /* 0x0000001026137223 */ /* 0x000fe20000010013 */
[----:B------:R-:W-:Y:S02]  /*30e0*/  HADD2.F32 R5, -RZ, R5.H1_H1 ;  /* 0x30000005ff057230 */ /* 0x000fe40000004100 */
        /* <DEDUP_REMOVED lines=16> */
[----:B------:R-:W-:Y:S02]  /*31f0*/  HADD2.F32 R7, -RZ, R35.H0_H0 ;  /* 0x20000023ff077230 */ /* 0x000fe40000004100 */
[----:B------:R-:W-:Y:S01]  /*3200*/  FFMA.FTZ R12, R2, R12, R25 ;  /* 0x0000000c020c7223 */ /* 0x000fe20000010019 */
[----:B0-----:R-:W-:-:S04]  /*3210*/  HADD2.F32 R24, -RZ, R24.H0_H0 ;  /* 0x20000018ff187230 */ /* 0x001fc80000004100 */
[----:B------:R-:W0:Y:S01]  /*3220*/  I2F.F16 R14, R14 ;  /* 0x0000000e000e7306 */ /* 0x000e220000200c00 */
[----:B------:R-:W-:Y:S01]  /*3230*/  FFMA.FTZ R24, R24, R5, R37 ;  /* 0x0000000518187223 */ /* 0x000fe20000010025 */
[----:B-1----:R-:W-:-:S06]  /*3240*/  HADD2.F32 R4, -RZ, R23.H0_H0 ;  /* 0x20000017ff047230 */ /* 0x002fcc0000004100 */
[----:B------:R-:W1:Y:S01]  /*3250*/  I2F.F16 R15, R15 ;  /* 0x0000000f000f7306 */ /* 0x000e620000200c00 */
[----:B------:R-:W-:Y:S01]  /*3260*/  FMUL.FTZ R24, R7, R24 ;  /* 0x0000001807187220 */ /* 0x000fe20000410000 */
[----:B------:R-:W-:-:S04]  /*3270*/  FFMA.FTZ R4, R5, R4, R6 ;  /* 0x0000000405047223 */ /* 0x000fc80000010006 */
[----:B------:R-:W-:Y:S01]  /*3280*/  F2FP.F16.F32.PACK_AB R24, RZ, R24 ;  /* 0x00000018ff18723e */ /* 0x000fe200000000ff */
[----:B0-----:R-:W-:Y:S02]  /*3290*/  HADD2.F32 R14, -RZ, R14.H0_H0 ;  /* 0x2000000eff0e7230 */ /* 0x001fe40000004100 */
[----:B------:R-:W-:-:S03]  /*32a0*/  FMUL.FTZ R4, R13, R4 ;  /* 0x000000040d047220 */ /* 0x000fc60000410000 */
[C---:B------:R-:W-:Y:S01]  /*32b0*/  FFMA.FTZ R14, R5.reuse, R14, R17 ;  /* 0x0000000e050e7223 */ /* 0x040fe20000010011 */
        /* <DEDUP_REMOVED lines=13> */
.L_x_4768:
[----:B-----5:R-:W-:Y:S01]  /*3390*/  @!P0 IADD3 R0, R36, R3, RZ ;  /* 0x0000000324008210 */ /* 0x020fe20007ffe0ff */
[----:B------:R-:W-:Y:S01]  /*33a0*/  IMAD.WIDE R26, R31, 0x8, R26 ;  /* 0x000000081f1a7825 */ /* 0x000fe200078e021a */
[----:B------:R-:W-:Y:S06]  /*33b0*/  @P1 BRA `(.L_x_4769) ;  /* 0x0000000c000c1947 */ /* 0x000fec0003800000 */
[----:B------:R-:W2:Y:S01]  /*33c0*/  LDG.E.128.CONSTANT R4, desc[UR6][R26.64] ;  /* 0x000000061a047981 */ /* 0x000ea2000c1e9d00 */
[C---:B------:R-:W-:Y:S02]  /*33d0*/  LOP3.LUT R2, R8.reuse, 0xff, RZ, 0xc0, !PT ;  /* 0x000000ff08027812 */ /* 0x040fe400078ec0ff */
[----:B0-----:R-:W-:Y:S02]  /*33e0*/  LEA.HI R19, R8, 0xffffff80, RZ, 0x8 ;  /* 0xffffff8008137811 */ /* 0x001fe400078f40ff */
[----:B------:R-:W-:Y:S02]  /*33f0*/  IADD3 R2, R2, -0x80, RZ ;  /* 0xffffff8002027810 */ /* 0x000fe40007ffe0ff */
[----:B------:R-:W-:Y:S02]  /*3400*/  SHF.R.U32.HI R15, RZ, 0x8, R9 ;  /* 0x00000008ff0f7819 */ /* 0x000fe40000011609 */
[----:B------:R0:W-:Y:S01]  /*3410*/  I2F.F16 R45, R2 ;  /* 0x00000002002d7306 */ /* 0x0001e20000200c00 */
[----:B------:R-:W-:-:S02]  /*3420*/  LOP3.LUT R13, R9, 0xff, RZ, 0xc0, !PT ;  /* 0x000000ff090d7812 */ /* 0x000fc400078ec0ff */
[----:B------:R-:W-:Y:S02]  /*3430*/  LOP3.LUT R15, R15, 0xff, RZ, 0xc0, !PT ;  /* 0x000000ff0f0f7812 */ /* 0x000fe400078ec0ff */
[----:B------:R-:W-:Y:S02]  /*3440*/  IADD3 R37, R13, -0x80, RZ ;  /* 0xffffff800d257810 */ /* 0x000fe40007ffe0ff */
[----:B------:R-:W-:Y:S01]  /*3450*/  IADD3 R40, R15, -0x80, RZ ;  /* 0xffffff800f287810 */ /* 0x000fe20007ffe0ff */
[----:B------:R-:W-:Y:S01]  /*3460*/  I2F.F16 R19, R19 ;  /* 0x0000001300137306 */ /* 0x000fe20000200c00 */
[--C-:B0-----:R-:W-:Y:S02]  /*3470*/  SHF.R.U32.HI R2, RZ, 0x8, R8.reuse ;  /* 0x00000008ff027819 */ /* 0x101fe40000011608 */
[----:B------:R-:W-:Y:S02]  /*3480*/  SHF.R.U32.HI R8, RZ, 0x10, R8 ;  /* 0x00000010ff087819 */ /* 0x000fe40000011608 */
[----:B------:R-:W-:-:S02]  /*3490*/  LOP3.LUT R2, R2, 0xff, RZ, 0xc0, !PT ;  /* 0x000000ff02027812 */ /* 0x000fc400078ec0ff */
[----:B------:R-:W-:Y:S01]  /*34a0*/  LOP3.LUT R14, R8, 0xff, RZ, 0xc0, !PT ;  /* 0x000000ff080e7812 */ /* 0x000fe200078ec0ff */
[----:B------:R-:W-:Y:S01]  /*34b0*/  I2F.F16 R37, R37 ;  /* 0x0000002500257306 */ /* 0x000fe20000200c00 */
[----:B------:R-:W-:Y:S02]  /*34c0*/  IADD3 R2, R2, -0x80, RZ ;  /* 0xffffff8002027810 */ /* 0x000fe40007ffe0ff */
[----:B------:R-:W-:Y:S02]  /*34d0*/  IADD3 R24, R14, -0x80, RZ ;  /* 0xffffff800e187810 */ /* 0x000fe40007ffe0ff */
[----:B------:R-:W0:Y:S01]  /*34e0*/  LDS.64 R14, [UR5+0x30] ;  /* 0x00003005ff0e7984 */ /* 0x000e220008000a00 */
[----:B------:R-:W-:Y:S02]  /*34f0*/  LOP3.LUT R13, R10, 0xff, RZ, 0xc0, !PT ;  /* 0x000000ff0a0d7812 */ /* 0x000fe400078ec0ff */
[----:B------:R-:W-:Y:S01]  /*3500*/  SHF.R.U32.HI R25, RZ, 0x8, R10 ;  /* 0x00000008ff197819 */ /* 0x000fe2000001160a */
[----:B------:R1:W-:Y:S01]  /*3510*/  I2F.F16 R8, R2 ;  /* 0x0000000200087306 */ /* 0x0003e20000200c00 */
[----:B------:R-:W-:-:S02]  /*3520*/  IADD3 R43, R13, -0x80, RZ ;  /* 0xffffff800d2b7810 */ /* 0x000fc40007ffe0ff */
[----:B------:R-:W-:Y:S02]  /*3530*/  LOP3.LUT R13, R11, 0xff, RZ, 0xc0, !PT ;  /* 0x000000ff0b0d7812 */ /* 0x000fe400078ec0ff */
[----:B------:R-:W-:Y:S02]  /*3540*/  LEA.HI R12, R9, 0xffffff80, RZ, 0x8 ;  /* 0xffffff80090c7811 */ /* 0x000fe400078f40ff */
[----:B------:R-:W-:Y:S01]  /*3550*/  IADD3 R13, R13, -0x80, RZ ;  /* 0xffffff800d0d7810 */ /* 0x000fe20007ffe0ff */
[----:B------:R-:W-:Y:S01]  /*3560*/  I2F.F16 R43, R43 ;  /* 0x0000002b002b7306 */ /* 0x000fe20000200c00 */
[----:B-1----:R-:W-:Y:S02]  /*3570*/  LOP3.LUT R2, R25, 0xff, RZ, 0xc0, !PT ;  /* 0x000000ff19027812 */ /* 0x002fe400078ec0ff */
[----:B------:R-:W-:Y:S02]  /*3580*/  SHF.R.U32.HI R9, RZ, 0x10, R9 ;  /* 0x00000010ff097819 */ /* 0x000fe40000011609 */
[----:B------:R-:W-:-:S02]  /*3590*/  IADD3 R41, R2, -0x80, RZ ;  /* 0xffffff8002297810 */ /* 0x000fc40007ffe0ff */
[--C-:B------:R-:W-:Y:S01]  /*35a0*/  SHF.R.U32.HI R2, RZ, 0x8, R11.reuse ;  /* 0x00000008ff027819 */ /* 0x100fe2000001160b */
[----:B------:R-:W1:Y:S01]  /*35b0*/  I2F.F16 R13, R13 ;  /* 0x0000000d000d7306 */ /* 0x000e620000200c00 */
[----:B------:R-:W-:Y:S02]  /*35c0*/  LOP3.LUT R9, R9, 0xff, RZ, 0xc0, !PT ;  /* 0x000000ff09097812 */ /* 0x000fe400078ec0ff */
[----:B------:R-:W-:Y:S02]  /*35d0*/  LOP3.LUT R2, R2, 0xff, RZ, 0xc0, !PT ;  /* 0x000000ff02027812 */ /* 0x000fe400078ec0ff */
[----:B------:R-:W-:Y:S02]  /*35e0*/  LEA.HI R18, R11, 0xffffff80, RZ, 0x8 ;  /* 0xffffff800b127811 */ /* 0x000fe400078f40ff */
[----:B------:R-:W-:Y:S01]  /*35f0*/  SHF.R.U32.HI R11, RZ, 0x10, R11 ;  /* 0x00000010ff0b7819 */ /* 0x000fe2000001160b */
[----:B------:R-:W3:Y:S01]  /*3600*/  I2F.F16 R40, R40 ;  /* 0x0000002800287306 */ /* 0x000ee20000200c00 */
[----:B------:R-:W-:-:S02]  /*3610*/  IADD3 R42, R2, -0x80, RZ ;  /* 0xffffff80022a7810 */ /* 0x000fc40007ffe0ff */
[----:B------:R-:W-:Y:S02]  /*3620*/  IADD3 R9, R9, -0x80, RZ ;  /* 0xffffff8009097810 */ /* 0x000fe40007ffe0ff */
[----:B------:R-:W-:Y:S01]  /*3630*/  LOP3.LUT R11, R11, 0xff, RZ, 0xc0, !PT ;  /* 0x000000ff0b0b7812 */ /* 0x000fe200078ec0ff */
[----:B-1----:R-:W-:Y:S02]  /*3640*/  HADD2.F32 R13, -RZ, R13.H0_H0 ;  /* 0x2000000dff0d7230 */ /* 0x002fe40000004100 */
[----:B------:R-:W1:Y:S01]  /*3650*/  I2F.F16 R25, R9 ;  /* 0x0000000900197306 */ /* 0x000e620000200c00 */
[----:B------:R-:W-:Y:S02]  /*3660*/  IADD3 R11, R11, -0x80, RZ ;  /* 0xffffff800b0b7810 */ /* 0x000fe40007ffe0ff */
[----:B------:R-:W-:Y:S02]  /*3670*/  LEA.HI R23, R10, 0xffffff80, RZ, 0x8 ;  /* 0xffffff800a177811 */ /* 0x000fe400078f40ff */
[----:B------:R-:W-:Y:S01]  /*3680*/  SHF.R.U32.HI R10, RZ, 0x10, R10 ;  /* 0x00000010ff0a7819 */ /* 0x000fe2000001160a */
[----:B---3--:R-:W-:-:S02]  /*3690*/  HADD2.F32 R40, -RZ, R40.H0_H0 ;  /* 0x20000028ff287230 */ /* 0x008fc40000004100 */
[----:B------:R3:W4:Y:S01]  /*36a0*/  I2F.F16 R39, R11 ;  /* 0x0000000b00277306 */ /* 0x0007220000200c00 */
[----:B------:R-:W-:-:S04]  /*36b0*/  LOP3.LUT R10, R10, 0xff, RZ, 0xc0, !PT ;  /* 0x000000ff0a0a7812 */ /* 0x000fc800078ec0ff */
[----:B------:R-:W-:Y:S01]  /*36c0*/  IADD3 R10, R10, -0x80, RZ ;  /* 0xffffff800a0a7810 */ /* 0x000fe20007ffe0ff */
[----:B-1----:R-:W-:Y:S02]  /*36d0*/  HADD2.F32 R25, -RZ, R25.H0_H0 ;  /* 0x20000019ff197230 */ /* 0x002fe40000004100 */
[----:B------:R-:W1:Y:S01]  /*36e0*/  I2F.F16 R41, R41 ;  /* 0x0000002900297306 */ /* 0x000e620000200c00 */
[----:B---3--:R-:W-:Y:S02]  /*36f0*/  HADD2.F32 R11, -RZ, R43.H0_H0 ;  /* 0x2000002bff0b7230 */ /* 0x008fe40000004100 */
[----:B----4-:R-:W-:-:S05]  /*3700*/  HADD2.F32 R39, -RZ, R39.H0_H0 ;  /* 0x20000027ff277230 */ /* 0x010fca0000004100 */
[----:B------:R-:W-:Y:S01]  /*3710*/  I2F.F16 R42, R42 ;  /* 0x0000002a002a7306 */ /* 0x000fe20000200c00 */
[----:B-1----:R-:W-:-:S07]  /*3720*/  HADD2.F32 R48, -RZ, R41.H0_H0 ;  /* 0x20000029ff307230 */ /* 0x002fce0000004100 */
[----:B------:R-:W-:Y:S08]  /*3730*/  I2F.F16 R24, R24 ;  /* 0x0000001800187306 */ /* 0x000ff00000200c00 */
[----:B------:R-:W-:Y:S08]  /*3740*/  I2F.F16 R10, R10 ;  /* 0x0000000a000a7306 */ /* 0x000ff00000200c00 */
[----:B------:R-:W-:Y:S08]  /*3750*/  I2F.F16 R12, R12 ;  /* 0x0000000c000c7306 */ /* 0x000ff00000200c00 */
[----:B------:R-:W1:Y:S08]  /*3760*/  I2F.F16 R23, R23 ;  /* 0x0000001700177306 */ /* 0x000e700000200c00 */
[----:B------:R-:W3:Y:S01]  /*3770*/  I2F.F16 R18, R18 ;  /* 0x0000001200127306 */ /* 0x000ee20000200c00 */
[----:B-1----:R-:W-:Y:S01]  /*3780*/  HADD2.F32 R23, -RZ, R23.H0_H0 ;  /* 0x20000017ff177230 */ /* 0x002fe20000004100 */
[----:B--2---:R-:W-:-:S02]  /*3790*/  LOP3.LUT R2, R4, 0xff, RZ, 0xc0, !PT ;  /* 0x000000ff04027812 */ /* 0x004fc400078ec0ff */
[----:B------:R-:W-:Y:S02]  /*37a0*/  LOP3.LUT R9, R6, 0xff, RZ, 0xc0, !PT ;  /* 0x000000ff06097812 */ /* 0x000fe400078ec0ff */
[----:B------:R-:W-:Y:S02]  /*37b0*/  IADD3 R36, R2, -0x80, RZ ;  /* 0xffffff8002247810 */ /* 0x000fe40007ffe0ff */
[----:B------:R-:W-:Y:S02]  /*37c0*/  LOP3.LUT R2, R5, 0xff, RZ, 0xc0, !PT ;  /* 0x000000ff05027812 */ /* 0x000fe400078ec0ff */
[----:B------:R-:W-:Y:S01]  /*37d0*/  IADD3 R46, R9, -0x80, RZ ;  /* 0xffffff80092e7810 */ /* 0x000fe20007ffe0ff */
[----:B------:R-:W-:Y:S01]  /*37e0*/  HADD2.F32 R9, -RZ, R45.H0_H0 ;  /* 0x2000002dff097230 */ /* 0x000fe20000004100 */
[----:B------:R-:W-:Y:S01]  /*37f0*/  IADD3 R38, R2, -0x80, RZ ;  /* 0xffffff8002267810 */ /* 0x000fe20007ffe0ff */
[--C-:B0-----:R-:W-:Y:S01]  /*3800*/  HADD2.F32 R2, -RZ, R14.reuse.H0_H0 ;  /* 0x2000000eff027230 */ /* 0x101fe20000004100 */
[----:B------:R-:W-:Y:S01]  /*3810*/  LOP3.LUT R44, R7, 0xff, RZ, 0xc0, !PT ;  /* 0x000000ff072c7812 */ /* 0x000fe200078ec0ff */
[----:B------:R-:W-:Y:S01]  /*3820*/  HADD2.F32 R45, -RZ, R37.H0_H0 ;  /* 0x20000025ff2d7230 */ /* 0x000fe20000004100 */
[----:B------:R-:W-:Y:S01]  /*3830*/  LEA.HI R17, R4, 0xffffff80, RZ, 0x8 ;  /* 0xffffff8004117811 */ /* 0x000fe200078f40ff */
[----:B------:R0:W-:Y:S01]  /*3840*/  I2F.F16 R37, R46 ;  /* 0x0000002e00257306 */ /* 0x0001e20000200c00 */
[----:B------:R-:W-:Y:S01]  /*3850*/  FFMA.FTZ R43, R9, R2, RZ ;  /* 0x00000002092b7223 */ /* 0x000fe200000100ff */
[C---:B------:R-:W-:Y:S01]  /*3860*/  FFMA.FTZ R13, R2.reuse, R13, RZ ;  /* 0x0000000d020d7223 */ /* 0x040fe200000100ff */
[C---:B------:R-:W-:Y:S01]  /*3870*/  FFMA.FTZ R9, R2.reuse, R45, RZ ;  /* 0x0000002d02097223 */ /* 0x040fe200000100ff */
[----:B------:R-:W-:Y:S01]  /*3880*/  FFMA.FTZ R45, R2, R11, RZ ;  /* 0x0000000b022d7223 */ /* 0x000fe200000100ff */
[--C-:B------:R-:W-:Y:S01]  /*3890*/  SHF.R.U32.HI R2, RZ, 0x8, R4.reuse ;  /* 0x00000008ff027819 */ /* 0x100fe20000011604 */
[----:B------:R-:W-:Y:S01]  /*38a0*/  HADD2.F32 R14, -RZ, R14.H1_H1 ;  /* 0x3000000eff0e7230 */ /* 0x000fe20000004100 */
[----:B------:R-:W-:Y:S01]  /*38b0*/  IADD3 R47, R44, -0x80, RZ ;  /* 0xffffff802c2f7810 */ /* 0x000fe20007ffe0ff */
[--C-:B------:R-:W-:Y:S01]  /*38c0*/  HADD2.F32 R11, -RZ, R15.reuse.H0_H0 ;  /* 0x2000000fff0b7230 */ /* 0x100fe20000004100 */
[----:B------:R-:W-:Y:S01]  /*38d0*/  LOP3.LUT R44, R2, 0xff, RZ, 0xc0, !PT ;  /* 0x000000ff022c7812 */ /* 0x000fe200078ec0ff */
[----:B------:R-:W-:Y:S01]  /*38e0*/  HADD2.F32 R15, -RZ, R15.H1_H1 ;  /* 0x3000000fff0f7230 */ /* 0x000fe20000004100 */
[----:B0-----:R-:W-:Y:S01]  /*38f0*/  SHF.R.U32.HI R46, RZ, 0x10, R4 ;  /* 0x00000010ff2e7819 */ /* 0x001fe20000011604 */
[----:B------:R-:W-:Y:S01]  /*3900*/  FFMA.FTZ R48, R14, R48, R45 ;  /* 0x000000300e307223 */ /* 0x000fe2000001002d */
[----:B------:R-:W-:Y:S01]  /*3910*/  IADD3 R4, R44, -0x80, RZ ;  /* 0xffffff802c047810 */ /* 0x000fe20007ffe0ff */
[----:B------:R-:W-:Y:S01]  /*3920*/  HADD2.F32 R44, -RZ, R8.H0_H0 ;  /* 0x20000008ff2c7230 */ /* 0x000fe20000004100 */
[----:B------:R-:W-:Y:S01]  /*3930*/  LOP3.LUT R8, R46, 0xff, RZ, 0xc0, !PT ;  /* 0x000000ff2e087812 */ /* 0x000fe200078ec0ff */
[----:B------:R-:W-:Y:S01]  /*3940*/  FFMA.FTZ R46, R14, R40, R9 ;  /* 0x000000280e2e7223 */ /* 0x000fe20000010009 */
[----:B------:R-:W-:Y:S01]  /*3950*/  SHF.R.U32.HI R41, RZ, 0x8, R5 ;  /* 0x00000008ff297819 */ /* 0x000fe20000011605 */
[----:B------:R-:W0:Y:S01]  /*3960*/  I2F.F16 R36, R36 ;  /* 0x0000002400247306 */ /* 0x000e220000200c00 */
[----:B------:R-:W-:Y:S01]  /*3970*/  IADD3 R40, R8, -0x80, RZ ;  /* 0xffffff8008287810 */ /* 0x000fe20007ffe0ff */
[----:B------:R-:W-:Y:S01]  /*3980*/  FFMA.FTZ R44, R44, R14, R43 ;  /* 0x0000000e2c2c7223 */ /* 0x000fe2000001002b */
[----:B------:R-:W1:Y:S01]  /*3990*/  LDS.64 R8, [UR5+0x38] ;  /* 0x00003805ff087984 */ /* 0x000e620008000a00 */
[----:B------:R-:W-:Y:S01]  /*39a0*/  HADD2.F32 R43, -RZ, R42.H0_H0 ;  /* 0x2000002aff2b7230 */ /* 0x000fe20000004100 */
[----:B------:R-:W-:Y:S01]  /*39b0*/  LOP3.LUT R41, R41, 0xff, RZ, 0xc0, !PT ;  /* 0x000000ff29297812 */ /* 0x000fe200078ec0ff */
[----:B------:R-:W-:Y:S01]  /*39c0*/  FFMA.FTZ R46, R11, R25, R46 ;  /* 0x000000190b2e7223 */ /* 0x000fe2000001002e */
[----:B------:R-:W-:Y:S01]  /*39d0*/  LEA.HI R16, R5, 0xffffff80, RZ, 0x8 ;  /* 0xffffff8005107811 */ /* 0x000fe200078f40ff */
[----:B------:R-:W-:Y:S01]  /*39e0*/  HADD2.F32 R25, -RZ, R19.H0_H0 ;  /* 0x20000013ff197230 */ /* 0x000fe20000004100 */
[----:B------:R-:W-:Y:S01]  /*39f0*/  SHF.R.U32.HI R42, RZ, 0x10, R5 ;  /* 0x00000010ff2a7819 */ /* 0x000fe20000011605 */
[----:B------:R-:W-:Y:S01]  /*3a00*/  FFMA.FTZ R14, R14, R43, R13 ;  /* 0x0000002b0e0e7223 */ /* 0x000fe2000001000d */
[----:B------:R-:W-:Y:S01]  /*3a10*/  IADD3 R5, R41, -0x80, RZ ;  /* 0xffffff8029057810 */ /* 0x000fe20007ffe0ff */
[----:B------:R-:W-:Y:S01]  /*3a20*/  HADD2.F32 R41, -RZ, R24.H0_H0 ;  /* 0x20000018ff297230 */ /* 0x000fe20000004100 */
[----:B------:R-:W-:Y:S01]  /*3a30*/  SHF.R.U32.HI R13, RZ, 0x8, R6 ;  /* 0x00000008ff0d7819 */ /* 0x000fe20000011606 */
[----:B------:R-:W-:-:S02]  /*3a40*/  HADD2.F32 R24, -RZ, R10.H0_H0 ;  /* 0x2000000aff187230 */ /* 0x000fc40000004100 */
[----:B------:R-:W-:Y:S01]  /*3a50*/  FFMA.FTZ R14, R11, R39, R14 ;  /* 0x000000270b0e7223 */ /* 0x000fe2000001000e */
[----:B------:R-:W-:Y:S01]  /*3a60*/  HADD2.F32 R39, -RZ, R12.H0_H0 ;  /* 0x2000000cff277230 */ /* 0x000fe20000004100 */
[----:B------:R-:W-:Y:S01]  /*3a70*/  LOP3.LUT R13, R13, 0xff, RZ, 0xc0, !PT ;  /* 0x000000ff0d0d7812 */ /* 0x000fe200078ec0ff */
[----:B------:R-:W-:Y:S01]  /*3a80*/  FFMA.FTZ R44, R41, R11, R44 ;  /* 0x0000000b292c7223 */ /* 0x000fe2000001002c */
[----:B------:R-:W-:Y:S01]  /*3a90*/  FFMA.FTZ R48, R11, R24, R48 ;  /* 0x000000180b307223 */ /* 0x000fe20000010030 */
[----:B---3--:R-:W-:Y:S01]  /*3aa0*/  HADD2.F32 R41, -RZ, R18.H0_H0 ;  /* 0x20000012ff297230 */ /* 0x008fe20000004100 */
[----:B------:R-:W-:Y:S01]  /*3ab0*/  IADD3 R19, R13, -0x80, RZ ;  /* 0xffffff800d137810 */ /* 0x000fe20007ffe0ff */
[----:B------:R-:W-:Y:S01]  /*3ac0*/  FFMA.FTZ R13, R25, R15, R44 ;  /* 0x0000000f190d7223 */ /* 0x000fe2000001002c */
[--C-:B------:R-:W-:Y:S01]  /*3ad0*/  SHF.R.U32.HI R25, RZ, 0x8, R7.reuse ;  /* 0x00000008ff197819 */ /* 0x100fe20000011607 */
[C---:B------:R-:W-:Y:S01]  /*3ae0*/  FFMA.FTZ R46, R15.reuse, R39, R46 ;  /* 0x000000270f2e7223 */ /* 0x040fe2000001002e */
[C---:B------:R-:W-:Y:S01]  /*3af0*/  FFMA.FTZ R48, R15.reuse, R23, R48 ;  /* 0x000000170f307223 */ /* 0x040fe20000010030 */
[----:B------:R-:W-:Y:S01]  /*3b00*/  SHF.R.U32.HI R24, RZ, 0x10, R6 ;  /* 0x00000010ff187819 */ /* 0x000fe20000011606 */
[----:B------:R-:W-:Y:S01]  /*3b10*/  FFMA.FTZ R15, R15, R41, R14 ;  /* 0x000000290f0f7223 */ /* 0x000fe2000001000e */
[----:B------:R-:W-:Y:S01]  /*3b20*/  LOP3.LUT R25, R25, 0xff, RZ, 0xc0, !PT ;  /* 0x000000ff19197812 */ /* 0x000fe200078ec0ff */
[----:B------:R2:W3:Y:S01]  /*3b30*/  I2F.F16 R11, R19 ;  /* 0x00000013000b7306 */ /* 0x0004e20000200c00 */
[----:B------:R-:W-:Y:S01]  /*3b40*/  SHF.R.U32.HI R14, RZ, 0x10, R7 ;  /* 0x00000010ff0e7819 */ /* 0x000fe20000011607 */
[----:B0-----:R-:W-:Y:S01]  /*3b50*/  HADD2.F32 R36, -RZ, R36.H0_H0 ;  /* 0x20000024ff247230 */ /* 0x001fe20000004100 */
[----:B------:R-:W-:Y:S01]  /*3b60*/  LOP3.LUT R24, R24, 0xff, RZ, 0xc0, !PT ;  /* 0x000000ff18187812 */ /* 0x000fe200078ec0ff */
[----:B------:R-:W-:Y:S01]  /*3b70*/  HADD2.F32 R37, -RZ, R37.H0_H0 ;  /* 0x20000025ff257230 */ /* 0x000fe20000004100 */
[----:B------:R-:W-:-:S02]  /*3b80*/  IADD3 R18, R25, -0x80, RZ ;  /* 0xffffff8019127810 */ /* 0x000fc40007ffe0ff */
[----:B------:R-:W-:Y:S01]  /*3b90*/  LOP3.LUT R42, R42, 0xff, RZ, 0xc0, !PT ;  /* 0x000000ff2a2a7812 */ /* 0x000fe200078ec0ff */
[----:B------:R-:W0:Y:S01]  /*3ba0*/  I2F.F16 R2, R47 ;  /* 0x0000002f00027306 */ /* 0x000e220000200c00 */
[----:B--2---:R-:W-:Y:S02]  /*3bb0*/  LOP3.LUT R19, R14, 0xff, RZ, 0xc0, !PT ;  /* 0x000000ff0e137812 */ /* 0x004fe400078ec0ff */
[----:B------:R-:W-:Y:S02]  /*3bc0*/  IADD3 R12, R24, -0x80, RZ ;  /* 0xffffff80180c7810 */ /* 0x000fe40007ffe0ff */
[----:B------:R-:W-:Y:S01]  /*3bd0*/  IADD3 R19, R19, -0x80, RZ ;  /* 0xffffff8013137810 */ /* 0x000fe20007ffe0ff */
[--C-:B-1----:R-:W-:Y:S01]  /*3be0*/  HADD2.F32 R23, -RZ, R8.reuse.H0_H0 ;  /* 0x20000008ff177230 */ /* 0x102fe20000004100 */
[----:B------:R-:W-:Y:S01]  /*3bf0*/  IADD3 R42, R42, -0x80, RZ ;  /* 0xffffff802a2a7810 */ /* 0x000fe20007ffe0ff */
[----:B------:R-:W1:Y:S01]  /*3c00*/  I2F.F16 R38, R38 ;  /* 0x0000002600267306 */ /* 0x000e620000200c00 */
[----:B------:R-:W-:Y:S01]  /*3c10*/  LEA.HI R6, R6, 0xffffff80, RZ, 0x8 ;  /* 0xffffff8006067811 */ /* 0x000fe200078f40ff */
[----:B------:R-:W-:Y:S01]  /*3c20*/  HADD2.F32 R14, -RZ, R8.H1_H1 ;  /* 0x30000008ff0e7230 */ /* 0x000fe20000004100 */
[----:B------:R-:W-:Y:S01]  /*3c30*/  LEA.HI R7, R7, 0xffffff80, RZ, 0x8 ;  /* 0xffffff8007077811 */ /* 0x000fe200078f40ff */
[----:B------:R-:W-:Y:S01]  /*3c40*/  FFMA.FTZ R36, R36, R23, R13 ;  /* 0x0000001724247223 */ /* 0x000fe2000001000d */
[----:B---3--:R-:W-:-:S02]  /*3c50*/  HADD2.F32 R11, -RZ, R11.H0_H0 ;  /* 0x2000000bff0b7230 */ /* 0x008fc40000004100 */
[C---:B------:R-:W-:Y:S01]  /*3c60*/  FFMA.FTZ R37, R23.reuse, R37, R48 ;  /* 0x0000002517257223 */ /* 0x040fe20000010030 */
[----:B0-----:R-:W-:Y:S01]  /*3c70*/  HADD2.F32 R2, -RZ, R2.H0_H0 ;  /* 0x20000002ff027230 */ /* 0x001fe20000004100 */
[----:B------:R-:W0:Y:S01]  /*3c80*/  I2F.F16 R4, R4 ;  /* 0x0000000400047306 */ /* 0x000e220000200c00 */
[--C-:B------:R-:W-:Y:S02]  /*3c90*/  HADD2.F32 R8, -RZ, R9.reuse.H0_H0 ;  /* 0x20000009ff087230 */ /* 0x100fe40000004100 */
[----:B------:R-:W-:Y:S01]  /*3ca0*/  FFMA.FTZ R11, R14, R11, R37 ;  /* 0x0000000b0e0b7223 */ /* 0x000fe20000010025 */
[----:B------:R-:W-:Y:S02]  /*3cb0*/  HADD2.F32 R9, -RZ, R9.H1_H1 ;  /* 0x30000009ff097230 */ /* 0x000fe40000004100 */
[C---:B------:R-:W-:Y:S01]  /*3cc0*/  FFMA.FTZ R2, R23.reuse, R2, R15 ;  /* 0x0000000217027223 */ /* 0x040fe2000001000f */
        /* <DEDUP_REMOVED lines=31> */
[----:B------:R-:W-:Y:S01]  /*3ec0*/  FMUL.FTZ R2, R5, R2 ;  /* 0x0000000205027220 */ /* 0x000fe20000410000 */
[----:B------:R-:W-:-:S04]  /*3ed0*/  FFMA.FTZ R10, R9, R16, R10 ;  /* 0x00000010090a7223 */ /* 0x000fc8000001000a */
[----:B------:R-:W-:Y:S01]  /*3ee0*/  F2FP.F16.F32.PACK_AB R2, RZ, R2 ;  /* 0x00000002ff02723e */ /* 0x000fe200000000ff */
[----:B-1----:R-:W-:-:S05]  /*3ef0*/  HADD2.F32 R6, -RZ, R6.H0_H0 ;  /* 0x20000006ff067230 */ /* 0x002fca0000004100 */
[----:B------:R-:W-:Y:S01]  /*3f00*/  FFMA.FTZ R6, R9, R6, R11 ;  /* 0x0000000609067223 */ /* 0x000fe2000001000b */
        /* <DEDUP_REMOVED lines=14> */
.L_x_4769:
[----:B------:R-:W-:Y:S01]  /*3ff0*/  IADD3 R3, R3, 0x20, RZ ;  /* 0x0000002003037810 */ /* 0x000fe20007ffe0ff */
[----:B------:R-:W-:Y:S01]  /*4000*/  IMAD.WIDE R26, R31, 0x8, R26 ;  /* 0x000000081f1a7825 */ /* 0x000fe200078e021a */
[----:B------:R-:W-:Y:S02]  /*4010*/  UMOV UR5, UR4 ;  /* 0x0000000400057c82 */ /* 0x000fe40008000000 */
[----:B------:R-:W-:Y:S01]  /*4020*/  ISETP.GE.AND P0, PT, R3, UR8, PT ;  /* 0x0000000803007c0c */ /* 0x000fe2000bf06270 */
[----:B0-----:R-:W-:Y:S01]  /*4030*/  IMAD.WIDE R18, R31, 0x8, R20 ;  /* 0x000000081f127825 */ /* 0x001fe200078e0214 */
[----:B------:R-:W-:Y:S02]  /*4040*/  ISETP.LT.AND P2, PT, R3, R22, PT ;  /* 0x000000160300720c */ /* 0x000fe40003f41270 */
[----:B------:R-:W-:Y:S02]  /*4050*/  MOV R16, R26 ;  /* 0x0000001a00107202 */ /* 0x000fe40000000f00 */
[----:B------:R-:W-:-:S09]  /*4060*/  MOV R17, R27 ;  /* 0x0000001b00117202 */ /* 0x000fd20000000f00 */
[----:B------:R-:W-:Y:S05]  /*4070*/  @!P0 BRA P2, `(.L_x_4770) ;  /* 0xffffffcc00388947 */ /* 0x000fea000103ffff */
.L_x_4765:
[C---:B------:R-:W-:Y:S01]  /*4080*/  ISETP.GE.AND P0, PT, R3.reuse, R22, PT ;  /* 0x000000160300720c */ /* 0x040fe20003f06270 */
[----:B------:R-:W-:Y:S01]  /*4090*/  ULDC UR5, c[0x0][0x260] ;  /* 0x0000980000057ab9 */ /* 0x000fe20000000800 */
[----:B------:R-:W-:Y:S02]  /*40a0*/  ULDC UR8, c[0x0][0x240] ;  /* 0x0000900000087ab9 */ /* 0x000fe40000000800 */
[----:B------:R-:W-:Y:S01]  /*40b0*/  ISETP.GE.OR P0, PT, R3, UR5, P0 ;  /* 0x0000000503007c0c */ /* 0x000fe20008706670 */
[----:B------:R-:W-:-:S12]  /*40c0*/  ULDC UR5, c[0x0][0x260] ;  /* 0x0000980000057ab9 */ /* 0x000fd80000000800 */
[----:B------:R-:W-:Y:S05]  /*40d0*/  @P0 BRA `(.L_x_4771) ;  /* 0x00000014009c0947 */ /* 0x000fea0003800000 */
.L_x_4773:
[----:B------:R-:W-:Y:S01]  /*40e0*/  ISETP.NE.AND P0, PT, R3, R0, PT ;  /* 0x000000000300720c */ /* 0x000fe20003f05270 */
[----:B------:R-:W0:Y:S01]  /*40f0*/  LDC R31, c[0x0][0x23c] ;  /* 0x00008f00ff1f7b82 */ /* 0x000e220000000800 */
[----:B------:R-:W5:Y:S11]  /*4100*/  LDG.E.128.CONSTANT R24, desc[UR6][R18.64] ;  /* 0x0000000612187981 */ /* 0x000f76000c1e9d00 */
[----:B------:R-:W1:Y:S01]  /*4110*/  @!P0 LDC.64 R20, c[0x0][0x248] ;  /* 0x00009200ff148b82 */ /* 0x000e620000000a00 */
[----:B------:R-:W-:-:S02]  /*4120*/  @!P0 IADD3 R30, R30, 0x1, RZ ;  /* 0x000000011e1e8810 */ /* 0x000fc40007ffe0ff */
[----:B------:R-:W-:Y:S02]  /*4130*/  @!P0 LEA R5, R3, 0x1, 0x1 ;  /* 0x0000000103058811 */ /* 0x000fe400078e08ff */
[----:B------:R-:W-:-:S06]  /*4140*/  @!P0 LEA R8, R30, R1, 0x3 ;  /* 0x000000011e088211 */ /* 0x000fcc00078e18ff */
[----:B------:R-:W2:Y:S01]  /*4150*/  @!P0 LDL.64 R8, [R8] ;  /* 0x0000000008088983 */ /* 0x000ea20000100a00 */
[----:B0-----:R-:W-:-:S04]  /*4160*/  IMAD.WIDE R16, R31, 0x4, R18 ;  /* 0x000000041f107825 */ /* 0x001fc800078e0212 */
[----:B------:R-:W-:Y:S02]  /*4170*/  IMAD.WIDE R12, R31, 0x4, R16 ;  /* 0x000000041f0c7825 */ /* 0x000fe400078e0210 */
[----:B------:R-:W5:Y:S02]  /*4180*/  LDG.E.128.CONSTANT R16, desc[UR6][R16.64] ;  /* 0x0000000610107981 */ /* 0x000f64000c1e9d00 */
[----:B-1----:R-:W-:-:S04]  /*4190*/  @!P0 IMAD.WIDE R20, R5, 0x2, R20 ;  /* 0x0000000205148825 */ /* 0x002fc800078e0214 */
[----:B------:R-:W-:Y:S02]  /*41a0*/  IMAD.WIDE R10, R31, 0x4, R12 ;  /* 0x000000041f0a7825 */ /* 0x000fe400078e020c */
[----:B------:R0:W3:Y:S04]  /*41b0*/  @!P0 LDG.E.U16.CONSTANT R20, desc[UR6][R20.64] ;  /* 0x0000000614148981 */ /* 0x0000e8000c1e9500 */
[----:B------:R-:W5:Y:S04]  /*41c0*/  LDG.E.128.CONSTANT R12, desc[UR6][R12.64] ;  /* 0x000000060c0c7981 */ /* 0x000f68000c1e9d00 */
[----:B------:R1:W5:Y:S01]  /*41d0*/  LDG.E.128.CONSTANT R4, desc[UR6][R10.64] ;  /* 0x000000060a047981 */ /* 0x000362000c1e9d00 */
[----:B------:R-:W-:-:S02]  /*41e0*/  LEA R2, R32, 0x40, 0x6 ;  /* 0x0000004020027811 */ /* 0x000fc400078e30ff */
[----:B------:R-:W-:Y:S02]  /*41f0*/  IADD3 R36, R3, 0x20, RZ ;  /* 0x0000002003247810 */ /* 0x000fe40007ffe0ff */
[----:B0-----:R-:W-:-:S04]  /*4200*/  VIMNMX R21, R2, UR8, PT ;  /* 0x0000000802157c48 */ /* 0x001fc8000bfe0100 */
[----:B------:R-:W-:Y:S02]  /*4210*/  ISETP.LT.AND P2, PT, R36, R21, PT ;  /* 0x000000152400720c */ /* 0x000fe40003f41270 */
[----:B--2---:R-:W-:Y:S02]  /*4220*/  @!P0 PRMT R35, R8, 0x7610, R35 ;  /* 0x0000761008238816 */ /* 0x004fe40000000023 */
[----:B------:R-:W-:Y:S02]  /*4230*/  @!P0 PRMT R34, R9, 0x7610, R34 ;  /* 0x0000761009228816 */ /* 0x000fe40000000022 */
[----:B------:R-:W-:Y:S02]  /*4240*/  @!P0 PRMT R35, R35, 0x7610, R8 ;  /* 0x0000761023238816 */ /* 0x000fe40000000008 */
[----:B------:R-:W-:Y:S02]  /*4250*/  @!P0 PRMT R34, R34, 0x7610, R9 ;  /* 0x0000761022228816 */ /* 0x000fe40000000009 */
[----:B---3--:R-:W-:Y:S01]  /*4260*/  @!P0 IADD3 R0, R20, R3, RZ ;  /* 0x0000000314008210 */ /* 0x008fe20007ffe0ff */
[----:B------:R-:W-:Y:S01]  /*4270*/  IMAD.WIDE R2, R31, 0x4, R10 ;  /* 0x000000041f027825 */ /* 0x000fe200078e020a */
[----:B-1----:R-:W-:Y:S06]  /*4280*/  @P1 BRA `(.L_x_4772) ;  /* 0x00000014001c1947 */ /* 0x002fec0003800000 */
[----:B------:R-:W2:Y:S01]  /*4290*/  LDG.E.128.CONSTANT R8, desc[UR6][R2.64] ;  /* 0x0000000602087981 */ /* 0x000ea2000c1e9d00 */
[----:B-----5:R-:W-:Y:S02]  /*42a0*/  SHF.R.U32.HI R37, RZ, 0xf, R24 ;  /* 0x0000000fff257819 */ /* 0x020fe40000011618 */
[----:B------:R-:W-:Y:S01]  /*42b0*/  SHF.R.U32.HI R39, RZ, 0xe, R16 ;  /* 0x0000000eff277819 */ /* 0x000fe20000011610 */
[----:B------:R-:W0:Y:S01]  /*42c0*/  LDS.128 R20, [UR4] ;  /* 0x00000004ff147984 */ /* 0x000e220008000c00 */
[----:B------:R-:W-:Y:S02]  /*42d0*/  LOP3.LUT R38, R37, 0x10001, RZ, 0xc0, !PT ;  /* 0x0001000125267812 */ /* 0x000fe400078ec0ff */
[----:B------:R-:W-:Y:S02]  /*42e0*/  LOP3.LUT R43, R26, 0x1f001f, RZ, 0xc0, !PT ;  /* 0x001f001f1a2b7812 */ /* 0x000fe400078ec0ff */
[----:B------:R-:W-:Y:S02]  /*42f0*/  LOP3.LUT R38, R38, 0x20002, R39, 0xf8, !PT ;  /* 0x0002000226267812 */ /* 0x000fe400078ef827 */
[----:B------:R-:W-:-:S02]  /*4300*/  LOP3.LUT R39, R24, 0x1f001f, RZ, 0xc0, !PT ;  /* 0x001f001f18277812 */ /* 0x000fc400078ec0ff */
[----:B------:R-:W-:Y:S02]  /*4310*/  MOV R40, 0x2800 ;  /* 0x0000280000287802 */ /* 0x000fe40000000f00 */
        /* <DEDUP_REMOVED lines=18> */
[----:B------:R-:W-:Y:S01]  /*4440*/  LOP3.LUT R24, R24, 0x1f001f, RZ, 0xc0, !PT ;  /* 0x001f001f18187812 */ /* 0x000fe200078ec0ff */
[-C--:B0-----:R-:W-:Y:S01]  /*4450*/  HFMA2.MMA R43, R39, R20.reuse, RZ ;  /* 0x00000014272b7235 */ /* 0x081fe200000000ff */
[-C--:B------:R-:W-:Y:S01]  /*4460*/  HFMA2 R39, R41, R20.reuse, RZ.H0_H0 ;  /* 0x0000001429277231 */ /* 0x080fe200000400ff */
[----:B------:R-:W-:Y:S01]  /*4470*/  HFMA2.MMA R44, R45, R20, RZ ;  /* 0x000000142d2c7235 */ /* 0x000fe200000000ff */
[----:B------:R-:W-:Y:S01]  /*4480*/  HFMA2 R41, R47, R20, RZ.H0_H0 ;  /* 0x000000142f297231 */ /* 0x000fe200000400ff */
[----:B------:R-:W-:Y:S01]  /*4490*/  SHF.R.U32.HI R20, RZ, 0xf, R25 ;  /* 0x0000000fff147819 */ /* 0x000fe20000011619 */
[----:B------:R-:W-:Y:S01]  /*44a0*/  HFMA2 R42, R42, R21, R39 ;  /* 0x000000152a2a7231 */ /* 0x000fe20000000027 */
[----:B------:R-:W-:-:S02]  /*44b0*/  SHF.R.U32.HI R39, RZ, 0xe, R17 ;  /* 0x0000000eff277819 */ /* 0x000fc40000011611 */
[----:B------:R-:W-:Y:S01]  /*44c0*/  LOP3.LUT R20, R20, 0x10001, RZ, 0xc0, !PT ;  /* 0x0001000114147812 */ /* 0x000fe200078ec0ff */
[----:B------:R-:W-:Y:S01]  /*44d0*/  HFMA2.MMA R43, R40, R21, R43 ;  /* 0x00000015282b7235 */ /* 0x000fe2000000002b */
[----:B------:R-:W-:Y:S02]  /*44e0*/  SHF.R.U32.HI R47, RZ, 0xf, R27 ;  /* 0x0000000fff2f7819 */ /* 0x000fe4000001161b */
[----:B------:R-:W-:Y:S02]  /*44f0*/  LOP3.LUT R40, R26, 0x3e003e0, RZ, 0xc0, !PT ;  /* 0x03e003e01a287812 */ /* 0x000fe400078ec0ff */
[----:B------:R-:W-:Y:S02]  /*4500*/  LOP3.LUT R39, R20, 0x20002, R39, 0xf8, !PT ;  /* 0x0002000214277812 */ /* 0x000fe400078ef827 */
[----:B------:R-:W-:Y:S02]  /*4510*/  LOP3.LUT R20, R47, 0x10001, RZ, 0xc0, !PT ;  /* 0x000100012f147812 */ /* 0x000fe400078ec0ff */
[----:B------:R-:W-:-:S02]  /*4520*/  LOP3.LUT R46, R40, 0x64006400, RZ, 0xfc, !PT ;  /* 0x64006400282e7812 */ /* 0x000fc400078efcff */
[----:B------:R-:W-:Y:S02]  /*4530*/  SHF.R.U32.HI R47, RZ, 0xe, R19 ;  /* 0x0000000eff2f7819 */ /* 0x000fe40000011613 */
[----:B------:R-:W-:Y:S02]  /*4540*/  SHF.R.U32.HI R45, RZ, 0xf, R26 ;  /* 0x0000000fff2d7819 */ /* 0x000fe4000001161a */
[----:B------:R-:W-:Y:S01]  /*4550*/  LOP3.LUT R20, R20, 0x20002, R47, 0xf8, !PT ;  /* 0x0002000214147812 */ /* 0x000fe200078ef82f */
[----:B------:R-:W-:Y:S01]  /*4560*/  HFMA2 R47, R46, R37.H0_H0, -48, -48 ;  /* 0xd200d2002e2f7431 */ /* 0x000fe20000040025 */
[----:B------:R-:W-:Y:S02]  /*4570*/  SHF.R.U32.HI R46, RZ, 0xd, R13 ;  /* 0x0000000dff2e7819 */ /* 0x000fe4000001160d */
[----:B------:R-:W-:Y:S02]  /*4580*/  SHF.R.U32.HI R25, RZ, 0xa, R25 ;  /* 0x0000000aff197819 */ /* 0x000fe40000011619 */
[----:B------:R-:W-:Y:S01]  /*4590*/  LOP3.LUT R39, R39, 0x40004, R46, 0xf8, !PT ;  /* 0x0004000427277812 */ /* 0x000fe200078ef82e */
[----:B------:R-:W-:Y:S01]  /*45a0*/  HFMA2.MMA R44, R47, R21, R44 ;  /* 0x000000152f2c7235 */ /* 0x000fe2000000002c */
[----:B------:R-:W-:-:S02]  /*45b0*/  LOP3.LUT R45, R45, 0x10001, RZ, 0xc0, !PT ;  /* 0x000100012d2d7812 */ /* 0x000fc400078ec0ff */
[----:B------:R-:W-:Y:S02]  /*45c0*/  SHF.R.U32.HI R40, RZ, 0xe, R18 ;  /* 0x0000000eff287819 */ /* 0x000fe40000011612 */
[----:B------:R-:W-:Y:S02]  /*45d0*/  LOP3.LUT R46, R27, 0x3e003e0, RZ, 0xc0, !PT ;  /* 0x03e003e01b2e7812 */ /* 0x000fe400078ec0ff */
[----:B------:R-:W-:Y:S02]  /*45e0*/  LOP3.LUT R25, R25, 0x1f001f, RZ, 0xc0, !PT ;  /* 0x001f001f19197812 */ /* 0x000fe400078ec0ff */
[----:B------:R-:W-:Y:S02]  /*45f0*/  LOP3.LUT R40, R45, 0x20002, R40, 0xf8, !PT ;  /* 0x000200022d287812 */ /* 0x000fe400078ef828 */
[----:B------:R-:W-:Y:S02]  /*4600*/  SHF.R.U32.HI R26, RZ, 0xa, R26 ;  /* 0x0000000aff1a7819 */ /* 0x000fe4000001161a */
[----:B------:R-:W-:-:S02]  /*4610*/  LOP3.LUT R46, R46, 0x64006400, RZ, 0xfc, !PT ;  /* 0x640064002e2e7812 */ /* 0x000fc400078efcff */
[----:B------:R-:W-:Y:S02]  /*4620*/  SHF.R.U32.HI R45, RZ, 0xd, R12 ;  /* 0x0000000dff2d7819 */ /* 0x000fe4000001160c */
[----:B------:R-:W-:Y:S01]  /*4630*/  LOP3.LUT R25, R25, 0x64006400, RZ, 0xfc, !PT ;  /* 0x6400640019197812 */ /* 0x000fe200078efcff */
[----:B------:R-:W-:Y:S01]  /*4640*/  HFMA2 R46, R46, R37.H0_H0, -48, -48 ;  /* 0xd200d2002e2e7431 */ /* 0x000fe20000040025 */
[----:B------:R-:W-:Y:S02]  /*4650*/  LOP3.LUT R26, R26, 0x1f001f, RZ, 0xc0, !PT ;  /* 0x001f001f1a1a7812 */ /* 0x000fe400078ec0ff */
[----:B------:R-:W-:Y:S01]  /*4660*/  LOP3.LUT R24, R24, 0x64006400, RZ, 0xfc, !PT ;  /* 0x6400640018187812 */ /* 0x000fe200078efcff */
[----:B------:R-:W-:Y:S01]  /*4670*/  HADD2 R25, R25, -1040, -1040 ;  /* 0xe410e41019197430 */ /* 0x000fe20000000000 */
[----:B------:R-:W-:Y:S02]  /*4680*/  SHF.R.U32.HI R27, RZ, 0xa, R27 ;  /* 0x0000000aff1b7819 */ /* 0x000fe4000001161b */
[----:B------:R-:W-:Y:S01]  /*4690*/  LOP3.LUT R38, R38, 0x40004, R45, 0xf8, !PT ;  /* 0x0004000426267812 */ /* 0x000fe200078ef82d */
[----:B------:R-:W-:Y:S01]  /*46a0*/  HADD2 R24, R24, -1040, -1040 ;  /* 0xe410e41018187430 */ /* 0x000fe20000000000 */
[----:B------:R-:W-:Y:S01]  /*46b0*/  SHF.R.U32.HI R45, RZ, 0xd, R14 ;  /* 0x0000000dff2d7819 */ /* 0x000fe2000001160e */
[----:B------:R-:W-:Y:S01]  /*46c0*/  HFMA2.MMA R42, R25, R22, R42 ;  /* 0x00000016192a7235 */ /* 0x000fe2000000002a */
[----:B------:R-:W-:Y:S01]  /*46d0*/  LOP3.LUT R26, R26, 0x64006400, RZ, 0xfc, !PT ;  /* 0x640064001a1a7812 */ /* 0x000fe200078efcff */
[----:B------:R-:W-:Y:S01]  /*46e0*/  HFMA2 R43, R24, R22, R43 ;  /* 0x00000016182b7231 */ /* 0x000fe2000000002b */
        /* <DEDUP_REMOVED lines=174> */
[----:B------:R-:W-:Y:S01]  /*51d0*/  LOP3.LUT R6, R6, 0x1f001f, RZ, 0xc0, !PT ;  /* 0x001f001f06067812 */ /* 0x000fe200078ec0ff */
[----:B------:R-:W0:Y:S01]  /*51e0*/  LDS.128 R12, [UR4+0x30] ;  /* 0x00003004ff0c7984 */ /* 0x000e220008000c00 */
[----:B------:R-:W-:Y:S01]  /*51f0*/  LOP3.LUT R4, R4, 0x64006400, RZ, 0xfc, !PT ;  /* 0x6400640004047812 */ /* 0x000fe200078efcff */
[-C--:B------:R-:W-:Y:S01]  /*5200*/  HFMA2 R16, R23, R18.reuse, R16 ;  /* 0x0000001217107231 */ /* 0x080fe20000000010 */
[----:B------:R-:W-:Y:S01]  /*5210*/  LOP3.LUT R6, R6, 0x64006400, RZ, 0xfc, !PT ;  /* 0x6400640006067812 */ /* 0x000fe200078efcff */
[----:B------:R-:W-:Y:S01]  /*5220*/  HFMA2.MMA R37, R44, R17, R37 ;  /* 0x000000112c257235 */ /* 0x000fe20000000025 */
[----:B------:R-:W-:Y:S01]  /*5230*/  HFMA2 R17, R46, R17, R41 ;  /* 0x000000112e117231 */ /* 0x000fe20000000029 */
[----:B------:R-:W-:Y:S01]  /*5240*/  LOP3.LUT R39, R8, 0x1f001f, RZ, 0xc0, !PT ;  /* 0x001f001f08277812 */ /* 0x000fe200078ec0ff */
[----:B------:R-:W-:Y:S01]  /*5250*/  HADD2 R4, R4, -1040, -1040 ;  /* 0xe410e41004047430 */ /* 0x000fe20000000000 */
[----:B------:R-:W-:Y:S01]  /*5260*/  LOP3.LUT R44, R10, 0x1f001f, RZ, 0xc0, !PT ;  /* 0x001f001f0a2c7812 */ /* 0x000fe200078ec0ff */
[----:B------:R-:W-:Y:S01]  /*5270*/  HFMA2 R17, R27, R18, R17 ;  /* 0x000000121b117231 */ /* 0x000fe20000000011 */
[----:B------:R-:W-:-:S02]  /*5280*/  LOP3.LUT R39, R39, 0x64006400, RZ, 0xfc, !PT ;  /* 0x6400640027277812 */ /* 0x000fc400078efcff */
[----:B------:R-:W-:Y:S01]  /*5290*/  HFMA2.MMA R37, R25, R18, R37 ;  /* 0x0000001219257235 */ /* 0x000fe20000000025 */
[----:B------:R-:W-:Y:S01]  /*52a0*/  HADD2 R18, R6, -1040, -1040 ;  /* 0xe410e41006127430 */ /* 0x000fe20000000000 */
[-C--:B------:R-:W-:Y:S01]  /*52b0*/  HFMA2.MMA R6, R4, R19.reuse, R43 ;  /* 0x0000001304067235 */ /* 0x080fe2000000002b */
[----:B------:R-:W-:Y:S01]  /*52c0*/  LOP3.LUT R44, R44, 0x64006400, RZ, 0xfc, !PT ;  /* 0x640064002c2c7812 */ /* 0x000fe200078efcff */
[----:B------:R-:W-:Y:S01]  /*52d0*/  HADD2 R39, R39, -1040, -1040 ;  /* 0xe410e41027277430 */ /* 0x000fe20000000000 */
[----:B------:R-:W-:Y:S02]  /*52e0*/  SHF.R.U32.HI R7, RZ, 0xa, R7 ;  /* 0x0000000aff077819 */ /* 0x000fe40000011607 */
[----:B------:R-:W-:Y:S01]  /*52f0*/  SHF.R.U32.HI R5, RZ, 0xa, R5 ;  /* 0x0000000aff057819 */ /* 0x000fe20000011605 */
[----:B------:R-:W-:Y:S01]  /*5300*/  HFMA2.MMA R37, R18, R19, R37 ;  /* 0x0000001312257235 */ /* 0x000fe20000000025 */
        /* <DEDUP_REMOVED lines=12> */
[-C--:B0-----:R-:W-:Y:S01]  /*53d0*/  HFMA2.MMA R6, R39, R12.reuse, R6 ;  /* 0x0000000c27067235 */ /* 0x081fe20000000006 */
[----:B------:R-:W-:Y:S01]  /*53e0*/  LOP3.LUT R45, R11, 0x1f001f, RZ, 0xc0, !PT ;  /* 0x001f001f0b2d7812 */ /* 0x000fe200078ec0ff */
[----:B------:R-:W-:Y:S01]  /*53f0*/  HFMA2.MMA R37, R44, R12, R37 ;  /* 0x0000000c2c257235 */ /* 0x000fe20000000025 */
[----:B------:R-:W-:Y:S01]  /*5400*/  LOP3.LUT R10, R10, 0x64006400, RZ, 0xfc, !PT ;  /* 0x640064000a0a7812 */ /* 0x000fe200078efcff */
[----:B------:R-:W-:Y:S01]  /*5410*/  HADD2 R5, R5, -1040, -1040 ;  /* 0xe410e41005057430 */ /* 0x000fe20000000000 */
[----:B------:R-:W-:Y:S01]  /*5420*/  SHF.R.U32.HI R9, RZ, 0xa, R9 ;  /* 0x0000000aff097819 */ /* 0x000fe20000011609 */
[----:B------:R-:W-:Y:S01]  /*5430*/  HADD2 R8, R8, -1040, -1040 ;  /* 0xe410e41008087430 */ /* 0x000fe20000000000 */
[----:B------:R-:W-:Y:S01]  /*5440*/  LOP3.LUT R41, R41, 0x64006400, RZ, 0xfc, !PT ;  /* 0x6400640029297812 */ /* 0x000fe200078efcff */
[-C--:B------:R-:W-:Y:S01]  /*5450*/  HFMA2.MMA R7, R40, R13.reuse, R6 ;  /* 0x0000000d28077235 */ /* 0x080fe20000000006 */
[----:B------:R-:W-:Y:S01]  /*5460*/  SHF.R.U32.HI R11, RZ, 0xa, R11 ;  /* 0x0000000aff0b7819 */ /* 0x000fe2000001160b */
[----:B------:R-:W-:Y:S01]  /*5470*/  HFMA2.MMA R37, R24, R13, R37 ;  /* 0x0000000d18257235 */ /* 0x000fe20000000025 */
[----:B------:R-:W-:Y:S01]  /*5480*/  LOP3.LUT R45, R45, 0x64006400, RZ, 0xfc, !PT ;  /* 0x640064002d2d7812 */ /* 0x000fe200078efcff */
[----:B------:R-:W-:Y:S01]  /*5490*/  HADD2 R10, R10, -1040, -1040 ;  /* 0xe410e4100a0a7430 */ /* 0x000fe20000000000 */
[----:B------:R-:W-:Y:S01]  /*54a0*/  LOP3.LUT R9, R9, 0x1f001f, RZ, 0xc0, !PT ;  /* 0x001f001f09097812 */ /* 0x000fe200078ec0ff */
[-C--:B------:R-:W-:Y:S01]  /*54b0*/  HFMA2 R16, R5, R19.reuse, R16 ;  /* 0x0000001305107231 */ /* 0x080fe20000000010 */
[----:B------:R-:W-:Y:S01]  /*54c0*/  LOP3.LUT R38, R38, 0x64006400, RZ, 0xfc, !PT ;  /* 0x6400640026267812 */ /* 0x000fe200078efcff */
[----:B------:R-:W-:Y:S01]  /*54d0*/  HADD2 R41, R41, -1040, -1040 ;  /* 0xe410e41029297430 */ /* 0x000fe20000000000 */
[----:B------:R-:W-:Y:S01]  /*54e0*/  LOP3.LUT R11, R11, 0x1f001f, RZ, 0xc0, !PT ;  /* 0x001f001f0b0b7812 */ /* 0x000fe200078ec0ff */
[----:B------:R-:W-:Y:S01]  /*54f0*/  HFMA2 R17, R4, R19, R17 ;  /* 0x0000001304117231 */ /* 0x000fe20000000011 */
[-C--:B------:R-:W-:Y:S01]  /*5500*/  HFMA2.MMA R7, R8, R14.reuse, R7 ;  /* 0x0000000e08077235 */ /* 0x080fe20000000007 */
[----:B------:R-:W-:Y:S01]  /*5510*/  HADD2 R4, R45, -1040, -1040 ;  /* 0xe410e4102d047430 */ /* 0x000fe20000000000 */
[----:B------:R-:W-:Y:S01]  /*5520*/  LOP3.LUT R20, R20, 0x64006400, RZ, 0xfc, !PT ;  /* 0x6400640014147812 */ /* 0x000fe200078efcff */
[-C--:B------:R-:W-:Y:S01]  /*5530*/  HFMA2 R16, R41, R12.reuse, R16 ;  /* 0x0000000c29107231 */ /* 0x080fe20000000010 */
        /* <DEDUP_REMOVED lines=8> */
[----:B------:R-:W-:Y:S01]  /*55c0*/  HFMA2 R16, R26, R13, R16 ;  /* 0x0000000d1a107231 */ /* 0x000fe20000000010 */
[----:B------:R-:W-:Y:S01]  /*55d0*/  HFMA2.MMA R7, R38, R15, R7 ;  /* 0x0000000f26077235 */ /* 0x000fe20000000007 */
[----:B------:R-:W-:-:S02]  /*55e0*/  HADD2 R9, R9, -1040, -1040 ;  /* 0xe410e41009097430 */ /* 0x000fc40000000000 */
[----:B------:R-:W-:Y:S01]  /*55f0*/  HFMA2 R17, R42, R13, R17 ;  /* 0x0000000d2a117231 */ /* 0x000fe20000000011 */
[----:B------:R-:W-:Y:S01]  /*5600*/  HFMA2.MMA R37, R20, R15, R37 ;  /* 0x0000000f14257235 */ /* 0x000fe20000000025 */
[----:B------:R-:W-:Y:S02]  /*5610*/  HADD2 R4, R11, -1040, -1040 ;  /* 0xe410e4100b047430 */ /* 0x000fe40000000000 */
[-C--:B------:R-:W-:Y:S02]  /*5620*/  HFMA2 R16, R9, R14.reuse, R16 ;  /* 0x0000000e09107231 */ /* 0x080fe40000000010 */
[----:B------:R-:W-:Y:S02]  /*5630*/  HADD2 R5, R22, -1040, -1040 ;  /* 0xe410e41016057430 */ /* 0x000fe40000000000 */
[----:B------:R-:W-:Y:S02]  /*5640*/  HFMA2 R17, R4, R14, R17 ;  /* 0x0000000e04117231 */ /* 0x000fe40000000011 */
[----:B------:R-:W-:-:S02]  /*5650*/  HADD2 R4, R21, -1040, -1040 ;  /* 0xe410e41015047430 */ /* 0x000fc40000000000 */
[-C--:B------:R-:W-:Y:S02]  /*5660*/  HFMA2 R16, R5, R15.reuse, R16 ;  /* 0x0000000f05107231 */ /* 0x080fe40000000010 */
        /* <DEDUP_REMOVED lines=9> */
.L_x_4772:
[----:B------:R-:W-:Y:S01]  /*5700*/  ISETP.GE.AND P0, PT, R36, UR5, PT ;  /* 0x0000000524007c0c */ /* 0x000fe2000bf06270 */
[----:B------:R-:W-:Y:S01]  /*5710*/  UIADD3 UR4, UR4, 0x40, URZ ;  /* 0x0000004004047890 */ /* 0x000fe2000fffe03f */
[----:B-----5:R-:W-:Y:S01]  /*5720*/  IMAD.WIDE R18, R31, 0x4, R2 ;  /* 0x000000041f127825 */ /* 0x020fe200078e0202 */
[----:B------:R-:W-:-:S10]  /*5730*/  MOV R3, R36 ;  /* 0x0000002400037202 */ /* 0x000fd40000000f00 */
[----:B------:R-:W-:Y:S05]  /*5740*/  @!P0 BRA P2, `(.L_x_4773) ;  /* 0xffffffe800648947 */ /* 0x000fea000103ffff */
.L_x_4771:
[----:B------:R-:W-:Y:S01]  /*5750*/  LEA R26, R32, 0x40, 0x6 ;  /* 0x00000040201a7811 */ /* 0x000fe200078e30ff */
[----:B------:R-:W-:-:S03]  /*5760*/  ULDC UR5, c[0x0][0x240] ;  /* 0x0000900000057ab9 */ /* 0x000fc60000000800 */
[----:B------:R-:W-:Y:S01]  /*5770*/  VIMNMX R26, R26, UR5, PT ;  /* 0x000000051a1a7c48 */ /* 0x000fe2000bfe0100 */
[----:B------:R-:W-:-:S03]  /*5780*/  ULDC UR5, c[0x0][0x264] ;  /* 0x0000990000057ab9 */ /* 0x000fc60000000800 */
[----:B------:R-:W-:-:S04]  /*5790*/  ISETP.GE.AND P0, PT, R3, R26, PT ;  /* 0x0000001a0300720c */ /* 0x000fc80003f06270 */
[----:B------:R-:W-:-:S13]  /*57a0*/  ISETP.GE.OR P0, PT, R3, UR5, P0 ;  /* 0x0000000503007c0c */ /* 0x000fda0008706670 */
[----:B------:R-:W-:Y:S05]  /*57b0*/  @P0 BRA `(.L_x_4774) ;  /* 0x0000002400380947 */ /* 0x000fea0003800000 */
[----:B------:R-:W-:Y:S01]  /*57c0*/  SHF.R.S32.HI R24, RZ, 0x1f, R31 ;  /* 0x0000001fff187819 */ /* 0x000fe2000001141f */
[----:B------:R-:W-:-:S06]  /*57d0*/  ULDC UR5, c[0x0][0x264] ;  /* 0x0000990000057ab9 */ /* 0x000fcc0000000800 */
.L_x_4776:
        /* <DEDUP_REMOVED lines=23> */
[--C-:B-1----:R-:W-:Y:S02]  /*5950*/  HADD2.F32 R2, -RZ, R22.reuse.H0_H0 ;  /* 0x20000016ff027230 */ /* 0x102fe40000004100 */
[----:B------:R-:W-:Y:S02]  /*5960*/  HADD2.F32 R40, -RZ, R22.H1_H1 ;  /* 0x30000016ff287230 */ /* 0x000fe40000004100 */
[----:B------:R-:W-:Y:S01]  /*5970*/  HADD2.F32 R41, -RZ, R23.H0_H0 ;  /* 0x20000017ff297230 */ /* 0x000fe20000004100 */
[----:B--2---:R-:W-:Y:S02]  /*5980*/  LOP3.LUT R17, R12, 0xf000f, RZ, 0xc0, !PT ;  /* 0x000f000f0c117812 */ /* 0x004fe400078ec0ff */
[C---:B------:R-:W-:Y:S02]  /*5990*/  LOP3.LUT R42, R13.reuse, 0xf000f, RZ, 0xc0, !PT ;  /* 0x000f000f0d2a7812 */ /* 0x040fe400078ec0ff */
[----:B------:R-:W-:-:S02]  /*59a0*/  LOP3.LUT R36, R13, 0xf000f0, RZ, 0xc0, !PT ;  /* 0x00f000f00d247812 */ /* 0x000fc400078ec0ff */
[----:B------:R-:W-:Y:S02]  /*59b0*/  SHF.R.U32.HI R27, RZ, 0x8, R13 ;  /* 0x00000008ff1b7819 */ /* 0x000fe4000001160d */
[----:B------:R-:W-:Y:S02]  /*59c0*/  LOP3.LUT R13, R14, 0xf000f, RZ, 0xc0, !PT ;  /* 0x000f000f0e0d7812 */ /* 0x000fe400078ec0ff */
[----:B0-----:R-:W-:Y:S02]  /*59d0*/  LOP3.LUT R39, R15, 0xf000f, RZ, 0xc0, !PT ;  /* 0x000f000f0f277812 */ /* 0x001fe400078ec0ff */
[----:B------:R-:W-:Y:S02]  /*59e0*/  LOP3.LUT R17, R17, 0x64006400, RZ, 0xfc, !PT ;  /* 0x6400640011117812 */ /* 0x000fe400078efcff */
[----:B------:R-:W-:Y:S02]  /*59f0*/  LOP3.LUT R38, R15, 0xf000f0, RZ, 0xc0, !PT ;  /* 0x00f000f00f267812 */ /* 0x000fe400078ec0ff */
[----:B------:R-:W-:Y:S01]  /*5a00*/  SHF.R.U32.HI R32, RZ, 0x8, R15 ;  /* 0x00000008ff207819 */ /* 0x000fe2000001160f */
[----:B------:R-:W-:Y:S01]  /*5a10*/  HADD2 R45, R17, -1032, -1032 ;  /* 0xe408e408112d7430 */ /* 0x000fe20000000000 */
[----:B------:R-:W-:-:S02]  /*5a20*/  LOP3.LUT R42, R42, 0x64006400, RZ, 0xfc, !PT ;  /* 0x640064002a2a7812 */ /* 0x000fc400078efcff */
[----:B------:R-:W-:Y:S02]  /*5a30*/  LOP3.LUT R13, R13, 0x64006400, RZ, 0xfc, !PT ;  /* 0x640064000d0d7812 */ /* 0x000fe400078efcff */
[----:B------:R-:W-:Y:S01]  /*5a40*/  LOP3.LUT R15, R39, 0x64006400, RZ, 0xfc, !PT ;  /* 0x64006400270f7812 */ /* 0x000fe200078efcff */
[----:B------:R-:W-:Y:S02]  /*5a50*/  HADD2 R44, R42, -1032, -1032 ;  /* 0xe408e4082a2c7430 */ /* 0x000fe40000000000 */
[----:B------:R-:W-:Y:S02]  /*5a60*/  HADD2.F32 R39, -RZ, R23.H1_H1 ;  /* 0x30000017ff277230 */ /* 0x000fe40000004100 */
[----:B------:R-:W-:Y:S02]  /*5a70*/  HADD2 R43, R13, -1032, -1032 ;  /* 0xe408e4080d2b7430 */ /* 0x000fe40000000000 */
[----:B------:R-:W-:Y:S02]  /*5a80*/  HADD2.F32 R13, -RZ, R45.H0_H0 ;  /* 0x2000002dff0d7230 */ /* 0x000fe40000004100 */
[----:B------:R-:W-:-:S02]  /*5a90*/  HADD2 R42, R15, -1032, -1032 ;  /* 0xe408e4080f2a7430 */ /* 0x000fc40000000000 */
[----:B------:R-:W-:Y:S01]  /*5aa0*/  HADD2.F32 R47, -RZ, R44.H0_H0 ;  /* 0x2000002cff2f7230 */ /* 0x000fe20000004100 */
[----:B------:R-:W-:Y:S01]  /*5ab0*/  LOP3.LUT R31, R12, 0xf000f0, RZ, 0xc0, !PT ;  /* 0x00f000f00c1f7812 */ /* 0x000fe200078ec0ff */
[----:B------:R-:W-:Y:S01]  /*5ac0*/  HADD2.F32 R15, -RZ, R43.H0_H0 ;  /* 0x2000002bff0f7230 */ /* 0x000fe20000004100 */
[----:B------:R-:W0:Y:S01]  /*5ad0*/  LDS.64 R22, [UR4+0x8] ;  /* 0x00000804ff167984 */ /* 0x000e220008000a00 */
[----:B------:R-:W-:Y:S02]  /*5ae0*/  HADD2.F32 R17, -RZ, R42.H0_H0 ;  /* 0x2000002aff117230 */ /* 0x000fe40000004100 */
[----:B------:R-:W-:Y:S01]  /*5af0*/  FFMA.FTZ R46, R13, R2, RZ ;  /* 0x000000020d2e7223 */ /* 0x000fe200000100ff */
[----:B------:R-:W-:Y:S02]  /*5b00*/  HADD2.F32 R45, -RZ, R45.H1_H1 ;  /* 0x3000002dff2d7230 */ /* 0x000fe40000004100 */
[----:B------:R-:W-:Y:S01]  /*5b10*/  FFMA.FTZ R13, R2, R47, RZ ;  /* 0x0000002f020d7223 */ /* 0x000fe200000100ff */
[----:B------:R-:W-:-:S02]  /*5b20*/  HADD2.F32 R44, -RZ, R44.H1_H1 ;  /* 0x3000002cff2c7230 */ /* 0x000fc40000004100 */
[C---:B------:R-:W-:Y:S01]  /*5b30*/  FFMA.FTZ R15, R2.reuse, R15, RZ ;  /* 0x0000000f020f7223 */ /* 0x040fe200000100ff */
[----:B------:R-:W-:Y:S01]  /*5b40*/  FFMA.FTZ R17, R2, R17, RZ ;  /* 0x0000001102117223 */ /* 0x000fe200000100ff */
[----:B------:R-:W-:Y:S01]  /*5b50*/  LOP3.LUT R31, R31, 0x64006400, RZ, 0xfc, !PT ;  /* 0x640064001f1f7812 */ /* 0x000fe200078efcff */
[----:B------:R-:W-:Y:S01]  /*5b60*/  FFMA.FTZ R2, R45, R40, R46 ;  /* 0x000000282d027223 */ /* 0x000fe2000001002e */
[----:B------:R-:W-:Y:S01]  /*5b70*/  HADD2.F32 R46, -RZ, R43.H1_H1 ;  /* 0x3000002bff2e7230 */ /* 0x000fe20000004100 */
[----:B------:R-:W-:Y:S01]  /*5b80*/  LOP3.LUT R43, R36, 0x64006400, RZ, 0xfc, !PT ;  /* 0x64006400242b7812 */ /* 0x000fe200078efcff */
[----:B------:R-:W-:Y:S01]  /*5b90*/  FFMA.FTZ R36, R40, R44, R13 ;  /* 0x0000002c28247223 */ /* 0x000fe2000001000d */
[----:B------:R-:W-:Y:S01]  /*5ba0*/  LOP3.LUT R37, R14, 0xf000f0, RZ, 0xc0, !PT ;  /* 0x00f000f00e257812 */ /* 0x000fe200078ec0ff */
[-C--:B------:R-:W-:Y:S02]  /*5bb0*/  HFMA2 R13, R31, R16.reuse.H0_H0, -72, -72 ;  /* 0xd480d4801f0d7431 */ /* 0x080fe40000040010 */
[----:B------:R-:W-:Y:S01]  /*5bc0*/  FFMA.FTZ R44, R40, R46, R15 ;  /* 0x0000002e282c7223 */ /* 0x000fe2000001000f */
[-C--:B------:R-:W-:Y:S01]  /*5bd0*/  HFMA2 R15, R43, R16.reuse.H0_H0, -72, -72 ;  /* 0xd480d4802b0f7431 */ /* 0x080fe20000040010 */
[----:B------:R-:W-:Y:S01]  /*5be0*/  LOP3.LUT R37, R37, 0x64006400, RZ, 0xfc, !PT ;  /* 0x6400640025257812 */ /* 0x000fe200078efcff */
[----:B------:R-:W-:Y:S01]  /*5bf0*/  HADD2.F32 R42, -RZ, R42.H1_H1 ;  /* 0x3000002aff2a7230 */ /* 0x000fe20000004100 */
[----:B------:R-:W-:Y:S01]  /*5c00*/  LOP3.LUT R43, R38, 0x64006400, RZ, 0xfc, !PT ;  /* 0x64006400262b7812 */ /* 0x000fe200078efcff */
[----:B------:R-:W-:Y:S01]  /*5c10*/  HADD2.F32 R45, -RZ, R13.H0_H0 ;  /* 0x2000000dff2d7230 */ /* 0x000fe20000004100 */
[----:B------:R-:W-:Y:S01]  /*5c20*/  SHF.R.U32.HI R12, RZ, 0x8, R12 ;  /* 0x00000008ff0c7819 */ /* 0x000fe2000001160c */
[----:B------:R-:W-:-:S02]  /*5c30*/  HFMA2 R31, R37, R16.H0_H0, -72, -72 ;  /* 0xd480d480251f7431 */ /* 0x000fc40000040010 */
[----:B------:R-:W-:Y:S02]  /*5c40*/  HADD2.F32 R38, -RZ, R15.H0_H0 ;  /* 0x2000000fff267230 */ /* 0x000fe40000004100 */
        /* <DEDUP_REMOVED lines=8> */
[----:B------:R-:W-:Y:S01]  /*5cd0*/  LOP3.LUT R2, R12, 0xf000f, RZ, 0xc0, !PT ;  /* 0x000f000f0c027812 */ /* 0x000fe200078ec0ff */
[----:B------:R-:W-:Y:S02]  /*5ce0*/  HADD2.F32 R40, -RZ, R31.H1_H1 ;  /* 0x3000001fff287230 */ /* 0x000fe40000004100 */
[C---:B------:R-:W-:Y:S01]  /*5cf0*/  FFMA.FTZ R38, R41.reuse, R38, R36 ;  /* 0x0000002629267223 */ /* 0x040fe20000010024 */
[C---:B------:R-:W-:Y:S01]  /*5d00*/  FFMA.FTZ R43, R41.reuse, R43, R44 ;  /* 0x0000002b292b7223 */ /* 0x040fe2000001002c */
[----:B------:R-:W-:Y:S02]  /*5d10*/  HADD2.F32 R36, -RZ, R15.H1_H1 ;  /* 0x3000000fff247230 */ /* 0x000fe40000004100 */
[----:B------:R-:W-:Y:S01]  /*5d20*/  FFMA.FTZ R41, R41, R17, R42 ;  /* 0x0000001129297223 */ /* 0x000fe2000001002a */
[----:B------:R-:W-:Y:S01]  /*5d30*/  LOP3.LUT R31, R27, 0xf000f, RZ, 0xc0, !PT ;  /* 0x000f000f1b1f7812 */ /* 0x000fe200078ec0ff */
[----:B------:R-:W-:Y:S01]  /*5d40*/  HADD2.F32 R42, -RZ, R37.H1_H1 ;  /* 0x30000025ff2a7230 */ /* 0x000fe20000004100 */
[----:B------:R-:W-:Y:S01]  /*5d50*/  LOP3.LUT R2, R2, 0x64006400, RZ, 0xfc, !PT ;  /* 0x6400640002027812 */ /* 0x000fe200078efcff */
[C---:B------:R-:W-:Y:S01]  /*5d60*/  FFMA.FTZ R15, R39.reuse, R40, R43 ;  /* 0x00000028270f7223 */ /* 0x040fe2000001002b */
[----:B------:R-:W-:Y:S01]  /*5d70*/  LOP3.LUT R37, R14, 0xf000f, RZ, 0xc0, !PT ;  /* 0x000f000f0e257812 */ /* 0x000fe200078ec0ff */
[----:B------:R-:W-:Y:S01]  /*5d80*/  FFMA.FTZ R17, R39, R36, R38 ;  /* 0x0000002427117223 */ /* 0x000fe20000010026 */
[----:B------:R-:W-:Y:S01]  /*5d90*/  LOP3.LUT R40, R32, 0xf000f, RZ, 0xc0, !PT ;  /* 0x000f000f20287812 */ /* 0x000fe200078ec0ff */
[----:B------:R-:W-:Y:S01]  /*5da0*/  HADD2 R38, R2, -1032, -1032 ;  /* 0xe408e40802267430 */ /* 0x000fe20000000000 */
[----:B------:R-:W-:Y:S01]  /*5db0*/  LOP3.LUT R31, R31, 0x64006400, RZ, 0xfc, !PT ;  /* 0x640064001f1f7812 */ /* 0x000fe200078efcff */
[----:B------:R-:W-:Y:S01]  /*5dc0*/  FFMA.FTZ R39, R39, R42, R41 ;  /* 0x0000002a27277223 */ /* 0x000fe20000010029 */
[----:B------:R-:W-:Y:S01]  /*5dd0*/  LOP3.LUT R37, R37, 0x64006400, RZ, 0xfc, !PT ;  /* 0x6400640025257812 */ /* 0x000fe200078efcff */
[----:B0-----:R-:W-:Y:S01]  /*5de0*/  HADD2.F32 R36, -RZ, R22.H0_H0 ;  /* 0x20000016ff247230 */ /* 0x001fe20000004100 */
[----:B------:R-:W-:Y:S01]  /*5df0*/  LOP3.LUT R40, R40, 0x64006400, RZ, 0xfc, !PT ;  /* 0x6400640028287812 */ /* 0x000fe200078efcff */
[----:B------:R-:W-:-:S02]  /*5e00*/  HADD2 R43, R31, -1032, -1032 ;  /* 0xe408e4081f2b7430 */ /* 0x000fc40000000000 */
[----:B------:R-:W-:Y:S02]  /*5e10*/  HADD2.F32 R42, -RZ, R38.H0_H0 ;  /* 0x20000026ff2a7230 */ /* 0x000fe40000004100 */
[----:B------:R-:W-:Y:S02]  /*5e20*/  HADD2 R31, R37, -1032, -1032 ;  /* 0xe408e408251f7430 */ /* 0x000fe40000000000 */
[----:B------:R-:W-:Y:S02]  /*5e30*/  HADD2.F32 R22, -RZ, R22.H1_H1 ;  /* 0x30000016ff167230 */ /* 0x000fe40000004100 */
[----:B------:R-:W-:Y:S02]  /*5e40*/  HADD2 R37, R40, -1032, -1032 ;  /* 0xe408e40828257430 */ /* 0x000fe40000000000 */
[----:B------:R-:W-:Y:S02]  /*5e50*/  HADD2.F32 R40, -RZ, R43.H0_H0 ;  /* 0x2000002bff287230 */ /* 0x000fe40000004100 */
[----:B------:R-:W-:Y:S01]  /*5e60*/  FFMA.FTZ R42, R42, R36, R13 ;  /* 0x000000242a2a7223 */ /* 0x000fe2000001000d */
[----:B------:R-:W-:Y:S01]  /*5e70*/  HADD2.F32 R44, -RZ, R31.H0_H0 ;  /* 0x2000001fff2c7230 */ /* 0x000fe20000004100 */
[----:B------:R-:W-:Y:S01]  /*5e80*/  LOP3.LUT R12, R12, 0xf000f0, RZ, 0xc0, !PT ;  /* 0x00f000f00c0c7812 */ /* 0x000fe200078ec0ff */
[----:B------:R-:W-:-:S02]  /*5e90*/  HADD2.F32 R13, -RZ, R38.H1_H1 ;  /* 0x30000026ff0d7230 */ /* 0x000fc40000004100 */
[C---:B------:R-:W-:Y:S01]  /*5ea0*/  FFMA.FTZ R41, R36.reuse, R40, R17 ;  /* 0x0000002824297223 */ /* 0x040fe20000010011 */
[----:B------:R-:W-:Y:S01]  /*5eb0*/  HADD2.F32 R46, -RZ, R37.H0_H0 ;  /* 0x20000025ff2e7230 */ /* 0x000fe20000004100 */
[----:B------:R-:W-:Y:S01]  /*5ec0*/  LOP3.LUT R27, R27, 0xf000f0, RZ, 0xc0, !PT ;  /* 0x00f000f01b1b7812 */ /* 0x000fe200078ec0ff */
[----:B------:R-:W-:Y:S02]  /*5ed0*/  HADD2.F32 R17, -RZ, R43.H1_H1 ;  /* 0x3000002bff117230 */ /* 0x000fe40000004100 */
[C---:B------:R-:W-:Y:S01]  /*5ee0*/  FFMA.FTZ R43, R36.reuse, R44, R15 ;  /* 0x0000002c242b7223 */ /* 0x040fe2000001000f */
[----:B------:R-:W-:Y:S01]  /*5ef0*/  FFMA.FTZ R15, R13, R22, R42 ;  /* 0x000000160d0f7223 */ /* 0x000fe2000001002a */
[----:B------:R-:W-:Y:S02]  /*5f00*/  HADD2.F32 R13, -RZ, R31.H1_H1 ;  /* 0x3000001fff0d7230 */ /* 0x000fe40000004100 */
[----:B------:R-:W-:Y:S01]  /*5f10*/  FFMA.FTZ R45, R36, R46, R39 ;  /* 0x0000002e242d7223 */ /* 0x000fe20000010027 */
[----:B------:R-:W-:-:S02]  /*5f20*/  HADD2.F32 R39, -RZ, R37.H1_H1 ;  /* 0x30000025ff277230 */ /* 0x000fc40000004100 */
[----:B------:R-:W-:Y:S01]  /*5f30*/  FFMA.FTZ R31, R22, R17, R41 ;  /* 0x00000011161f7223 */ /* 0x000fe20000010029 */
[----:B------:R-:W-:Y:S01]  /*5f40*/  LOP3.LUT R14, R14, 0xf000f0, RZ, 0xc0, !PT ;  /* 0x00f000f00e0e7812 */ /* 0x000fe200078ec0ff */
[----:B------:R-:W-:Y:S01]  /*5f50*/  FFMA.FTZ R17, R22, R13, R43 ;  /* 0x0000000d16117223 */ /* 0x000fe2000001002b */
[----:B------:R-:W-:Y:S01]  /*5f60*/  LOP3.LUT R13, R12, 0x64006400, RZ, 0xfc, !PT ;  /* 0x640064000c0d7812 */ /* 0x000fe200078efcff */
[--C-:B------:R-:W-:Y:S01]  /*5f70*/  HADD2.F32 R2, -RZ, R23.reuse.H0_H0 ;  /* 0x20000017ff027230 */ /* 0x100fe20000004100 */
[----:B------:R-:W-:Y:S01]  /*5f80*/  LOP3.LUT R37, R27, 0x64006400, RZ, 0xfc, !PT ;  /* 0x640064001b257812 */ /* 0x000fe200078efcff */
[----:B------:R-:W-:Y:S01]  /*5f90*/  FFMA.FTZ R27, R22, R39, R45 ;  /* 0x00000027161b7223 */ /* 0x000fe2000001002d */
[----:B------:R-:W-:Y:S01]  /*5fa0*/  LOP3.LUT R39, R14, 0x64006400, RZ, 0xfc, !PT ;  /* 0x640064000e277812 */ /* 0x000fe200078efcff */
[----:B------:R-:W-:Y:S01]  /*5fb0*/  HADD2.F32 R23, -RZ, R23.H1_H1 ;  /* 0x30000017ff177230 */ /* 0x000fe20000004100 */
[----:B------:R-:W-:Y:S01]  /*5fc0*/  LOP3.LUT R14, R32, 0xf000f0, RZ, 0xc0, !PT ;  /* 0x00f000f0200e7812 */ /* 0x000fe200078ec0ff */
[----:B------:R-:W-:-:S02]  /*5fd0*/  HFMA2 R32, R13, R16.H0_H0, -72, -72 ;  /* 0xd480d4800d207431 */ /* 0x000fc40000040010 */
[----:B------:R-:W-:-:S04]  /*5fe0*/  IMAD.WIDE R12, R25, 0x4, R20 ;  /* 0x00000004190c7825 */ /* 0x000fc800078e0214 */
[-C--:B------:R-:W-:Y:S01]  /*5ff0*/  HFMA2 R22, R37, R16.reuse.H0_H0, -72, -72 ;  /* 0xd480d48025167431 */ /* 0x080fe20000040010 */
[----:B------:R-:W-:Y:S01]  /*6000*/  LOP3.LUT R25, R14, 0x64006400, RZ, 0xfc, !PT ;  /* 0x640064000e197812 */ /* 0x000fe200078efcff */
[----:B----4-:R-:W0:Y:S01]  /*6010*/  LDS.64 R20, [UR4+0x10] ;  /* 0x00001004ff147984 */ /* 0x010e220008000a00 */
[----:B------:R-:W-:Y:S02]  /*6020*/  HADD2.F32 R14, -RZ, R32.H0_H0 ;  /* 0x20000020ff0e7230 */ /* 0x000fe40000004100 */
[-C--:B------:R-:W-:Y:S02]  /*6030*/  HFMA2 R39, R39, R16.reuse.H0_H0, -72, -72 ;  /* 0xd480d48027277431 */ /* 0x080fe40000040010 */
[----:B------:R-:W-:Y:S02]  /*6040*/  HADD2.F32 R36, -RZ, R22.H0_H0 ;  /* 0x20000016ff247230 */ /* 0x000fe40000004100 */
[----:B------:R-:W-:Y:S02]  /*6050*/  HFMA2 R37, R25, R16.H0_H0, -72, -72 ;  /* 0xd480d48019257431 */ /* 0x000fe40000040010 */
[----:B------:R-:W-:Y:S01]  /*6060*/  FFMA.FTZ R25, R14, R2, R15 ;  /* 0x000000020e197223 */ /* 0x000fe2000001000f */
[----:B------:R-:W-:Y:S01]  /*6070*/  HADD2.F32 R38, -RZ, R39.H0_H0 ;  /* 0x20000027ff267230 */ /* 0x000fe20000004100 */
[----:B------:R-:W2:Y:S01]  /*6080*/  LDG.E.128.CONSTANT R12, desc[UR6][R12.64] ;  /* 0x000000060c0c7981 */ /* 0x000ea2000c1e9d00 */
[----:B------:R-:W-:Y:S01]  /*6090*/  FFMA.FTZ R36, R2, R36, R31 ;  /* 0x0000002402247223 */ /* 0x000fe2000001001f */
[----:B------:R-:W-:-:S02]  /*60a0*/  HADD2.F32 R31, -RZ, R37.H0_H0 ;  /* 0x20000025ff1f7230 */ /* 0x000fc40000004100 */
[C---:B------:R-:W-:Y:S01]  /*60b0*/  FFMA.FTZ R17, R2.reuse, R38, R17 ;  /* 0x0000002602117223 */ /* 0x040fe20000010011 */
[----:B------:R-:W-:Y:S02]  /*60c0*/  HADD2.F32 R32, -RZ, R32.H1_H1 ;  /* 0x30000020ff207230 */ /* 0x000fe40000004100 */
[----:B------:R-:W-:Y:S02]  /*60d0*/  HADD2.F32 R22, -RZ, R22.H1_H1 ;  /* 0x30000016ff167230 */ /* 0x000fe40000004100 */
[----:B------:R-:W-:Y:S02]  /*60e0*/  HADD2.F32 R38, -RZ, R39.H1_H1 ;  /* 0x30000027ff267230 */ /* 0x000fe40000004100 */
[----:B------:R-:W-:Y:S02]  /*60f0*/  HADD2.F32 R40, -RZ, R37.H1_H1 ;  /* 0x30000025ff287230 */ /* 0x000fe40000004100 */
[----:B------:R-:W-:Y:S01]  /*6100*/  FFMA.FTZ R37, R2, R31, R27 ;  /* 0x0000001f02257223 */ /* 0x000fe2000001001b */
[----:B------:R-:W-:Y:S01]  /*6110*/  FFMA.FTZ R27, R32, R23, R25 ;  /* 0x00000017201b7223 */ /* 0x000fe20000010019 */
[C---:B------:R-:W-:Y:S01]  /*6120*/  FFMA.FTZ R31, R23.reuse, R22, R36 ;  /* 0x00000016171f7223 */ /* 0x040fe20000010024 */
[C---:B------:R-:W-:Y:S01]  /*6130*/  FFMA.FTZ R17, R23.reuse, R38, R17 ;  /* 0x0000002617117223 */ /* 0x040fe20000010011 */
[----:B------:R-:W-:Y:S01]  /*6140*/  FFMA.FTZ R25, R23, R40, R37 ;  /* 0x0000002817197223 */ /* 0x000fe20000010025 */
[----:B---3--:R-:W-:-:S02]  /*6150*/  LOP3.LUT R2, R8, 0xf000f, RZ, 0xc0, !PT ;  /* 0x000f000f08027812 */ /* 0x008fc400078ec0ff */
[C---:B------:R-:W-:Y:S02]  /*6160*/  LOP3.LUT R22, R9.reuse, 0xf000f, RZ, 0xc0, !PT ;  /* 0x000f000f09167812 */ /* 0x040fe400078ec0ff */
        /* <DEDUP_REMOVED lines=8> */
[----:B------:R-:W-:Y:S01]  /*61f0*/  SHF.R.U32.HI R36, RZ, 0x8, R8 ;  /* 0x00000008ff247819 */ /* 0x000fe20000011608 */
[----:B------:R-:W-:Y:S01]  /*6200*/  HADD2 R8, R2, -1032, -1032 ;  /* 0xe408e40802087430 */ /* 0x000fe20000000000 */
[----:B------:R-:W-:Y:S02]  /*6210*/  LOP3.LUT R10, R11, 0xf000f, RZ, 0xc0, !PT ;  /* 0x000f000f0b0a7812 */ /* 0x000fe400078ec0ff */
[----:B------:R-:W-:Y:S01]  /*6220*/  LOP3.LUT R22, R22, 0x64006400, RZ, 0xfc, !PT ;  /* 0x6400640016167812 */ /* 0x000fe200078efcff */
[----:B------:R-:W-:Y:S01]  /*6230*/  HADD2 R43, R9, -1032, -1032 ;  /* 0xe408e408092b7430 */ /* 0x000fe20000000000 */
[----:B------:R-:W-:Y:S01]  /*6240*/  LOP3.LUT R10, R10, 0x64006400, RZ, 0xfc, !PT ;  /* 0x640064000a0a7812 */ /* 0x000fe200078efcff */
[----:B------:R-:W-:-:S02]  /*6250*/  HADD2.F32 R2, -RZ, R8.H0_H0 ;  /* 0x20000008ff027230 */ /* 0x000fc40000004100 */
[----:B------:R-:W-:Y:S02]  /*6260*/  HADD2 R44, R22, -1032, -1032 ;  /* 0xe408e408162c7430 */ /* 0x000fe40000000000 */
[----:B------:R-:W-:Y:S01]  /*6270*/  HADD2.F32 R45, -RZ, R8.H1_H1 ;  /* 0x30000008ff2d7230 */ /* 0x000fe20000004100 */
[----:B------:R-:W1:Y:S01]  /*6280*/  LDS.64 R22, [UR4+0x18] ;  /* 0x00001804ff167984 */ /* 0x000e620008000a00 */
[----:B0-----:R-:W-:Y:S02]  /*6290*/  HADD2.F32 R9, -RZ, R20.H0_H0 ;  /* 0x20000014ff097230 */ /* 0x001fe40000004100 */
[----:B------:R-:W-:Y:S02]  /*62a0*/  HADD2.F32 R8, -RZ, R43.H0_H0 ;  /* 0x2000002bff087230 */ /* 0x000fe40000004100 */
[----:B------:R-:W-:Y:S01]  /*62b0*/  HADD2 R42, R10, -1032, -1032 ;  /* 0xe408e4080a2a7430 */ /* 0x000fe20000000000 */
[----:B------:R-:W-:Y:S01]  /*62c0*/  LOP3.LUT R41, R11, 0xf000f0, RZ, 0xc0, !PT ;  /* 0x00f000f00b297812 */ /* 0x000fe200078ec0ff */
[----:B------:R-:W-:-:S02]  /*62d0*/  HADD2.F32 R48, -RZ, R44.H0_H0 ;  /* 0x2000002cff307230 */ /* 0x000fc40000004100 */
[----:B------:R-:W-:Y:S01]  /*62e0*/  FFMA.FTZ R49, R9, R8, RZ ;  /* 0x0000000809317223 */ /* 0x000fe200000100ff */
[----:B------:R-:W-:Y:S02]  /*62f0*/  HADD2.F32 R20, -RZ, R20.H1_H1 ;  /* 0x30000014ff147230 */ /* 0x000fe40000004100 */
[----:B------:R-:W-:Y:S01]  /*6300*/  HADD2.F32 R8, -RZ, R43.H1_H1 ;  /* 0x3000002bff087230 */ /* 0x000fe20000004100 */
[----:B------:R-:W-:Y:S01]  /*6310*/  LOP3.LUT R43, R32, 0x64006400, RZ, 0xfc, !PT ;  /* 0x64006400202b7812 */ /* 0x000fe200078efcff */
[----:B------:R-:W-:Y:S01]  /*6320*/  HADD2.F32 R10, -RZ, R42.H0_H0 ;  /* 0x2000002aff0a7230 */ /* 0x000fe20000004100 */
[----:B------:R-:W-:Y:S02]  /*6330*/  LOP3.LUT R37, R37, 0x64006400, RZ, 0xfc, !PT ;  /* 0x6400640025257812 */ /* 0x000fe400078efcff */
        /* <DEDUP_REMOVED lines=9> */
[-C--:B------:R-:W-:Y:S02]  /*63d0*/  HFMA2 R10, R39, R16.reuse.H0_H0, -72, -72 ;  /* 0xd480d480270a7431 */ /* 0x080fe40000040010 */
[----:B------:R-:W-:Y:S02]  /*63e0*/  HADD2.F32 R43, -RZ, R42.H1_H1 ;  /* 0x3000002aff2b7230 */ /* 0x000fe40000004100 */
[----:B------:R-:W-:Y:S02]  /*63f0*/  HFMA2 R37, R41, R16.H0_H0, -72, -72 ;  /* 0xd480d48029257431 */ /* 0x000fe40000040010 */
        /* <DEDUP_REMOVED lines=10> */
[----:B------:R-:W-:Y:S02]  /*64a0*/  HADD2.F32 R9, -RZ, R8.H1_H1 ;  /* 0x30000008ff097230 */ /* 0x000fe40000004100 */
[C---:B------:R-:W-:Y:S01]  /*64b0*/  FFMA.FTZ R42, R2.reuse, R39, R47 ;  /* 0x00000027022a7223 */ /* 0x040fe2000001002f */
[----:B------:R-:W-:Y:S02]  /*64c0*/  HADD2.F32 R32, -RZ, R32.H1_H1 ;  /* 0x30000020ff207230 */ /* 0x000fe40000004100 */
[C---:B------:R-:W-:Y:S01]  /*64d0*/  FFMA.FTZ R49, R2.reuse, R44, R49 ;  /* 0x0000002c02317223 */ /* 0x040fe20000010031 */
[----:B------:R-:W-:Y:S02]  /*64e0*/  HADD2.F32 R10, -RZ, R10.H1_H1 ;  /* 0x3000000aff0a7230 */ /* 0x000fe40000004100 */
[----:B------:R-:W-:Y:S01]  /*64f0*/  FFMA.FTZ R43, R2, R46, R43 ;  /* 0x0000002e022b7223 */ /* 0x000fe2000001002b */
[----:B------:R-:W-:Y:S01]  /*6500*/  HADD2.F32 R8, -RZ, R37.H1_H1 ;  /* 0x30000025ff087230 */ /* 0x000fe20000004100 */
[----:B------:R-:W-:Y:S01]  /*6510*/  LOP3.LUT R39, R40, 0xf000f, RZ, 0xc0, !PT ;  /* 0x000f000f28277812 */ /* 0x000fe200078ec0ff */
[----:B------:R-:W-:Y:S01]  /*6520*/  FFMA.FTZ R9, R9, R21, R20 ;  /* 0x0000001509097223 */ /* 0x000fe20000010014 */
[C---:B------:R-:W-:Y:S01]  /*6530*/  FFMA.FTZ R20, R21.reuse, R32, R42 ;  /* 0x0000002015147223 */ /* 0x040fe2000001002a */
[C---:B------:R-:W-:Y:S01]  /*6540*/  FFMA.FTZ R10, R21.reuse, R10, R49 ;  /* 0x0000000a150a7223 */ /* 0x040fe20000010031 */
[----:B------:R-:W-:Y:S01]  /*6550*/  FFMA.FTZ R21, R21, R8, R43 ;  /* 0x0000000815157223 */ /* 0x000fe2000001002b */
[----:B------:R-:W-:-:S02]  /*6560*/  SHF.R.U32.HI R11, RZ, 0x8, R11 ;  /* 0x00000008ff0b7819 */ /* 0x000fc4000001160b */
        /* <DEDUP_REMOVED lines=9> */
[----:B-1----:R-:W-:-:S02]  /*6600*/  HADD2.F32 R37, -RZ, R22.H0_H0 ;  /* 0x20000016ff257230 */ /* 0x002fc40000004100 */
[----:B------:R-:W-:Y:S02]  /*6610*/  HADD2 R41, R8, -1032, -1032 ;  /* 0xe408e40808297430 */ /* 0x000fe40000000000 */
[----:B------:R-:W-:Y:S02]  /*6620*/  HADD2.F32 R47, -RZ, R39.H0_H0 ;  /* 0x20000027ff2f7230 */ /* 0x000fe40000004100 */
[----:B------:R-:W-:Y:S01]  /*6630*/  HADD2 R8, R42, -1032, -1032 ;  /* 0xe408e4082a087430 */ /* 0x000fe20000000000 */
[----:B------:R-:W-:Y:S01]  /*6640*/  LOP3.LUT R36, R36, 0xf000f0, RZ, 0xc0, !PT ;  /* 0x00f000f024247812 */ /* 0x000fe200078ec0ff */
[----:B------:R-:W-:Y:S02]  /*6650*/  HADD2.F32 R44, -RZ, R32.H0_H0 ;  /* 0x20000020ff2c7230 */ /* 0x000fe40000004100 */
[--C-:B------:R-:W-:Y:S02]  /*6660*/  HADD2.F32 R42, -RZ, R41.reuse.H0_H0 ;  /* 0x20000029ff2a7230 */ /* 0x100fe40000004100 */
[----:B------:R-:W-:-:S02]  /*6670*/  HADD2.F32 R43, -RZ, R41.H1_H1 ;  /* 0x30000029ff2b7230 */ /* 0x000fc40000004100 */
[----:B------:R-:W-:Y:S01]  /*6680*/  FFMA.FTZ R41, R37, R47, R10 ;  /* 0x0000002f25297223 */ /* 0x000fe2000001000a */
[----:B------:R-:W-:Y:S02]  /*6690*/  LOP3.LUT R10, R11, 0xf000f0, RZ, 0xc0, !PT ;  /* 0x00f000f00b0a7812 */ /* 0x000fe400078ec0ff */
[----:B------:R-:W-:Y:S01]  /*66a0*/  LOP3.LUT R11, R36, 0x64006400, RZ, 0xfc, !PT ;  /* 0x64006400240b7812 */ /* 0x000fe200078efcff */
[----:B------:R-:W-:Y:S01]  /*66b0*/  FFMA.FTZ R44, R44, R37, R9 ;  /* 0x000000252c2c7223 */ /* 0x000fe20000010009 */
[----:B------:R-:W-:Y:S01]  /*66c0*/  HADD2.F32 R46, -RZ, R8.H0_H0 ;  /* 0x20000008ff2e7230 */ /* 0x000fe20000004100 */
[----:B------:R-:W-:Y:S01]  /*66d0*/  LOP3.LUT R38, R38, 0xf000f0, RZ, 0xc0, !PT ;  /* 0x00f000f026267812 */ /* 0x000fe200078ec0ff */
[----:B------:R-:W-:Y:S02]  /*66e0*/  HADD2.F32 R22, -RZ, R22.H1_H1 ;  /* 0x30000016ff167230 */ /* 0x000fe40000004100 */
[----:B------:R-:W-:Y:S01]  /*66f0*/  FFMA.FTZ R45, R37, R42, R20 ;  /* 0x0000002a252d7223 */ /* 0x000fe20000010014 */
[----:B------:R-:W-:-:S02]  /*6700*/  HADD2.F32 R9, -RZ, R32.H1_H1 ;  /* 0x30000020ff097230 */ /* 0x000fc40000004100 */
[----:B------:R-:W-:Y:S02]  /*6710*/  HFMA2 R11, R11, R16.H0_H0, -72, -72 ;  /* 0xd480d4800b0b7431 */ /* 0x000fe40000040010 */
[----:B------:R-:W-:Y:S01]  /*6720*/  HADD2.F32 R20, -RZ, R39.H1_H1 ;  /* 0x30000027ff147230 */ /* 0x000fe20000004100 */
[----:B------:R-:W-:Y:S01]  /*6730*/  LOP3.LUT R40, R40, 0xf000f0, RZ, 0xc0, !PT ;  /* 0x00f000f028287812 */ /* 0x000fe200078ec0ff */
[----:B------:R-:W-:Y:S01]  /*6740*/  FFMA.FTZ R21, R37, R46, R21 ;  /* 0x0000002e25157223 */ /* 0x000fe20000010015 */
[----:B------:R-:W-:Y:S01]  /*6750*/  LOP3.LUT R39, R38, 0x64006400, RZ, 0xfc, !PT ;  /* 0x6400640026277812 */ /* 0x000fe200078efcff */
[----:B------:R-:W-:Y:S01]  /*6760*/  FFMA.FTZ R37, R9, R22, R44 ;  /* 0x0000001609257223 */ /* 0x000fe2000001002c */
[----:B------:R-:W-:Y:S01]  /*6770*/  FFMA.FTZ R9, R22, R43, R45 ;  /* 0x0000002b16097223 */ /* 0x000fe2000001002d */
[----:B------:R-:W-:Y:S01]  /*6780*/  HADD2.F32 R36, -RZ, R8.H1_H1 ;  /* 0x30000008ff247230 */ /* 0x000fe20000004100 */
[----:B------:R-:W-:Y:S01]  /*6790*/  LOP3.LUT R43, R40, 0x64006400, RZ, 0xfc, !PT ;  /* 0x64006400282b7812 */ /* 0x000fe200078efcff */
[----:B------:R-:W-:-:S02]  /*67a0*/  HADD2.F32 R2, -RZ, R23.H0_H0 ;  /* 0x20000017ff027230 */ /* 0x000fc40000004100 */
[-C--:B------:R-:W-:Y:S02]  /*67b0*/  HFMA2 R39, R39, R16.reuse.H0_H0, -72, -72 ;  /* 0xd480d48027277431 */ /* 0x080fe40000040010 */
[----:B------:R-:W-:Y:S01]  /*67c0*/  HADD2.F32 R8, -RZ, R11.H0_H0 ;  /* 0x2000000bff087230 */ /* 0x000fe20000004100 */
[----:B------:R-:W-:Y:S01]  /*67d0*/  LOP3.LUT R45, R10, 0x64006400, RZ, 0xfc, !PT ;  /* 0x640064000a2d7812 */ /* 0x000fe200078efcff */
[----:B------:R-:W-:Y:S01]  /*67e0*/  FFMA.FTZ R41, R22, R20, R41 ;  /* 0x0000001416297223 */ /* 0x000fe20000010029 */
[----:B------:R-:W-:Y:S02]  /*67f0*/  HFMA2 R43, R43, R16.H0_H0, -72, -72 ;  /* 0xd480d4802b2b7431 */ /* 0x000fe40000040010 */
[----:B------:R-:W-:Y:S02]  /*6800*/  HADD2.F32 R23, -RZ, R23.H1_H1 ;  /* 0x30000017ff177230 */ /* 0x000fe40000004100 */
[----:B------:R-:W-:Y:S01]  /*6810*/  FFMA.FTZ R37, R8, R2, R37 ;  /* 0x0000000208257223 */ /* 0x000fe20000010025 */
[----:B------:R-:W-:-:S02]  /*6820*/  HADD2.F32 R20, -RZ, R39.H0_H0 ;  /* 0x20000027ff147230 */ /* 0x000fc40000004100 */
[----:B------:R-:W-:Y:S02]  /*6830*/  HADD2.F32 R8, -RZ, R11.H1_H1 ;  /* 0x3000000bff087230 */ /* 0x000fe40000004100 */
[----:B------:R-:W-:Y:S02]  /*6840*/  HFMA2 R10, R45, R16.H0_H0, -72, -72 ;  /* 0xd480d4802d0a7431 */ /* 0x000fe40000040010 */
[----:B------:R-:W-:Y:S02]  /*6850*/  HADD2.F32 R32, -RZ, R43.H0_H0 ;  /* 0x2000002bff207230 */ /* 0x000fe40000004100 */
[----:B------:R-:W-:Y:S01]  /*6860*/  FFMA.FTZ R21, R22, R36, R21 ;  /* 0x0000002416157223 */ /* 0x000fe20000010015 */
[----:B------:R-:W-:Y:S01]  /*6870*/  FFMA.FTZ R36, R2, R20, R9 ;  /* 0x0000001402247223 */ /* 0x000fe20000010009 */
[----:B------:R-:W-:Y:S01]  /*6880*/  FFMA.FTZ R11, R8, R23, R37 ;  /* 0x00000017080b7223 */ /* 0x000fe20000010025 */
[--C-:B------:R-:W-:Y:S01]  /*6890*/  HADD2.F32 R22, -RZ, R35.reuse.H0_H0 ;  /* 0x20000023ff167230 */ /* 0x100fe20000004100 */
[----:B------:R-:W0:Y:S01]  /*68a0*/  LDS.64 R8, [UR4+0x20] ;  /* 0x00002004ff087984 */ /* 0x000e220008000a00 */
[----:B------:R-:W-:-:S02]  /*68b0*/  HADD2.F32 R20, -RZ, R35.H1_H1 ;  /* 0x30000023ff147230 */ /* 0x000fc40000004100 */
[----:B------:R-:W-:Y:S01]  /*68c0*/  FFMA.FTZ R41, R2, R32, R41 ;  /* 0x0000002002297223 */ /* 0x000fe20000010029 */
[--C-:B------:R-:W-:Y:S02]  /*68d0*/  HADD2.F32 R38, -RZ, R10.reuse.H0_H0 ;  /* 0x2000000aff267230 */ /* 0x100fe40000004100 */
[----:B------:R-:W-:Y:S01]  /*68e0*/  FMUL.FTZ R27, R22, R27 ;  /* 0x0000001b161b7220 */ /* 0x000fe20000410000 */
[----:B------:R-:W-:Y:S02]  /*68f0*/  HADD2.F32 R32, -RZ, R39.H1_H1 ;  /* 0x30000027ff207230 */ /* 0x000fe40000004100 */
[----:B------:R-:W-:Y:S01]  /*6900*/  FMUL.FTZ R31, R20, R31 ;  /* 0x0000001f141f7220 */ /* 0x000fe20000410000 */
[----:B------:R-:W-:Y:S01]  /*6910*/  FFMA.FTZ R2, R2, R38, R21 ;  /* 0x0000002602027223 */ /* 0x000fe20000010015 */
[----:B------:R-:W-:Y:S02]  /*6920*/  HADD2.F32 R38, -RZ, R43.H1_H1 ;  /* 0x3000002bff267230 */ /* 0x000fe40000004100 */
[----:B------:R-:W-:Y:S01]  /*6930*/  FFMA.FTZ R21, R23, R32, R36 ;  /* 0x0000002017157223 */ /* 0x000fe20000010024 */
[----:B------:R-:W-:Y:S01]  /*6940*/  HADD2.F32 R10, -RZ, R10.H1_H1 ;  /* 0x3000000aff0a7230 */ /* 0x000fe20000004100 */
[----:B------:R-:W-:-:S02]  /*6950*/  F2FP.F16.F32.PACK_AB R27, RZ, R27 ;  /* 0x0000001bff1b723e */ /* 0x000fc400000000ff */
[----:B------:R-:W-:Y:S01]  /*6960*/  F2FP.F16.F32.PACK_AB R31, RZ, R31 ;  /* 0x0000001fff1f723e */ /* 0x000fe200000000ff */
[----:B------:R-:W-:Y:S01]  /*6970*/  FMUL.FTZ R11, R22, R11 ;  /* 0x0000000b160b7220 */ /* 0x000fe20000410000 */
[----:B------:R-:W-:Y:S01]  /*6980*/  FMUL.FTZ R21, R20, R21 ;  /* 0x0000001514157220 */ /* 0x000fe20000410000 */
[----:B------:R-:W-:Y:S01]  /*6990*/  FFMA.FTZ R37, R23, R38, R41 ;  /* 0x0000002617257223 */ /* 0x000fe20000010029 */
[--C-:B------:R-:W-:Y:S01]  /*69a0*/  HADD2.F32 R36, -RZ, R34.reuse.H0_H0 ;  /* 0x20000022ff247230 */ /* 0x100fe20000004100 */
[----:B------:R-:W-:Y:S01]  /*69b0*/  PRMT R27, R27, 0x5410, R31 ;  /* 0x000054101b1b7816 */ /* 0x000fe2000000001f */
[----:B------:R-:W-:Y:S02]  /*69c0*/  HADD2.F32 R32, -RZ, R34.H1_H1 ;  /* 0x30000022ff207230 */ /* 0x000fe40000004100 */
[----:B------:R-:W-:Y:S01]  /*69d0*/  FFMA.FTZ R23, R23, R10, R2 ;  /* 0x0000000a17177223 */ /* 0x000fe20000010002 */
[----:B------:R-:W-:Y:S01]  /*69e0*/  F2FP.F16.F32.PACK_AB R11, RZ, R11 ;  /* 0x0000000bff0b723e */ /* 0x000fe200000000ff */
[----:B------:R-:W-:Y:S01]  /*69f0*/  FMUL.FTZ R37, R36, R37 ;  /* 0x0000002524257220 */ /* 0x000fe20000410000 */
[----:B------:R-:W-:Y:S01]  /*6a00*/  F2FP.F16.F32.PACK_AB R21, RZ, R21 ;  /* 0x00000015ff15723e */ /* 0x000fe200000000ff */
[----:B------:R-:W-:Y:S01]  /*6a10*/  FMUL.FTZ R23, R32, R23 ;  /* 0x0000001720177220 */ /* 0x000fe20000410000 */
[----:B------:R-:W-:-:S02]  /*6a20*/  HFMA2.MMA R2, R27, 1, 1, R29 ;  /* 0x3c003c001b027835 */ /* 0x000fc4000000001d */
[----:B------:R-:W-:Y:S02]  /*6a30*/  PRMT R11, R11, 0x5410, R21 ;  /* 0x000054100b0b7816 */ /* 0x000fe40000000015 */
[----:B------:R-:W-:Y:S02]  /*6a40*/  F2FP.F16.F32.PACK_AB R37, RZ, R37 ;  /* 0x00000025ff25723e */ /* 0x000fe400000000ff */
[----:B------:R-:W-:Y:S01]  /*6a50*/  F2FP.F16.F32.PACK_AB R23, RZ, R23 ;  /* 0x00000017ff17723e */ /* 0x000fe200000000ff */
[----:B------:R-:W-:Y:S01]  /*6a60*/  FMUL.FTZ R17, R36, R17 ;  /* 0x0000001124117220 */ /* 0x000fe20000410000 */
[----:B-----5:R-:W-:Y:S01]  /*6a70*/  LOP3.LUT R10, R4, 0xf000f, RZ, 0xc0, !PT ;  /* 0x000f000f040a7812 */ /* 0x020fe200078ec0ff */
[----:B------:R-:W-:Y:S01]  /*6a80*/  FMUL.FTZ R25, R32, R25 ;  /* 0x0000001920197220 */ /* 0x000fe20000410000 */
[----:B------:R-:W-:Y:S01]  /*6a90*/  PRMT R37, R37, 0x5410, R23 ;  /* 0x0000541025257816 */ /* 0x000fe20000000017 */
[----:B------:R-:W-:Y:S01]  /*6aa0*/  HFMA2.MMA R21, R11, 1, 1, R2 ;  /* 0x3c003c000b157835 */ /* 0x000fe20000000002 */
[----:B------:R-:W-:-:S02]  /*6ab0*/  LOP3.LUT R11, R5, 0xf000f, RZ, 0xc0, !PT ;  /* 0x000f000f050b7812 */ /* 0x000fc400078ec0ff */
[----:B------:R-:W-:Y:S02]  /*6ac0*/  LOP3.LUT R31, R5, 0xf000f0, RZ, 0xc0, !PT ;  /* 0x00f000f0051f7812 */ /* 0x000fe400078ec0ff */
[----:B------:R-:W-:Y:S02]  /*6ad0*/  SHF.R.U32.HI R23, RZ, 0x8, R5 ;  /* 0x00000008ff177819 */ /* 0x000fe40000011605 */
[----:B------:R-:W-:Y:S02]  /*6ae0*/  LOP3.LUT R5, R6, 0xf000f, RZ, 0xc0, !PT ;  /* 0x000f000f06057812 */ /* 0x000fe400078ec0ff */
[----:B------:R-:W-:Y:S02]  /*6af0*/  LOP3.LUT R10, R10, 0x64006400, RZ, 0xfc, !PT ;  /* 0x640064000a0a7812 */ /* 0x000fe400078efcff */
[----:B------:R-:W-:Y:S02]  /*6b00*/  LOP3.LUT R39, R7, 0xf000f, RZ, 0xc0, !PT ;  /* 0x000f000f07277812 */ /* 0x000fe400078ec0ff */
[----:B------:R-:W-:-:S02]  /*6b10*/  F2FP.F16.F32.PACK_AB R17, RZ, R17 ;  /* 0x00000011ff11723e */ /* 0x000fc400000000ff */
[----:B------:R-:W-:Y:S02]  /*6b20*/  F2FP.F16.F32.PACK_AB R25, RZ, R25 ;  /* 0x00000019ff19723e */ /* 0x000fe400000000ff */
[----:B------:R-:W-:Y:S01]  /*6b30*/  LOP3.LUT R11, R11, 0x64006400, RZ, 0xfc, !PT ;  /* 0x640064000b0b7812 */ /* 0x000fe200078efcff */
[----:B------:R-:W-:Y:S01]  /*6b40*/  HADD2 R10, R10, -1032, -1032 ;  /* 0xe408e4080a0a7430 */ /* 0x000fe20000000000 */
[----:B------:R-:W-:Y:S02]  /*6b50*/  LOP3.LUT R5, R5, 0x64006400, RZ, 0xfc, !PT ;  /* 0x6400640005057812 */ /* 0x000fe400078efcff */
[----:B------:R-:W-:Y:S02]  /*6b60*/  LOP3.LUT R39, R39, 0x64006400, RZ, 0xfc, !PT ;  /* 0x6400640027277812 */ /* 0x000fe400078efcff */
[----:B------:R-:W-:Y:S01]  /*6b70*/  PRMT R17, R17, 0x5410, R25 ;  /* 0x0000541011117816 */ /* 0x000fe20000000019 */
[----:B------:R-:W-:Y:S02]  /*6b80*/  HADD2 R40, R11, -1032, -1032 ;  /* 0xe408e4080b287430 */ /* 0x000fe40000000000 */
[----:B0-----:R-:W-:-:S02]  /*6b90*/  HADD2.F32 R2, -RZ, R8.H0_H0 ;  /* 0x20000008ff027230 */ /* 0x001fc40000004100 */
[----:B------:R-:W-:Y:S02]  /*6ba0*/  HADD2 R41, R5, -1032, -1032 ;  /* 0xe408e40805297430 */ /* 0x000fe40000000000 */
[--C-:B------:R-:W-:Y:S02]  /*6bb0*/  HADD2.F32 R5, -RZ, R10.reuse.H0_H0 ;  /* 0x2000000aff057230 */ /* 0x100fe40000004100 */
[----:B------:R-:W-:Y:S02]  /*6bc0*/  HADD2 R39, R39, -1032, -1032 ;  /* 0xe408e40827277430 */ /* 0x000fe40000000000 */
[----:B------:R-:W-:Y:S02]  /*6bd0*/  HADD2.F32 R42, -RZ, R10.H1_H1 ;  /* 0x3000000aff2a7230 */ /* 0x000fe40000004100 */
[----:B------:R-:W-:Y:S01]  /*6be0*/  HADD2 R17, R17, R28 ;  /* 0x0000001c11117230 */ /* 0x000fe20000000000 */
[----:B------:R-:W-:Y:S01]  /*6bf0*/  LOP3.LUT R38, R6, 0xf000f0, RZ, 0xc0, !PT ;  /* 0x00f000f006267812 */ /* 0x000fe200078ec0ff */
[----:B------:R-:W0:Y:S01]  /*6c00*/  LDS.64 R10, [UR4+0x28] ;  /* 0x00002804ff0a7984 */ /* 0x000e220008000a00 */
[----:B------:R-:W-:Y:S01]  /*6c10*/  SHF.R.U32.HI R25, RZ, 0x8, R6 ;  /* 0x00000008ff197819 */ /* 0x000fe20000011606 */
[----:B------:R-:W-:Y:S01]  /*6c20*/  HADD2.F32 R27, -RZ, R8.H1_H1 ;  /* 0x30000008ff1b7230 */ /* 0x000fe20000004100 */
[----:B------:R-:W-:Y:S01]  /*6c30*/  LOP3.LUT R28, R7, 0xf000f0, RZ, 0xc0, !PT ;  /* 0x00f000f0071c7812 */ /* 0x000fe200078ec0ff */
[----:B------:R-:W-:Y:S01]  /*6c40*/  HADD2.F32 R43, -RZ, R40.H0_H0 ;  /* 0x20000028ff2b7230 */ /* 0x000fe20000004100 */
[----:B------:R-:W-:Y:S01]  /*6c50*/  SHF.R.U32.HI R6, RZ, 0x8, R7 ;  /* 0x00000008ff067819 */ /* 0x000fe20000011607 */
[----:B------:R-:W-:-:S02]  /*6c60*/  HADD2.F32 R29, -RZ, R9.H0_H0 ;  /* 0x20000009ff1d7230 */ /* 0x000fc40000004100 */
[----:B------:R-:W-:Y:S02]  /*6c70*/  HADD2 R17, R37, R17 ;  /* 0x0000001125117230 */ /* 0x000fe40000000000 */
[----:B------:R-:W-:Y:S02]  /*6c80*/  HADD2.F32 R8, -RZ, R9.H1_H1 ;  /* 0x30000009ff087230 */ /* 0x000fe40000004100 */
[----:B------:R-:W-:Y:S01]  /*6c90*/  FFMA.FTZ R5, R5, R2, RZ ;  /* 0x0000000205057223 */ /* 0x000fe200000100ff */
[----:B------:R-:W-:Y:S01]  /*6ca0*/  HADD2.F32 R7, -RZ, R41.H0_H0 ;  /* 0x20000029ff077230 */ /* 0x000fe20000004100 */
[----:B------:R-:W-:Y:S01]  /*6cb0*/  LOP3.LUT R37, R4, 0xf000f0, RZ, 0xc0, !PT ;  /* 0x00f000f004257812 */ /* 0x000fe200078ec0ff */
[----:B------:R-:W-:Y:S02]  /*6cc0*/  HADD2.F32 R9, -RZ, R39.H0_H0 ;  /* 0x20000027ff097230 */ /* 0x000fe40000004100 */
[----:B------:R-:W-:Y:S01]  /*6cd0*/  FFMA.FTZ R46, R2, R43, RZ ;  /* 0x0000002b022e7223 */ /* 0x000fe200000100ff */
[----:B------:R-:W-:-:S02]  /*6ce0*/  HADD2.F32 R44, -RZ, R40.H1_H1 ;  /* 0x30000028ff2c7230 */ /* 0x000fc40000004100 */
[----:B------:R-:W-:Y:S01]  /*6cf0*/  FFMA.FTZ R43, R2, R7, RZ ;  /* 0x00000007022b7223 */ /* 0x000fe200000100ff */
[----:B------:R-:W-:Y:S01]  /*6d00*/  FFMA.FTZ R40, R42, R27, R5 ;  /* 0x0000001b2a287223 */ /* 0x000fe20000010005 */
[----:B------:R-:W-:Y:S01]  /*6d10*/  FFMA.FTZ R2, R2, R9, RZ ;  /* 0x0000000902027223 */ /* 0x000fe200000100ff */
[----:B------:R-:W-:Y:S02]  /*6d20*/  LOP3.LUT R5, R37, 0x64006400, RZ, 0xfc, !PT ;  /* 0x6400640025057812 */ /* 0x000fe400078efcff */
[----:B------:R-:W-:Y:S02]  /*6d30*/  LOP3.LUT R9, R31, 0x64006400, RZ, 0xfc, !PT ;  /* 0x640064001f097812 */ /* 0x000fe400078efcff */
[----:B------:R-:W-:Y:S02]  /*6d40*/  LOP3.LUT R7, R38, 0x64006400, RZ, 0xfc, !PT ;  /* 0x6400640026077812 */ /* 0x000fe400078efcff */
[----:B------:R-:W-:Y:S01]  /*6d50*/  LOP3.LUT R31, R28, 0x64006400, RZ, 0xfc, !PT ;  /* 0x640064001c1f7812 */ /* 0x000fe200078efcff */
[----:B------:R-:W-:-:S02]  /*6d60*/  HADD2.F32 R48, -RZ, R41.H1_H1 ;  /* 0x30000029ff307230 */ /* 0x000fc40000004100 */
[-C--:B------:R-:W-:Y:S02]  /*6d70*/  HFMA2 R5, R5, R16.reuse.H0_H0, -72, -72 ;  /* 0xd480d48005057431 */ /* 0x080fe40000040010 */
[----:B------:R-:W-:Y:S02]  /*6d80*/  HADD2.F32 R41, -RZ, R39.H1_H1 ;  /* 0x30000027ff297230 */ /* 0x000fe40000004100 */
[-C--:B------:R-:W-:Y:S02]  /*6d90*/  HFMA2 R9, R9, R16.reuse.H0_H0, -72, -72 ;  /* 0xd480d48009097431 */ /* 0x080fe40000040010 */
[-C--:B------:R-:W-:Y:S02]  /*6da0*/  HFMA2 R7, R7, R16.reuse.H0_H0, -72, -72 ;  /* 0xd480d48007077431 */ /* 0x080fe40000040010 */
[----:B------:R-:W-:Y:S02]  /*6db0*/  HFMA2 R28, R31, R16.H0_H0, -72, -72 ;  /* 0xd480d4801f1c7431 */ /* 0x000fe40000040010 */
[----:B------:R-:W-:-:S02]  /*6dc0*/  HADD2.F32 R37, -RZ, R5.H0_H0 ;  /* 0x20000005ff257230 */ /* 0x000fc40000004100 */
[C---:B------:R-:W-:Y:S01]  /*6dd0*/  FFMA.FTZ R42, R27.reuse, R44, R46 ;  /* 0x0000002c1b2a7223 */ /* 0x040fe2000001002e */
[C---:B------:R-:W-:Y:S01]  /*6de0*/  FFMA.FTZ R38, R27.reuse, R48, R43 ;  /* 0x000000301b267223 */ /* 0x040fe2000001002b */
[----:B------:R-:W-:Y:S02]  /*6df0*/  HADD2.F32 R31, -RZ, R9.H0_H0 ;  /* 0x20000009ff1f7230 */ /* 0x000fe40000004100 */
[----:B------:R-:W-:Y:S01]  /*6e00*/  FFMA.FTZ R2, R27, R41, R2 ;  /* 0x000000291b027223 */ /* 0x000fe20000010002 */
[----:B------:R-:W-:Y:S02]  /*6e10*/  HADD2.F32 R39, -RZ, R7.H0_H0 ;  /* 0x20000007ff277230 */ /* 0x000fe40000004100 */
[----:B------:R-:W-:Y:S01]  /*6e20*/  HADD2.F32 R27, -RZ, R28.H0_H0 ;  /* 0x2000001cff1b7230 */ /* 0x000fe20000004100 */
[----:B------:R-:W-:Y:S01]  /*6e30*/  SHF.R.U32.HI R4, RZ, 0x8, R4 ;  /* 0x00000008ff047819 */ /* 0x000fe20000011604 */
[----:B------:R-:W-:Y:S02]  /*6e40*/  HADD2.F32 R5, -RZ, R5.H1_H1 ;  /* 0x30000005ff057230 */ /* 0x000fe40000004100 */
[----:B------:R-:W-:Y:S01]  /*6e50*/  FFMA.FTZ R40, R37, R29, R40 ;  /* 0x0000001d25287223 */ /* 0x000fe20000010028 */
[----:B------:R-:W-:-:S02]  /*6e60*/  HADD2.F32 R7, -RZ, R7.H1_H1 ;  /* 0x30000007ff077230 */ /* 0x000fc40000004100 */
[C---:B------:R-:W-:Y:S01]  /*6e70*/  FFMA.FTZ R31, R29.reuse, R31, R42 ;  /* 0x0000001f1d1f7223 */ /* 0x040fe2000001002a */
[C---:B------:R-:W-:Y:S01]  /*6e80*/  FFMA.FTZ R38, R29.reuse, R39, R38 ;  /* 0x000000271d267223 */ /* 0x040fe20000010026 */
[----:B------:R-:W-:Y:S02]  /*6e90*/  HADD2.F32 R9, -RZ, R9.H1_H1 ;  /* 0x30000009ff097230 */ /* 0x000fe40000004100 */
[----:B------:R-:W-:Y:S01]  /*6ea0*/  FFMA.FTZ R42, R29, R27, R2 ;  /* 0x0000001b1d2a7223 */ /* 0x000fe20000010002 */
[----:B------:R-:W-:Y:S01]  /*6eb0*/  LOP3.LUT R2, R4, 0xf000f, RZ, 0xc0, !PT ;  /* 0x000f000f04027812 */ /* 0x000fe200078ec0ff */
[----:B------:R-:W-:Y:S01]  /*6ec0*/  FFMA.FTZ R27, R5, R8, R40 ;  /* 0x00000008051b7223 */ /* 0x000fe20000010028 */
[C---:B------:R-:W-:Y:S01]  /*6ed0*/  FFMA.FTZ R5, R8.reuse, R7, R38 ;  /* 0x0000000708057223 */ /* 0x040fe20000010026 */
[----:B------:R-:W-:Y:S01]  /*6ee0*/  HADD2.F32 R29, -RZ, R28.H1_H1 ;  /* 0x3000001cff1d7230 */ /* 0x000fe20000004100 */
[----:B------:R-:W-:Y:S01]  /*6ef0*/  LOP3.LUT R7, R23, 0xf000f, RZ, 0xc0, !PT ;  /* 0x000f000f17077812 */ /* 0x000fe200078ec0ff */
[----:B------:R-:W-:Y:S01]  /*6f00*/  FFMA.FTZ R9, R8, R9, R31 ;  /* 0x0000000908097223 */ /* 0x000fe2000001001f */
[----:B------:R-:W-:-:S02]  /*6f10*/  LOP3.LUT R2, R2, 0x64006400, RZ, 0xfc, !PT ;  /* 0x6400640002027812 */ /* 0x000fc400078efcff */
[----:B------:R-:W-:Y:S02]  /*6f20*/  LOP3.LUT R31, R25, 0xf000f, RZ, 0xc0, !PT ;  /* 0x000f000f191f7812 */ /* 0x000fe400078ec0ff */
[----:B------:R-:W-:Y:S01]  /*6f30*/  LOP3.LUT R37, R6, 0xf000f, RZ, 0xc0, !PT ;  /* 0x000f000f06257812 */ /* 0x000fe200078ec0ff */
[----:B------:R-:W-:Y:S01]  /*6f40*/  FFMA.FTZ R8, R8, R29, R42 ;  /* 0x0000001d08087223 */ /* 0x000fe2000001002a */
[----:B------:R-:W-:Y:S01]  /*6f50*/  LOP3.LUT R7, R7, 0x64006400, RZ, 0xfc, !PT ;  /* 0x6400640007077812 */ /* 0x000fe200078efcff */
[----:B------:R-:W-:Y:S01]  /*6f60*/  HADD2 R29, R2, -1032, -1032 ;  /* 0xe408e408021d7430 */ /* 0x000fe20000000000 */
[----:B------:R-:W-:Y:S02]  /*6f70*/  LOP3.LUT R31, R31, 0x64006400, RZ, 0xfc, !PT ;  /* 0x640064001f1f7812 */ /* 0x000fe400078efcff */
[----:B------:R-:W-:Y:S01]  /*6f80*/  LOP3.LUT R38, R37, 0x64006400, RZ, 0xfc, !PT ;  /* 0x6400640025267812 */ /* 0x000fe200078efcff */
[----:B------:R-:W-:Y:S02]  /*6f90*/  HADD2 R37, R7, -1032, -1032 ;  /* 0xe408e40807257430 */ /* 0x000fe40000000000 */
[----:B0-----:R-:W-:-:S02]  /*6fa0*/  HADD2.F32 R28, -RZ, R10.H0_H0 ;  /* 0x2000000aff1c7230 */ /* 0x001fc40000004100 */
[----:B------:R-:W-:Y:S02]  /*6fb0*/  HADD2 R31, R31, -1032, -1032 ;  /* 0xe408e4081f1f7430 */ /* 0x000fe40000000000 */
[----:B------:R-:W-:Y:S02]  /*6fc0*/  HADD2.F32 R40, -RZ, R29.H0_H0 ;  /* 0x2000001dff287230 */ /* 0x000fe40000004100 */
[----:B------:R-:W-:Y:S02]  /*6fd0*/  HADD2 R7, R38, -1032, -1032 ;  /* 0xe408e40826077430 */ /* 0x000fe40000000000 */
[----:B------:R-:W-:Y:S02]  /*6fe0*/  HADD2.F32 R38, -RZ, R37.H0_H0 ;  /* 0x20000025ff267230 */ /* 0x000fe40000004100 */
[----:B------:R-:W-:Y:S02]  /*6ff0*/  HADD2.F32 R42, -RZ, R31.H0_H0 ;  /* 0x2000001fff2a7230 */ /* 0x000fe40000004100 */
[----:B------:R-:W-:Y:S01]  /*7000*/  FFMA.FTZ R40, R40, R28, R27 ;  /* 0x0000001c28287223 */ /* 0x000fe2000001001b */
[----:B------:R-:W-:-:S02]  /*7010*/  HADD2.F32 R41, -RZ, R7.H0_H0 ;  /* 0x20000007ff297230 */ /* 0x000fc40000004100 */
[----:B------:R-:W-:Y:S02]  /*7020*/  HADD2.F32 R27, -RZ, R29.H1_H1 ;  /* 0x3000001dff1b7230 */ /* 0x000fe40000004100 */
[----:B------:R-:W-:Y:S02]  /*7030*/  HADD2.F32 R10, -RZ, R10.H1_H1 ;  /* 0x3000000aff0a7230 */ /* 0x000fe40000004100 */
[----:B------:R-:W-:Y:S02]  /*7040*/  HADD2.F32 R29, -RZ, R37.H1_H1 ;  /* 0x30000025ff1d7230 */ /* 0x000fe40000004100 */
[C---:B------:R-:W-:Y:S01]  /*7050*/  FFMA.FTZ R37, R28.reuse, R38, R9 ;  /* 0x000000261c257223 */ /* 0x040fe20000010009 */
[C---:B------:R-:W-:Y:S01]  /*7060*/  FFMA.FTZ R39, R28.reuse, R42, R5 ;  /* 0x0000002a1c277223 */ /* 0x040fe20000010005 */
[----:B------:R-:W-:Y:S01]  /*7070*/  FFMA.FTZ R9, R28, R41, R8 ;  /* 0x000000291c097223 */ /* 0x000fe20000010008 */
[----:B------:R-:W-:Y:S01]  /*7080*/  LOP3.LUT R28, R23, 0xf000f0, RZ, 0xc0, !PT ;  /* 0x00f000f0171c7812 */ /* 0x000fe200078ec0ff */
[----:B------:R-:W-:Y:S01]  /*7090*/  FFMA.FTZ R29, R10, R29, R37 ;  /* 0x0000001d0a1d7223 */ /* 0x000fe20000010025 */
[----:B------:R-:W-:Y:S01]  /*70a0*/  LOP3.LUT R8, R4, 0xf000f0, RZ, 0xc0, !PT ;  /* 0x00f000f004087812 */ /* 0x000fe200078ec0ff */
[----:B------:R-:W-:Y:S01]  /*70b0*/  HADD2.F32 R37, -RZ, R31.H1_H1 ;  /* 0x3000001fff257230 */ /* 0x000fe20000004100 */
[----:B------:R-:W0:Y:S01]  /*70c0*/  LDS.64 R4, [UR4+0x30] ;  /* 0x00003004ff047984 */ /* 0x000e220008000a00 */
[----:B------:R-:W-:-:S02]  /*70d0*/  LOP3.LUT R31, R25, 0xf000f0, RZ, 0xc0, !PT ;  /* 0x00f000f0191f7812 */ /* 0x000fc400078ec0ff */
[----:B------:R-:W-:Y:S02]  /*70e0*/  LOP3.LUT R25, R28, 0x64006400, RZ, 0xfc, !PT ;  /* 0x640064001c197812 */ /* 0x000fe400078efcff */
[----:B------:R-:W-:Y:S01]  /*70f0*/  LOP3.LUT R6, R6, 0xf000f0, RZ, 0xc0, !PT ;  /* 0x00f000f006067812 */ /* 0x000fe200078ec0ff */
[----:B------:R-:W-:Y:S02]  /*7100*/  FFMA.FTZ R39, R10, R37, R39 ;  /* 0x000000250a277223 */ /* 0x000fe40000010027 */
[----:B------:R-:W-:Y:S01]  /*7110*/  HFMA2 R25, R25, R16.H0_H0, -72, -72 ;  /* 0xd480d48019197431 */ /* 0x000fe20000040010 */
[----:B------:R-:W-:Y:S02]  /*7120*/  LOP3.LUT R37, R6, 0x64006400, RZ, 0xfc, !PT ;  /* 0x6400640006257812 */ /* 0x000fe400078efcff */
[----:B------:R-:W-:Y:S02]  /*7130*/  LOP3.LUT R23, R8, 0x64006400, RZ, 0xfc, !PT ;  /* 0x6400640008177812 */ /* 0x000fe400078efcff */
[----:B------:R-:W-:Y:S01]  /*7140*/  LOP3.LUT R31, R31, 0x64006400, RZ, 0xfc, !PT ;  /* 0x640064001f1f7812 */ /* 0x000fe200078efcff */
[----:B------:R-:W-:-:S02]  /*7150*/  HADD2.F32 R28, -RZ, R7.H1_H1 ;  /* 0x30000007ff1c7230 */ /* 0x000fc40000004100 */
[-C--:B------:R-:W-:Y:S02]  /*7160*/  HFMA2 R37, R37, R16.reuse.H0_H0, -72, -72 ;  /* 0xd480d48025257431 */ /* 0x080fe40000040010 */
[----:B------:R-:W-:Y:S02]  /*7170*/  HADD2.F32 R2, -RZ, R11.H0_H0 ;  /* 0x2000000bff027230 */ /* 0x000fe40000004100 */
[----:B------:R-:W-:Y:S02]  /*7180*/  HADD2.F32 R7, -RZ, R25.H0_H0 ;  /* 0x20000019ff077230 */ /* 0x000fe40000004100 */
[-C--:B------:R-:W-:Y:S02]  /*7190*/  HFMA2 R23, R23, R16.reuse.H0_H0, -72, -72 ;  /* 0xd480d48017177431 */ /* 0x080fe40000040010 */
[----:B------:R-:W-:Y:S02]  /*71a0*/  HFMA2 R31, R31, R16.H0_H0, -72, -72 ;  /* 0xd480d4801f1f7431 */ /* 0x000fe40000040010 */
[----:B------:R-:W-:Y:S01]  /*71b0*/  FFMA.FTZ R27, R27, R10, R40 ;  /* 0x0000000a1b1b7223 */ /* 0x000fe20000010028 */
[----:B------:R-:W-:Y:S01]  /*71c0*/  FFMA.FTZ R9, R10, R28, R9 ;  /* 0x0000001c0a097223 */ /* 0x000fe20000010009 */
[----:B------:R-:W-:Y:S01]  /*71d0*/  FFMA.FTZ R10, R2, R7, R29 ;  /* 0x00000007020a7223 */ /* 0x000fe2000001001d */
[----:B------:R-:W-:-:S02]  /*71e0*/  HADD2.F32 R7, -RZ, R37.H0_H0 ;  /* 0x20000025ff077230 */ /* 0x000fc40000004100 */
[----:B------:R-:W-:Y:S02]  /*71f0*/  HADD2.F32 R6, -RZ, R23.H0_H0 ;  /* 0x20000017ff067230 */ /* 0x000fe40000004100 */
[----:B------:R-:W-:Y:S02]  /*7200*/  HADD2.F32 R8, -RZ, R31.H0_H0 ;  /* 0x2000001fff087230 */ /* 0x000fe40000004100 */
[----:B------:R-:W-:Y:S01]  /*7210*/  FFMA.FTZ R7, R2, R7, R9 ;  /* 0x0000000702077223 */ /* 0x000fe20000010009 */
[----:B------:R-:W-:Y:S02]  /*7220*/  HADD2.F32 R11, -RZ, R11.H1_H1 ;  /* 0x3000000bff0b7230 */ /* 0x000fe40000004100 */
[----:B------:R-:W-:Y:S02]  /*7230*/  HADD2.F32 R38, -RZ, R37.H1_H1 ;  /* 0x30000025ff267230 */ /* 0x000fe40000004100 */
[----:B------:R-:W-:Y:S01]  /*7240*/  FFMA.FTZ R27, R6, R2, R27 ;  /* 0x00000002061b7223 */ /* 0x000fe2000001001b */
[----:B------:R-:W-:Y:S01]  /*7250*/  FFMA.FTZ R39, R2, R8, R39 ;  /* 0x0000000802277223 */ /* 0x000fe20000010027 */
[----:B------:R-:W-:-:S02]  /*7260*/  HADD2.F32 R6, -RZ, R23.H1_H1 ;  /* 0x30000017ff067230 */ /* 0x000fc40000004100 */
[----:B------:R-:W-:Y:S02]  /*7270*/  HADD2.F32 R8, -RZ, R25.H1_H1 ;  /* 0x30000019ff087230 */ /* 0x000fe40000004100 */
[----:B------:R-:W-:Y:S02]  /*7280*/  HADD2.F32 R28, -RZ, R31.H1_H1 ;  /* 0x3000001fff1c7230 */ /* 0x000fe40000004100 */
[C---:B------:R-:W-:Y:S01]  /*7290*/  FFMA.FTZ R29, R11.reuse, R38, R7 ;  /* 0x000000260b1d7223 */ /* 0x040fe20000010007 */
[----:B--2---:R-:W-:Y:S01]  /*72a0*/  LOP3.LUT R7, R12, 0xf000f, RZ, 0xc0, !PT ;  /* 0x000f000f0c077812 */ /* 0x004fe200078ec0ff */
[----:B------:R-:W-:Y:S01]  /*72b0*/  FFMA.FTZ R27, R6, R11, R27 ;  /* 0x0000000b061b7223 */ /* 0x000fe2000001001b */
        /* <DEDUP_REMOVED lines=10> */
[----:B0-----:R-:W-:-:S02]  /*7360*/  HADD2.F32 R2, -RZ, R4.H0_H0 ;  /* 0x20000004ff027230 */ /* 0x001fc40000004100 */
[----:B------:R-:W-:Y:S02]  /*7370*/  HADD2 R40, R9, -1032, -1032 ;  /* 0xe408e40809287430 */ /* 0x000fe40000000000 */
[----:B------:R-:W-:Y:S02]  /*7380*/  HADD2.F32 R28, -RZ, R4.H1_H1 ;  /* 0x30000004ff1c7230 */ /* 0x000fe40000004100 */
[----:B------:R-:W-:Y:S02]  /*7390*/  HADD2 R41, R10, -1032, -1032 ;  /* 0xe408e4080a297430 */ /* 0x000fe40000000000 */
[--C-:B------:R-:W-:Y:S02]  /*73a0*/  HADD2.F32 R31, -RZ, R5.reuse.H0_H0 ;  /* 0x20000005ff1f7230 */ /* 0x100fe40000004100 */
[----:B------:R-:W-:Y:S02]  /*73b0*/  HADD2 R39, R11, -1032, -1032 ;  /* 0xe408e4080b277430 */ /* 0x000fe40000000000 */
[----:B------:R-:W-:Y:S01]  /*73c0*/  HADD2.F32 R4, -RZ, R5.H1_H1 ;  /* 0x30000005ff047230 */ /* 0x000fe20000004100 */
[----:B------:R-:W-:Y:S01]  /*73d0*/  LOP3.LUT R6, R12, 0xf000f0, RZ, 0xc0, !PT ;  /* 0x00f000f00c067812 */ /* 0x000fe200078ec0ff */
[----:B------:R-:W-:Y:S01]  /*73e0*/  HADD2.F32 R5, -RZ, R42.H0_H0 ;  /* 0x2000002aff057230 */ /* 0x000fe20000004100 */
[----:B------:R-:W-:Y:S01]  /*73f0*/  LOP3.LUT R37, R13, 0xf000f0, RZ, 0xc0, !PT ;  /* 0x00f000f00d257812 */ /* 0x000fe200078ec0ff */
[----:B------:R-:W-:Y:S01]  /*7400*/  HADD2.F32 R45, -RZ, R40.H0_H0 ;  /* 0x20000028ff2d7230 */ /* 0x000fe20000004100 */
[----:B------:R-:W0:Y:S01]  /*7410*/  LDS.64 R10, [UR4+0x38] ;  /* 0x00003804ff0a7984 */ /* 0x000e220008000a00 */
[----:B------:R-:W-:-:S02]  /*7420*/  HADD2.F32 R7, -RZ, R41.H0_H0 ;  /* 0x20000029ff077230 */ /* 0x000fc40000004100 */
[----:B------:R-:W-:Y:S02]  /*7430*/  HADD2.F32 R9, -RZ, R39.H0_H0 ;  /* 0x20000027ff097230 */ /* 0x000fe40000004100 */
[----:B------:R-:W-:Y:S02]  /*7440*/  HADD2.F32 R43, -RZ, R42.H1_H1 ;  /* 0x3000002aff2b7230 */ /* 0x000fe40000004100 */
[----:B------:R-:W-:Y:S01]  /*7450*/  FFMA.FTZ R42, R5, R2, RZ ;  /* 0x00000002052a7223 */ /* 0x000fe200000100ff */
[C---:B------:R-:W-:Y:S01]  /*7460*/  FFMA.FTZ R5, R2.reuse, R45, RZ ;  /* 0x0000002d02057223 */ /* 0x040fe200000100ff */
[C---:B------:R-:W-:Y:S01]  /*7470*/  FFMA.FTZ R7, R2.reuse, R7, RZ ;  /* 0x0000000702077223 */ /* 0x040fe200000100ff */
[----:B------:R-:W-:Y:S01]  /*7480*/  FFMA.FTZ R9, R2, R9, RZ ;  /* 0x0000000902097223 */ /* 0x000fe200000100ff */
[----:B------:R-:W-:Y:S01]  /*7490*/  FFMA.FTZ R2, R43, R28, R42 ;  /* 0x0000001c2b027223 */ /* 0x000fe2000001002a */
[----:B------:R-:W-:Y:S01]  /*74a0*/  HADD2.F32 R42, -RZ, R41.H1_H1 ;  /* 0x30000029ff2a7230 */ /* 0x000fe20000004100 */
[----:B------:R-:W-:-:S02]  /*74b0*/  LOP3.LUT R38, R14, 0xf000f0, RZ, 0xc0, !PT ;  /* 0x00f000f00e267812 */ /* 0x000fc400078ec0ff */
[----:B------:R-:W-:Y:S02]  /*74c0*/  LOP3.LUT R41, R6, 0x64006400, RZ, 0xfc, !PT ;  /* 0x6400640006297812 */ /* 0x000fe400078efcff */
[----:B------:R-:W-:Y:S01]  /*74d0*/  LOP3.LUT R43, R37, 0x64006400, RZ, 0xfc, !PT ;  /* 0x64006400252b7812 */ /* 0x000fe200078efcff */
[----:B------:R-:W-:Y:S01]  /*74e0*/  HADD2.F32 R40, -RZ, R40.H1_H1 ;  /* 0x30000028ff287230 */ /* 0x000fe20000004100 */
[----:B------:R-:W-:Y:S01]  /*74f0*/  LOP3.LUT R8, R15, 0xf000f0, RZ, 0xc0, !PT ;  /* 0x00f000f00f087812 */ /* 0x000fe200078ec0ff */
[-C--:B------:R-:W-:Y:S01]  /*7500*/  HFMA2 R37, R41, R16.reuse.H0_H0, -72, -72 ;  /* 0xd480d48029257431 */ /* 0x080fe20000040010 */
[----:B------:R-:W-:Y:S01]  /*7510*/  LOP3.LUT R45, R38, 0x64006400, RZ, 0xfc, !PT ;  /* 0x64006400262d7812 */ /* 0x000fe200078efcff */
[----:B------:R-:W-:Y:S01]  /*7520*/  FFMA.FTZ R38, R28, R42, R7 ;  /* 0x0000002a1c267223 */ /* 0x000fe20000010007 */
[----:B------:R-:W-:Y:S01]  /*7530*/  HFMA2 R7, R43, R16.H0_H0, -72, -72 ;  /* 0xd480d4802b077431 */ /* 0x000fe20000040010 */
[----:B------:R-:W-:Y:S01]  /*7540*/  LOP3.LUT R41, R8, 0x64006400, RZ, 0xfc, !PT ;  /* 0x6400640008297812 */ /* 0x000fe200078efcff */
[----:B------:R-:W-:Y:S01]  /*7550*/  FFMA.FTZ R6, R28, R40, R5 ;  /* 0x000000281c067223 */ /* 0x000fe20000010005 */
[----:B------:R-:W-:-:S02]  /*7560*/  HADD2.F32 R40, -RZ, R39.H1_H1 ;  /* 0x30000027ff287230 */ /* 0x000fc40000004100 */
[----:B------:R-:W-:Y:S02]  /*7570*/  HADD2.F32 R39, -RZ, R37.H0_H0 ;  /* 0x20000025ff277230 */ /* 0x000fe40000004100 */
[-C--:B------:R-:W-:Y:S02]  /*7580*/  HFMA2 R5, R45, R16.reuse.H0_H0, -72, -72 ;  /* 0xd480d4802d057431 */ /* 0x080fe40000040010 */
[----:B------:R-:W-:Y:S02]  /*7590*/  HADD2.F32 R8, -RZ, R7.H0_H0 ;  /* 0x20000007ff087230 */ /* 0x000fe40000004100 */
[----:B------:R-:W-:Y:S02]  /*75a0*/  HFMA2 R41, R41, R16.H0_H0, -72, -72 ;  /* 0xd480d48029297431 */ /* 0x000fe40000040010 */
[----:B------:R-:W-:Y:S01]  /*75b0*/  FFMA.FTZ R2, R39, R31, R2 ;  /* 0x0000001f27027223 */ /* 0x000fe20000010002 */
[----:B------:R-:W-:Y:S02]  /*75c0*/  HADD2.F32 R43, -RZ, R5.H0_H0 ;  /* 0x20000005ff2b7230 */ /* 0x000fe40000004100 */
[----:B------:R-:W-:Y:S01]  /*75d0*/  FFMA.FTZ R39, R31, R8, R6 ;  /* 0x000000081f277223 */ /* 0x000fe20000010006 */
[----:B------:R-:W-:-:S02]  /*75e0*/  HADD2.F32 R6, -RZ, R41.H0_H0 ;  /* 0x20000029ff067230 */ /* 0x000fc40000004100 */
[----:B------:R-:W-:Y:S01]  /*75f0*/  FFMA.FTZ R40, R28, R40, R9 ;  /* 0x000000281c287223 */ /* 0x000fe20000010009 */
[----:B------:R-:W-:Y:S01]  /*7600*/  HADD2.F32 R37, -RZ, R37.H1_H1 ;  /* 0x30000025ff257230 */ /* 0x000fe20000004100 */
[----:B------:R-:W-:Y:S01]  /*7610*/  SHF.R.U32.HI R12, RZ, 0x8, R12 ;  /* 0x00000008ff0c7819 */ /* 0x000fe2000001160c */
[----:B------:R-:W-:Y:S02]  /*7620*/  HADD2.F32 R9, -RZ, R7.H1_H1 ;  /* 0x30000007ff097230 */ /* 0x000fe40000004100 */
[C---:B------:R-:W-:Y:S01]  /*7630*/  FFMA.FTZ R38, R31.reuse, R43, R38 ;  /* 0x0000002b1f267223 */ /* 0x040fe20000010026 */
[----:B------:R-:W-:Y:S02]  /*7640*/  HADD2.F32 R5, -RZ, R5.H1_H1 ;  /* 0x30000005ff057230 */ /* 0x000fe40000004100 */
[----:B------:R-:W-:Y:S01]  /*7650*/  FFMA.FTZ R8, R31, R6, R40 ;  /* 0x000000061f087223 */ /* 0x000fe20000010028 */
[----:B------:R-:W-:Y:S01]  /*7660*/  HADD2.F32 R41, -RZ, R41.H1_H1 ;  /* 0x30000029ff297230 */ /* 0x000fe20000004100 */
[----:B------:R-:W-:Y:S01]  /*7670*/  SHF.R.U32.HI R13, RZ, 0x8, R13 ;  /* 0x00000008ff0d7819 */ /* 0x000fe2000001160d */
[----:B------:R-:W-:Y:S01]  /*7680*/  FFMA.FTZ R7, R37, R4, R2 ;  /* 0x0000000425077223 */ /* 0x000fe20000010002 */
[----:B------:R-:W-:-:S02]  /*7690*/  SHF.R.U32.HI R14, RZ, 0x8, R14 ;  /* 0x00000008ff0e7819 */ /* 0x000fc4000001160e */
[----:B------:R-:W-:Y:S02]  /*76a0*/  SHF.R.U32.HI R15, RZ, 0x8, R15 ;  /* 0x00000008ff0f7819 */ /* 0x000fe4000001160f */
[----:B------:R-:W-:Y:S01]  /*76b0*/  LOP3.LUT R2, R12, 0xf000f, RZ, 0xc0, !PT ;  /* 0x000f000f0c027812 */ /* 0x000fe200078ec0ff */
[C---:B------:R-:W-:Y:S01]  /*76c0*/  FFMA.FTZ R6, R4.reuse, R9, R39 ;  /* 0x0000000904067223 */ /* 0x040fe20000010027 */
[C---:B------:R-:W-:Y:S01]  /*76d0*/  FFMA.FTZ R5, R4.reuse, R5, R38 ;  /* 0x0000000504057223 */ /* 0x040fe20000010026 */
[----:B------:R-:W-:Y:S01]  /*76e0*/  FFMA.FTZ R8, R4, R41, R8 ;  /* 0x0000002904087223 */ /* 0x000fe20000010008 */
        /* <DEDUP_REMOVED lines=8> */
[----:B------:R-:W-:Y:S02]  /*7770*/  HADD2 R31, R4, -1032, -1032 ;  /* 0xe408e408041f7430 */ /* 0x000fe40000000000 */
[----:B0-----:R-:W-:Y:S02]  /*7780*/  HADD2.F32 R9, -RZ, R10.H0_H0 ;  /* 0x2000000aff097230 */ /* 0x001fe40000004100 */
[----:B------:R-:W-:-:S02]  /*7790*/  HADD2 R37, R37, -1032, -1032 ;  /* 0xe408e40825257430 */ /* 0x000fc40000000000 */
[----:B------:R-:W-:Y:S02]  /*77a0*/  HADD2 R4, R38, -1032, -1032 ;  /* 0xe408e40826047430 */ /* 0x000fe40000000000 */
[----:B------:R-:W-:Y:S02]  /*77b0*/  HADD2.F32 R38, -RZ, R28.H0_H0 ;  /* 0x2000001cff267230 */ /* 0x000fe40000004100 */
[----:B------:R-:W-:Y:S02]  /*77c0*/  HADD2.F32 R39, -RZ, R31.H0_H0 ;  /* 0x2000001fff277230 */ /* 0x000fe40000004100 */
[----:B------:R-:W-:Y:S02]  /*77d0*/  HADD2.F32 R40, -RZ, R37.H0_H0 ;  /* 0x20000025ff287230 */ /* 0x000fe40000004100 */
[----:B------:R-:W-:Y:S01]  /*77e0*/  FFMA.FTZ R38, R38, R9, R7 ;  /* 0x0000000926267223 */ /* 0x000fe20000010007 */
[----:B------:R-:W-:Y:S02]  /*77f0*/  HADD2.F32 R10, -RZ, R10.H1_H1 ;  /* 0x3000000aff0a7230 */ /* 0x000fe40000004100 */
[----:B------:R-:W-:-:S02]  /*7800*/  HADD2.F32 R7, -RZ, R28.H1_H1 ;  /* 0x3000001cff077230 */ /* 0x000fc40000004100 */
[C---:B------:R-:W-:Y:S01]  /*7810*/  FFMA.FTZ R39, R9.reuse, R39, R6 ;  /* 0x0000002709277223 */ /* 0x040fe20000010006 */
[----:B------:R-:W-:Y:S01]  /*7820*/  HADD2.F32 R31, -RZ, R31.H1_H1 ;  /* 0x3000001fff1f7230 */ /* 0x000fe20000004100 */
[----:B------:R-:W-:Y:S01]  /*7830*/  LOP3.LUT R12, R12, 0xf000f0, RZ, 0xc0, !PT ;  /* 0x00f000f00c0c7812 */ /* 0x000fe200078ec0ff */
[----:B------:R-:W-:Y:S01]  /*7840*/  FFMA.FTZ R41, R9, R40, R5 ;  /* 0x0000002809297223 */ /* 0x000fe20000010005 */
[----:B------:R-:W-:Y:S01]  /*7850*/  LOP3.LUT R6, R13, 0xf000f0, RZ, 0xc0, !PT ;  /* 0x00f000f00d067812 */ /* 0x000fe200078ec0ff */
[----:B------:R-:W-:Y:S01]  /*7860*/  FFMA.FTZ R5, R7, R10, R38 ;  /* 0x0000000a07057223 */ /* 0x000fe20000010026 */
[----:B------:R-:W-:Y:S02]  /*7870*/  HADD2.F32 R37, -RZ, R37.H1_H1 ;  /* 0x30000025ff257230 */ /* 0x000fe40000004100 */
[----:B------:R-:W-:Y:S01]  /*7880*/  FFMA.FTZ R7, R10, R31, R39 ;  /* 0x0000001f0a077223 */ /* 0x000fe20000010027 */
[----:B------:R-:W-:Y:S01]  /*7890*/  LOP3.LUT R14, R14, 0xf000f0, RZ, 0xc0, !PT ;  /* 0x00f000f00e0e7812 */ /* 0x000fe200078ec0ff */
[----:B------:R-:W-:Y:S01]  /*78a0*/  HADD2.F32 R43, -RZ, R4.H0_H0 ;  /* 0x20000004ff2b7230 */ /* 0x000fe20000004100 */
[----:B------:R-:W-:-:S02]  /*78b0*/  LOP3.LUT R13, R12, 0x64006400, RZ, 0xfc, !PT ;  /* 0x640064000c0d7812 */ /* 0x000fc400078efcff */
[----:B------:R-:W-:Y:S02]  /*78c0*/  LOP3.LUT R31, R6, 0x64006400, RZ, 0xfc, !PT ;  /* 0x64006400061f7812 */ /* 0x000fe400078efcff */
[----:B------:R-:W-:Y:S01]  /*78d0*/  LOP3.LUT R6, R15, 0xf000f0, RZ, 0xc0, !PT ;  /* 0x00f000f00f067812 */ /* 0x000fe200078ec0ff */
[----:B------:R-:W-:Y:S01]  /*78e0*/  FFMA.FTZ R41, R10, R37, R41 ;  /* 0x000000250a297223 */ /* 0x000fe20000010029 */
[----:B------:R-:W-:Y:S01]  /*78f0*/  LOP3.LUT R15, R14, 0x64006400, RZ, 0xfc, !PT ;  /* 0x640064000e0f7812 */ /* 0x000fe200078efcff */
[-C--:B------:R-:W-:Y:S01]  /*7900*/  HFMA2 R13, R13, R16.reuse.H0_H0, -72, -72 ;  /* 0xd480d4800d0d7431 */ /* 0x080fe20000040010 */
[----:B------:R-:W-:Y:S01]  /*7910*/  LOP3.LUT R37, R6, 0x64006400, RZ, 0xfc, !PT ;  /* 0x6400640006257812 */ /* 0x000fe200078efcff */
[----:B------:R-:W-:Y:S02]  /*7920*/  HFMA2 R31, R31, R16.H0_H0, -72, -72 ;  /* 0xd480d4801f1f7431 */ /* 0x000fe40000040010 */
[----:B------:R-:W-:Y:S01]  /*7930*/  FFMA.FTZ R9, R9, R43, R8 ;  /* 0x0000002b09097223 */ /* 0x000fe20000010008 */
[----:B------:R-:W-:-:S02]  /*7940*/  HADD2.F32 R8, -RZ, R4.H1_H1 ;  /* 0x30000004ff087230 */ /* 0x000fc40000004100 */
[-C--:B------:R-:W-:Y:S02]  /*7950*/  HFMA2 R15, R15, R16.reuse.H0_H0, -72, -72 ;  /* 0xd480d4800f0f7431 */ /* 0x080fe40000040010 */
[----:B------:R-:W-:Y:S02]  /*7960*/  HADD2.F32 R2, -RZ, R11.H0_H0 ;  /* 0x2000000bff027230 */ /* 0x000fe40000004100 */
[----:B------:R-:W-:Y:S02]  /*7970*/  HFMA2 R16, R37, R16.H0_H0, -72, -72 ;  /* 0xd480d48025107431 */ /* 0x000fe40000040010 */
        /* <DEDUP_REMOVED lines=8> */
[----:B------:R-:W-:Y:S01]  /*7a00*/  FMUL.FTZ R27, R22, R27 ;  /* 0x0000001b161b7220 */ /* 0x000fe20000410000 */
[----:B------:R-:W-:Y:S02]  /*7a10*/  HADD2.F32 R4, -RZ, R13.H1_H1 ;  /* 0x3000000dff047230 */ /* 0x000fe40000004100 */
[----:B------:R-:W-:Y:S01]  /*7a20*/  FMUL.FTZ R23, R20, R23 ;  /* 0x0000001714177220 */ /* 0x000fe20000410000 */
[----:B------:R-:W-:-:S02]  /*7a30*/  HADD2.F32 R6, -RZ, R31.H1_H1 ;  /* 0x3000001fff067230 */ /* 0x000fc40000004100 */
[C---:B------:R-:W-:Y:S01]  /*7a40*/  FFMA.FTZ R41, R2.reuse, R10, R41 ;  /* 0x0000000a02297223 */ /* 0x040fe20000010029 */
[----:B------:R-:W-:Y:S02]  /*7a50*/  HADD2.F32 R10, -RZ, R15.H1_H1 ;  /* 0x3000000fff0a7230 */ /* 0x000fe40000004100 */
[----:B------:R-:W-:Y:S01]  /*7a60*/  FFMA.FTZ R9, R2, R12, R9 ;  /* 0x0000000c02097223 */ /* 0x000fe20000010009 */
[----:B------:R-:W-:Y:S02]  /*7a70*/  HADD2.F32 R16, -RZ, R16.H1_H1 ;  /* 0x30000010ff107230 */ /* 0x000fe40000004100 */
[----:B------:R-:W-:Y:S01]  /*7a80*/  FFMA.FTZ R5, R4, R11, R5 ;  /* 0x0000000b04057223 */ /* 0x000fe20000010005 */
[C---:B------:R-:W-:Y:S01]  /*7a90*/  FFMA.FTZ R7, R11.reuse, R6, R8 ;  /* 0x000000060b077223 */ /* 0x040fe20000010008 */
[----:B------:R-:W-:Y:S02]  /*7aa0*/  F2FP.F16.F32.PACK_AB R27, RZ, R27 ;  /* 0x0000001bff1b723e */ /* 0x000fe400000000ff */
        /* <DEDUP_REMOVED lines=23> */
.L_x_4775:
        /* <DEDUP_REMOVED lines=8> */
.L_x_4774:
[----:B------:R-:W-:Y:S05]  /*7ca0*/  @P1 EXIT ;  /* 0x000000000000194d */ /* 0x000fea0003800000 */
[----:B------:R-:W0:Y:S01]  /*7cb0*/  S2R R0, SR_CTAID.X ;  /* 0x0000000000007919 */ /* 0x000e220000002500 */
[----:B------:R-:W1:Y:S01]  /*7cc0*/  S2UR UR4, SR_CTAID.Y ;  /* 0x00000000000479c3 */ /* 0x000e620000002600 */
[----:B------:R-:W-:Y:S01]  /*7cd0*/  HMUL2 R29, R29, R33.H0_H0 ;  /* 0x200000211d1d7232 */ /* 0x000fe20000000000 */
[----:B------:R-:W0:Y:S06]  /*7ce0*/  S2R R5, SR_TID.X ;  /* 0x0000000000057919 */ /* 0x000e2c0000002100 */
        /* <DEDUP_REMOVED lines=13> */
.L_x_4780:
[----:B------:R-:W0:Y:S02]  /*7dc0*/  LDS R2, [R0] ;  /* 0x0000000000027984 */ /* 0x000e240000000800 */
[----:B0-----:R-:W-:-:S10]  /*7dd0*/  HFMA2.MMA R3, R2, 1, 1, R29 ;  /* 0x3c003c0002037835 */ /* 0x001fd4000000001d */
[----:B------:R-:W0:Y:S02]  /*7de0*/  ATOMS.CAST.SPIN R3, [R0], R2, R3 ;  /* 0x000000020003738d */ /* 0x000e240001800003 */
[----:B0-----:R-:W-:-:S13]  /*7df0*/  ISETP.EQ.U32.AND P0, PT, R3, 0x1, PT ;  /* 0x000000010300780c */ /* 0x001fda0003f02070 */
[----:B------:R-:W-:Y:S05]  /*7e00*/  @!P0 BRA `(.L_x_4780) ;  /* 0xfffffffc00ec8947 */ /* 0x000fea000383ffff */
[----:B------:R-:W-:Y:S05]  /*7e10*/  BRA `(.L_x_4778) ;  /* 0x00000000000c7947 */ /* 0x000fea0003800000 */
.L_x_4779:
[----:B------:R-:W2:Y:S02]  /*7e20*/  LD.E R0, desc[UR6][R4.64] ;  /* 0x0000000604007980 */ /* 0x000ea4000c101900 */
[----:B--2---:R-:W-:-:S05]  /*7e30*/  IADD3 R3, R29, R0, RZ ;  /* 0x000000001d037210 */ /* 0x004fca0007ffe0ff */
[----:B------:R0:W-:Y:S02]  /*7e40*/  ST.E desc[UR6][R4.64], R3 ;  /* 0x0000000304007985 */ /* 0x0001e4000c101906 */
.L_x_4778:
[----:B------:R-:W-:Y:S05]  /*7e50*/  BSYNC B0 ;  /* 0x0000000000007941 */ /* 0x000fea0003800000 */
.L_x_4777:
[----:B------:R1:W-:Y:S02]  /*7e60*/  ATOM.E.ADD.F16x2.RN.STRONG.GPU P0, RZ, desc[UR6][R4.64+0x4], R33 ;  /* 0x0000042104ff79a2 */ /* 0x0003e4000810e1c6 */
[----:B-1----:R-:W-:Y:S05]  /*7e70*/  @P0 EXIT ;  /* 0x000000000000094d */ /* 0x002fea0003800000 */
[----:B------:R-:W1:Y:S02]  /*7e80*/  QSPC.E.S P0, RZ, [R4+0x4] ;  /* 0x0000040004ff73aa */ /* 0x000e640000000500 */
[----:B-1----:R-:W-:Y:S05]  /*7e90*/  @!P0 BRA `(.L_x_4781) ;  /* 0x0000000000208947 */ /* 0x002fea0003800000 */
[----:B------:R-:W-:-:S04]  /*7ea0*/  MOV R2, R4 ;  /* 0x0000000400027202 */ /* 0x000fc80000000f00 */
[----:B------:R-:W-:-:S07]  /*7eb0*/  MOV R0, R2 ;  /* 0x0000000200007202 */ /* 0x000fce0000000f00 */
.L_x_4782:
[----:B------:R-:W0:Y:S02]  /*7ec0*/  LDS R2, [R0+0x4] ;  /* 0x0000040000027984 */ /* 0x000e240000000800 */
[----:B0-----:R-:W-:-:S06]  /*7ed0*/  HADD2 R3, R2, R33 ;  /* 0x0000002102037230 */ /* 0x001fcc0000000000 */
[----:B------:R-:W0:Y:S02]  /*7ee0*/  ATOMS.CAST.SPIN R3, [R0+0x4], R2, R3 ;  /* 0x000004020003738d */ /* 0x000e240001800003 */
[----:B0-----:R-:W-:-:S13]  /*7ef0*/  ISETP.EQ.U32.AND P0, PT, R3, 0x1, PT ;  /* 0x000000010300780c */ /* 0x001fda0003f02070 */
[----:B------:R-:W-:Y:S05]  /*7f00*/  @!P0 BRA `(.L_x_4782) ;  /* 0xfffffffc00ec8947 */ /* 0x000fea000383ffff */
[----:B------:R-:W-:Y:S05]  /*7f10*/  EXIT ;  /* 0x000000000000794d */ /* 0x000fea0003800000 */
.L_x_4781:
[----:B------:R-:W0:Y:S02]  /*7f20*/  LD.E R0, desc[UR6][R4.64+0x4] ;  /* 0x0000040604007980 */ /* 0x000e24000c101900 */
[----:B0-----:R-:W-:-:S05]  /*7f30*/  IADD3 R3, R33, R0, RZ ;  /* 0x0000000021037210 */ /* 0x001fca0007ffe0ff */
[----:B------:R-:W-:Y:S01]  /*7f40*/  ST.E desc[UR6][R4.64+0x4], R3 ;  /* 0x0000040304007985 */ /* 0x000fe2000c101906 */
[----:B------:R-:W-:Y:S05]  /*7f50*/  EXIT ;  /* 0x000000000000794d */ /* 0x000fea0003800000 */
.L_x_4783:
        /* <DEDUP_REMOVED lines=10> */
.L_x_5256:


//--------------------- .text._Z23gemm_half_q_half_kernelILi1ELi140ELb1ELb1ELi64EEvPK6__halfPKjS4_S2_PS0_iiiiPKtS7_iiiiiibS2_i --------------------------
	.section	.text._Z23gemm_half_q_half_kernelILi1ELi140ELb1ELb1ELi64EEvPK6__halfPKjS4_S2_PS0_iiiiPKtS7_iiiiiibS2_i,"ax",@progbits
	.align	128
        .global         _Z23gemm_half_q_half_kernelILi1ELi140ELb1ELb1ELi64EEvPK6__halfPKjS4_S2_PS0_iiiiPKtS7_iiiiiibS2_i
        .type           _Z23gemm_half_q_half_kernelILi1ELi140ELb1ELb1ELi64EEvPK6__halfPKjS4_S2_PS0_iiiiPKtS7_iiiiiibS2_i,@function
        .size           _Z23gemm_half_q_half_kernelILi1ELi140ELb1ELb1ELi64EEvPK6__halfPKjS4_S2_PS0_iiiiPKtS7_iiiiiibS2_i,(.L_x_5257 - _Z23gemm_half_q_half_kernelILi1ELi140ELb1ELb1ELi64EEvPK6__halfPKjS4_S2_PS0_iiiiPKtS7_iiiiiibS2_i)
        .other          _Z23gemm_half_q_half_kernelILi1ELi140ELb1ELb1ELi64EEvPK6__halfPKjS4_S2_PS0_iiiiPKtS7_iiiiiibS2_i,@"STO_CUDA_ENTRY STV_DEFAULT"
_Z23gemm_half_q_half_kernelILi1ELi140ELb1ELb1ELi64EEvPK6__halfPKjS4_S2_PS0_iiiiPKtS7_iiiiiibS2_i:
.text._Z23gemm_half_q_half_kernelILi1ELi140ELb1ELb1ELi64EEvPK6__halfPKjS4_S2_PS0_iiiiPKtS7_iiiiiibS2_i:
        /* <DEDUP_REMOVED lines=30> */
[----:B------:R-:W-:-:S03]  /*01e0*/  ULDC.64 UR4, c[0x0][0x210] ;  /* 0x0000840000047ab9 */ /* 0x000fc60000000a00 */
[----:B------:R-:W2:Y:S01]  /*01f0*/  @P0 LDG.E.U16.CONSTANT R4, desc[UR6][R4.64] ;  /* 0x0000000604040981 */ /* 0x000ea2000c1e9500 */
[----:B------:R-:W-:Y:S02]  /*0200*/  SHF.R.S32.HI R6, RZ, 0x1f, R3 ;  /* 0x0000001fff067819 */ /* 0x000fe40000011403 */
[----:B------:R-:W-:-:S04]  /*0210*/  @!P0 IADD3 R7, P2, R7, R3, RZ ;  /* 0x0000000307078210 */ /* 0x000fc80007f5e0ff */
[----:B------:R-:W-:Y:S02]  /*0220*/  @!P0 IADD3.X R12, R12, R6, RZ, P2, !PT ;  /* 0x000000060c0c8210 */ /* 0x000fe400017fe4ff */
[----:B------:R-:W-:-:S04]  /*0230*/  @!P0 LEA R8, P2, R7, UR4, 0x1 ;  /* 0x0000000407088c11 */ /* 0x000fc8000f8408ff */
[----:B------:R-:W-:-:S05]  /*0240*/  @!P0 LEA.HI.X R9, R7, UR5, R12, 0x1, P2 ;  /* 0x0000000507098c11 */ /* 0x000fca00090f0c0c */
[----:B------:R-:W3:Y:S01]  /*0250*/  @!P0 LDG.E.U16.CONSTANT R8, desc[UR6][R8.64] ;  /* 0x0000000608088981 */ /* 0x000ee2000c1e9500 */
[----:B--2---:R-:W-:-:S04]  /*0260*/  @P0 IADD3 R3, P3, R3, R4, RZ ;  /* 0x0000000403030210 */ /* 0x004fc80007f7e0ff */
[----:B------:R-:W-:Y:S02]  /*0270*/  @P0 IADD3.X R14, RZ, R6, RZ, P3, !PT ;  /* 0x00000006ff0e0210 */ /* 0x000fe40001ffe4ff */
[----:B------:R-:W-:-:S04]  /*0280*/  @P0 LEA R6, P3, R3, UR4, 0x1 ;  /* 0x0000000403060c11 */ /* 0x000fc8000f8608ff */
[----:B------:R-:W-:-:S05]  /*0290*/  @P0 LEA.HI.X R7, R3, UR5, R14, 0x1, P3 ;  /* 0x0000000503070c11 */ /* 0x000fca00098f0c0e */
[----:B------:R-:W2:Y:S01]  /*02a0*/  @P0 LDG.E.U16.CONSTANT R6, desc[UR6][R6.64] ;  /* 0x0000000606060981 */ /* 0x000ea2000c1e9500 */
[----:B------:R-:W0:Y:S01]  /*02b0*/  S2UR UR5, SR_CgaCtaId ;  /* 0x00000000000579c3 */ /* 0x000e220000008800 */
[----:B------:R-:W-:Y:S02]  /*02c0*/  UMOV UR4, 0x400 ;  /* 0x0000040000047882 */ /* 0x000fe40000000000 */
[----:B0-----:R-:W-:-:S06]  /*02d0*/  ULEA UR4, UR5, UR4, 0x18 ;  /* 0x0000000405047291 */ /* 0x001fcc000f8ec03f */
[----:B------:R-:W-:-:S05]  /*02e0*/  LEA R3, R10, UR4, 0x1 ;  /* 0x000000040a037c11 */ /* 0x000fca000f8e08ff */
[----:B--2---:R0:W-:Y:S04]  /*02f0*/  @P0 STS.U16 [R3], R6 ;  /* 0x0000000603000388 */ /* 0x0041e80000000400 */
[----:B---3--:R0:W-:Y:S02]  /*0300*/  @!P0 STS.U16 [R3], R8 ;  /* 0x0000000803008388 */ /* 0x0081e40000000400 */
.L_x_4785:
[----:B------:R-:W-:Y:S05]  /*0310*/  BSYNC B0 ;  /* 0x0000000000007941 */ /* 0x000fea0003800000 */
.L_x_4784:
        /* <DEDUP_REMOVED lines=27> */
[----:B------:R-:W-:Y:S02]  /*04d0*/  MOV R11, R17 ;  /* 0x00000011000b7202 */ /* 0x000fe40000000f00 */
[----:B------:R-:W-:-:S02]  /*04e0*/  LOP3.LUT R12, R12, 0x10, RZ, 0xc0, !PT ;  /* 0x000000100c0c7812 */ /* 0x000fc400078ec0ff */
[----:B-1----:R-:W-:-:S07]  /*04f0*/  SHF.R.S32.HI R13, RZ, 0x3, R13 ;  /* 0x00000003ff0d7819 */ /* 0x002fce000001140d */
.L_x_4787:
[----:B-----5:R-:W-:-:S05]  /*0500*/  IADD3 R16, R8, R9, RZ ;  /* 0x0000000908107210 */ /* 0x020fca0007ffe0ff */
[----:B------:R-:W-:-:S05]  /*0510*/  IMAD R14, R16, R3, RZ ;  /* 0x00000003100e7224 */ /* 0x000fca00078e02ff */
[----:B------:R-:W-:-:S04]  /*0520*/  SHF.R.S32.HI R15, RZ, 0x1f, R14 ;  /* 0x0000001fff0f7819 */ /* 0x000fc8000001140e */
[----:B------:R-:W-:-:S04]  /*0530*/  LEA.HI R14, R15, R14, RZ, 0x3 ;  /* 0x0000000e0f0e7211 */ /* 0x000fc800078f18ff */
[----:B------:R-:W-:Y:S02]  /*0540*/  LEA.HI.SX32 R19, R14, R13, 0x1d ;  /* 0x0000000d0e137211 */ /* 0x000fe400078feaff */
[----:B------:R-:W1:Y:S03]  /*0550*/  LDC.64 R14, c[0x0][0x228] ;  /* 0x00008a00ff0e7b82 */ /* 0x000e660000000a00 */
[----:B0-----:R-:W-:-:S06]  /*0560*/  IMAD.WIDE R18, R19, 0x4, R6 ;  /* 0x0000000413127825 */ /* 0x001fcc00078e0206 */
[----:B------:R-:W2:Y:S01]  /*0570*/  LDG.E.CONSTANT R19, desc[UR6][R18.64] ;  /* 0x0000000612137981 */ /* 0x000ea2000c1e9900 */
[----:B------:R-:W-:-:S05]  /*0580*/  LEA R21, R11, 0x1, 0x1 ;  /* 0x000000010b157811 */ /* 0x000fca00078e08ff */
[----:B------:R-:W-:-:S06]  /*0590*/  IMAD.WIDE R20, R21, 0x2, R4 ;  /* 0x0000000215147825 */ /* 0x000fcc00078e0204 */
[----:B------:R-:W3:Y:S01]  /*05a0*/  LDG.E.U16.CONSTANT R20, desc[UR6][R20.64] ;  /* 0x0000000614147981 */ /* 0x000ee2000c1e9500 */
[----:B-1----:R-:W-:-:S06]  /*05b0*/  IMAD.WIDE R14, R16, 0x2, R14 ;  /* 0x00000002100e7825 */ /* 0x002fcc00078e020e */
        /* <DEDUP_REMOVED lines=15> */
[----:B0-----:R-:W-:Y:S02]  /*06b0*/  IMAD R15, R18, R18, RZ ;  /* 0x00000012120f7224 */ /* 0x001fe400078e02ff */
[----:B------:R-:W-:Y:S01]  /*06c0*/  IMAD R16, R16, R16, RZ ;  /* 0x0000001010107224 */ /* 0x000fe200078e02ff */
[----:B------:R-:W-:Y:S08]  /*06d0*/  I2F.F16 R22, R22 ;  /* 0x0000001600167306 */ /* 0x000ff00000200c00 */
[----:B------:R-:W0:Y:S08]  /*06e0*/  I2F.F16 R23, R23 ;  /* 0x0000001700177306 */ /* 0x000e300000200c00 */
[----:B------:R-:W-:Y:S08]  /*06f0*/  I2F.F16 R15, R15 ;  /* 0x0000000f000f7306 */ /* 0x000ff00000200c00 */
[----:B------:R-:W1:Y:S01]  /*0700*/  I2F.F16 R16, R16 ;  /* 0x0000001000107306 */ /* 0x000e620000200c00 */
[----:B0-----:R-:W-:-:S05]  /*0710*/  PRMT R23, R22, 0x5410, R23 ;  /* 0x0000541016177816 */ /* 0x001fca0000000017 */
[----:B----4-:R-:W-:Y:S01]  /*0720*/  HMUL2 R18, R23, R14.H0_H0 ;  /* 0x2000000e17127232 */ /* 0x010fe20000000000 */
[----:B-1----:R-:W-:-:S05]  /*0730*/  PRMT R15, R16, 0x5410, R15 ;  /* 0x00005410100f7816 */ /* 0x002fca000000000f */
[----:B------:R-:W-:Y:S01]  /*0740*/  HMUL2 R19, R15, R14.H0_H0 ;  /* 0x2000000e0f137232 */ /* 0x000fe20000000000 */
[----:B------:R-:W-:Y:S02]  /*0750*/  LEA R14, R9, R1, 0x3 ;  /* 0x00000001090e7211 */ /* 0x000fe400078e18ff */
[----:B---3--:R-:W-:-:S03]  /*0760*/  IADD3 R11, R20, R11, RZ ;  /* 0x0000000b140b7210 */ /* 0x008fc60007ffe0ff */
[----:B------:R1:W-:Y:S01]  /*0770*/  STL.64 [R14], R18 ;  /* 0x000000120e007387 */ /* 0x0003e20000100a00 */
[----:B------:R-:W-:Y:S02]  /*0780*/  ISETP.GE.AND P0, PT, R11, R2, PT ;  /* 0x000000020b00720c */ /* 0x000fe40003f06270 */
[----:B------:R-:W-:-:S11]  /*0790*/  IADD3 R9, R9, 0x1, RZ ;  /* 0x0000000109097810 */ /* 0x000fd60007ffe0ff */
[----:B-1----:R-:W-:Y:S05]  /*07a0*/  @!P0 BRA `(.L_x_4787) ;  /* 0xfffffffc00548947 */ /* 0x002fea000383ffff */
.L_x_4786:
[----:B------:R1:W5:Y:S01]  /*07b0*/  LDL.64 R12, [R1] ;  /* 0x00000000010c7983 */ /* 0x0003620000100a00 */
[----:B0-----:R-:W0:Y:S01]  /*07c0*/  LDC R6, c[0x0][0x25c] ;  /* 0x00009700ff067b82 */ /* 0x001e220000000800 */
[----:B------:R-:W-:Y:S01]  /*07d0*/  ULDC UR8, c[0x0][0x258] ;  /* 0x0000960000087ab9 */ /* 0x000fe20000000800 */
[----:B------:R-:W-:Y:S02]  /*07e0*/  CS2R R4, SRZ ;  /* 0x0000000000047805 */ /* 0x000fe4000001ff00 */
[----:B------:R-:W-:-:S04]  /*07f0*/  ISETP.GT.AND P0, PT, R17, UR8, PT ;  /* 0x0000000811007c0c */ /* 0x000fc8000bf04270 */
[----:B------:R-:W2:Y:S01]  /*0800*/  LDC R8, c[0x0][0x264] ;  /* 0x00009900ff087b82 */ /* 0x000ea20000000800 */
[----:B0-----:R-:W-:-:S08]  /*0810*/  ISETP.GT.AND P2, PT, R17, R6, PT ;  /* 0x000000061100720c */ /* 0x001fd00003f44270 */
[----:B-1----:R-:W-:Y:S05]  /*0820*/  @!P0 BRA `(.L_x_4788) ;  /* 0x00000000001c8947 */ /* 0x002fea0003800000 */
[----:B------:R-:W0:Y:S02]  /*0830*/  LDC R14, c[0x0][0x25c] ;  /* 0x00009700ff0e7b82 */ /* 0x000e240000000800 */
[----:B0-----:R-:W-:-:S04]  /*0840*/  VIMNMX R5, R17, R14, PT ;  /* 0x0000000e11057248 */ /* 0x001fc80003fe0100 */
[----:B------:R-:W-:-:S04]  /*0850*/  IADD3 R5, R5, -UR8, RZ ;  /* 0x8000000805057c10 */ /* 0x000fc8000fffe0ff */
[----:B------:R-:W-:-:S04]  /*0860*/  SHF.R.S32.HI R14, RZ, 0x1f, R5 ;  /* 0x0000001fff0e7819 */ /* 0x000fc80000011405 */
[----:B------:R-:W-:-:S04]  /*0870*/  LEA.HI R14, R14, R5, RZ, 0x5 ;  /* 0x000000050e0e7211 */ /* 0x000fc800078f28ff */
[----:B------:R-:W-:-:S05]  /*0880*/  SHF.R.S32.HI R14, RZ, 0x5, R14 ;  /* 0x00000005ff0e7819 */ /* 0x000fca000001140e */
[----:B------:R-:W-:-:S07]  /*0890*/  IMAD R5, R14, 0x6, RZ ;  /* 0x000000060e057824 */ /* 0x000fce00078e02ff */
.L_x_4788:
        /* <DEDUP_REMOVED lines=8> */
.L_x_4789:
[----:B------:R-:W-:Y:S01]  /*0920*/  ULDC UR4, c[0x0][0x260] ;  /* 0x0000980000047ab9 */ /* 0x000fe20000000800 */
[C---:B--2---:R-:W-:Y:S02]  /*0930*/  ISETP.GT.AND P2, PT, R17.reuse, R8, PT ;  /* 0x000000081100720c */ /* 0x044fe40003f44270 */
        /* <DEDUP_REMOVED lines=10> */
.L_x_4790:
        /* <DEDUP_REMOVED lines=8> */
.L_x_4791:
        /* <DEDUP_REMOVED lines=11> */
.L_x_4792:
[----:B------:R-:W-:Y:S01]  /*0b10*/  VIMNMX R8, R17, UR8, PT ;  /* 0x0000000811087c48 */ /* 0x000fe2000bfe0100 */
[----:B------:R-:W0:Y:S01]  /*0b20*/  S2UR UR5, SR_CgaCtaId ;  /* 0x00000000000579c3 */ /* 0x000e220000008800 */
[----:B------:R-:W-:Y:S01]  /*0b30*/  ULDC.64 UR10, c[0x0][0x218] ;  /* 0x00008600000a7ab9 */ /* 0x000fe20000000a00 */
[----:B------:R-:W-:Y:S01]  /*0b40*/  UMOV UR4, 0x400 ;  /* 0x0000040000047882 */ /* 0x000fe20000000000 */
[----:B------:R-:W-:Y:S02]  /*0b50*/  SHF.R.S32.HI R11, RZ, 0x1f, R8 ;  /* 0x0000001fff0b7819 */ /* 0x000fe40000011408 */
        /* <DEDUP_REMOVED lines=8> */
[----:B------:R-:W-:-:S02]  /*0be0*/  PRMT R33, RZ, 0x5410, RZ ;  /* 0x00005410ff217816 */ /* 0x000fc400000000ff */
[----:B------:R-:W-:Y:S01]  /*0bf0*/  IADD3 R4, R9, R4, R6 ;  /* 0x0000000409047210 */ /* 0x000fe20007ffe006 */
[----:B0-----:R-:W-:Y:S01]  /*0c00*/  ULEA UR4, UR5, UR4, 0x18 ;  /* 0x0000000405047291 */ /* 0x001fe2000f8ec03f */
[----:B------:R-:W-:-:S03]  /*0c10*/  IADD3 R34, R17, R34, RZ ;  /* 0x0000002211227210 */ /* 0x000fc60007ffe0ff */
[----:B------:R-:W-:Y:S01]  /*0c20*/  IMAD R5, R4, R3, RZ ;  /* 0x0000000304057224 */ /* 0x000fe200078e02ff */
[----:B------:R-:W-:-:S04]  /*0c30*/  SHF.R.S32.HI R4, RZ, 0x1f, R10 ;  /* 0x0000001fff047819 */ /* 0x000fc8000001140a */
[----:B------:R-:W-:Y:S02]  /*0c40*/  SHF.R.S32.HI R7, RZ, 0x1f, R5 ;  /* 0x0000001fff077819 */ /* 0x000fe40000011405 */
[----:B------:R-:W-:-:S04]  /*0c50*/  IADD3 R23, P0, R10, R5, RZ ;  /* 0x000000050a177210 */ /* 0x000fc80007f1e0ff */
[----:B------:R-:W-:Y:S02]  /*0c60*/  IADD3.X R6, R7, R4, RZ, P0, !PT ;  /* 0x0000000407067210 */ /* 0x000fe400007fe4ff */
[----:B------:R-:W-:-:S04]  /*0c70*/  LEA R16, P0, R23, UR10, 0x2 ;  /* 0x0000000a17107c11 */ /* 0x000fc8000f8010ff */
[----:B------:R-:W-:Y:S02]  /*0c80*/  LEA.HI.X R23, R23, UR11, R6, 0x2, P0 ;  /* 0x0000000b17177c11 */ /* 0x000fe400080f1406 */
[----:B------:R-:W-:-:S04]  /*0c90*/  ISETP.GE.AND P0, PT, R17, R2, PT ;  /* 0x000000021100720c */ /* 0x000fc80003f06270 */
        /* <DEDUP_REMOVED lines=11> */
.L_x_4798:
[----:B------:R-:W-:-:S13]  /*0d50*/  ISETP.NE.AND P0, PT, R17, R34, PT ;  /* 0x000000221100720c */ /* 0x000fda0003f05270 */
[----:B------:R-:W0:Y:S01]  /*0d60*/  @!P0 LDC.64 R18, c[0x0][0x248] ;  /* 0x00009200ff128b82 */ /* 0x000e220000000a00 */
[----:B------:R-:W-:-:S04]  /*0d70*/  @!P0 IADD3 R32, R32, 0x1, RZ ;  /* 0x0000000120208810 */ /* 0x000fc80007ffe0ff */
[----:B-----5:R-:W-:Y:S02]  /*0d80*/  @!P0 LEA R4, R32, R1, 0x3 ;  /* 0x0000000120048211 */ /* 0x020fe400078e18ff */
[----:B------:R-:W-:-:S04]  /*0d90*/  @!P0 SHF.L.U32 R3, R17, 0x1, RZ ;  /* 0x0000000111038819 */ /* 0x000fc800000006ff */
[----:B------:R-:W2:Y:S01]  /*0da0*/  @!P0 LDL.64 R4, [R4] ;  /* 0x0000000004048983 */ /* 0x000ea20000100a00 */
[----:B0-----:R-:W-:Y:S02]  /*0db0*/  @!P0 IMAD.WIDE R18, R3, 0x2, R18 ;  /* 0x0000000203128825 */ /* 0x001fe400078e0212 */
[----:B------:R-:W0:Y:S04]  /*0dc0*/  LDC R3, c[0x0][0x23c] ;  /* 0x00008f00ff037b82 */ /* 0x000e280000000800 */
[----:B------:R1:W5:Y:S01]  /*0dd0*/  @!P0 LDG.E.U16.CONSTANT R18, desc[UR6][R18.64+0x2] ;  /* 0x0000020612128981 */ /* 0x000362000c1e9500 */
[----:B--2---:R-:W-:Y:S02]  /*0de0*/  @!P0 PRMT R37, R4, 0x7610, R37 ;  /* 0x0000761004258816 */ /* 0x004fe40000000025 */
[----:B------:R-:W-:-:S02]  /*0df0*/  @!P0 PRMT R36, R5, 0x7610, R36 ;  /* 0x0000761005248816 */ /* 0x000fc40000000024 */
[----:B------:R-:W-:Y:S02]  /*0e00*/  @!P0 PRMT R37, R37, 0x7610, R4 ;  /* 0x0000761025258816 */ /* 0x000fe40000000004 */
[----:B------:R-:W-:Y:S02]  /*0e10*/  @!P0 PRMT R36, R36, 0x7610, R5 ;  /* 0x0000761024248816 */ /* 0x000fe40000000005 */
[----:B------:R-:W-:Y:S02]  /*0e20*/  MOV R4, R16 ;  /* 0x0000001000047202 */ /* 0x000fe40000000f00 */
[----:B------:R-:W-:-:S03]  /*0e30*/  MOV R5, R23 ;  /* 0x0000001700057202 */ /* 0x000fc60000000f00 */
[----:B0-----:R-:W-:Y:S01]  /*0e40*/  IMAD.WIDE R14, R3, 0x8, R4 ;  /* 0x00000008030e7825 */ /* 0x001fe200078e0204 */
[----:B-1----:R-:W-:Y:S06]  /*0e50*/  @P1 BRA `(.L_x_4794) ;  /* 0x0000000c00101947 */ /* 0x002fec0003800000 */
[----:B------:R-:W2:Y:S04]  /*0e60*/  LDG.E.128.CONSTANT R4, desc[UR6][R4.64] ;  /* 0x0000000604047981 */ /* 0x000ea8000c1e9d00 */
[----:B------:R-:W3:Y:S04]  /*0e70*/  LDG.E.128.CONSTANT R8, desc[UR6][R12.64] ;  /* 0x000000060c087981 */ /* 0x000ee8000c1e9d00 */
[----:B------:R-:W0:Y:S01]  /*0e80*/  LDS.64 R20, [UR4] ;  /* 0x00000004ff147984 */ /* 0x000e220008000a00 */
[----:B--2---:R-:W-:Y:S02]  /*0e90*/  LOP3.LUT R23, R5, 0xff, RZ, 0xc0, !PT ;  /* 0x000000ff05177812 */ /* 0x004fe400078ec0ff */
[----:B------:R-:W-:-:S02]  /*0ea0*/  LOP3.LUT R16, R4, 0xff, RZ, 0xc0, !PT ;  /* 0x000000ff04107812 */ /* 0x000fc400078ec0ff */
[----:B------:R-:W-:Y:S02]  /*0eb0*/  IADD3 R31, R23, -0x80, RZ ;  /* 0xffffff80171f7810 */ /* 0x000fe40007ffe0ff */
[----:B------:R-:W-:Y:S02]  /*0ec0*/  LOP3.LUT R23, R6, 0xff, RZ, 0xc0, !PT ;  /* 0x000000ff06177812 */ /* 0x000fe400078ec0ff */
[----:B------:R-:W-:Y:S02]  /*0ed0*/  LOP3.LUT R30, R7, 0xff, RZ, 0xc0, !PT ;  /* 0x000000ff071e7812 */ /* 0x000fe400078ec0ff */
[----:B------:R-:W-:Y:S01]  /*0ee0*/  IADD3 R23, R23, -0x80, RZ ;  /* 0xffffff8017177810 */ /* 0x000fe20007ffe0ff */
[----:B------:R-:W1:Y:S01]  /*0ef0*/  I2F.F16 R31, R31 ;  /* 0x0000001f001f7306 */ /* 0x000e620000200c00 */
[----:B------:R-:W-:Y:S02]  /*0f00*/  SHF.R.U32.HI R25, RZ, 0x8, R4 ;  /* 0x00000008ff197819 */ /* 0x000fe40000011604 */
[----:B------:R-:W-:-:S02]  /*0f10*/  IADD3 R16, R16, -0x80, RZ ;  /* 0xffffff8010107810 */ /* 0x000fc40007ffe0ff */
[----:B------:R-:W-:Y:S02]  /*0f20*/  IADD3 R40, R30, -0x80, RZ ;  /* 0xffffff801e287810 */ /* 0x000fe40007ffe0ff */
[----:B------:R-:W-:Y:S01]  /*0f30*/  LOP3.LUT R30, R25, 0xff, RZ, 0xc0, !PT ;  /* 0x000000ff191e7812 */ /* 0x000fe200078ec0ff */
[----:B------:R2:W4:Y:S01]  /*0f40*/  I2F.F16 R19, R16 ;  /* 0x0000001000137306 */ /* 0x0005220000200c00 */
[----:B---3--:R-:W-:Y:S02]  /*0f50*/  LOP3.LUT R39, R8, 0xff, RZ, 0xc0, !PT ;  /* 0x000000ff08277812 */ /* 0x008fe400078ec0ff */
[----:B------:R-:W-:Y:S02]  /*0f60*/  IADD3 R38, R30, -0x80, RZ ;  /* 0xffffff801e267810 */ /* 0x000fe40007ffe0ff */
[----:B------:R-:W-:Y:S01]  /*0f70*/  IADD3 R39, R39, -0x80, RZ ;  /* 0xffffff8027277810 */ /* 0x000fe20007ffe0ff */
[----:B-1----:R-:W-:Y:S02]  /*0f80*/  HADD2.F32 R31, -RZ, R31.H0_H0 ;  /* 0x2000001fff1f7230 */ /* 0x002fe40000004100 */
[----:B------:R-:W1:Y:S01]  /*0f90*/  I2F.F16 R23, R23 ;  /* 0x0000001700177306 */ /* 0x000e620000200c00 */
[----:B--2---:R-:W-:-:S02]  /*0fa0*/  SHF.R.U32.HI R16, RZ, 0x8, R5 ;  /* 0x00000008ff107819 */ /* 0x004fc40000011605 */
[----:B------:R-:W-:Y:S02]  /*0fb0*/  LEA.HI R29, R4, 0xffffff80, RZ, 0x8 ;  /* 0xffffff80041d7811 */ /* 0x000fe400078f40ff */
[----:B------:R-:W-:Y:S01]  /*0fc0*/  LOP3.LUT R30, R16, 0xff, RZ, 0xc0, !PT ;  /* 0x000000ff101e7812 */ /* 0x000fe200078ec0ff */
[--C-:B0-----:R-:W-:Y:S01]  /*0fd0*/  HADD2.F32 R16, -RZ, R20.reuse.H0_H0 ;  /* 0x20000014ff107230 */ /* 0x101fe20000004100 */
[----:B------:R-:W-:Y:S01]  /*0fe0*/  SHF.R.U32.HI R4, RZ, 0x10, R4 ;  /* 0x00000010ff047819 */ /* 0x000fe20000011604 */
[----:B------:R0:W2:Y:S01]  /*0ff0*/  I2F.F16 R25, R40 ;  /* 0x0000002800197306 */ /* 0x0000a20000200c00 */
[----:B----4-:R-:W-:Y:S01]  /*1000*/  HADD2.F32 R19, -RZ, R19.H0_H0 ;  /* 0x20000013ff137230 */ /* 0x010fe20000004100 */
[----:B------:R-:W-:Y:S01]  /*1010*/  IADD3 R30, R30, -0x80, RZ ;  /* 0xffffff801e1e7810 */ /* 0x000fe20007ffe0ff */
[----:B------:R-:W-:Y:S01]  /*1020*/  FFMA.FTZ R31, R16, R31, RZ ;  /* 0x0000001f101f7223 */ /* 0x000fe200000100ff */
[----:B------:R-:W-:Y:S01]  /*1030*/  SHF.R.U32.HI R42, RZ, 0x8, R6 ;  /* 0x00000008ff2a7819 */ /* 0x000fe20000011606 */
[----:B------:R-:W-:-:S02]  /*1040*/  HADD2.F32 R20, -RZ, R20.H1_H1 ;  /* 0x30000014ff147230 */ /* 0x000fc40000004100 */
[----:B------:R-:W-:Y:S01]  /*1050*/  FFMA.FTZ R19, R19, R16, RZ ;  /* 0x0000001013137223 */ /* 0x000fe200000100ff */
[----:B-1----:R-:W-:Y:S01]  /*1060*/  HADD2.F32 R23, -RZ, R23.H0_H0 ;  /* 0x20000017ff177230 */ /* 0x002fe20000004100 */
[----:B------:R-:W1:Y:S01]  /*1070*/  I2F.F16 R30, R30 ;  /* 0x0000001e001e7306 */ /* 0x000e620000200c00 */
[----:B0-----:R-:W-:Y:S02]  /*1080*/  LOP3.LUT R40, R9, 0xff, RZ, 0xc0, !PT ;  /* 0x000000ff09287812 */ /* 0x001fe400078ec0ff */
[----:B------:R-:W-:Y:S01]  /*1090*/  LOP3.LUT R4, R4, 0xff, RZ, 0xc0, !PT ;  /* 0x000000ff04047812 */ /* 0x000fe200078ec0ff */
[----:B------:R-:W-:Y:S01]  /*10a0*/  FFMA.FTZ R23, R16, R23, RZ ;  /* 0x0000001710177223 */ /* 0x000fe200000100ff */
[----:B------:R-:W-:Y:S01]  /*10b0*/  LOP3.LUT R42, R42, 0xff, RZ, 0xc0, !PT ;  /* 0x000000ff2a2a7812 */ /* 0x000fe200078ec0ff */
[----:B--2---:R-:W-:Y:S01]  /*10c0*/  HADD2.F32 R25, -RZ, R25.H0_H0 ;  /* 0x20000019ff197230 */ /* 0x004fe20000004100 */
[----:B------:R-:W-:Y:S01]  /*10d0*/  IADD3 R41, R40, -0x80, RZ ;  /* 0xffffff8028297810 */ /* 0x000fe20007ffe0ff */
[----:B------:R-:W0:Y:S01]  /*10e0*/  I2F.F16 R38, R38 ;  /* 0x0000002600267306 */ /* 0x000e220000200c00 */
[----:B------:R-:W-:-:S02]  /*10f0*/  IADD3 R40, R4, -0x80, RZ ;  /* 0xffffff8004287810 */ /* 0x000fc40007ffe0ff */
[----:B------:R-:W-:Y:S01]  /*1100*/  FFMA.FTZ R25, R16, R25, RZ ;  /* 0x0000001910197223 */ /* 0x000fe200000100ff */
[----:B------:R-:W-:Y:S02]  /*1110*/  IADD3 R4, R42, -0x80, RZ ;  /* 0xffffff802a047810 */ /* 0x000fe40007ffe0ff */
[----:B------:R-:W-:Y:S01]  /*1120*/  LEA.HI R28, R5, 0xffffff80, RZ, 0x8 ;  /* 0xffffff80051c7811 */ /* 0x000fe200078f40ff */
[----:B-1----:R-:W-:Y:S01]  /*1130*/  HADD2.F32 R30, -RZ, R30.H0_H0 ;  /* 0x2000001eff1e7230 */ /* 0x002fe20000004100 */
[----:B------:R1:W-:Y:S01]  /*1140*/  I2F.F16 R16, R39 ;  /* 0x0000002700107306 */ /* 0x0003e20000200c00 */
[----:B------:R-:W-:Y:S02]  /*1150*/  SHF.R.U32.HI R5, RZ, 0x10, R5 ;  /* 0x00000010ff057819 */ /* 0x000fe40000011605 */
[----:B------:R-:W-:Y:S01]  /*1160*/  LEA.HI R22, R6, 0xffffff80, RZ, 0x8 ;  /* 0xffffff8006167811 */ /* 0x000fe200078f40ff */
[----:B------:R-:W-:Y:S01]  /*1170*/  FFMA.FTZ R30, R20, R30, R31 ;  /* 0x0000001e141e7223 */ /* 0x000fe2000001001f */
[----:B------:R-:W-:-:S02]  /*1180*/  LOP3.LUT R5, R5, 0xff, RZ, 0xc0, !PT ;  /* 0x000000ff05057812 */ /* 0x000fc400078ec0ff */
[----:B------:R-:W-:Y:S01]  /*1190*/  SHF.R.U32.HI R6, RZ, 0x10, R6 ;  /* 0x00000010ff067819 */ /* 0x000fe20000011606 */
[----:B------:R-:W2:Y:S01]  /*11a0*/  I2F.F16 R4, R4 ;  /* 0x0000000400047306 */ /* 0x000ea20000200c00 */
[----:B-1----:R-:W-:Y:S01]  /*11b0*/  SHF.R.U32.HI R39, RZ, 0x8, R7 ;  /* 0x00000008ff277819 */ /* 0x002fe20000011607 */
[----:B0-----:R-:W-:Y:S01]  /*11c0*/  HADD2.F32 R38, -RZ, R38.H0_H0 ;  /* 0x20000026ff267230 */ /* 0x001fe20000004100 */
[----:B------:R-:W-:Y:S02]  /*11d0*/  IADD3 R5, R5, -0x80, RZ ;  /* 0xffffff8005057810 */ /* 0x000fe40007ffe0ff */
[----:B------:R-:W-:Y:S02]  /*11e0*/  LOP3.LUT R39, R39, 0xff, RZ, 0xc0, !PT ;  /* 0x000000ff27277812 */ /* 0x000fe400078ec0ff */
[----:B------:R-:W-:Y:S01]  /*11f0*/  LOP3.LUT R6, R6, 0xff, RZ, 0xc0, !PT ;  /* 0x000000ff06067812 */ /* 0x000fe200078ec0ff */
[----:B------:R0:W1:Y:S01]  /*1200*/  I2F.F16 R31, R40 ;  /* 0x00000028001f7306 */ /* 0x0000620000200c00 */
[----:B------:R-:W-:Y:S01]  /*1210*/  IADD3 R39, R39, -0x80, RZ ;  /* 0xffffff8027277810 */ /* 0x000fe20007ffe0ff */
[----:B------:R-:W-:Y:S01]  /*1220*/  FFMA.FTZ R38, R38, R20, R19 ;  /* 0x0000001426267223 */ /* 0x000fe20000010013 */
[----:B------:R-:W-:-:S02]  /*1230*/  LEA.HI R24, R7, 0xffffff80, RZ, 0x8 ;  /* 0xffffff8007187811 */ /* 0x000fc400078f40ff */
[----:B------:R-:W-:Y:S02]  /*1240*/  LEA.HI R27, R8, 0xffffff80, RZ, 0x8 ;  /* 0xffffff80081b7811 */ /* 0x000fe400078f40ff */
[----:B------:R-:W-:Y:S01]  /*1250*/  LEA.HI R26, R9, 0xffffff80, RZ, 0x8 ;  /* 0xffffff80091a7811 */ /* 0x000fe200078f40ff */
[----:B------:R-:W3:Y:S01]  /*1260*/  I2F.F16 R39, R39 ;  /* 0x0000002700277306 */ /* 0x000ee20000200c00 */
[----:B0-----:R-:W-:Y:S02]  /*1270*/  SHF.R.U32.HI R40, RZ, 0x10, R7 ;  /* 0x00000010ff287819 */ /* 0x001fe40000011607 */
[----:B------:R-:W-:Y:S02]  /*1280*/  IADD3 R7, R6, -0x80, RZ ;  /* 0xffffff8006077810 */ /* 0x000fe40007ffe0ff */
[----:B------:R-:W-:Y:S01]  /*1290*/  LOP3.LUT R6, R40, 0xff, RZ, 0xc0, !PT ;  /* 0x000000ff28067812 */ /* 0x000fe200078ec0ff */
[----:B--2---:R-:W-:Y:S02]  /*12a0*/  HADD2.F32 R40, -RZ, R4.H0_H0 ;  /* 0x20000004ff287230 */ /* 0x004fe40000004100 */
[----:B------:R-:W0:Y:S01]  /*12b0*/  I2F.F16 R5, R5 ;  /* 0x0000000500057306 */ /* 0x000e220000200c00 */
[----:B-1----:R-:W-:-:S02]  /*12c0*/  HADD2.F32 R31, -RZ, R31.H0_H0 ;  /* 0x2000001fff1f7230 */ /* 0x002fc40000004100 */
[----:B------:R-:W-:Y:S01]  /*12d0*/  FFMA.FTZ R23, R20, R40, R23 ;  /* 0x0000002814177223 */ /* 0x000fe20000010017 */
[----:B---3--:R-:W-:-:S04]  /*12e0*/  HADD2.F32 R42, -RZ, R39.H0_H0 ;  /* 0x20000027ff2a7230 */ /* 0x008fc80000004100 */
[----:B------:R1:W-:Y:S01]  /*12f0*/  I2F.F16 R19, R41 ;  /* 0x0000002900137306 */ /* 0x0003e20000200c00 */
[--C-:B------:R-:W-:Y:S02]  /*1300*/  HADD2.F32 R39, -RZ, R21.reuse.H0_H0 ;  /* 0x20000015ff277230 */ /* 0x100fe40000004100 */
[----:B------:R-:W-:Y:S02]  /*1310*/  HADD2.F32 R21, -RZ, R21.H1_H1 ;  /* 0x30000015ff157230 */ /* 0x000fe40000004100 */
[----:B------:R-:W-:Y:S01]  /*1320*/  FFMA.FTZ R25, R20, R42, R25 ;  /* 0x0000002a14197223 */ /* 0x000fe20000010019 */
[----:B------:R-:W-:Y:S01]  /*1330*/  FFMA.FTZ R38, R31, R39, R38 ;  /* 0x000000271f267223 */ /* 0x000fe20000010026 */
[----:B0-----:R-:W-:Y:S01]  /*1340*/  HADD2.F32 R31, -RZ, R5.H0_H0 ;  /* 0x20000005ff1f7230 */ /* 0x001fe20000004100 */
[----:B------:R-:W0:Y:S01]  /*1350*/  I2F.F16 R4, R7 ;  /* 0x0000000700047306 */ /* 0x000e220000200c00 */
[----:B-1----:R-:W-:Y:S02]  /*1360*/  IADD3 R41, R6, -0x80, RZ ;  /* 0xffffff8006297810 */ /* 0x002fe40007ffe0ff */
[----:B------:R-:W-:Y:S01]  /*1370*/  SHF.R.U32.HI R5, RZ, 0x8, R8 ;  /* 0x00000008ff057819 */ /* 0x000fe20000011608 */
[----:B------:R-:W-:Y:S01]  /*1380*/  FFMA.FTZ R30, R39, R31, R30 ;  /* 0x0000001f271e7223 */ /* 0x000fe2000001001e */
[----:B------:R-:W-:-:S02]  /*1390*/  LOP3.LUT R6, R10, 0xff, RZ, 0xc0, !PT ;  /* 0x000000ff0a067812 */ /* 0x000fc400078ec0ff */
[----:B------:R-:W-:Y:S01]  /*13a0*/  LOP3.LUT R5, R5, 0xff, RZ, 0xc0, !PT ;  /* 0x000000ff05057812 */ /* 0x000fe200078ec0ff */
[----:B------:R1:W2:Y:S01]  /*13b0*/  I2F.F16 R20, R41 ;  /* 0x0000002900147306 */ /* 0x0002a20000200c00 */
[----:B------:R-:W-:Y:S02]  /*13c0*/  IADD3 R40, R6, -0x80, RZ ;  /* 0xffffff8006287810 */ /* 0x000fe40007ffe0ff */
[----:B------:R-:W-:Y:S02]  /*13d0*/  IADD3 R31, R5, -0x80, RZ ;  /* 0xffffff80051f7810 */ /* 0x000fe40007ffe0ff */
[----:B------:R-:W-:Y:S01]  /*13e0*/  LOP3.LUT R6, R11, 0xff, RZ, 0xc0, !PT ;  /* 0x000000ff0b067812 */ /* 0x000fe200078ec0ff */
[----:B0-----:R-:W-:Y:S01]  /*13f0*/  HADD2.F32 R42, -RZ, R4.H0_H0 ;  /* 0x20000004ff2a7230 */ /* 0x001fe20000004100 */
[----:B------:R-:W-:Y:S01]  /*1400*/  SHF.R.U32.HI R4, RZ, 0x10, R8 ;  /* 0x00000010ff047819 */ /* 0x000fe20000011608 */
[----:B------:R-:W0:Y:S01]  /*1410*/  I2F.F16 R29, R29 ;  /* 0x0000001d001d7306 */ /* 0x000e220000200c00 */
[----:B------:R-:W-:Y:S01]  /*1420*/  IADD3 R6, R6, -0x80, RZ ;  /* 0xffffff8006067810 */ /* 0x000fe20007ffe0ff */
[----:B-1----:R-:W-:-:S02]  /*1430*/  HADD2.F32 R41, -RZ, R16.H0_H0 ;  /* 0x20000010ff297230 */ /* 0x002fc40000004100 */
[----:B--2---:R-:W-:Y:S02]  /*1440*/  HADD2.F32 R44, -RZ, R20.H0_H0 ;  /* 0x20000014ff2c7230 */ /* 0x004fe40000004100 */
[C---:B------:R-:W-:Y:S01]  /*1450*/  FFMA.FTZ R20, R39.reuse, R42, R23 ;  /* 0x0000002a27147223 */ /* 0x040fe20000010017 */
[----:B------:R-:W-:Y:S01]  /*1460*/  LOP3.LUT R23, R4, 0xff, RZ, 0xc0, !PT ;  /* 0x000000ff04177812 */ /* 0x000fe200078ec0ff */
[----:B------:R-:W-:Y:S01]  /*1470*/  I2F.F16 R28, R28 ;  /* 0x0000001c001c7306 */ /* 0x000fe20000200c00 */
[----:B------:R-:W1:Y:S01]  /*1480*/  LDS.64 R4, [UR4+0x8] ;  /* 0x00000804ff047984 */ /* 0x000e620008000a00 */
[----:B------:R-:W-:Y:S01]  /*1490*/  FFMA.FTZ R8, R39, R44, R25 ;  /* 0x0000002c27087223 */ /* 0x000fe20000010019 */
[--C-:B------:R-:W-:Y:S02]  /*14a0*/  SHF.R.U32.HI R39, RZ, 0x8, R9.reuse ;  /* 0x00000008ff277819 */ /* 0x100fe40000011609 */
[----:B------:R-:W-:Y:S02]  /*14b0*/  IADD3 R23, R23, -0x80, RZ ;  /* 0xffffff8017177810 */ /* 0x000fe40007ffe0ff */
[----:B------:R-:W-:Y:S01]  /*14c0*/  LOP3.LUT R39, R39, 0xff, RZ, 0xc0, !PT ;  /* 0x000000ff27277812 */ /* 0x000fe200078ec0ff */
[----:B------:R-:W-:Y:S08]  /*14d0*/  I2F.F16 R24, R24 ;  /* 0x0000001800187306 */ /* 0x000ff00000200c00 */
[----:B------:R2:W3:Y:S08]  /*14e0*/  I2F.F16 R7, R40 ;  /* 0x0000002800077306 */ /* 0x0004f00000200c00 */
[----:B------:R4:W-:Y:S01]  /*14f0*/  I2F.F16 R25, R31 ;  /* 0x0000001f00197306 */ /* 0x0009e20000200c00 */
[----:B--2---:R-:W-:-:S02]  /*1500*/  SHF.R.U32.HI R40, RZ, 0x10, R9 ;  /* 0x00000010ff287819 */ /* 0x004fc40000011609 */
[----:B------:R-:W-:Y:S01]  /*1510*/  IADD3 R9, R39, -0x80, RZ ;  /* 0xffffff8027097810 */ /* 0x000fe20007ffe0ff */
[----:B0-----:R-:W-:Y:S01]  /*1520*/  HADD2.F32 R39, -RZ, R29.H0_H0 ;  /* 0x2000001dff277230 */ /* 0x001fe20000004100 */
[----:B------:R-:W-:Y:S01]  /*1530*/  LOP3.LUT R40, R40, 0xff, RZ, 0xc0, !PT ;  /* 0x000000ff28287812 */ /* 0x000fe200078ec0ff */
[----:B---3--:R-:W-:Y:S02]  /*1540*/  HADD2.F32 R7, -RZ, R7.H0_H0 ;  /* 0x20000007ff077230 */ /* 0x008fe40000004100 */
[----:B------:R-:W0:Y:S01]  /*1550*/  I2F.F16 R22, R22 ;  /* 0x0000001600167306 */ /* 0x000e220000200c00 */
[----:B----4-:R-:W-:Y:S01]  /*1560*/  SHF.R.U32.HI R31, RZ, 0x8, R10 ;  /* 0x00000008ff1f7819 */ /* 0x010fe2000001160a */
[----:B------:R-:W-:Y:S01]  /*1570*/  FFMA.FTZ R38, R39, R21, R38 ;  /* 0x0000001527267223 */ /* 0x000fe20000010026 */
[----:B------:R-:W-:Y:S01]  /*1580*/  IADD3 R29, R40, -0x80, RZ ;  /* 0xffffff80281d7810 */ /* 0x000fe20007ffe0ff */
[----:B------:R-:W-:Y:S01]  /*1590*/  HADD2.F32 R40, -RZ, R28.H0_H0 ;  /* 0x2000001cff287230 */ /* 0x000fe20000004100 */
[----:B------:R-:W-:-:S02]  /*15a0*/  LOP3.LUT R31, R31, 0xff, RZ, 0xc0, !PT ;  /* 0x000000ff1f1f7812 */ /* 0x000fc400078ec0ff */
[----:B------:R-:W-:Y:S01]  /*15b0*/  SHF.R.U32.HI R39, RZ, 0x10, R10 ;  /* 0x00000010ff277819 */ /* 0x000fe2000001160a */
[----:B------:R-:W2:Y:S01]  /*15c0*/  I2F.F16 R6, R6 ;  /* 0x0000000600067306 */ /* 0x000ea20000200c00 */
[----:B------:R-:W-:Y:S01]  /*15d0*/  IADD3 R28, R31, -0x80, RZ ;  /* 0xffffff801f1c7810 */ /* 0x000fe20007ffe0ff */
[----:B------:R-:W-:Y:S01]  /*15e0*/  HADD2.F32 R31, -RZ, R24.H0_H0 ;  /* 0x20000018ff1f7230 */ /* 0x000fe20000004100 */
[--C-:B------:R-:W-:Y:S01]  /*15f0*/  SHF.R.U32.HI R24, RZ, 0x8, R11.reuse ;  /* 0x00000008ff187819 */ /* 0x100fe2000001160b */
[----:B------:R-:W-:Y:S01]  /*1600*/  FFMA.FTZ R30, R21, R40, R30 ;  /* 0x00000028151e7223 */ /* 0x000fe2000001001e */
[----:B------:R-:W-:Y:S01]  /*1610*/  LOP3.LUT R39, R39, 0xff, RZ, 0xc0, !PT ;  /* 0x000000ff27277812 */ /* 0x000fe200078ec0ff */
[----:B------:R-:W-:Y:S01]  /*1620*/  HADD2.F32 R40, -RZ, R19.H0_H0 ;  /* 0x20000013ff287230 */ /* 0x000fe20000004100 */
[----:B------:R-:W-:Y:S01]  /*1630*/  LOP3.LUT R24, R24, 0xff, RZ, 0xc0, !PT ;  /* 0x000000ff18187812 */ /* 0x000fe200078ec0ff */
[----:B------:R-:W-:Y:S01]  /*1640*/  FFMA.FTZ R8, R21, R31, R8 ;  /* 0x0000001f15087223 */ /* 0x000fe20000010008 */
[----:B------:R-:W-:Y:S01]  /*1650*/  SHF.R.U32.HI R31, RZ, 0x10, R11 ;  /* 0x00000010ff1f7819 */ /* 0x000fe2000001160b */
[----:B0-----:R-:W-:Y:S01]  /*1660*/  HADD2.F32 R22, -RZ, R22.H0_H0 ;  /* 0x20000016ff167230 */ /* 0x001fe20000004100 */
[----:B------:R-:W-:Y:S01]  /*1670*/  IADD3 R24, R24, -0x80, RZ ;  /* 0xffffff8018187810 */ /* 0x000fe20007ffe0ff */
[----:B------:R-:W0:Y:S01]  /*1680*/  I2F.F16 R28, R28 ;  /* 0x0000001c001c7306 */ /* 0x000e220000200c00 */
[----:B------:R-:W-:Y:S01]  /*1690*/  IADD3 R39, R39, -0x80, RZ ;  /* 0xffffff8027277810 */ /* 0x000fe20007ffe0ff */
[----:B------:R-:W-:Y:S01]  /*16a0*/  HADD2.F32 R25, -RZ, R25.H0_H0 ;  /* 0x20000019ff197230 */ /* 0x000fe20000004100 */
[----:B------:R-:W-:Y:S01]  /*16b0*/  LOP3.LUT R31, R31, 0xff, RZ, 0xc0, !PT ;  /* 0x000000ff1f1f7812 */ /* 0x000fe200078ec0ff */
[----:B------:R-:W-:Y:S01]  /*16c0*/  FFMA.FTZ R22, R21, R22, R20 ;  /* 0x0000001615167223 */ /* 0x000fe20000010014 */
[----:B------:R-:W-:Y:S01]  /*16d0*/  LEA.HI R10, R10, 0xffffff80, RZ, 0x8 ;  /* 0xffffff800a0a7811 */ /* 0x000fe200078f40ff */
[----:B-1----:R-:W-:Y:S01]  /*16e0*/  HADD2.F32 R21, -RZ, R4.H0_H0 ;  /* 0x20000004ff157230 */ /* 0x002fe20000004100 */
[----:B------:R-:W-:Y:S01]  /*16f0*/  LEA.HI R11, R11, 0xffffff80, RZ, 0x8 ;  /* 0xffffff800b0b7811 */ /* 0x000fe200078f40ff */
[----:B------:R-:W1:Y:S03]  /*1700*/  I2F.F16 R16, R24 ;  /* 0x0000001800107306 */ /* 0x000e660000200c00 */
[----:B------:R-:W-:Y:S01]  /*1710*/  FFMA.FTZ R38, R41, R21, R38 ;  /* 0x0000001529267223 */ /* 0x000fe20000010026 */
[----:B--2---:R-:W-:-:S02]  /*1720*/  HADD2.F32 R41, -RZ, R6.H0_H0 ;  /* 0x20000006ff297230 */ /* 0x004fc40000004100 */
[C---:B------:R-:W-:Y:S01]  /*1730*/  FFMA.FTZ R22, R21.reuse, R7, R22 ;  /* 0x0000000715167223 */ /* 0x040fe20000010016 */
[C---:B------:R-:W-:Y:S01]  /*1740*/  FFMA.FTZ R30, R21.reuse, R40, R30 ;  /* 0x00000028151e7223 */ /* 0x040fe2000001001e */
[----:B0-----:R-:W-:Y:S01]  /*1750*/  HADD2.F32 R28, -RZ, R28.H0_H0 ;  /* 0x2000001cff1c7230 */ /* 0x001fe20000004100 */
[----:B------:R-:W0:Y:S01]  /*1760*/  I2F.F16 R9, R9 ;  /* 0x0000000900097306 */ /* 0x000e220000200c00 */
[----:B------:R-:W-:Y:S01]  /*1770*/  FFMA.FTZ R41, R21, R41, R8 ;  /* 0x0000002915297223 */ /* 0x000fe20000010008 */
[----:B-1----:R-:W-:-:S06]  /*1780*/  HADD2.F32 R16, -RZ, R16.H0_H0 ;  /* 0x20000010ff107230 */ /* 0x002fcc0000004100 */
        /* <DEDUP_REMOVED lines=9> */
[----:B--2---:R-:W-:-:S02]  /*1820*/  HADD2.F32 R20, -RZ, R20.H0_H0 ;  /* 0x20000014ff147230 */ /* 0x004fc40000004100 */
[C---:B------:R-:W-:Y:S01]  /*1830*/  FFMA.FTZ R7, R31.reuse, R28, R22 ;  /* 0x0000001c1f077223 */ /* 0x040fe20000010016 */
[C---:B------:R-:W-:Y:S01]  /*1840*/  FFMA.FTZ R41, R31.reuse, R16, R41 ;  /* 0x000000101f297223 */ /* 0x040fe20000010029 */
[----:B------:R-:W-:Y:S02]  /*1850*/  FFMA.FTZ R9, R31, R9, R30 ;  /* 0x000000091f097223 */ /* 0x000fe4000001001e */
[----:B------:R-:W-:Y:S01]  /*1860*/  FFMA.FTZ R7, R4, R20, R7 ;  /* 0x0000001404077223 */ /* 0x000fe20000010007 */
[----:B0-----:R-:W-:Y:S01]  /*1870*/  HADD2.F32 R6, -RZ, R23.H0_H0 ;  /* 0x20000017ff067230 */ /* 0x001fe20000004100 */
[----:B------:R-:W0:Y:S04]  /*1880*/  I2F.F16 R19, R39 ;  /* 0x0000002700137306 */ /* 0x000e280000200c00 */
[----:B------:R-:W-:Y:S01]  /*1890*/  FFMA.FTZ R25, R6, R4, R25 ;  /* 0x0000000406197223 */ /* 0x000fe20000010019 */
[----:B-1----:R-:W-:-:S03]  /*18a0*/  HADD2.F32 R29, -RZ, R29.H0_H0 ;  /* 0x2000001dff1d7230 */ /* 0x002fc60000004100 */
[----:B------:R-:W1:Y:S02]  /*18b0*/  I2F.F16 R10, R10 ;  /* 0x0000000a000a7306 */ /* 0x000e640000200c00 */
[----:B------:R-:W-:Y:S01]  /*18c0*/  FFMA.FTZ R8, R4, R29, R9 ;  /* 0x0000001d04087223 */ /* 0x000fe20000010009 */
[----:B------:R-:W-:Y:S02]  /*18d0*/  HADD2.F32 R9, -RZ, R37.H1_H1 ;  /* 0x30000025ff097230 */ /* 0x000fe40000004100 */
[----:B0-----:R-:W-:-:S03]  /*18e0*/  HADD2.F32 R16, -RZ, R19.H0_H0 ;  /* 0x20000013ff107230 */ /* 0x001fc60000004100 */
[----:B------:R-:W0:Y:S01]  /*18f0*/  I2F.F16 R27, R27 ;  /* 0x0000001b001b7306 */ /* 0x000e220000200c00 */
[----:B------:R-:W-:Y:S02]  /*1900*/  HADD2.F32 R19, -RZ, R36.H1_H1 ;  /* 0x30000024ff137230 */ /* 0x000fe40000004100 */
[----:B------:R-:W-:Y:S01]  /*1910*/  FFMA.FTZ R16, R4, R16, R41 ;  /* 0x0000001004107223 */ /* 0x000fe20000010029 */
[----:B-1----:R-:W-:-:S04]  /*1920*/  HADD2.F32 R10, -RZ, R10.H0_H0 ;  /* 0x2000000aff0a7230 */ /* 0x002fc80000004100 */
[----:B------:R-:W1:Y:S01]  /*1930*/  I2F.F16 R26, R26 ;  /* 0x0000001a001a7306 */ /* 0x000e620000200c00 */
[----:B------:R-:W-:Y:S01]  /*1940*/  FFMA.FTZ R10, R5, R10, R7 ;  /* 0x0000000a050a7223 */ /* 0x000fe20000010007 */
[----:B------:R-:W-:Y:S02]  /*1950*/  HADD2.F32 R7, -RZ, R37.H0_H0 ;  /* 0x20000025ff077230 */ /* 0x000fe40000004100 */
[----:B0-----:R-:W-:-:S04]  /*1960*/  HADD2.F32 R6, -RZ, R27.H0_H0 ;  /* 0x2000001bff067230 */ /* 0x001fc80000004100 */
[----:B------:R-:W0:Y:S01]  /*1970*/  I2F.F16 R11, R11 ;  /* 0x0000000b000b7306 */ /* 0x000e220000200c00 */
        /* <DEDUP_REMOVED lines=18> */
.L_x_4794:
        /* <DEDUP_REMOVED lines=26> */
[----:B------:R-:W-:Y:S02]  /*1c40*/  LEA.HI R28, R5, 0xffffff80, RZ, 0x8 ;  /* 0xffffff80051c7811 */ /* 0x000fe400078f40ff */
[----:B------:R-:W-:Y:S01]  /*1c50*/  IADD3 R29, R4, -0x80, RZ ;  /* 0xffffff80041d7810 */ /* 0x000fe20007ffe0ff */
[----:B------:R-:W1:Y:S01]  /*1c60*/  I2F.F16 R19, R19 ;  /* 0x0000001300137306 */ /* 0x000e620000200c00 */
[----:B------:R-:W-:Y:S01]  /*1c70*/  SHF.R.U32.HI R5, RZ, 0x10, R5 ;  /* 0x00000010ff057819 */ /* 0x000fe20000011605 */
[----:B---3--:R-:W-:Y:S01]  /*1c80*/  HADD2.F32 R39, -RZ, R39.H0_H0 ;  /* 0x20000027ff277230 */ /* 0x008fe20000004100 */
[----:B------:R-:W-:-:S02]  /*1c90*/  LOP3.LUT R4, R38, 0xff, RZ, 0xc0, !PT ;  /* 0x000000ff26047812 */ /* 0x000fc400078ec0ff */
[----:B------:R-:W-:Y:S02]  /*1ca0*/  LOP3.LUT R38, R5, 0xff, RZ, 0xc0, !PT ;  /* 0x000000ff05267812 */ /* 0x000fe400078ec0ff */
[----:B------:R-:W-:Y:S01]  /*1cb0*/  SHF.R.U32.HI R41, RZ, 0x8, R6 ;  /* 0x00000008ff297819 */ /* 0x000fe20000011606 */
        /* <DEDUP_REMOVED lines=20> */
[----:B-1----:R-:W-:Y:S01]  /*1e00*/  IADD3 R40, R4, -0x80, RZ ;  /* 0xffffff8004287810 */ /* 0x002fe20007ffe0ff */
[----:B0-----:R-:W-:-:S05]  /*1e10*/  HADD2.F32 R4, -RZ, R14.H0_H0 ;  /* 0x2000000eff047230 */ /* 0x001fca0000004100 */
        /* <DEDUP_REMOVED lines=64> */
[----:B------:R-:W-:-:S02]  /*2220*/  SHF.R.U32.HI R24, RZ, 0x8, R10 ;  /* 0x00000008ff187819 */ /* 0x000fc4000001160a */
[----:B------:R-:W-:Y:S01]  /*2230*/  LOP3.LUT R40, R40, 0xff, RZ, 0xc0, !PT ;  /* 0x000000ff28287812 */ /* 0x000fe200078ec0ff */
[----:B------:R-:W-:Y:S01]  /*2240*/  FFMA.FTZ R25, R30, R38, R25 ;  /* 0x000000261e197223 */ /* 0x000fe20000010019 */
[----:B------:R-:W-:Y:S02]  /*2250*/  IADD3 R16, R39, -0x80, RZ ;  /* 0xffffff8027107810 */ /* 0x000fe40007ffe0ff */
[----:B------:R-:W-:Y:S01]  /*2260*/  SHF.R.U32.HI R39, RZ, 0x10, R10 ;  /* 0x00000010ff277819 */ /* 0x000fe2000001160a */
[----:B------:R-:W2:Y:S01]  /*2270*/  I2F.F16 R26, R26 ;  /* 0x0000001a001a7306 */ /* 0x000ea20000200c00 */
[----:B------:R-:W-:Y:S02]  /*2280*/  LOP3.LUT R30, R24, 0xff, RZ, 0xc0, !PT ;  /* 0x000000ff181e7812 */ /* 0x000fe400078ec0ff */
[----:B------:R-:W-:Y:S02]  /*2290*/  IADD3 R28, R40, -0x80, RZ ;  /* 0xffffff80281c7810 */ /* 0x000fe40007ffe0ff */
[----:B------:R-:W-:-:S02]  /*22a0*/  SHF.R.U32.HI R40, RZ, 0x8, R11 ;  /* 0x00000008ff287819 */ /* 0x000fc4000001160b */
[----:B------:R-:W-:Y:S01]  /*22b0*/  LOP3.LUT R39, R39, 0xff, RZ, 0xc0, !PT ;  /* 0x000000ff27277812 */ /* 0x000fe200078ec0ff */
[----:B------:R-:W4:Y:S01]  /*22c0*/  I2F.F16 R9, R9 ;  /* 0x0000000900097306 */ /* 0x000f220000200c00 */
[----:B0-----:R-:W-:Y:S01]  /*22d0*/  HADD2.F32 R24, -RZ, R4.H0_H0 ;  /* 0x20000004ff187230 */ /* 0x001fe20000004100 */
[----:B------:R-:W-:Y:S02]  /*22e0*/  IADD3 R38, R30, -0x80, RZ ;  /* 0xffffff801e267810 */ /* 0x000fe40007ffe0ff */
[----:B------:R-:W-:Y:S02]  /*22f0*/  LOP3.LUT R40, R40, 0xff, RZ, 0xc0, !PT ;  /* 0x000000ff28287812 */ /* 0x000fe400078ec0ff */
[----:B------:R-:W-:Y:S01]  /*2300*/  FFMA.FTZ R30, R41, R24, R8 ;  /* 0x00000018291e7223 */ /* 0x000fe20000010008 */
[----:B------:R-:W-:Y:S01]  /*2310*/  IADD3 R8, R39, -0x80, RZ ;  /* 0xffffff8027087810 */ /* 0x000fe20007ffe0ff */
[----:B---3--:R-:W-:Y:S01]  /*2320*/  HADD2.F32 R41, -RZ, R14.H0_H0 ;  /* 0x2000000eff297230 */ /* 0x008fe20000004100 */
[----:B------:R-:W-:Y:S01]  /*2330*/  SHF.R.U32.HI R39, RZ, 0x10, R11 ;  /* 0x00000010ff277819 */ /* 0x000fe2000001160b */
[----:B------:R0:W3:Y:S01]  /*2340*/  I2F.F16 R7, R38 ;  /* 0x0000002600077306 */ /* 0x0000e20000200c00 */
[----:B------:R-:W-:-:S02]  /*2350*/  IADD3 R40, R40, -0x80, RZ ;  /* 0xffffff8028287810 */ /* 0x000fc40007ffe0ff */
        /* <DEDUP_REMOVED lines=8> */
[----:B--2---:R-:W-:Y:S02]  /*23e0*/  HADD2.F32 R15, -RZ, R26.H0_H0 ;  /* 0x2000001aff0f7230 */ /* 0x004fe40000004100 */
[----:B------:R-:W-:Y:S01]  /*23f0*/  FFMA.FTZ R25, R24, R41, R25 ;  /* 0x0000002918197223 */ /* 0x000fe20000010019 */
[----:B----4-:R-:W-:-:S02]  /*2400*/  HADD2.F32 R26, -RZ, R9.H0_H0 ;  /* 0x20000009ff1a7230 */ /* 0x010fc40000004100 */
[----:B------:R-:W-:Y:S01]  /*2410*/  FFMA.FTZ R19, R24, R38, R19 ;  /* 0x0000002618137223 */ /* 0x000fe20000010013 */
[----:B------:R-:W-:Y:S01]  /*2420*/  HADD2.F32 R38, -RZ, R4.H1_H1 ;  /* 0x30000004ff267230 */ /* 0x000fe20000004100 */
[----:B------:R-:W0:Y:S01]  /*2430*/  I2F.F16 R28, R28 ;  /* 0x0000001c001c7306 */ /* 0x000e220000200c00 */
[----:B---3--:R-:W-:Y:S02]  /*2440*/  HADD2.F32 R7, -RZ, R7.H0_H0 ;  /* 0x20000007ff077230 */ /* 0x008fe40000004100 */
[--C-:B------:R-:W-:Y:S02]  /*2450*/  HADD2.F32 R4, -RZ, R5.reuse.H0_H0 ;  /* 0x20000005ff047230 */ /* 0x100fe40000004100 */
[----:B------:R-:W-:Y:S01]  /*2460*/  FFMA.FTZ R9, R15, R38, R30 ;  /* 0x000000260f097223 */ /* 0x000fe2000001001e */
[C---:B------:R-:W-:Y:S01]  /*2470*/  FFMA.FTZ R31, R38.reuse, R26, R31 ;  /* 0x0000001a261f7223 */ /* 0x040fe2000001001f */
[----:B------:R-:W-:Y:S02]  /*2480*/  HADD2.F32 R5, -RZ, R5.H1_H1 ;  /* 0x30000005ff057230 */ /* 0x000fe40000004100 */
[----:B------:R-:W-:Y:S01]  /*2490*/  FFMA.FTZ R7, R38, R7, R19 ;  /* 0x0000000726077223 */ /* 0x000fe20000010013 */
[----:B------:R-:W2:Y:S01]  /*24a0*/  I2F.F16 R16, R16 ;  /* 0x0000001000107306 */ /* 0x000ea20000200c00 */
[----:B-1----:R-:W-:-:S02]  /*24b0*/  HADD2.F32 R14, -RZ, R14.H0_H0 ;  /* 0x2000000eff0e7230 */ /* 0x002fc40000004100 */
        /* <DEDUP_REMOVED lines=38> */
.L_x_4795:
        /* <DEDUP_REMOVED lines=10> */
[----:B------:R-:W-:Y:S02]  /*27c0*/  IADD3 R16, R16, -0x80, RZ ;  /* 0xffffff8010107810 */ /* 0x000fe40007ffe0ff */
[----:B------:R-:W-:Y:S01]  /*27d0*/  IADD3 R27, R19, -0x80, RZ ;  /* 0xffffff80131b7810 */ /* 0x000fe20007ffe0ff */
[----:B------:R-:W1:Y:S01]  /*27e0*/  I2F.F16 R43, R43 ;  /* 0x0000002b002b7306 */ /* 0x000e620000200c00 */
[----:B------:R-:W-:-:S02]  /*27f0*/  LOP3.LUT R30, R11, 0xff, RZ, 0xc0, !PT ;  /* 0x000000ff0b1e7812 */ /* 0x000fc400078ec0ff */
[----:B------:R-:W-:Y:S02]  /*2800*/  SHF.R.U32.HI R19, RZ, 0x8, R8 ;  /* 0x00000008ff137819 */ /* 0x000fe40000011608 */
[----:B------:R-:W-:Y:S02]  /*2810*/  IADD3 R38, R30, -0x80, RZ ;  /* 0xffffff801e267810 */ /* 0x000fe40007ffe0ff */
[----:B------:R-:W-:Y:S01]  /*2820*/  LOP3.LUT R30, R19, 0xff, RZ, 0xc0, !PT ;  /* 0x000000ff131e7812 */ /* 0x000fe200078ec0ff */
[----:B------:R3:W4:Y:S01]  /*2830*/  I2F.F16 R29, R16 ;  /* 0x00000010001d7306 */ /* 0x0007220000200c00 */
[----:B------:R-:W-:Y:S02]  /*2840*/  SHF.R.U32.HI R39, RZ, 0x8, R10 ;  /* 0x00000008ff277819 */ /* 0x000fe4000001160a */
[----:B------:R-:W-:Y:S02]  /*2850*/  IADD3 R31, R30, -0x80, RZ ;  /* 0xffffff801e1f7810 */ /* 0x000fe40007ffe0ff */
        /* <DEDUP_REMOVED lines=14> */
[----:B------:R-:W-:Y:S01]  /*2940*/  LEA.HI R26, R9, 0xffffff80, RZ, 0x8 ;  /* 0xffffff80091a7811 */ /* 0x000fe200078f40ff */
[----:B------:R-:W-:Y:S01]  /*2950*/  HADD2.F32 R40, -RZ, R20.H1_H1 ;  /* 0x30000014ff287230 */ /* 0x000fe20000004100 */
[----:B------:R-:W-:Y:S02]  /*2960*/  SHF.R.U32.HI R9, RZ, 0x10, R9 ;  /* 0x00000010ff097819 */ /* 0x000fe40000011609 */
[----:B------:R-:W-:Y:S01]  /*2970*/  FFMA.FTZ R41, R29, R16, RZ ;  /* 0x000000101d297223 */ /* 0x000fe200000100ff */
[C---:B------:R-:W-:Y:S01]  /*2980*/  FFMA.FTZ R29, R16.reuse, R43, RZ ;  /* 0x0000002b101d7223 */ /* 0x040fe200000100ff */
[----:B------:R-:W0:Y:S01]  /*2990*/  I2F.F16 R39, R39 ;  /* 0x0000002700277306 */ /* 0x000e220000200c00 */
[----:B------:R-:W-:Y:S01]  /*29a0*/  FFMA.FTZ R27, R16, R27, RZ ;  /* 0x0000001b101b7223 */ /* 0x000fe200000100ff */
[----:B---3--:R-:W-:Y:S01]  /*29b0*/  HADD2.F32 R19, -RZ, R19.H0_H0 ;  /* 0x20000013ff137230 */ /* 0x008fe20000004100 */
[----:B------:R-:W-:-:S02]  /*29c0*/  LOP3.LUT R8, R8, 0xff, RZ, 0xc0, !PT ;  /* 0x000000ff08087812 */ /* 0x000fc400078ec0ff */
[----:B------:R-:W-:Y:S01]  /*29d0*/  LOP3.LUT R9, R9, 0xff, RZ, 0xc0, !PT ;  /* 0x000000ff09097812 */ /* 0x000fe200078ec0ff */
[----:B-1----:R-:W-:Y:S02]  /*29e0*/  HADD2.F32 R30, -RZ, R30.H0_H0 ;  /* 0x2000001eff1e7230 */ /* 0x002fe40000004100 */
[----:B------:R-:W1:Y:S01]  /*29f0*/  I2F.F16 R31, R31 ;  /* 0x0000001f001f7306 */ /* 0x000e620000200c00 */
[----:B------:R-:W-:Y:S01]  /*2a00*/  FFMA.FTZ R38, R16, R19, RZ ;  /* 0x0000001310267223 */ /* 0x000fe200000100ff */
[----:B------:R-:W-:Y:S01]  /*2a10*/  LEA.HI R16, R10, 0xffffff80, RZ, 0x8 ;  /* 0xffffff800a107811 */ /* 0x000fe200078f40ff */
[C---:B------:R-:W-:Y:S01]  /*2a20*/  FFMA.FTZ R29, R40.reuse, R30, R29 ;  /* 0x0000001e281d7223 */ /* 0x040fe2000001001d */
[----:B------:R-:W-:Y:S01]  /*2a30*/  LEA.HI R19, R11, 0xffffff80, RZ, 0x8 ;  /* 0xffffff800b137811 */ /* 0x000fe200078f40ff */
[----:B0-----:R-:W-:Y:S01]  /*2a40*/  HADD2.F32 R30, -RZ, R39.H0_H0 ;  /* 0x20000027ff1e7230 */ /* 0x001fe20000004100 */
[----:B------:R-:W-:Y:S02]  /*2a50*/  SHF.R.U32.HI R10, RZ, 0x10, R10 ;  /* 0x00000010ff0a7819 */ /* 0x000fe4000001160a */
[----:B------:R-:W0:Y:S02]  /*2a60*/  I2F.F16 R28, R28 ;  /* 0x0000001c001c7306 */ /* 0x000e240000200c00 */
[----:B------:R-:W-:Y:S01]  /*2a70*/  FFMA.FTZ R27, R40, R30, R27 ;  /* 0x0000001e281b7223 */ /* 0x000fe2000001001b */
[----:B------:R-:W-:Y:S01]  /*2a80*/  SHF.R.U32.HI R30, RZ, 0x8, R11 ;  /* 0x00000008ff1e7819 */ /* 0x000fe2000001160b */
[----:B-1----:R-:W-:Y:S01]  /*2a90*/  HADD2.F32 R20, -RZ, R31.H0_H0 ;  /* 0x2000001fff147230 */ /* 0x002fe20000004100 */
[----:B------:R-:W-:-:S03]  /*2aa0*/  IADD3 R31, R8, -0x80, RZ ;  /* 0xffffff80081f7810 */ /* 0x000fc60007ffe0ff */
[----:B------:R-:W-:Y:S01]  /*2ab0*/  I2F.F16 R26, R26 ;  /* 0x0000001a001a7306 */ /* 0x000fe20000200c00 */
[----:B------:R-:W-:Y:S02]  /*2ac0*/  LOP3.LUT R30, R30, 0xff, RZ, 0xc0, !PT ;  /* 0x000000ff1e1e7812 */ /* 0x000fe400078ec0ff */
[----:B------:R-:W-:Y:S01]  /*2ad0*/  SHF.R.U32.HI R11, RZ, 0x10, R11 ;  /* 0x00000010ff0b7819 */ /* 0x000fe2000001160b */
[----:B------:R-:W-:Y:S01]  /*2ae0*/  FFMA.FTZ R41, R20, R40, R41 ;  /* 0x0000002814297223 */ /* 0x000fe20000010029 */
[----:B------:R-:W-:Y:S02]  /*2af0*/  IADD3 R8, R30, -0x80, RZ ;  /* 0xffffff801e087810 */ /* 0x000fe40007ffe0ff */
[----:B------:R-:W-:Y:S01]  /*2b00*/  IADD3 R30, R9, -0x80, RZ ;  /* 0xffffff80091e7810 */ /* 0x000fe20007ffe0ff */
[----:B------:R-:W-:Y:S01]  /*2b10*/  I2F.F16 R31, R31 ;  /* 0x0000001f001f7306 */ /* 0x000fe20000200c00 */
[----:B------:R-:W-:Y:S01]  /*2b20*/  LOP3.LUT R10, R10, 0xff, RZ, 0xc0, !PT ;  /* 0x000000ff0a0a7812 */ /* 0x000fe200078ec0ff */
[----:B0-----:R-:W-:Y:S01]  /*2b30*/  HADD2.F32 R42, -RZ, R28.H0_H0 ;  /* 0x2000001cff2a7230 */ /* 0x001fe20000004100 */
[----:B------:R-:W-:-:S02]  /*2b40*/  LOP3.LUT R11, R11, 0xff, RZ, 0xc0, !PT ;  /* 0x000000ff0b0b7812 */ /* 0x000fc400078ec0ff */
[----:B------:R-:W-:Y:S02]  /*2b50*/  IADD3 R9, R10, -0x80, RZ ;  /* 0xffffff800a097810 */ /* 0x000fe40007ffe0ff */
[----:B------:R-:W-:Y:S01]  /*2b60*/  IADD3 R39, R11, -0x80, RZ ;  /* 0xffffff800b277810 */ /* 0x000fe20007ffe0ff */
[----:B------:R-:W0:Y:S08]  /*2b70*/  I2F.F16 R8, R8 ;  /* 0x0000000800087306 */ /* 0x000e300000200c00 */
[----:B------:R-:W1:Y:S01]  /*2b80*/  I2F.F16 R30, R30 ;  /* 0x0000001e001e7306 */ /* 0x000e620000200c00 */
[----:B0-----:R-:W-:-:S07]  /*2b90*/  HADD2.F32 R43, -RZ, R8.H0_H0 ;  /* 0x20000008ff2b7230 */ /* 0x001fce0000004100 */
[----:B------:R-:W0:Y:S01]  /*2ba0*/  I2F.F16 R9, R9 ;  /* 0x0000000900097306 */ /* 0x000e220000200c00 */
[----:B------:R-:W-:Y:S02]  /*2bb0*/  HADD2.F32 R8, -RZ, R21.H0_H0 ;  /* 0x20000015ff087230 */ /* 0x000fe40000004100 */
[----:B------:R-:W-:Y:S01]  /*2bc0*/  FFMA.FTZ R38, R40, R43, R38 ;  /* 0x0000002b28267223 */ /* 0x000fe20000010026 */
[----:B------:R-:W-:Y:S02]  /*2bd0*/  HADD2.F32 R40, -RZ, R31.H0_H0 ;  /* 0x2000001fff287230 */ /* 0x000fe40000004100 */
[----:B-1----:R-:W-:Y:S02]  /*2be0*/  HADD2.F32 R30, -RZ, R30.H0_H0 ;  /* 0x2000001eff1e7230 */ /* 0x002fe40000004100 */
[----:B------:R-:W1:Y:S01]  /*2bf0*/  I2F.F16 R39, R39 ;  /* 0x0000002700277306 */ /* 0x000e620000200c00 */
[----:B------:R-:W-:Y:S02]  /*2c00*/  FFMA.FTZ R41, R40, R8, R41 ;  /* 0x0000000828297223 */ /* 0x000fe40000010029 */
[----:B------:R-:W-:Y:S01]  /*2c10*/  FFMA.FTZ R31, R8, R30, R29 ;  /* 0x0000001e081f7223 */ /* 0x000fe2000001001d */
[----:B------:R-:W-:-:S02]  /*2c20*/  HADD2.F32 R30, -RZ, R21.H1_H1 ;  /* 0x30000015ff1e7230 */ /* 0x000fc40000004100 */
[----:B0-----:R-:W-:Y:S02]  /*2c30*/  HADD2.F32 R29, -RZ, R9.H0_H0 ;  /* 0x20000009ff1d7230 */ /* 0x001fe40000004100 */
[----:B------:R-:W0:Y:S03]  /*2c40*/  I2F.F16 R16, R16 ;  /* 0x0000001000107306 */ /* 0x000e260000200c00 */
[----:B------:R-:W-:Y:S01]  /*2c50*/  FFMA.FTZ R27, R8, R29, R27 ;  /* 0x0000001d081b7223 */ /* 0x000fe2000001001b */
[----:B------:R-:W-:Y:S01]  /*2c60*/  FFMA.FTZ R29, R42, R30, R41 ;  /* 0x0000001e2a1d7223 */ /* 0x000fe20000010029 */
[----:B-1----:R-:W-:-:S03]  /*2c70*/  HADD2.F32 R39, -RZ, R39.H0_H0 ;  /* 0x20000027ff277230 */ /* 0x002fc60000004100 */
[----:B------:R-:W-:Y:S02]  /*2c80*/  I2F.F16 R19, R19 ;  /* 0x0000001300137306 */ /* 0x000fe40000200c00 */
[----:B------:R-:W-:Y:S01]  /*2c90*/  FFMA.FTZ R21, R8, R39, R38 ;  /* 0x0000002708157223 */ /* 0x000fe20000010026 */
[----:B--2---:R-:W-:Y:S02]  /*2ca0*/  LOP3.LUT R9, R13, 0xff, RZ, 0xc0, !PT ;  /* 0x000000ff0d097812 */ /* 0x004fe400078ec0ff */
[----:B------:R-:W-:Y:S02]  /*2cb0*/  LOP3.LUT R38, R14, 0xff, RZ, 0xc0, !PT ;  /* 0x000000ff0e267812 */ /* 0x000fe400078ec0ff */
[----:B------:R-:W-:Y:S02]  /*2cc0*/  IADD3 R40, R9, -0x80, RZ ;  /* 0xffffff8009287810 */ /* 0x000fe40007ffe0ff */
[----:B------:R-:W1:Y:S01]  /*2cd0*/  LDS.64 R8, [UR4+0x28] ;  /* 0x00002804ff087984 */ /* 0x000e620008000a00 */
[----:B------:R-:W-:Y:S01]  /*2ce0*/  LOP3.LUT R11, R12, 0xff, RZ, 0xc0, !PT ;  /* 0x000000ff0c0b7812 */ /* 0x000fe200078ec0ff */
[----:B------:R0:W2:Y:S01]  /*2cf0*/  I2F.F16 R28, R40 ;  /* 0x00000028001c7306 */ /* 0x0000a20000200c00 */
[----:B------:R-:W-:Y:S01]  /*2d00*/  IADD3 R41, R38, -0x80, RZ ;  /* 0xffffff8026297810 */ /* 0x000fe20007ffe0ff */
[----:B------:R-:W-:Y:S01]  /*2d10*/  HADD2.F32 R38, -RZ, R26.H0_H0 ;  /* 0x2000001aff267230 */ /* 0x000fe20000004100 */
[----:B------:R-:W-:-:S02]  /*2d20*/  IADD3 R11, R11, -0x80, RZ ;  /* 0xffffff800b0b7810 */ /* 0x000fc40007ffe0ff */
[----:B------:R-:W-:Y:S02]  /*2d30*/  LOP3.LUT R39, R15, 0xff, RZ, 0xc0, !PT ;  /* 0x000000ff0f277812 */ /* 0x000fe400078ec0ff */
[----:B------:R-:W-:Y:S01]  /*2d40*/  FFMA.FTZ R31, R30, R38, R31 ;  /* 0x000000261e1f7223 */ /* 0x000fe2000001001f */
[--C-:B------:R-:W-:Y:S01]  /*2d50*/  SHF.R.U32.HI R38, RZ, 0x8, R12.reuse ;  /* 0x00000008ff267819 */ /* 0x100fe2000001160c */
[----:B------:R-:W3:Y:S01]  /*2d60*/  I2F.F16 R11, R11 ;  /* 0x0000000b000b7306 */ /* 0x000ee20000200c00 */
[----:B------:R-:W-:Y:S01]  /*2d70*/  IADD3 R42, R39, -0x80, RZ ;  /* 0xffffff80272a7810 */ /* 0x000fe20007ffe0ff */
[----:B0-----:R-:W-:Y:S01]  /*2d80*/  HADD2.F32 R40, -RZ, R16.H0_H0 ;  /* 0x20000010ff287230 */ /* 0x001fe20000004100 */
[----:B------:R-:W-:Y:S02]  /*2d90*/  LOP3.LUT R39, R38, 0xff, RZ, 0xc0, !PT ;  /* 0x000000ff26277812 */ /* 0x000fe400078ec0ff */
[----:B------:R-:W-:Y:S01]  /*2da0*/  LEA.HI R20, R12, 0xffffff80, RZ, 0x8 ;  /* 0xffffff800c147811 */ /* 0x000fe200078f40ff */
[----:B--2---:R-:W-:Y:S01]  /*2db0*/  HADD2.F32 R28, -RZ, R28.H0_H0 ;  /* 0x2000001cff1c7230 */ /* 0x004fe20000004100 */
[----:B------:R-:W-:Y:S01]  /*2dc0*/  SHF.R.U32.HI R16, RZ, 0x10, R12 ;  /* 0x00000010ff107819 */ /* 0x000fe2000001160c */
[----:B------:R-:W0:Y:S01]  /*2dd0*/  I2F.F16 R26, R41 ;  /* 0x00000029001a7306 */ /* 0x000e220000200c00 */
[----:B------:R-:W-:Y:S01]  /*2de0*/  IADD3 R12, R39, -0x80, RZ ;  /* 0xffffff80270c7810 */ /* 0x000fe20007ffe0ff */
[----:B------:R-:W-:Y:S01]  /*2df0*/  HADD2.F32 R39, -RZ, R19.H0_H0 ;  /* 0x20000013ff277230 */ /* 0x000fe20000004100 */
[----:B------:R-:W-:Y:S01]  /*2e00*/  SHF.R.U32.HI R19, RZ, 0x8, R13 ;  /* 0x00000008ff137819 */ /* 0x000fe2000001160d */
[----:B------:R-:W-:Y:S01]  /*2e10*/  FFMA.FTZ R27, R30, R40, R27 ;  /* 0x000000281e1b7223 */ /* 0x000fe2000001001b */
[----:B------:R-:W-:-:S02]  /*2e20*/  LEA.HI R10, R13, 0xffffff80, RZ, 0x8 ;  /* 0xffffff800d0a7811 */ /* 0x000fc400078f40ff */
[----:B------:R-:W-:Y:S01]  /*2e30*/  FFMA.FTZ R21, R30, R39, R21 ;  /* 0x000000271e157223 */ /* 0x000fe20000010015 */
[----:B------:R-:W-:Y:S01]  /*2e40*/  LOP3.LUT R19, R19, 0xff, RZ, 0xc0, !PT ;  /* 0x000000ff13137812 */ /* 0x000fe200078ec0ff */
[----:B---3--:R-:W-:Y:S01]  /*2e50*/  HADD2.F32 R40, -RZ, R11.H0_H0 ;  /* 0x2000000bff287230 */ /* 0x008fe20000004100 */
[----:B------:R-:W-:Y:S01]  /*2e60*/  SHF.R.U32.HI R39, RZ, 0x10, R13 ;  /* 0x00000010ff277819 */ /* 0x000fe2000001160d */
[----:B------:R-:W2:Y:S01]  /*2e70*/  I2F.F16 R38, R42 ;  /* 0x0000002a00267306 */ /* 0x000ea20000200c00 */
[----:B------:R-:W-:Y:S02]  /*2e80*/  IADD3 R13, R19, -0x80, RZ ;  /* 0xffffff80130d7810 */ /* 0x000fe40007ffe0ff */
[----:B------:R-:W-:Y:S02]  /*2e90*/  SHF.R.U32.HI R19, RZ, 0x8, R14 ;  /* 0x00000008ff137819 */ /* 0x000fe4000001160e */
[----:B------:R-:W-:Y:S02]  /*2ea0*/  LOP3.LUT R39, R39, 0xff, RZ, 0xc0, !PT ;  /* 0x000000ff27277812 */ /* 0x000fe400078ec0ff */
[----:B------:R-:W-:Y:S01]  /*2eb0*/  LOP3.LUT R19, R19, 0xff, RZ, 0xc0, !PT ;  /* 0x000000ff13137812 */ /* 0x000fe200078ec0ff */
[----:B------:R-:W-:Y:S01]  /*2ec0*/  I2F.F16 R13, R13 ;  /* 0x0000000d000d7306 */ /* 0x000fe20000200c00 */
[----:B------:R-:W-:Y:S01]  /*2ed0*/  LOP3.LUT R16, R16, 0xff, RZ, 0xc0, !PT ;  /* 0x000000ff10107812 */ /* 0x000fe200078ec0ff */
[--C-:B-1----:R-:W-:Y:S01]  /*2ee0*/  HADD2.F32 R30, -RZ, R8.reuse.H0_H0 ;  /* 0x20000008ff1e7230 */ /* 0x102fe20000004100 */
[----:B------:R-:W-:Y:S01]  /*2ef0*/  IADD3 R11, R39, -0x80, RZ ;  /* 0xffffff80270b7810 */ /* 0x000fe20007ffe0ff */
[----:B------:R-:W-:Y:S01]  /*2f00*/  HADD2.F32 R8, -RZ, R8.H1_H1 ;  /* 0x30000008ff087230 */ /* 0x000fe20000004100 */
[----:B------:R-:W-:-:S02]  /*2f10*/  IADD3 R19, R19, -0x80, RZ ;  /* 0xffffff8013137810 */ /* 0x000fc40007ffe0ff */
[----:B------:R-:W-:Y:S01]  /*2f20*/  FFMA.FTZ R31, R30, R28, R31 ;  /* 0x0000001c1e1f7223 */ /* 0x000fe2000001001f */
[----:B------:R-:W-:Y:S01]  /*2f30*/  SHF.R.U32.HI R28, RZ, 0x8, R15 ;  /* 0x00000008ff1c7819 */ /* 0x000fe2000001160f */
[----:B------:R-:W-:Y:S01]  /*2f40*/  FFMA.FTZ R29, R40, R30, R29 ;  /* 0x0000001e281d7223 */ /* 0x000fe2000001001d */
[----:B0-----:R-:W-:Y:S01]  /*2f50*/  HADD2.F32 R40, -RZ, R26.H0_H0 ;  /* 0x2000001aff287230 */ /* 0x001fe20000004100 */
[----:B------:R-:W-:Y:S01]  /*2f60*/  SHF.R.U32.HI R39, RZ, 0x10, R14 ;  /* 0x00000010ff277819 */ /* 0x000fe2000001160e */
[----:B------:R-:W0:Y:S01]  /*2f70*/  I2F.F16 R12, R12 ;  /* 0x0000000c000c7306 */ /* 0x000e220000200c00 */
[----:B------:R-:W-:Y:S01]  /*2f80*/  LOP3.LUT R28, R28, 0xff, RZ, 0xc0, !PT ;  /* 0x000000ff1c1c7812 */ /* 0x000fe200078ec0ff */
[----:B--2---:R-:W-:Y:S02]  /*2f90*/  HADD2.F32 R38, -RZ, R38.H0_H0 ;  /* 0x20000026ff267230 */ /* 0x004fe40000004100 */
[----:B------:R-:W-:Y:S01]  /*2fa0*/  FFMA.FTZ R27, R30, R40, R27 ;  /* 0x000000281e1b7223 */ /* 0x000fe2000001001b */
[----:B------:R-:W-:-:S02]  /*2fb0*/  SHF.R.U32.HI R40, RZ, 0x10, R15 ;  /* 0x00000010ff287819 */ /* 0x000fc4000001160f */
[----:B------:R-:W-:Y:S01]  /*2fc0*/  IADD3 R28, R28, -0x80, RZ ;  /* 0xffffff801c1c7810 */ /* 0x000fe20007ffe0ff */
[----:B------:R-:W-:Y:S01]  /*2fd0*/  FFMA.FTZ R21, R30, R38, R21 ;  /* 0x000000261e157223 */ /* 0x000fe20000010015 */
[----:B------:R-:W-:Y:S01]  /*2fe0*/  IADD3 R16, R16, -0x80, RZ ;  /* 0xffffff8010107810 */ /* 0x000fe20007ffe0ff */
[----:B------:R-:W1:Y:S01]  /*2ff0*/  I2F.F16 R19, R19 ;  /* 0x0000001300137306 */ /* 0x000e620000200c00 */
[----:B------:R-:W-:Y:S02]  /*3000*/  LOP3.LUT R39, R39, 0xff, RZ, 0xc0, !PT ;  /* 0x000000ff27277812 */ /* 0x000fe400078ec0ff */
[----:B------:R-:W-:Y:S02]  /*3010*/  LOP3.LUT R40, R40, 0xff, RZ, 0xc0, !PT ;  /* 0x000000ff28287812 */ /* 0x000fe400078ec0ff */
[----:B------:R-:W-:Y:S01]  /*3020*/  IADD3 R39, R39, -0x80, RZ ;  /* 0xffffff8027277810 */ /* 0x000fe20007ffe0ff */
[----:B0-----:R-:W-:Y:S01]  /*3030*/  HADD2.F32 R38, -RZ, R12.H0_H0 ;  /* 0x2000000cff267230 */ /* 0x001fe20000004100 */
[----:B------:R-:W-:Y:S01]  /*3040*/  IADD3 R40, R40, -0x80, RZ ;  /* 0xffffff8028287810 */ /* 0x000fe20007ffe0ff */
[----:B------:R-:W0:Y:S01]  /*3050*/  I2F.F16 R28, R28 ;  /* 0x0000001c001c7306 */ /* 0x000e220000200c00 */
[----:B------:R-:W-:Y:S01]  /*3060*/  LEA.HI R15, R15, 0xffffff80, RZ, 0x8 ;  /* 0xffffff800f0f7811 */ /* 0x000fe200078f40ff */
[--C-:B------:R-:W-:Y:S01]  /*3070*/  HADD2.F32 R12, -RZ, R9.reuse.H0_H0 ;  /* 0x20000009ff0c7230 */ /* 0x100fe20000004100 */
[----:B------:R-:W-:Y:S01]  /*3080*/  LEA.HI R14, R14, 0xffffff80, RZ, 0x8 ;  /* 0xffffff800e0e7811 */ /* 0x000fe200078f40ff */
[----:B------:R-:W-:-:S02]  /*3090*/  HADD2.F32 R9, -RZ, R9.H1_H1 ;  /* 0x30000009ff097230 */ /* 0x000fc40000004100 */
[----:B------:R-:W-:Y:S01]  /*30a0*/  FFMA.FTZ R29, R38, R8, R29 ;  /* 0x00000008261d7223 */ /* 0x000fe2000001001d */
[----:B-1----:R-:W-:Y:S01]  /*30b0*/  HADD2.F32 R19, -RZ, R19.H0_H0 ;  /* 0x20000013ff137230 */ /* 0x002fe20000004100 */
[----:B------:R-:W1:Y:S04]  /*30c0*/  I2F.F16 R11, R11 ;  /* 0x0000000b000b7306 */ /* 0x000e680000200c00 */
[C---:B------:R-:W-:Y:S01]  /*30d0*/  FFMA.FTZ R27, R8.reuse, R19, R27 ;  /* 0x00000013081b7223 */ /* 0x040fe2000001001b */
[----:B------:R-:W-:Y:S02]  /*30e0*/  HADD2.F32 R19, -RZ, R36.H1_H1 ;  /* 0x30000024ff137230 */ /* 0x000fe40000004100 */
[----:B0-----:R-:W-:Y:S01]  /*30f0*/  HADD2.F32 R28, -RZ, R28.H0_H0 ;  /* 0x2000001cff1c7230 */ /* 0x001fe20000004100 */
[----:B------:R-:W0:Y:S04]  /*3100*/  I2F.F16 R16, R16 ;  /* 0x0000001000107306 */ /* 0x000e280000200c00 */
[----:B------:R-:W-:Y:S01]  /*3110*/  FFMA.FTZ R21, R8, R28, R21 ;  /* 0x0000001c08157223 */ /* 0x000fe20000010015 */
[----:B-1----:R-:W-:-:S03]  /*3120*/  HADD2.F32 R11, -RZ, R11.H0_H0 ;  /* 0x2000000bff0b7230 */ /* 0x002fc60000004100 */
        /* <DEDUP_REMOVED lines=9> */
[----:B------:R-:W0:Y:S02]  /*31c0*/  I2F.F16 R20, R20 ;  /* 0x0000001400147306 */ /* 0x000e240000200c00 */
[C---:B------:R-:W-:Y:S01]  /*31d0*/  FFMA.FTZ R8, R12.reuse, R11, R31 ;  /* 0x0000000b0c087223 */ /* 0x040fe2000001001f */
[----:B------:R-:W-:Y:S02]  /*31e0*/  HADD2.F32 R11, -RZ, R37.H0_H0 ;  /* 0x20000025ff0b7230 */ /* 0x000fe40000004100 */
[C---:B------:R-:W-:Y:S01]  /*31f0*/  FFMA.FTZ R27, R12.reuse, R26, R27 ;  /* 0x0000001a0c1b7223 */ /* 0x040fe2000001001b */
[----:B------:R-:W-:Y:S01]  /*3200*/  FFMA.FTZ R8, R9, R10, R8 ;  /* 0x0000000a09087223 */ /* 0x000fe20000010008 */
[----:B-1----:R-:W-:Y:S01]  /*3210*/  HADD2.F32 R30, -RZ, R30.H0_H0 ;  /* 0x2000001eff1e7230 */ /* 0x002fe20000004100 */
[----:B------:R-:W1:Y:S04]  /*3220*/  I2F.F16 R13, R14 ;  /* 0x0000000e000d7306 */ /* 0x000e680000200c00 */
[----:B------:R-:W-:Y:S01]  /*3230*/  FFMA.FTZ R30, R12, R30, R21 ;  /* 0x0000001e0c1e7223 */ /* 0x000fe20000010015 */
[----:B0-----:R-:W-:-:S03]  /*3240*/  HADD2.F32 R20, -RZ, R20.H0_H0 ;  /* 0x20000014ff147230 */ /* 0x001fc60000004100 */
[----:B------:R-:W0:Y:S02]  /*3250*/  I2F.F16 R15, R15 ;  /* 0x0000000f000f7306 */ /* 0x000e240000200c00 */
[----:B------:R-:W-:Y:S01]  /*3260*/  FFMA.FTZ R20, R20, R9, R29 ;  /* 0x0000000914147223 */ /* 0x000fe2000001001d */
[----:B-1----:R-:W-:-:S03]  /*3270*/  HADD2.F32 R14, -RZ, R13.H0_H0 ;  /* 0x2000000dff0e7230 */ /* 0x002fc60000004100 */
[----:B------:R-:W-:Y:S01]  /*3280*/  FMUL.FTZ R20, R11, R20 ;  /* 0x000000140b147220 */ /* 0x000fe20000410000 */
[----:B------:R-:W-:Y:S02]  /*3290*/  HADD2.F32 R13, -RZ, R37.H1_H1 ;  /* 0x30000025ff0d7230 */ /* 0x000fe40000004100 */
[----:B------:R-:W-:Y:S02]  /*32a0*/  FFMA.FTZ R14, R9, R14, R27 ;  /* 0x0000000e090e7223 */ /* 0x000fe4000001001b */
[----:B------:R-:W-:Y:S01]  /*32b0*/  F2FP.F16.F32.PACK_AB R20, RZ, R20 ;  /* 0x00000014ff14723e */ /* 0x000fe200000000ff */
[----:B------:R-:W-:Y:S01]  /*32c0*/  FMUL.FTZ R8, R13, R8 ;  /* 0x000000080d087220 */ /* 0x000fe20000410000 */
[----:B0-----:R-:W-:Y:S02]  /*32d0*/  HADD2.F32 R10, -RZ, R15.H0_H0 ;  /* 0x2000000fff0a7230 */ /* 0x001fe40000004100 */
[----:B------:R-:W-:Y:S02]  /*32e0*/  HADD2.F32 R15, -RZ, R36.H0_H0 ;  /* 0x20000024ff0f7230 */ /* 0x000fe40000004100 */
[----:B------:R-:W-:Y:S01]  /*32f0*/  F2FP.F16.F32.PACK_AB R8, RZ, R8 ;  /* 0x00000008ff08723e */ /* 0x000fe200000000ff */
[----:B------:R-:W-:-:S02]  /*3300*/  FFMA.FTZ R10, R9, R10, R30 ;  /* 0x0000000a090a7223 */ /* 0x000fc4000001001e */
[----:B------:R-:W-:Y:S01]  /*3310*/  FMUL.FTZ R14, R15, R14 ;  /* 0x0000000e0f0e7220 */ /* 0x000fe20000410000 */
[----:B------:R-:W-:Y:S01]  /*3320*/  PRMT R20, R20, 0x5410, R8 ;  /* 0x0000541014147816 */ /* 0x000fe20000000008 */
[----:B------:R-:W-:-:S03]  /*3330*/  FMUL.FTZ R10, R19, R10 ;  /* 0x0000000a130a7220 */ /* 0x000fc60000410000 */
[----:B------:R-:W-:Y:S02]  /*3340*/  F2FP.F16.F32.PACK_AB R14, RZ, R14 ;  /* 0x0000000eff0e723e */ /* 0x000fe400000000ff */
[----:B------:R-:W-:Y:S01]  /*3350*/  F2FP.F16.F32.PACK_AB R10, RZ, R10 ;  /* 0x0000000aff0a723e */ /* 0x000fe200000000ff */
[----:B------:R-:W-:-:S03]  /*3360*/  HFMA2.MMA R35, R20, 1, 1, R35 ;  /* 0x3c003c0014237835 */ /* 0x000fc60000000023 */
[----:B------:R-:W-:-:S05]  /*3370*/  PRMT R14, R14, 0x5410, R10 ;  /* 0x000054100e0e7816 */ /* 0x000fca000000000a */
[----:B------:R-:W-:-:S07]  /*3380*/  HADD2 R33, R14, R33 ;  /* 0x000000210e217230 */ /* 0x000fce0000000000 */
.L_x_4796:
[----:B------:R-:W-:Y:S01]  /*3390*/  @!P0 IADD3 R34, R18, R17, RZ ;  /* 0x0000001112228210 */ /* 0x000fe20007ffe0ff */
[----:B------:R-:W-:Y:S01]  /*33a0*/  IMAD.WIDE R24, R3, 0x8, R24 ;  /* 0x0000000803187825 */ /* 0x000fe200078e0218 */
[----:B------:R-:W-:Y:S06]  /*33b0*/  @P1 BRA `(.L_x_4797) ;  /* 0x0000000c000c1947 */ /* 0x000fec0003800000 */
[----:B-----5:R-:W2:Y:S01]  /*33c0*/  LDG.E.128.CONSTANT R8, desc[UR6][R24.64] ;  /* 0x0000000618087981 */ /* 0x020ea2000c1e9d00 */
[----:B------:R-:W-:Y:S02]  /*33d0*/  LOP3.LUT R12, R4, 0xff, RZ, 0xc0, !PT ;  /* 0x000000ff040c7812 */ /* 0x000fe400078ec0ff */
[----:B------:R-:W-:Y:S02]  /*33e0*/  LOP3.LUT R13, R5, 0xff, RZ, 0xc0, !PT ;  /* 0x000000ff050d7812 */ /* 0x000fe400078ec0ff */
[----:B------:R-:W-:Y:S02]  /*33f0*/  IADD3 R12, R12, -0x80, RZ ;  /* 0xffffff800c0c7810 */ /* 0x000fe40007ffe0ff */
[----:B------:R-:W-:Y:S02]  /*3400*/  IADD3 R13, R13, -0x80, RZ ;  /* 0xffffff800d0d7810 */ /* 0x000fe40007ffe0ff */
[----:B------:R1:W3:Y:S01]  /*3410*/  I2F.F16 R15, R12 ;  /* 0x0000000c000f7306 */ /* 0x0002e20000200c00 */
[----:B------:R-:W-:-:S02]  /*3420*/  LEA.HI R19, R4, 0xffffff80, RZ, 0x8 ;  /* 0xffffff8004137811 */ /* 0x000fc400078f40ff */
[----:B------:R-:W-:Y:S02]  /*3430*/  SHF.R.U32.HI R26, RZ, 0x8, R5 ;  /* 0x00000008ff1a7819 */ /* 0x000fe40000011605 */
[----:B------:R-:W-:Y:S02]  /*3440*/  LOP3.LUT R14, R6, 0xff, RZ, 0xc0, !PT ;  /* 0x000000ff060e7812 */ /* 0x000fe400078ec0ff */
[----:B------:R-:W-:Y:S01]  /*3450*/  LOP3.LUT R28, R26, 0xff, RZ, 0xc0, !PT ;  /* 0x000000ff1a1c7812 */ /* 0x000fe200078ec0ff */
[----:B------:R4:W0:Y:S01]  /*3460*/  I2F.F16 R41, R13 ;  /* 0x0000000d00297306 */ /* 0x0008220000200c00 */
[--C-:B-1----:R-:W-:Y:S02]  /*3470*/  SHF.R.U32.HI R12, RZ, 0x8, R4.reuse ;  /* 0x00000008ff0c7819 */ /* 0x102fe40000011604 */
[----:B------:R-:W-:Y:S02]  /*3480*/  SHF.R.U32.HI R4, RZ, 0x10, R4 ;  /* 0x00000010ff047819 */ /* 0x000fe40000011604 */
[----:B------:R-:W-:-:S02]  /*3490*/  LOP3.LUT R12, R12, 0xff, RZ, 0xc0, !PT ;  /* 0x000000ff0c0c7812 */ /* 0x000fc400078ec0ff */
[----:B------:R-:W-:Y:S01]  /*34a0*/  LOP3.LUT R4, R4, 0xff, RZ, 0xc0, !PT ;  /* 0x000000ff04047812 */ /* 0x000fe200078ec0ff */
[----:B---3--:R-:W-:Y:S01]  /*34b0*/  HADD2.F32 R15, -RZ, R15.H0_H0 ;  /* 0x2000000fff0f7230 */ /* 0x008fe20000004100 */
[----:B------:R-:W-:Y:S01]  /*34c0*/  IADD3 R27, R12, -0x80, RZ ;  /* 0xffffff800c1b7810 */ /* 0x000fe20007ffe0ff */
[----:B------:R-:W-:Y:S01]  /*34d0*/  I2F.F16 R19, R19 ;  /* 0x0000001300137306 */ /* 0x000fe20000200c00 */
[----:B----4-:R-:W1:Y:S01]  /*34e0*/  LDS.64 R12, [UR4+0x30] ;  /* 0x00003004ff0c7984 */ /* 0x010e620008000a00 */
[----:B------:R-:W-:Y:S02]  /*34f0*/  IADD3 R39, R14, -0x80, RZ ;  /* 0xffffff800e277810 */ /* 0x000fe40007ffe0ff */
[----:B------:R-:W-:Y:S01]  /*3500*/  IADD3 R4, R4, -0x80, RZ ;  /* 0xffffff8004047810 */ /* 0x000fe20007ffe0ff */
[----:B0-----:R-:W-:Y:S01]  /*3510*/  HADD2.F32 R41, -RZ, R41.H0_H0 ;  /* 0x20000029ff297230 */ /* 0x001fe20000004100 */
[----:B------:R-:W-:Y:S02]  /*3520*/  LOP3.LUT R14, R7, 0xff, RZ, 0xc0, !PT ;  /* 0x000000ff070e7812 */ /* 0x000fe400078ec0ff */
[----:B------:R-:W-:Y:S01]  /*3530*/  IADD3 R29, R28, -0x80, RZ ;  /* 0xffffff801c1d7810 */ /* 0x000fe20007ffe0ff */
[----:B------:R0:W-:Y:S01]  /*3540*/  I2F.F16 R26, R4 ;  /* 0x00000004001a7306 */ /* 0x0001e20000200c00 */
[----:B------:R-:W-:-:S02]  /*3550*/  SHF.R.U32.HI R28, RZ, 0x8, R6 ;  /* 0x00000008ff1c7819 */ /* 0x000fc40000011606 */
[----:B------:R-:W-:Y:S02]  /*3560*/  SHF.R.U32.HI R31, RZ, 0x10, R6 ;  /* 0x00000010ff1f7819 */ /* 0x000fe40000011606 */
[----:B------:R-:W-:Y:S02]  /*3570*/  IADD3 R38, R14, -0x80, RZ ;  /* 0xffffff800e267810 */ /* 0x000fe40007ffe0ff */
[----:B------:R-:W-:Y:S01]  /*3580*/  LOP3.LUT R30, R28, 0xff, RZ, 0xc0, !PT ;  /* 0x000000ff1c1e7812 */ /* 0x000fe200078ec0ff */
[----:B------:R-:W-:Y:S01]  /*3590*/  I2F.F16 R39, R39 ;  /* 0x0000002700277306 */ /* 0x000fe20000200c00 */
        /* <DEDUP_REMOVED lines=9> */
[----:B------:R-:W3:Y:S01]  /*3630*/  I2F.F16 R27, R27 ;  /* 0x0000001b001b7306 */ /* 0x000ee20000200c00 */
[----:B------:R-:W-:-:S02]  /*3640*/  IADD3 R31, R4, -0x80, RZ ;  /* 0xffffff80041f7810 */ /* 0x000fc40007ffe0ff */
[----:B------:R-:W-:Y:S02]  /*3650*/  LOP3.LUT R5, R5, 0xff, RZ, 0xc0, !PT ;  /* 0x000000ff05057812 */ /* 0x000fe400078ec0ff */
[----:B------:R-:W-:Y:S02]  /*3660*/  SHF.R.U32.HI R40, RZ, 0x10, R7 ;  /* 0x00000010ff287819 */ /* 0x000fe40000011607 */
[----:B------:R-:W-:Y:S01]  /*3670*/  IADD3 R5, R5, -0x80, RZ ;  /* 0xffffff8005057810 */ /* 0x000fe20007ffe0ff */
[----:B------:R-:W4:Y:S01]  /*3680*/  I2F.F16 R29, R29 ;  /* 0x0000001d001d7306 */ /* 0x000f220000200c00 */
[----:B------:R-:W-:Y:S01]  /*3690*/  LOP3.LUT R40, R40, 0xff, RZ, 0xc0, !PT ;  /* 0x000000ff28287812 */ /* 0x000fe200078ec0ff */
[----:B-1----:R-:W-:Y:S01]  /*36a0*/  HADD2.F32 R4, -RZ, R12.H0_H0 ;  /* 0x2000000cff047230 */ /* 0x002fe20000004100 */
[----:B------:R-:W-:Y:S01]  /*36b0*/  LEA.HI R18, R7, 0xffffff80, RZ, 0x8 ;  /* 0xffffff8007127811 */ /* 0x000fe200078f40ff */
[----:B0-----:R-:W-:Y:S01]  /*36c0*/  HADD2.F32 R7, -RZ, R38.H0_H0 ;  /* 0x20000026ff077230 */ /* 0x001fe20000004100 */
[----:B------:R-:W-:Y:S01]  /*36d0*/  IADD3 R40, R40, -0x80, RZ ;  /* 0xffffff8028287810 */ /* 0x000fe20007ffe0ff */
[----:B------:R-:W-:-:S02]  /*36e0*/  HADD2.F32 R38, -RZ, R12.H1_H1 ;  /* 0x3000000cff267230 */ /* 0x000fc40000004100 */
[----:B------:R-:W-:Y:S01]  /*36f0*/  I2F.F16 R6, R6 ;  /* 0x0000000600067306 */ /* 0x000fe20000200c00 */
[----:B---3--:R-:W-:Y:S02]  /*3700*/  HADD2.F32 R42, -RZ, R27.H0_H0 ;  /* 0x2000001bff2a7230 */ /* 0x008fe40000004100 */
[----:B----4-:R-:W-:-:S05]  /*3710*/  HADD2.F32 R29, -RZ, R29.H0_H0 ;  /* 0x2000001dff1d7230 */ /* 0x010fca0000004100 */
        /* <DEDUP_REMOVED lines=19> */
[----:B------:R-:W-:Y:S04]  /*3850*/  I2F.F16 R21, R21 ;  /* 0x0000001500157306 */ /* 0x000fe80000200c00 */
[----:B------:R-:W-:Y:S01]  /*3860*/  FFMA.FTZ R27, R42, R40, R27 ;  /* 0x000000282a1b7223 */ /* 0x000fe2000001001b */
[----:B0-----:R-:W-:Y:S02]  /*3870*/  HADD2.F32 R42, -RZ, R30.H0_H0 ;  /* 0x2000001eff2a7230 */ /* 0x001fe40000004100 */
[C---:B------:R-:W-:Y:S01]  /*3880*/  FFMA.FTZ R29, R40.reuse, R28, R29 ;  /* 0x0000001c281d7223 */ /* 0x040fe2000001001d */
[----:B---3--:R-:W-:Y:S01]  /*3890*/  HADD2.F32 R20, -RZ, R20.H0_H0 ;  /* 0x20000014ff147230 */ /* 0x008fe20000004100 */
[----:B------:R-:W-:Y:S01]  /*38a0*/  I2F.F16 R18, R18 ;  /* 0x0000001200127306 */ /* 0x000fe20000200c00 */
[----:B------:R-:W-:Y:S01]  /*38b0*/  FFMA.FTZ R28, R40, R42, R5 ;  /* 0x0000002a281c7223 */ /* 0x000fe20000010005 */
[----:B------:R-:W-:Y:S01]  /*38c0*/  HADD2.F32 R42, -RZ, R19.H0_H0 ;  /* 0x20000013ff2a7230 */ /* 0x000fe20000004100 */
[----:B--2---:R-:W-:-:S02]  /*38d0*/  LOP3.LUT R41, R8, 0xff, RZ, 0xc0, !PT ;  /* 0x000000ff08297812 */ /* 0x004fc400078ec0ff */
[----:B------:R-:W-:Y:S02]  /*38e0*/  LOP3.LUT R31, R11, 0xff, RZ, 0xc0, !PT ;  /* 0x000000ff0b1f7812 */ /* 0x000fe400078ec0ff */
[--C-:B------:R-:W-:Y:S02]  /*38f0*/  SHF.R.U32.HI R4, RZ, 0x8, R8.reuse ;  /* 0x00000008ff047819 */ /* 0x100fe40000011608 */
[----:B------:R-:W-:Y:S02]  /*3900*/  IADD3 R12, R41, -0x80, RZ ;  /* 0xffffff80290c7810 */ /* 0x000fe40007ffe0ff */
        /* <DEDUP_REMOVED lines=18> */
[----:B------:R-:W-:Y:S01]  /*3a30*/  LEA.HI R14, R9, 0xffffff80, RZ, 0x8 ;  /* 0xffffff80090e7811 */ /* 0x000fe200078f40ff */
[----:B------:R2:W3:Y:S01]  /*3a40*/  I2F.F16 R15, R39 ;  /* 0x00000027000f7306 */ /* 0x0004e20000200c00 */
[----:B------:R-:W-:-:S02]  /*3a50*/  IADD3 R6, R6, -0x80, RZ ;  /* 0xffffff8006067810 */ /* 0x000fc40007ffe0ff */
[----:B------:R-:W-:-:S04]  /*3a60*/  SHF.R.U32.HI R9, RZ, 0x10, R9 ;  /* 0x00000010ff097819 */ /* 0x000fc80000011609 */
[----:B------:R-:W-:Y:S01]  /*3a70*/  LOP3.LUT R9, R9, 0xff, RZ, 0xc0, !PT ;  /* 0x000000ff09097812 */ /* 0x000fe200078ec0ff */
[----:B------:R-:W-:Y:S01]  /*3a80*/  I2F.F16 R6, R6 ;  /* 0x0000000600067306 */ /* 0x000fe20000200c00 */
[----:B--2---:R-:W-:Y:S01]  /*3a90*/  IADD3 R39, R31, -0x80, RZ ;  /* 0xffffff801f277810 */ /* 0x004fe20007ffe0ff */
[----:B------:R-:W-:Y:S01]  /*3aa0*/  HADD2.F32 R31, -RZ, R7.H0_H0 ;  /* 0x20000007ff1f7230 */ /* 0x000fe20000004100 */
[----:B------:R-:W-:Y:S01]  /*3ab0*/  IADD3 R9, R9, -0x80, RZ ;  /* 0xffffff8009097810 */ /* 0x000fe20007ffe0ff */
[----:B-1----:R-:W-:-:S03]  /*3ac0*/  HADD2.F32 R8, -RZ, R8.H0_H0 ;  /* 0x20000008ff087230 */ /* 0x002fc60000004100 */
[----:B------:R-:W-:Y:S01]  /*3ad0*/  FFMA.FTZ R38, R40, R31, R38 ;  /* 0x0000001f28267223 */ /* 0x000fe20000010026 */
[----:B------:R-:W-:Y:S01]  /*3ae0*/  HADD2.F32 R31, -RZ, R13.H1_H1 ;  /* 0x3000000dff1f7230 */ /* 0x000fe20000004100 */
[----:B------:R1:W-:Y:S01]  /*3af0*/  I2F.F16 R7, R39 ;  /* 0x0000002700077306 */ /* 0x0003e20000200c00 */
[----:B------:R-:W-:-:S03]  /*3b00*/  SHF.R.U32.HI R40, RZ, 0x8, R10 ;  /* 0x00000008ff287819 */ /* 0x000fc6000001160a */
[----:B------:R-:W-:Y:S01]  /*3b10*/  FFMA.FTZ R29, R31, R20, R29 ;  /* 0x000000141f1d7223 */ /* 0x000fe2000001001d */
[----:B------:R-:W-:Y:S01]  /*3b20*/  SHF.R.U32.HI R20, RZ, 0x8, R11 ;  /* 0x00000008ff147819 */ /* 0x000fe2000001160b */
[----:B------:R-:W-:Y:S01]  /*3b30*/  FFMA.FTZ R27, R42, R31, R27 ;  /* 0x0000001f2a1b7223 */ /* 0x000fe2000001001b */
[----:B------:R-:W-:Y:S01]  /*3b40*/  LOP3.LUT R40, R40, 0xff, RZ, 0xc0, !PT ;  /* 0x000000ff28287812 */ /* 0x000fe200078ec0ff */
[----:B------:R-:W2:Y:S01]  /*3b50*/  I2F.F16 R30, R30 ;  /* 0x0000001e001e7306 */ /* 0x000ea20000200c00 */
[----:B-1----:R-:W-:Y:S01]  /*3b60*/  HADD2.F32 R39, -RZ, R21.H0_H0 ;  /* 0x20000015ff277230 */ /* 0x002fe20000004100 */
[----:B------:R-:W-:Y:S01]  /*3b70*/  IADD3 R21, R19, -0x80, RZ ;  /* 0xffffff8013157810 */ /* 0x000fe20007ffe0ff */
[----:B------:R-:W-:Y:S01]  /*3b80*/  HADD2.F32 R19, -RZ, R18.H0_H0 ;  /* 0x20000012ff137230 */ /* 0x000fe20000004100 */
[----:B------:R-:W-:Y:S01]  /*3b90*/  LOP3.LUT R20, R20, 0xff, RZ, 0xc0, !PT ;  /* 0x000000ff14147812 */ /* 0x000fe200078ec0ff */
[----:B---3--:R-:W-:Y:S01]  /*3ba0*/  HADD2.F32 R42, -RZ, R15.H0_H0 ;  /* 0x2000000fff2a7230 */ /* 0x008fe20000004100 */
[----:B------:R-:W-:Y:S01]  /*3bb0*/  IADD3 R13, R40, -0x80, RZ ;  /* 0xffffff80280d7810 */ /* 0x000fe20007ffe0ff */
[C---:B------:R-:W-:Y:S01]  /*3bc0*/  FFMA.FTZ R28, R31.reuse, R39, R28 ;  /* 0x000000271f1c7223 */ /* 0x040fe2000001001c */
[----:B------:R-:W-:Y:S01]  /*3bd0*/  FFMA.FTZ R38, R31, R19, R38 ;  /* 0x000000131f267223 */ /* 0x000fe20000010026 */
[----:B------:R-:W-:Y:S01]  /*3be0*/  SHF.R.U32.HI R19, RZ, 0x10, R11 ;  /* 0x00000010ff137819 */ /* 0x000fe2000001160b */
[----:B------:R-:W1:Y:S01]  /*3bf0*/  I2F.F16 R9, R9 ;  /* 0x0000000900097306 */ /* 0x000e620000200c00 */
[----:B------:R-:W-:Y:S01]  /*3c00*/  IADD3 R31, R20, -0x80, RZ ;  /* 0xffffff80141f7810 */ /* 0x000fe20007ffe0ff */
[----:B------:R-:W-:Y:S01]  /*3c10*/  HADD2.F32 R40, -RZ, R12.H0_H0 ;  /* 0x2000000cff287230 */ /* 0x000fe20000004100 */
[----:B------:R-:W-:Y:S01]  /*3c20*/  LOP3.LUT R39, R19, 0xff, RZ, 0xc0, !PT ;  /* 0x000000ff13277812 */ /* 0x000fe200078ec0ff */
[--C-:B0-----:R-:W-:Y:S01]  /*3c30*/  HADD2.F32 R19, -RZ, R4.reuse.H0_H0 ;  /* 0x20000004ff137230 */ /* 0x101fe20000004100 */
[----:B------:R-:W-:Y:S01]  /*3c40*/  LEA.HI R20, R10, 0xffffff80, RZ, 0x8 ;  /* 0xffffff800a147811 */ /* 0x000fe200078f40ff */
[----:B------:R-:W-:Y:S01]  /*3c50*/  HADD2.F32 R4, -RZ, R4.H1_H1 ;  /* 0x30000004ff047230 */ /* 0x000fe20000004100 */
[----:B------:R-:W-:Y:S01]  /*3c60*/  IADD3 R39, R39, -0x80, RZ ;  /* 0xffffff8027277810 */ /* 0x000fe20007ffe0ff */
[----:B------:R-:W0:Y:S01]  /*3c70*/  I2F.F16 R13, R13 ;  /* 0x0000000d000d7306 */ /* 0x000e220000200c00 */
[----:B------:R-:W-:Y:S01]  /*3c80*/  LEA.HI R11, R11, 0xffffff80, RZ, 0x8 ;  /* 0xffffff800b0b7811 */ /* 0x000fe200078f40ff */
[----:B------:R-:W-:Y:S01]  /*3c90*/  FFMA.FTZ R27, R40, R19, R27 ;  /* 0x00000013281b7223 */ /* 0x000fe2000001001b */
[----:B------:R-:W-:Y:S01]  /*3ca0*/  FFMA.FTZ R29, R19, R42, R29 ;  /* 0x0000002a131d7223 */ /* 0x000fe2000001001d */
[----:B------:R-:W-:-:S02]  /*3cb0*/  HADD2.F32 R12, -RZ, R5.H0_H0 ;  /* 0x20000005ff0c7230 */ /* 0x000fc40000004100 */
[----:B--2---:R-:W-:Y:S02]  /*3cc0*/  HADD2.F32 R30, -RZ, R30.H0_H0 ;  /* 0x2000001eff1e7230 */ /* 0x004fe40000004100 */
[----:B------:R-:W-:Y:S01]  /*3cd0*/  FFMA.FTZ R27, R8, R4, R27 ;  /* 0x00000004081b7223 */ /* 0x000fe2000001001b */
[----:B------:R2:W3:Y:S01]  /*3ce0*/  I2F.F16 R10, R31 ;  /* 0x0000001f000a7306 */ /* 0x0004e20000200c00 */
[----:B-1----:R-:W-:Y:S02]  /*3cf0*/  HADD2.F32 R9, -RZ, R9.H0_H0 ;  /* 0x20000009ff097230 */ /* 0x002fe40000004100 */
[----:B------:R-:W-:Y:S02]  /*3d00*/  HADD2.F32 R5, -RZ, R5.H1_H1 ;  /* 0x30000005ff057230 */ /* 0x000fe40000004100 */
[----:B------:R-:W-:Y:S01]  /*3d10*/  FFMA.FTZ R27, R30, R12, R27 ;  /* 0x0000000c1e1b7223 */ /* 0x000fe2000001001b */
[----:B------:R-:W-:Y:S02]  /*3d20*/  HADD2.F32 R8, -RZ, R36.H0_H0 ;  /* 0x20000024ff087230 */ /* 0x000fe40000004100 */
[----:B0-----:R-:W-:Y:S01]  /*3d30*/  HADD2.F32 R13, -RZ, R13.H0_H0 ;  /* 0x2000000dff0d7230 */ /* 0x001fe20000004100 */
[----:B------:R0:W1:Y:S01]  /*3d40*/  I2F.F16 R18, R21 ;  /* 0x0000001500127306 */ /* 0x0000620000200c00 */
[----:B--2---:R-:W-:-:S05]  /*3d50*/  HADD2.F32 R31, -RZ, R26.H0_H0 ;  /* 0x2000001aff1f7230 */ /* 0x004fca0000004100 */
[----:B------:R-:W-:Y:S02]  /*3d60*/  FFMA.FTZ R38, R19, R31, R38 ;  /* 0x0000001f13267223 */ /* 0x000fe40000010026 */
[----:B------:R-:W2:Y:S01]  /*3d70*/  I2F.F16 R15, R39 ;  /* 0x00000027000f7306 */ /* 0x000ea20000200c00 */
[----:B0-----:R-:W-:Y:S02]  /*3d80*/  HADD2.F32 R21, -RZ, R6.H0_H0 ;  /* 0x20000006ff157230 */ /* 0x001fe40000004100 */
[----:B------:R-:W-:-:S03]  /*3d90*/  HADD2.F32 R6, -RZ, R7.H0_H0 ;  /* 0x20000007ff067230 */ /* 0x000fc60000004100 */
[----:B------:R-:W-:Y:S01]  /*3da0*/  FFMA.FTZ R7, R19, R21, R28 ;  /* 0x0000001513077223 */ /* 0x000fe2000001001c */
[----:B---3--:R-:W-:Y:S01]  /*3db0*/  HADD2.F32 R19, -RZ, R10.H0_H0 ;  /* 0x2000000aff137230 */ /* 0x008fe20000004100 */
[----:B------:R-:W0:Y:S01]  /*3dc0*/  I2F.F16 R16, R16 ;  /* 0x0000001000107306 */ /* 0x000e220000200c00 */
[C---:B------:R-:W-:Y:S01]  /*3dd0*/  FFMA.FTZ R29, R4.reuse, R6, R29 ;  /* 0x00000006041d7223 */ /* 0x040fe2000001001d */
[----:B-1----:R-:W-:Y:S02]  /*3de0*/  HADD2.F32 R18, -RZ, R18.H0_H0 ;  /* 0x20000012ff127230 */ /* 0x002fe40000004100 */
[C---:B------:R-:W-:Y:S01]  /*3df0*/  FFMA.FTZ R7, R4.reuse, R13, R7 ;  /* 0x0000000d04077223 */ /* 0x040fe20000010007 */
[----:B------:R-:W-:Y:S01]  /*3e00*/  FFMA.FTZ R19, R4, R19, R38 ;  /* 0x0000001304137223 */ /* 0x000fe20000010026 */
[C---:B------:R-:W-:Y:S01]  /*3e10*/  FFMA.FTZ R4, R12.reuse, R9, R29 ;  /* 0x000000090c047223 */ /* 0x040fe2000001001d */
[----:B------:R-:W-:Y:S02]  /*3e20*/  HADD2.F32 R9, -RZ, R37.H0_H0 ;  /* 0x20000025ff097230 */ /* 0x000fe40000004100 */
[----:B------:R-:W-:Y:S01]  /*3e30*/  FFMA.FTZ R7, R12, R18, R7 ;  /* 0x000000120c077223 */ /* 0x000fe20000010007 */
[----:B------:R-:W1:Y:S01]  /*3e40*/  I2F.F16 R14, R14 ;  /* 0x0000000e000e7306 */ /* 0x000e620000200c00 */
[----:B--2---:R-:W-:-:S02]  /*3e50*/  HADD2.F32 R6, -RZ, R15.H0_H0 ;  /* 0x2000000fff067230 */ /* 0x004fc40000004100 */
[----:B------:R-:W-:-:S03]  /*3e60*/  HADD2.F32 R13, -RZ, R36.H1_H1 ;  /* 0x30000024ff0d7230 */ /* 0x000fc60000004100 */
[----:B------:R-:W-:Y:S01]  /*3e70*/  FFMA.FTZ R12, R12, R6, R19 ;  /* 0x000000060c0c7223 */ /* 0x000fe20000010013 */
[----:B0-----:R-:W-:Y:S01]  /*3e80*/  HADD2.F32 R16, -RZ, R16.H0_H0 ;  /* 0x20000010ff107230 */ /* 0x001fe20000004100 */
[----:B------:R-:W0:Y:S04]  /*3e90*/  I2F.F16 R20, R20 ;  /* 0x0000001400147306 */ /* 0x000e280000200c00 */
[----:B------:R-:W-:Y:S01]  /*3ea0*/  FFMA.FTZ R16, R16, R5, R27 ;  /* 0x0000000510107223 */ /* 0x000fe2000001001b */
[----:B-1----:R-:W-:-:S03]  /*3eb0*/  HADD2.F32 R14, -RZ, R14.H0_H0 ;  /* 0x2000000eff0e7230 */ /* 0x002fc60000004100 */
[----:B------:R-:W1:Y:S01]  /*3ec0*/  I2F.F16 R11, R11 ;  /* 0x0000000b000b7306 */ /* 0x000e620000200c00 */
[----:B------:R-:W-:Y:S01]  /*3ed0*/  FMUL.FTZ R16, R9, R16 ;  /* 0x0000001009107220 */ /* 0x000fe20000410000 */
[----:B------:R-:W-:-:S04]  /*3ee0*/  FFMA.FTZ R4, R5, R14, R4 ;  /* 0x0000000e05047223 */ /* 0x000fc80000010004 */
[----:B------:R-:W-:Y:S01]  /*3ef0*/  F2FP.F16.F32.PACK_AB R16, RZ, R16 ;  /* 0x00000010ff10723e */ /* 0x000fe200000000ff */
[----:B0-----:R-:W-:-:S05]  /*3f00*/  HADD2.F32 R20, -RZ, R20.H0_H0 ;  /* 0x20000014ff147230 */ /* 0x001fca0000004100 */
[----:B------:R-:W-:Y:S01]  /*3f10*/  FFMA.FTZ R7, R5, R20, R7 ;  /* 0x0000001405077223 */ /* 0x000fe20000010007 */
[----:B-1----:R-:W-:-:S03]  /*3f20*/  HADD2.F32 R6, -RZ, R11.H0_H0 ;  /* 0x2000000bff067230 */ /* 0x002fc60000004100 */
[----:B------:R-:W-:Y:S01]  /*3f30*/  FMUL.FTZ R7, R8, R7 ;  /* 0x0000000708077220 */ /* 0x000fe20000410000 */
[----:B------:R-:W-:Y:S02]  /*3f40*/  HADD2.F32 R11, -RZ, R37.H1_H1 ;  /* 0x30000025ff0b7230 */ /* 0x000fe40000004100 */
        /* <DEDUP_REMOVED lines=10> */
.L_x_4797:
[----:B------:R-:W-:Y:S01]  /*3ff0*/  IADD3 R17, R17, 0x20, RZ ;  /* 0x0000002011117810 */ /* 0x000fe20007ffe0ff */
[----:B------:R-:W-:Y:S01]  /*4000*/  IMAD.WIDE R24, R3, 0x8, R24 ;  /* 0x0000000803187825 */ /* 0x000fe200078e0218 */
[----:B------:R-:W-:Y:S02]  /*4010*/  UIADD3 UR4, UR4, 0x40, URZ ;  /* 0x0000004004047890 */ /* 0x000fe4000fffe03f */
[----:B------:R-:W-:Y:S01]  /*4020*/  ISETP.GE.AND P0, PT, R17, UR5, PT ;  /* 0x0000000511007c0c */ /* 0x000fe2000bf06270 */
[----:B0-----:R-:W-:Y:S01]  /*4030*/  IMAD.WIDE R22, R3, 0x8, R22 ;  /* 0x0000000803167825 */ /* 0x001fe200078e0216 */
[----:B------:R-:W-:Y:S02]  /*4040*/  ISETP.LT.AND P2, PT, R17, R2, PT ;  /* 0x000000021100720c */ /* 0x000fe40003f41270 */
[----:B------:R-:W-:Y:S02]  /*4050*/  MOV R12, R24 ;  /* 0x00000018000c7202 */ /* 0x000fe40000000f00 */
[----:B------:R-:W-:-:S02]  /*4060*/  MOV R13, R25 ;  /* 0x00000019000d7202 */ /* 0x000fc40000000f00 */
[----:B------:R-:W-:-:S07]  /*4070*/  MOV R16, R22 ;  /* 0x0000001600107202 */ /* 0x000fce0000000f00 */
[----:B------:R-:W-:Y:S05]  /*4080*/  @!P0 BRA P2, `(.L_x_4798) ;  /* 0xffffffcc00308947 */ /* 0x000fea000103ffff */
.L_x_4793:
[----:B------:R-:W-:Y:S01]  /*4090*/  ISETP.GE.AND P0, PT, R17, R2, PT ;  /* 0x000000021100720c */ /* 0x000fe20003f06270 */
[----:B------:R-:W-:-:S03]  /*40a0*/  ULDC UR5, c[0x0][0x264] ;  /* 0x0000990000057ab9 */ /* 0x000fc60000000800 */
[----:B------:R-:W-:-:S13]  /*40b0*/  ISETP.GE.OR P0, PT, R17, UR5, P0 ;  /* 0x0000000511007c0c */ /* 0x000fda0008706670 */
[----:B------:R-:W-:Y:S05]  /*40c0*/  @P0 BRA `(.L_x_4799) ;  /* 0x0000002400400947 */ /* 0x000fea0003800000 */
[----:B------:R-:W-:Y:S01]  /*40d0*/  SHF.R.S32.HI R22, RZ, 0x1f, R3 ;  /* 0x0000001fff167819 */ /* 0x000fe20000011403 */
[----:B------:R-:W-:-:S06]  /*40e0*/  ULDC UR5, c[0x0][0x264] ;  /* 0x0000990000057ab9 */ /* 0x000fcc0000000800 */
.L_x_4801:
[----:B------:R-:W-:-:S13]  /*40f0*/  ISETP.NE.AND P0, PT, R17, R34, PT ;  /* 0x000000221100720c */ /* 0x000fda0003f05270 */
[----:B-----5:R-:W0:Y:S01]  /*4100*/  @!P0 LDC.64 R4, c[0x0][0x248] ;  /* 0x00009200ff048b82 */ /* 0x020e220000000a00 */
        /* <DEDUP_REMOVED lines=11> */
[----:B------:R-:W-:Y:S06]  /*41c0*/  @P1 BRA `(.L_x_4800) ;  /* 0x0000002000e01947 */ /* 0x000fec0003800000 */
[-C--:B------:R-:W-:Y:S01]  /*41d0*/  MOV R10, R16.reuse ;  /* 0x00000010000a7202 */ /* 0x080fe20000000f00 */
[----:B------:R-:W0:Y:S01]  /*41e0*/  LDC R3, c[0x0][0x23c] ;  /* 0x00008f00ff037b82 */ /* 0x000e220000000800 */
[----:B------:R-:W-:Y:S01]  /*41f0*/  MOV R11, R23 ;  /* 0x00000017000b7202 */ /* 0x000fe20000000f00 */
[----:B------:R-:W1:Y:S04]  /*4200*/  LDS.64 R20, [UR4] ;  /* 0x00000004ff147984 */ /* 0x000e680008000a00 */
[----:B------:R-:W2:Y:S01]  /*4210*/  LDG.E.128.CONSTANT R12, desc[UR6][R10.64] ;  /* 0x000000060a0c7981 */ /* 0x000ea2000c1e9d00 */
[----:B0-----:R-:W-:-:S04]  /*4220*/  LEA R8, P0, R3, R16, 0x2 ;  /* 0x0000001003087211 */ /* 0x001fc800078010ff */
[----:B------:R-:W-:-:S05]  /*4230*/  LEA.HI.X R9, R3, R23, R22, 0x2, P0 ;  /* 0x0000001703097211 */ /* 0x000fca00000f1416 */
[----:B------:R-:W3:Y:S01]  /*4240*/  LDG.E.128.CONSTANT R4, desc[UR6][R8.64] ;  /* 0x0000000608047981 */ /* 0x000ee2000c1e9d00 */
[----:B------:R-:W-:-:S05]  /*4250*/  IMAD.WIDE R42, R3, 0x4, R8 ;  /* 0x00000004032a7825 */ /* 0x000fca00078e0208 */
[----:B------:R0:W4:Y:S01]  /*4260*/  LDG.E.128.CONSTANT R8, desc[UR6][R42.64] ;  /* 0x000000062a087981 */ /* 0x000122000c1e9d00 */
[----:B------:R-:W-:Y:S01]  /*4270*/  HFMA2.MMA R44, -RZ, RZ, 0, 0.0625 ;  /* 0x00002c00ff2c7435 */ /* 0x000fe200000001ff */
[----:B--2---:R-:W-:Y:S02]  /*4280*/  LOP3.LUT R18, R12, 0xf000f, RZ, 0xc0, !PT ;  /* 0x000f000f0c127812 */ /* 0x004fe400078ec0ff */
        /* <DEDUP_REMOVED lines=8> */
[----:B------:R-:W-:Y:S02]  /*4310*/  HADD2 R28, R19, -1032, -1032 ;  /* 0xe408e408131c7430 */ /* 0x000fe40000000000 */
[----:B------:R-:W-:Y:S02]  /*4320*/  HADD2 R30, R24, -1032, -1032 ;  /* 0xe408e408181e7430 */ /* 0x000fe40000000000 */
[----:B------:R-:W-:Y:S02]  /*4330*/  HADD2 R29, R25, -1032, -1032 ;  /* 0xe408e408191d7430 */ /* 0x000fe40000000000 */
[----:B-1----:R-:W-:-:S02]  /*4340*/  HADD2.F32 R19, -RZ, R20.H0_H0 ;  /* 0x20000014ff137230 */ /* 0x002fc40000004100 */
[----:B------:R-:W-:Y:S02]  /*4350*/  HADD2.F32 R18, -RZ, R31.H0_H0 ;  /* 0x2000001fff127230 */ /* 0x000fe40000004100 */
[----:B------:R-:W-:Y:S02]  /*4360*/  HADD2.F32 R38, -RZ, R28.H0_H0 ;  /* 0x2000001cff267230 */ /* 0x000fe40000004100 */
[----:B------:R-:W-:Y:S02]  /*4370*/  HADD2.F32 R24, -RZ, R30.H0_H0 ;  /* 0x2000001eff187230 */ /* 0x000fe40000004100 */
[----:B------:R-:W-:Y:S02]  /*4380*/  HADD2.F32 R26, -RZ, R29.H0_H0 ;  /* 0x2000001dff1a7230 */ /* 0x000fe40000004100 */
[----:B------:R-:W-:Y:S01]  /*4390*/  FFMA.FTZ R27, R18, R19, RZ ;  /* 0x00000013121b7223 */ /* 0x000fe200000100ff */
[C---:B------:R-:W-:Y:S01]  /*43a0*/  FFMA.FTZ R18, R19.reuse, R38, RZ ;  /* 0x0000002613127223 */ /* 0x040fe200000100ff */
[----:B------:R-:W-:Y:S01]  /*43b0*/  FFMA.FTZ R25, R19, R24, RZ ;  /* 0x0000001813197223 */ /* 0x000fe200000100ff */
[----:B------:R-:W-:-:S02]  /*43c0*/  HADD2.F32 R24, -RZ, R31.H1_H1 ;  /* 0x3000001fff187230 */ /* 0x000fc40000004100 */
[----:B------:R-:W-:Y:S01]  /*43d0*/  FFMA.FTZ R26, R19, R26, RZ ;  /* 0x0000001a131a7223 */ /* 0x000fe200000100ff */
[----:B------:R-:W-:Y:S02]  /*43e0*/  HADD2.F32 R19, -RZ, R20.H1_H1 ;  /* 0x30000014ff137230 */ /* 0x000fe40000004100 */
[----:B------:R-:W-:-:S03]  /*43f0*/  HADD2.F32 R28, -RZ, R28.H1_H1 ;  /* 0x3000001cff1c7230 */ /* 0x000fc60000004100 */
[----:B------:R-:W-:Y:S01]  /*4400*/  FFMA.FTZ R20, R24, R19, R27 ;  /* 0x0000001318147223 */ /* 0x000fe2000001001b */
[----:B------:R-:W-:Y:S02]  /*4410*/  HADD2.F32 R30, -RZ, R30.H1_H1 ;  /* 0x3000001eff1e7230 */ /* 0x000fe40000004100 */
[C---:B------:R-:W-:Y:S01]  /*4420*/  FFMA.FTZ R24, R19.reuse, R28, R18 ;  /* 0x0000001c13187223 */ /* 0x040fe20000010012 */
[----:B------:R-:W-:Y:S01]  /*4430*/  HADD2.F32 R29, -RZ, R29.H1_H1 ;  /* 0x3000001dff1d7230 */ /* 0x000fe20000004100 */
[----:B------:R-:W-:Y:S01]  /*4440*/  LOP3.LUT R18, R12, 0xf000f0, RZ, 0xc0, !PT ;  /* 0x00f000f00c127812 */ /* 0x000fe200078ec0ff */
[----:B------:R-:W-:-:S03]  /*4450*/  FFMA.FTZ R25, R19, R30, R25 ;  /* 0x0000001e13197223 */ /* 0x000fc60000010019 */
[----:B------:R-:W-:Y:S01]  /*4460*/  FFMA.FTZ R26, R19, R29, R26 ;  /* 0x0000001d131a7223 */ /* 0x000fe2000001001a */
[----:B------:R-:W-:Y:S02]  /*4470*/  LOP3.LUT R27, R18, 0x64006400, RZ, 0xfc, !PT ;  /* 0x64006400121b7812 */ /* 0x000fe400078efcff */
[----:B------:R-:W1:Y:S01]  /*4480*/  LDS.64 R18, [UR4+0x8] ;  /* 0x00000804ff127984 */ /* 0x000e620008000a00 */
[----:B------:R-:W-:Y:S02]  /*4490*/  LOP3.LUT R28, R13, 0xf000f0, RZ, 0xc0, !PT ;  /* 0x00f000f00d1c7812 */ /* 0x000fe400078ec0ff */
[----:B------:R-:W-:Y:S02]  /*44a0*/  LOP3.LUT R30, R14, 0xf000f0, RZ, 0xc0, !PT ;  /* 0x00f000f00e1e7812 */ /* 0x000fe400078ec0ff */
[----:B------:R-:W-:Y:S02]  /*44b0*/  LOP3.LUT R38, R15, 0xf000f0, RZ, 0xc0, !PT ;  /* 0x00f000f00f267812 */ /* 0x000fe400078ec0ff */
[----:B------:R-:W-:-:S02]  /*44c0*/  LOP3.LUT R29, R28, 0x64006400, RZ, 0xfc, !PT ;  /* 0x640064001c1d7812 */ /* 0x000fc400078efcff */
[----:B------:R-:W-:Y:S02]  /*44d0*/  LOP3.LUT R31, R30, 0x64006400, RZ, 0xfc, !PT ;  /* 0x640064001e1f7812 */ /* 0x000fe400078efcff */
[----:B------:R-:W-:Y:S01]  /*44e0*/  LOP3.LUT R39, R38, 0x64006400, RZ, 0xfc, !PT ;  /* 0x6400640026277812 */ /* 0x000fe200078efcff */
[-C--:B------:R-:W-:Y:S02]  /*44f0*/  HFMA2 R27, R27, R44.reuse.H0_H0, -72, -72 ;  /* 0xd480d4801b1b7431 */ /* 0x080fe4000004002c */
[-C--:B------:R-:W-:Y:S02]  /*4500*/  HFMA2 R28, R29, R44.reuse.H0_H0, -72, -72 ;  /* 0xd480d4801d1c7431 */ /* 0x080fe4000004002c */
[-C--:B------:R-:W-:Y:S02]  /*4510*/  HFMA2 R29, R31, R44.reuse.H0_H0, -72, -72 ;  /* 0xd480d4801f1d7431 */ /* 0x080fe4000004002c */
[----:B------:R-:W-:Y:S02]  /*4520*/  HFMA2 R30, R39, R44.H0_H0, -72, -72 ;  /* 0xd480d480271e7431 */ /* 0x000fe4000004002c */
[----:B------:R-:W-:-:S02]  /*4530*/  HADD2.F32 R31, -RZ, R21.H0_H0 ;  /* 0x20000015ff1f7230 */ /* 0x000fc40000004100 */
[----:B------:R-:W-:Y:S02]  /*4540*/  HADD2.F32 R39, -RZ, R27.H0_H0 ;  /* 0x2000001bff277230 */ /* 0x000fe40000004100 */
[----:B------:R-:W-:Y:S02]  /*4550*/  HADD2.F32 R38, -RZ, R28.H0_H0 ;  /* 0x2000001cff267230 */ /* 0x000fe40000004100 */
[----:B------:R-:W-:Y:S02]  /*4560*/  HADD2.F32 R40, -RZ, R29.H0_H0 ;  /* 0x2000001dff287230 */ /* 0x000fe40000004100 */
[----:B------:R-:W-:Y:S02]  /*4570*/  HADD2.F32 R41, -RZ, R30.H0_H0 ;  /* 0x2000001eff297230 */ /* 0x000fe40000004100 */
[----:B------:R-:W-:Y:S01]  /*4580*/  FFMA.FTZ R20, R39, R31, R20 ;  /* 0x0000001f27147223 */ /* 0x000fe20000010014 */
[----:B------:R-:W-:Y:S02]  /*4590*/  HADD2.F32 R21, -RZ, R21.H1_H1 ;  /* 0x30000015ff157230 */ /* 0x000fe40000004100 */
[----:B------:R-:W-:Y:S01]  /*45a0*/  HADD2.F32 R27, -RZ, R27.H1_H1 ;  /* 0x3000001bff1b7230 */ /* 0x000fe20000004100 */
[----:B------:R-:W-:Y:S01]  /*45b0*/  SHF.R.U32.HI R12, RZ, 0x8, R12 ;  /* 0x00000008ff0c7819 */ /* 0x000fe2000001160c */
[C---:B------:R-:W-:Y:S01]  /*45c0*/  FFMA.FTZ R24, R31.reuse, R38, R24 ;  /* 0x000000261f187223 */ /* 0x040fe20000010018 */
[C---:B------:R-:W-:Y:S01]  /*45d0*/  FFMA.FTZ R25, R31.reuse, R40, R25 ;  /* 0x000000281f197223 */ /* 0x040fe20000010019 */
[----:B------:R-:W-:Y:S01]  /*45e0*/  FFMA.FTZ R26, R31, R41, R26 ;  /* 0x000000291f1a7223 */ /* 0x000fe2000001001a */
[----:B------:R-:W-:-:S02]  /*45f0*/  HADD2.F32 R31, -RZ, R28.H1_H1 ;  /* 0x3000001cff1f7230 */ /* 0x000fc40000004100 */
[----:B------:R-:W-:Y:S01]  /*4600*/  FFMA.FTZ R20, R27, R21, R20 ;  /* 0x000000151b147223 */ /* 0x000fe20000010014 */
[----:B------:R-:W-:Y:S01]  /*4610*/  HADD2.F32 R28, -RZ, R29.H1_H1 ;  /* 0x3000001dff1c7230 */ /* 0x000fe20000004100 */
[----:B------:R-:W-:Y:S02]  /*4620*/  LOP3.LUT R27, R12, 0xf000f, RZ, 0xc0, !PT ;  /* 0x000f000f0c1b7812 */ /* 0x000fe400078ec0ff */
[----:B------:R-:W-:Y:S02]  /*4630*/  SHF.R.U32.HI R14, RZ, 0x8, R14 ;  /* 0x00000008ff0e7819 */ /* 0x000fe4000001160e */
[----:B------:R-:W-:Y:S01]  /*4640*/  LOP3.LUT R27, R27, 0x64006400, RZ, 0xfc, !PT ;  /* 0x640064001b1b7812 */ /* 0x000fe200078efcff */
[C---:B------:R-:W-:Y:S01]  /*4650*/  FFMA.FTZ R25, R21.reuse, R28, R25 ;  /* 0x0000001c15197223 */ /* 0x040fe20000010019 */
[----:B------:R-:W-:Y:S01]  /*4660*/  HADD2.F32 R30, -RZ, R30.H1_H1 ;  /* 0x3000001eff1e7230 */ /* 0x000fe20000004100 */
[----:B------:R-:W-:Y:S01]  /*4670*/  LOP3.LUT R28, R14, 0xf000f, RZ, 0xc0, !PT ;  /* 0x000f000f0e1c7812 */ /* 0x000fe200078ec0ff */
[C---:B------:R-:W-:Y:S01]  /*4680*/  FFMA.FTZ R24, R21.reuse, R31, R24 ;  /* 0x0000001f15187223 */ /* 0x040fe20000010018 */
[----:B------:R-:W-:Y:S01]  /*4690*/  SHF.R.U32.HI R13, RZ, 0x8, R13 ;  /* 0x00000008ff0d7819 */ /* 0x000fe2000001160d */
[----:B------:R-:W-:Y:S01]  /*46a0*/  HADD2 R31, R27, -1032, -1032 ;  /* 0xe408e4081b1f7430 */ /* 0x000fe20000000000 */
[----:B------:R-:W-:Y:S01]  /*46b0*/  SHF.R.U32.HI R15, RZ, 0x8, R15 ;  /* 0x00000008ff0f7819 */ /* 0x000fe2000001160f */
[----:B------:R-:W-:Y:S01]  /*46c0*/  FFMA.FTZ R26, R21, R30, R26 ;  /* 0x0000001e151a7223 */ /* 0x000fe2000001001a */
[----:B------:R-:W-:-:S02]  /*46d0*/  LOP3.LUT R27, R28, 0x64006400, RZ, 0xfc, !PT ;  /* 0x640064001c1b7812 */ /* 0x000fc400078efcff */
[----:B------:R-:W-:Y:S02]  /*46e0*/  LOP3.LUT R21, R13, 0xf000f, RZ, 0xc0, !PT ;  /* 0x000f000f0d157812 */ /* 0x000fe400078ec0ff */
[----:B------:R-:W-:Y:S01]  /*46f0*/  LOP3.LUT R30, R15, 0xf000f, RZ, 0xc0, !PT ;  /* 0x000f000f0f1e7812 */ /* 0x000fe200078ec0ff */
[----:B-1----:R-:W-:Y:S02]  /*4700*/  HADD2.F32 R29, -RZ, R18.H0_H0 ;  /* 0x20000012ff1d7230 */ /* 0x002fe40000004100 */
[----:B------:R-:W-:Y:S02]  /*4710*/  HADD2 R27, R27, -1032, -1032 ;  /* 0xe408e4081b1b7430 */ /* 0x000fe40000000000 */
[----:B------:R-:W-:Y:S01]  /*4720*/  HADD2.F32 R39, -RZ, R31.H0_H0 ;  /* 0x2000001fff277230 */ /* 0x000fe20000004100 */
[----:B------:R-:W-:Y:S02]  /*4730*/  LOP3.LUT R21, R21, 0x64006400, RZ, 0xfc, !PT ;  /* 0x6400640015157812 */ /* 0x000fe400078efcff */
[----:B------:R-:W-:Y:S01]  /*4740*/  LOP3.LUT R30, R30, 0x64006400, RZ, 0xfc, !PT ;  /* 0x640064001e1e7812 */ /* 0x000fe200078efcff */
[----:B------:R-:W-:-:S02]  /*4750*/  HADD2.F32 R38, -RZ, R27.H0_H0 ;  /* 0x2000001bff267230 */ /* 0x000fc40000004100 */
[----:B------:R-:W-:Y:S01]  /*4760*/  FFMA.FTZ R28, R39, R29, R20 ;  /* 0x0000001d271c7223 */ /* 0x000fe20000010014 */
[----:B------:R-:W-:Y:S02]  /*4770*/  HADD2 R21, R21, -1032, -1032 ;  /* 0xe408e40815157430 */ /* 0x000fe40000000000 */
[----:B------:R-:W-:Y:S02]  /*4780*/  HADD2 R20, R30, -1032, -1032 ;  /* 0xe408e4081e147430 */ /* 0x000fe40000000000 */
[----:B------:R-:W-:Y:S01]  /*4790*/  FFMA.FTZ R30, R29, R38, R25 ;  /* 0x000000261d1e7223 */ /* 0x000fe20000010019 */
[----:B------:R-:W-:Y:S02]  /*47a0*/  HADD2.F32 R39, -RZ, R21.H0_H0 ;  /* 0x20000015ff277230 */ /* 0x000fe40000004100 */
[----:B------:R-:W-:Y:S01]  /*47b0*/  HADD2.F32 R38, -RZ, R20.H0_H0 ;  /* 0x20000014ff267230 */ /* 0x000fe20000004100 */
[----:B------:R-:W-:Y:S01]  /*47c0*/  LOP3.LUT R12, R12, 0xf000f0, RZ, 0xc0, !PT ;  /* 0x00f000f00c0c7812 */ /* 0x000fe200078ec0ff */
[----:B------:R-:W-:-:S02]  /*47d0*/  HADD2.F32 R25, -RZ, R18.H1_H1 ;  /* 0x30000012ff197230 */ /* 0x000fc40000004100 */
[C---:B------:R-:W-:Y:S01]  /*47e0*/  FFMA.FTZ R24, R29.reuse, R39, R24 ;  /* 0x000000271d187223 */ /* 0x040fe20000010018 */
[----:B------:R-:W-:Y:S02]  /*47f0*/  HADD2.F32 R27, -RZ, R27.H1_H1 ;  /* 0x3000001bff1b7230 */ /* 0x000fe40000004100 */
[----:B------:R-:W-:Y:S01]  /*4800*/  FFMA.FTZ R26, R29, R38, R26 ;  /* 0x000000261d1a7223 */ /* 0x000fe2000001001a */
[----:B------:R-:W-:Y:S02]  /*4810*/  LOP3.LUT R29, R13, 0xf000f0, RZ, 0xc0, !PT ;  /* 0x00f000f00d1d7812 */ /* 0x000fe400078ec0ff */
[----:B------:R-:W-:Y:S01]  /*4820*/  LOP3.LUT R14, R14, 0xf000f0, RZ, 0xc0, !PT ;  /* 0x00f000f00e0e7812 */ /* 0x000fe200078ec0ff */
[----:B------:R-:W-:Y:S01]  /*4830*/  FFMA.FTZ R27, R25, R27, R30 ;  /* 0x0000001b191b7223 */ /* 0x000fe2000001001e */
[----:B------:R-:W-:Y:S02]  /*4840*/  LOP3.LUT R13, R12, 0x64006400, RZ, 0xfc, !PT ;  /* 0x640064000c0d7812 */ /* 0x000fe400078efcff */
[----:B------:R-:W-:-:S02]  /*4850*/  LOP3.LUT R29, R29, 0x64006400, RZ, 0xfc, !PT ;  /* 0x640064001d1d7812 */ /* 0x000fc400078efcff */
[----:B------:R-:W-:Y:S02]  /*4860*/  LOP3.LUT R30, R15, 0xf000f0, RZ, 0xc0, !PT ;  /* 0x00f000f00f1e7812 */ /* 0x000fe400078ec0ff */
[----:B------:R-:W-:Y:S01]  /*4870*/  LOP3.LUT R15, R14, 0x64006400, RZ, 0xfc, !PT ;  /* 0x640064000e0f7812 */ /* 0x000fe200078efcff */
[----:B------:R-:W-:Y:S02]  /*4880*/  HADD2.F32 R31, -RZ, R31.H1_H1 ;  /* 0x3000001fff1f7230 */ /* 0x000fe40000004100 */
[-C--:B------:R-:W-:Y:S02]  /*4890*/  HFMA2 R12, R13, R44.reuse.H0_H0, -72, -72 ;  /* 0xd480d4800d0c7431 */ /* 0x080fe4000004002c */
[----:B------:R-:W-:Y:S02]  /*48a0*/  HADD2.F32 R21, -RZ, R21.H1_H1 ;  /* 0x30000015ff157230 */ /* 0x000fe40000004100 */
[-C--:B------:R-:W-:Y:S02]  /*48b0*/  HFMA2 R13, R29, R44.reuse.H0_H0, -72, -72 ;  /* 0xd480d4801d0d7431 */ /* 0x080fe4000004002c */
[----:B------:R-:W-:Y:S01]  /*48c0*/  HADD2.F32 R18, -RZ, R20.H1_H1 ;  /* 0x30000014ff127230 */ /* 0x000fe20000004100 */
[----:B------:R-:W-:Y:S01]  /*48d0*/  LOP3.LUT R29, R30, 0x64006400, RZ, 0xfc, !PT ;  /* 0x640064001e1d7812 */ /* 0x000fe200078efcff */
[----:B------:R-:W-:-:S02]  /*48e0*/  HFMA2 R15, R15, R44.H0_H0, -72, -72 ;  /* 0xd480d4800f0f7431 */ /* 0x000fc4000004002c */
[----:B------:R-:W-:Y:S01]  /*48f0*/  FFMA.FTZ R28, R31, R25, R28 ;  /* 0x000000191f1c7223 */ /* 0x000fe2000001001c */
[C---:B------:R-:W-:Y:S01]  /*4900*/  FFMA.FTZ R24, R25.reuse, R21, R24 ;  /* 0x0000001519187223 */ /* 0x040fe20000010018 */
[----:B------:R-:W-:Y:S01]  /*4910*/  FFMA.FTZ R26, R25, R18, R26 ;  /* 0x00000012191a7223 */ /* 0x000fe2000001001a */
[----:B------:R-:W-:Y:S02]  /*4920*/  HADD2.F32 R25, -RZ, R19.H0_H0 ;  /* 0x20000013ff197230 */ /* 0x000fe40000004100 */
[----:B------:R-:W-:Y:S02]  /*4930*/  HFMA2 R14, R29, R44.H0_H0, -72, -72 ;  /* 0xd480d4801d0e7431 */ /* 0x000fe4000004002c */
[----:B------:R-:W-:Y:S01]  /*4940*/  HADD2.F32 R18, -RZ, R13.H0_H0 ;  /* 0x2000000dff127230 */ /* 0x000fe20000004100 */
[----:B------:R-:W1:Y:S01]  /*4950*/  LDS.64 R20, [UR4+0x10] ;  /* 0x00001004ff147984 */ /* 0x000e620008000a00 */
[----:B------:R-:W-:-:S03]  /*4960*/  HADD2.F32 R30, -RZ, R15.H0_H0 ;  /* 0x2000000fff1e7230 */ /* 0x000fc60000004100 */
[C---:B------:R-:W-:Y:S01]  /*4970*/  FFMA.FTZ R24, R25.reuse, R18, R24 ;  /* 0x0000001219187223 */ /* 0x040fe20000010018 */
[----:B------:R-:W-:Y:S02]  /*4980*/  HADD2.F32 R18, -RZ, R14.H0_H0 ;  /* 0x2000000eff127230 */ /* 0x000fe40000004100 */
[----:B------:R-:W-:Y:S01]  /*4990*/  FFMA.FTZ R30, R25, R30, R27 ;  /* 0x0000001e191e7223 */ /* 0x000fe2000001001b */
[--C-:B------:R-:W-:Y:S02]  /*49a0*/  HADD2.F32 R31, -RZ, R12.reuse.H0_H0 ;  /* 0x2000000cff1f7230 */ /* 0x100fe40000004100 */
[----:B------:R-:W-:Y:S02]  /*49b0*/  HADD2.F32 R19, -RZ, R19.H1_H1 ;  /* 0x30000013ff137230 */ /* 0x000fe40000004100 */
[----:B------:R-:W-:Y:S02]  /*49c0*/  HADD2.F32 R27, -RZ, R12.H1_H1 ;  /* 0x3000000cff1b7230 */ /* 0x000fe40000004100 */
[----:B------:R-:W-:-:S02]  /*49d0*/  HADD2.F32 R29, -RZ, R13.H1_H1 ;  /* 0x3000000dff1d7230 */ /* 0x000fc40000004100 */
[----:B------:R-:W-:Y:S02]  /*49e0*/  HADD2.F32 R15, -RZ, R15.H1_H1 ;  /* 0x3000000fff0f7230 */ /* 0x000fe40000004100 */
[----:B------:R-:W-:-:S04]  /*49f0*/  IMAD.WIDE R12, R3, 0x4, R42 ;  /* 0x00000004030c7825 */ /* 0x000fc800078e022a */
[----:B------:R-:W-:Y:S01]  /*4a00*/  FFMA.FTZ R18, R25, R18, R26 ;  /* 0x0000001219127223 */ /* 0x000fe2000001001a */
[C---:B------:R-:W-:Y:S01]  /*4a10*/  FFMA.FTZ R26, R19.reuse, R29, R24 ;  /* 0x0000001d131a7223 */ /* 0x040fe20000010018 */
[----:B------:R-:W-:Y:S01]  /*4a20*/  FFMA.FTZ R24, R19, R15, R30 ;  /* 0x0000000f13187223 */ /* 0x000fe2000001001e */
[----:B------:R-:W-:Y:S02]  /*4a30*/  HADD2.F32 R3, -RZ, R14.H1_H1 ;  /* 0x3000000eff037230 */ /* 0x000fe40000004100 */
[----:B------:R-:W2:Y:S01]  /*4a40*/  LDG.E.128.CONSTANT R12, desc[UR6][R12.64] ;  /* 0x000000060c0c7981 */ /* 0x000ea2000c1e9d00 */
[----:B------:R-:W-:Y:S01]  /*4a50*/  FFMA.FTZ R28, R31, R25, R28 ;  /* 0x000000191f1c7223 */ /* 0x000fe2000001001c */
[----:B---3--:R-:W-:-:S03]  /*4a60*/  LOP3.LUT R29, R6, 0xf000f, RZ, 0xc0, !PT ;  /* 0x000f000f061d7812 */ /* 0x008fc600078ec0ff */
[----:B------:R-:W-:Y:S01]  /*4a70*/  FFMA.FTZ R25, R27, R19, R28 ;  /* 0x000000131b197223 */ /* 0x000fe2000001001c */
        /* <DEDUP_REMOVED lines=11> */
[----:B------:R-:W-:Y:S01]  /*4b30*/  FFMA.FTZ R3, R19, R3, R18 ;  /* 0x0000000313037223 */ /* 0x000fe20000010012 */
[----:B-1----:R-:W-:-:S02]  /*4b40*/  HADD2.F32 R18, -RZ, R20.H0_H0 ;  /* 0x20000014ff127230 */ /* 0x002fc40000004100 */
[----:B------:R-:W-:Y:S02]  /*4b50*/  HADD2.F32 R27, -RZ, R30.H0_H0 ;  /* 0x2000001eff1b7230 */ /* 0x000fe40000004100 */
[--C-:B------:R-:W-:Y:S02]  /*4b60*/  HADD2.F32 R39, -RZ, R31.reuse.H0_H0 ;  /* 0x2000001fff277230 */ /* 0x100fe40000004100 */
        /* <DEDUP_REMOVED lines=8> */
[----:B------:R-:W-:Y:S02]  /*4bf0*/  HADD2.F32 R39, -RZ, R30.H1_H1 ;  /* 0x3000001eff277230 */ /* 0x000fe40000004100 */
[----:B------:R-:W-:Y:S02]  /*4c00*/  HADD2.F32 R20, -RZ, R38.H1_H1 ;  /* 0x30000026ff147230 */ /* 0x000fe40000004100 */
[----:B------:R-:W-:Y:S02]  /*4c10*/  HADD2.F32 R30, -RZ, R28.H1_H1 ;  /* 0x3000001cff1e7230 */ /* 0x000fe40000004100 */
[----:B------:R-:W-:Y:S01]  /*4c20*/  FFMA.FTZ R28, R18, R31, R27 ;  /* 0x0000001f121c7223 */ /* 0x000fe2000001001b */
[----:B------:R-:W-:Y:S01]  /*4c30*/  LOP3.LUT R31, R4, 0xf000f0, RZ, 0xc0, !PT ;  /* 0x00f000f0041f7812 */ /* 0x000fe200078ec0ff */
[----:B------:R-:W-:Y:S01]  /*4c40*/  FFMA.FTZ R40, R39, R18, R40 ;  /* 0x0000001227287223 */ /* 0x000fe20000010028 */
[----:B------:R-:W-:Y:S01]  /*4c50*/  FFMA.FTZ R20, R18, R20, R29 ;  /* 0x0000001412147223 */ /* 0x000fe2000001001d */
[----:B------:R-:W-:-:S02]  /*4c60*/  LOP3.LUT R39, R5, 0xf000f0, RZ, 0xc0, !PT ;  /* 0x00f000f005277812 */ /* 0x000fc400078ec0ff */
[----:B------:R-:W-:Y:S01]  /*4c70*/  LOP3.LUT R29, R31, 0x64006400, RZ, 0xfc, !PT ;  /* 0x640064001f1d7812 */ /* 0x000fe200078efcff */
[----:B------:R-:W-:Y:S01]  /*4c80*/  FFMA.FTZ R27, R18, R30, R19 ;  /* 0x0000001e121b7223 */ /* 0x000fe20000010013 */
[----:B------:R-:W-:Y:S01]  /*4c90*/  LOP3.LUT R41, R7, 0xf000f0, RZ, 0xc0, !PT ;  /* 0x00f000f007297812 */ /* 0x000fe200078ec0ff */
[----:B------:R-:W1:Y:S01]  /*4ca0*/  LDS.64 R18, [UR4+0x18] ;  /* 0x00001804ff127984 */ /* 0x000e620008000a00 */
[----:B------:R-:W-:Y:S01]  /*4cb0*/  LOP3.LUT R39, R39, 0x64006400, RZ, 0xfc, !PT ;  /* 0x6400640027277812 */ /* 0x000fe200078efcff */
[-C--:B------:R-:W-:Y:S01]  /*4cc0*/  HFMA2 R29, R29, R44.reuse.H0_H0, -72, -72 ;  /* 0xd480d4801d1d7431 */ /* 0x080fe2000004002c */
[----:B------:R-:W-:Y:S02]  /*4cd0*/  LOP3.LUT R41, R41, 0x64006400, RZ, 0xfc, !PT ;  /* 0x6400640029297812 */ /* 0x000fe400078efcff */
[----:B------:R-:W-:Y:S01]  /*4ce0*/  LOP3.LUT R31, R6, 0xf000f0, RZ, 0xc0, !PT ;  /* 0x00f000f0061f7812 */ /* 0x000fe200078ec0ff */
[----:B------:R-:W-:Y:S02]  /*4cf0*/  HFMA2 R30, R39, R44.H0_H0, -72, -72 ;  /* 0xd480d480271e7431 */ /* 0x000fe4000004002c */
[----:B------:R-:W-:-:S02]  /*4d00*/  HADD2.F32 R45, -RZ, R21.H0_H0 ;  /* 0x20000015ff2d7230 */ /* 0x000fc40000004100 */
[----:B------:R-:W-:Y:S02]  /*4d10*/  HFMA2 R38, R41, R44.H0_H0, -72, -72 ;  /* 0xd480d48029267431 */ /* 0x000fe4000004002c */
[----:B------:R-:W-:Y:S01]  /*4d20*/  HADD2.F32 R39, -RZ, R29.H0_H0 ;  /* 0x2000001dff277230 */ /* 0x000fe20000004100 */
[----:B------:R-:W-:-:S04]  /*4d30*/  LOP3.LUT R31, R31, 0x64006400, RZ, 0xfc, !PT ;  /* 0x640064001f1f7812 */ /* 0x000fc800078efcff */
[----:B------:R-:W-:Y:S01]  /*4d40*/  FFMA.FTZ R39, R39, R45, R40 ;  /* 0x0000002d27277223 */ /* 0x000fe20000010028 */
[--C-:B------:R-:W-:Y:S02]  /*4d50*/  HADD2.F32 R40, -RZ, R38.reuse.H0_H0 ;  /* 0x20000026ff287230 */ /* 0x100fe40000004100 */
[----:B------:R-:W-:Y:S01]  /*4d60*/  HFMA2 R31, R31, R44.H0_H0, -72, -72 ;  /* 0xd480d4801f1f7431 */ /* 0x000fe2000004002c */
[----:B------:R-:W-:Y:S01]  /*4d70*/  SHF.R.U32.HI R4, RZ, 0x8, R4 ;  /* 0x00000008ff047819 */ /* 0x000fe20000011604 */
[----:B------:R-:W-:Y:S02]  /*4d80*/  HADD2.F32 R21, -RZ, R21.H1_H1 ;  /* 0x30000015ff157230 */ /* 0x000fe40000004100 */
[----:B------:R-:W-:Y:S01]  /*4d90*/  FFMA.FTZ R27, R45, R40, R27 ;  /* 0x000000282d1b7223 */ /* 0x000fe2000001001b */
[----:B0-----:R-:W-:Y:S02]  /*4da0*/  HADD2.F32 R43, -RZ, R31.H0_H0 ;  /* 0x2000001fff2b7230 */ /* 0x001fe40000004100 */
        /* <DEDUP_REMOVED lines=8> */
[----:B------:R-:W-:Y:S01]  /*4e30*/  LOP3.LUT R38, R6, 0xf000f, RZ, 0xc0, !PT ;  /* 0x000f000f06267812 */ /* 0x000fe200078ec0ff */
[----:B------:R-:W-:Y:S01]  /*4e40*/  FFMA.FTZ R20, R21, R31, R20 ;  /* 0x0000001f15147223 */ /* 0x000fe20000010014 */
[--C-:B------:R-:W-:Y:S02]  /*4e50*/  HADD2.F32 R41, -RZ, R30.reuse.H0_H0 ;  /* 0x2000001eff297230 */ /* 0x100fe40000004100 */
[----:B------:R-:W-:Y:S01]  /*4e60*/  HADD2 R31, R29, -1032, -1032 ;  /* 0xe408e4081d1f7430 */ /* 0x000fe20000000000 */
[----:B------:R-:W-:Y:S02]  /*4e70*/  SHF.R.U32.HI R7, RZ, 0x8, R7 ;  /* 0x00000008ff077819 */ /* 0x000fe40000011607 */
[----:B------:R-:W-:Y:S01]  /*4e80*/  LOP3.LUT R29, R38, 0x64006400, RZ, 0xfc, !PT ;  /* 0x64006400261d7812 */ /* 0x000fe200078efcff */
[----:B------:R-:W-:-:S02]  /*4e90*/  HADD2.F32 R30, -RZ, R30.H1_H1 ;  /* 0x3000001eff1e7230 */ /* 0x000fc40000004100 */
[----:B------:R-:W-:Y:S01]  /*4ea0*/  FFMA.FTZ R39, R40, R21, R39 ;  /* 0x0000001528277223 */ /* 0x000fe20000010027 */
[----:B------:R-:W-:Y:S01]  /*4eb0*/  FFMA.FTZ R28, R45, R41, R28 ;  /* 0x000000292d1c7223 */ /* 0x000fe2000001001c */
[----:B------:R-:W-:Y:S01]  /*4ec0*/  LOP3.LUT R40, R7, 0xf000f, RZ, 0xc0, !PT ;  /* 0x000f000f07287812 */ /* 0x000fe200078ec0ff */
[----:B------:R-:W-:Y:S01]  /*4ed0*/  HADD2 R29, R29, -1032, -1032 ;  /* 0xe408e4081d1d7430 */ /* 0x000fe20000000000 */
[----:B------:R-:W-:Y:S01]  /*4ee0*/  SHF.R.U32.HI R5, RZ, 0x8, R5 ;  /* 0x00000008ff057819 */ /* 0x000fe20000011605 */
[----:B------:R-:W-:Y:S01]  /*4ef0*/  FFMA.FTZ R28, R21, R30, R28 ;  /* 0x0000001e151c7223 */ /* 0x000fe2000001001c */
[----:B------:R-:W-:Y:S01]  /*4f00*/  LOP3.LUT R38, R40, 0x64006400, RZ, 0xfc, !PT ;  /* 0x6400640028267812 */ /* 0x000fe200078efcff */
[----:B-1----:R-:W-:Y:S01]  /*4f10*/  HADD2.F32 R30, -RZ, R18.H0_H0 ;  /* 0x20000012ff1e7230 */ /* 0x002fe20000004100 */
[----:B------:R-:W-:Y:S01]  /*4f20*/  LOP3.LUT R21, R5, 0xf000f, RZ, 0xc0, !PT ;  /* 0x000f000f05157812 */ /* 0x000fe200078ec0ff */
[----:B------:R-:W-:Y:S02]  /*4f30*/  HADD2.F32 R41, -RZ, R29.H0_H0 ;  /* 0x2000001dff297230 */ /* 0x000fe40000004100 */
[----:B------:R-:W-:Y:S01]  /*4f40*/  HADD2.F32 R40, -RZ, R31.H0_H0 ;  /* 0x2000001fff287230 */ /* 0x000fe20000004100 */
[----:B------:R-:W-:Y:S01]  /*4f50*/  LOP3.LUT R21, R21, 0x64006400, RZ, 0xfc, !PT ;  /* 0x6400640015157812 */ /* 0x000fe200078efcff */
[----:B------:R-:W-:-:S02]  /*4f60*/  HADD2 R38, R38, -1032, -1032 ;  /* 0xe408e40826267430 */ /* 0x000fc40000000000 */
[----:B------:R-:W-:Y:S02]  /*4f70*/  HADD2.F32 R42, -RZ, R31.H1_H1 ;  /* 0x3000001fff2a7230 */ /* 0x000fe40000004100 */
[----:B------:R-:W-:Y:S01]  /*4f80*/  FFMA.FTZ R20, R30, R41, R20 ;  /* 0x000000291e147223 */ /* 0x000fe20000010014 */
[----:B------:R-:W-:Y:S02]  /*4f90*/  HADD2.F32 R31, -RZ, R18.H1_H1 ;  /* 0x30000012ff1f7230 */ /* 0x000fe40000004100 */
[----:B------:R-:W-:Y:S02]  /*4fa0*/  HADD2.F32 R29, -RZ, R29.H1_H1 ;  /* 0x3000001dff1d7230 */ /* 0x000fe40000004100 */
[----:B------:R-:W-:Y:S01]  /*4fb0*/  FFMA.FTZ R39, R40, R30, R39 ;  /* 0x0000001e28277223 */ /* 0x000fe20000010027 */
[----:B------:R-:W-:Y:S02]  /*4fc0*/  HADD2 R21, R21, -1032, -1032 ;  /* 0xe408e40815157430 */ /* 0x000fe40000000000 */
[----:B------:R-:W-:Y:S01]  /*4fd0*/  HADD2.F32 R40, -RZ, R38.H0_H0 ;  /* 0x20000026ff287230 */ /* 0x000fe20000004100 */
[----:B------:R-:W-:Y:S01]  /*4fe0*/  LOP3.LUT R4, R4, 0xf000f0, RZ, 0xc0, !PT ;  /* 0x00f000f004047812 */ /* 0x000fe200078ec0ff */
[----:B------:R-:W-:Y:S01]  /*4ff0*/  FFMA.FTZ R29, R31, R29, R20 ;  /* 0x0000001d1f1d7223 */ /* 0x000fe20000010014 */
[----:B------:R-:W-:-:S02]  /*5000*/  LOP3.LUT R5, R5, 0xf000f0, RZ, 0xc0, !PT ;  /* 0x00f000f005057812 */ /* 0x000fc400078ec0ff */
[----:B------:R-:W-:Y:S02]  /*5010*/  LOP3.LUT R6, R6, 0xf000f0, RZ, 0xc0, !PT ;  /* 0x00f000f006067812 */ /* 0x000fe400078ec0ff */
[----:B------:R-:W-:Y:S01]  /*5020*/  LOP3.LUT R20, R7, 0xf000f0, RZ, 0xc0, !PT ;  /* 0x00f000f007147812 */ /* 0x000fe200078ec0ff */
[----:B------:R-:W-:Y:S02]  /*5030*/  HADD2.F32 R43, -RZ, R21.H0_H0 ;  /* 0x20000015ff2b7230 */ /* 0x000fe40000004100 */
[----:B------:R-:W-:Y:S01]  /*5040*/  FFMA.FTZ R40, R30, R40, R27 ;  /* 0x000000281e287223 */ /* 0x000fe2000001001b */
[----:B------:R-:W-:Y:S02]  /*5050*/  LOP3.LUT R7, R4, 0x64006400, RZ, 0xfc, !PT ;  /* 0x6400640004077812 */ /* 0x000fe400078efcff */
[----:B------:R-:W-:Y:S02]  /*5060*/  LOP3.LUT R5, R5, 0x64006400, RZ, 0xfc, !PT ;  /* 0x6400640005057812 */ /* 0x000fe400078efcff */
[----:B------:R-:W-:-:S02]  /*5070*/  LOP3.LUT R27, R6, 0x64006400, RZ, 0xfc, !PT ;  /* 0x64006400061b7812 */ /* 0x000fc400078efcff */
[----:B------:R-:W-:Y:S01]  /*5080*/  LOP3.LUT R41, R20, 0x64006400, RZ, 0xfc, !PT ;  /* 0x6400640014297812 */ /* 0x000fe200078efcff */
[----:B------:R-:W-:Y:S02]  /*5090*/  HADD2.F32 R21, -RZ, R21.H1_H1 ;  /* 0x30000015ff157230 */ /* 0x000fe40000004100 */
[----:B------:R-:W-:Y:S01]  /*50a0*/  FFMA.FTZ R28, R30, R43, R28 ;  /* 0x0000002b1e1c7223 */ /* 0x000fe2000001001c */
[-C--:B------:R-:W-:Y:S02]  /*50b0*/  HFMA2 R7, R7, R44.reuse.H0_H0, -72, -72 ;  /* 0xd480d48007077431 */ /* 0x080fe4000004002c */
[-C--:B------:R-:W-:Y:S02]  /*50c0*/  HFMA2 R4, R5, R44.reuse.H0_H0, -72, -72 ;  /* 0xd480d48005047431 */ /* 0x080fe4000004002c */
[----:B------:R-:W-:Y:S02]  /*50d0*/  HADD2.F32 R38, -RZ, R38.H1_H1 ;  /* 0x30000026ff267230 */ /* 0x000fe40000004100 */
[----:B------:R-:W-:-:S02]  /*50e0*/  HFMA2 R5, R27, R44.H0_H0, -72, -72 ;  /* 0xd480d4801b057431 */ /* 0x000fc4000004002c */
[----:B------:R-:W-:Y:S02]  /*50f0*/  HFMA2 R6, R41, R44.H0_H0, -72, -72 ;  /* 0xd480d48029067431 */ /* 0x000fe4000004002c */
[C---:B------:R-:W-:Y:S01]  /*5100*/  FFMA.FTZ R21, R31.reuse, R21, R28 ;  /* 0x000000151f157223 */ /* 0x040fe2000001001c */
[----:B------:R-:W-:Y:S02]  /*5110*/  HADD2.F32 R18, -RZ, R19.H0_H0 ;  /* 0x20000013ff127230 */ /* 0x000fe40000004100 */
[----:B------:R-:W-:Y:S01]  /*5120*/  FFMA.FTZ R39, R42, R31, R39 ;  /* 0x0000001f2a277223 */ /* 0x000fe20000010027 */
[----:B------:R-:W-:Y:S02]  /*5130*/  HADD2.F32 R28, -RZ, R7.H0_H0 ;  /* 0x20000007ff1c7230 */ /* 0x000fe40000004100 */
[----:B------:R-:W-:Y:S01]  /*5140*/  FFMA.FTZ R31, R31, R38, R40 ;  /* 0x000000261f1f7223 */ /* 0x000fe20000010028 */
[----:B------:R-:W-:Y:S02]  /*5150*/  HADD2.F32 R27, -RZ, R4.H0_H0 ;  /* 0x20000004ff1b7230 */ /* 0x000fe40000004100 */
[----:B------:R-:W-:-:S02]  /*5160*/  HADD2.F32 R30, -RZ, R5.H0_H0 ;  /* 0x20000005ff1e7230 */ /* 0x000fc40000004100 */
[----:B------:R-:W-:Y:S02]  /*5170*/  HADD2.F32 R20, -RZ, R6.H0_H0 ;  /* 0x20000006ff147230 */ /* 0x000fe40000004100 */
[----:B------:R-:W-:Y:S02]  /*5180*/  HADD2.F32 R38, -RZ, R7.H1_H1 ;  /* 0x30000007ff267230 */ /* 0x000fe40000004100 */
[----:B------:R-:W-:Y:S01]  /*5190*/  FFMA.FTZ R7, R28, R18, R39 ;  /* 0x000000121c077223 */ /* 0x000fe20000010027 */
[----:B------:R-:W-:Y:S02]  /*51a0*/  HADD2.F32 R19, -RZ, R19.H1_H1 ;  /* 0x30000013ff137230 */ /* 0x000fe40000004100 */
[C---:B------:R-:W-:Y:S01]  /*51b0*/  FFMA.FTZ R28, R18.reuse, R27, R21 ;  /* 0x0000001b121c7223 */ /* 0x040fe20000010015 */
[----:B------:R-:W-:Y:S02]  /*51c0*/  HADD2.F32 R4, -RZ, R4.H1_H1 ;  /* 0x30000004ff047230 */ /* 0x000fe40000004100 */
[C---:B------:R-:W-:Y:S01]  /*51d0*/  FFMA.FTZ R30, R18.reuse, R30, R29 ;  /* 0x0000001e121e7223 */ /* 0x040fe2000001001d */
[----:B------:R-:W-:Y:S01]  /*51e0*/  FFMA.FTZ R31, R18, R20, R31 ;  /* 0x00000014121f7223 */ /* 0x000fe2000001001f */
[----:B------:R-:W-:-:S02]  /*51f0*/  HADD2.F32 R5, -RZ, R5.H1_H1 ;  /* 0x30000005ff057230 */ /* 0x000fc40000004100 */
[--C-:B------:R-:W-:Y:S02]  /*5200*/  HADD2.F32 R18, -RZ, R37.reuse.H0_H0 ;  /* 0x20000025ff127230 */ /* 0x100fe40000004100 */
[----:B------:R-:W-:Y:S02]  /*5210*/  HADD2.F32 R21, -RZ, R37.H1_H1 ;  /* 0x30000025ff157230 */ /* 0x000fe40000004100 */
[----:B------:R-:W-:Y:S02]  /*5220*/  HADD2.F32 R20, -RZ, R6.H1_H1 ;  /* 0x30000006ff147230 */ /* 0x000fe40000004100 */
[C---:B------:R-:W-:Y:S01]  /*5230*/  FFMA.FTZ R6, R19.reuse, R4, R28 ;  /* 0x0000000413067223 */ /* 0x040fe2000001001c */
[----:B------:R-:W-:Y:S01]  /*5240*/  FFMA.FTZ R28, R19, R5, R30 ;  /* 0x00000005131c7223 */ /* 0x000fe2000001001e */
[----:B------:R-:W-:Y:S01]  /*5250*/  FMUL.FTZ R4, R18, R25 ;  /* 0x0000001912047220 */ /* 0x000fe20000410000 */
[----:B------:R-:W-:-:S04]  /*5260*/  FMUL.FTZ R5, R21, R26 ;  /* 0x0000001a15057220 */ /* 0x000fc80000410000 */
[----:B------:R-:W-:Y:S02]  /*5270*/  F2FP.F16.F32.PACK_AB R26, RZ, R4 ;  /* 0x00000004ff1a723e */ /* 0x000fe400000000ff */
[----:B------:R-:W-:Y:S02]  /*5280*/  F2FP.F16.F32.PACK_AB R27, RZ, R5 ;  /* 0x00000005ff1b723e */ /* 0x000fe400000000ff */
[----:B------:R-:W0:Y:S01]  /*5290*/  LDS.64 R4, [UR4+0x20] ;  /* 0x00002004ff047984 */ /* 0x000e220008000a00 */
[----:B------:R-:W-:Y:S01]  /*52a0*/  FFMA.FTZ R7, R38, R19, R7 ;  /* 0x0000001326077223 */ /* 0x000fe20000010007 */
[----:B------:R-:W-:Y:S01]  /*52b0*/  FFMA.FTZ R19, R19, R20, R31 ;  /* 0x0000001413137223 */ /* 0x000fe2000001001f */
[--C-:B------:R-:W-:Y:S02]  /*52c0*/  HADD2.F32 R25, -RZ, R36.reuse.H0_H0 ;  /* 0x20000024ff197230 */ /* 0x100fe40000004100 */
[----:B------:R-:W-:Y:S02]  /*52d0*/  HADD2.F32 R20, -RZ, R36.H1_H1 ;  /* 0x30000024ff147230 */ /* 0x000fe40000004100 */
[----:B------:R-:W-:Y:S01]  /*52e0*/  FMUL.FTZ R7, R18, R7 ;  /* 0x0000000712077220 */ /* 0x000fe20000410000 */
[----:B------:R-:W-:Y:S01]  /*52f0*/  FMUL.FTZ R6, R21, R6 ;  /* 0x0000000615067220 */ /* 0x000fe20000410000 */
[----:B------:R-:W-:Y:S01]  /*5300*/  PRMT R26, R26, 0x5410, R27 ;  /* 0x000054101a1a7816 */ /* 0x000fe2000000001b */
[C---:B------:R-:W-:Y:S01]  /*5310*/  FMUL.FTZ R24, R25.reuse, R24 ;  /* 0x0000001819187220 */ /* 0x040fe20000410000 */
[C---:B------:R-:W-:Y:S01]  /*5320*/  FMUL.FTZ R3, R20.reuse, R3 ;  /* 0x0000000314037220 */ /* 0x040fe20000410000 */
[----:B------:R-:W-:Y:S01]  /*5330*/  FMUL.FTZ R28, R25, R28 ;  /* 0x0000001c191c7220 */ /* 0x000fe20000410000 */
[----:B------:R-:W-:Y:S01]  /*5340*/  FMUL.FTZ R19, R20, R19 ;  /* 0x0000001314137220 */ /* 0x000fe20000410000 */
[----:B------:R-:W-:-:S02]  /*5350*/  F2FP.F16.F32.PACK_AB R7, RZ, R7 ;  /* 0x00000007ff07723e */ /* 0x000fc400000000ff */
[----:B------:R-:W-:Y:S01]  /*5360*/  F2FP.F16.F32.PACK_AB R6, RZ, R6 ;  /* 0x00000006ff06723e */ /* 0x000fe200000000ff */
[----:B------:R-:W-:Y:S01]  /*5370*/  HFMA2.MMA R26, R26, 1, 1, R35 ;  /* 0x3c003c001a1a7835 */ /* 0x000fe20000000023 */
[----:B------:R-:W-:Y:S02]  /*5380*/  F2FP.F16.F32.PACK_AB R24, RZ, R24 ;  /* 0x00000018ff18723e */ /* 0x000fe400000000ff */
[----:B------:R-:W-:Y:S02]  /*5390*/  F2FP.F16.F32.PACK_AB R3, RZ, R3 ;  /* 0x00000003ff03723e */ /* 0x000fe400000000ff */
[----:B------:R-:W-:Y:S02]  /*53a0*/  F2FP.F16.F32.PACK_AB R28, RZ, R28 ;  /* 0x0000001cff1c723e */ /* 0x000fe400000000ff */
[----:B------:R-:W-:Y:S02]  /*53b0*/  F2FP.F16.F32.PACK_AB R19, RZ, R19 ;  /* 0x00000013ff13723e */ /* 0x000fe400000000ff */
[----:B------:R-:W-:-:S02]  /*53c0*/  PRMT R7, R7, 0x5410, R6 ;  /* 0x0000541007077816 */ /* 0x000fc40000000006 */
[----:B------:R-:W-:Y:S02]  /*53d0*/  PRMT R24, R24, 0x5410, R3 ;  /* 0x0000541018187816 */ /* 0x000fe40000000003 */
[----:B----4-:R-:W-:Y:S02]  /*53e0*/  LOP3.LUT R3, R8, 0xf000f, RZ, 0xc0, !PT ;  /* 0x000f000f08037812 */ /* 0x010fe400078ec0ff */
[----:B------:R-:W-:Y:S02]  /*53f0*/  LOP3.LUT R6, R9, 0xf000f, RZ, 0xc0, !PT ;  /* 0x000f000f09067812 */ /* 0x000fe400078ec0ff */
[----:B------:R-:W-:Y:S02]  /*5400*/  PRMT R28, R28, 0x5410, R19 ;  /* 0x000054101c1c7816 */ /* 0x000fe40000000013 */
[----:B------:R-:W-:Y:S01]  /*5410*/  LOP3.LUT R19, R10, 0xf000f, RZ, 0xc0, !PT ;  /* 0x000f000f0a137812 */ /* 0x000fe200078ec0ff */
[----:B------:R-:W-:Y:S01]  /*5420*/  HFMA2.MMA R26, R7, 1, 1, R26 ;  /* 0x3c003c00071a7835 */ /* 0x000fe2000000001a */
        /* <DEDUP_REMOVED lines=9> */
[--C-:B------:R-:W-:Y:S02]  /*54c0*/  HADD2.F32 R3, -RZ, R6.reuse.H0_H0 ;  /* 0x20000006ff037230 */ /* 0x100fe40000004100 */
[----:B------:R-:W-:Y:S02]  /*54d0*/  HADD2 R24, R24, R33 ;  /* 0x0000002118187230 */ /* 0x000fe40000000000 */
[----:B------:R-:W-:Y:S02]  /*54e0*/  HADD2.F32 R30, -RZ, R6.H1_H1 ;  /* 0x30000006ff1e7230 */ /* 0x000fe40000004100 */
[--C-:B------:R-:W-:Y:S02]  /*54f0*/  HADD2.F32 R31, -RZ, R7.reuse.H0_H0 ;  /* 0x20000007ff1f7230 */ /* 0x100fe40000004100 */
[----:B------:R-:W-:-:S02]  /*5500*/  HADD2.F32 R38, -RZ, R7.H1_H1 ;  /* 0x30000007ff267230 */ /* 0x000fc40000004100 */
[--C-:B0-----:R-:W-:Y:S02]  /*5510*/  HADD2.F32 R6, -RZ, R4.reuse.H0_H0 ;  /* 0x20000004ff067230 */ /* 0x101fe40000004100 */
[--C-:B------:R-:W-:Y:S02]  /*5520*/  HADD2.F32 R7, -RZ, R19.reuse.H0_H0 ;  /* 0x20000013ff077230 */ /* 0x100fe40000004100 */
[----:B------:R-:W-:Y:S02]  /*5530*/  HADD2.F32 R40, -RZ, R19.H1_H1 ;  /* 0x30000013ff287230 */ /* 0x000fe40000004100 */
[----:B------:R-:W-:Y:S01]  /*5540*/  HADD2.F32 R19, -RZ, R29.H0_H0 ;  /* 0x2000001dff137230 */ /* 0x000fe20000004100 */
[----:B------:R-:W-:Y:S01]  /*5550*/  HFMA2.MMA R24, R28, 1, 1, R24 ;  /* 0x3c003c001c187835 */ /* 0x000fe20000000018 */
[----:B------:R-:W-:Y:S02]  /*5560*/  HADD2.F32 R27, -RZ, R4.H1_H1 ;  /* 0x30000004ff1b7230 */ /* 0x000fe40000004100 */
[C---:B------:R-:W-:Y:S01]  /*5570*/  FFMA.FTZ R42, R6.reuse, R31, RZ ;  /* 0x0000001f062a7223 */ /* 0x040fe200000100ff */
[----:B------:R-:W-:Y:S01]  /*5580*/  FFMA.FTZ R3, R3, R6, RZ ;  /* 0x0000000603037223 */ /* 0x000fe200000100ff */
[C---:B------:R-:W-:Y:S01]  /*5590*/  FFMA.FTZ R31, R6.reuse, R7, RZ ;  /* 0x00000007061f7223 */ /* 0x040fe200000100ff */
[----:B------:R-:W-:Y:S01]  /*55a0*/  FFMA.FTZ R28, R6, R19, RZ ;  /* 0x00000013061c7223 */ /* 0x000fe200000100ff */
[----:B------:R-:W-:Y:S01]  /*55b0*/  LOP3.LUT R35, R9, 0xf000f0, RZ, 0xc0, !PT ;  /* 0x00f000f009237812 */ /* 0x000fe200078ec0ff */
[----:B------:R-:W0:Y:S01]  /*55c0*/  LDS.64 R6, [UR4+0x28] ;  /* 0x00002804ff067984 */ /* 0x000e220008000a00 */
[----:B------:R-:W-:Y:S01]  /*55d0*/  FFMA.FTZ R4, R30, R27, R3 ;  /* 0x0000001b1e047223 */ /* 0x000fe20000010003 */
[----:B------:R-:W-:Y:S01]  /*55e0*/  LOP3.LUT R30, R8, 0xf000f0, RZ, 0xc0, !PT ;  /* 0x00f000f0081e7812 */ /* 0x000fe200078ec0ff */
[----:B------:R-:W-:Y:S01]  /*55f0*/  FFMA.FTZ R19, R27, R40, R31 ;  /* 0x000000281b137223 */ /* 0x000fe2000001001f */
[----:B------:R-:W-:Y:S01]  /*5600*/  LOP3.LUT R35, R35, 0x64006400, RZ, 0xfc, !PT ;  /* 0x6400640023237812 */ /* 0x000fe200078efcff */
[----:B------:R-:W-:Y:S01]  /*5610*/  FFMA.FTZ R3, R27, R38, R42 ;  /* 0x000000261b037223 */ /* 0x000fe2000001002a */
[----:B------:R-:W-:-:S02]  /*5620*/  LOP3.LUT R31, R11, 0xf000f0, RZ, 0xc0, !PT ;  /* 0x00f000f00b1f7812 */ /* 0x000fc400078ec0ff */
[----:B------:R-:W-:Y:S02]  /*5630*/  LOP3.LUT R38, R10, 0xf000f0, RZ, 0xc0, !PT ;  /* 0x00f000f00a267812 */ /* 0x000fe400078ec0ff */
[----:B------:R-:W-:Y:S01]  /*5640*/  LOP3.LUT R33, R30, 0x64006400, RZ, 0xfc, !PT ;  /* 0x640064001e217812 */ /* 0x000fe200078efcff */
[----:B------:R-:W-:Y:S02]  /*5650*/  HFMA2 R30, R35, R44.H0_H0, -72, -72 ;  /* 0xd480d480231e7431 */ /* 0x000fe4000004002c */
[----:B------:R-:W-:Y:S01]  /*5660*/  HADD2.F32 R29, -RZ, R29.H1_H1 ;  /* 0x3000001dff1d7230 */ /* 0x000fe20000004100 */
[----:B------:R-:W-:Y:S02]  /*5670*/  LOP3.LUT R31, R31, 0x64006400, RZ, 0xfc, !PT ;  /* 0x640064001f1f7812 */ /* 0x000fe400078efcff */
[----:B------:R-:W-:Y:S01]  /*5680*/  LOP3.LUT R39, R38, 0x64006400, RZ, 0xfc, !PT ;  /* 0x6400640026277812 */ /* 0x000fe200078efcff */
[----:B------:R-:W-:Y:S02]  /*5690*/  HADD2.F32 R38, -RZ, R5.H0_H0 ;  /* 0x20000005ff267230 */ /* 0x000fe40000004100 */
[----:B------:R-:W-:Y:S01]  /*56a0*/  FFMA.FTZ R29, R27, R29, R28 ;  /* 0x0000001d1b1d7223 */ /* 0x000fe2000001001c */
[----:B------:R-:W-:-:S02]  /*56b0*/  HADD2.F32 R35, -RZ, R30.H0_H0 ;  /* 0x2000001eff237230 */ /* 0x000fc40000004100 */
[-C--:B------:R-:W-:Y:S02]  /*56c0*/  HFMA2 R31, R31, R44.reuse.H0_H0, -72, -72 ;  /* 0xd480d4801f1f7431 */ /* 0x080fe4000004002c */
[-C--:B------:R-:W-:Y:S02]  /*56d0*/  HFMA2 R28, R33, R44.reuse.H0_H0, -72, -72 ;  /* 0xd480d480211c7431 */ /* 0x080fe4000004002c */
[----:B------:R-:W-:Y:S02]  /*56e0*/  HFMA2 R33, R39, R44.H0_H0, -72, -72 ;  /* 0xd480d48027217431 */ /* 0x000fe4000004002c */
[----:B------:R-:W-:Y:S01]  /*56f0*/  FFMA.FTZ R42, R38, R35, R3 ;  /* 0x00000023262a7223 */ /* 0x000fe20000010003 */
[----:B------:R-:W-:Y:S01]  /*5700*/  HADD2.F32 R3, -RZ, R31.H0_H0 ;  /* 0x2000001fff037230 */ /* 0x000fe20000004100 */
[----:B------:R-:W-:Y:S01]  /*5710*/  SHF.R.U32.HI R8, RZ, 0x8, R8 ;  /* 0x00000008ff087819 */ /* 0x000fe20000011608 */
[----:B------:R-:W-:Y:S02]  /*5720*/  HADD2.F32 R39, -RZ, R28.H0_H0 ;  /* 0x2000001cff277230 */ /* 0x000fe40000004100 */
[----:B------:R-:W-:-:S02]  /*5730*/  HADD2.F32 R40, -RZ, R33.H0_H0 ;  /* 0x20000021ff287230 */ /* 0x000fc40000004100 */
[----:B------:R-:W-:Y:S01]  /*5740*/  FFMA.FTZ R35, R38, R3, R29 ;  /* 0x0000000326237223 */ /* 0x000fe2000001001d */
[----:B------:R-:W-:Y:S02]  /*5750*/  HADD2.F32 R27, -RZ, R5.H1_H1 ;  /* 0x30000005ff1b7230 */ /* 0x000fe40000004100 */
[----:B------:R-:W-:Y:S01]  /*5760*/  FFMA.FTZ R4, R39, R38, R4 ;  /* 0x0000002627047223 */ /* 0x000fe20000010004 */
[----:B------:R-:W-:Y:S01]  /*5770*/  HADD2.F32 R5, -RZ, R28.H1_H1 ;  /* 0x3000001cff057230 */ /* 0x000fe20000004100 */
[----:B------:R-:W-:Y:S01]  /*5780*/  LOP3.LUT R3, R8, 0xf000f, RZ, 0xc0, !PT ;  /* 0x000f000f08037812 */ /* 0x000fe200078ec0ff */
[----:B------:R-:W-:Y:S01]  /*5790*/  FFMA.FTZ R40, R38, R40, R19 ;  /* 0x0000002826287223 */ /* 0x000fe20000010013 */
[----:B------:R-:W-:Y:S01]  /*57a0*/  SHF.R.U32.HI R9, RZ, 0x8, R9 ;  /* 0x00000008ff097819 */ /* 0x000fe20000011609 */
[----:B------:R-:W-:Y:S01]  /*57b0*/  HADD2.F32 R19, -RZ, R33.H1_H1 ;  /* 0x30000021ff137230 */ /* 0x000fe20000004100 */
[----:B------:R-:W-:Y:S01]  /*57c0*/  SHF.R.U32.HI R11, RZ, 0x8, R11 ;  /* 0x00000008ff0b7819 */ /* 0x000fe2000001160b */
[----:B------:R-:W-:Y:S01]  /*57d0*/  HADD2.F32 R30, -RZ, R30.H1_H1 ;  /* 0x3000001eff1e7230 */ /* 0x000fe20000004100 */
[----:B------:R-:W-:Y:S01]  /*57e0*/  SHF.R.U32.HI R10, RZ, 0x8, R10 ;  /* 0x00000008ff0a7819 */ /* 0x000fe2000001160a */
[----:B------:R-:W-:-:S02]  /*57f0*/  HADD2.F32 R28, -RZ, R31.H1_H1 ;  /* 0x3000001fff1c7230 */ /* 0x000fc40000004100 */
[----:B------:R-:W-:Y:S01]  /*5800*/  FFMA.FTZ R33, R5, R27, R4 ;  /* 0x0000001b05217223 */ /* 0x000fe20000010004 */
[----:B------:R-:W-:Y:S02]  /*5810*/  LOP3.LUT R3, R3, 0x64006400, RZ, 0xfc, !PT ;  /* 0x6400640003037812 */ /* 0x000fe400078efcff */
[----:B------:R-:W-:Y:S01]  /*5820*/  LOP3.LUT R4, R9, 0xf000f, RZ, 0xc0, !PT ;  /* 0x000f000f09047812 */ /* 0x000fe200078ec0ff */
[----:B------:R-:W-:Y:S01]  /*5830*/  FFMA.FTZ R5, R27, R19, R40 ;  /* 0x000000131b057223 */ /* 0x000fe20000010028 */
[----:B------:R-:W-:Y:S01]  /*5840*/  LOP3.LUT R31, R11, 0xf000f, RZ, 0xc0, !PT ;  /* 0x000f000f0b1f7812 */ /* 0x000fe200078ec0ff */
[C---:B------:R-:W-:Y:S01]  /*5850*/  FFMA.FTZ R29, R27.reuse, R30, R42 ;  /* 0x0000001e1b1d7223 */ /* 0x040fe2000001002a */
[----:B------:R-:W-:Y:S01]  /*5860*/  LOP3.LUT R19, R10, 0xf000f, RZ, 0xc0, !PT ;  /* 0x000f000f0a137812 */ /* 0x000fe200078ec0ff */
[----:B------:R-:W-:Y:S01]  /*5870*/  FFMA.FTZ R27, R27, R28, R35 ;  /* 0x0000001c1b1b7223 */ /* 0x000fe20000010023 */
[----:B------:R-:W-:Y:S01]  /*5880*/  LOP3.LUT R4, R4, 0x64006400, RZ, 0xfc, !PT ;  /* 0x6400640004047812 */ /* 0x000fe200078efcff */
[----:B------:R-:W-:Y:S01]  /*5890*/  HADD2 R30, R3, -1032, -1032 ;  /* 0xe408e408031e7430 */ /* 0x000fe20000000000 */
[----:B------:R-:W-:-:S02]  /*58a0*/  LOP3.LUT R35, R31, 0x64006400, RZ, 0xfc, !PT ;  /* 0x640064001f237812 */ /* 0x000fc400078efcff */
[----:B------:R-:W-:Y:S01]  /*58b0*/  LOP3.LUT R19, R19, 0x64006400, RZ, 0xfc, !PT ;  /* 0x6400640013137812 */ /* 0x000fe200078efcff */
[----:B0-----:R-:W-:Y:S02]  /*58c0*/  HADD2.F32 R28, -RZ, R6.H0_H0 ;  /* 0x20000006ff1c7230 */ /* 0x001fe40000004100 */
[----:B------:R-:W-:Y:S02]  /*58d0*/  HADD2 R31, R4, -1032, -1032 ;  /* 0xe408e408041f7430 */ /* 0x000fe40000000000 */
[----:B------:R-:W-:Y:S02]  /*58e0*/  HADD2.F32 R38, -RZ, R30.H0_H0 ;  /* 0x2000001eff267230 */ /* 0x000fe40000004100 */
[----:B------:R-:W-:Y:S02]  /*58f0*/  HADD2 R4, R35, -1032, -1032 ;  /* 0xe408e40823047430 */ /* 0x000fe40000000000 */
[----:B------:R-:W-:Y:S02]  /*5900*/  HADD2 R19, R19, -1032, -1032 ;  /* 0xe408e40813137430 */ /* 0x000fe40000000000 */
[----:B------:R-:W-:Y:S01]  /*5910*/  FFMA.FTZ R33, R38, R28, R33 ;  /* 0x0000001c26217223 */ /* 0x000fe20000010021 */
[----:B------:R-:W-:-:S02]  /*5920*/  HADD2.F32 R38, -RZ, R4.H0_H0 ;  /* 0x20000004ff267230 */ /* 0x000fc40000004100 */
[--C-:B------:R-:W-:Y:S01]  /*5930*/  HADD2.F32 R40, -RZ, R19.reuse.H0_H0 ;  /* 0x20000013ff287230 */ /* 0x100fe20000004100 */
[----:B------:R-:W-:Y:S01]  /*5940*/  LOP3.LUT R8, R8, 0xf000f0, RZ, 0xc0, !PT ;  /* 0x00f000f008087812 */ /* 0x000fe200078ec0ff */
[----:B------:R-:W-:Y:S02]  /*5950*/  HADD2.F32 R6, -RZ, R6.H1_H1 ;  /* 0x30000006ff067230 */ /* 0x000fe40000004100 */
[C---:B------:R-:W-:Y:S01]  /*5960*/  FFMA.FTZ R27, R28.reuse, R38, R27 ;  /* 0x000000261c1b7223 */ /* 0x040fe2000001001b */
[----:B------:R-:W-:Y:S02]  /*5970*/  HADD2.F32 R38, -RZ, R19.H1_H1 ;  /* 0x30000013ff267230 */ /* 0x000fe40000004100 */
[----:B------:R-:W-:Y:S01]  /*5980*/  FFMA.FTZ R5, R28, R40, R5 ;  /* 0x000000281c057223 */ /* 0x000fe20000010005 */
[----:B------:R-:W-:Y:S01]  /*5990*/  LOP3.LUT R9, R9, 0xf000f0, RZ, 0xc0, !PT ;  /* 0x00f000f009097812 */ /* 0x000fe200078ec0ff */
[----:B------:R-:W-:Y:S02]  /*59a0*/  HADD2.F32 R35, -RZ, R31.H0_H0 ;  /* 0x2000001fff237230 */ /* 0x000fe40000004100 */
[----:B------:R-:W-:-:S02]  /*59b0*/  HADD2.F32 R42, -RZ, R30.H1_H1 ;  /* 0x3000001eff2a7230 */ /* 0x000fc40000004100 */
[----:B------:R-:W-:Y:S01]  /*59c0*/  FFMA.FTZ R38, R6, R38, R5 ;  /* 0x0000002606267223 */ /* 0x000fe20000010005 */
[----:B------:R-:W-:Y:S01]  /*59d0*/  HADD2.F32 R30, -RZ, R31.H1_H1 ;  /* 0x3000001fff1e7230 */ /* 0x000fe20000004100 */
[----:B------:R-:W-:Y:S01]  /*59e0*/  LOP3.LUT R5, R8, 0x64006400, RZ, 0xfc, !PT ;  /* 0x6400640008057812 */ /* 0x000fe200078efcff */
[----:B------:R-:W-:Y:S01]  /*59f0*/  FFMA.FTZ R29, R28, R35, R29 ;  /* 0x000000231c1d7223 */ /* 0x000fe2000001001d */
[----:B------:R-:W-:Y:S02]  /*5a00*/  LOP3.LUT R19, R9, 0x64006400, RZ, 0xfc, !PT ;  /* 0x6400640009137812 */ /* 0x000fe400078efcff */
[----:B------:R-:W0:Y:S01]  /*5a10*/  LDS.64 R8, [UR4+0x30] ;  /* 0x00003004ff087984 */ /* 0x000e220008000a00 */
[----:B------:R-:W-:Y:S01]  /*5a20*/  FFMA.FTZ R30, R6, R30, R29 ;  /* 0x0000001e061e7223 */ /* 0x000fe2000001001d */
[----:B------:R-:W-:Y:S02]  /*5a30*/  LOP3.LUT R10, R10, 0xf000f0, RZ, 0xc0, !PT ;  /* 0x00f000f00a0a7812 */ /* 0x000fe400078ec0ff */
[----:B------:R-:W-:-:S02]  /*5a40*/  LOP3.LUT R29, R11, 0xf000f0, RZ, 0xc0, !PT ;  /* 0x00f000f00b1d7812 */ /* 0x000fc400078ec0ff */
[----:B------:R-:W-:Y:S01]  /*5a50*/  LOP3.LUT R11, R10, 0x64006400, RZ, 0xfc, !PT ;  /* 0x640064000a0b7812 */ /* 0x000fe200078efcff */
[-C--:B------:R-:W-:Y:S01]  /*5a60*/  HFMA2 R10, R5, R44.reuse.H0_H0, -72, -72 ;  /* 0xd480d480050a7431 */ /* 0x080fe2000004002c */
[----:B------:R-:W-:Y:S01]  /*5a70*/  LOP3.LUT R29, R29, 0x64006400, RZ, 0xfc, !PT ;  /* 0x640064001d1d7812 */ /* 0x000fe200078efcff */
[-C--:B------:R-:W-:Y:S02]  /*5a80*/  HFMA2 R5, R19, R44.reuse.H0_H0, -72, -72 ;  /* 0xd480d48013057431 */ /* 0x080fe4000004002c */
[----:B------:R-:W-:Y:S01]  /*5a90*/  FFMA.FTZ R28, R42, R6, R33 ;  /* 0x000000062a1c7223 */ /* 0x000fe20000010021 */
[----:B------:R-:W-:Y:S02]  /*5aa0*/  HADD2.F32 R33, -RZ, R4.H1_H1 ;  /* 0x30000004ff217230 */ /* 0x000fe40000004100 */
[----:B------:R-:W-:Y:S02]  /*5ab0*/  HFMA2 R11, R11, R44.H0_H0, -72, -72 ;  /* 0xd480d4800b0b7431 */ /* 0x000fe4000004002c */
[----:B------:R-:W-:-:S02]  /*5ac0*/  HADD2.F32 R3, -RZ, R7.H0_H0 ;  /* 0x20000007ff037230 */ /* 0x000fc40000004100 */
[----:B------:R-:W-:Y:S02]  /*5ad0*/  HFMA2 R4, R29, R44.H0_H0, -72, -72 ;  /* 0xd480d4801d047431 */ /* 0x000fe4000004002c */
[----:B------:R-:W-:Y:S02]  /*5ae0*/  HADD2.F32 R31, -RZ, R5.H0_H0 ;  /* 0x20000005ff1f7230 */ /* 0x000fe40000004100 */
[----:B------:R-:W-:Y:S01]  /*5af0*/  FFMA.FTZ R6, R6, R33, R27 ;  /* 0x0000002106067223 */ /* 0x000fe2000001001b */
[----:B------:R-:W-:Y:S02]  /*5b00*/  HADD2.F32 R19, -RZ, R10.H0_H0 ;  /* 0x2000000aff137230 */ /* 0x000fe40000004100 */
[----:B------:R-:W-:Y:S02]  /*5b10*/  HADD2.F32 R27, -RZ, R11.H0_H0 ;  /* 0x2000000bff1b7230 */ /* 0x000fe40000004100 */
[----:B------:R-:W-:Y:S01]  /*5b20*/  FFMA.FTZ R40, R3, R31, R30 ;  /* 0x0000001f03287223 */ /* 0x000fe2000001001e */
[----:B------:R-:W-:-:S02]  /*5b30*/  HADD2.F32 R29, -RZ, R4.H0_H0 ;  /* 0x20000004ff1d7230 */ /* 0x000fc40000004100 */
[----:B------:R-:W-:Y:S02]  /*5b40*/  HADD2.F32 R7, -RZ, R7.H1_H1 ;  /* 0x30000007ff077230 */ /* 0x000fe40000004100 */
[----:B------:R-:W-:Y:S02]  /*5b50*/  HADD2.F32 R30, -RZ, R5.H1_H1 ;  /* 0x30000005ff1e7230 */ /* 0x000fe40000004100 */
[----:B------:R-:W-:Y:S01]  /*5b60*/  FFMA.FTZ R19, R19, R3, R28 ;  /* 0x0000000313137223 */ /* 0x000fe2000001001c */
[----:B------:R-:W-:Y:S02]  /*5b70*/  HADD2.F32 R10, -RZ, R10.H1_H1 ;  /* 0x3000000aff0a7230 */ /* 0x000fe40000004100 */
[C---:B------:R-:W-:Y:S01]  /*5b80*/  FFMA.FTZ R27, R3.reuse, R27, R38 ;  /* 0x0000001b031b7223 */ /* 0x040fe20000010026 */
[----:B------:R-:W-:Y:S02]  /*5b90*/  HADD2.F32 R38, -RZ, R11.H1_H1 ;  /* 0x3000000bff267230 */ /* 0x000fe40000004100 */
[----:B------:R-:W-:Y:S01]  /*5ba0*/  FFMA.FTZ R28, R3, R29, R6 ;  /* 0x0000001d031c7223 */ /* 0x000fe20000010006 */
[----:B--2---:R-:W-:Y:S01]  /*5bb0*/  LOP3.LUT R3, R12, 0xf000f, RZ, 0xc0, !PT ;  /* 0x000f000f0c037812 */ /* 0x004fe200078ec0ff */
[----:B------:R-:W-:-:S02]  /*5bc0*/  HADD2.F32 R4, -RZ, R4.H1_H1 ;  /* 0x30000004ff047230 */ /* 0x000fc40000004100 */
[----:B------:R-:W-:Y:S01]  /*5bd0*/  FFMA.FTZ R6, R7, R30, R40 ;  /* 0x0000001e07067223 */ /* 0x000fe20000010028 */
[----:B------:R-:W-:Y:S02]  /*5be0*/  LOP3.LUT R5, R13, 0xf000f, RZ, 0xc0, !PT ;  /* 0x000f000f0d057812 */ /* 0x000fe400078ec0ff */
[----:B------:R-:W-:Y:S01]  /*5bf0*/  LOP3.LUT R29, R14, 0xf000f, RZ, 0xc0, !PT ;  /* 0x000f000f0e1d7812 */ /* 0x000fe200078ec0ff */
[----:B------:R-:W-:Y:S01]  /*5c00*/  FFMA.FTZ R11, R10, R7, R19 ;  /* 0x000000070a0b7223 */ /* 0x000fe20000010013 */
[----:B------:R-:W-:Y:S01]  /*5c10*/  LOP3.LUT R30, R15, 0xf000f, RZ, 0xc0, !PT ;  /* 0x000f000f0f1e7812 */ /* 0x000fe200078ec0ff */
[----:B------:R-:W-:Y:S01]  /*5c20*/  FFMA.FTZ R10, R7, R38, R27 ;  /* 0x00000026070a7223 */ /* 0x000fe2000001001b */
[----:B------:R-:W-:Y:S01]  /*5c30*/  LOP3.LUT R3, R3, 0x64006400, RZ, 0xfc, !PT ;  /* 0x6400640003037812 */ /* 0x000fe200078efcff */
[----:B------:R-:W-:Y:S01]  /*5c40*/  FFMA.FTZ R19, R7, R4, R28 ;  /* 0x0000000407137223 */ /* 0x000fe2000001001c */
[----:B------:R-:W-:Y:S02]  /*5c50*/  LOP3.LUT R27, R5, 0x64006400, RZ, 0xfc, !PT ;  /* 0x64006400051b7812 */ /* 0x000fe400078efcff */
[----:B------:R-:W-:-:S02]  /*5c60*/  LOP3.LUT R29, R29, 0x64006400, RZ, 0xfc, !PT ;  /* 0x640064001d1d7812 */ /* 0x000fc400078efcff */
[----:B------:R-:W-:Y:S01]  /*5c70*/  LOP3.LUT R4, R30, 0x64006400, RZ, 0xfc, !PT ;  /* 0x640064001e047812 */ /* 0x000fe200078efcff */
[----:B------:R-:W-:Y:S02]  /*5c80*/  HADD2 R5, R3, -1032, -1032 ;  /* 0xe408e40803057430 */ /* 0x000fe40000000000 */
[----:B------:R-:W-:Y:S02]  /*5c90*/  HADD2 R27, R27, -1032, -1032 ;  /* 0xe408e4081b1b7430 */ /* 0x000fe40000000000 */
[----:B------:R-:W-:Y:S02]  /*5ca0*/  HADD2 R7, R29, -1032, -1032 ;  /* 0xe408e4081d077430 */ /* 0x000fe40000000000 */
[----:B------:R-:W-:Y:S02]  /*5cb0*/  HADD2 R29, R4, -1032, -1032 ;  /* 0xe408e408041d7430 */ /* 0x000fe40000000000 */
[--C-:B------:R-:W-:Y:S02]  /*5cc0*/  HADD2.F32 R3, -RZ, R5.reuse.H0_H0 ;  /* 0x20000005ff037230 */ /* 0x100fe40000004100 */
[----:B------:R-:W-:-:S02]  /*5cd0*/  HADD2.F32 R30, -RZ, R5.H1_H1 ;  /* 0x30000005ff1e7230 */ /* 0x000fc40000004100 */
[----:B------:R-:W-:Y:S02]  /*5ce0*/  HADD2.F32 R31, -RZ, R27.H0_H0 ;  /* 0x2000001bff1f7230 */ /* 0x000fe40000004100 */
[----:B0-----:R-:W-:Y:S02]  /*5cf0*/  HADD2.F32 R4, -RZ, R8.H0_H0 ;  /* 0x20000008ff047230 */ /* 0x001fe40000004100 */
[--C-:B------:R-:W-:Y:S02]  /*5d00*/  HADD2.F32 R5, -RZ, R7.reuse.H0_H0 ;  /* 0x20000007ff057230 */ /* 0x100fe40000004100 */
[----:B------:R-:W-:Y:S02]  /*5d10*/  HADD2.F32 R38, -RZ, R7.H1_H1 ;  /* 0x30000007ff267230 */ /* 0x000fe40000004100 */
[----:B------:R-:W-:Y:S02]  /*5d20*/  HADD2.F32 R7, -RZ, R29.H0_H0 ;  /* 0x2000001dff077230 */ /* 0x000fe40000004100 */
[----:B------:R-:W-:-:S02]  /*5d30*/  HADD2.F32 R40, -RZ, R27.H1_H1 ;  /* 0x3000001bff287230 */ /* 0x000fc40000004100 */
[----:B------:R-:W-:Y:S02]  /*5d40*/  HADD2.F32 R27, -RZ, R8.H1_H1 ;  /* 0x30000008ff1b7230 */ /* 0x000fe40000004100 */
[C---:B------:R-:W-:Y:S01]  /*5d50*/  FFMA.FTZ R8, R4.reuse, R31, RZ ;  /* 0x0000001f04087223 */ /* 0x040fe200000100ff */
[----:B------:R-:W-:Y:S01]  /*5d60*/  FFMA.FTZ R3, R3, R4, RZ ;  /* 0x0000000403037223 */ /* 0x000fe200000100ff */
[C---:B------:R-:W-:Y:S01]  /*5d70*/  FFMA.FTZ R31, R4.reuse, R5, RZ ;  /* 0x00000005041f7223 */ /* 0x040fe200000100ff */
[----:B------:R-:W-:Y:S02]  /*5d80*/  FFMA.FTZ R28, R4, R7, RZ ;  /* 0x00000007041c7223 */ /* 0x000fe400000100ff */
[----:B------:R-:W0:Y:S01]  /*5d90*/  LDS.64 R4, [UR4+0x38] ;  /* 0x00003804ff047984 */ /* 0x000e220008000a00 */
[----:B------:R-:W-:Y:S01]  /*5da0*/  LOP3.LUT R35, R13, 0xf000f0, RZ, 0xc0, !PT ;  /* 0x00f000f00d237812 */ /* 0x000fe200078ec0ff */
[----:B------:R-:W-:Y:S02]  /*5db0*/  HADD2.F32 R29, -RZ, R29.H1_H1 ;  /* 0x3000001dff1d7230 */ /* 0x000fe40000004100 */
[----:B------:R-:W-:Y:S01]  /*5dc0*/  FFMA.FTZ R7, R27, R38, R31 ;  /* 0x000000261b077223 */ /* 0x000fe2000001001f */
[----:B------:R-:W-:-:S02]  /*5dd0*/  LOP3.LUT R35, R35, 0x64006400, RZ, 0xfc, !PT ;  /* 0x6400640023237812 */ /* 0x000fc400078efcff */
[----:B------:R-:W-:Y:S01]  /*5de0*/  LOP3.LUT R38, R14, 0xf000f0, RZ, 0xc0, !PT ;  /* 0x00f000f00e267812 */ /* 0x000fe200078ec0ff */
[----:B------:R-:W-:Y:S01]  /*5df0*/  FFMA.FTZ R29, R27, R29, R28 ;  /* 0x0000001d1b1d7223 */ /* 0x000fe2000001001c */
[----:B------:R-:W-:Y:S01]  /*5e00*/  LOP3.LUT R33, R15, 0xf000f0, RZ, 0xc0, !PT ;  /* 0x00f000f00f217812 */ /* 0x000fe200078ec0ff */
[----:B------:R-:W-:Y:S01]  /*5e10*/  FFMA.FTZ R3, R30, R27, R3 ;  /* 0x0000001b1e037223 */ /* 0x000fe20000010003 */
[----:B------:R-:W-:Y:S01]  /*5e20*/  HFMA2 R28, R35, R44.H0_H0, -72, -72 ;  /* 0xd480d480231c7431 */ /* 0x000fe2000004002c */
[----:B------:R-:W-:Y:S01]  /*5e30*/  LOP3.LUT R30, R12, 0xf000f0, RZ, 0xc0, !PT ;  /* 0x00f000f00c1e7812 */ /* 0x000fe200078ec0ff */
[----:B------:R-:W-:Y:S01]  /*5e40*/  FFMA.FTZ R8, R27, R40, R8 ;  /* 0x000000281b087223 */ /* 0x000fe20000010008 */
[----:B------:R-:W-:Y:S02]  /*5e50*/  LOP3.LUT R39, R38, 0x64006400, RZ, 0xfc, !PT ;  /* 0x6400640026277812 */ /* 0x000fe400078efcff */
[----:B------:R-:W-:Y:S01]  /*5e60*/  LOP3.LUT R27, R33, 0x64006400, RZ, 0xfc, !PT ;  /* 0x64006400211b7812 */ /* 0x000fe200078efcff */
[----:B------:R-:W-:Y:S01]  /*5e70*/  HADD2.F32 R38, -RZ, R9.H0_H0 ;  /* 0x20000009ff267230 */ /* 0x000fe20000004100 */
[----:B------:R-:W-:Y:S01]  /*5e80*/  LOP3.LUT R31, R30, 0x64006400, RZ, 0xfc, !PT ;  /* 0x640064001e1f7812 */ /* 0x000fe200078efcff */
[----:B------:R-:W-:-:S02]  /*5e90*/  HADD2.F32 R33, -RZ, R28.H0_H0 ;  /* 0x2000001cff217230 */ /* 0x000fc40000004100 */
[-C--:B------:R-:W-:Y:S01]  /*5ea0*/  HFMA2 R30, R39, R44.reuse.H0_H0, -72, -72 ;  /* 0xd480d480271e7431 */ /* 0x080fe2000004002c */
[----:B------:R-:W-:Y:S01]  /*5eb0*/  SHF.R.U32.HI R12, RZ, 0x8, R12 ;  /* 0x00000008ff0c7819 */ /* 0x000fe2000001160c */
[-C--:B------:R-:W-:Y:S02]  /*5ec0*/  HFMA2 R27, R27, R44.reuse.H0_H0, -72, -72 ;  /* 0xd480d4801b1b7431 */ /* 0x080fe4000004002c */
[----:B------:R-:W-:Y:S01]  /*5ed0*/  FFMA.FTZ R8, R38, R33, R8 ;  /* 0x0000002126087223 */ /* 0x000fe20000010008 */
[----:B------:R-:W-:Y:S02]  /*5ee0*/  HFMA2 R31, R31, R44.H0_H0, -72, -72 ;  /* 0xd480d4801f1f7431 */ /* 0x000fe4000004002c */
[----:B------:R-:W-:Y:S01]  /*5ef0*/  HADD2.F32 R42, -RZ, R30.H0_H0 ;  /* 0x2000001eff2a7230 */ /* 0x000fe20000004100 */
[----:B------:R-:W-:Y:S01]  /*5f00*/  LOP3.LUT R33, R12, 0xf000f, RZ, 0xc0, !PT ;  /* 0x000f000f0c217812 */ /* 0x000fe200078ec0ff */
[----:B------:R-:W-:Y:S02]  /*5f10*/  HADD2.F32 R35, -RZ, R27.H0_H0 ;  /* 0x2000001bff237230 */ /* 0x000fe40000004100 */
[----:B------:R-:W-:Y:S01]  /*5f20*/  HADD2.F32 R40, -RZ, R31.H0_H0 ;  /* 0x2000001fff287230 */ /* 0x000fe20000004100 */
[----:B------:R-:W-:Y:S01]  /*5f30*/  LOP3.LUT R33, R33, 0x64006400, RZ, 0xfc, !PT ;  /* 0x6400640021217812 */ /* 0x000fe200078efcff */
[C---:B------:R-:W-:Y:S01]  /*5f40*/  FFMA.FTZ R42, R38.reuse, R42, R7 ;  /* 0x0000002a262a7223 */ /* 0x040fe20000010007 */
[----:B------:R-:W-:Y:S01]  /*5f50*/  HADD2.F32 R7, -RZ, R28.H1_H1 ;  /* 0x3000001cff077230 */ /* 0x000fe20000004100 */
[----:B------:R-:W-:Y:S01]  /*5f60*/  SHF.R.U32.HI R13, RZ, 0x8, R13 ;  /* 0x00000008ff0d7819 */ /* 0x000fe2000001160d */
[----:B------:R-:W-:Y:S01]  /*5f70*/  FFMA.FTZ R28, R38, R35, R29 ;  /* 0x00000023261c7223 */ /* 0x000fe2000001001d */
[----:B------:R-:W-:Y:S01]  /*5f80*/  SHF.R.U32.HI R14, RZ, 0x8, R14 ;  /* 0x00000008ff0e7819 */ /* 0x000fe2000001160e */
[----:B------:R-:W-:Y:S01]  /*5f90*/  HADD2.F32 R9, -RZ, R9.H1_H1 ;  /* 0x30000009ff097230 */ /* 0x000fe20000004100 */
[----:B------:R-:W-:Y:S01]  /*5fa0*/  SHF.R.U32.HI R15, RZ, 0x8, R15 ;  /* 0x00000008ff0f7819 */ /* 0x000fe2000001160f */
[----:B------:R-:W-:-:S02]  /*5fb0*/  HADD2.F32 R29, -RZ, R27.H1_H1 ;  /* 0x3000001bff1d7230 */ /* 0x000fc40000004100 */
[----:B------:R-:W-:Y:S02]  /*5fc0*/  HADD2 R27, R33, -1032, -1032 ;  /* 0xe408e408211b7430 */ /* 0x000fe40000000000 */
[----:B------:R-:W-:Y:S01]  /*5fd0*/  FFMA.FTZ R40, R40, R38, R3 ;  /* 0x0000002628287223 */ /* 0x000fe20000010003 */
[----:B------:R-:W-:Y:S01]  /*5fe0*/  HADD2.F32 R31, -RZ, R31.H1_H1 ;  /* 0x3000001fff1f7230 */ /* 0x000fe20000004100 */
[----:B------:R-:W-:Y:S02]  /*5ff0*/  LOP3.LUT R35, R13, 0xf000f, RZ, 0xc0, !PT ;  /* 0x000f000f0d237812 */ /* 0x000fe400078ec0ff */
[----:B------:R-:W-:Y:S02]  /*6000*/  LOP3.LUT R38, R14, 0xf000f, RZ, 0xc0, !PT ;  /* 0x000f000f0e267812 */ /* 0x000fe400078ec0ff */
[----:B------:R-:W-:Y:S01]  /*6010*/  LOP3.LUT R33, R15, 0xf000f, RZ, 0xc0, !PT ;  /* 0x000f000f0f217812 */ /* 0x000fe200078ec0ff */
[----:B------:R-:W-:Y:S02]  /*6020*/  HADD2.F32 R3, -RZ, R30.H1_H1 ;  /* 0x3000001eff037230 */ /* 0x000fe40000004100 */
[----:B------:R-:W-:Y:S01]  /*6030*/  FFMA.FTZ R7, R9, R7, R8 ;  /* 0x0000000709077223 */ /* 0x000fe20000010008 */
[----:B0-----:R-:W-:-:S02]  /*6040*/  HADD2.F32 R8, -RZ, R4.H0_H0 ;  /* 0x20000004ff087230 */ /* 0x001fc40000004100 */
[----:B------:R-:W-:Y:S01]  /*6050*/  FFMA.FTZ R31, R31, R9, R40 ;  /* 0x000000091f1f7223 */ /* 0x000fe20000010028 */
[----:B------:R-:W-:Y:S01]  /*6060*/  HADD2.F32 R30, -RZ, R27.H0_H0 ;  /* 0x2000001bff1e7230 */ /* 0x000fe20000004100 */
[----:B------:R-:W-:Y:S02]  /*6070*/  LOP3.LUT R35, R35, 0x64006400, RZ, 0xfc, !PT ;  /* 0x6400640023237812 */ /* 0x000fe400078efcff */
[----:B------:R-:W-:Y:S02]  /*6080*/  LOP3.LUT R38, R38, 0x64006400, RZ, 0xfc, !PT ;  /* 0x6400640026267812 */ /* 0x000fe400078efcff */
[----:B------:R-:W-:Y:S01]  /*6090*/  LOP3.LUT R33, R33, 0x64006400, RZ, 0xfc, !PT ;  /* 0x6400640021217812 */ /* 0x000fe200078efcff */
[C---:B------:R-:W-:Y:S01]  /*60a0*/  FFMA.FTZ R3, R9.reuse, R3, R42 ;  /* 0x0000000309037223 */ /* 0x040fe2000001002a */
[----:B------:R-:W-:Y:S01]  /*60b0*/  FFMA.FTZ R29, R9, R29, R28 ;  /* 0x0000001d091d7223 */ /* 0x000fe2000001001c */
[----:B------:R-:W-:Y:S01]  /*60c0*/  FFMA.FTZ R30, R30, R8, R31 ;  /* 0x000000081e1e7223 */ /* 0x000fe2000001001f */
[----:B------:R-:W-:-:S02]  /*60d0*/  HADD2 R9, R35, -1032, -1032 ;  /* 0xe408e40823097430 */ /* 0x000fc40000000000 */
[----:B------:R-:W-:Y:S02]  /*60e0*/  HADD2 R28, R38, -1032, -1032 ;  /* 0xe408e408261c7430 */ /* 0x000fe40000000000 */
[----:B------:R-:W-:Y:S02]  /*60f0*/  HADD2 R31, R33, -1032, -1032 ;  /* 0xe408e408211f7430 */ /* 0x000fe40000000000 */
[----:B------:R-:W-:Y:S02]  /*6100*/  HADD2.F32 R40, -RZ, R9.H0_H0 ;  /* 0x20000009ff287230 */ /* 0x000fe40000004100 */
[----:B------:R-:W-:Y:S02]  /*6110*/  HADD2.F32 R42, -RZ, R28.H0_H0 ;  /* 0x2000001cff2a7230 */ /* 0x000fe40000004100 */
[----:B------:R-:W-:Y:S02]  /*6120*/  HADD2.F32 R38, -RZ, R31.H0_H0 ;  /* 0x2000001fff267230 */ /* 0x000fe40000004100 */
[----:B------:R-:W-:Y:S01]  /*6130*/  FFMA.FTZ R40, R8, R40, R7 ;  /* 0x0000002808287223 */ /* 0x000fe20000010007 */
[----:B------:R-:W-:-:S02]  /*6140*/  HADD2.F32 R33, -RZ, R4.H1_H1 ;  /* 0x30000004ff217230 */ /* 0x000fc40000004100 */
[C---:B------:R-:W-:Y:S01]  /*6150*/  FFMA.FTZ R42, R8.reuse, R42, R3 ;  /* 0x0000002a082a7223 */ /* 0x040fe20000010003 */
[----:B------:R-:W-:Y:S02]  /*6160*/  HADD2.F32 R27, -RZ, R27.H1_H1 ;  /* 0x3000001bff1b7230 */ /* 0x000fe40000004100 */
[----:B------:R-:W-:Y:S01]  /*6170*/  FFMA.FTZ R38, R8, R38, R29 ;  /* 0x0000002608267223 */ /* 0x000fe2000001001d */
[----:B------:R-:W-:Y:S02]  /*6180*/  LOP3.LUT R8, R13, 0xf000f0, RZ, 0xc0, !PT ;  /* 0x00f000f00d087812 */ /* 0x000fe400078ec0ff */
[----:B------:R-:W-:Y:S01]  /*6190*/  LOP3.LUT R12, R12, 0xf000f0, RZ, 0xc0, !PT ;  /* 0x00f000f00c0c7812 */ /* 0x000fe200078ec0ff */
[----:B------:R-:W-:Y:S01]  /*61a0*/  FFMA.FTZ R3, R27, R33, R30 ;  /* 0x000000211b037223 */ /* 0x000fe2000001001e */
[----:B------:R-:W-:Y:S01]  /*61b0*/  HADD2.F32 R7, -RZ, R9.H1_H1 ;  /* 0x30000009ff077230 */ /* 0x000fe20000004100 */
[----:B------:R-:W-:Y:S01]  /*61c0*/  LOP3.LUT R14, R14, 0xf000f0, RZ, 0xc0, !PT ;  /* 0x00f000f00e0e7812 */ /* 0x000fe200078ec0ff */
[----:B------:R-:W-:Y:S01]  /*61d0*/  HADD2.F32 R9, -RZ, R28.H1_H1 ;  /* 0x3000001cff097230 */ /* 0x000fe20000004100 */
[----:B------:R-:W-:-:S02]  /*61e0*/  LOP3.LUT R27, R8, 0x64006400, RZ, 0xfc, !PT ;  /* 0x64006400081b7812 */ /* 0x000fc400078efcff */
[----:B------:R-:W-:Y:S02]  /*61f0*/  LOP3.LUT R13, R12, 0x64006400, RZ, 0xfc, !PT ;  /* 0x640064000c0d7812 */ /* 0x000fe400078efcff */
[----:B------:R-:W-:Y:S01]  /*6200*/  LOP3.LUT R28, R15, 0xf000f0, RZ, 0xc0, !PT ;  /* 0x00f000f00f1c7812 */ /* 0x000fe200078ec0ff */
[-C--:B------:R-:W-:Y:S01]  /*6210*/  HFMA2 R8, R27, R44.reuse.H0_H0, -72, -72 ;  /* 0xd480d4801b087431 */ /* 0x080fe2000004002c */
[----:B------:R-:W-:Y:S01]  /*6220*/  LOP3.LUT R15, R14, 0x64006400, RZ, 0xfc, !PT ;  /* 0x640064000e0f7812 */ /* 0x000fe200078efcff */
[----:B------:R-:W-:Y:S01]  /*6230*/  HFMA2 R12, R13, R44.H0_H0, -72, -72 ;  /* 0xd480d4800d0c7431 */ /* 0x000fe2000004002c */
[----:B------:R-:W-:-:S03]  /*6240*/  LOP3.LUT R27, R28, 0x64006400, RZ, 0xfc, !PT ;  /* 0x640064001c1b7812 */ /* 0x000fc600078efcff */
[-C--:B------:R-:W-:Y:S02]  /*6250*/  HFMA2 R13, R15, R44.reuse.H0_H0, -72, -72 ;  /* 0xd480d4800f0d7431 */ /* 0x080fe4000004002c */
[----:B------:R-:W-:Y:S02]  /*6260*/  HADD2.F32 R4, -RZ, R5.H0_H0 ;  /* 0x20000005ff047230 */ /* 0x000fe40000004100 */
[----:B------:R-:W-:Y:S02]  /*6270*/  HFMA2 R44, R27, R44.H0_H0, -72, -72 ;  /* 0xd480d4801b2c7431 */ /* 0x000fe4000004002c */
[----:B------:R-:W-:Y:S02]  /*6280*/  HADD2.F32 R31, -RZ, R31.H1_H1 ;  /* 0x3000001fff1f7230 */ /* 0x000fe40000004100 */
        /* <DEDUP_REMOVED lines=10> */
[----:B------:R-:W-:-:S02]  /*6330*/  HADD2.F32 R12, -RZ, R12.H1_H1 ;  /* 0x3000000cff0c7230 */ /* 0x000fc40000004100 */
[----:B------:R-:W-:Y:S01]  /*6340*/  FMUL.FTZ R11, R18, R11 ;  /* 0x0000000b120b7220 */ /* 0x000fe20000410000 */
[----:B------:R-:W-:Y:S02]  /*6350*/  HADD2.F32 R8, -RZ, R8.H1_H1 ;  /* 0x30000008ff087230 */ /* 0x000fe40000004100 */
[----:B------:R-:W-:Y:S01]  /*6360*/  FMUL.FTZ R6, R21, R6 ;  /* 0x0000000615067220 */ /* 0x000fe20000410000 */
[C---:B------:R-:W-:Y:S01]  /*6370*/  FFMA.FTZ R9, R4.reuse, R28, R9 ;  /* 0x0000001c04097223 */ /* 0x040fe20000010009 */
        /* <DEDUP_REMOVED lines=29> */
.L_x_4800:
        /* <DEDUP_REMOVED lines=8> */
.L_x_4799:
[----:B------:R-:W-:Y:S01]  /*65d0*/  ISETP.GE.AND P0, PT, R17, R2, PT ;  /* 0x000000021100720c */ /* 0x000fe20003f06270 */
[----:B------:R-:W-:-:S03]  /*65e0*/  ULDC UR5, c[0x0][0x268] ;  /* 0x00009a0000057ab9 */ /* 0x000fc60000000800 */
[----:B------:R-:W-:Y:S01]  /*65f0*/  ISETP.GE.OR P0, PT, R17, UR5, P0 ;  /* 0x0000000511007c0c */ /* 0x000fe20008706670 */
[----:B------:R-:W-:-:S12]  /*6600*/  ULDC UR5, c[0x0][0x268] ;  /* 0x00009a0000057ab9 */ /* 0x000fd80000000800 */
[----:B------:R-:W-:Y:S05]  /*6610*/  @P0 BRA `(.L_x_4802) ;  /* 0x0000001400300947 */ /* 0x000fea0003800000 */
.L_x_4804:
[----:B------:R-:W-:-:S13]  /*6620*/  ISETP.NE.AND P0, PT, R17, R34, PT ;  /* 0x000000221100720c */ /* 0x000fda0003f05270 */
[----:B------:R-:W0:Y:S01]  /*6630*/  @!P0 LDC.64 R14, c[0x0][0x248] ;  /* 0x00009200ff0e8b82 */ /* 0x000e220000000a00 */
[----:B------:R-:W-:Y:S02]  /*6640*/  @!P0 LEA R3, R17, 0x1, 0x1 ;  /* 0x0000000111038811 */ /* 0x000fe400078e08ff */
[----:B------:R-:W-:-:S04]  /*6650*/  @!P0 IADD3 R32, R32, 0x1, RZ ;  /* 0x0000000120208810 */ /* 0x000fc80007ffe0ff */
[----:B------:R-:W-:Y:S02]  /*6660*/  @!P0 LEA R12, R32, R1, 0x3 ;  /* 0x00000001200c8211 */ /* 0x000fe400078e18ff */
[----:B------:R-:W-:-:S04]  /*6670*/  MOV R22, R16 ;  /* 0x0000001000167202 */ /* 0x000fc80000000f00 */
[----:B------:R-:W2:Y:S04]  /*6680*/  @!P0 LDL.64 R12, [R12] ;  /* 0x000000000c0c8983 */ /* 0x000ea80000100a00 */
[----:B-----5:R1:W5:Y:S01]  /*6690*/  LDG.E.128.CONSTANT R4, desc[UR6][R22.64] ;  /* 0x0000000616047981 */ /* 0x020362000c1e9d00 */
[----:B0-----:R-:W-:Y:S02]  /*66a0*/  @!P0 IMAD.WIDE R14, R3, 0x2, R14 ;  /* 0x00000002030e8825 */ /* 0x001fe400078e020e */
[----:B------:R-:W0:Y:S04]  /*66b0*/  LDC R3, c[0x0][0x23c] ;  /* 0x00008f00ff037b82 */ /* 0x000e280000000800 */
[----:B------:R-:W3:Y:S01]  /*66c0*/  @!P0 LDG.E.U16.CONSTANT R14, desc[UR6][R14.64] ;  /* 0x000000060e0e8981 */ /* 0x000ee2000c1e9500 */
[----:B0-----:R-:W-:-:S05]  /*66d0*/  IMAD.WIDE R18, R3, 0x4, R22 ;  /* 0x0000000403127825 */ /* 0x001fca00078e0216 */
[----:B------:R1:W5:Y:S01]  /*66e0*/  LDG.E.128.CONSTANT R8, desc[UR6][R18.64] ;  /* 0x0000000612087981 */ /* 0x000362000c1e9d00 */
[----:B------:R-:W-:Y:S01]  /*66f0*/  IADD3 R39, R17, 0x20, RZ ;  /* 0x0000002011277810 */ /* 0x000fe20007ffe0ff */
[----:B------:R-:W-:-:S03]  /*6700*/  IMAD.WIDE R44, R3, 0x4, R18 ;  /* 0x00000004032c7825 */ /* 0x000fc600078e0212 */
[----:B------:R-:W-:Y:S02]  /*6710*/  ISETP.GE.AND P2, PT, R39, UR5, PT ;  /* 0x0000000527007c0c */ /* 0x000fe4000bf46270 */
[----:B--2---:R-:W-:Y:S02]  /*6720*/  @!P0 PRMT R37, R12, 0x7610, R37 ;  /* 0x000076100c258816 */ /* 0x004fe40000000025 */
[----:B------:R-:W-:Y:S02]  /*6730*/  @!P0 PRMT R36, R13, 0x7610, R36 ;  /* 0x000076100d248816 */ /* 0x000fe40000000024 */
[----:B------:R-:W-:Y:S02]  /*6740*/  @!P0 PRMT R37, R37, 0x7610, R12 ;  /* 0x0000761025258816 */ /* 0x000fe4000000000c */
[----:B------:R-:W-:Y:S02]  /*6750*/  @!P0 PRMT R36, R36, 0x7610, R13 ;  /* 0x0000761024248816 */ /* 0x000fe4000000000d */
[----:B---3--:R-:W-:Y:S01]  /*6760*/  @!P0 IADD3 R34, R14, R17, RZ ;  /* 0x000000110e228210 */ /* 0x008fe20007ffe0ff */
[----:B-1----:R-:W-:Y:S06]  /*6770*/  @P1 BRA `(.L_x_4803) ;  /* 0x0000001000c01947 */ /* 0x002fec0003800000 */
        /* <DEDUP_REMOVED lines=304> */
.L_x_4803:
[----:B------:R-:W-:Y:S01]  /*7a80*/  ISETP.LT.AND P0, PT, R39, R2, PT ;  /* 0x000000022700720c */ /* 0x000fe20003f01270 */
[----:B------:R-:W-:Y:S01]  /*7a90*/  IMAD.WIDE R16, R3, 0x4, R44 ;  /* 0x0000000403107825 */ /* 0x000fe200078e022c */
[----:B------:R-:W-:-:S04]  /*7aa0*/  UIADD3 UR4, UR4, 0x40, URZ ;  /* 0x0000004004047890 */ /* 0x000fc8000fffe03f */
[----:B------:R-:W-:Y:S02]  /*7ab0*/  MOV R23, R17 ;  /* 0x0000001100177202 */ /* 0x000fe40000000f00 */
[----:B------:R-:W-:-:S05]  /*7ac0*/  MOV R17, R39 ;  /* 0x0000002700117202 */ /* 0x000fca0000000f00 */
[----:B------:R-:W-:Y:S05]  /*7ad0*/  @!P2 BRA P0, `(.L_x_4804) ;  /* 0xffffffe800d0a947 */ /* 0x000fea000003ffff */
.L_x_4802:
        /* <DEDUP_REMOVED lines=18> */
.L_x_4808:
[----:B------:R-:W0:Y:S02]  /*7c00*/  LDS R2, [R0] ;  /* 0x0000000000027984 */ /* 0x000e240000000800 */
[----:B0-----:R-:W-:-:S06]  /*7c10*/  HADD2 R3, R2, R35 ;  /* 0x0000002302037230 */ /* 0x001fcc0000000000 */
[----:B------:R-:W0:Y:S02]  /*7c20*/  ATOMS.CAST.SPIN R3, [R0], R2, R3 ;  /* 0x000000020003738d */ /* 0x000e240001800003 */
[----:B0-----:R-:W-:-:S13]  /*7c30*/  ISETP.EQ.U32.AND P0, PT, R3, 0x1, PT ;  /* 0x000000010300780c */ /* 0x001fda0003f02070 */
[----:B------:R-:W-:Y:S05]  /*7c40*/  @!P0 BRA `(.L_x_4808) ;  /* 0xfffffffc00ec8947 */ /* 0x000fea000383ffff */
[----:B------:R-:W-:Y:S05]  /*7c50*/  BRA `(.L_x_4806) ;  /* 0x00000000000c7947 */ /* 0x000fea0003800000 */
.L_x_4807:
[----:B------:R-:W2:Y:S02]  /*7c60*/  LD.E R0, desc[UR6][R4.64] ;  /* 0x0000000604007980 */ /* 0x000ea4000c101900 */
[----:B--2---:R-:W-:-:S05]  /*7c70*/  IADD3 R3, R35, R0, RZ ;  /* 0x0000000023037210 */ /* 0x004fca0007ffe0ff */
[----:B------:R0:W-:Y:S02]  /*7c80*/  ST.E desc[UR6][R4.64], R3 ;  /* 0x0000000304007985 */ /* 0x0001e4000c101906 */
.L_x_4806:
[----:B------:R-:W-:Y:S05]  /*7c90*/  BSYNC B0 ;  /* 0x0000000000007941 */ /* 0x000fea0003800000 */
.L_x_4805:
[----:B------:R1:W-:Y:S02]  /*7ca0*/  ATOM.E.ADD.F16x2.RN.STRONG.GPU P0, RZ, desc[UR6][R4.64+0x4], R33 ;  /* 0x0000042104ff79a2 */ /* 0x0003e4000810e1c6 */
[----:B-1----:R-:W-:Y:S05]  /*7cb0*/  @P0 EXIT ;  /* 0x000000000000094d */ /* 0x002fea0003800000 */
[----:B------:R-:W1:Y:S02]  /*7cc0*/  QSPC.E.S P0, RZ, [R4+0x4] ;  /* 0x0000040004ff73aa */ /* 0x000e640000000500 */
[----:B-1----:R-:W-:Y:S05]  /*7cd0*/  @!P0 BRA `(.L_x_4809) ;  /* 0x0000000000208947 */ /* 0x002fea0003800000 */
[----:B------:R-:W-:-:S04]  /*7ce0*/  MOV R2, R4 ;  /* 0x0000000400027202 */ /* 0x000fc80000000f00 */
[----:B------:R-:W-:-:S07]  /*7cf0*/  MOV R0, R2 ;  /* 0x0000000200007202 */ /* 0x000fce0000000f00 */
.L_x_4810:
[----:B------:R-:W0:Y:S02]  /*7d00*/  LDS R2, [R0+0x4] ;  /* 0x0000040000027984 */ /* 0x000e240000000800 */
[----:B0-----:R-:W-:-:S10]  /*7d10*/  HFMA2.MMA R3, R2, 1, 1, R33 ;  /* 0x3c003c0002037835 */ /* 0x001fd40000000021 */
[----:B------:R-:W0:Y:S02]  /*7d20*/  ATOMS.CAST.SPIN R3, [R0+0x4], R2, R3 ;  /* 0x000004020003738d */ /* 0x000e240001800003 */
[----:B0-----:R-:W-:-:S13]  /*7d30*/  ISETP.EQ.U32.AND P0, PT, R3, 0x1, PT ;  /* 0x000000010300780c */ /* 0x001fda0003f02070 */
[----:B------:R-:W-:Y:S05]  /*7d40*/  @!P0 BRA `(.L_x_4810) ;  /* 0xfffffffc00ec8947 */ /* 0x000fea000383ffff */
[----:B------:R-:W-:Y:S05]  /*7d50*/  EXIT ;  /* 0x000000000000794d */ /* 0x000fea0003800000 */
.L_x_4809:
[----:B------:R-:W0:Y:S02]  /*7d60*/  LD.E R0, desc[UR6][R4.64+0x4] ;  /* 0x0000040604007980 */ /* 0x000e24000c101900 */
[----:B0-----:R-:W-:-:S05]  /*7d70*/  IADD3 R3, R33, R0, RZ ;  /* 0x0000000021037210 */ /* 0x001fca0007ffe0ff */
[----:B------:R-:W-:Y:S01]  /*7d80*/  ST.E desc[UR6][R4.64+0x4], R3 ;  /* 0x0000040304007985 */ /* 0x000fe2000c101906 */
[----:B------:R-:W-:Y:S05]  /*7d90*/  EXIT ;  /* 0x000000000000794d */ /* 0x000fea0003800000 */
.L_x_4811:
        /* <DEDUP_REMOVED lines=14> */
.L_x_5257:


//--------------------- .text._Z23gemm_half_q_half_kernelILi1ELi20ELb1ELb1ELi64EEvPK6__halfPKjS4_S2_PS0_iiiiPKtS7_iiiiiibS2_i --------------------------
	.section	.text._Z23gemm_half_q_half_kernelILi1ELi20ELb1ELb1ELi64EEvPK6__halfPKjS4_S2_PS0_iiiiPKtS7_iiiiiibS2_i,"ax",@progbits
	.align	128
        .global         _Z23gemm_half_q_half_kernelILi1ELi20ELb1ELb1ELi64EEvPK6__halfPKjS4_S2_PS0_iiiiPKtS7_iiiiiibS2_i
        .type           _Z23gemm_half_q_half_kernelILi1ELi20ELb1ELb1ELi64EEvPK6__halfPKjS4_S2_PS0_iiiiPKtS7_iiiiiibS2_i,@function
        .size           _Z23gemm_half_q_half_kernelILi1ELi20ELb1ELb1ELi64EEvPK6__halfPKjS4_S2_PS0_iiiiPKtS7_iiiiiibS2_i,(.L_x_5258 - _Z23gemm_half_q_half_kernelILi1ELi20ELb1ELb1ELi64EEvPK6__halfPKjS4_S2_PS0_iiiiPKtS7_iiiiiibS2_i)
        .other          _Z23gemm_half_q_half_kernelILi1ELi20ELb1ELb1ELi64EEvPK6__halfPKjS4_S2_PS0_iiiiPKtS7_iiiiiibS2_i,@"STO_CUDA_ENTRY STV_DEFAULT"
_Z23gemm_half_q_half_kernelILi1ELi20ELb1ELb1ELi64EEvPK6__halfPKjS4_S2_PS0_iiiiPKtS7_iiiiiibS2_i:
.text._Z23gemm_half_q_half_kernelILi1ELi20ELb1ELb1ELi64EEvPK6__halfPKjS4_S2_PS0_iiiiPKtS7_iiiiiibS2_i:
        /* <DEDUP_REMOVED lines=34> */
[--C-:B------:R-:W-:Y:S01]  /*0220*/  @!P0 IMAD.X R0, R7, 0x1, R4.reuse, P2 ;  /* 0x0000000107008824 */ /* 0x100fe200010e0604 */
[C---:B------:R-:W-:Y:S01]  /*0230*/  @!P0 LEA R6, P2, R5.reuse, UR4, 0x1 ;  /* 0x0000000405068c11 */ /* 0x040fe2000f8408ff */
[----:B------:R-:W-:Y:S01]  /*0240*/  @P0 IMAD.X R13, RZ, RZ, R4, P3 ;  /* 0x000000ffff0d0224 */ /* 0x000fe200018e0604 */
        /* <DEDUP_REMOVED lines=11> */
.L_x_4813:
[----:B------:R-:W-:Y:S05]  /*0300*/  BSYNC B0 ;  /* 0x0000000000007941 */ /* 0x000fea0003800000 */
.L_x_4812:
        /* <DEDUP_REMOVED lines=24> */
[----:B------:R-:W-:Y:S02]  /*0490*/  IMAD.SHL.U32 R8, R11, 0x4, RZ ;  /* 0x000000040b087824 */ /* 0x000fe400078e00ff */
[----:B------:R-:W-:Y:S01]  /*04a0*/  IMAD.MOV.U32 R18, RZ, RZ, RZ ;  /* 0x000000ffff127224 */ /* 0x000fe200078e00ff */
[----:B------:R-:W-:Y:S01]  /*04b0*/  LEA.HI R10, R10, R11, RZ, 0x3 ;  /* 0x0000000b0a0a7211 */ /* 0x000fe200078f18ff */
[----:B------:R-:W-:Y:S01]  /*04c0*/  IMAD.MOV.U32 R20, RZ, RZ, R38 ;  /* 0x000000ffff147224 */ /* 0x000fe200078e0026 */
[----:B------:R-:W-:Y:S01]  /*04d0*/  LOP3.LUT R8, R8, 0x10, RZ, 0xc0, !PT ;  /* 0x0000001008087812 */ /* 0x000fe200078ec0ff */
[----:B------:R-:W2:Y:S01]  /*04e0*/  LDC.64 R6, c[0x0][0x228] ;  /* 0x00008a00ff067b82 */ /* 0x000ea20000000a00 */
[----:B0-----:R-:W-:-:S07]  /*04f0*/  SHF.R.S32.HI R10, RZ, 0x3, R10 ;  /* 0x00000003ff0a7819 */ /* 0x001fce000001140a */
.L_x_4815:
[----:B-----5:R-:W-:-:S04]  /*0500*/  IMAD.IADD R15, R0, 0x1, R18 ;  /* 0x00000001000f7824 */ /* 0x020fc800078e0212 */
        /* <DEDUP_REMOVED lines=24> */
[----:B------:R-:W-:Y:S01]  /*0690*/  I2F.F16 R21, R21 ;  /* 0x0000001500157306 */ /* 0x000fe20000200c00 */
[----:B------:R-:W-:Y:S01]  /*06a0*/  VIADD R12, R12, 0x1 ;  /* 0x000000010c0c7836 */ /* 0x000fe20000000000 */
[----:B------:R-:W-:Y:S01]  /*06b0*/  ISETP.GE.AND P2, PT, R20, R29, PT ;  /* 0x0000001d1400720c */ /* 0x000fe20003f46270 */
[----:B------:R-:W-:Y:S02]  /*06c0*/  IMAD R22, R22, R22, RZ ;  /* 0x0000001616167224 */ /* 0x000fe400078e02ff */
[----:B------:R-:W-:Y:S02]  /*06d0*/  IMAD R19, R19, R19, RZ ;  /* 0x0000001313137224 */ /* 0x000fe400078e02ff */
[----:B0-----:R-:W-:Y:S02]  /*06e0*/  IMAD R15, R12, R12, RZ ;  /* 0x0000000c0c0f7224 */ /* 0x001fe400078e02ff */
[----:B------:R-:W0:Y:S08]  /*06f0*/  I2F.F16 R22, R22 ;  /* 0x0000001600167306 */ /* 0x000e300000200c00 */
[----:B------:R-:W-:Y:S01]  /*0700*/  I2F.F16 R12, R15 ;  /* 0x0000000f000c7306 */ /* 0x000fe20000200c00 */
[----:B0-----:R-:W-:-:S07]  /*0710*/  PRMT R21, R21, 0x5410, R22 ;  /* 0x0000541015157816 */ /* 0x001fce0000000016 */
[----:B------:R-:W0:Y:S02]  /*0720*/  I2F.F16 R19, R19 ;  /* 0x0000001300137306 */ /* 0x000e240000200c00 */
[----:B0-----:R-:W-:Y:S01]  /*0730*/  PRMT R13, R19, 0x5410, R12 ;  /* 0x00005410130d7816 */ /* 0x001fe2000000000c */
[----:B--2---:R-:W-:-:S04]  /*0740*/  HMUL2 R12, R21, R14.H0_H0 ;  /* 0x2000000e150c7232 */ /* 0x004fc80000000000 */
[----:B------:R-:W-:Y:S02]  /*0750*/  HMUL2 R13, R13, R14.H0_H0 ;  /* 0x2000000e0d0d7232 */ /* 0x000fe40000000000 */
[C---:B------:R-:W-:Y:S02]  /*0760*/  IMAD R14, R18.reuse, 0x8, R1 ;  /* 0x00000008120e7824 */ /* 0x040fe400078e0201 */
[----:B------:R-:W-:-:S03]  /*0770*/  VIADD R18, R18, 0x1 ;  /* 0x0000000112127836 */ /* 0x000fc60000000000 */
[----:B------:R0:W-:Y:S01]  /*0780*/  STL.64 [R14], R12 ;  /* 0x0000000c0e007387 */ /* 0x0001e20000100a00 */
[----:B------:R-:W-:Y:S05]  /*0790*/  @!P2 BRA `(.L_x_4815) ;  /* 0xfffffffc0058a947 */ /* 0x000fea000383ffff */
.L_x_4814:
[----:B------:R2:W5:Y:S01]  /*07a0*/  LDL.64 R6, [R1] ;  /* 0x0000000001067983 */ /* 0x0005620000100a00 */
[----:B------:R-:W3:Y:S01]  /*07b0*/  LDC R3, c[0x0][0x25c] ;  /* 0x00009700ff037b82 */ /* 0x000ee20000000800 */
[----:B------:R-:W-:Y:S01]  /*07c0*/  ULDC UR4, c[0x0][0x258] ;  /* 0x0000960000047ab9 */ /* 0x000fe20000000800 */
[----:B------:R-:W-:Y:S01]  /*07d0*/  IMAD.MOV.U32 R0, RZ, RZ, RZ ;  /* 0x000000ffff007224 */ /* 0x000fe200078e00ff */
[----:B------:R-:W-:Y:S01]  /*07e0*/  ISETP.GT.AND P2, PT, R38, UR4, PT ;  /* 0x0000000426007c0c */ /* 0x000fe2000bf44270 */
[----:B------:R-:W-:-:S04]  /*07f0*/  IMAD.MOV.U32 R2, RZ, RZ, RZ ;  /* 0x000000ffff027224 */ /* 0x000fc800078e00ff */
[----:B-1----:R-:W1:Y:S01]  /*0800*/  LDC R4, c[0x0][0x264] ;  /* 0x00009900ff047b82 */ /* 0x002e620000000800 */
        /* <DEDUP_REMOVED lines=9> */
.L_x_4816:
[----:B------:R-:W-:Y:S05]  /*08a0*/  @!P3 BRA `(.L_x_4817) ;  /* 0x00000000001cb947 */ /* 0x000fea0003800000 */
[----:B------:R-:W2:Y:S02]  /*08b0*/  LDC R5, c[0x0][0x260] ;  /* 0x00009800ff057b82 */ /* 0x000ea40000000800 */
[----:B--2---:R-:W-:-:S05]  /*08c0*/  VIMNMX R0, R38, R5, PT ;  /* 0x0000000526007248 */ /* 0x004fca0003fe0100 */
[----:B------:R-:W-:-:S05]  /*08d0*/  IMAD.IADD R0, R0, 0x1, -R3 ;  /* 0x0000000100007824 */ /* 0x000fca00078e0a03 */
[----:B------:R-:W-:-:S04]  /*08e0*/  SHF.R.S32.HI R3, RZ, 0x1f, R0 ;  /* 0x0000001fff037819 */ /* 0x000fc80000011400 */
[----:B------:R-:W-:-:S04]  /*08f0*/  LEA.HI R3, R3, R0, RZ, 0x5 ;  /* 0x0000000003037211 */ /* 0x000fc800078f28ff */
[----:B------:R-:W-:-:S05]  /*0900*/  SHF.R.S32.HI R3, RZ, 0x5, R3 ;  /* 0x00000005ff037819 */ /* 0x000fca0000011403 */
[----:B------:R-:W-:-:S07]  /*0910*/  IMAD R0, R3, 0x5, RZ ;  /* 0x0000000503007824 */ /* 0x000fce00078e02ff */
.L_x_4817:
[----:B------:R-:W-:Y:S01]  /*0920*/  ULDC UR10, c[0x0][0x260] ;  /* 0x00009800000a7ab9 */ /* 0x000fe20000000800 */
[C---:B-1----:R-:W-:Y:S01]  /*0930*/  ISETP.GT.AND P3, PT, R38.reuse, R4, PT ;  /* 0x000000042600720c */ /* 0x042fe20003f64270 */
[----:B------:R-:W-:Y:S01]  /*0940*/  IMAD.MOV.U32 R3, RZ, RZ, RZ ;  /* 0x000000ffff037224 */ /* 0x000fe200078e00ff */
[----:B------:R-:W-:Y:S01]  /*0950*/  ISETP.GT.AND P2, PT, R38, UR10, PT ;  /* 0x0000000a26007c0c */ /* 0x000fe2000bf44270 */
[----:B------:R-:W-:-:S12]  /*0960*/  IMAD.MOV.U32 R5, RZ, RZ, RZ ;  /* 0x000000ffff057224 */ /* 0x000fd800078e00ff */
        /* <DEDUP_REMOVED lines=8> */
.L_x_4818:
        /* <DEDUP_REMOVED lines=8> */
.L_x_4819:
[----:B------:R-:W-:Y:S01]  /*0a70*/  ULDC UR5, c[0x0][0x268] ;  /* 0x00009a0000057ab9 */ /* 0x000fe20000000800 */
[----:B------:R-:W-:Y:S01]  /*0a80*/  IMAD.MOV.U32 R4, RZ, RZ, RZ ;  /* 0x000000ffff047224 */ /* 0x000fe200078e00ff */
[----:B------:R-:W-:-:S13]  /*0a90*/  ISETP.GT.AND P2, PT, R38, UR5, PT ;  /* 0x0000000526007c0c */ /* 0x000fda000bf44270 */
[----:B------:R-:W-:Y:S05]  /*0aa0*/  @!P2 BRA `(.L_x_4820) ;  /* 0x00000000001ca947 */ /* 0x000fea0003800000 */
[----:B0-----:R-:W0:Y:S02]  /*0ab0*/  LDC R13, c[0x0][0x26c] ;  /* 0x00009b00ff0d7b82 */ /* 0x001e240000000800 */
[----:B0-----:R-:W-:-:S05]  /*0ac0*/  VIMNMX R4, R38, R13, PT ;  /* 0x0000000d26047248 */ /* 0x001fca0003fe0100 */
[----:B------:R-:W-:-:S05]  /*0ad0*/  VIADD R4, R4, -UR5 ;  /* 0x8000000504047c36 */ /* 0x000fca0008000000 */
[----:B------:R-:W-:-:S04]  /*0ae0*/  SHF.R.S32.HI R13, RZ, 0x1f, R4 ;  /* 0x0000001fff0d7819 */ /* 0x000fc80000011404 */
[----:B------:R-:W-:-:S04]  /*0af0*/  LEA.HI R13, R13, R4, RZ, 0x5 ;  /* 0x000000040d0d7211 */ /* 0x000fc800078f28ff */
[----:B------:R-:W-:-:S05]  /*0b00*/  SHF.R.S32.HI R13, RZ, 0x5, R13 ;  /* 0x00000005ff0d7819 */ /* 0x000fca000001140d */
[----:B------:R-:W-:-:S07]  /*0b10*/  IMAD.SHL.U32 R4, R13, 0x2, RZ ;  /* 0x000000020d047824 */ /* 0x000fce00078e00ff */
.L_x_4820:
[C---:B------:R-:W-:Y:S01]  /*0b20*/  VIMNMX R8, R38.reuse, UR4, PT ;  /* 0x0000000426087c48 */ /* 0x040fe2000bfe0100 */
[----:B------:R-:W1:Y:S01]  /*0b30*/  S2UR UR5, SR_CgaCtaId ;  /* 0x00000000000579c3 */ /* 0x000e620000008800 */
[----:B------:R-:W-:Y:S01]  /*0b40*/  ISETP.GE.OR P0, PT, R38, UR10, P0 ;  /* 0x0000000a26007c0c */ /* 0x000fe20008706670 */
[----:B------:R-:W-:Y:S01]  /*0b50*/  ULDC.64 UR8, c[0x0][0x218] ;  /* 0x0000860000087ab9 */ /* 0x000fe20000000a00 */
[----:B0-----:R-:W-:Y:S01]  /*0b60*/  SHF.R.S32.HI R13, RZ, 0x1f, R8 ;  /* 0x0000001fff0d7819 */ /* 0x001fe20000011408 */
[----:B------:R-:W-:Y:S01]  /*0b70*/  UMOV UR4, 0x400 ;  /* 0x0000040000047882 */ /* 0x000fe20000000000 */
[----:B------:R-:W-:Y:S01]  /*0b80*/  IMAD.MOV.U32 R34, RZ, RZ, RZ ;  /* 0x000000ffff227224 */ /* 0x000fe200078e00ff */
[----:B------:R-:W-:Y:S02]  /*0b90*/  PRMT R32, RZ, 0x5410, RZ ;  /* 0x00005410ff207816 */ /* 0x000fe400000000ff */
[----:B------:R-:W-:Y:S02]  /*0ba0*/  LEA.HI R13, R13, R8, RZ, 0x5 ;  /* 0x000000080d0d7211 */ /* 0x000fe400078f28ff */
[----:B------:R-:W-:-:S02]  /*0bb0*/  PRMT R31, RZ, 0x5410, RZ ;  /* 0x00005410ff1f7816 */ /* 0x000fc400000000ff */
[----:B------:R-:W-:-:S05]  /*0bc0*/  SHF.R.S32.HI R13, RZ, 0x5, R13 ;  /* 0x00000005ff0d7819 */ /* 0x000fca000001140d */
[----:B------:R-:W-:-:S05]  /*0bd0*/  IMAD R2, R13, 0x8, R2 ;  /* 0x000000080d027824 */ /* 0x000fca00078e0202 */
[----:B------:R-:W-:Y:S01]  /*0be0*/  IADD3 R0, R5, R2, R0 ;  /* 0x0000000205007210 */ /* 0x000fe20007ffe000 */
[----:B-1----:R-:W-:Y:S01]  /*0bf0*/  ULEA UR4, UR5, UR4, 0x18 ;  /* 0x0000000405047291 */ /* 0x002fe2000f8ec03f */
[----:B-----5:R-:W-:Y:S02]  /*0c00*/  PRMT R2, R6, 0x7610, R6 ;  /* 0x0000761006027816 */ /* 0x020fe40000000006 */
[----:B------:R-:W-:-:S05]  /*0c10*/  IADD3 R3, R4, R0, R3 ;  /* 0x0000000004037210 */ /* 0x000fca0007ffe003 */
[----:B------:R-:W-:Y:S01]  /*0c20*/  IMAD R0, R3, R28, RZ ;  /* 0x0000001c03007224 */ /* 0x000fe200078e02ff */
[----:B------:R-:W-:-:S04]  /*0c30*/  SHF.R.S32.HI R3, RZ, 0x1f, R11 ;  /* 0x0000001fff037819 */ /* 0x000fc8000001140b */
[----:B------:R-:W-:-:S04]  /*0c40*/  IADD3 R11, P2, R11, R0, RZ ;  /* 0x000000000b0b7210 */ /* 0x000fc80007f5e0ff */
[----:B------:R-:W-:Y:S01]  /*0c50*/  LEA.HI.X.SX32 R0, R0, R3, 0x1, P2 ;  /* 0x0000000300007211 */ /* 0x000fe200010f0eff */
[----:B------:R-:W-:Y:S01]  /*0c60*/  IMAD.IADD R3, R38, 0x1, R9 ;  /* 0x0000000126037824 */ /* 0x000fe200078e0209 */
[----:B------:R-:W-:-:S04]  /*0c70*/  LEA R40, P2, R11, UR8, 0x2 ;  /* 0x000000080b287c11 */ /* 0x000fc8000f8410ff */
[----:B------:R-:W-:Y:S02]  /*0c80*/  LEA.HI.X R41, R11, UR9, R0, 0x2, P2 ;  /* 0x000000090b297c11 */ /* 0x000fe400090f1400 */
[----:B------:R-:W-:Y:S01]  /*0c90*/  PRMT R0, R7, 0x7610, R7 ;  /* 0x0000761007007816 */ /* 0x000fe20000000007 */
[----:B------:R-:W-:Y:S06]  /*0ca0*/  @P0 BRA `(.L_x_4821) ;  /* 0x0000001400bc0947 */ /* 0x000fec0003800000 */
[----:B------:R-:W-:Y:S01]  /*0cb0*/  IMAD.MOV.U32 R34, RZ, RZ, RZ ;  /* 0x000000ffff227224 */ /* 0x000fe200078e00ff */
[----:B------:R-:W-:Y:S01]  /*0cc0*/  PRMT R31, RZ, 0x5410, RZ ;  /* 0x00005410ff1f7816 */ /* 0x000fe200000000ff */
[----:B------:R-:W-:Y:S01]  /*0cd0*/  ULDC UR8, c[0x0][0x260] ;  /* 0x0000980000087ab9 */ /* 0x000fe20000000800 */
[----:B------:R-:W-:Y:S01]  /*0ce0*/  PRMT R32, RZ, 0x5410, RZ ;  /* 0x00005410ff207816 */ /* 0x000fe200000000ff */
[----:B------:R-:W-:-:S06]  /*0cf0*/  ULDC UR9, c[0x0][0x240] ;  /* 0x0000900000097ab9 */ /* 0x000fcc0000000800 */
.L_x_4823:
[----:B------:R-:W0:Y:S01]  /*0d00*/  LDC R28, c[0x0][0x23c] ;  /* 0x00008f00ff1c7b82 */ /* 0x000e220000000800 */
[----:B------:R-:W2:Y:S01]  /*0d10*/  LDG.E.128.CONSTANT R24, desc[UR6][R40.64] ;  /* 0x0000000628187981 */ /* 0x000ea2000c1e9d00 */
[----:B------:R-:W-:-:S13]  /*0d20*/  ISETP.NE.AND P0, PT, R38, R3, PT ;  /* 0x000000032600720c */ /* 0x000fda0003f05270 */
[----:B------:R-:W-:Y:S01]  /*0d30*/  @!P0 VIADD R34, R34, 0x1 ;  /* 0x0000000122228836 */ /* 0x000fe20000000000 */
[----:B------:R-:W1:Y:S03]  /*0d40*/  @!P0 LDC.64 R8, c[0x0][0x248] ;  /* 0x00009200ff088b82 */ /* 0x000e660000000a00 */
[----:B------:R-:W-:Y:S02]  /*0d50*/  @!P0 IMAD R33, R34, 0x8, R1 ;  /* 0x0000000822218824 */ /* 0x000fe400078e0201 */
[----:B0-----:R-:W-:-:S03]  /*0d60*/  IMAD.WIDE R10, R28, 0x4, R40 ;  /* 0x000000041c0a7825 */ /* 0x001fc600078e0228 */
[----:B------:R0:W3:Y:S04]  /*0d70*/  @!P0 LDL.64 R48, [R33] ;  /* 0x0000000021308983 */ /* 0x0000e80000100a00 */
[----:B------:R4:W3:Y:S01]  /*0d80*/  LDG.E.128.CONSTANT R20, desc[UR6][R10.64] ;  /* 0x000000060a147981 */ /* 0x0008e2000c1e9d00 */
[----:B------:R-:W-:-:S05]  /*0d90*/  IMAD.WIDE R42, R28, 0x4, R10 ;  /* 0x000000041c2a7825 */ /* 0x000fca00078e020a */
[----:B------:R-:W3:Y:S01]  /*0da0*/  LDG.E.128.CONSTANT R16, desc[UR6][R42.64] ;  /* 0x000000062a107981 */ /* 0x000ee2000c1e9d00 */
[----:B------:R-:W-:-:S05]  /*0db0*/  IMAD.WIDE R46, R28, 0x4, R42 ;  /* 0x000000041c2e7825 */ /* 0x000fca00078e022a */
[----:B------:R-:W3:Y:S01]  /*0dc0*/  LDG.E.128.CONSTANT R12, desc[UR6][R46.64] ;  /* 0x000000062e0c7981 */ /* 0x000ee2000c1e9d00 */
[----:B------:R-:W-:-:S05]  /*0dd0*/  IMAD.WIDE R36, R28, 0x4, R46 ;  /* 0x000000041c247825 */ /* 0x000fca00078e022e */
[----:B------:R-:W3:Y:S01]  /*0de0*/  LDG.E.128.CONSTANT R4, desc[UR6][R36.64] ;  /* 0x0000000624047981 */ /* 0x000ee2000c1e9d00 */
[----:B0-----:R-:W-:Y:S01]  /*0df0*/  @!P0 IMAD.SHL.U32 R33, R38, 0x2, RZ ;  /* 0x0000000226218824 */ /* 0x001fe200078e00ff */
[----:B----4-:R-:W-:-:S03]  /*0e00*/  PRMT R10, R30, 0x9910, RZ ;  /* 0x000099101e0a7816 */ /* 0x010fc600000000ff */
[----:B-1----:R-:W-:Y:S01]  /*0e10*/  @!P0 IMAD.WIDE R8, R33, 0x2, R8 ;  /* 0x0000000221088825 */ /* 0x002fe200078e0208 */
[----:B------:R-:W-:-:S04]  /*0e20*/  ISETP.EQ.OR P2, PT, R10, RZ, P1 ;  /* 0x000000ff0a00720c */ /* 0x000fc80000f42670 */
[----:B------:R0:W5:Y:S01]  /*0e30*/  @!P0 LDG.E.U16.CONSTANT R35, desc[UR6][R8.64+0x2] ;  /* 0x0000020608238981 */ /* 0x000162000c1e9500 */
[----:B------:R-:W1:Y:S01]  /*0e40*/  S2UR UR5, SR_CTAID.Z ;  /* 0x00000000000579c3 */ /* 0x000e620000002700 */
[----:B------:R-:W-:Y:S01]  /*0e50*/  IMAD.MOV.U32 R45, RZ, RZ, 0x2800 ;  /* 0x00002800ff2d7424 */ /* 0x000fe200078e00ff */
[----:B-1----:R-:W-:-:S04]  /*0e60*/  ULEA UR5, UR5, 0x40, 0x6 ;  /* 0x0000004005057891 */ /* 0x002fc8000f8e303f */
[----:B------:R-:W-:-:S04]  /*0e70*/  UISETP.LT.AND UP0, UPT, UR5, UR9, UPT ;  /* 0x000000090500728c */ /* 0x000fc8000bf01270 */
[----:B------:R-:W-:Y:S01]  /*0e80*/  USEL UR5, UR5, UR9, UP0 ;  /* 0x0000000905057287 */ /* 0x000fe20008000000 */
[----:B--2---:R-:W-:Y:S02]  /*0e90*/  SHF.R.U32.HI R11, RZ, 0xf, R27 ;  /* 0x0000000fff0b7819 */ /* 0x004fe4000001161b */
[----:B0-----:R-:W-:Y:S02]  /*0ea0*/  SHF.R.U32.HI R8, RZ, 0xf, R25 ;  /* 0x0000000fff087819 */ /* 0x001fe40000011619 */
[----:B------:R-:W-:Y:S02]  /*0eb0*/  SHF.R.U32.HI R9, RZ, 0xf, R26 ;  /* 0x0000000fff097819 */ /* 0x000fe4000001161a */
[----:B------:R-:W-:Y:S02]  /*0ec0*/  SHF.R.U32.HI R10, RZ, 0xf, R24 ;  /* 0x0000000fff0a7819 */ /* 0x000fe40000011618 */
[----:B------:R-:W-:Y:S02]  /*0ed0*/  LOP3.LUT R39, R11, 0x10001, RZ, 0xc0, !PT ;  /* 0x000100010b277812 */ /* 0x000fe400078ec0ff */
[----:B------:R-:W-:-:S02]  /*0ee0*/  LOP3.LUT R8, R8, 0x10001, RZ, 0xc0, !PT ;  /* 0x0001000108087812 */ /* 0x000fc400078ec0ff */
[----:B------:R-:W-:Y:S02]  /*0ef0*/  LOP3.LUT R33, R9, 0x10001, RZ, 0xc0, !PT ;  /* 0x0001000109217812 */ /* 0x000fe400078ec0ff */
[----:B------:R-:W-:Y:S02]  /*0f00*/  LOP3.LUT R10, R10, 0x10001, RZ, 0xc0, !PT ;  /* 0x000100010a0a7812 */ /* 0x000fe400078ec0ff */
[----:B---3--:R-:W-:Y:S02]  /*0f10*/  SHF.R.U32.HI R11, RZ, 0xe, R21 ;  /* 0x0000000eff0b7819 */ /* 0x008fe40000011615 */
[----:B------:R-:W-:Y:S02]  /*0f20*/  SHF.R.U32.HI R9, RZ, 0xe, R20 ;  /* 0x0000000eff097819 */ /* 0x000fe40000011614 */
[----:B------:R-:W-:Y:S02]  /*0f30*/  SHF.R.U32.HI R42, RZ, 0xe, R23 ;  /* 0x0000000eff2a7819 */ /* 0x000fe40000011617 */
[----:B------:R-:W-:-:S02]  /*0f40*/  LOP3.LUT R11, R8, 0x20002, R11, 0xf8, !PT ;  /* 0x00020002080b7812 */ /* 0x000fc400078ef80b */
[----:B------:R-:W-:Y:S02]  /*0f50*/  LOP3.LUT R9, R10, 0x20002, R9, 0xf8, !PT ;  /* 0x000200020a097812 */ /* 0x000fe400078ef809 */
[----:B------:R-:W-:Y:S02]  /*0f60*/  LOP3.LUT R42, R39, 0x20002, R42, 0xf8, !PT ;  /* 0x00020002272a7812 */ /* 0x000fe400078ef82a */
        /* <DEDUP_REMOVED lines=8> */
[----:B------:R-:W-:Y:S02]  /*0ff0*/  LOP3.LUT R11, R11, 0x40004, R10, 0xf8, !PT ;  /* 0x000400040b0b7812 */ /* 0x000fe400078ef80a */
[----:B------:R-:W-:-:S02]  /*1000*/  SHF.R.U32.HI R10, RZ, 0xc, R13 ;  /* 0x0000000cff0a7819 */ /* 0x000fc4000001160d */
[----:B------:R-:W-:Y:S02]  /*1010*/  LOP3.LUT R8, R9, 0x80008, R8, 0xf8, !PT ;  /* 0x0008000809087812 */ /* 0x000fe400078ef808 */
[----:B------:R-:W-:Y:S02]  /*1020*/  LOP3.LUT R9, R42, 0x80008, R39, 0xf8, !PT ;  /* 0x000800082a097812 */ /* 0x000fe400078ef827 */
[----:B------:R-:W-:Y:S02]  /*1030*/  LOP3.LUT R40, R33, 0x20002, R40, 0xf8, !PT ;  /* 0x0002000221287812 */ /* 0x000fe400078ef828 */
[----:B------:R-:W-:Y:S02]  /*1040*/  SHF.R.U32.HI R39, RZ, 0xb, R4 ;  /* 0x0000000bff277819 */ /* 0x000fe40000011604 */
[----:B------:R-:W-:Y:S02]  /*1050*/  SHF.R.U32.HI R33, RZ, 0xd, R18 ;  /* 0x0000000dff217819 */ /* 0x000fe40000011612 */
[----:B------:R-:W-:-:S02]  /*1060*/  LOP3.LUT R11, R11, 0x80008, R10, 0xf8, !PT ;  /* 0x000800080b0b7812 */ /* 0x000fc400078ef80a */
[----:B------:R-:W-:Y:S02]  /*1070*/  SHF.R.U32.HI R44, RZ, 0xb, R5 ;  /* 0x0000000bff2c7819 */ /* 0x000fe40000011605 */
[----:B------:R-:W-:Y:S02]  /*1080*/  SHF.R.U32.HI R42, RZ, 0xb, R7 ;  /* 0x0000000bff2a7819 */ /* 0x000fe40000011607 */
[----:B------:R-:W-:Y:S02]  /*1090*/  LOP3.LUT R39, R8, 0x100010, R39, 0xf8, !PT ;  /* 0x0010001008277812 */ /* 0x000fe400078ef827 */
        /* <DEDUP_REMOVED lines=8> */
[----:B------:R-:W-:-:S02]  /*1120*/  LOP3.LUT R40, R40, 0x80008, R33, 0xf8, !PT ;  /* 0x0008000828287812 */ /* 0x000fc400078ef821 */
[----:B------:R-:W-:Y:S02]  /*1130*/  SHF.R.U32.HI R43, RZ, 0xb, R6 ;  /* 0x0000000bff2b7819 */ /* 0x000fe40000011606 */
[----:B------:R-:W-:Y:S02]  /*1140*/  LOP3.LUT R64, R9, 0x64006400, RZ, 0xfc, !PT ;  /* 0x6400640009407812 */ /* 0x000fe400078efcff */
[----:B------:R-:W-:Y:S02]  /*1150*/  LOP3.LUT R58, R11, 0x64006400, RZ, 0xfc, !PT ;  /* 0x640064000b3a7812 */ /* 0x000fe400078efcff */
[----:B------:R-:W-:Y:S02]  /*1160*/  LOP3.LUT R9, R20, 0x3e003e0, RZ, 0xc0, !PT ;  /* 0x03e003e014097812 */ /* 0x000fe400078ec0ff */
        /* <DEDUP_REMOVED lines=12> */
[----:B------:R-:W-:Y:S02]  /*1230*/  @!P0 PRMT R2, R48, 0x7610, R2 ;  /* 0x0000761030028816 */ /* 0x000fe40000000002 */
        /* <DEDUP_REMOVED lines=9> */
[----:B------:R-:W-:Y:S01]  /*12d0*/  @!P0 PRMT R2, R2, 0x7610, R48 ;  /* 0x0000761002028816 */ /* 0x000fe20000000030 */
        /* <DEDUP_REMOVED lines=12> */
[----:B------:R-:W-:Y:S01]  /*13a0*/  @!P0 PRMT R0, R49, 0x7610, R0 ;  /* 0x0000761031008816 */ /* 0x000fe20000000000 */
        /* <DEDUP_REMOVED lines=8> */
[----:B------:R-:W-:Y:S01]  /*1430*/  @!P0 PRMT R0, R0, 0x7610, R49 ;  /* 0x0000761000008816 */ /* 0x000fe20000000031 */
[-C--:B------:R-:W-:Y:S02]  /*1440*/  HFMA2 R64, R64, R45.reuse.H0_H0, -48, -48 ;  /* 0xd200d20040407431 */ /* 0x080fe4000004002d */
[----:B------:R-:W-:Y:S02]  /*1450*/  VIADD R33, R38, 0x20 ;  /* 0x0000002026217836 */ /* 0x000fe40000000000 */
[----:B------:R-:W-:-:S02]  /*1460*/  HFMA2 R62, R62, R45.H0_H0, -48, -48 ;  /* 0xd200d2003e3e7431 */ /* 0x000fc4000004002d */
[-C--:B------:R-:W-:Y:S02]  /*1470*/  HFMA2 R58, R58, R45.reuse.H0_H0, -48, -48 ;  /* 0xd200d2003a3a7431 */ /* 0x080fe4000004002d */
[-C--:B------:R-:W-:Y:S02]  /*1480*/  HFMA2 R56, R56, R45.reuse.H0_H0, -48, -48 ;  /* 0xd200d20038387431 */ /* 0x080fe4000004002d */
[-C--:B------:R-:W-:Y:S02]  /*1490*/  HFMA2 R54, R54, R45.reuse.H0_H0, -48, -48 ;  /* 0xd200d20036367431 */ /* 0x080fe4000004002d */
[-C--:B------:R-:W-:Y:S02]  /*14a0*/  HFMA2 R52, R52, R45.reuse.H0_H0, -48, -48 ;  /* 0xd200d20034347431 */ /* 0x080fe4000004002d */
[-C--:B------:R-:W-:Y:S02]  /*14b0*/  HFMA2 R50, R50, R45.reuse.H0_H0, -48, -48 ;  /* 0xd200d20032327431 */ /* 0x080fe4000004002d */
[----:B------:R-:W-:-:S02]  /*14c0*/  HFMA2 R48, R48, R45.H0_H0, -48, -48 ;  /* 0xd200d20030307431 */ /* 0x000fc4000004002d */
[-C--:B------:R-:W-:Y:S02]  /*14d0*/  HFMA2 R49, R66, R45.reuse.H0_H0, -48, -48 ;  /* 0xd200d20042317431 */ /* 0x080fe4000004002d */
[-C--:B------:R-:W-:Y:S02]  /*14e0*/  HFMA2 R46, R8, R45.reuse.H0_H0, -48, -48 ;  /* 0xd200d200082e7431 */ /* 0x080fe4000004002d */
[-C--:B------:R-:W-:Y:S02]  /*14f0*/  HFMA2 R41, R10, R45.reuse.H0_H0, -48, -48 ;  /* 0xd200d2000a297431 */ /* 0x080fe4000004002d */
        /* <DEDUP_REMOVED lines=10> */
[----:B------:R-:W-:-:S02]  /*15a0*/  SHF.R.U32.HI R63, RZ, 0xa, R27 ;  /* 0x0000000aff3f7819 */ /* 0x000fc4000001161b */
[----:B------:R-:W-:Y:S02]  /*15b0*/  LOP3.LUT R27, R20, 0x1f001f, RZ, 0xc0, !PT ;  /* 0x001f001f141b7812 */ /* 0x000fe400078ec0ff */
[----:B------:R-:W-:Y:S02]  /*15c0*/  SHF.R.U32.HI R65, RZ, 0xa, R20 ;  /* 0x0000000aff417819 */ /* 0x000fe40000011614 */
[----:B------:R-:W-:Y:S02]  /*15d0*/  LOP3.LUT R66, R21, 0x1f001f, RZ, 0xc0, !PT ;  /* 0x001f001f15427812 */ /* 0x000fe400078ec0ff */
[----:B------:R-:W-:Y:S02]  /*15e0*/  SHF.R.U32.HI R69, RZ, 0xa, R21 ;  /* 0x0000000aff457819 */ /* 0x000fe40000011615 */
[----:B------:R-:W-:Y:S02]  /*15f0*/  LOP3.LUT R60, R60, 0x64006400, RZ, 0xfc, !PT ;  /* 0x640064003c3c7812 */ /* 0x000fe400078efcff */
[----:B------:R-:W-:-:S02]  /*1600*/  LOP3.LUT R20, R16, 0x1f001f, RZ, 0xc0, !PT ;  /* 0x001f001f10147812 */ /* 0x000fc400078ec0ff */
[----:B------:R-:W-:Y:S01]  /*1610*/  SHF.R.U32.HI R21, RZ, 0xa, R16 ;  /* 0x0000000aff157819 */ /* 0x000fe20000011610 */
[----:B------:R-:W-:Y:S01]  /*1620*/  HADD2 R85, R60, -1040, -1040 ;  /* 0xe410e4103c557430 */ /* 0x000fe20000000000 */
[----:B------:R-:W-:Y:S02]  /*1630*/  LOP3.LUT R78, R12, 0x1f001f, RZ, 0xc0, !PT ;  /* 0x001f001f0c4e7812 */ /* 0x000fe400078ec0ff */
[----:B------:R-:W-:Y:S02]  /*1640*/  SHF.R.U32.HI R16, RZ, 0xa, R12 ;  /* 0x0000000aff107819 */ /* 0x000fe4000001160c */
[----:B------:R-:W-:Y:S02]  /*1650*/  LOP3.LUT R67, R67, 0x64006400, RZ, 0xfc, !PT ;  /* 0x6400640043437812 */ /* 0x000fe400078efcff */
[----:B------:R-:W-:Y:S02]  /*1660*/  LOP3.LUT R75, R75, 0x64006400, RZ, 0xfc, !PT ;  /* 0x640064004b4b7812 */ /* 0x000fe400078efcff */
[----:B------:R-:W-:Y:S01]  /*1670*/  LOP3.LUT R72, R22, 0x1f001f, RZ, 0xc0, !PT ;  /* 0x001f001f16487812 */ /* 0x000fe200078ec0ff */
[----:B------:R-:W-:Y:S01]  /*1680*/  HADD2 R67, R67, -1040, -1040 ;  /* 0xe410e41043437430 */ /* 0x000fe20000000000 */
[----:B------:R-:W-:Y:S01]  /*1690*/  SHF.R.U32.HI R73, RZ, 0xa, R22 ;  /* 0x0000000aff497819 */ /* 0x000fe20000011616 */
[----:B------:R-:W-:Y:S01]  /*16a0*/  HADD2 R75, R75, -1040, -1040 ;  /* 0xe410e4104b4b7430 */ /* 0x000fe20000000000 */
[----:B------:R-:W-:Y:S01]  /*16b0*/  LOP3.LUT R22, R17, 0x1f001f, RZ, 0xc0, !PT ;  /* 0x001f001f11167812 */ /* 0x000fe200078ec0ff */
[-C--:B0-----:R-:W-:Y:S01]  /*16c0*/  HFMA2.MMA R12, R71, R8.reuse, RZ ;  /* 0x00000008470c7235 */ /* 0x081fe200000000ff */
[----:B------:R-:W-:Y:S01]  /*16d0*/  SHF.R.U32.HI R68, RZ, 0xa, R17 ;  /* 0x0000000aff447819 */ /* 0x000fe20000011611 */
[----:B------:R-:W-:Y:S01]  /*16e0*/  HFMA2.MMA R85, R85, R8, RZ ;  /* 0x0000000855557235 */ /* 0x000fe200000000ff */
[----:B------:R-:W-:Y:S01]  /*16f0*/  LOP3.LUT R70, R18, 0x1f001f, RZ, 0xc0, !PT ;  /* 0x001f001f12467812 */ /* 0x000fe200078ec0ff */
[-C--:B------:R-:W-:Y:S01]  /*1700*/  HFMA2 R84, R67, R8.reuse, RZ.H0_H0 ;  /* 0x0000000843547231 */ /* 0x080fe200000400ff */
[----:B------:R-:W-:Y:S01]  /*1710*/  SHF.R.U32.HI R74, RZ, 0xa, R18 ;  /* 0x0000000aff4a7819 */ /* 0x000fe20000011612 */
[----:B------:R-:W-:Y:S01]  /*1720*/  HFMA2 R86, R75, R8, RZ.H0_H0 ;  /* 0x000000084b567231 */ /* 0x000fe200000400ff */
[----:B------:R-:W-:Y:S01]  /*1730*/  LOP3.LUT R76, R19, 0x1f001f, RZ, 0xc0, !PT ;  /* 0x001f001f134c7812 */ /* 0x000fe200078ec0ff */
[-C--:B------:R-:W-:Y:S01]  /*1740*/  HFMA2.MMA R8, R62, R9.reuse, R12 ;  /* 0x000000093e087235 */ /* 0x080fe2000000000c */
[----:B------:R-:W-:Y:S01]  /*1750*/  SHF.R.U32.HI R79, RZ, 0xa, R19 ;  /* 0x0000000aff4f7819 */ /* 0x000fe20000011613 */
[----:B------:R-:W-:Y:S01]  /*1760*/  HFMA2.MMA R85, R61, R9, R85 ;  /* 0x000000093d557235 */ /* 0x000fe20000000055 */
[----:B------:R-:W-:Y:S01]  /*1770*/  LOP3.LUT R80, R13, 0x1f001f, RZ, 0xc0, !PT ;  /* 0x001f001f0d507812 */ /* 0x000fe200078ec0ff */
[----:B------:R-:W-:Y:S01]  /*1780*/  HFMA2 R84, R64, R9, R84 ;  /* 0x0000000940547231 */ /* 0x000fe20000000054 */
[----:B------:R-:W-:-:S02]  /*1790*/  SHF.R.U32.HI R17, RZ, 0xa, R13 ;  /* 0x0000000aff117819 */ /* 0x000fc4000001160d */
[----:B------:R-:W-:Y:S02]  /*17a0*/  LOP3.LUT R81, R14, 0x1f001f, RZ, 0xc0, !PT ;  /* 0x001f001f0e517812 */ /* 0x000fe400078ec0ff */
[----:B------:R-:W-:Y:S02]  /*17b0*/  SHF.R.U32.HI R18, RZ, 0xa, R14 ;  /* 0x0000000aff127819 */ /* 0x000fe4000001160e */
[----:B------:R-:W-:Y:S02]  /*17c0*/  LOP3.LUT R82, R15, 0x1f001f, RZ, 0xc0, !PT ;  /* 0x001f001f0f527812 */ /* 0x000fe400078ec0ff */
[----:B------:R-:W-:Y:S02]  /*17d0*/  SHF.R.U32.HI R19, RZ, 0xa, R15 ;  /* 0x0000000aff137819 */ /* 0x000fe4000001160f */
[----:B------:R-:W0:Y:S01]  /*17e0*/  LDS.128 R12, [UR4+0x10] ;  /* 0x00001004ff0c7984 */ /* 0x000e220008000c00 */
[----:B------:R-:W-:Y:S02]  /*17f0*/  SHF.R.U32.HI R24, RZ, 0xa, R24 ;  /* 0x0000000aff187819 */ /* 0x000fe40000011618 */
[----:B------:R-:W-:-:S02]  /*1800*/  SHF.R.U32.HI R26, RZ, 0xa, R26 ;  /* 0x0000000aff1a7819 */ /* 0x000fc4000001161a */
[----:B------:R-:W-:Y:S02]  /*1810*/  LOP3.LUT R24, R24, 0x1f001f, RZ, 0xc0, !PT ;  /* 0x001f001f18187812 */ /* 0x000fe400078ec0ff */
[----:B------:R-:W-:Y:S02]  /*1820*/  LOP3.LUT R26, R26, 0x1f001f, RZ, 0xc0, !PT ;  /* 0x001f001f1a1a7812 */ /* 0x000fe400078ec0ff */
[----:B------:R-:W-:Y:S02]  /*1830*/  LOP3.LUT R24, R24, 0x64006400, RZ, 0xfc, !PT ;  /* 0x6400640018187812 */ /* 0x000fe400078efcff */
[----:B------:R-:W-:Y:S02]  /*1840*/  LOP3.LUT R26, R26, 0x64006400, RZ, 0xfc, !PT ;  /* 0x640064001a1a7812 */ /* 0x000fe400078efcff */
[----:B------:R-:W-:Y:S01]  /*1850*/  SHF.R.U32.HI R25, RZ, 0xa, R25 ;  /* 0x0000000aff197819 */ /* 0x000fe20000011619 */
[----:B------:R-:W-:Y:S01]  /*1860*/  HADD2 R24, R24, -1040, -1040 ;  /* 0xe410e41018187430 */ /* 0x000fe20000000000 */
[----:B------:R-:W-:-:S02]  /*1870*/  LOP3.LUT R75, R7, 0x1f001f, RZ, 0xc0, !PT ;  /* 0x001f001f074b7812 */ /* 0x000fc400078ec0ff */
[----:B------:R-:W-:Y:S01]  /*1880*/  SHF.R.U32.HI R83, RZ, 0xa, R7 ;  /* 0x0000000aff537819 */ /* 0x000fe20000011607 */
[----:B------:R-:W-:Y:S01]  /*1890*/  HADD2 R7, R26, -1040, -1040 ;  /* 0xe410e4101a077430 */ /* 0x000fe20000000000 */
[----:B------:R-:W-:Y:S01]  /*18a0*/  LOP3.LUT R25, R25, 0x1f001f, RZ, 0xc0, !PT ;  /* 0x001f001f19197812 */ /* 0x000fe200078ec0ff */
[-C--:B------:R-:W-:Y:S01]  /*18b0*/  HFMA2.MMA R85, R24, R10.reuse, R85 ;  /* 0x0000000a18557235 */ /* 0x080fe20000000055 */
[----:B------:R-:W-:Y:S02]  /*18c0*/  LOP3.LUT R63, R63, 0x1f001f, RZ, 0xc0, !PT ;  /* 0x001f001f3f3f7812 */ /* 0x000fe400078ec0ff */
[----:B------:R-:W-:Y:S01]  /*18d0*/  LOP3.LUT R27, R27, 0x64006400, RZ, 0xfc, !PT ;  /* 0x640064001b1b7812 */ /* 0x000fe200078efcff */
[----:B------:R-:W-:Y:S01]  /*18e0*/  HFMA2.MMA R8, R7, R10, R8 ;  /* 0x0000000a07087235 */ /* 0x000fe20000000008 */
[----:B------:R-:W-:Y:S02]  /*18f0*/  LOP3.LUT R72, R72, 0x64006400, RZ, 0xfc, !PT ;  /* 0x6400640048487812 */ /* 0x000fe400078efcff */
[----:B------:R-:W-:-:S02]  /*1900*/  LOP3.LUT R25, R25, 0x64006400, RZ, 0xfc, !PT ;  /* 0x6400640019197812 */ /* 0x000fc400078efcff */
[----:B------:R-:W-:Y:S02]  /*1910*/  LOP3.LUT R63, R63, 0x64006400, RZ, 0xfc, !PT ;  /* 0x640064003f3f7812 */ /* 0x000fe400078efcff */
[----:B------:R-:W-:Y:S01]  /*1920*/  LOP3.LUT R77, R23, 0x1f001f, RZ, 0xc0, !PT ;  /* 0x001f001f174d7812 */ /* 0x000fe200078ec0ff */
[----:B------:R-:W-:Y:S01]  /*1930*/  HADD2 R25, R25, -1040, -1040 ;  /* 0xe410e41019197430 */ /* 0x000fe20000000000 */
[----:B------:R-:W-:Y:S02]  /*1940*/  LOP3.LUT R62, R5, 0x1f001f, RZ, 0xc0, !PT ;  /* 0x001f001f053e7812 */ /* 0x000fe400078ec0ff */
[----:B------:R-:W-:Y:S01]  /*1950*/  SHF.R.U32.HI R64, RZ, 0xa, R5 ;  /* 0x0000000aff407819 */ /* 0x000fe20000011605 */
[----:B------:R-:W-:Y:S01]  /*1960*/  HFMA2 R5, R58, R9, R86 ;  /* 0x000000093a057231 */ /* 0x000fe20000000056 */
[----:B------:R-:W-:Y:S01]  /*1970*/  LOP3.LUT R67, R6, 0x1f001f, RZ, 0xc0, !PT ;  /* 0x001f001f06437812 */ /* 0x000fe200078ec0ff */
[----:B------:R-:W-:Y:S01]  /*1980*/  HADD2 R9, R72, -1040, -1040 ;  /* 0xe410e41048097430 */ /* 0x000fe20000000000 */
[----:B------:R-:W-:Y:S01]  /*1990*/  SHF.R.U32.HI R71, RZ, 0xa, R6 ;  /* 0x0000000aff477819 */ /* 0x000fe20000011606 */
[----:B------:R-:W-:Y:S01]  /*19a0*/  HADD2 R6, R27, -1040, -1040 ;  /* 0xe410e4101b067430 */ /* 0x000fe20000000000 */
[----:B------:R-:W-:Y:S01]  /*19b0*/  LOP3.LUT R60, R4, 0x1f001f, RZ, 0xc0, !PT ;  /* 0x001f001f043c7812 */ /* 0x000fe200078ec0ff */
[-C--:B------:R-:W-:Y:S01]  /*19c0*/  HFMA2 R84, R25, R10.reuse, R84 ;  /* 0x0000000a19547231 */ /* 0x080fe20000000054 */
        /* <DEDUP_REMOVED lines=8> */
[----:B------:R-:W-:Y:S01]  /*1a50*/  LOP3.LUT R65, R65, 0x1f001f, RZ, 0xc0, !PT ;  /* 0x001f001f41417812 */ /* 0x000fe200078ec0ff */
[----:B------:R-:W-:Y:S01]  /*1a60*/  HADD2 R10, R77, -1040, -1040 ;  /* 0xe410e4104d0a7430 */ /* 0x000fe20000000000 */
[----:B------:R-:W-:Y:S01]  /*1a70*/  LOP3.LUT R73, R73, 0x1f001f, RZ, 0xc0, !PT ;  /* 0x001f001f49497812 */ /* 0x000fe200078ec0ff */
[-C--:B------:R-:W-:Y:S01]  /*1a80*/  HFMA2 R84, R7, R11.reuse, R84 ;  /* 0x0000000b07547231 */ /* 0x080fe20000000054 */
[-C--:B0-----:R-:W-:Y:S01]  /*1a90*/  HFMA2.MMA R8, R59, R12.reuse, R6 ;  /* 0x0000000c3b087235 */ /* 0x081fe20000000006 */
[----:B------:R-:W-:Y:S01]  /*1aa0*/  HFMA2 R5, R10, R11, R5 ;  /* 0x0000000b0a057231 */ /* 0x000fe20000000005 */
[----:B------:R-:W-:Y:S01]  /*1ab0*/  HFMA2.MMA R9, R57, R12, R4 ;  /* 0x0000000c39097235 */ /* 0x000fe20000000004 */
[-C--:B------:R-:W-:Y:S01]  /*1ac0*/  HFMA2 R84, R55, R12.reuse, R84 ;  /* 0x0000000c37547231 */ /* 0x080fe20000000054 */
[----:B------:R-:W-:Y:S01]  /*1ad0*/  LOP3.LUT R65, R65, 0x64006400, RZ, 0xfc, !PT ;  /* 0x6400640041417812 */ /* 0x000fe200078efcff */
[----:B------:R-:W-:Y:S01]  /*1ae0*/  HFMA2 R12, R56, R12, R5 ;  /* 0x0000000c380c7231 */ /* 0x000fe20000000005 */
[----:B------:R-:W-:Y:S01]  /*1af0*/  LOP3.LUT R73, R73, 0x64006400, RZ, 0xfc, !PT ;  /* 0x6400640049497812 */ /* 0x000fe200078efcff */
[----:B------:R-:W0:Y:S01]  /*1b00*/  LDS.128 R4, [UR4+0x20] ;  /* 0x00002004ff047984 */ /* 0x000e220008000c00 */
[----:B------:R-:W-:Y:S01]  /*1b10*/  SHF.R.U32.HI R23, RZ, 0xa, R23 ;  /* 0x0000000aff177819 */ /* 0x000fe20000011617 */
[----:B------:R-:W-:Y:S01]  /*1b20*/  HADD2 R65, R65, -1040, -1040 ;  /* 0xe410e41041417430 */ /* 0x000fe20000000000 */
[----:B------:R-:W-:Y:S01]  /*1b30*/  LOP3.LUT R20, R20, 0x64006400, RZ, 0xfc, !PT ;  /* 0x6400640014147812 */ /* 0x000fe200078efcff */
[----:B------:R-:W-:Y:S01]  /*1b40*/  HADD2 R10, R73, -1040, -1040 ;  /* 0xe410e410490a7430 */ /* 0x000fe20000000000 */
[----:B------:R-:W-:-:S02]  /*1b50*/  LOP3.LUT R70, R70, 0x64006400, RZ, 0xfc, !PT ;  /* 0x6400640046467812 */ /* 0x000fc400078efcff */
[----:B------:R-:W-:Y:S01]  /*1b60*/  LOP3.LUT R69, R69, 0x1f001f, RZ, 0xc0, !PT ;  /* 0x001f001f45457812 */ /* 0x000fe200078ec0ff */
[-C--:B------:R-:W-:Y:S01]  /*1b70*/  HFMA2.MMA R8, R65, R13.reuse, R8 ;  /* 0x0000000d41087235 */ /* 0x080fe20000000008 */
[----:B------:R-:W-:Y:S01]  /*1b80*/  LOP3.LUT R23, R23, 0x1f001f, RZ, 0xc0, !PT ;  /* 0x001f001f17177812 */ /* 0x000fe200078ec0ff */
[----:B------:R-:W-:Y:S01]  /*1b90*/  HFMA2.MMA R9, R10, R13, R9 ;  /* 0x0000000d0a097235 */ /* 0x000fe20000000009 */
        /* <DEDUP_REMOVED lines=9> */
[----:B------:R-:W-:Y:S01]  /*1c30*/  LOP3.LUT R21, R21, 0x1f001f, RZ, 0xc0, !PT ;  /* 0x001f001f15157812 */ /* 0x000fe200078ec0ff */
[----:B------:R-:W-:Y:S01]  /*1c40*/  HFMA2.MMA R9, R70, R14, R9 ;  /* 0x0000000e46097235 */ /* 0x000fe20000000009 */
[----:B------:R-:W-:Y:S01]  /*1c50*/  LOP3.LUT R74, R74, 0x1f001f, RZ, 0xc0, !PT ;  /* 0x001f001f4a4a7812 */ /* 0x000fe200078ec0ff */
[-C--:B------:R-:W-:Y:S01]  /*1c60*/  HFMA2 R84, R69, R13.reuse, R84 ;  /* 0x0000000d45547231 */ /* 0x080fe20000000054 */
[----:B------:R-:W-:Y:S01]  /*1c70*/  LOP3.LUT R68, R68, 0x1f001f, RZ, 0xc0, !PT ;  /* 0x001f001f44447812 */ /* 0x000fe200078ec0ff */
[----:B------:R-:W-:Y:S01]  /*1c80*/  HFMA2 R12, R23, R13, R12 ;  /* 0x0000000d170c7231 */ /* 0x000fe2000000000c */
[----:B------:R-:W-:Y:S01]  /*1c90*/  LOP3.LUT R79, R79, 0x1f001f, RZ, 0xc0, !PT ;  /* 0x001f001f4f4f7812 */ /* 0x000fe200078ec0ff */
[----:B------:R-:W-:Y:S01]  /*1ca0*/  HADD2 R13, R22, -1040, -1040 ;  /* 0xe410e410160d7430 */ /* 0x000fe20000000000 */
[----:B------:R-:W-:Y:S01]  /*1cb0*/  LOP3.LUT R21, R21, 0x64006400, RZ, 0xfc, !PT ;  /* 0x6400640015157812 */ /* 0x000fe200078efcff */
[----:B------:R-:W-:Y:S01]  /*1cc0*/  HADD2 R23, R76, -1040, -1040 ;  /* 0xe410e4104c177430 */ /* 0x000fe20000000000 */
[----:B------:R-:W-:Y:S01]  /*1cd0*/  LOP3.LUT R74, R74, 0x64006400, RZ, 0xfc, !PT ;  /* 0x640064004a4a7812 */ /* 0x000fe200078efcff */
[-C--:B------:R-:W-:Y:S01]  /*1ce0*/  HFMA2 R84, R13, R14.reuse, R84 ;  /* 0x0000000e0d547231 */ /* 0x080fe20000000054 */
[----:B------:R-:W-:Y:S01]  /*1cf0*/  LOP3.LUT R68, R68, 0x64006400, RZ, 0xfc, !PT ;  /* 0x6400640044447812 */ /* 0x000fe200078efcff */
[-C--:B------:R-:W-:Y:S01]  /*1d00*/  HFMA2.MMA R8, R54, R15.reuse, R8 ;  /* 0x0000000f36087235 */ /* 0x080fe20000000008 */
[----:B------:R-:W-:Y:S01]  /*1d10*/  LOP3.LUT R79, R79, 0x64006400, RZ, 0xfc, !PT ;  /* 0x640064004f4f7812 */ /* 0x000fe200078efcff */
[----:B------:R-:W-:Y:S01]  /*1d20*/  HFMA2.MMA R9, R52, R15, R9 ;  /* 0x0000000f34097235 */ /* 0x000fe20000000009 */
        /* <DEDUP_REMOVED lines=9> */
[----:B------:R-:W-:Y:S01]  /*1dc0*/  LOP3.LUT R16, R16, 0x1f001f, RZ, 0xc0, !PT ;  /* 0x001f001f10107812 */ /* 0x000fe200078ec0ff */
[----:B------:R-:W-:Y:S01]  /*1dd0*/  HADD2 R10, R79, -1040, -1040 ;  /* 0xe410e4104f0a7430 */ /* 0x000fe20000000000 */
        /* <DEDUP_REMOVED lines=8> */
[----:B------:R-:W-:Y:S01]  /*1e60*/  HADD2 R21, R78, -1040, -1040 ;  /* 0xe410e4104e157430 */ /* 0x000fe20000000000 */
[----:B------:R-:W-:Y:S01]  /*1e70*/  LOP3.LUT R19, R19, 0x1f001f, RZ, 0xc0, !PT ;  /* 0x001f001f13137812 */ /* 0x000fe200078ec0ff */
[----:B------:R-:W-:Y:S01]  /*1e80*/  HADD2 R4, R81, -1040, -1040 ;  /* 0xe410e41051047430 */ /* 0x000fe20000000000 */
[----:B------:R-:W-:Y:S01]  /*1e90*/  LOP3.LUT R18, R18, 0x64006400, RZ, 0xfc, !PT ;  /* 0x6400640012127812 */ /* 0x000fe200078efcff */
[----:B------:R-:W-:Y:S01]  /*1ea0*/  HADD2 R23, R80, -1040, -1040 ;  /* 0xe410e41050177430 */ /* 0x000fe20000000000 */
[----:B------:R-:W-:Y:S01]  /*1eb0*/  LOP3.LUT R60, R60, 0x64006400, RZ, 0xfc, !PT ;  /* 0x640064003c3c7812 */ /* 0x000fe200078efcff */
[-C--:B------:R-:W-:Y:S01]  /*1ec0*/  HFMA2.MMA R12, R21, R5.reuse, R12 ;  /* 0x00000005150c7235 */ /* 0x080fe2000000000c */
[----:B------:R-:W-:Y:S01]  /*1ed0*/  HADD2 R82, R82, -1040, -1040 ;  /* 0xe410e41052527430 */ /* 0x000fe20000000000 */
[----:B------:R-:W-:Y:S01]  /*1ee0*/  HFMA2.MMA R13, R4, R5, R13 ;  /* 0x00000005040d7235 */ /* 0x000fe2000000000d */
[-C--:B------:R-:W-:Y:S01]  /*1ef0*/  HFMA2 R84, R23, R5.reuse, R84 ;  /* 0x0000000517547231 */ /* 0x080fe20000000054 */
        /* <DEDUP_REMOVED lines=15> */
[----:B------:R-:W-:Y:S01]  /*1ff0*/  HFMA2 R15, R6, R7, R15 ;  /* 0x00000007060f7231 */ /* 0x000fe2000000000f */
        /* <DEDUP_REMOVED lines=10> */
[-C--:B0-----:R-:W-:Y:S01]  /*20a0*/  HFMA2.MMA R4, R5, R8.reuse, R4 ;  /* 0x0000000805047235 */ /* 0x081fe20000000004 */
[----:B------:R-:W-:Y:S01]  /*20b0*/  LOP3.LUT R83, R83, 0x64006400, RZ, 0xfc, !PT ;  /* 0x6400640053537812 */ /* 0x000fe200078efcff */
        /* <DEDUP_REMOVED lines=17> */
[----:B------:R-:W-:Y:S01]  /*21d0*/  HFMA2.MMA R13, R6, R10, R13 ;  /* 0x0000000a060d7235 */ /* 0x000fe2000000000d */
[----:B------:R-:W-:Y:S01]  /*21e0*/  HFMA2 R84, R41, R9, R84 ;  /* 0x0000000929547231 */ /* 0x000fe20000000054 */
[----:B------:R-:W-:Y:S01]  /*21f0*/  LOP3.LUT R42, R42, 0x64006400, RZ, 0xfc, !PT ;  /* 0x640064002a2a7812 */ /* 0x000fe200078efcff */
[----:B------:R-:W-:-:S02]  /*2200*/  HFMA2 R15, R4, R10, R15 ;  /* 0x0000000a040f7231 */ /* 0x000fc4000000000f */
[----:B------:R-:W-:Y:S02]  /*2210*/  HADD2 R4, R39, -1040, -1040 ;  /* 0xe410e41027047430 */ /* 0x000fe40000000000 */
[----:B------:R-:W-:Y:S02]  /*2220*/  HADD2 R7, R64, -1040, -1040 ;  /* 0xe410e41040077430 */ /* 0x000fe40000000000 */
[----:B------:R-:W-:Y:S02]  /*2230*/  HADD2 R6, R43, -1040, -1040 ;  /* 0xe410e4102b067430 */ /* 0x000fe40000000000 */
[-C--:B------:R-:W-:Y:S01]  /*2240*/  HFMA2.MMA R5, R4, R11.reuse, R5 ;  /* 0x0000000b04057235 */ /* 0x080fe20000000005 */
[----:B------:R-:W-:Y:S02]  /*2250*/  HFMA2 R84, R7, R10, R84 ;  /* 0x0000000a07547231 */ /* 0x000fe40000000054 */
[----:B------:R-:W-:Y:S01]  /*2260*/  HADD2 R7, R44, -1040, -1040 ;  /* 0xe410e4102c077430 */ /* 0x000fe20000000000 */
[----:B------:R-:W-:Y:S01]  /*2270*/  HFMA2.MMA R13, R6, R11, R13 ;  /* 0x0000000b060d7235 */ /* 0x000fe2000000000d */
        /* <DEDUP_REMOVED lines=11> */
.L_x_4822:
[C---:B------:R-:W-:Y:S01]  /*2330*/  ISETP.GE.AND P2, PT, R33.reuse, UR8, PT ;  /* 0x0000000821007c0c */ /* 0x040fe2000bf46270 */
[----:B------:R-:W-:Y:S01]  /*2340*/  UIADD3 UR4, UR4, 0x40, URZ ;  /* 0x0000004004047890 */ /* 0x000fe2000fffe03f */
[----:B------:R-:W-:Y:S01]  /*2350*/  ISETP.LT.AND P3, PT, R33, UR5, PT ;  /* 0x0000000521007c0c */ /* 0x000fe2000bf61270 */
[----:B-----5:R-:W-:Y:S02]  /*2360*/  @!P0 IMAD.IADD R3, R35, 0x1, R38 ;  /* 0x0000000123038824 */ /* 0x020fe400078e0226 */
[----:B------:R-:W-:Y:S02]  /*2370*/  IMAD.MOV.U32 R38, RZ, RZ, R33 ;  /* 0x000000ffff267224 */ /* 0x000fe400078e0021 */
[----:B------:R-:W-:-:S08]  /*2380*/  IMAD.WIDE R40, R28, 0x4, R36 ;  /* 0x000000041c287825 */ /* 0x000fd000078e0224 */
[----:B------:R-:W-:Y:S05]  /*2390*/  @!P2 BRA P3, `(.L_x_4823) ;  /* 0xffffffe80058a947 */ /* 0x000fea000183ffff */
.L_x_4821:
[----:B------:R-:W-:Y:S01]  /*23a0*/  ISETP.GE.AND P0, PT, R38, R29, PT ;  /* 0x0000001d2600720c */ /* 0x000fe20003f06270 */
[----:B------:R-:W-:-:S03]  /*23b0*/  ULDC UR5, c[0x0][0x268] ;  /* 0x00009a0000057ab9 */ /* 0x000fc60000000800 */
[----:B------:R-:W-:Y:S01]  /*23c0*/  ISETP.GE.OR P0, PT, R38, UR5, P0 ;  /* 0x0000000526007c0c */ /* 0x000fe20008706670 */
[----:B------:R-:W-:-:S12]  /*23d0*/  ULDC UR5, c[0x0][0x268] ;  /* 0x00009a0000057ab9 */ /* 0x000fd80000000800 */
[----:B------:R-:W-:Y:S05]  /*23e0*/  @P0 BRA `(.L_x_4824) ;  /* 0x00000014002c0947 */ /* 0x000fea0003800000 */
.L_x_4826:
[----:B------:R-:W-:Y:S01]  /*23f0*/  ISETP.NE.AND P0, PT, R38, R3, PT ;  /* 0x000000032600720c */ /* 0x000fe20003f05270 */
[----:B------:R-:W0:Y:S01]  /*2400*/  LDC R28, c[0x0][0x23c] ;  /* 0x00008f00ff1c7b82 */ /* 0x000e220000000800 */
[----:B------:R-:W2:Y:S11]  /*2410*/  LDG.E.128.CONSTANT R12, desc[UR6][R40.64] ;  /* 0x00000006280c7981 */ /* 0x000eb6000c1e9d00 */
[----:B------:R-:W1:Y:S01]  /*2420*/  @!P0 LDC.64 R16, c[0x0][0x248] ;  /* 0x00009200ff108b82 */ /* 0x000e620000000a00 */
[----:B------:R-:W-:Y:S01]  /*2430*/  @!P0 VIADD R34, R34, 0x1 ;  /* 0x0000000122228836 */ /* 0x000fe20000000000 */
[----:B------:R-:W-:-:S03]  /*2440*/  @!P0 LEA R5, R38, 0x1, 0x1 ;  /* 0x0000000126058811 */ /* 0x000fc600078e08ff */
[----:B------:R-:W-:-:S06]  /*2450*/  @!P0 IMAD R22, R34, 0x8, R1 ;  /* 0x0000000822168824 */ /* 0x000fcc00078e0201 */
[----:B------:R-:W3:Y:S01]  /*2460*/  @!P0 LDL.64 R22, [R22] ;  /* 0x0000000016168983 */ /* 0x000ee20000100a00 */
[----:B0-----:R-:W-:-:S05]  /*2470*/  IMAD.WIDE R18, R28, 0x4, R40 ;  /* 0x000000041c127825 */ /* 0x001fca00078e0228 */
[----:B------:R-:W4:Y:S01]  /*2480*/  LDG.E.128.CONSTANT R8, desc[UR6][R18.64] ;  /* 0x0000000612087981 */ /* 0x000f22000c1e9d00 */
[----:B-1----:R-:W-:-:S06]  /*2490*/  @!P0 IMAD.WIDE R16, R5, 0x2, R16 ;  /* 0x0000000205108825 */ /* 0x002fcc00078e0210 */
[----:B------:R0:W5:Y:S01]  /*24a0*/  @!P0 LDG.E.U16.CONSTANT R17, desc[UR6][R16.64] ;  /* 0x0000000610118981 */ /* 0x000162000c1e9500 */
[----:B------:R-:W-:-:S05]  /*24b0*/  IMAD.WIDE R20, R28, 0x4, R18 ;  /* 0x000000041c147825 */ /* 0x000fca00078e0212 */
[----:B------:R-:W5:Y:S01]  /*24c0*/  LDG.E.128.CONSTANT R4, desc[UR6][R20.64] ;  /* 0x0000000614047981 */ /* 0x000f62000c1e9d00 */
[----:B------:R-:W-:Y:S01]  /*24d0*/  PRMT R24, R30, 0x9910, RZ ;  /* 0x000099101e187816 */ /* 0x000fe200000000ff */
[----:B------:R-:W-:-:S03]  /*24e0*/  IMAD.MOV.U32 R25, RZ, RZ, 0x2400 ;  /* 0x00002400ff197424 */ /* 0x000fc600078e00ff */
[----:B------:R-:W-:Y:S02]  /*24f0*/  ISETP.EQ.OR P2, PT, R24, RZ, P1 ;  /* 0x000000ff1800720c */ /* 0x000fe40000f42670 */
[----:B0-----:R-:W-:Y:S01]  /*2500*/  PRMT R16, R25, 0x7610, R16 ;  /* 0x0000761019107816 */ /* 0x001fe20000000010 */
[----:B------:R-:W-:Y:S01]  /*2510*/  IMAD.MOV.U32 R44, RZ, RZ, 0x3000 ;  /* 0x00003000ff2c7424 */ /* 0x000fe200078e00ff */
[----:B--2---:R-:W-:Y:S02]  /*2520*/  SHF.R.U32.HI R18, RZ, 0xf, R13 ;  /* 0x0000000fff127819 */ /* 0x004fe4000001160d */
[----:B------:R-:W-:Y:S02]  /*2530*/  SHF.R.U32.HI R24, RZ, 0xf, R15 ;  /* 0x0000000fff187819 */ /* 0x000fe4000001160f */
[----:B------:R-:W-:Y:S02]  /*2540*/  LOP3.LUT R19, R18, 0x10001, RZ, 0xc0, !PT ;  /* 0x0001000112137812 */ /* 0x000fe400078ec0ff */
[----:B------:R-:W-:-:S02]  /*2550*/  LOP3.LUT R25, R24, 0x10001, RZ, 0xc0, !PT ;  /* 0x0001000118197812 */ /* 0x000fc400078ec0ff */
[----:B---3--:R-:W-:Y:S02]  /*2560*/  @!P0 PRMT R2, R22, 0x7610, R2 ;  /* 0x0000761016028816 */ /* 0x008fe40000000002 */
[----:B------:R-:W-:Y:S02]  /*2570*/  @!P0 PRMT R0, R23, 0x7610, R0 ;  /* 0x0000761017008816 */ /* 0x000fe40000000000 */
[----:B------:R-:W-:Y:S02]  /*2580*/  @!P0 PRMT R2, R2, 0x7610, R22 ;  /* 0x0000761002028816 */ /* 0x000fe40000000016 */
[----:B------:R-:W-:Y:S02]  /*2590*/  SHF.R.U32.HI R22, RZ, 0xf, R14 ;  /* 0x0000000fff167819 */ /* 0x000fe4000001160e */
[----:B----4-:R-:W-:Y:S02]  /*25a0*/  SHF.R.U32.HI R18, RZ, 0xe, R8 ;  /* 0x0000000eff127819 */ /* 0x010fe40000011608 */
[----:B------:R-:W-:-:S02]  /*25b0*/  @!P0 PRMT R0, R0, 0x7610, R23 ;  /* 0x0000761000008816 */ /* 0x000fc40000000017 */
[----:B------:R-:W-:Y:S01]  /*25c0*/  SHF.R.U32.HI R36, RZ, 0xe, R11 ;  /* 0x0000000eff247819 */ /* 0x000fe2000001160b */
[----:B-----5:R-:W-:Y:S01]  /*25d0*/  @!P0 IMAD.IADD R3, R17, 0x1, R38 ;  /* 0x0000000111038824 */ /* 0x020fe200078e0226 */
[----:B------:R-:W-:Y:S02]  /*25e0*/  SHF.R.U32.HI R17, RZ, 0xf, R12 ;  /* 0x0000000fff117819 */ /* 0x000fe4000001160c */
[----:B------:R-:W-:Y:S02]  /*25f0*/  LOP3.LUT R23, R22, 0x10001, RZ, 0xc0, !PT ;  /* 0x0001000116177812 */ /* 0x000fe400078ec0ff */
[----:B------:R-:W-:Y:S02]  /*2600*/  LOP3.LUT R17, R17, 0x10001, RZ, 0xc0, !PT ;  /* 0x0001000111117812 */ /* 0x000fe400078ec0ff */
[----:B------:R-:W-:Y:S02]  /*2610*/  SHF.R.U32.HI R24, RZ, 0xe, R10 ;  /* 0x0000000eff187819 */ /* 0x000fe4000001160a */
[----:B------:R-:W-:-:S02]  /*2620*/  LOP3.LUT R18, R17, 0x20002, R18, 0xf8, !PT ;  /* 0x0002000211127812 */ /* 0x000fc400078ef812 */
[----:B------:R-:W-:Y:S02]  /*2630*/  SHF.R.U32.HI R22, RZ, 0xe, R9 ;  /* 0x0000000eff167819 */ /* 0x000fe40000011609 */
        /* <DEDUP_REMOVED lines=9> */
[----:B------:R-:W-:Y:S02]  /*26d0*/  LOP3.LUT R18, R13, 0x380038, RZ, 0xc0, !PT ;  /* 0x003800380d127812 */ /* 0x000fe400078ec0ff */
[----:B------:R-:W-:-:S02]  /*26e0*/  SHF.R.U32.HI R73, RZ, 0x6, R14 ;  /* 0x00000006ff497819 */ /* 0x000fc4000001160e */
[----:B------:R-:W-:Y:S02]  /*26f0*/  SHF.R.U32.HI R74, RZ, 0x6, R12 ;  /* 0x00000006ff4a7819 */ /* 0x000fe4000001160c */
[----:B------:R-:W-:Y:S02]  /*2700*/  LOP3.LUT R26, R15, 0x380038, RZ, 0xc0, !PT ;  /* 0x003800380f1a7812 */ /* 0x000fe400078ec0ff */
[----:B------:R-:W-:Y:S02]  /*2710*/  LOP3.LUT R24, R19, 0x40004, R24, 0xf8, !PT ;  /* 0x0004000413187812 */ /* 0x000fe400078ef818 */
[----:B------:R-:W-:Y:S02]  /*2720*/  SHF.R.U32.HI R75, RZ, 0x6, R13 ;  /* 0x00000006ff4b7819 */ /* 0x000fe4000001160d */
[----:B------:R-:W-:Y:S02]  /*2730*/  LOP3.LUT R22, R17, 0x40004, R22, 0xf8, !PT ;  /* 0x0004000411167812 */ /* 0x000fe400078ef816 */
        /* <DEDUP_REMOVED lines=18> */
[----:B------:R-:W-:Y:S01]  /*2860*/  SHF.R.U32.HI R64, RZ, 0x6, R8 ;  /* 0x00000006ff407819 */ /* 0x000fe20000011608 */
[----:B------:R-:W-:Y:S01]  /*2870*/  HFMA2 R78, R27, R44.H0_H0, -132, -132 ;  /* 0xd820d8201b4e7431 */ /* 0x000fe2000004002c */
[----:B------:R-:W-:-:S02]  /*2880*/  LOP3.LUT R69, R35, 0x64006400, RZ, 0xfc, !PT ;  /* 0x6400640023457812 */ /* 0x000fc400078efcff */
[----:B------:R-:W-:Y:S01]  /*2890*/  LOP3.LUT R26, R9, 0x380038, RZ, 0xc0, !PT ;  /* 0x00380038091a7812 */ /* 0x000fe200078ec0ff */
[----:B------:R-:W-:Y:S01]  /*28a0*/  HFMA2 R80, R17, R44.H0_H0, -132, -132 ;  /* 0xd820d82011507431 */ /* 0x000fe2000004002c */
        /* <DEDUP_REMOVED lines=8> */
[----:B------:R-:W-:Y:S01]  /*2930*/  SHF.R.U32.HI R33, RZ, 0x6, R6 ;  /* 0x00000006ff217819 */ /* 0x000fe20000011606 */
[----:B------:R-:W-:Y:S01]  /*2940*/  HFMA2 R70, R39, R44.H0_H0, -132, -132 ;  /* 0xd820d82027467431 */ /* 0x000fe2000004002c */
[----:B------:R-:W-:Y:S02]  /*2950*/  LOP3.LUT R61, R26, 0x64006400, RZ, 0xfc, !PT ;  /* 0x640064001a3d7812 */ /* 0x000fe400078efcff */
[----:B------:R-:W-:-:S02]  /*2960*/  LOP3.LUT R18, R4, 0x380038, RZ, 0xc0, !PT ;  /* 0x0038003804127812 */ /* 0x000fc400078ec0ff */
[----:B------:R-:W-:Y:S02]  /*2970*/  LOP3.LUT R59, R35, 0x64006400, RZ, 0xfc, !PT ;  /* 0x64006400233b7812 */ /* 0x000fe400078efcff */
[----:B------:R-:W-:Y:S02]  /*2980*/  LOP3.LUT R43, R63, 0x380038, RZ, 0xc0, !PT ;  /* 0x003800383f2b7812 */ /* 0x000fe400078ec0ff */
[----:B------:R-:W-:Y:S02]  /*2990*/  SHF.R.U32.HI R26, RZ, 0x6, R4 ;  /* 0x00000006ff1a7819 */ /* 0x000fe40000011604 */
[----:B------:R-:W-:Y:S02]  /*29a0*/  LOP3.LUT R42, R6, 0x380038, RZ, 0xc0, !PT ;  /* 0x00380038062a7812 */ /* 0x000fe400078ec0ff */
[----:B------:R-:W-:Y:S01]  /*29b0*/  LOP3.LUT R53, R36, 0x64006400, RZ, 0xfc, !PT ;  /* 0x6400640024357812 */ /* 0x000fe200078efcff */
[----:B------:R-:W-:Y:S01]  /*29c0*/  HFMA2 R72, R19, R44.H0_H0, -132, -132 ;  /* 0xd820d82013487431 */ /* 0x000fe2000004002c */
        /* <DEDUP_REMOVED lines=49> */
[-C--:B------:R-:W-:Y:S02]  /*2ce0*/  HFMA2 R69, R69, R44.reuse.H0_H0, -132, -132 ;  /* 0xd820d82045457431 */ /* 0x080fe4000004002c */
[-C--:B------:R-:W-:Y:S02]  /*2cf0*/  HFMA2 R65, R65, R44.reuse.H0_H0, -132, -132 ;  /* 0xd820d82041417431 */ /* 0x080fe4000004002c */
[----:B------:R-:W-:-:S02]  /*2d00*/  HFMA2 R61, R61, R44.H0_H0, -132, -132 ;  /* 0xd820d8203d3d7431 */ /* 0x000fc4000004002c */
[-C--:B------:R-:W-:Y:S02]  /*2d10*/  HFMA2 R59, R59, R44.reuse.H0_H0, -132, -132 ;  /* 0xd820d8203b3b7431 */ /* 0x080fe4000004002c */
[-C--:B------:R-:W-:Y:S02]  /*2d20*/  HFMA2 R53, R53, R44.reuse.H0_H0, -132, -132 ;  /* 0xd820d82035357431 */ /* 0x080fe4000004002c */
[-C--:B------:R-:W-:Y:S02]  /*2d30*/  HFMA2 R55, R55, R44.reuse.H0_H0, -132, -132 ;  /* 0xd820d82037377431 */ /* 0x080fe4000004002c */
[-C--:B------:R-:W-:Y:S02]  /*2d40*/  HFMA2 R37, R37, R44.reuse.H0_H0, -132, -132 ;  /* 0xd820d82025257431 */ /* 0x080fe4000004002c */
[-C--:B------:R-:W-:Y:S02]  /*2d50*/  HFMA2 R40, R49, R44.reuse.H0_H0, -132, -132 ;  /* 0xd820d82031287431 */ /* 0x080fe4000004002c */
[----:B------:R-:W-:-:S02]  /*2d60*/  HFMA2 R41, R41, R44.H0_H0, -132, -132 ;  /* 0xd820d82029297431 */ /* 0x000fc4000004002c */
[----:B------:R-:W-:Y:S01]  /*2d70*/  HFMA2 R44, R51, R44.H0_H0, -132, -132 ;  /* 0xd820d820332c7431 */ /* 0x000fe2000004002c */
[----:B------:R-:W-:Y:S01]  /*2d80*/  LOP3.LUT R51, R48, 0x64006400, RZ, 0xfc, !PT ;  /* 0x6400640030337812 */ /* 0x000fe200078efcff */
[-C--:B------:R-:W-:Y:S01]  /*2d90*/  HFMA2 R66, R45, R16.reuse.H0_H0, -20, -20 ;  /* 0xcd00cd002d427431 */ /* 0x080fe20000040010 */
[----:B------:R-:W-:Y:S01]  /*2da0*/  LOP3.LUT R45, R19, 0x64006400, RZ, 0xfc, !PT ;  /* 0x64006400132d7812 */ /* 0x000fe200078efcff */
[----:B------:R-:W-:Y:S01]  /*2db0*/  VIADD R38, R38, 0x20 ;  /* 0x0000002026267836 */ /* 0x000fe20000000000 */
[----:B------:R-:W-:Y:S02]  /*2dc0*/  LOP3.LUT R19, R18, 0x64006400, RZ, 0xfc, !PT ;  /* 0x6400640012137812 */ /* 0x000fe400078efcff */
[----:B------:R-:W-:Y:S02]  /*2dd0*/  LOP3.LUT R49, R46, 0x64006400, RZ, 0xfc, !PT ;  /* 0x640064002e317812 */ /* 0x000fe400078efcff */
[----:B------:R-:W-:Y:S01]  /*2de0*/  LOP3.LUT R83, R50, 0x64006400, RZ, 0xfc, !PT ;  /* 0x6400640032537812 */ /* 0x000fe200078efcff */
[-C--:B------:R-:W-:Y:S01]  /*2df0*/  HFMA2 R46, R47, R16.reuse.H0_H0, -20, -20 ;  /* 0xcd00cd002f2e7431 */ /* 0x080fe20000040010 */
[----:B------:R-:W-:Y:S01]  /*2e00*/  ISETP.GE.AND P0, PT, R38, UR5, PT ;  /* 0x0000000526007c0c */ /* 0x000fe2000bf06270 */
        /* <DEDUP_REMOVED lines=35> */
[----:B------:R-:W-:Y:S01]  /*3040*/  LOP3.LUT R8, R8, 0x70007, RZ, 0xc0, !PT ;  /* 0x0007000708087812 */ /* 0x000fe200078ec0ff */
[-C--:B0-----:R-:W-:Y:S01]  /*3050*/  HFMA2 R81, R13, R16.reuse, RZ.H0_H0 ;  /* 0x000000100d517231 */ /* 0x081fe200000400ff */
[-C--:B------:R-:W-:Y:S01]  /*3060*/  HFMA2.MMA R85, R85, R16.reuse, RZ ;  /* 0x0000001055557235 */ /* 0x080fe200000000ff */
[----:B------:R-:W-:Y:S01]  /*3070*/  HFMA2 R86, R15, R16, RZ.H0_H0 ;  /* 0x000000100f567231 */ /* 0x000fe200000400ff */
[----:B------:R-:W-:Y:S01]  /*3080*/  HFMA2.MMA R82, R83, R16, RZ ;  /* 0x0000001053527235 */ /* 0x000fe200000000ff */
[----:B------:R-:W0:Y:S01]  /*3090*/  LDS.128 R12, [UR4+0x10] ;  /* 0x00001004ff0c7984 */ /* 0x000e220008000c00 */
[----:B------:R-:W-:Y:S01]  /*30a0*/  LOP3.LUT R83, R6, 0x70007, RZ, 0xc0, !PT ;  /* 0x0007000706537812 */ /* 0x000fe200078ec0ff */
[-C--:B------:R-:W-:Y:S01]  /*30b0*/  HFMA2 R81, R79, R17.reuse, R81 ;  /* 0x000000114f517231 */ /* 0x080fe20000000051 */
[----:B------:R-:W-:Y:S01]  /*30c0*/  LOP3.LUT R16, R4, 0x70007, RZ, 0xc0, !PT ;  /* 0x0007000704107812 */ /* 0x000fe200078ec0ff */
[----:B------:R-:W-:Y:S01]  /*30d0*/  HADD2 R4, R75, -1028, -1028 ;  /* 0xe404e4044b047430 */ /* 0x000fe20000000000 */
[-C--:B------:R-:W-:Y:S01]  /*30e0*/  HFMA2.MMA R85, R80, R17.reuse, R85 ;  /* 0x0000001150557235 */ /* 0x080fe20000000055 */
[----:B------:R-:W-:Y:S01]  /*30f0*/  LOP3.LUT R80, R5, 0x70007, RZ, 0xc0, !PT ;  /* 0x0007000705507812 */ /* 0x000fe200078ec0ff */
[----:B------:R-:W-:Y:S01]  /*3100*/  HFMA2.MMA R82, R78, R17, R82 ;  /* 0x000000114e527235 */ /* 0x000fe20000000052 */
[----:B------:R-:W-:Y:S01]  /*3110*/  HADD2 R5, R76, -1028, -1028 ;  /* 0xe404e4044c057430 */ /* 0x000fe20000000000 */
[----:B------:R-:W-:Y:S01]  /*3120*/  LOP3.LUT R9, R9, 0x64006400, RZ, 0xfc, !PT ;  /* 0x6400640009097812 */ /* 0x000fe200078efcff */
[----:B------:R-:W-:Y:S01]  /*3130*/  HFMA2 R86, R77, R17, R86 ;  /* 0x000000114d567231 */ /* 0x000fe20000000056 */
[----:B------:R-:W-:Y:S01]  /*3140*/  LOP3.LUT R10, R10, 0x64006400, RZ, 0xfc, !PT ;  /* 0x640064000a0a7812 */ /* 0x000fe200078efcff */
[-C--:B------:R-:W-:Y:S01]  /*3150*/  HFMA2 R81, R4, R18.reuse, R81 ;  /* 0x0000001204517231 */ /* 0x080fe20000000051 */
[-C--:B------:R-:W-:Y:S01]  /*3160*/  HFMA2.MMA R85, R74, R18.reuse, R85 ;  /* 0x000000124a557235 */ /* 0x080fe20000000055 */
[----:B------:R-:W-:Y:S01]  /*3170*/  HFMA2 R86, R5, R18, R86 ;  /* 0x0000001205567231 */ /* 0x000fe20000000056 */
[----:B------:R-:W-:Y:S01]  /*3180*/  HFMA2.MMA R82, R73, R18, R82 ;  /* 0x0000001249527235 */ /* 0x000fe20000000052 */
[-C--:B------:R-:W-:Y:S01]  /*3190*/  HFMA2 R81, R71, R19.reuse, R81 ;  /* 0x0000001347517231 */ /* 0x080fe20000000051 */
[----:B------:R-:W-:Y:S01]  /*31a0*/  LOP3.LUT R8, R8, 0x64006400, RZ, 0xfc, !PT ;  /* 0x6400640008087812 */ /* 0x000fe200078efcff */
[----:B------:R-:W-:Y:S01]  /*31b0*/  HFMA2 R86, R69, R19, R86 ;  /* 0x0000001345567231 */ /* 0x000fe20000000056 */
[----:B------:R-:W-:-:S02]  /*31c0*/  LOP3.LUT R58, R58, 0x70007, RZ, 0xc0, !PT ;  /* 0x000700073a3a7812 */ /* 0x000fc400078ec0ff */
[-C--:B------:R-:W-:Y:S01]  /*31d0*/  HFMA2.MMA R6, R72, R19.reuse, R85 ;  /* 0x0000001348067235 */ /* 0x080fe20000000055 */
[----:B------:R-:W-:Y:S01]  /*31e0*/  HADD2 R8, R8, -1028, -1028 ;  /* 0xe404e40408087430 */ /* 0x000fe20000000000 */
[----:B------:R-:W-:Y:S01]  /*31f0*/  HFMA2.MMA R82, R70, R19, R82 ;  /* 0x0000001346527235 */ /* 0x000fe20000000052 */
        /* <DEDUP_REMOVED lines=10> */
[-C--:B0-----:R-:W-:Y:S01]  /*32a0*/  HFMA2.MMA R17, R68, R12.reuse, R6 ;  /* 0x0000000c44117235 */ /* 0x081fe20000000006 */
[-C--:B------:R-:W-:Y:S01]  /*32b0*/  HFMA2 R81, R67, R12.reuse, R81 ;  /* 0x0000000c43517231 */ /* 0x080fe20000000051 */
[----:B------:R-:W0:Y:S01]  /*32c0*/  LDS.128 R4, [UR4+0x20] ;  /* 0x00002004ff047984 */ /* 0x000e220008000c00 */
[----:B------:R-:W-:Y:S01]  /*32d0*/  HFMA2.MMA R82, R66, R12, R82 ;  /* 0x0000000c42527235 */ /* 0x000fe20000000052 */
[----:B------:R-:W-:Y:S01]  /*32e0*/  HFMA2 R86, R56, R12, R86 ;  /* 0x0000000c38567231 */ /* 0x000fe20000000056 */
[----:B------:R-:W-:Y:S01]  /*32f0*/  LOP3.LUT R63, R63, 0x64006400, RZ, 0xfc, !PT ;  /* 0x640064003f3f7812 */ /* 0x000fe200078efcff */
[----:B------:R-:W-:Y:S01]  /*3300*/  HADD2 R12, R9, -1028, -1028 ;  /* 0xe404e404090c7430 */ /* 0x000fe20000000000 */
[----:B------:R-:W-:Y:S01]  /*3310*/  LOP3.LUT R16, R16, 0x64006400, RZ, 0xfc, !PT ;  /* 0x6400640010107812 */ /* 0x000fe200078efcff */
[----:B------:R-:W-:Y:S01]  /*3320*/  HADD2 R9, R10, -1028, -1028 ;  /* 0xe404e4040a097430 */ /* 0x000fe20000000000 */
[-C--:B------:R-:W-:Y:S01]  /*3330*/  HFMA2.MMA R17, R8, R13.reuse, R17 ;  /* 0x0000000d08117235 */ /* 0x080fe20000000011 */
[-C--:B------:R-:W-:Y:S01]  /*3340*/  HFMA2 R86, R11, R13.reuse, R86 ;  /* 0x0000000d0b567231 */ /* 0x080fe20000000056 */
[----:B------:R-:W-:Y:S01]  /*3350*/  LOP3.LUT R83, R83, 0x64006400, RZ, 0xfc, !PT ;  /* 0x6400640053537812 */ /* 0x000fe200078efcff */
[----:B------:R-:W-:Y:S01]  /*3360*/  HFMA2 R81, R12, R13, R81 ;  /* 0x0000000d0c517231 */ /* 0x000fe20000000051 */
[----:B------:R-:W-:Y:S01]  /*3370*/  LOP3.LUT R84, R84, 0x64006400, RZ, 0xfc, !PT ;  /* 0x6400640054547812 */ /* 0x000fe200078efcff */
[----:B------:R-:W-:Y:S01]  /*3380*/  HFMA2.MMA R82, R9, R13, R82 ;  /* 0x0000000d09527235 */ /* 0x000fe20000000052 */
[----:B------:R-:W-:Y:S01]  /*3390*/  HADD2 R9, R58, -1028, -1028 ;  /* 0xe404e4043a097430 */ /* 0x000fe20000000000 */
[----:B------:R-:W-:Y:S01]  /*33a0*/  LOP3.LUT R26, R26, 0x70007, RZ, 0xc0, !PT ;  /* 0x000700071a1a7812 */ /* 0x000fe200078ec0ff */
        /* <DEDUP_REMOVED lines=9> */
[----:B------:R-:W-:Y:S01]  /*3440*/  HADD2 R63, R63, -1028, -1028 ;  /* 0xe404e4043f3f7430 */ /* 0x000fe20000000000 */
[----:B------:R-:W-:Y:S01]  /*3450*/  LOP3.LUT R80, R80, 0x64006400, RZ, 0xfc, !PT ;  /* 0x6400640050507812 */ /* 0x000fe200078efcff */
[----:B------:R-:W-:Y:S01]  /*3460*/  HADD2 R16, R16, -1028, -1028 ;  /* 0xe404e40410107430 */ /* 0x000fe20000000000 */
[----:B------:R-:W-:Y:S01]  /*3470*/  LOP3.LUT R27, R27, 0x70007, RZ, 0xc0, !PT ;  /* 0x000700071b1b7812 */ /* 0x000fe200078ec0ff */
[----:B------:R-:W-:Y:S01]  /*3480*/  HFMA2.MMA R82, R9, R15, R82 ;  /* 0x0000000f09527235 */ /* 0x000fe20000000052 */
[-C--:B------:R-:W-:Y:S01]  /*3490*/  HFMA2 R81, R62, R15.reuse, R81 ;  /* 0x0000000f3e517231 */ /* 0x080fe20000000051 */
[----:B------:R-:W1:Y:S01]  /*34a0*/  LDS.128 R8, [UR4+0x30] ;  /* 0x00003004ff087984 */ /* 0x000e620008000c00 */
        /* <DEDUP_REMOVED lines=8> */
[-C--:B0-----:R-:W-:Y:S01]  /*3530*/  HFMA2.MMA R17, R57, R4.reuse, R17 ;  /* 0x0000000439117235 */ /* 0x081fe20000000011 */
[-C--:B------:R-:W-:Y:S01]  /*3540*/  HFMA2 R81, R53, R4.reuse, R81 ;  /* 0x0000000435517231 */ /* 0x080fe20000000051 */
[----:B------:R-:W-:Y:S01]  /*3550*/  HFMA2.MMA R82, R52, R4, R82 ;  /* 0x0000000434527235 */ /* 0x000fe20000000052 */
[----:B------:R-:W-:Y:S01]  /*3560*/  HFMA2 R86, R55, R4, R86 ;  /* 0x0000000437567231 */ /* 0x000fe20000000056 */
[----:B------:R-:W-:Y:S01]  /*3570*/  LOP3.LUT R23, R23, 0x64006400, RZ, 0xfc, !PT ;  /* 0x6400640017177812 */ /* 0x000fe200078efcff */
[-C--:B------:R-:W-:Y:S01]  /*3580*/  HFMA2 R81, R45, R5.reuse, R81 ;  /* 0x000000052d517231 */ /* 0x080fe20000000051 */
[----:B------:R-:W-:Y:S01]  /*3590*/  LOP3.LUT R24, R24, 0x64006400, RZ, 0xfc, !PT ;  /* 0x6400640018187812 */ /* 0x000fe200078efcff */
[----:B------:R-:W-:Y:S01]  /*35a0*/  HFMA2 R86, R47, R5, R86 ;  /* 0x000000052f567231 */ /* 0x000fe20000000056 */
[-C--:B------:R-:W-:Y:S01]  /*35b0*/  HFMA2.MMA R17, R54, R5.reuse, R17 ;  /* 0x0000000536117235 */ /* 0x080fe20000000011 */
[----:B------:R-:W-:Y:S01]  /*35c0*/  HFMA2 R81, R80, R6, R81 ;  /* 0x0000000650517231 */ /* 0x000fe20000000051 */
[----:B------:R-:W-:Y:S01]  /*35d0*/  HFMA2.MMA R82, R46, R5, R82 ;  /* 0x000000052e527235 */ /* 0x000fe20000000052 */
[----:B------:R-:W-:Y:S01]  /*35e0*/  HADD2 R5, R84, -1028, -1028 ;  /* 0xe404e40454057430 */ /* 0x000fe20000000000 */
[----:B------:R-:W-:Y:S01]  /*35f0*/  LOP3.LUT R22, R22, 0x64006400, RZ, 0xfc, !PT ;  /* 0x6400640016167812 */ /* 0x000fe200078efcff */
[----:B------:R-:W-:-:S02]  /*3600*/  HFMA2 R81, R37, R7, R81 ;  /* 0x0000000725517231 */ /* 0x000fc40000000051 */
[----:B------:R-:W-:Y:S01]  /*3610*/  HFMA2 R86, R5, R6, R86 ;  /* 0x0000000605567231 */ /* 0x000fe20000000056 */
[-C--:B------:R-:W-:Y:S01]  /*3620*/  HFMA2.MMA R17, R16, R6.reuse, R17 ;  /* 0x0000000610117235 */ /* 0x080fe20000000011 */
[----:B------:R-:W-:Y:S01]  /*3630*/  HADD2 R5, R26, -1028, -1028 ;  /* 0xe404e4041a057430 */ /* 0x000fe20000000000 */
[----:B------:R-:W-:Y:S01]  /*3640*/  HFMA2.MMA R82, R83, R6, R82 ;  /* 0x0000000653527235 */ /* 0x000fe20000000052 */
[----:B------:R-:W-:Y:S02]  /*3650*/  HADD2 R6, R27, -1028, -1028 ;  /* 0xe404e4041b067430 */ /* 0x000fe40000000000 */
[----:B------:R-:W-:Y:S02]  /*3660*/  HFMA2 R86, R40, R7, R86 ;  /* 0x0000000728567231 */ /* 0x000fe40000000056 */
[----:B------:R-:W-:Y:S01]  /*3670*/  HADD2 R35, R35, -1028, -1028 ;  /* 0xe404e40423237430 */ /* 0x000fe20000000000 */
[-C--:B------:R-:W-:Y:S01]  /*3680*/  HFMA2.MMA R4, R36, R7.reuse, R17 ;  /* 0x0000000724047235 */ /* 0x080fe20000000011 */
[----:B------:R-:W-:Y:S01]  /*3690*/  HADD2 R23, R23, -1028, -1028 ;  /* 0xe404e40417177430 */ /* 0x000fe20000000000 */
[----:B------:R-:W-:Y:S01]  /*36a0*/  HFMA2.MMA R82, R39, R7, R82 ;  /* 0x0000000727527235 */ /* 0x000fe20000000052 */
[----:B------:R-:W-:-:S02]  /*36b0*/  HADD2 R24, R24, -1028, -1028 ;  /* 0xe404e40418187430 */ /* 0x000fc40000000000 */
[----:B------:R-:W-:Y:S02]  /*36c0*/  HADD2 R7, R22, -1028, -1028 ;  /* 0xe404e40416077430 */ /* 0x000fe40000000000 */
[-C--:B-1----:R-:W-:Y:S01]  /*36d0*/  HFMA2 R81, R6, R8.reuse, R81 ;  /* 0x0000000806517231 */ /* 0x082fe20000000051 */
[-C--:B------:R-:W-:Y:S01]  /*36e0*/  HFMA2.MMA R4, R5, R8.reuse, R4 ;  /* 0x0000000805047235 */ /* 0x080fe20000000004 */
[----:B------:R-:W-:Y:S01]  /*36f0*/  HFMA2 R86, R35, R8, R86 ;  /* 0x0000000823567231 */ /* 0x000fe20000000056 */
[----:B------:R-:W-:Y:S01]  /*3700*/  HFMA2.MMA R82, R33, R8, R82 ;  /* 0x0000000821527235 */ /* 0x000fe20000000052 */
[-C--:B------:R-:W-:Y:S02]  /*3710*/  HFMA2 R81, R42, R9.reuse, R81 ;  /* 0x000000092a517231 */ /* 0x080fe40000000051 */
[----:B------:R-:W-:Y:S02]  /*3720*/  HFMA2 R86, R44, R9, R86 ;  /* 0x000000092c567231 */ /* 0x000fe40000000056 */
[-C--:B------:R-:W-:Y:S01]  /*3730*/  HFMA2 R81, R49, R10.reuse, R81 ;  /* 0x0000000a31517231 */ /* 0x080fe20000000051 */
[-C--:B------:R-:W-:Y:S01]  /*3740*/  HFMA2.MMA R5, R41, R9.reuse, R4 ;  /* 0x0000000929057235 */ /* 0x080fe20000000004 */
[----:B------:R-:W-:Y:S01]  /*3750*/  HADD2 R4, R25, -1028, -1028 ;  /* 0xe404e40419047430 */ /* 0x000fe20000000000 */
        /* <DEDUP_REMOVED lines=16> */
.L_x_4825:
[----:B------:R-:W-:Y:S01]  /*3860*/  ISETP.LT.AND P2, PT, R38, R29, PT ;  /* 0x0000001d2600720c */ /* 0x000fe20003f41270 */
[----:B------:R-:W-:Y:S01]  /*3870*/  UIADD3 UR4, UR4, 0x40, URZ ;  /* 0x0000004004047890 */ /* 0x000fe2000fffe03f */
[----:B------:R-:W-:-:S11]  /*3880*/  IMAD.WIDE R40, R28, 0x4, R20 ;  /* 0x000000041c287825 */ /* 0x000fd600078e0214 */
[----:B------:R-:W-:Y:S05]  /*3890*/  @!P0 BRA P2, `(.L_x_4826) ;  /* 0xffffffe800d48947 */ /* 0x000fea000103ffff */
.L_x_4824:
[----:B------:R-:W-:Y:S05]  /*38a0*/  @P1 EXIT ;  /* 0x000000000000194d */ /* 0x000fea0003800000 */
[----:B------:R-:W0:Y:S01]  /*38b0*/  S2R R0, SR_CTAID.X ;  /* 0x0000000000007919 */ /* 0x000e220000002500 */
[----:B------:R-:W1:Y:S01]  /*38c0*/  S2UR UR4, SR_CTAID.Y ;  /* 0x00000000000479c3 */ /* 0x000e620000002600 */
[----:B------:R-:W-:Y:S01]  /*38d0*/  HMUL2 R7, R32, R30.H0_H0 ;  /* 0x2000001e20077232 */ /* 0x000fe20000000000 */
[----:B------:R-:W0:Y:S06]  /*38e0*/  S2R R5, SR_TID.X ;  /* 0x0000000000057919 */ /* 0x000e2c0000002100 */
[----:B------:R-:W2:Y:S01]  /*38f0*/  LDC.64 R2, c[0x0][0x230] ;  /* 0x00008c00ff027b82 */ /* 0x000ea20000000a00 */
[----:B0-----:R-:W-:-:S04]  /*3900*/  IMAD R0, R0, 0x40, R5 ;  /* 0x0000004000007824 */ /* 0x001fc800078e0205 */
[----:B------:R-:W-:-:S04]  /*3910*/  IMAD.SHL.U32 R5, R0, 0x4, RZ ;  /* 0x0000000400057824 */ /* 0x000fc800078e00ff */
        /* <DEDUP_REMOVED lines=10> */
.L_x_4830:
[----:B------:R-:W0:Y:S02]  /*39c0*/  LDS R2, [R0] ;  /* 0x0000000000027984 */ /* 0x000e240000000800 */
[----:B0-----:R-:W-:-:S06]  /*39d0*/  HADD2 R3, R2, R7 ;  /* 0x0000000702037230 */ /* 0x001fcc0000000000 */
[----:B------:R-:W0:Y:S02]  /*39e0*/  ATOMS.CAST.SPIN R3, [R0], R2, R3 ;  /* 0x000000020003738d */ /* 0x000e240001800003 */
[----:B0-----:R-:W-:-:S13]  /*39f0*/  ISETP.EQ.U32.AND P0, PT, R3, 0x1, PT ;  /* 0x000000010300780c */ /* 0x001fda0003f02070 */
[----:B------:R-:W-:Y:S05]  /*3a00*/  @!P0 BRA `(.L_x_4830) ;  /* 0xfffffffc00ec8947 */ /* 0x000fea000383ffff */
[----:B------:R-:W-:Y:S05]  /*3a10*/  BRA `(.L_x_4828) ;  /* 0x00000000000c7947 */ /* 0x000fea0003800000 */
.L_x_4829:
[----:B------:R-:W2:Y:S02]  /*3a20*/  LD.E R0, desc[UR6][R4.64] ;  /* 0x0000000604007980 */ /* 0x000ea4000c101900 */
[----:B--2---:R-:W-:-:S05]  /*3a30*/  IMAD.IADD R3, R7, 0x1, R0 ;  /* 0x0000000107037824 */ /* 0x004fca00078e0200 */
[----:B------:R0:W-:Y:S02]  /*3a40*/  ST.E desc[UR6][R4.64], R3 ;  /* 0x0000000304007985 */ /* 0x0001e4000c101906 */
.L_x_4828:
[----:B------:R-:W-:Y:S05]  /*3a50*/  BSYNC B0 ;  /* 0x0000000000007941 */ /* 0x000fea0003800000 */
.L_x_4827:
[----:B------:R1:W-:Y:S02]  /*3a60*/  ATOM.E.ADD.F16x2.RN.STRONG.GPU P0, RZ, desc[UR6][R4.64+0x4], R31 ;  /* 0x0000041f04ff79a2 */ /* 0x0003e4000810e1c6 */
[----:B-1----:R-:W-:Y:S05]  /*3a70*/  @P0 EXIT ;  /* 0x000000000000094d */ /* 0x002fea0003800000 */
[----:B------:R-:W1:Y:S02]  /*3a80*/  QSPC.E.S P0, RZ, [R4+0x4] ;  /* 0x0000040004ff73aa */ /* 0x000e640000000500 */
[----:B-1----:R-:W-:Y:S05]  /*3a90*/  @!P0 BRA `(.L_x_4831) ;  /* 0x0000000000208947 */ /* 0x002fea0003800000 */
[----:B------:R-:W-:-:S05]  /*3aa0*/  IMAD.MOV.U32 R2, RZ, RZ, R4 ;  /* 0x000000ffff027224 */ /* 0x000fca00078e0004 */
[----:B------:R-:W-:-:S07]  /*3ab0*/  MOV R0, R2 ;  /* 0x0000000200007202 */ /* 0x000fce0000000f00 */
.L_x_4832:
[----:B------:R-:W0:Y:S02]  /*3ac0*/  LDS R2, [R0+0x4] ;  /* 0x0000040000027984 */ /* 0x000e240000000800 */
[----:B0-----:R-:W-:-:S10]  /*3ad0*/  HFMA2.MMA R3, R2, 1, 1, R31 ;  /* 0x3c003c0002037835 */ /* 0x001fd4000000001f */
[----:B------:R-:W0:Y:S02]  /*3ae0*/  ATOMS.CAST.SPIN R3, [R0+0x4], R2, R3 ;  /* 0x000004020003738d */ /* 0x000e240001800003 */
[----:B0-----:R-:W-:-:S13]  /*3af0*/  ISETP.EQ.U32.AND P0, PT, R3, 0x1, PT ;  /* 0x000000010300780c */ /* 0x001fda0003f02070 */
[----:B------:R-:W-:Y:S05]  /*3b00*/  @!P0 BRA `(.L_x_4832) ;  /* 0xfffffffc00ec8947 */ /* 0x000fea000383ffff */
[----:B------:R-:W-:Y:S05]  /*3b10*/  EXIT ;  /* 0x000000000000794d */ /* 0x000fea0003800000 */
.L_x_4831:
[----:B------:R-:W0:Y:S02]  /*3b20*/  LD.E R0, desc[UR6][R4.64+0x4] ;  /* 0x0000040604007980 */ /* 0x000e24000c101900 */
[----:B0-----:R-:W-:-:S05]  /*3b30*/  IMAD.IADD R3, R31, 0x1, R0 ;  /* 0x000000011f037824 */ /* 0x001fca00078e0200 */
[----:B------:R-:W-:Y:S01]  /*3b40*/  ST.E desc[UR6][R4.64+0x4], R3 ;  /* 0x0000040304007985 */ /* 0x000fe2000c101906 */
[----:B------:R-:W-:Y:S05]  /*3b50*/  EXIT ;  /* 0x000000000000794d */ /* 0x000fea0003800000 */
.L_x_4833:
        /* <DEDUP_REMOVED lines=10> */
.L_x_5258:


//--------------------- .text._Z23gemm_half_q_half_kernelILi1ELi38ELb1ELb1ELi64EEvPK6__halfPKjS4_S2_PS0_iiiiPKtS7_iiiiiibS2_i --------------------------
	.section	.text._Z23gemm_half_q_half_kernelILi1ELi38ELb1ELb1ELi64EEvPK6__halfPKjS4_S2_PS0_iiiiPKtS7_iiiiiibS2_i,"ax",@progbits
	.align	128
        .global         _Z23gemm_half_q_half_kernelILi1ELi38ELb1ELb1ELi64EEvPK6__halfPKjS4_S2_PS0_iiiiPKtS7_iiiiiibS2_i
        .type           _Z23gemm_half_q_half_kernelILi1ELi38ELb1ELb1ELi64EEvPK6__halfPKjS4_S2_PS0_iiiiPKtS7_iiiiiibS2_i,@function
        .size           _Z23gemm_half_q_half_kernelILi1ELi38ELb1ELb1ELi64EEvPK6__halfPKjS4_S2_PS0_iiiiPKtS7_iiiiiibS2_i,(.L_x_5259 - _Z23gemm_half_q_half_kernelILi1ELi38ELb1ELb1ELi64EEvPK6__halfPKjS4_S2_PS0_iiiiPKtS7_iiiiiibS2_i)
        .other          _Z23gemm_half_q_half_kernelILi1ELi38ELb1ELb1ELi64EEvPK6__halfPKjS4_S2_PS0_iiiiPKtS7_iiiiiibS2_i,@"STO_CUDA_ENTRY STV_DEFAULT"
_Z23gemm_half_q_half_kernelILi1ELi38ELb1ELb1ELi64EEvPK6__halfPKjS4_S2_PS0_iiiiPKtS7_iiiiiibS2_i:
.text._Z23gemm_half_q_half_kernelILi1ELi38ELb1ELb1ELi64EEvPK6__halfPKjS4_S2_PS0_iiiiPKtS7_iiiiiibS2_i:
        /* <DEDUP_REMOVED lines=13> */
[----:B------:R-:W-:Y:S01]  /*00d0*/  ULDC UR4, c[0x0][0x240] ;  /* 0x0000900000047ab9 */ /* 0x000fe20000000800 */
[----:B------:R-:W-:Y:S01]  /*00e0*/  BSSY B0, `(.L_x_4834) ;  /* 0x0000024000007945 */ /* 0x000fe20003800000 */
[----:B------:R-:W-:Y:S01]  /*00f0*/  IMAD.U32 R14, RZ, RZ, UR4 ;  /* 0x00000004ff0e7e24 */ /* 0x000fe2000f8e00ff */
[----:B------:R-:W1:Y:S01]  /*0100*/  S2R R10, SR_TID.X ;  /* 0x00000000000a7919 */ /* 0x000e620000002100 */
[----:B------:R-:W2:Y:S01]  /*0110*/  S2R R3, SR_CTAID.X ;  /* 0x0000000000037919 */ /* 0x000ea20000002500 */
[----:B0-----:R-:W-:-:S04]  /*0120*/  IMAD.SHL.U32 R29, R20, 0x40, RZ ;  /* 0x00000040141d7824 */ /* 0x001fc800078e00ff */
[C---:B-1----:R-:W-:Y:S01]  /*0130*/  IMAD.IADD R7, R29.reuse, 0x1, R10 ;  /* 0x000000011d077824 */ /* 0x042fe200078e020a */
[----:B------:R-:W-:Y:S01]  /*0140*/  VIADDMNMX R0, R29, 0x40, R14, PT ;  /* 0x000000401d007846 */ /* 0x000fe2000380010e */
[----:B--2---:R-:W-:-:S03]  /*0150*/  IMAD R11, R3, 0x40, R10 ;  /* 0x00000040030b7824 */ /* 0x004fc600078e020a */
        /* <DEDUP_REMOVED lines=12> */
[----:B------:R-:W-:-:S05]  /*0220*/  @!P0 IADD3 R7, P2, R7, R3, RZ ;  /* 0x0000000307078210 */ /* 0x000fca0007f5e0ff */
[----:B------:R-:W-:Y:S01]  /*0230*/  @!P0 IMAD.X R12, R12, 0x1, R6, P2 ;  /* 0x000000010c0c8824 */ /* 0x000fe200010e0606 */
[----:B------:R-:W-:-:S04]  /*0240*/  @!P0 LEA R8, P2, R7, UR4, 0x1 ;  /* 0x0000000407088c11 */ /* 0x000fc8000f8408ff */
[----:B------:R-:W-:-:S05]  /*0250*/  @!P0 LEA.HI.X R9, R7, UR5, R12, 0x1, P2 ;  /* 0x0000000507098c11 */ /* 0x000fca00090f0c0c */
[----:B------:R-:W3:Y:S01]  /*0260*/  @!P0 LDG.E.U16.CONSTANT R8, desc[UR6][R8.64] ;  /* 0x0000000608088981 */ /* 0x000ee2000c1e9500 */
[----:B--2---:R-:W-:-:S05]  /*0270*/  @P0 IADD3 R3, P3, R3, R4, RZ ;  /* 0x0000000403030210 */ /* 0x004fca0007f7e0ff */
[----:B------:R-:W-:Y:S01]  /*0280*/  @P0 IMAD.X R16, RZ, RZ, R6, P3 ;  /* 0x000000ffff100224 */ /* 0x000fe200018e0606 */
        /* <DEDUP_REMOVED lines=9> */
.L_x_4835:
[----:B------:R-:W-:Y:S05]  /*0320*/  BSYNC B0 ;  /* 0x0000000000007941 */ /* 0x000fea0003800000 */
.L_x_4834:
        /* <DEDUP_REMOVED lines=22> */
[----:B------:R-:W-:Y:S01]  /*0490*/  SHF.R.S32.HI R6, RZ, 0x1f, R7 ;  /* 0x0000001fff067819 */ /* 0x000fe20000011407 */
[----:B-1----:R-:W-:Y:S02]  /*04a0*/  IMAD.SHL.U32 R8, R7, 0x4, RZ ;  /* 0x0000000407087824 */ /* 0x002fe400078e00ff */
[----:B------:R-:W-:Y:S01]  /*04b0*/  IMAD.MOV.U32 R9, RZ, RZ, R29 ;  /* 0x000000ffff097224 */ /* 0x000fe200078e001d */
[----:B------:R-:W-:Y:S01]  /*04c0*/  LEA.HI R10, R6, R7, RZ, 0x3 ;  /* 0x00000007060a7211 */ /* 0x000fe200078f18ff */
[----:B------:R-:W-:Y:S01]  /*04d0*/  IMAD.MOV.U32 R6, RZ, RZ, RZ ;  /* 0x000000ffff067224 */ /* 0x000fe200078e00ff */
[----:B------:R-:W-:Y:S02]  /*04e0*/  LOP3.LUT R8, R8, 0x10, RZ, 0xc0, !PT ;  /* 0x0000001008087812 */ /* 0x000fe400078ec0ff */
[----:B------:R-:W-:-:S07]  /*04f0*/  SHF.R.S32.HI R10, RZ, 0x3, R10 ;  /* 0x00000003ff0a7819 */ /* 0x000fce000001140a */
.L_x_4837:
[----:B0-2---:R-:W0:Y:S01]  /*0500*/  LDC.64 R12, c[0x0][0x220] ;  /* 0x00008800ff0c7b82 */ /* 0x005e220000000a00 */
[----:B-----5:R-:W-:-:S04]  /*0510*/  IMAD.IADD R11, R3, 0x1, R6 ;  /* 0x00000001030b7824 */ /* 0x020fc800078e0206 */
[----:B------:R-:W-:-:S05]  /*0520*/  IMAD R15, R11, R28, RZ ;  /* 0x0000001c0b0f7224 */ /* 0x000fca00078e02ff */
[----:B------:R-:W-:-:S04]  /*0530*/  SHF.R.S32.HI R16, RZ, 0x1f, R15 ;  /* 0x0000001fff107819 */ /* 0x000fc8000001140f */
[----:B------:R-:W-:Y:S02]  /*0540*/  LEA.HI R15, R16, R15, RZ, 0x3 ;  /* 0x0000000f100f7211 */ /* 0x000fe400078f18ff */
[----:B------:R-:W1:Y:S02]  /*0550*/  LDC.64 R16, c[0x0][0x228] ;  /* 0x00008a00ff107b82 */ /* 0x000e640000000a00 */
[----:B------:R-:W-:-:S05]  /*0560*/  LEA.HI.SX32 R15, R15, R10, 0x1d ;  /* 0x0000000a0f0f7211 */ /* 0x000fca00078feaff */
[----:B0-----:R-:W-:-:S06]  /*0570*/  IMAD.WIDE R12, R15, 0x4, R12 ;  /* 0x000000040f0c7825 */ /* 0x001fcc00078e020c */
[----:B------:R-:W2:Y:S01]  /*0580*/  LDG.E.CONSTANT R13, desc[UR6][R12.64] ;  /* 0x000000060c0d7981 */ /* 0x000ea2000c1e9900 */
[----:B------:R-:W-:Y:S01]  /*0590*/  LEA R19, R9, 0x1, 0x1 ;  /* 0x0000000109137811 */ /* 0x000fe200078e08ff */
[----:B-1----:R-:W-:-:S04]  /*05a0*/  IMAD.WIDE R16, R11, 0x2, R16 ;  /* 0x000000020b107825 */ /* 0x002fc800078e0210 */
[----:B------:R-:W-:Y:S02]  /*05b0*/  IMAD.WIDE R18, R19, 0x2, R4 ;  /* 0x0000000213127825 */ /* 0x000fe400078e0204 */
[----:B------:R0:W3:Y:S04]  /*05c0*/  LDG.E.U16.CONSTANT R16, desc[UR6][R16.64] ;  /* 0x0000000610107981 */ /* 0x0000e8000c1e9500 */
[----:B------:R1:W4:Y:S01]  /*05d0*/  LDG.E.U16.CONSTANT R22, desc[UR6][R18.64] ;  /* 0x0000000612167981 */ /* 0x000322000c1e9500 */
        /* <DEDUP_REMOVED lines=9> */
[----:B------:R-:W-:Y:S01]  /*0670*/  LOP3.LUT R12, R12, 0xf, RZ, 0xc0, !PT ;  /* 0x0000000f0c0c7812 */ /* 0x000fe200078ec0ff */
[----:B------:R-:W-:Y:S02]  /*0680*/  VIADD R21, R21, 0x1 ;  /* 0x0000000115157836 */ /* 0x000fe40000000000 */
[----:B------:R-:W-:Y:S01]  /*0690*/  VIADD R11, R11, 0x1 ;  /* 0x000000010b0b7836 */ /* 0x000fe20000000000 */
[----:B------:R-:W-:Y:S01]  /*06a0*/  I2F.F16 R15, R15 ;  /* 0x0000000f000f7306 */ /* 0x000fe20000200c00 */
[----:B------:R-:W-:Y:S02]  /*06b0*/  VIADD R12, R12, 0x1 ;  /* 0x000000010c0c7836 */ /* 0x000fe40000000000 */
[----:B0-----:R-:W-:Y:S02]  /*06c0*/  IMAD R17, R11, R11, RZ ;  /* 0x0000000b0b117224 */ /* 0x001fe400078e02ff */
[----:B------:R-:W-:Y:S02]  /*06d0*/  IMAD R21, R21, R21, RZ ;  /* 0x0000001515157224 */ /* 0x000fe400078e02ff */
[----:B-1----:R-:W-:-:S02]  /*06e0*/  IMAD R19, R12, R12, RZ ;  /* 0x0000000c0c137224 */ /* 0x002fc400078e02ff */
[----:B------:R-:W0:Y:S01]  /*06f0*/  I2F.F16 R18, R21 ;  /* 0x0000001500127306 */ /* 0x000e220000200c00 */
[----:B------:R-:W-:Y:S02]  /*0700*/  IMAD R11, R6, 0x8, R1 ;  /* 0x00000008060b7824 */ /* 0x000fe400078e0201 */
[----:B----4-:R-:W-:Y:S02]  /*0710*/  IMAD.IADD R9, R22, 0x1, R9 ;  /* 0x0000000116097824 */ /* 0x010fe400078e0209 */
[----:B------:R-:W-:-:S03]  /*0720*/  VIADD R6, R6, 0x1 ;  /* 0x0000000106067836 */ /* 0x000fc60000000000 */
[----:B------:R-:W-:Y:S01]  /*0730*/  I2F.F16 R12, R19 ;  /* 0x00000013000c7306 */ /* 0x000fe20000200c00 */
[----:B------:R-:W-:Y:S02]  /*0740*/  ISETP.GE.AND P2, PT, R9, R0, PT ;  /* 0x000000000900720c */ /* 0x000fe40003f46270 */
[----:B0-----:R-:W-:-:S05]  /*0750*/  PRMT R15, R15, 0x5410, R18 ;  /* 0x000054100f0f7816 */ /* 0x001fca0000000012 */
[----:B------:R-:W0:Y:S02]  /*0760*/  I2F.F16 R17, R17 ;  /* 0x0000001100117306 */ /* 0x000e240000200c00 */
[----:B0-----:R-:W-:Y:S01]  /*0770*/  PRMT R13, R17, 0x5410, R12 ;  /* 0x00005410110d7816 */ /* 0x001fe2000000000c */
[----:B---3--:R-:W-:-:S04]  /*0780*/  HMUL2 R12, R15, R16.H0_H0 ;  /* 0x200000100f0c7232 */ /* 0x008fc80000000000 */
[----:B------:R-:W-:-:S05]  /*0790*/  HMUL2 R13, R13, R16.H0_H0 ;  /* 0x200000100d0d7232 */ /* 0x000fca0000000000 */
[----:B------:R2:W-:Y:S01]  /*07a0*/  STL.64 [R11], R12 ;  /* 0x0000000c0b007387 */ /* 0x0005e20000100a00 */
[----:B------:R-:W-:Y:S05]  /*07b0*/  @!P2 BRA `(.L_x_4837) ;  /* 0xfffffffc0050a947 */ /* 0x000fea000383ffff */
.L_x_4836:
[----:B------:R0:W5:Y:S01]  /*07c0*/  LDL.64 R26, [R1] ;  /* 0x00000000011a7983 */ /* 0x0001620000100a00 */
[----:B------:R-:W3:Y:S01]  /*07d0*/  LDC R0, c[0x0][0x25c] ;  /* 0x00009700ff007b82 */ /* 0x000ee20000000800 */
[----:B------:R-:W-:Y:S01]  /*07e0*/  ULDC UR4, c[0x0][0x258] ;  /* 0x0000960000047ab9 */ /* 0x000fe20000000800 */
[----:B------:R-:W-:Y:S01]  /*07f0*/  IMAD.MOV.U32 R3, RZ, RZ, RZ ;  /* 0x000000ffff037224 */ /* 0x000fe200078e00ff */
[----:B------:R-:W-:Y:S01]  /*0800*/  ISETP.GT.AND P2, PT, R29, UR4, PT ;  /* 0x000000041d007c0c */ /* 0x000fe2000bf44270 */
[----:B------:R-:W-:-:S04]  /*0810*/  IMAD.MOV.U32 R4, RZ, RZ, RZ ;  /* 0x000000ffff047224 */ /* 0x000fc800078e00ff */
[----:B------:R-:W4:Y:S01]  /*0820*/  LDC R6, c[0x0][0x264] ;  /* 0x00009900ff067b82 */ /* 0x000f220000000800 */
[----:B---3--:R-:W-:-:S07]  /*0830*/  ISETP.GT.AND P3, PT, R29, R0, PT ;  /* 0x000000001d00720c */ /* 0x008fce0003f64270 */
[----:B0-----:R-:W-:Y:S06]  /*0840*/  @!P2 BRA `(.L_x_4838) ;  /* 0x00000000001ca947 */ /* 0x001fec0003800000 */
[----:B------:R-:W0:Y:S02]  /*0850*/  LDC R4, c[0x0][0x25c] ;  /* 0x00009700ff047b82 */ /* 0x000e240000000800 */
[----:B0-----:R-:W-:-:S05]  /*0860*/  VIMNMX R4, R29, R4, PT ;  /* 0x000000041d047248 */ /* 0x001fca0003fe0100 */
[----:B------:R-:W-:-:S05]  /*0870*/  VIADD R4, R4, -UR4 ;  /* 0x8000000404047c36 */ /* 0x000fca0008000000 */
[----:B------:R-:W-:-:S04]  /*0880*/  SHF.R.S32.HI R5, RZ, 0x1f, R4 ;  /* 0x0000001fff057819 */ /* 0x000fc80000011404 */
[----:B------:R-:W-:-:S04]  /*0890*/  LEA.HI R5, R5, R4, RZ, 0x5 ;  /* 0x0000000405057211 */ /* 0x000fc800078f28ff */
[----:B------:R-:W-:-:S05]  /*08a0*/  SHF.R.S32.HI R5, RZ, 0x5, R5 ;  /* 0x00000005ff057819 */ /* 0x000fca0000011405 */
[----:B------:R-:W-:-:S07]  /*08b0*/  IMAD R4, R5, 0x6, RZ ;  /* 0x0000000605047824 */ /* 0x000fce00078e02ff */
.L_x_4838:
[----:B------:R-:W-:Y:S05]  /*08c0*/  @!P3 BRA `(.L_x_4839) ;  /* 0x00000000001cb947 */ /* 0x000fea0003800000 */
[----:B-1----:R-:W0:Y:S02]  /*08d0*/  LDC R8, c[0x0][0x260] ;  /* 0x00009800ff087b82 */ /* 0x002e240000000800 */
[----:B0-----:R-:W-:-:S05]  /*08e0*/  VIMNMX R3, R29, R8, PT ;  /* 0x000000081d037248 */ /* 0x001fca0003fe0100 */
[----:B------:R-:W-:-:S05]  /*08f0*/  IMAD.IADD R3, R3, 0x1, -R0 ;  /* 0x0000000103037824 */ /* 0x000fca00078e0a00 */
[----:B------:R-:W-:-:S04]  /*0900*/  SHF.R.S32.HI R8, RZ, 0x1f, R3 ;  /* 0x0000001fff087819 */ /* 0x000fc80000011403 */
[----:B------:R-:W-:-:S04]  /*0910*/  LEA.HI R8, R8, R3, RZ, 0x5 ;  /* 0x0000000308087211 */ /* 0x000fc800078f28ff */
[----:B------:R-:W-:-:S05]  /*0920*/  SHF.R.S32.HI R8, RZ, 0x5, R8 ;  /* 0x00000005ff087819 */ /* 0x000fca0000011408 */
[----:B------:R-:W-:-:S07]  /*0930*/  IMAD R3, R8, 0x5, RZ ;  /* 0x0000000508037824 */ /* 0x000fce00078e02ff */
.L_x_4839:
[----:B------:R-:W-:Y:S01]  /*0940*/  ULDC UR5, c[0x0][0x260] ;  /* 0x0000980000057ab9 */ /* 0x000fe20000000800 */
[C---:B----4-:R-:W-:Y:S01]  /*0950*/  ISETP.GT.AND P3, PT, R29.reuse, R6, PT ;  /* 0x000000061d00720c */ /* 0x050fe20003f64270 */
[----:B------:R-:W-:Y:S01]  /*0960*/  IMAD.MOV.U32 R5, RZ, RZ, RZ ;  /* 0x000000ffff057224 */ /* 0x000fe200078e00ff */
[----:B------:R-:W-:Y:S01]  /*0970*/  ISETP.GT.AND P2, PT, R29, UR5, PT ;  /* 0x000000051d007c0c */ /* 0x000fe2000bf44270 */
[----:B-1----:R-:W-:-:S12]  /*0980*/  IMAD.MOV.U32 R8, RZ, RZ, RZ ;  /* 0x000000ffff087224 */ /* 0x002fd800078e00ff */
        /* <DEDUP_REMOVED lines=8> */
.L_x_4840:
        /* <DEDUP_REMOVED lines=8> */
.L_x_4841:
[----:B------:R-:W-:Y:S01]  /*0a90*/  ULDC UR5, c[0x0][0x268] ;  /* 0x00009a0000057ab9 */ /* 0x000fe20000000800 */
[----:B------:R-:W-:Y:S01]  /*0aa0*/  IMAD.MOV.U32 R6, RZ, RZ, RZ ;  /* 0x000000ffff067224 */ /* 0x000fe200078e00ff */
        /* <DEDUP_REMOVED lines=9> */
.L_x_4842:
[C---:B------:R-:W-:Y:S01]  /*0b40*/  VIMNMX R9, R29.reuse, UR4, PT ;  /* 0x000000041d097c48 */ /* 0x040fe2000bfe0100 */
[----:B------:R-:W0:Y:S01]  /*0b50*/  S2UR UR5, SR_CgaCtaId ;  /* 0x00000000000579c3 */ /* 0x000e220000008800 */
[C---:B------:R-:W-:Y:S01]  /*0b60*/  ISETP.GE.OR P0, PT, R29.reuse, R0, P0 ;  /* 0x000000001d00720c */ /* 0x040fe20000706670 */
[----:B------:R-:W-:Y:S01]  /*0b70*/  ULDC.64 UR8, c[0x0][0x218] ;  /* 0x0000860000087ab9 */ /* 0x000fe20000000a00 */
[----:B------:R-:W-:Y:S01]  /*0b80*/  SHF.R.S32.HI R10, RZ, 0x1f, R9 ;  /* 0x0000001fff0a7819 */ /* 0x000fe20000011409 */
[----:B------:R-:W-:Y:S01]  /*0b90*/  UMOV UR4, 0x400 ;  /* 0x0000040000047882 */ /* 0x000fe20000000000 */
[----:B-----5:R-:W-:Y:S01]  /*0ba0*/  PRMT R0, R26, 0x7610, R26 ;  /* 0x000076101a007816 */ /* 0x020fe2000000001a */
[----:B------:R-:W-:Y:S01]  /*0bb0*/  IMAD.IADD R24, R29, 0x1, R24 ;  /* 0x000000011d187824 */ /* 0x000fe200078e0218 */
[----:B------:R-:W-:Y:S02]  /*0bc0*/  LEA.HI R10, R10, R9, RZ, 0x5 ;  /* 0x000000090a0a7211 */ /* 0x000fe400078f28ff */
[----:B------:R-:W-:-:S02]  /*0bd0*/  PRMT R26, RZ, 0x5410, RZ ;  /* 0x00005410ff1a7816 */ /* 0x000fc400000000ff */
[----:B------:R-:W-:Y:S02]  /*0be0*/  SHF.R.S32.HI R9, RZ, 0x5, R10 ;  /* 0x00000005ff097819 */ /* 0x000fe4000001140a */
[----:B------:R-:W-:-:S03]  /*0bf0*/  PRMT R25, RZ, 0x5410, RZ ;  /* 0x00005410ff197816 */ /* 0x000fc600000000ff */
[----:B------:R-:W-:-:S05]  /*0c00*/  IMAD R4, R9, 0x8, R4 ;  /* 0x0000000809047824 */ /* 0x000fca00078e0204 */
[----:B------:R-:W-:Y:S01]  /*0c10*/  IADD3 R3, R8, R4, R3 ;  /* 0x0000000408037210 */ /* 0x000fe20007ffe003 */
[----:B0-----:R-:W-:-:S03]  /*0c20*/  ULEA UR4, UR5, UR4, 0x18 ;  /* 0x0000000405047291 */ /* 0x001fc6000f8ec03f */
[----:B------:R-:W-:-:S05]  /*0c30*/  IADD3 R3, R6, R3, R5 ;  /* 0x0000000306037210 */ /* 0x000fca0007ffe005 */
[----:B------:R-:W-:Y:S01]  /*0c40*/  IMAD R4, R3, R28, RZ ;  /* 0x0000001c03047224 */ /* 0x000fe200078e02ff */
[----:B------:R-:W-:-:S04]  /*0c50*/  SHF.R.S32.HI R3, RZ, 0x1f, R7 ;  /* 0x0000001fff037819 */ /* 0x000fc80000011407 */
[----:B------:R-:W-:-:S04]  /*0c60*/  IADD3 R7, P2, R7, R4, RZ ;  /* 0x0000000407077210 */ /* 0x000fc80007f5e0ff */
[----:B------:R-:W-:Y:S01]  /*0c70*/  LEA.HI.X.SX32 R4, R4, R3, 0x1, P2 ;  /* 0x0000000304047211 */ /* 0x000fe200010f0eff */
[----:B------:R-:W-:Y:S01]  /*0c80*/  IMAD.MOV.U32 R3, RZ, RZ, RZ ;  /* 0x000000ffff037224 */ /* 0x000fe200078e00ff */
[----:B------:R-:W-:-:S04]  /*0c90*/  LEA R22, P2, R7, UR8, 0x2 ;  /* 0x0000000807167c11 */ /* 0x000fc8000f8410ff */
[----:B------:R-:W-:Y:S01]  /*0ca0*/  LEA.HI.X R23, R7, UR9, R4, 0x2, P2 ;  /* 0x0000000907177c11 */ /* 0x000fe200090f1404 */
[----:B------:R-:W-:Y:S08]  /*0cb0*/  @P0 BRA `(.L_x_4843) ;  /* 0x0000001800100947 */ /* 0x000ff00003800000 */
[----:B------:R-:W0:Y:S01]  /*0cc0*/  LDC R28, c[0x0][0x23c] ;  /* 0x00008f00ff1c7b82 */ /* 0x000e220000000800 */
[----:B------:R-:W-:Y:S01]  /*0cd0*/  IMAD.MOV.U32 R3, RZ, RZ, RZ ;  /* 0x000000ffff037224 */ /* 0x000fe200078e00ff */
[----:B------:R-:W-:Y:S01]  /*0ce0*/  PRMT R25, RZ, 0x5410, RZ ;  /* 0x00005410ff197816 */ /* 0x000fe200000000ff */
[----:B------:R-:W-:Y:S01]  /*0cf0*/  ULDC UR5, c[0x0][0x25c] ;  /* 0x0000970000057ab9 */ /* 0x000fe20000000800 */
[----:B------:R-:W-:-:S07]  /*0d00*/  PRMT R26, RZ, 0x5410, RZ ;  /* 0x00005410ff1a7816 */ /* 0x000fce00000000ff */
.L_x_4846:
[----:B------:R-:W-:-:S13]  /*0d10*/  ISETP.NE.AND P0, PT, R29, R24, PT ;  /* 0x000000181d00720c */ /* 0x000fda0003f05270 */
[----:B------:R-:W1:Y:S01]  /*0d20*/  @!P0 LDC.64 R8, c[0x0][0x248] ;  /* 0x00009200ff088b82 */ /* 0x000e620000000a00 */
[----:B------:R-:W-:Y:S02]  /*0d30*/  @!P0 VIADD R3, R3, 0x1 ;  /* 0x0000000103038836 */ /* 0x000fe40000000000 */
[----:B------:R-:W-:Y:S02]  /*0d40*/  @!P0 IMAD.SHL.U32 R5, R29, 0x2, RZ ;  /* 0x000000021d058824 */ /* 0x000fe400078e00ff */
[----:B------:R-:W-:-:S06]  /*0d50*/  @!P0 IMAD R10, R3, 0x8, R1 ;  /* 0x00000008030a8824 */ /* 0x000fcc00078e0201 */
[----:B--2---:R-:W2:Y:S01]  /*0d60*/  @!P0 LDL.64 R10, [R10] ;  /* 0x000000000a0a8983 */ /* 0x004ea20000100a00 */
[----:B-1----:R-:W-:-:S03]  /*0d70*/  @!P0 IMAD.WIDE R8, R5, 0x2, R8 ;  /* 0x0000000205088825 */ /* 0x002fc600078e0208 */
[----:B------:R1:W5:Y:S04]  /*0d80*/  LDG.E.128.CONSTANT R4, desc[UR6][R22.64] ;  /* 0x0000000616047981 */ /* 0x000368000c1e9d00 */
[----:B------:R-:W3:Y:S01]  /*0d90*/  @!P0 LDG.E.U16.CONSTANT R8, desc[UR6][R8.64+0x2] ;  /* 0x0000020608088981 */ /* 0x000ee2000c1e9500 */
[----:B--2---:R-:W-:Y:S02]  /*0da0*/  @!P0 PRMT R0, R10, 0x7610, R0 ;  /* 0x000076100a008816 */ /* 0x004fe40000000000 */
[----:B------:R-:W-:Y:S02]  /*0db0*/  @!P0 PRMT R27, R11, 0x7610, R27 ;  /* 0x000076100b1b8816 */ /* 0x000fe4000000001b */
[----:B------:R-:W-:Y:S02]  /*0dc0*/  @!P0 PRMT R0, R0, 0x7610, R10 ;  /* 0x0000761000008816 */ /* 0x000fe4000000000a */
[----:B------:R-:W-:Y:S01]  /*0dd0*/  @!P0 PRMT R27, R27, 0x7610, R11 ;  /* 0x000076101b1b8816 */ /* 0x000fe2000000000b */
[----:B---3--:R-:W-:Y:S01]  /*0de0*/  @!P0 IMAD.IADD R24, R8, 0x1, R29 ;  /* 0x0000000108188824 */ /* 0x008fe200078e021d */
[----:B-1----:R-:W-:Y:S06]  /*0df0*/  @P1 BRA `(.L_x_4844) ;  /* 0x0000000800c81947 */ /* 0x002fec0003800000 */
[C---:B0-----:R-:W-:Y:S01]  /*0e00*/  IMAD.WIDE R32, R28.reuse, 0x4, R22 ;  /* 0x000000041c207825 */ /* 0x041fe200078e0216 */
        /* <DEDUP_REMOVED lines=9> */
[----:B------:R-:W-:Y:S01]  /*0ea0*/  LOP3.LUT R4, R4, 0x3f003f, RZ, 0xc0, !PT ;  /* 0x003f003f04047812 */ /* 0x000fe200078ec0ff */
[----:B------:R-:W-:Y:S01]  /*0eb0*/  HADD2 R37, R34, -1056, -1056 ;  /* 0xe420e42022257430 */ /* 0x000fe20000000000 */
[----:B------:R-:W-:-:S02]  /*0ec0*/  LOP3.LUT R35, R5, 0x3f003f, RZ, 0xc0, !PT ;  /* 0x003f003f05237812 */ /* 0x000fc400078ec0ff */
[--C-:B------:R-:W-:Y:S02]  /*0ed0*/  SHF.R.U32.HI R31, RZ, 0xc, R5.reuse ;  /* 0x0000000cff1f7819 */ /* 0x100fe40000011605 */
[----:B------:R-:W-:Y:S02]  /*0ee0*/  LOP3.LUT R36, R36, 0x64006400, RZ, 0xfc, !PT ;  /* 0x6400640024247812 */ /* 0x000fe400078efcff */
[----:B------:R-:W-:Y:S02]  /*0ef0*/  SHF.R.U32.HI R5, RZ, 0x6, R5 ;  /* 0x00000006ff057819 */ /* 0x000fe40000011605 */
[----:B------:R-:W-:Y:S01]  /*0f00*/  LOP3.LUT R34, R4, 0x64006400, RZ, 0xfc, !PT ;  /* 0x6400640004227812 */ /* 0x000fe200078efcff */
[----:B------:R-:W-:Y:S01]  /*0f10*/  HADD2 R41, R36, -1056, -1056 ;  /* 0xe420e42024297430 */ /* 0x000fe20000000000 */
[--C-:B-1----:R-:W-:Y:S02]  /*0f20*/  SHF.R.U32.HI R32, RZ, 0xc, R6.reuse ;  /* 0x0000000cff207819 */ /* 0x102fe40000011606 */
[----:B------:R-:W-:Y:S01]  /*0f30*/  SHF.R.U32.HI R6, RZ, 0x6, R6 ;  /* 0x00000006ff067819 */ /* 0x000fe20000011606 */
[----:B------:R-:W-:Y:S01]  /*0f40*/  HADD2 R36, R34, -1056, -1056 ;  /* 0xe420e42022247430 */ /* 0x000fe20000000000 */
[----:B------:R-:W-:-:S02]  /*0f50*/  LOP3.LUT R35, R35, 0x64006400, RZ, 0xfc, !PT ;  /* 0x6400640023237812 */ /* 0x000fc400078efcff */
[----:B------:R-:W-:Y:S01]  /*0f60*/  LOP3.LUT R5, R5, 0x3f003f, RZ, 0xc0, !PT ;  /* 0x003f003f05057812 */ /* 0x000fe200078ec0ff */
[-C--:B0-----:R-:W-:Y:S01]  /*0f70*/  HFMA2.MMA R4, R41, R16.reuse, RZ ;  /* 0x0000001029047235 */ /* 0x081fe200000000ff */
[----:B------:R-:W-:Y:S01]  /*0f80*/  LOP3.LUT R34, R6, 0x3f003f, RZ, 0xc0, !PT ;  /* 0x003f003f06227812 */ /* 0x000fe200078ec0ff */
[----:B------:R-:W-:Y:S01]  /*0f90*/  HADD2 R39, R35, -1056, -1056 ;  /* 0xe420e42023277430 */ /* 0x000fe20000000000 */
[----:B------:R-:W-:Y:S01]  /*0fa0*/  LOP3.LUT R35, R5, 0x64006400, RZ, 0xfc, !PT ;  /* 0x6400640005237812 */ /* 0x000fe200078efcff */
[----:B------:R-:W-:Y:S01]  /*0fb0*/  HFMA2.MMA R5, R37, R16, RZ ;  /* 0x0000001025057235 */ /* 0x000fe200000000ff */
[----:B------:R-:W-:Y:S02]  /*0fc0*/  LOP3.LUT R33, R7, 0x3f003f, RZ, 0xc0, !PT ;  /* 0x003f003f07217812 */ /* 0x000fe400078ec0ff */
[--C-:B------:R-:W-:Y:S01]  /*0fd0*/  SHF.R.U32.HI R21, RZ, 0xc, R7.reuse ;  /* 0x0000000cff157819 */ /* 0x100fe20000011607 */
[----:B------:R-:W-:Y:S01]  /*0fe0*/  HADD2 R38, R35, -1056, -1056 ;  /* 0xe420e42023267430 */ /* 0x000fe20000000000 */
[----:B------:R-:W-:-:S02]  /*0ff0*/  SHF.R.U32.HI R7, RZ, 0x6, R7 ;  /* 0x00000006ff077819 */ /* 0x000fc40000011607 */
[----:B------:R-:W-:Y:S01]  /*1000*/  LOP3.LUT R34, R34, 0x64006400, RZ, 0xfc, !PT ;  /* 0x6400640022227812 */ /* 0x000fe200078efcff */
[----:B------:R-:W-:Y:S01]  /*1010*/  HFMA2.MMA R5, R36, R17, R5 ;  /* 0x0000001124057235 */ /* 0x000fe20000000005 */
[----:B------:R-:W-:Y:S02]  /*1020*/  LOP3.LUT R7, R7, 0x3f003f, RZ, 0xc0, !PT ;  /* 0x003f003f07077812 */ /* 0x000fe400078ec0ff */
[----:B------:R-:W-:Y:S01]  /*1030*/  LOP3.LUT R33, R33, 0x64006400, RZ, 0xfc, !PT ;  /* 0x6400640021217812 */ /* 0x000fe200078efcff */
[----:B------:R-:W-:Y:S01]  /*1040*/  HADD2 R37, R34, -1056, -1056 ;  /* 0xe420e42022257430 */ /* 0x000fe20000000000 */
[----:B------:R-:W-:-:S03]  /*1050*/  LOP3.LUT R36, R7, 0x64006400, RZ, 0xfc, !PT ;  /* 0x6400640007247812 */ /* 0x000fc600078efcff */
[----:B------:R-:W-:Y:S02]  /*1060*/  HADD2 R43, R33, -1056, -1056 ;  /* 0xe420e420212b7430 */ /* 0x000fe40000000000 */
[----:B------:R-:W-:Y:S01]  /*1070*/  HFMA2.MMA R4, R37, R17, R4 ;  /* 0x0000001125047235 */ /* 0x000fe20000000004 */
[-C--:B------:R-:W-:Y:S02]  /*1080*/  HFMA2 R33, R39, R16.reuse, RZ.H0_H0 ;  /* 0x0000001027217231 */ /* 0x080fe400000400ff */
[----:B------:R-:W-:Y:S02]  /*1090*/  HFMA2 R16, R43, R16, RZ.H0_H0 ;  /* 0x000000102b107231 */ /* 0x000fe400000400ff */
[----:B------:R-:W-:Y:S02]  /*10a0*/  HADD2 R37, R36, -1056, -1056 ;  /* 0xe420e42024257430 */ /* 0x000fe40000000000 */
[-C--:B------:R-:W-:Y:S01]  /*10b0*/  HFMA2 R6, R38, R17.reuse, R33 ;  /* 0x0000001126067231 */ /* 0x080fe20000000021 */
[----:B------:R-:W-:Y:S01]  /*10c0*/  LOP3.LUT R38, R21, 0xf000f, RZ, 0xc0, !PT ;  /* 0x000f000f15267812 */ /* 0x000fe200078ec0ff */
[----:B------:R-:W-:Y:S01]  /*10d0*/  HFMA2 R16, R37, R17, R16 ;  /* 0x0000001125107231 */ /* 0x000fe20000000010 */
[----:B--2---:R-:W-:-:S02]  /*10e0*/  LOP3.LUT R35, R10, 0x3f003f, RZ, 0xc0, !PT ;  /* 0x003f003f0a237812 */ /* 0x004fc400078ec0ff */
[----:B------:R-:W-:Y:S02]  /*10f0*/  LOP3.LUT R7, R8, 0x3f003f, RZ, 0xc0, !PT ;  /* 0x003f003f08077812 */ /* 0x000fe400078ec0ff */
[----:B------:R-:W-:Y:S02]  /*1100*/  LOP3.LUT R35, R35, 0x64006400, RZ, 0xfc, !PT ;  /* 0x6400640023237812 */ /* 0x000fe400078efcff */
[----:B------:R-:W-:Y:S02]  /*1110*/  LOP3.LUT R7, R7, 0x64006400, RZ, 0xfc, !PT ;  /* 0x6400640007077812 */ /* 0x000fe400078efcff */
[----:B------:R-:W-:Y:S01]  /*1120*/  LOP3.LUT R33, R9, 0x3f003f, RZ, 0xc0, !PT ;  /* 0x003f003f09217812 */ /* 0x000fe200078ec0ff */
[----:B------:R-:W-:Y:S02]  /*1130*/  HADD2 R35, R35, -1056, -1056 ;  /* 0xe420e42023237430 */ /* 0x000fe40000000000 */
[----:B------:R-:W-:Y:S01]  /*1140*/  HADD2 R34, R7, -1056, -1056 ;  /* 0xe420e42007227430 */ /* 0x000fe20000000000 */
[----:B------:R-:W-:-:S02]  /*1150*/  SHF.R.U32.HI R7, RZ, 0x6, R9 ;  /* 0x00000006ff077819 */ /* 0x000fc40000011609 */
[----:B------:R-:W-:Y:S01]  /*1160*/  LOP3.LUT R33, R33, 0x64006400, RZ, 0xfc, !PT ;  /* 0x6400640021217812 */ /* 0x000fe200078efcff */
[-C--:B------:R-:W-:Y:S01]  /*1170*/  HFMA2.MMA R17, R35, R18.reuse, R4 ;  /* 0x0000001223117235 */ /* 0x080fe20000000004 */
[----:B------:R-:W-:Y:S01]  /*1180*/  SHF.R.U32.HI R4, RZ, 0x6, R8 ;  /* 0x00000006ff047819 */ /* 0x000fe20000011608 */
[----:B------:R-:W-:Y:S01]  /*1190*/  HFMA2.MMA R5, R34, R18, R5 ;  /* 0x0000001222057235 */ /* 0x000fe20000000005 */
[----:B------:R-:W-:Y:S01]  /*11a0*/  LOP3.LUT R34, R11, 0x3f003f, RZ, 0xc0, !PT ;  /* 0x003f003f0b227812 */ /* 0x000fe200078ec0ff */
[----:B------:R-:W-:Y:S01]  /*11b0*/  HADD2 R33, R33, -1056, -1056 ;  /* 0xe420e42021217430 */ /* 0x000fe20000000000 */
[----:B------:R-:W-:Y:S02]  /*11c0*/  LOP3.LUT R4, R4, 0x3f003f, RZ, 0xc0, !PT ;  /* 0x003f003f04047812 */ /* 0x000fe400078ec0ff */
[----:B------:R-:W-:Y:S01]  /*11d0*/  LOP3.LUT R7, R7, 0x3f003f, RZ, 0xc0, !PT ;  /* 0x003f003f07077812 */ /* 0x000fe200078ec0ff */
[----:B------:R-:W-:Y:S01]  /*11e0*/  HFMA2 R6, R33, R18, R6 ;  /* 0x0000001221067231 */ /* 0x000fe20000000006 */
[----:B------:R-:W-:-:S02]  /*11f0*/  LOP3.LUT R4, R4, 0x64006400, RZ, 0xfc, !PT ;  /* 0x6400640004047812 */ /* 0x000fc400078efcff */
[----:B------:R-:W-:Y:S02]  /*1200*/  LOP3.LUT R34, R34, 0x64006400, RZ, 0xfc, !PT ;  /* 0x6400640022227812 */ /* 0x000fe400078efcff */
[----:B------:R-:W-:Y:S01]  /*1210*/  LOP3.LUT R7, R7, 0x64006400, RZ, 0xfc, !PT ;  /* 0x6400640007077812 */ /* 0x000fe200078efcff */
[----:B------:R-:W-:Y:S01]  /*1220*/  HADD2 R4, R4, -1056, -1056 ;  /* 0xe420e42004047430 */ /* 0x000fe20000000000 */
[----:B------:R-:W-:Y:S01]  /*1230*/  SHF.R.U32.HI R33, RZ, 0x6, R10 ;  /* 0x00000006ff217819 */ /* 0x000fe2000001160a */
[----:B------:R-:W-:Y:S01]  /*1240*/  HADD2 R37, R34, -1056, -1056 ;  /* 0xe420e42022257430 */ /* 0x000fe20000000000 */
[----:B------:R-:W-:Y:S01]  /*1250*/  SHF.R.U32.HI R35, RZ, 0x6, R11 ;  /* 0x00000006ff237819 */ /* 0x000fe2000001160b */
        /* <DEDUP_REMOVED lines=8> */
[----:B------:R-:W-:Y:S02]  /*12e0*/  LOP3.LUT R35, R35, 0x64006400, RZ, 0xfc, !PT ;  /* 0x6400640023237812 */ /* 0x000fe400078efcff */
[----:B------:R-:W-:Y:S01]  /*12f0*/  LOP3.LUT R37, R31, 0xf000f, RZ, 0xc0, !PT ;  /* 0x000f000f1f257812 */ /* 0x000fe200078ec0ff */
[----:B------:R-:W-:Y:S01]  /*1300*/  HADD2 R36, R33, -1056, -1056 ;  /* 0xe420e42021247430 */ /* 0x000fe20000000000 */
[----:B------:R-:W-:Y:S01]  /*1310*/  SHF.R.U32.HI R31, RZ, 0xc, R9 ;  /* 0x0000000cff1f7819 */ /* 0x000fe20000011609 */
[----:B------:R-:W-:Y:S01]  /*1320*/  HADD2 R35, R35, -1056, -1056 ;  /* 0xe420e42023237430 */ /* 0x000fe20000000000 */
[----:B---3--:R-:W-:Y:S02]  /*1330*/  SHF.R.U32.HI R9, RZ, 0x8, R14 ;  /* 0x00000008ff097819 */ /* 0x008fe4000001160e */
[----:B------:R-:W-:Y:S01]  /*1340*/  SHF.R.U32.HI R33, RZ, 0xc, R8 ;  /* 0x0000000cff217819 */ /* 0x000fe20000011608 */
[----:B------:R-:W-:Y:S01]  /*1350*/  HFMA2.MMA R17, R36, R19, R17 ;  /* 0x0000001324117235 */ /* 0x000fe20000000011 */
[----:B------:R-:W-:Y:S01]  /*1360*/  HFMA2 R19, R35, R19, R34 ;  /* 0x0000001323137231 */ /* 0x000fe20000000022 */
[----:B------:R-:W-:-:S02]  /*1370*/  LOP3.LUT R35, R30, 0xf000f, RZ, 0xc0, !PT ;  /* 0x000f000f1e237812 */ /* 0x000fc400078ec0ff */
[----:B------:R-:W-:Y:S02]  /*1380*/  LOP3.LUT R34, R32, 0xf000f, RZ, 0xc0, !PT ;  /* 0x000f000f20227812 */ /* 0x000fe400078ec0ff */
[----:B------:R-:W-:Y:S02]  /*1390*/  SHF.R.U32.HI R30, RZ, 0xc, R10 ;  /* 0x0000000cff1e7819 */ /* 0x000fe4000001160a */
        /* <DEDUP_REMOVED lines=20> */
[----:B------:R-:W-:Y:S02]  /*14e0*/  LOP3.LUT R10, R37, 0x300030, R10, 0xf8, !PT ;  /* 0x00300030250a7812 */ /* 0x000fe400078ef80a */
[----:B------:R-:W-:-:S02]  /*14f0*/  SHF.R.U32.HI R12, RZ, 0x6, R12 ;  /* 0x00000006ff0c7819 */ /* 0x000fc4000001160c */
[----:B------:R-:W-:Y:S02]  /*1500*/  LOP3.LUT R36, R33, 0x64006400, RZ, 0xfc, !PT ;  /* 0x6400640021247812 */ /* 0x000fe400078efcff */
[--C-:B------:R-:W-:Y:S02]  /*1510*/  SHF.R.U32.HI R31, RZ, 0x8, R15.reuse ;  /* 0x00000008ff1f7819 */ /* 0x100fe4000001160f */
[----:B------:R-:W-:Y:S01]  /*1520*/  LOP3.LUT R37, R13, 0x3f003f, RZ, 0xc0, !PT ;  /* 0x003f003f0d257812 */ /* 0x000fe200078ec0ff */
[----:B------:R-:W-:Y:S01]  /*1530*/  HADD2 R41, R36, -1056, -1056 ;  /* 0xe420e42024297430 */ /* 0x000fe20000000000 */
[----:B------:R-:W-:Y:S02]  /*1540*/  LOP3.LUT R33, R15, 0x3f003f, RZ, 0xc0, !PT ;  /* 0x003f003f0f217812 */ /* 0x000fe400078ec0ff */
[----:B------:R-:W-:Y:S02]  /*1550*/  SHF.R.U32.HI R15, RZ, 0x6, R15 ;  /* 0x00000006ff0f7819 */ /* 0x000fe4000001160f */
[----:B------:R-:W-:Y:S01]  /*1560*/  SHF.R.U32.HI R13, RZ, 0x6, R13 ;  /* 0x00000006ff0d7819 */ /* 0x000fe2000001160d */
[----:B0-----:R-:W-:Y:S01]  /*1570*/  HFMA2.MMA R18, R41, R4, R18 ;  /* 0x0000000429127235 */ /* 0x001fe20000000012 */
[----:B------:R-:W-:Y:S01]  /*1580*/  LOP3.LUT R32, R39, 0x300030, R34, 0xf8, !PT ;  /* 0x0030003027207812 */ /* 0x000fe200078ef822 */
[----:B------:R-:W-:Y:S01]  /*1590*/  HADD2 R34, R35, -1056, -1056 ;  /* 0xe420e42023227430 */ /* 0x000fe20000000000 */
[----:B------:R-:W-:-:S02]  /*15a0*/  LOP3.LUT R14, R14, 0x3f003f, RZ, 0xc0, !PT ;  /* 0x003f003f0e0e7812 */ /* 0x000fc400078ec0ff */
[----:B------:R-:W-:Y:S02]  /*15b0*/  LOP3.LUT R12, R12, 0x3f003f, RZ, 0xc0, !PT ;  /* 0x003f003f0c0c7812 */ /* 0x000fe400078ec0ff */
[----:B------:R-:W-:Y:S01]  /*15c0*/  LOP3.LUT R37, R37, 0x64006400, RZ, 0xfc, !PT ;  /* 0x6400640025257812 */ /* 0x000fe200078efcff */
[----:B------:R-:W-:Y:S01]  /*15d0*/  HFMA2.MMA R17, R34, R4, R17 ;  /* 0x0000000422117235 */ /* 0x000fe20000000011 */
        /* <DEDUP_REMOVED lines=17> */
[----:B------:R-:W-:Y:S01]  /*16f0*/  LOP3.LUT R31, R38, 0x300030, R31, 0xf8, !PT ;  /* 0x00300030261f7812 */ /* 0x000fe200078ef81f */
        /* <DEDUP_REMOVED lines=11> */
[----:B------:R-:W-:Y:S01]  /*17b0*/  HADD2 R4, R31, -1056, -1056 ;  /* 0xe420e4201f047430 */ /* 0x000fe20000000000 */
[----:B------:R-:W-:Y:S01]  /*17c0*/  HFMA2.MMA R18, R5, R6, R18 ;  /* 0x0000000605127235 */ /* 0x000fe20000000012 */
[----:B------:R-:W-:Y:S01]  /*17d0*/  HADD2 R11, R11, -1056, -1056 ;  /* 0xe420e4200b0b7430 */ /* 0x000fe20000000000 */
[----:B------:R-:W-:Y:S01]  /*17e0*/  LOP3.LUT R30, R30, 0x64006400, RZ, 0xfc, !PT ;  /* 0x640064001e1e7812 */ /* 0x000fe200078efcff */
[----:B------:R-:W-:Y:S01]  /*17f0*/  HFMA2 R19, R4, R6, R19 ;  /* 0x0000000604137231 */ /* 0x000fe20000000013 */
[----:B------:R-:W-:Y:S01]  /*1800*/  LOP3.LUT R32, R32, 0x64006400, RZ, 0xfc, !PT ;  /* 0x6400640020207812 */ /* 0x000fe200078efcff */
[----:B------:R-:W-:Y:S02]  /*1810*/  HADD2 R4, R21, -1056, -1056 ;  /* 0xe420e42015047430 */ /* 0x000fe40000000000 */
[----:B------:R-:W-:Y:S01]  /*1820*/  HADD2 R13, R10, -1056, -1056 ;  /* 0xe420e4200a0d7430 */ /* 0x000fe20000000000 */
[----:B------:R-:W-:Y:S01]  /*1830*/  HFMA2.MMA R18, R11, R7, R18 ;  /* 0x000000070b127235 */ /* 0x000fe20000000012 */
[----:B------:R-:W-:-:S02]  /*1840*/  HADD2 R5, R30, -1056, -1056 ;  /* 0xe420e4201e057430 */ /* 0x000fc40000000000 */
[----:B------:R-:W-:Y:S01]  /*1850*/  HFMA2 R16, R13, R6, R16 ;  /* 0x000000060d107231 */ /* 0x000fe20000000010 */
[----:B------:R-:W-:Y:S01]  /*1860*/  HFMA2.MMA R17, R4, R7, R17 ;  /* 0x0000000704117235 */ /* 0x000fe20000000011 */
[----:B------:R-:W-:Y:S02]  /*1870*/  HADD2 R32, R32, -1056, -1056 ;  /* 0xe420e42020207430 */ /* 0x000fe40000000000 */
[-C--:B------:R-:W-:Y:S02]  /*1880*/  HFMA2 R16, R5, R7.reuse, R16 ;  /* 0x0000000705107231 */ /* 0x080fe40000000010 */
[----:B------:R-:W-:Y:S02]  /*1890*/  HFMA2 R19, R32, R7, R19 ;  /* 0x0000000720137231 */ /* 0x000fe40000000013 */
[----:B------:R-:W-:Y:S02]  /*18a0*/  HADD2 R18, R18.H0_H0, R18.H1_H1 ;  /* 0x3000001212127230 */ /* 0x000fe40000000800 */
[----:B------:R-:W-:-:S02]  /*18b0*/  HADD2 R9, R16.H0_H0, R16.H1_H1 ;  /* 0x3000001010097230 */ /* 0x000fc40000000800 */
[----:B------:R-:W-:Y:S02]  /*18c0*/  HADD2 R17, R17.H0_H0, R17.H1_H1 ;  /* 0x3000001111117230 */ /* 0x000fe40000000800 */
[----:B------:R-:W-:Y:S01]  /*18d0*/  HADD2 R19, R19.H0_H0, R19.H1_H1 ;  /* 0x3000001313137230 */ /* 0x000fe20000000800 */
[----:B------:R-:W-:-:S04]  /*18e0*/  PRMT R18, R18, 0x5410, R9 ;  /* 0x0000541012127816 */ /* 0x000fc80000000009 */
[----:B------:R-:W-:Y:S02]  /*18f0*/  PRMT R17, R17, 0x5410, R19 ;  /* 0x0000541011117816 */ /* 0x000fe40000000013 */
[----:B------:R-:W-:-:S03]  /*1900*/  HFMA2.MMA R26, R18, R0, R26 ;  /* 0x00000000121a7235 */ /* 0x000fc6000000001a */
[----:B------:R-:W-:-:S08]  /*1910*/  HFMA2 R25, R17, R27, R25 ;  /* 0x0000001b11197231 */ /* 0x000fd00000000019 */
.L_x_4844:
[----:B------:R-:W-:Y:S05]  /*1920*/  @P1 BRA `(.L_x_4845) ;  /* 0x0000000800d01947 */ /* 0x000fea0003800000 */
[C---:B0-----:R-:W-:Y:S01]  /*1930*/  IMAD.WIDE R32, R28.reuse, 0xc, R22 ;  /* 0x0000000c1c207825 */ /* 0x041fe200078e0216 */
[----:B------:R-:W0:Y:S04]  /*1940*/  LDS.128 R16, [UR4+0x20] ;  /* 0x00002004ff107984 */ /* 0x000e280008000c00 */
[----:B-----5:R-:W2:Y:S01]  /*1950*/  LDG.E.128.CONSTANT R4, desc[UR6][R32.64] ;  /* 0x0000000620047981 */ /* 0x020ea2000c1e9d00 */
[----:B------:R-:W-:-:S05]  /*1960*/  IMAD.WIDE R34, R28, 0x4, R32 ;  /* 0x000000041c227825 */ /* 0x000fca00078e0220 */
[----:B------:R1:W3:Y:S01]  /*1970*/  LDG.E.128.CONSTANT R8, desc[UR6][R34.64] ;  /* 0x0000000622087981 */ /* 0x0002e2000c1e9d00 */
[----:B------:R-:W-:-:S06]  /*1980*/  IMAD.WIDE R12, R28, 0x4, R34 ;  /* 0x000000041c0c7825 */ /* 0x000fcc00078e0222 */
[----:B------:R-:W4:Y:S01]  /*1990*/  LDG.E.128.CONSTANT R12, desc[UR6][R12.64] ;  /* 0x000000060c0c7981 */ /* 0x000f22000c1e9d00 */
[----:B--2---:R-:W-:Y:S02]  /*19a0*/  LOP3.LUT R36, R4, 0x3f003f, RZ, 0xc0, !PT ;  /* 0x003f003f04247812 */ /* 0x004fe400078ec0ff */
[--C-:B------:R-:W-:Y:S02]  /*19b0*/  SHF.R.U32.HI R30, RZ, 0xc, R4.reuse ;  /* 0x0000000cff1e7819 */ /* 0x100fe40000011604 */
[----:B------:R-:W-:Y:S02]  /*19c0*/  LOP3.LUT R37, R5, 0x3f003f, RZ, 0xc0, !PT ;  /* 0x003f003f05257812 */ /* 0x000fe400078ec0ff */
[----:B------:R-:W-:Y:S02]  /*19d0*/  SHF.R.U32.HI R31, RZ, 0xc, R5 ;  /* 0x0000000cff1f7819 */ /* 0x000fe40000011605 */
[----:B------:R-:W-:Y:S02]  /*19e0*/  LOP3.LUT R38, R6, 0x3f003f, RZ, 0xc0, !PT ;  /* 0x003f003f06267812 */ /* 0x000fe400078ec0ff */
[----:B------:R-:W-:-:S02]  /*19f0*/  SHF.R.U32.HI R4, RZ, 0x6, R4 ;  /* 0x00000006ff047819 */ /* 0x000fc40000011604 */
[----:B------:R-:W-:Y:S02]  /*1a00*/  SHF.R.U32.HI R5, RZ, 0x6, R5 ;  /* 0x00000006ff057819 */ /* 0x000fe40000011605 */
[----:B------:R-:W-:Y:S02]  /*1a10*/  LOP3.LUT R36, R36, 0x64006400, RZ, 0xfc, !PT ;  /* 0x6400640024247812 */ /* 0x000fe400078efcff */
[----:B------:R-:W-:Y:S02]  /*1a20*/  LOP3.LUT R33, R7, 0x3f003f, RZ, 0xc0, !PT ;  /* 0x003f003f07217812 */ /* 0x000fe400078ec0ff */
[----:B-1----:R-:W-:Y:S02]  /*1a30*/  LOP3.LUT R34, R37, 0x64006400, RZ, 0xfc, !PT ;  /* 0x6400640025227812 */ /* 0x002fe400078efcff */
[----:B------:R-:W-:Y:S02]  /*1a40*/  LOP3.LUT R35, R38, 0x64006400, RZ, 0xfc, !PT ;  /* 0x6400640026237812 */ /* 0x000fe400078efcff */
[----:B------:R-:W-:-:S02]  /*1a50*/  LOP3.LUT R4, R4, 0x3f003f, RZ, 0xc0, !PT ;  /* 0x003f003f04047812 */ /* 0x000fc400078ec0ff */
[----:B------:R-:W-:Y:S01]  /*1a60*/  LOP3.LUT R37, R5, 0x3f003f, RZ, 0xc0, !PT ;  /* 0x003f003f05257812 */ /* 0x000fe200078ec0ff */
[----:B------:R-:W-:Y:S01]  /*1a70*/  HADD2 R5, R36, -1056, -1056 ;  /* 0xe420e42024057430 */ /* 0x000fe20000000000 */
[----:B------:R-:W-:Y:S01]  /*1a80*/  LOP3.LUT R33, R33, 0x64006400, RZ, 0xfc, !PT ;  /* 0x6400640021217812 */ /* 0x000fe200078efcff */
[----:B------:R-:W-:Y:S01]  /*1a90*/  HADD2 R39, R35, -1056, -1056 ;  /* 0xe420e42023277430 */ /* 0x000fe20000000000 */
[----:B------:R-:W-:Y:S02]  /*1aa0*/  LOP3.LUT R4, R4, 0x64006400, RZ, 0xfc, !PT ;  /* 0x6400640004047812 */ /* 0x000fe400078efcff */
[----:B------:R-:W-:Y:S01]  /*1ab0*/  LOP3.LUT R36, R37, 0x64006400, RZ, 0xfc, !PT ;  /* 0x6400640025247812 */ /* 0x000fe200078efcff */
[----:B------:R-:W-:Y:S01]  /*1ac0*/  HADD2 R37, R34, -1056, -1056 ;  /* 0xe420e42022257430 */ /* 0x000fe20000000000 */
[--C-:B------:R-:W-:Y:S01]  /*1ad0*/  SHF.R.U32.HI R32, RZ, 0xc, R6.reuse ;  /* 0x0000000cff207819 */ /* 0x100fe20000011606 */
[----:B------:R-:W-:Y:S01]  /*1ae0*/  HADD2 R33, R33, -1056, -1056 ;  /* 0xe420e42021217430 */ /* 0x000fe20000000000 */
[-C--:B0-----:R-:W-:Y:S01]  /*1af0*/  HFMA2.MMA R5, R5, R16.reuse, RZ ;  /* 0x0000001005057235 */ /* 0x081fe200000000ff */
[----:B------:R-:W-:Y:S01]  /*1b00*/  SHF.R.U32.HI R6, RZ, 0x6, R6 ;  /* 0x00000006ff067819 */ /* 0x000fe20000011606 */
[----:B------:R-:W-:Y:S01]  /*1b10*/  HADD2 R34, R4, -1056, -1056 ;  /* 0xe420e42004227430 */ /* 0x000fe20000000000 */
[----:B------:R-:W-:Y:S01]  /*1b20*/  HFMA2.MMA R4, R39, R16, RZ ;  /* 0x0000001027047235 */ /* 0x000fe200000000ff */
[-C--:B------:R-:W-:Y:S01]  /*1b30*/  HFMA2 R35, R37, R16.reuse, RZ.H0_H0 ;  /* 0x0000001025237231 */ /* 0x080fe200000400ff */
[--C-:B------:R-:W-:Y:S01]  /*1b40*/  SHF.R.U32.HI R21, RZ, 0xc, R7.reuse ;  /* 0x0000000cff157819 */ /* 0x100fe20000011607 */
[----:B------:R-:W-:Y:S01]  /*1b50*/  HFMA2 R16, R33, R16, RZ.H0_H0 ;  /* 0x0000001021107231 */ /* 0x000fe200000400ff */
[----:B------:R-:W-:Y:S01]  /*1b60*/  LOP3.LUT R33, R6, 0x3f003f, RZ, 0xc0, !PT ;  /* 0x003f003f06217812 */ /* 0x000fe200078ec0ff */
[----:B------:R-:W-:Y:S01]  /*1b70*/  HADD2 R36, R36, -1056, -1056 ;  /* 0xe420e42024247430 */ /* 0x000fe20000000000 */
[----:B------:R-:W-:Y:S01]  /*1b80*/  HFMA2.MMA R5, R34, R17, R5 ;  /* 0x0000001122057235 */ /* 0x000fe20000000005 */
[----:B------:R-:W-:-:S02]  /*1b90*/  SHF.R.U32.HI R7, RZ, 0x6, R7 ;  /* 0x00000006ff077819 */ /* 0x000fc40000011607 */
[----:B------:R-:W-:Y:S01]  /*1ba0*/  LOP3.LUT R34, R33, 0x64006400, RZ, 0xfc, !PT ;  /* 0x6400640021227812 */ /* 0x000fe200078efcff */
[-C--:B------:R-:W-:Y:S01]  /*1bb0*/  HFMA2 R6, R36, R17.reuse, R35 ;  /* 0x0000001124067231 */ /* 0x080fe20000000023 */
[----:B---3--:R-:W-:Y:S02]  /*1bc0*/  LOP3.LUT R35, R10, 0x3f003f, RZ, 0xc0, !PT ;  /* 0x003f003f0a237812 */ /* 0x008fe400078ec0ff */
[----:B------:R-:W-:Y:S01]  /*1bd0*/  LOP3.LUT R36, R7, 0x3f003f, RZ, 0xc0, !PT ;  /* 0x003f003f07247812 */ /* 0x000fe200078ec0ff */
[----:B------:R-:W-:Y:S01]  /*1be0*/  HADD2 R37, R34, -1056, -1056 ;  /* 0xe420e42022257430 */ /* 0x000fe20000000000 */
[----:B------:R-:W-:Y:S02]  /*1bf0*/  LOP3.LUT R35, R35, 0x64006400, RZ, 0xfc, !PT ;  /* 0x6400640023237812 */ /* 0x000fe400078efcff */
[----:B------:R-:W-:Y:S02]  /*1c00*/  LOP3.LUT R7, R8, 0x3f003f, RZ, 0xc0, !PT ;  /* 0x003f003f08077812 */ /* 0x000fe400078ec0ff */
        /* <DEDUP_REMOVED lines=9> */
[----:B------:R-:W-:Y:S01]  /*1ca0*/  HFMA2 R16, R37, R17, R16 ;  /* 0x0000001125107231 */ /* 0x000fe20000000010 */
[----:B------:R-:W-:Y:S01]  /*1cb0*/  HFMA2.MMA R17, R35, R18, R4 ;  /* 0x0000001223117235 */ /* 0x000fe20000000004 */
[----:B------:R-:W-:-:S02]  /*1cc0*/  SHF.R.U32.HI R4, RZ, 0x6, R8 ;  /* 0x00000006ff047819 */ /* 0x000fc40000011608 */
[----:B------:R-:W-:Y:S01]  /*1cd0*/  SHF.R.U32.HI R7, RZ, 0x6, R9 ;  /* 0x00000006ff077819 */ /* 0x000fe20000011609 */
[----:B------:R-:W-:Y:S01]  /*1ce0*/  HADD2 R33, R33, -1056, -1056 ;  /* 0xe420e42021217430 */ /* 0x000fe20000000000 */
[----:B------:R-:W-:Y:S01]  /*1cf0*/  HFMA2.MMA R5, R34, R18, R5 ;  /* 0x0000001222057235 */ /* 0x000fe20000000005 */
[----:B------:R-:W-:Y:S02]  /*1d00*/  LOP3.LUT R4, R4, 0x3f003f, RZ, 0xc0, !PT ;  /* 0x003f003f04047812 */ /* 0x000fe400078ec0ff */
[----:B------:R-:W-:Y:S01]  /*1d10*/  LOP3.LUT R34, R11, 0x3f003f, RZ, 0xc0, !PT ;  /* 0x003f003f0b227812 */ /* 0x000fe200078ec0ff */
[----:B------:R-:W-:Y:S01]  /*1d20*/  HFMA2 R6, R33, R18, R6 ;  /* 0x0000001221067231 */ /* 0x000fe20000000006 */
[----:B------:R-:W-:Y:S02]  /*1d30*/  LOP3.LUT R7, R7, 0x3f003f, RZ, 0xc0, !PT ;  /* 0x003f003f07077812 */ /* 0x000fe400078ec0ff */
[----:B------:R-:W-:Y:S02]  /*1d40*/  LOP3.LUT R4, R4, 0x64006400, RZ, 0xfc, !PT ;  /* 0x6400640004047812 */ /* 0x000fe400078efcff */
[----:B------:R-:W-:-:S02]  /*1d50*/  SHF.R.U32.HI R33, RZ, 0x6, R10 ;  /* 0x00000006ff217819 */ /* 0x000fc4000001160a */
[----:B------:R-:W-:Y:S01]  /*1d60*/  LOP3.LUT R34, R34, 0x64006400, RZ, 0xfc, !PT ;  /* 0x6400640022227812 */ /* 0x000fe200078efcff */
[----:B------:R-:W-:Y:S01]  /*1d70*/  HADD2 R4, R4, -1056, -1056 ;  /* 0xe420e42004047430 */ /* 0x000fe20000000000 */
[----:B------:R-:W-:Y:S02]  /*1d80*/  LOP3.LUT R7, R7, 0x64006400, RZ, 0xfc, !PT ;  /* 0x6400640007077812 */ /* 0x000fe400078efcff */
[----:B------:R-:W-:Y:S01]  /*1d90*/  SHF.R.U32.HI R35, RZ, 0x6, R11 ;  /* 0x00000006ff237819 */ /* 0x000fe2000001160b */
[----:B------:R-:W-:Y:S01]  /*1da0*/  HADD2 R37, R34, -1056, -1056 ;  /* 0xe420e42022257430 */ /* 0x000fe20000000000 */
[----:B------:R-:W-:Y:S01]  /*1db0*/  LOP3.LUT R33, R33, 0x3f003f, RZ, 0xc0, !PT ;  /* 0x003f003f21217812 */ /* 0x000fe200078ec0ff */
[----:B------:R-:W-:Y:S01]  /*1dc0*/  HADD2 R7, R7, -1056, -1056 ;  /* 0xe420e42007077430 */ /* 0x000fe20000000000 */
[----:B------:R-:W-:Y:S01]  /*1dd0*/  LOP3.LUT R35, R35, 0x3f003f, RZ, 0xc0, !PT ;  /* 0x003f003f23237812 */ /* 0x000fe200078ec0ff */
[----:B------:R-:W-:Y:S01]  /*1de0*/  HFMA2 R34, R37, R18, R16 ;  /* 0x0000001225227231 */ /* 0x000fe20000000010 */
[----:B------:R-:W-:Y:S01]  /*1df0*/  LOP3.LUT R33, R33, 0x64006400, RZ, 0xfc, !PT ;  /* 0x6400640021217812 */ /* 0x000fe200078efcff */
[----:B------:R-:W-:Y:S01]  /*1e00*/  HFMA2.MMA R18, R4, R19, R5 ;  /* 0x0000001304127235 */ /* 0x000fe20000000005 */
[----:B------:R-:W-:Y:S01]  /*1e10*/  HFMA2 R16, R7, R19, R6 ;  /* 0x0000001307107231 */ /* 0x000fe20000000006 */
[----:B------:R-:W-:Y:S01]  /*1e20*/  LOP3.LUT R35, R35, 0x64006400, RZ, 0xfc, !PT ;  /* 0x6400640023237812 */ /* 0x000fe200078efcff */
[----:B------:R-:W0:Y:S01]  /*1e30*/  LDS.128 R4, [UR4+0x30] ;  /* 0x00003004ff047984 */ /* 0x000e220008000c00 */
[----:B------:R-:W-:Y:S01]  /*1e40*/  HADD2 R36, R33, -1056, -1056 ;  /* 0xe420e42021247430 */ /* 0x000fe20000000000 */
[----:B------:R-:W-:-:S02]  /*1e50*/  SHF.R.U32.HI R33, RZ, 0xc, R8 ;  /* 0x0000000cff217819 */ /* 0x000fc40000011608 */
[----:B------:R-:W-:Y:S01]  /*1e60*/  HADD2 R35, R35, -1056, -1056 ;  /* 0xe420e42023237430 */ /* 0x000fe20000000000 */
[----:B----4-:R-:W-:Y:S02]  /*1e70*/  SHF.R.U32.HI R8, RZ, 0x8, R12 ;  /* 0x00000008ff087819 */ /* 0x010fe4000001160c */
[----:B------:R-:W-:Y:S01]  /*1e80*/  HFMA2.MMA R17, R36, R19, R17 ;  /* 0x0000001324117235 */ /* 0x000fe20000000011 */
[----:B------:R-:W-:Y:S01]  /*1e90*/  HFMA2 R19, R35, R19, R34 ;  /* 0x0000001323137231 */ /* 0x000fe20000000022 */
        /* <DEDUP_REMOVED lines=8> */
[----:B------:R-:W-:Y:S02]  /*1f20*/  SHF.R.U32.HI R32, RZ, 0xc, R11 ;  /* 0x0000000cff207819 */ /* 0x000fe4000001160b */
[----:B------:R-:W-:-:S02]  /*1f30*/  LOP3.LUT R10, R37, 0x300030, R30, 0xf8, !PT ;  /* 0x00300030250a7812 */ /* 0x000fc400078ef81e */
[----:B------:R-:W-:Y:S02]  /*1f40*/  LOP3.LUT R38, R21, 0xf000f, RZ, 0xc0, !PT ;  /* 0x000f000f15267812 */ /* 0x000fe400078ec0ff */
[----:B------:R-:W-:Y:S02]  /*1f50*/  LOP3.LUT R30, R33, 0xf000f, RZ, 0xc0, !PT ;  /* 0x000f000f211e7812 */ /* 0x000fe400078ec0ff */
[----:B------:R-:W-:Y:S02]  /*1f60*/  SHF.R.U32.HI R11, RZ, 0xa, R12 ;  /* 0x0000000aff0b7819 */ /* 0x000fe4000001160c */
[----:B------:R-:W-:Y:S02]  /*1f70*/  LOP3.LUT R34, R34, 0xf000f, RZ, 0xc0, !PT ;  /* 0x000f000f22227812 */ /* 0x000fe400078ec0ff */
[----:B------:R-:W-:Y:S02]  /*1f80*/  SHF.R.U32.HI R21, RZ, 0xa, R13 ;  /* 0x0000000aff157819 */ /* 0x000fe4000001160d */
[----:B------:R-:W-:-:S02]  /*1f90*/  LOP3.LUT R36, R35, 0xf000f, RZ, 0xc0, !PT ;  /* 0x000f000f23247812 */ /* 0x000fc400078ec0ff */
[----:B------:R-:W-:Y:S02]  /*1fa0*/  SHF.R.U32.HI R33, RZ, 0xa, R14 ;  /* 0x0000000aff217819 */ /* 0x000fe4000001160e */
[----:B------:R-:W-:Y:S02]  /*1fb0*/  LOP3.LUT R11, R30, 0x300030, R11, 0xf8, !PT ;  /* 0x003000301e0b7812 */ /* 0x000fe400078ef80b */
[----:B------:R-:W-:Y:S02]  /*1fc0*/  LOP3.LUT R30, R34, 0x300030, R21, 0xf8, !PT ;  /* 0x00300030221e7812 */ /* 0x000fe400078ef815 */
[----:B------:R-:W-:Y:S02]  /*1fd0*/  LOP3.LUT R21, R36, 0x300030, R33, 0xf8, !PT ;  /* 0x0030003024157812 */ /* 0x000fe400078ef821 */
[----:B------:R-:W-:Y:S02]  /*1fe0*/  LOP3.LUT R33, R12, 0x3f003f, RZ, 0xc0, !PT ;  /* 0x003f003f0c217812 */ /* 0x000fe400078ec0ff */
[----:B------:R-:W-:-:S02]  /*1ff0*/  LOP3.LUT R35, R14, 0x3f003f, RZ, 0xc0, !PT ;  /* 0x003f003f0e237812 */ /* 0x000fc400078ec0ff */
[----:B------:R-:W-:Y:S02]  /*2000*/  SHF.R.U32.HI R12, RZ, 0x6, R12 ;  /* 0x00000006ff0c7819 */ /* 0x000fe4000001160c */
[----:B------:R-:W-:Y:S02]  /*2010*/  LOP3.LUT R36, R33, 0x64006400, RZ, 0xfc, !PT ;  /* 0x6400640021247812 */ /* 0x000fe400078efcff */
[----:B------:R-:W-:Y:S02]  /*2020*/  SHF.R.U32.HI R14, RZ, 0x6, R14 ;  /* 0x00000006ff0e7819 */ /* 0x000fe4000001160e */
[----:B------:R-:W-:Y:S01]  /*2030*/  SHF.R.U32.HI R34, RZ, 0xa, R15 ;  /* 0x0000000aff227819 */ /* 0x000fe2000001160f */
[----:B------:R-:W-:Y:S01]  /*2040*/  HADD2 R41, R36, -1056, -1056 ;  /* 0xe420e42024297430 */ /* 0x000fe20000000000 */
[----:B------:R-:W-:Y:S02]  /*2050*/  LOP3.LUT R39, R32, 0xf000f, RZ, 0xc0, !PT ;  /* 0x000f000f20277812 */ /* 0x000fe400078ec0ff */
[----:B------:R-:W-:-:S02]  /*2060*/  LOP3.LUT R35, R35, 0x64006400, RZ, 0xfc, !PT ;  /* 0x6400640023237812 */ /* 0x000fc400078efcff */
[----:B------:R-:W-:Y:S01]  /*2070*/  SHF.R.U32.HI R31, RZ, 0x8, R15 ;  /* 0x00000008ff1f7819 */ /* 0x000fe2000001160f */
[----:B0-----:R-:W-:Y:S01]  /*2080*/  HFMA2.MMA R18, R41, R4, R18 ;  /* 0x0000000429127235 */ /* 0x001fe20000000012 */
[----:B------:R-:W-:Y:S02]  /*2090*/  LOP3.LUT R37, R13, 0x3f003f, RZ, 0xc0, !PT ;  /* 0x003f003f0d257812 */ /* 0x000fe400078ec0ff */
[----:B------:R-:W-:Y:S02]  /*20a0*/  LOP3.LUT R33, R15, 0x3f003f, RZ, 0xc0, !PT ;  /* 0x003f003f0f217812 */ /* 0x000fe400078ec0ff */
[----:B------:R-:W-:Y:S02]  /*20b0*/  SHF.R.U32.HI R13, RZ, 0x6, R13 ;  /* 0x00000006ff0d7819 */ /* 0x000fe4000001160d */
[----:B------:R-:W-:Y:S02]  /*20c0*/  SHF.R.U32.HI R15, RZ, 0x6, R15 ;  /* 0x00000006ff0f7819 */ /* 0x000fe4000001160f */
[----:B------:R-:W-:-:S02]  /*20d0*/  LOP3.LUT R12, R12, 0x3f003f, RZ, 0xc0, !PT ;  /* 0x003f003f0c0c7812 */ /* 0x000fc400078ec0ff */
[----:B------:R-:W-:Y:S01]  /*20e0*/  LOP3.LUT R32, R39, 0x300030, R34, 0xf8, !PT ;  /* 0x0030003027207812 */ /* 0x000fe200078ef822 */
        /* <DEDUP_REMOVED lines=19> */
[----:B------:R-:W-:Y:S01]  /*2220*/  LOP3.LUT R31, R38, 0x300030, R31, 0xf8, !PT ;  /* 0x00300030261f7812 */ /* 0x000fe200078ef81f */
[----:B------:R-:W-:Y:S01]  /*2230*/  HADD2 R4, R15, -1056, -1056 ;  /* 0xe420e4200f047430 */ /* 0x000fe20000000000 */
[-C--:B------:R-:W-:Y:S01]  /*2240*/  HFMA2.MMA R18, R33, R5.reuse, R18 ;  /* 0x0000000521127235 */ /* 0x080fe20000000012 */
[----:B------:R-:W-:Y:S01]  /*2250*/  LOP3.LUT R10, R10, 0x64006400, RZ, 0xfc, !PT ;  /* 0x640064000a0a7812 */ /* 0x000fe200078efcff */
        /* <DEDUP_REMOVED lines=33> */
.L_x_4845:
[----:B------:R-:W1:Y:S01]  /*2470*/  LDC R14, c[0x0][0x240] ;  /* 0x00009000ff0e7b82 */ /* 0x000e620000000800 */
[----:B-----5:R-:W-:Y:S01]  /*2480*/  LEA R5, R20, 0x40, 0x6 ;  /* 0x0000004014057811 */ /* 0x020fe200078e30ff */
[----:B------:R-:W-:Y:S01]  /*2490*/  VIADD R29, R29, 0x20 ;  /* 0x000000201d1d7836 */ /* 0x000fe20000000000 */
[----:B------:R-:W-:Y:S01]  /*24a0*/  UIADD3 UR4, UR4, 0x40, URZ ;  /* 0x0000004004047890 */ /* 0x000fe2000fffe03f */
[----:B0-----:R-:W-:-:S03]  /*24b0*/  IMAD.WIDE R22, R28, 0x18, R22 ;  /* 0x000000181c167825 */ /* 0x001fc600078e0216 */
[----:B------:R-:W-:Y:S02]  /*24c0*/  ISETP.GE.AND P0, PT, R29, UR5, PT ;  /* 0x000000051d007c0c */ /* 0x000fe4000bf06270 */
[----:B-1----:R-:W-:-:S04]  /*24d0*/  VIMNMX R4, R5, R14, PT ;  /* 0x0000000e05047248 */ /* 0x002fc80003fe0100 */
[----:B------:R-:W-:-:S13]  /*24e0*/  ISETP.LT.AND P2, PT, R29, R4, PT ;  /* 0x000000041d00720c */ /* 0x000fda0003f41270 */
[----:B------:R-:W-:Y:S05]  /*24f0*/  @!P0 BRA P2, `(.L_x_4846) ;  /* 0xffffffe800048947 */ /* 0x000fea000103ffff */
.L_x_4843:
[----:B------:R-:W0:Y:S02]  /*2500*/  S2UR UR5, SR_CTAID.Z ;  /* 0x00000000000579c3 */ /* 0x000e240000002700 */
[----:B0-----:R-:W-:-:S06]  /*2510*/  ULEA UR8, UR5, 0x40, 0x6 ;  /* 0x0000004005087891 */ /* 0x001fcc000f8e303f */
[----:B------:R-:W-:Y:S01]  /*2520*/  VIMNMX R14, R14, UR8, PT ;  /* 0x000000080e0e7c48 */ /* 0x000fe2000bfe0100 */
[----:B------:R-:W-:-:S03]  /*2530*/  ULDC UR8, c[0x0][0x268] ;  /* 0x00009a0000087ab9 */ /* 0x000fc60000000800 */
[----:B------:R-:W-:-:S04]  /*2540*/  ISETP.GE.AND P0, PT, R29, R14, PT ;  /* 0x0000000e1d00720c */ /* 0x000fc80003f06270 */
[----:B------:R-:W-:Y:S01]  /*2550*/  ISETP.GE.OR P0, PT, R29, UR8, P0 ;  /* 0x000000081d007c0c */ /* 0x000fe20008706670 */
[----:B------:R-:W-:-:S12]  /*2560*/  ULDC UR8, c[0x0][0x268] ;  /* 0x00009a0000087ab9 */ /* 0x000fd80000000800 */
[----:B------:R-:W-:Y:S05]  /*2570*/  @P0 BRA `(.L_x_4847) ;  /* 0x0000001400300947 */ /* 0x000fea0003800000 */
.L_x_4849:
[----:B------:R-:W-:Y:S01]  /*2580*/  ISETP.NE.AND P0, PT, R29, R24, PT ;  /* 0x000000181d00720c */ /* 0x000fe20003f05270 */
[----:B------:R-:W0:-:S12]  /*2590*/  LDC R28, c[0x0][0x23c] ;  /* 0x00008f00ff1c7b82 */ /* 0x000e180000000800 */
[----:B--2---:R-:W1:Y:S01]  /*25a0*/  @!P0 LDC.64 R12, c[0x0][0x248] ;  /* 0x00009200ff0c8b82 */ /* 0x004e620000000a00 */
[----:B------:R-:W-:Y:S01]  /*25b0*/  @!P0 VIADD R3, R3, 0x1 ;  /* 0x0000000103038836 */ /* 0x000fe20000000000 */
[----:B-----5:R-:W-:-:S03]  /*25c0*/  @!P0 LEA R5, R29, 0x1, 0x1 ;  /* 0x000000011d058811 */ /* 0x020fc600078e08ff */
[----:B------:R-:W-:-:S06]  /*25d0*/  @!P0 IMAD R16, R3, 0x8, R1 ;  /* 0x0000000803108824 */ /* 0x000fcc00078e0201 */
[----:B------:R-:W2:Y:S01]  /*25e0*/  @!P0 LDL.64 R16, [R16] ;  /* 0x0000000010108983 */ /* 0x000ea20000100a00 */
[----:B0-----:R-:W-:-:S05]  /*25f0*/  IMAD.WIDE R14, R28, 0x4, R22 ;  /* 0x000000041c0e7825 */ /* 0x001fca00078e0216 */
[----:B------:R0:W5:Y:S01]  /*2600*/  LDG.E.128.CONSTANT R8, desc[UR6][R14.64] ;  /* 0x000000060e087981 */ /* 0x000162000c1e9d00 */
[----:B-1----:R-:W-:-:S03]  /*2610*/  @!P0 IMAD.WIDE R12, R5, 0x2, R12 ;  /* 0x00000002050c8825 */ /* 0x002fc600078e020c */
[----:B------:R0:W5:Y:S04]  /*2620*/  LDG.E.128.CONSTANT R4, desc[UR6][R22.64] ;  /* 0x0000000616047981 */ /* 0x000168000c1e9d00 */
[----:B------:R-:W3:Y:S01]  /*2630*/  @!P0 LDG.E.U16.CONSTANT R12, desc[UR6][R12.64] ;  /* 0x000000060c0c8981 */ /* 0x000ee2000c1e9500 */
[----:B------:R-:W-:Y:S01]  /*2640*/  IMAD.WIDE R30, R28, 0x4, R14 ;  /* 0x000000041c1e7825 */ /* 0x000fe200078e020e */
[----:B--2---:R-:W-:Y:S02]  /*2650*/  @!P0 PRMT R0, R16, 0x7610, R0 ;  /* 0x0000761010008816 */ /* 0x004fe40000000000 */
[----:B------:R-:W-:Y:S02]  /*2660*/  @!P0 PRMT R27, R17, 0x7610, R27 ;  /* 0x00007610111b8816 */ /* 0x000fe4000000001b */
[----:B------:R-:W-:-:S02]  /*2670*/  @!P0 PRMT R0, R0, 0x7610, R16 ;  /* 0x0000761000008816 */ /* 0x000fc40000000010 */
        /* <DEDUP_REMOVED lines=8> */
[----:B------:R-:W-:Y:S01]  /*2700*/  IMAD.MOV.U32 R21, RZ, RZ, 0x2400 ;  /* 0x00002400ff157424 */ /* 0x000fe200078e00ff */
[----:B------:R-:W-:Y:S02]  /*2710*/  LOP3.LUT R20, R20, 0x10001, RZ, 0xc0, !PT ;  /* 0x0001000114147812 */ /* 0x000fe400078ec0ff */
[----:B------:R-:W-:Y:S02]  /*2720*/  LOP3.LUT R22, R5, 0x380038, RZ, 0xc0, !PT ;  /* 0x0038003805167812 */ /* 0x000fe400078ec0ff */
[----:B------:R-:W-:-:S02]  /*2730*/  PRMT R32, R21, 0x5410, R32 ;  /* 0x0000541015207816 */ /* 0x000fc40000000020 */
        /* <DEDUP_REMOVED lines=8> */
[----:B------:R-:W-:Y:S01]  /*27c0*/  HFMA2 R34, R23, R32.H1_H1, -132, -132 ;  /* 0xd820d82017227431 */ /* 0x000fe20000060020 */
[----:B------:R-:W-:Y:S01]  /*27d0*/  LOP3.LUT R20, R20, 0x64006400, RZ, 0xfc, !PT ;  /* 0x6400640014147812 */ /* 0x000fe200078efcff */
[----:B------:R-:W-:Y:S01]  /*27e0*/  HADD2 R37, R22, -1028, -1028 ;  /* 0xe404e40416257430 */ /* 0x000fe20000000000 */
[----:B------:R-:W-:Y:S01]  /*27f0*/  LOP3.LUT R35, R35, 0x64006400, RZ, 0xfc, !PT ;  /* 0x6400640023237812 */ /* 0x000fe200078efcff */
[----:B------:R-:W-:Y:S01]  /*2800*/  HADD2 R21, R21, -1028, -1028 ;  /* 0xe404e40415157430 */ /* 0x000fe20000000000 */
[----:B------:R-:W-:Y:S01]  /*2810*/  SHF.R.U32.HI R5, RZ, 0x6, R5 ;  /* 0x00000006ff057819 */ /* 0x000fe20000011605 */
[----:B------:R-:W-:Y:S02]  /*2820*/  HADD2 R23, R20, -1028, -1028 ;  /* 0xe404e40414177430 */ /* 0x000fe40000000000 */
[----:B------:R-:W-:Y:S01]  /*2830*/  HADD2 R35, R35, -1028, -1028 ;  /* 0xe404e40423237430 */ /* 0x000fe20000000000 */
[-C--:B0-----:R-:W-:Y:S01]  /*2840*/  HFMA2.MMA R20, R37, R16.reuse, RZ ;  /* 0x0000001025147235 */ /* 0x081fe200000000ff */
[-C--:B------:R-:W-:Y:S01]  /*2850*/  HFMA2 R22, R23, R16.reuse, RZ.H0_H0 ;  /* 0x0000001017167231 */ /* 0x080fe200000400ff */
[----:B------:R-:W-:Y:S01]  /*2860*/  HFMA2.MMA R21, R21, R16, RZ ;  /* 0x0000001015157235 */ /* 0x000fe200000000ff */
[----:B------:R-:W-:Y:S01]  /*2870*/  HFMA2 R37, R35, R16, RZ.H0_H0 ;  /* 0x0000001023257231 */ /* 0x000fe200000400ff */
[----:B------:R-:W-:-:S02]  /*2880*/  LOP3.LUT R16, R4, 0x380038, RZ, 0xc0, !PT ;  /* 0x0038003804107812 */ /* 0x000fc400078ec0ff */
[----:B------:R-:W-:Y:S02]  /*2890*/  LOP3.LUT R35, R6, 0x380038, RZ, 0xc0, !PT ;  /* 0x0038003806237812 */ /* 0x000fe400078ec0ff */
[----:B------:R-:W-:Y:S02]  /*28a0*/  LOP3.LUT R39, R16, 0x64006400, RZ, 0xfc, !PT ;  /* 0x6400640010277812 */ /* 0x000fe400078efcff */
[----:B------:R-:W-:Y:S01]  /*28b0*/  HFMA2.MMA R21, R34, R17, R21 ;  /* 0x0000001122157235 */ /* 0x000fe20000000015 */
[----:B------:R-:W-:Y:S02]  /*28c0*/  SHF.R.U32.HI R34, RZ, 0x6, R4 ;  /* 0x00000006ff227819 */ /* 0x000fe40000011604 */
[----:B------:R-:W-:Y:S01]  /*28d0*/  HFMA2 R39, R39, R32.H1_H1, -132, -132 ;  /* 0xd820d82027277431 */ /* 0x000fe20000060020 */
[----:B------:R-:W-:Y:S02]  /*28e0*/  LOP3.LUT R35, R35, 0x64006400, RZ, 0xfc, !PT ;  /* 0x6400640023237812 */ /* 0x000fe400078efcff */
[----:B------:R-:W-:-:S02]  /*28f0*/  LOP3.LUT R16, R5, 0x70007, RZ, 0xc0, !PT ;  /* 0x0007000705107812 */ /* 0x000fc400078ec0ff */
[----:B------:R-:W-:Y:S01]  /*2900*/  LOP3.LUT R23, R7, 0x380038, RZ, 0xc0, !PT ;  /* 0x0038003807177812 */ /* 0x000fe200078ec0ff */
[-C--:B------:R-:W-:Y:S01]  /*2910*/  HFMA2 R35, R35, R32.reuse.H1_H1, -132, -132 ;  /* 0xd820d82023237431 */ /* 0x080fe20000060020 */
[----:B------:R-:W-:Y:S01]  /*2920*/  LOP3.LUT R36, R34, 0x70007, RZ, 0xc0, !PT ;  /* 0x0007000722247812 */ /* 0x000fe200078ec0ff */
[-C--:B------:R-:W-:Y:S01]  /*2930*/  HFMA2.MMA R22, R39, R17.reuse, R22 ;  /* 0x0000001127167235 */ /* 0x080fe20000000016 */
[----:B------:R-:W-:Y:S02]  /*2940*/  LOP3.LUT R16, R16, 0x64006400, RZ, 0xfc, !PT ;  /* 0x6400640010107812 */ /* 0x000fe400078efcff */
[----:B------:R-:W-:Y:S02]  /*2950*/  LOP3.LUT R23, R23, 0x64006400, RZ, 0xfc, !PT ;  /* 0x6400640017177812 */ /* 0x000fe400078efcff */
[----:B------:R-:W-:Y:S01]  /*2960*/  LOP3.LUT R36, R36, 0x64006400, RZ, 0xfc, !PT ;  /* 0x6400640024247812 */ /* 0x000fe200078efcff */
[----:B------:R-:W-:Y:S01]  /*2970*/  HADD2 R38, R16, -1028, -1028 ;  /* 0xe404e40410267430 */ /* 0x000fe20000000000 */
[----:B------:R-:W-:Y:S01]  /*2980*/  HFMA2.MMA R16, R35, R17, R20 ;  /* 0x0000001123107235 */ /* 0x000fe20000000014 */
[----:B------:R-:W-:Y:S01]  /*2990*/  HFMA2 R40, R23, R32.H1_H1, -132, -132 ;  /* 0xd820d82017287431 */ /* 0x000fe20000060020 */
[----:B------:R-:W-:Y:S01]  /*29a0*/  SHF.R.U32.HI R35, RZ, 0x6, R6 ;  /* 0x00000006ff237819 */ /* 0x000fe20000011606 */
[----:B------:R-:W-:Y:S01]  /*29b0*/  HADD2 R23, R36, -1028, -1028 ;  /* 0xe404e40424177430 */ /* 0x000fe20000000000 */
[----:B------:R-:W-:Y:S01]  /*29c0*/  SHF.R.U32.HI R36, RZ, 0x6, R7 ;  /* 0x00000006ff247819 */ /* 0x000fe20000011607 */
[----:B------:R-:W-:Y:S01]  /*29d0*/  HFMA2.MMA R21, R38, R18, R21 ;  /* 0x0000001226157235 */ /* 0x000fe20000000015 */
[----:B------:R-:W-:Y:S01]  /*29e0*/  SHF.R.U32.HI R38, RZ, 0xf, R4 ;  /* 0x0000000fff267819 */ /* 0x000fe20000011604 */
[----:B------:R-:W-:Y:S01]  /*29f0*/  HFMA2 R20, R23, R18, R22 ;  /* 0x0000001217147231 */ /* 0x000fe20000000016 */
[----:B------:R-:W-:Y:S01]  /*2a00*/  LOP3.LUT R22, R35, 0x70007, RZ, 0xc0, !PT ;  /* 0x0007000723167812 */ /* 0x000fe200078ec0ff */
[----:B------:R-:W-:Y:S01]  /*2a10*/  HFMA2 R37, R40, R17, R37 ;  /* 0x0000001128257231 */ /* 0x000fe20000000025 */
        /* <DEDUP_REMOVED lines=8> */
[----:B------:R-:W-:Y:S01]  /*2aa0*/  SHF.R.U32.HI R17, RZ, 0xe, R8 ;  /* 0x0000000eff117819 */ /* 0x000fe20000011608 */
[-C--:B------:R-:W-:Y:S01]  /*2ab0*/  HFMA2 R4, R23, R32.reuse.H1_H1, -132, -132 ;  /* 0xd820d82017047431 */ /* 0x080fe20000060020 */
[----:B------:R-:W-:Y:S01]  /*2ac0*/  LOP3.LUT R41, R40, 0x64006400, RZ, 0xfc, !PT ;  /* 0x6400640028297812 */ /* 0x000fe200078efcff */
[-C--:B------:R-:W-:Y:S01]  /*2ad0*/  HFMA2.MMA R16, R39, R18.reuse, R16 ;  /* 0x0000001227107235 */ /* 0x080fe20000000010 */
[----:B------:R-:W-:Y:S01]  /*2ae0*/  LOP3.LUT R39, R35, 0x380038, RZ, 0xc0, !PT ;  /* 0x0038003823277812 */ /* 0x000fe200078ec0ff */
[----:B------:R-:W-:Y:S01]  /*2af0*/  HFMA2.MMA R37, R22, R18, R37 ;  /* 0x0000001216257235 */ /* 0x000fe20000000025 */
[----:B------:R-:W-:Y:S01]  /*2b00*/  LOP3.LUT R38, R38, 0x10001, RZ, 0xc0, !PT ;  /* 0x0001000126267812 */ /* 0x000fe200078ec0ff */
[----:B------:R-:W-:Y:S01]  /*2b10*/  HFMA2.MMA R4, R4, R19, R21 ;  /* 0x0000001304047235 */ /* 0x000fe20000000015 */
[----:B------:R-:W-:Y:S01]  /*2b20*/  HFMA2 R41, R41, R32.H1_H1, -132, -132 ;  /* 0xd820d82029297431 */ /* 0x000fe20000060020 */
[----:B------:R-:W-:-:S02]  /*2b30*/  SHF.R.U32.HI R21, RZ, 0xf, R6 ;  /* 0x0000000fff157819 */ /* 0x000fc40000011606 */
[----:B------:R-:W-:Y:S01]  /*2b40*/  LOP3.LUT R39, R39, 0x64006400, RZ, 0xfc, !PT ;  /* 0x6400640027277812 */ /* 0x000fe200078efcff */
[----:B------:R-:W-:Y:S01]  /*2b50*/  HFMA2 R6, R41, R19, R20 ;  /* 0x0000001329067231 */ /* 0x000fe20000000014 */
[----:B------:R-:W-:Y:S02]  /*2b60*/  LOP3.LUT R41, R21, 0x10001, RZ, 0xc0, !PT ;  /* 0x0001000115297812 */ /* 0x000fe400078ec0ff */
[----:B------:R-:W0:Y:S01]  /*2b70*/  LDS.128 R20, [UR4+0x10] ;  /* 0x00001004ff147984 */ /* 0x000e220008000c00 */
[----:B------:R-:W-:Y:S01]  /*2b80*/  HFMA2 R39, R39, R32.H1_H1, -132, -132 ;  /* 0xd820d82027277431 */ /* 0x000fe20000060020 */
[----:B------:R-:W-:Y:S02]  /*2b90*/  LOP3.LUT R17, R38, 0x20002, R17, 0xf8, !PT ;  /* 0x0002000226117812 */ /* 0x000fe400078ef811 */
[----:B------:R-:W-:Y:S02]  /*2ba0*/  SHF.R.U32.HI R38, RZ, 0xf, R7 ;  /* 0x0000000fff267819 */ /* 0x000fe40000011607 */
[----:B------:R-:W-:Y:S01]  /*2bb0*/  SHF.R.U32.HI R18, RZ, 0xe, R10 ;  /* 0x0000000eff127819 */ /* 0x000fe2000001160a */
[----:B------:R-:W-:Y:S01]  /*2bc0*/  HFMA2.MMA R7, R39, R19, R16 ;  /* 0x0000001327077235 */ /* 0x000fe20000000010 */
[----:B------:R-:W-:-:S02]  /*2bd0*/  LOP3.LUT R39, R36, 0x380038, RZ, 0xc0, !PT ;  /* 0x0038003824277812 */ /* 0x000fc400078ec0ff */
[----:B------:R-:W-:Y:S02]  /*2be0*/  LOP3.LUT R18, R41, 0x20002, R18, 0xf8, !PT ;  /* 0x0002000229127812 */ /* 0x000fe400078ef812 */
[----:B------:R-:W-:Y:S02]  /*2bf0*/  LOP3.LUT R39, R39, 0x64006400, RZ, 0xfc, !PT ;  /* 0x6400640027277812 */ /* 0x000fe400078efcff */
[----:B------:R-:W-:Y:S02]  /*2c00*/  SHF.R.U32.HI R41, RZ, 0xe, R11 ;  /* 0x0000000eff297819 */ /* 0x000fe4000001160b */
[----:B------:R-:W-:Y:S02]  /*2c10*/  LOP3.LUT R38, R38, 0x10001, RZ, 0xc0, !PT ;  /* 0x0001000126267812 */ /* 0x000fe400078ec0ff */
[----:B------:R-:W-:Y:S02]  /*2c20*/  LOP3.LUT R34, R34, 0x1c001c0, RZ, 0xc0, !PT ;  /* 0x01c001c022227812 */ /* 0x000fe400078ec0ff */
[----:B------:R-:W-:-:S02]  /*2c30*/  LOP3.LUT R38, R38, 0x20002, R41, 0xf8, !PT ;  /* 0x0002000226267812 */ /* 0x000fc400078ef829 */
[----:B------:R-:W-:Y:S02]  /*2c40*/  LOP3.LUT R5, R5, 0x1c001c0, RZ, 0xc0, !PT ;  /* 0x01c001c005057812 */ /* 0x000fe400078ec0ff */
[----:B------:R-:W-:Y:S02]  /*2c50*/  LOP3.LUT R36, R36, 0x1c001c0, RZ, 0xc0, !PT ;  /* 0x01c001c024247812 */ /* 0x000fe400078ec0ff */
[----:B--2---:R-:W-:Y:S02]  /*2c60*/  SHF.R.U32.HI R40, RZ, 0xd, R12 ;  /* 0x0000000dff287819 */ /* 0x004fe4000001160c */
[----:B------:R-:W-:Y:S02]  /*2c70*/  SHF.R.U32.HI R16, RZ, 0xd, R13 ;  /* 0x0000000dff107819 */ /* 0x000fe4000001160d */
[----:B------:R-:W-:Y:S01]  /*2c80*/  LOP3.LUT R17, R17, 0x40004, R40, 0xf8, !PT ;  /* 0x0004000411117812 */ /* 0x000fe200078ef828 */
[----:B------:R-:W-:Y:S01]  /*2c90*/  HFMA2 R40, R39, R32.H1_H1, -132, -132 ;  /* 0xd820d82027287431 */ /* 0x000fe20000060020 */
[----:B------:R-:W-:-:S02]  /*2ca0*/  LOP3.LUT R16, R33, 0x40004, R16, 0xf8, !PT ;  /* 0x0004000421107812 */ /* 0x000fc400078ef810 */
[----:B------:R-:W-:Y:S02]  /*2cb0*/  SHF.R.U32.HI R33, RZ, 0xd, R14 ;  /* 0x0000000dff217819 */ /* 0x000fe4000001160e */
[----:B------:R-:W-:Y:S01]  /*2cc0*/  SHF.R.U32.HI R39, RZ, 0xd, R15 ;  /* 0x0000000dff277819 */ /* 0x000fe2000001160f */
[----:B------:R-:W-:Y:S01]  /*2cd0*/  HFMA2.MMA R37, R40, R19, R37 ;  /* 0x0000001328257235 */ /* 0x000fe20000000025 */
[----:B------:R-:W-:Y:S02]  /*2ce0*/  LOP3.LUT R19, R34, 0x64006400, RZ, 0xfc, !PT ;  /* 0x6400640022137812 */ /* 0x000fe400078efcff */
[----:B------:R-:W-:Y:S02]  /*2cf0*/  LOP3.LUT R18, R18, 0x40004, R33, 0xf8, !PT ;  /* 0x0004000412127812 */ /* 0x000fe400078ef821 */
[----:B------:R-:W-:Y:S01]  /*2d00*/  LOP3.LUT R33, R38, 0x40004, R39, 0xf8, !PT ;  /* 0x0004000426217812 */ /* 0x000fe200078ef827 */
[----:B------:R-:W-:Y:S01]  /*2d10*/  HFMA2 R41, R19, R32.H0_H0, -20, -20 ;  /* 0xcd00cd0013297431 */ /* 0x000fe20000040020 */
[----:B------:R-:W-:-:S02]  /*2d20*/  LOP3.LUT R38, R35, 0x1c001c0, RZ, 0xc0, !PT ;  /* 0x01c001c023267812 */ /* 0x000fc400078ec0ff */
[----:B------:R-:W-:Y:S02]  /*2d30*/  LOP3.LUT R35, R5, 0x64006400, RZ, 0xfc, !PT ;  /* 0x6400640005237812 */ /* 0x000fe400078efcff */
[----:B------:R-:W-:Y:S01]  /*2d40*/  LOP3.LUT R5, R36, 0x64006400, RZ, 0xfc, !PT ;  /* 0x6400640024057812 */ /* 0x000fe200078efcff */
[-C--:B0-----:R-:W-:Y:S01]  /*2d50*/  HFMA2.MMA R6, R41, R20.reuse, R6 ;  /* 0x0000001429067235 */ /* 0x081fe20000000006 */
[----:B------:R-:W-:Y:S01]  /*2d60*/  LOP3.LUT R34, R8, 0x70007, RZ, 0xc0, !PT ;  /* 0x0007000708227812 */ /* 0x000fe200078ec0ff */
[-C--:B------:R-:W-:Y:S01]  /*2d70*/  HFMA2 R35, R35, R32.reuse.H0_H0, -20, -20 ;  /* 0xcd00cd0023237431 */ /* 0x080fe20000040020 */
[----:B------:R-:W-:Y:S01]  /*2d80*/  LOP3.LUT R39, R38, 0x64006400, RZ, 0xfc, !PT ;  /* 0x6400640026277812 */ /* 0x000fe200078efcff */
[-C--:B------:R-:W-:Y:S01]  /*2d90*/  HFMA2 R36, R5, R32.reuse.H0_H0, -20, -20 ;  /* 0xcd00cd0005247431 */ /* 0x080fe20000040020 */
[----:B------:R-:W-:Y:S02]  /*2da0*/  LOP3.LUT R19, R34, 0x64006400, RZ, 0xfc, !PT ;  /* 0x6400640022137812 */ /* 0x000fe400078efcff */
[----:B------:R-:W-:Y:S01]  /*2db0*/  LOP3.LUT R5, R9, 0x70007, RZ, 0xc0, !PT ;  /* 0x0007000709057812 */ /* 0x000fe200078ec0ff */
[----:B------:R-:W-:Y:S01]  /*2dc0*/  HFMA2 R34, R39, R32.H0_H0, -20, -20 ;  /* 0xcd00cd0027227431 */ /* 0x000fe20000040020 */
[-C--:B------:R-:W-:Y:S01]  /*2dd0*/  HFMA2.MMA R4, R35, R20.reuse, R4 ;  /* 0x0000001423047235 */ /* 0x080fe20000000004 */
[----:B------:R-:W-:Y:S01]  /*2de0*/  HADD2 R19, R19, -1028, -1028 ;  /* 0xe404e40413137430 */ /* 0x000fe20000000000 */
[----:B------:R-:W-:Y:S01]  /*2df0*/  HFMA2.MMA R37, R36, R20, R37 ;  /* 0x0000001424257235 */ /* 0x000fe20000000025 */
        /* <DEDUP_REMOVED lines=15> */
[----:B------:R-:W-:Y:S01]  /*2ef0*/  SHF.R.U32.HI R9, RZ, 0x6, R9 ;  /* 0x00000006ff097819 */ /* 0x000fe20000011609 */
[-C--:B------:R-:W-:Y:S01]  /*2f00*/  HFMA2 R35, R35, R32.reuse.H1_H1, -132, -132 ;  /* 0xd820d82023237431 */ /* 0x080fe20000060020 */
[-C--:B------:R-:W-:Y:S01]  /*2f10*/  HFMA2.MMA R19, R19, R21.reuse, R4 ;  /* 0x0000001513137235 */ /* 0x080fe20000000004 */
[----:B------:R-:W-:Y:S01]  /*2f20*/  HFMA2 R36, R39, R32.H1_H1, -132, -132 ;  /* 0xd820d82027247431 */ /* 0x000fe20000060020 */
[----:B------:R-:W0:Y:S01]  /*2f30*/  LDS.128 R4, [UR4+0x20] ;  /* 0x00002004ff047984 */ /* 0x000e220008000c00 */
[----:B------:R-:W-:Y:S01]  /*2f40*/  HFMA2 R34, R35, R22, R34 ;  /* 0x0000001623227231 */ /* 0x000fe20000000022 */
[----:B------:R-:W-:Y:S01]  /*2f50*/  LOP3.LUT R35, R10, 0x380038, RZ, 0xc0, !PT ;  /* 0x003800380a237812 */ /* 0x000fe200078ec0ff */
[----:B------:R-:W-:Y:S01]  /*2f60*/  HFMA2.MMA R21, R38, R21, R37 ;  /* 0x0000001526157235 */ /* 0x000fe20000000025 */
[----:B------:R-:W-:-:S02]  /*2f70*/  LOP3.LUT R37, R11, 0x380038, RZ, 0xc0, !PT ;  /* 0x003800380b257812 */ /* 0x000fc400078ec0ff */
[----:B------:R-:W-:Y:S01]  /*2f80*/  LOP3.LUT R35, R35, 0x64006400, RZ, 0xfc, !PT ;  /* 0x6400640023237812 */ /* 0x000fe200078efcff */
[-C--:B------:R-:W-:Y:S01]  /*2f90*/  HFMA2.MMA R19, R36, R22.reuse, R19 ;  /* 0x0000001624137235 */ /* 0x080fe20000000013 */
[----:B------:R-:W-:Y:S02]  /*2fa0*/  LOP3.LUT R36, R9, 0x70007, RZ, 0xc0, !PT ;  /* 0x0007000709247812 */ /* 0x000fe400078ec0ff */
[----:B------:R-:W-:Y:S01]  /*2fb0*/  LOP3.LUT R37, R37, 0x64006400, RZ, 0xfc, !PT ;  /* 0x6400640025257812 */ /* 0x000fe200078efcff */
[-C--:B------:R-:W-:Y:S01]  /*2fc0*/  HFMA2 R39, R35, R32.reuse.H1_H1, -132, -132 ;  /* 0xd820d82023277431 */ /* 0x080fe20000060020 */
[----:B------:R-:W-:Y:S02]  /*2fd0*/  SHF.R.U32.HI R8, RZ, 0x6, R8 ;  /* 0x00000006ff087819 */ /* 0x000fe40000011608 */
[----:B------:R-:W-:Y:S01]  /*2fe0*/  LOP3.LUT R36, R36, 0x64006400, RZ, 0xfc, !PT ;  /* 0x6400640024247812 */ /* 0x000fe200078efcff */
[----:B------:R-:W-:Y:S01]  /*2ff0*/  HFMA2 R40, R37, R32.H1_H1, -132, -132 ;  /* 0xd820d82025287431 */ /* 0x000fe20000060020 */
[----:B------:R-:W-:Y:S01]  /*3000*/  LOP3.LUT R38, R8, 0x70007, RZ, 0xc0, !PT ;  /* 0x0007000708267812 */ /* 0x000fe200078ec0ff */
[----:B------:R-:W-:Y:S01]  /*3010*/  HFMA2.MMA R20, R39, R22, R20 ;  /* 0x0000001627147235 */ /* 0x000fe20000000014 */
[----:B------:R-:W-:Y:S01]  /*3020*/  SHF.R.U32.HI R10, RZ, 0x6, R10 ;  /* 0x00000006ff0a7819 */ /* 0x000fe2000001160a */
[----:B------:R-:W-:Y:S01]  /*3030*/  HADD2 R36, R36, -1028, -1028 ;  /* 0xe404e40424247430 */ /* 0x000fe20000000000 */
[----:B------:R-:W-:Y:S01]  /*3040*/  LOP3.LUT R38, R38, 0x64006400, RZ, 0xfc, !PT ;  /* 0x6400640026267812 */ /* 0x000fe200078efcff */
[----:B------:R-:W-:Y:S01]  /*3050*/  HFMA2 R21, R40, R22, R21 ;  /* 0x0000001628157231 */ /* 0x000fe20000000015 */
[----:B------:R-:W-:Y:S01]  /*3060*/  LOP3.LUT R22, R10, 0x70007, RZ, 0xc0, !PT ;  /* 0x000700070a167812 */ /* 0x000fe200078ec0ff */
[----:B------:R-:W-:Y:S01]  /*3070*/  HFMA2 R19, R36, R23, R19 ;  /* 0x0000001724137231 */ /* 0x000fe20000000013 */
[----:B------:R-:W-:Y:S01]  /*3080*/  SHF.R.U32.HI R11, RZ, 0x6, R11 ;  /* 0x00000006ff0b7819 */ /* 0x000fe2000001160b */
[----:B------:R-:W-:Y:S01]  /*3090*/  HADD2 R35, R38, -1028, -1028 ;  /* 0xe404e40426237430 */ /* 0x000fe20000000000 */
[----:B------:R-:W-:-:S02]  /*30a0*/  LOP3.LUT R36, R22, 0x64006400, RZ, 0xfc, !PT ;  /* 0x6400640016247812 */ /* 0x000fc400078efcff */
[----:B------:R-:W-:Y:S02]  /*30b0*/  LOP3.LUT R38, R11, 0x70007, RZ, 0xc0, !PT ;  /* 0x000700070b267812 */ /* 0x000fe400078ec0ff */
[----:B------:R-:W-:Y:S01]  /*30c0*/  LOP3.LUT R37, R9, 0x380038, RZ, 0xc0, !PT ;  /* 0x0038003809257812 */ /* 0x000fe200078ec0ff */
[----:B------:R-:W-:Y:S01]  /*30d0*/  HADD2 R41, R36, -1028, -1028 ;  /* 0xe404e40424297430 */ /* 0x000fe20000000000 */
[----:B------:R-:W-:Y:S01]  /*30e0*/  LOP3.LUT R22, R38, 0x64006400, RZ, 0xfc, !PT ;  /* 0x6400640026167812 */ /* 0x000fe200078efcff */
[-C--:B------:R-:W-:Y:S01]  /*30f0*/  HFMA2.MMA R34, R35, R23.reuse, R34 ;  /* 0x0000001723227235 */ /* 0x080fe20000000022 */
[----:B------:R-:W-:Y:S02]  /*3100*/  LOP3.LUT R37, R37, 0x64006400, RZ, 0xfc, !PT ;  /* 0x6400640025257812 */ /* 0x000fe400078efcff */
[----:B------:R-:W-:Y:S01]  /*3110*/  LOP3.LUT R35, R10, 0x380038, RZ, 0xc0, !PT ;  /* 0x003800380a237812 */ /* 0x000fe200078ec0ff */
[----:B------:R-:W-:Y:S01]  /*3120*/  HADD2 R36, R22, -1028, -1028 ;  /* 0xe404e40416247430 */ /* 0x000fe20000000000 */
[----:B------:R-:W-:Y:S01]  /*3130*/  HFMA2.MMA R20, R41, R23, R20 ;  /* 0x0000001729147235 */ /* 0x000fe20000000014 */
[----:B------:R-:W-:Y:S01]  /*3140*/  HFMA2 R22, R37, R32.H1_H1, -132, -132 ;  /* 0xd820d82025167431 */ /* 0x000fe20000060020 */
[----:B------:R-:W-:-:S02]  /*3150*/  LOP3.LUT R35, R35, 0x64006400, RZ, 0xfc, !PT ;  /* 0x6400640023237812 */ /* 0x000fc400078efcff */
[C---:B------:R-:W-:Y:S01]  /*3160*/  LOP3.LUT R39, R8.reuse, 0x380038, RZ, 0xc0, !PT ;  /* 0x0038003808277812 */ /* 0x040fe200078ec0ff */
[----:B------:R-:W-:Y:S01]  /*3170*/  HFMA2.MMA R21, R36, R23, R21 ;  /* 0x0000001724157235 */ /* 0x000fe20000000015 */
[----:B------:R-:W-:Y:S01]  /*3180*/  LOP3.LUT R8, R8, 0x1c001c0, RZ, 0xc0, !PT ;  /* 0x01c001c008087812 */ /* 0x000fe200078ec0ff */
[----:B------:R-:W-:Y:S01]  /*3190*/  HFMA2 R23, R35, R32.H1_H1, -132, -132 ;  /* 0xd820d82023177431 */ /* 0x000fe20000060020 */
[----:B0-----:R-:W-:Y:S01]  /*31a0*/  HFMA2.MMA R19, R22, R4, R19 ;  /* 0x0000000416137235 */ /* 0x001fe20000000013 */
[----:B------:R-:W-:Y:S02]  /*31b0*/  LOP3.LUT R22, R11, 0x380038, RZ, 0xc0, !PT ;  /* 0x003800380b167812 */ /* 0x000fe400078ec0ff */
[----:B------:R-:W-:Y:S01]  /*31c0*/  LOP3.LUT R39, R39, 0x64006400, RZ, 0xfc, !PT ;  /* 0x6400640027277812 */ /* 0x000fe200078efcff */
[----:B------:R-:W-:Y:S01]  /*31d0*/  HFMA2 R23, R23, R4, R20 ;  /* 0x0000000417177231 */ /* 0x000fe20000000014 */
[----:B------:R-:W-:Y:S02]  /*31e0*/  LOP3.LUT R20, R9, 0x1c001c0, RZ, 0xc0, !PT ;  /* 0x01c001c009147812 */ /* 0x000fe400078ec0ff */
[----:B------:R-:W-:Y:S01]  /*31f0*/  LOP3.LUT R35, R22, 0x64006400, RZ, 0xfc, !PT ;  /* 0x6400640016237812 */ /* 0x000fe200078efcff */
[----:B------:R-:W-:Y:S01]  /*3200*/  HFMA2 R39, R39, R32.H1_H1, -132, -132 ;  /* 0xd820d82027277431 */ /* 0x000fe20000060020 */
[----:B------:R-:W-:-:S02]  /*3210*/  LOP3.LUT R9, R8, 0x64006400, RZ, 0xfc, !PT ;  /* 0x6400640008097812 */ /* 0x000fc400078efcff */
[----:B------:R-:W-:Y:S01]  /*3220*/  LOP3.LUT R8, R11, 0x1c001c0, RZ, 0xc0, !PT ;  /* 0x01c001c00b087812 */ /* 0x000fe200078ec0ff */
[----:B------:R-:W-:Y:S01]  /*3230*/  HFMA2 R34, R39, R4, R34 ;  /* 0x0000000427227231 */ /* 0x000fe20000000022 */
[----:B------:R-:W-:Y:S01]  /*3240*/  LOP3.LUT R10, R10, 0x1c001c0, RZ, 0xc0, !PT ;  /* 0x01c001c00a0a7812 */ /* 0x000fe200078ec0ff */
[-C--:B------:R-:W-:Y:S01]  /*3250*/  HFMA2 R37, R9, R32.reuse.H0_H0, -20, -20 ;  /* 0xcd00cd0009257431 */ /* 0x080fe20000040020 */
[----:B------:R-:W-:Y:S01]  /*3260*/  LOP3.LUT R11, R20, 0x64006400, RZ, 0xfc, !PT ;  /* 0x64006400140b7812 */ /* 0x000fe200078efcff */
[-C--:B------:R-:W-:Y:S01]  /*3270*/  HFMA2 R20, R35, R32.reuse.H1_H1, -132, -132 ;  /* 0xd820d82023147431 */ /* 0x080fe20000060020 */
[----:B------:R-:W-:Y:S02]  /*3280*/  LOP3.LUT R9, R10, 0x64006400, RZ, 0xfc, !PT ;  /* 0x640064000a097812 */ /* 0x000fe400078efcff */
[----:B------:R-:W-:Y:S01]  /*3290*/  LOP3.LUT R35, R8, 0x64006400, RZ, 0xfc, !PT ;  /* 0x6400640008237812 */ /* 0x000fe200078efcff */
[-C--:B------:R-:W-:Y:S01]  /*32a0*/  HFMA2 R22, R11, R32.reuse.H0_H0, -20, -20 ;  /* 0xcd00cd000b167431 */ /* 0x080fe20000040020 */
[C---:B------:R-:W-:Y:S01]  /*32b0*/  LOP3.LUT R38, R13.reuse, 0x70007, RZ, 0xc0, !PT ;  /* 0x000700070d267812 */ /* 0x040fe200078ec0ff */
[----:B------:R-:W-:Y:S01]  /*32c0*/  HFMA2.MMA R20, R20, R4, R21 ;  /* 0x0000000414147235 */ /* 0x000fe20000000015 */
[-C--:B------:R-:W-:Y:S01]  /*32d0*/  HFMA2 R4, R37, R5.reuse, R34 ;  /* 0x0000000525047231 */ /* 0x080fe20000000022 */
[----:B------:R-:W-:Y:S01]  /*32e0*/  LOP3.LUT R36, R14, 0x70007, RZ, 0xc0, !PT ;  /* 0x000700070e247812 */ /* 0x000fe200078ec0ff */
[-C--:B------:R-:W-:Y:S01]  /*32f0*/  HFMA2 R34, R9, R32.reuse.H0_H0, -20, -20 ;  /* 0xcd00cd0009227431 */ /* 0x080fe20000040020 */
[----:B------:R-:W-:Y:S01]  /*3300*/  HFMA2.MMA R21, R22, R5, R19 ;  /* 0x0000000516157235 */ /* 0x000fe20000000013 */
[----:B------:R-:W0:Y:S01]  /*3310*/  LDS.128 R8, [UR4+0x30] ;  /* 0x00003004ff087984 */ /* 0x000e220008000c00 */
[----:B------:R-:W-:Y:S01]  /*3320*/  HFMA2 R35, R35, R32.H0_H0, -20, -20 ;  /* 0xcd00cd0023237431 */ /* 0x000fe20000040020 */
[----:B------:R-:W-:Y:S01]  /*3330*/  LOP3.LUT R38, R38, 0x64006400, RZ, 0xfc, !PT ;  /* 0x6400640026267812 */ /* 0x000fe200078efcff */
[----:B------:R-:W-:Y:S01]  /*3340*/  HFMA2 R23, R34, R5, R23 ;  /* 0x0000000522177231 */ /* 0x000fe20000000017 */
[----:B------:R-:W-:-:S02]  /*3350*/  LOP3.LUT R34, R13, 0x380038, RZ, 0xc0, !PT ;  /* 0x003800380d227812 */ /* 0x000fc400078ec0ff */
[----:B------:R-:W-:Y:S01]  /*3360*/  LOP3.LUT R36, R36, 0x64006400, RZ, 0xfc, !PT ;  /* 0x6400640024247812 */ /* 0x000fe200078efcff */
[----:B------:R-:W-:Y:S01]  /*3370*/  HFMA2.MMA R19, R35, R5, R20 ;  /* 0x0000000523137235 */ /* 0x000fe20000000014 */
[C---:B------:R-:W-:Y:S01]  /*3380*/  LOP3.LUT R20, R12.reuse, 0x70007, RZ, 0xc0, !PT ;  /* 0x000700070c147812 */ /* 0x040fe200078ec0ff */
[----:B------:R-:W-:Y:S01]  /*3390*/  HADD2 R38, R38, -1028, -1028 ;  /* 0xe404e40426267430 */ /* 0x000fe20000000000 */
[----:B------:R-:W-:Y:S01]  /*33a0*/  LOP3.LUT R35, R12, 0x380038, RZ, 0xc0, !PT ;  /* 0x003800380c237812 */ /* 0x000fe200078ec0ff */
[----:B------:R-:W-:Y:S01]  /*33b0*/  HADD2 R36, R36, -1028, -1028 ;  /* 0xe404e40424247430 */ /* 0x000fe20000000000 */
[----:B------:R-:W-:Y:S02]  /*33c0*/  LOP3.LUT R37, R20, 0x64006400, RZ, 0xfc, !PT ;  /* 0x6400640014257812 */ /* 0x000fe400078efcff */
[----:B------:R-:W-:Y:S02]  /*33d0*/  LOP3.LUT R35, R35, 0x64006400, RZ, 0xfc, !PT ;  /* 0x6400640023237812 */ /* 0x000fe400078efcff */
[----:B------:R-:W-:Y:S01]  /*33e0*/  SHF.R.U32.HI R5, RZ, 0x6, R12 ;  /* 0x00000006ff057819 */ /* 0x000fe2000001160c */
[----:B------:R-:W-:Y:S01]  /*33f0*/  HADD2 R37, R37, -1028, -1028 ;  /* 0xe404e40425257430 */ /* 0x000fe20000000000 */
[----:B------:R-:W-:Y:S01]  /*3400*/  SHF.R.U32.HI R12, RZ, 0x6, R13 ;  /* 0x00000006ff0c7819 */ /* 0x000fe2000001160d */
[-C--:B------:R-:W-:Y:S01]  /*3410*/  HFMA2.MMA R23, R36, R6.reuse, R23 ;  /* 0x0000000624177235 */ /* 0x080fe20000000017 */
[----:B------:R-:W-:Y:S01]  /*3420*/  LOP3.LUT R22, R14, 0x380038, RZ, 0xc0, !PT ;  /* 0x003800380e167812 */ /* 0x000fe200078ec0ff */
[----:B------:R-:W-:Y:S01]  /*3430*/  HFMA2 R4, R37, R6, R4 ;  /* 0x0000000625047231 */ /* 0x000fe20000000004 */
[----:B------:R-:W-:Y:S01]  /*3440*/  LOP3.LUT R37, R34, 0x64006400, RZ, 0xfc, !PT ;  /* 0x6400640022257812 */ /* 0x000fe200078efcff */
[----:B------:R-:W-:Y:S01]  /*3450*/  HFMA2.MMA R34, R38, R6, R21 ;  /* 0x0000000626227235 */ /* 0x000fe20000000015 */
[----:B------:R-:W-:Y:S01]  /*3460*/  HFMA2 R21, R35, R32.H1_H1, -132, -132 ;  /* 0xd820d82023157431 */ /* 0x000fe20000060020 */
[----:B------:R-:W-:-:S02]  /*3470*/  LOP3.LUT R35, R5, 0x70007, RZ, 0xc0, !PT ;  /* 0x0007000705237812 */ /* 0x000fc400078ec0ff */
[----:B------:R-:W-:Y:S01]  /*3480*/  HFMA2 R37, R37, R32.H1_H1, -132, -132 ;  /* 0xd820d82025257431 */ /* 0x000fe20000060020 */
[----:B------:R-:W-:Y:S01]  /*3490*/  SHF.R.U32.HI R13, RZ, 0x6, R14 ;  /* 0x00000006ff0d7819 */ /* 0x000fe2000001160e */
[----:B------:R-:W-:Y:S01]  /*34a0*/  HFMA2 R21, R21, R7, R4 ;  /* 0x0000000715157231 */ /* 0x000fe20000000004 */
[C---:B------:R-:W-:Y:S02]  /*34b0*/  LOP3.LUT R14, R15.reuse, 0x380038, RZ, 0xc0, !PT ;  /* 0x003800380f0e7812 */ /* 0x040fe400078ec0ff */
[----:B------:R-:W-:Y:S01]  /*34c0*/  SHF.R.U32.HI R20, RZ, 0x6, R15 ;  /* 0x00000006ff147819 */ /* 0x000fe2000001160f */
[----:B------:R-:W-:Y:S01]  /*34d0*/  HFMA2.MMA R4, R37, R7, R34 ;  /* 0x0000000725047235 */ /* 0x000fe20000000022 */
[----:B------:R-:W-:Y:S02]  /*34e0*/  LOP3.LUT R15, R15, 0x70007, RZ, 0xc0, !PT ;  /* 0x000700070f0f7812 */ /* 0x000fe400078ec0ff */
[----:B------:R-:W-:Y:S02]  /*34f0*/  LOP3.LUT R35, R35, 0x64006400, RZ, 0xfc, !PT ;  /* 0x6400640023237812 */ /* 0x000fe400078efcff */
[----:B------:R-:W-:-:S02]  /*3500*/  LOP3.LUT R36, R15, 0x64006400, RZ, 0xfc, !PT ;  /* 0x640064000f247812 */ /* 0x000fc400078efcff */
[----:B------:R-:W-:Y:S01]  /*3510*/  LOP3.LUT R34, R12, 0x70007, RZ, 0xc0, !PT ;  /* 0x000700070c227812 */ /* 0x000fe200078ec0ff */
[----:B------:R-:W-:Y:S01]  /*3520*/  HADD2 R38, R35, -1028, -1028 ;  /* 0xe404e40423267430 */ /* 0x000fe20000000000 */
[----:B------:R-:W-:Y:S02]  /*3530*/  LOP3.LUT R15, R5, 0x380038, RZ, 0xc0, !PT ;  /* 0x00380038050f7812 */ /* 0x000fe400078ec0ff */
[----:B------:R-:W-:Y:S01]  /*3540*/  LOP3.LUT R35, R22, 0x64006400, RZ, 0xfc, !PT ;  /* 0x6400640016237812 */ /* 0x000fe200078efcff */
[----:B0-----:R-:W-:Y:S01]  /*3550*/  HFMA2 R21, R38, R8, R21 ;  /* 0x0000000826157231 */ /* 0x001fe20000000015 */
        /* <DEDUP_REMOVED lines=8> */
[----:B------:R-:W-:Y:S01]  /*35e0*/  HFMA2.MMA R19, R38, R6, R19 ;  /* 0x0000000626137235 */ /* 0x000fe20000000013 */
[----:B------:R-:W-:Y:S01]  /*35f0*/  HFMA2 R23, R36, R7, R23 ;  /* 0x0000000724177231 */ /* 0x000fe20000000017 */
[----:B------:R-:W-:Y:S01]  /*3600*/  LOP3.LUT R15, R14, 0x64006400, RZ, 0xfc, !PT ;  /* 0x640064000e0f7812 */ /* 0x000fe200078efcff */
[----:B------:R-:W-:Y:S01]  /*3610*/  HFMA2.MMA R6, R35, R8, R4 ;  /* 0x0000000823067235 */ /* 0x000fe20000000004 */
[-C--:B------:R-:W-:Y:S01]  /*3620*/  HFMA2 R36, R37, R32.reuse.H1_H1, -132, -132 ;  /* 0xd820d82025247431 */ /* 0x080fe20000060020 */
[----:B------:R-:W-:Y:S01]  /*3630*/  LOP3.LUT R12, R12, 0x1c001c0, RZ, 0xc0, !PT ;  /* 0x01c001c00c0c7812 */ /* 0x000fe200078ec0ff */
[----:B------:R-:W-:Y:S01]  /*3640*/  HFMA2 R4, R22, R9, R21 ;  /* 0x0000000916047231 */ /* 0x000fe20000000015 */
[----:B------:R-:W-:Y:S01]  /*3650*/  LOP3.LUT R21, R13, 0x70007, RZ, 0xc0, !PT ;  /* 0x000700070d157812 */ /* 0x000fe200078ec0ff */
[----:B------:R-:W-:Y:S01]  /*3660*/  HFMA2 R37, R15, R32.H1_H1, -132, -132 ;  /* 0xd820d8200f257431 */ /* 0x000fe20000060020 */
[----:B------:R-:W-:Y:S01]  /*3670*/  LOP3.LUT R15, R20, 0x70007, RZ, 0xc0, !PT ;  /* 0x00070007140f7812 */ /* 0x000fe200078ec0ff */
[----:B------:R-:W-:Y:S01]  /*3680*/  HFMA2.MMA R19, R36, R7, R19 ;  /* 0x0000000724137235 */ /* 0x000fe20000000013 */
[----:B------:R-:W-:-:S02]  /*3690*/  LOP3.LUT R7, R5, 0x1c001c0, RZ, 0xc0, !PT ;  /* 0x01c001c005077812 */ /* 0x000fc400078ec0ff */
[----:B------:R-:W-:Y:S01]  /*36a0*/  LOP3.LUT R15, R15, 0x64006400, RZ, 0xfc, !PT ;  /* 0x640064000f0f7812 */ /* 0x000fe200078efcff */
[----:B------:R-:W-:Y:S01]  /*36b0*/  HFMA2.MMA R5, R37, R9, R6 ;  /* 0x0000000925057235 */ /* 0x000fe20000000006 */
[C---:B------:R-:W-:Y:S02]  /*36c0*/  LOP3.LUT R22, R13.reuse, 0x380038, RZ, 0xc0, !PT ;  /* 0x003800380d167812 */ /* 0x040fe400078ec0ff */
[----:B------:R-:W-:Y:S02]  /*36d0*/  LOP3.LUT R6, R13, 0x1c001c0, RZ, 0xc0, !PT ;  /* 0x01c001c00d067812 */ /* 0x000fe400078ec0ff */
[----:B------:R-:W-:Y:S01]  /*36e0*/  LOP3.LUT R13, R12, 0x64006400, RZ, 0xfc, !PT ;  /* 0x640064000c0d7812 */ /* 0x000fe200078efcff */
[----:B------:R-:W-:Y:S01]  /*36f0*/  HADD2 R12, R15, -1028, -1028 ;  /* 0xe404e4040f0c7430 */ /* 0x000fe20000000000 */
[----:B------:R-:W-:Y:S02]  /*3700*/  LOP3.LUT R34, R20, 0x380038, RZ, 0xc0, !PT ;  /* 0x0038003814227812 */ /* 0x000fe400078ec0ff */
[----:B------:R-:W-:-:S02]  /*3710*/  LOP3.LUT R21, R21, 0x64006400, RZ, 0xfc, !PT ;  /* 0x6400640015157812 */ /* 0x000fc400078efcff */
[----:B------:R-:W-:Y:S01]  /*3720*/  LOP3.LUT R7, R7, 0x64006400, RZ, 0xfc, !PT ;  /* 0x6400640007077812 */ /* 0x000fe200078efcff */
[----:B------:R-:W-:Y:S01]  /*3730*/  HFMA2.MMA R19, R12, R8, R19 ;  /* 0x000000080c137235 */ /* 0x000fe20000000013 */
[----:B------:R-:W-:Y:S01]  /*3740*/  LOP3.LUT R39, R34, 0x64006400, RZ, 0xfc, !PT ;  /* 0x6400640022277812 */ /* 0x000fe200078efcff */
[----:B------:R-:W-:Y:S01]  /*3750*/  HADD2 R34, R21, -1028, -1028 ;  /* 0xe404e40415227430 */ /* 0x000fe20000000000 */
[----:B------:R-:W-:Y:S01]  /*3760*/  LOP3.LUT R20, R20, 0x1c001c0, RZ, 0xc0, !PT ;  /* 0x01c001c014147812 */ /* 0x000fe200078ec0ff */
[-C--:B------:R-:W-:Y:S01]  /*3770*/  HFMA2 R21, R7, R32.reuse.H0_H0, -20, -20 ;  /* 0xcd00cd0007157431 */ /* 0x080fe20000040020 */
[----:B------:R-:W-:Y:S01]  /*3780*/  LOP3.LUT R35, R22, 0x64006400, RZ, 0xfc, !PT ;  /* 0x6400640016237812 */ /* 0x000fe200078efcff */
[----:B------:R-:W-:Y:S01]  /*3790*/  HFMA2 R14, R39, R32.H1_H1, -132, -132 ;  /* 0xd820d820270e7431 */ /* 0x000fe20000060020 */
[----:B------:R-:W-:Y:S01]  /*37a0*/  LOP3.LUT R7, R6, 0x64006400, RZ, 0xfc, !PT ;  /* 0x6400640006077812 */ /* 0x000fe200078efcff */
[----:B------:R-:W-:Y:S01]  /*37b0*/  HFMA2 R23, R34, R8, R23 ;  /* 0x0000000822177231 */ /* 0x000fe20000000017 */
[----:B------:R-:W-:Y:S01]  /*37c0*/  LOP3.LUT R15, R20, 0x64006400, RZ, 0xfc, !PT ;  /* 0x64006400140f7812 */ /* 0x000fe200078efcff */
[-C--:B------:R-:W-:Y:S01]  /*37d0*/  HFMA2 R22, R35, R32.reuse.H1_H1, -132, -132 ;  /* 0xd820d82023167431 */ /* 0x080fe20000060020 */
[----:B------:R-:W-:Y:S01]  /*37e0*/  LOP3.LUT R33, R33, 0x64006400, RZ, 0xfc, !PT ;  /* 0x6400640021217812 */ /* 0x000fe200078efcff */
[-C--:B------:R-:W-:Y:S01]  /*37f0*/  HFMA2 R6, R13, R32.reuse.H0_H0, -20, -20 ;  /* 0xcd00cd000d067431 */ /* 0x080fe20000040020 */
[----:B------:R-:W-:Y:S01]  /*3800*/  LOP3.LUT R16, R16, 0x64006400, RZ, 0xfc, !PT ;  /* 0x6400640010107812 */ /* 0x000fe200078efcff */
[-C--:B------:R-:W-:Y:S01]  /*3810*/  HFMA2 R8, R7, R32.reuse.H0_H0, -20, -20 ;  /* 0xcd00cd0007087431 */ /* 0x080fe20000040020 */
[----:B------:R-:W-:Y:S01]  /*3820*/  LOP3.LUT R18, R18, 0x64006400, RZ, 0xfc, !PT ;  /* 0x6400640012127812 */ /* 0x000fe200078efcff */
[----:B------:R-:W-:Y:S01]  /*3830*/  HFMA2 R32, R15, R32.H0_H0, -20, -20 ;  /* 0xcd00cd000f207431 */ /* 0x000fe20000040020 */
[----:B------:R-:W-:Y:S01]  /*3840*/  HFMA2.MMA R23, R22, R9, R23 ;  /* 0x0000000916177235 */ /* 0x000fe20000000017 */
[----:B------:R-:W-:Y:S01]  /*3850*/  HFMA2 R19, R14, R9, R19 ;  /* 0x000000090e137231 */ /* 0x000fe20000000013 */
[----:B------:R-:W-:Y:S01]  /*3860*/  HFMA2.MMA R5, R6, R10, R5 ;  /* 0x0000000a06057235 */ /* 0x000fe20000000005 */
[----:B------:R-:W-:Y:S01]  /*3870*/  HADD2 R6, R33, -1028, -1028 ;  /* 0xe404e40421067430 */ /* 0x000fe20000000000 */
[----:B------:R-:W-:Y:S01]  /*3880*/  LOP3.LUT R17, R17, 0x64006400, RZ, 0xfc, !PT ;  /* 0x6400640011117812 */ /* 0x000fe200078efcff */
[----:B------:R-:W-:-:S02]  /*3890*/  HADD2 R16, R16, -1028, -1028 ;  /* 0xe404e40410107430 */ /* 0x000fc40000000000 */
[----:B------:R-:W-:Y:S01]  /*38a0*/  HFMA2.MMA R19, R32, R10, R19 ;  /* 0x0000000a20137235 */ /* 0x000fe20000000013 */
[----:B------:R-:W-:Y:S02]  /*38b0*/  HADD2 R18, R18, -1028, -1028 ;  /* 0xe404e40412127430 */ /* 0x000fe40000000000 */
[-C--:B------:R-:W-:Y:S01]  /*38c0*/  HFMA2 R23, R8, R10.reuse, R23 ;  /* 0x0000000a08177231 */ /* 0x080fe20000000017 */
[-C--:B------:R-:W-:Y:S01]  /*38d0*/  HFMA2.MMA R5, R16, R11.reuse, R5 ;  /* 0x0000000b10057235 */ /* 0x080fe20000000005 */
[----:B------:R-:W-:Y:S02]  /*38e0*/  HFMA2 R4, R21, R10, R4 ;  /* 0x0000000a15047231 */ /* 0x000fe40000000004 */
[----:B------:R-:W-:Y:S01]  /*38f0*/  HADD2 R17, R17, -1028, -1028 ;  /* 0xe404e40411117430 */ /* 0x000fe20000000000 */
[----:B------:R-:W-:Y:S01]  /*3900*/  HFMA2.MMA R19, R6, R11, R19 ;  /* 0x0000000b06137235 */ /* 0x000fe20000000013 */
[-C--:B------:R-:W-:Y:S02]  /*3910*/  HFMA2 R23, R18, R11.reuse, R23 ;  /* 0x0000000b12177231 */ /* 0x080fe40000000017 */
[----:B------:R-:W-:-:S02]  /*3920*/  HFMA2 R4, R17, R11, R4 ;  /* 0x0000000b11047231 */ /* 0x000fc40000000004 */
[----:B------:R-:W-:Y:S02]  /*3930*/  HADD2 R23, R23.H0_H0, R23.H1_H1 ;  /* 0x3000001717177230 */ /* 0x000fe40000000800 */
[----:B------:R-:W-:Y:S02]  /*3940*/  HADD2 R4, R4.H0_H0, R4.H1_H1 ;  /* 0x3000000404047230 */ /* 0x000fe40000000800 */
[----:B------:R-:W-:Y:S02]  /*3950*/  HADD2 R5, R5.H0_H0, R5.H1_H1 ;  /* 0x3000000505057230 */ /* 0x000fe40000000800 */
[----:B------:R-:W-:-:S03]  /*3960*/  HADD2 R19, R19.H0_H0, R19.H1_H1 ;  /* 0x3000001313137230 */ /* 0x000fc60000000800 */
[----:B------:R-:W-:Y:S02]  /*3970*/  PRMT R4, R4, 0x5410, R5 ;  /* 0x0000541004047816 */ /* 0x000fe40000000005 */
[----:B------:R-:W-:-:S03]  /*3980*/  PRMT R23, R23, 0x5410, R19 ;  /* 0x0000541017177816 */ /* 0x000fc60000000013 */
[----:B------:R-:W-:-:S03]  /*3990*/  HFMA2 R26, R4, R0, R26 ;  /* 0x00000000041a7231 */ /* 0x000fc6000000001a */
[----:B------:R-:W-:-:S11]  /*39a0*/  HFMA2.MMA R25, R23, R27, R25 ;  /* 0x0000001b17197235 */ /* 0x000fd60000000019 */
.L_x_4848:
[----:B------:R-:W0:Y:S01]  /*39b0*/  LDC R14, c[0x0][0x240] ;  /* 0x00009000ff0e7b82 */ /* 0x000e220000000800 */
[----:B------:R-:W-:Y:S01]  /*39c0*/  ULEA UR9, UR5, 0x40, 0x6 ;  /* 0x0000004005097891 */ /* 0x000fe2000f8e303f */
[----:B------:R-:W-:Y:S01]  /*39d0*/  VIADD R29, R29, 0x20 ;  /* 0x000000201d1d7836 */ /* 0x000fe20000000000 */
[----:B------:R-:W-:Y:S01]  /*39e0*/  UIADD3 UR4, UR4, 0x40, URZ ;  /* 0x0000004004047890 */ /* 0x000fe2000fffe03f */
[----:B------:R-:W-:-:S03]  /*39f0*/  IMAD.WIDE R22, R28, 0x4, R30 ;  /* 0x000000041c167825 */ /* 0x000fc600078e021e */
[----:B------:R-:W-:Y:S02]  /*3a00*/  ISETP.LT.AND P2, PT, R29, UR8, PT ;  /* 0x000000081d007c0c */ /* 0x000fe4000bf41270 */
[----:B0-----:R-:W-:-:S04]  /*3a10*/  VIMNMX R14, R14, UR9, PT ;  /* 0x000000090e0e7c48 */ /* 0x001fc8000bfe0100 */
[----:B------:R-:W-:-:S13]  /*3a20*/  ISETP.GE.AND P0, PT, R29, R14, PT ;  /* 0x0000000e1d00720c */ /* 0x000fda0003f06270 */
[----:B------:R-:W-:Y:S05]  /*3a30*/  @!P0 BRA P2, `(.L_x_4849) ;  /* 0xffffffe800d08947 */ /* 0x000fea000103ffff */
.L_x_4847:
[----:B------:R-:W-:Y:S01]  /*3a40*/  ISETP.GE.AND P0, PT, R29, R14, PT ;  /* 0x0000000e1d00720c */ /* 0x000fe20003f06270 */
[----:B------:R-:W-:-:S03]  /*3a50*/  ULDC UR5, c[0x0][0x26c] ;  /* 0x00009b0000057ab9 */ /* 0x000fc60000000800 */
[----:B------:R-:W-:-:S13]  /*3a60*/  ISETP.GE.OR P0, PT, R29, UR5, P0 ;  /* 0x000000051d007c0c */ /* 0x000fda0008706670 */
[----:B------:R-:W-:Y:S05]  /*3a70*/  @P0 BRA `(.L_x_4850) ;  /* 0x0000000800b80947 */ /* 0x000fea0003800000 */
[----:B-----5:R-:W-:Y:S01]  /*3a80*/  SHF.R.S32.HI R5, RZ, 0x1f, R28 ;  /* 0x0000001fff057819 */ /* 0x020fe2000001141c */
[C---:B--2---:R-:W-:Y:S01]  /*3a90*/  IMAD.SHL.U32 R13, R28.reuse, 0x4, RZ ;  /* 0x000000041c0d7824 */ /* 0x044fe200078e00ff */
[----:B------:R-:W-:Y:S02]  /*3aa0*/  ULDC UR5, c[0x0][0x26c] ;  /* 0x00009b0000057ab9 */ /* 0x000fe40000000800 */
[----:B------:R-:W-:-:S07]  /*3ab0*/  SHF.L.U64.HI R28, R28, 0x2, R5 ;  /* 0x000000021c1c7819 */ /* 0x000fce0000010205 */
.L_x_4852:
        /* <DEDUP_REMOVED lines=8> */
[----:B------:R-:W-:-:S05]  /*3b40*/  VIADD R15, R29, 0x10 ;  /* 0x000000101d0f7836 */ /* 0x000fca0000000000 */
[C---:B------:R-:W-:Y:S02]  /*3b50*/  ISETP.GE.AND P2, PT, R15.reuse, UR5, PT ;  /* 0x000000050f007c0c */ /* 0x040fe4000bf46270 */
[----:B------:R-:W-:Y:S02]  /*3b60*/  ISETP.LT.AND P0, PT, R15, R14, PT ;  /* 0x0000000e0f00720c */ /* 0x000fe40003f01270 */
[----:B--2---:R-:W-:Y:S02]  /*3b70*/  @!P3 PRMT R0, R6, 0x7610, R0 ;  /* 0x000076100600b816 */ /* 0x004fe40000000000 */
[----:B------:R-:W-:Y:S01]  /*3b80*/  @!P3 PRMT R27, R7, 0x7610, R27 ;  /* 0x00007610071bb816 */ /* 0x000fe2000000001b */
[----:B---3--:R-:W-:Y:S01]  /*3b90*/  @!P3 IMAD.IADD R24, R4, 0x1, R29 ;  /* 0x000000010418b824 */ /* 0x008fe200078e021d */
[----:B------:R-:W-:Y:S02]  /*3ba0*/  @!P3 PRMT R0, R0, 0x7610, R6 ;  /* 0x000076100000b816 */ /* 0x000fe40000000006 */
[----:B------:R-:W-:Y:S01]  /*3bb0*/  @!P3 PRMT R27, R27, 0x7610, R7 ;  /* 0x000076101b1bb816 */ /* 0x000fe20000000007 */
[----:B------:R-:W-:Y:S06]  /*3bc0*/  @P1 BRA `(.L_x_4851) ;  /* 0x0000000800501947 */ /* 0x000fec0003800000 */
[----:B------:R-:W2:Y:S01]  /*3bd0*/  LDG.E.128.CONSTANT R8, desc[UR6][R22.64] ;  /* 0x0000000616087981 */ /* 0x000ea2000c1e9d00 */
[----:B------:R-:W-:Y:S02]  /*3be0*/  IMAD.MOV.U32 R20, RZ, RZ, 0x3400 ;  /* 0x00003400ff147424 */ /* 0x000fe400078e00ff */
[----:B------:R-:W-:Y:S01]  /*3bf0*/  IMAD.MOV.U32 R12, RZ, RZ, 0x2c00 ;  /* 0x00002c00ff0c7424 */ /* 0x000fe200078e00ff */
[----:B------:R-:W0:Y:S04]  /*3c00*/  LDS.128 R4, [UR4] ;  /* 0x00000004ff047984 */ /* 0x000e280008000c00 */
[----:B------:R-:W-:Y:S02]  /*3c10*/  PRMT R12, R12, 0x5410, R12 ;  /* 0x000054100c0c7816 */ /* 0x000fe4000000000c */
[----:B--2---:R-:W-:-:S02]  /*3c20*/  LOP3.LUT R21, R8, 0xc000c, RZ, 0xc0, !PT ;  /* 0x000c000c08157812 */ /* 0x004fc400078ec0ff */
        /* <DEDUP_REMOVED lines=8> */
[----:B------:R-:W-:Y:S01]  /*3cb0*/  SHF.R.U32.HI R16, RZ, 0x8, R11 ;  /* 0x00000008ff107819 */ /* 0x000fe2000001160b */
        /* <DEDUP_REMOVED lines=9> */
[----:B------:R-:W-:Y:S01]  /*3d50*/  IMAD.MOV.U32 R35, RZ, RZ, 0x2400 ;  /* 0x00002400ff237424 */ /* 0x000fe200078e00ff */
        /* <DEDUP_REMOVED lines=19> */
[----:B------:R-:W-:Y:S01]  /*3e90*/  PRMT R12, R35, 0x7610, R12 ;  /* 0x00007610230c7816 */ /* 0x000fe2000000000c */
[----:B------:R-:W-:-:S02]  /*3ea0*/  HADD2 R29, R29, -1026, -1026 ;  /* 0xe402e4021d1d7430 */ /* 0x000fc40000000000 */
[----:B------:R-:W-:Y:S01]  /*3eb0*/  HADD2 R33, R33, -1026, -1026 ;  /* 0xe402e40221217430 */ /* 0x000fe20000000000 */
[-C--:B0-----:R-:W-:Y:S01]  /*3ec0*/  HFMA2.MMA R21, R21, R4.reuse, RZ ;  /* 0x0000000415157235 */ /* 0x081fe200000000ff */
[-C--:B------:R-:W-:Y:S01]  /*3ed0*/  HFMA2 R35, R29, R4.reuse, RZ.H0_H0 ;  /* 0x000000041d237231 */ /* 0x080fe200000400ff */
[----:B------:R-:W-:Y:S01]  /*3ee0*/  HFMA2.MMA R37, R31, R4, RZ ;  /* 0x000000041f257235 */ /* 0x000fe200000000ff */
[----:B------:R-:W-:Y:S01]  /*3ef0*/  HFMA2 R4, R33, R4, RZ.H0_H0 ;  /* 0x0000000421047231 */ /* 0x000fe200000400ff */
[----:B------:R-:W-:Y:S01]  /*3f00*/  LOP3.LUT R33, R8, 0x300030, RZ, 0xc0, !PT ;  /* 0x0030003008217812 */ /* 0x000fe200078ec0ff */
[-C--:B------:R-:W-:Y:S01]  /*3f10*/  HFMA2 R35, R40, R5.reuse, R35 ;  /* 0x0000000528237231 */ /* 0x080fe20000000023 */
[----:B------:R-:W-:Y:S02]  /*3f20*/  LOP3.LUT R29, R9, 0xc000c0, RZ, 0xc0, !PT ;  /* 0x00c000c0091d7812 */ /* 0x000fe400078ec0ff */
[----:B------:R-:W-:Y:S01]  /*3f30*/  LOP3.LUT R39, R33, 0x64006400, RZ, 0xfc, !PT ;  /* 0x6400640021277812 */ /* 0x000fe200078efcff */
[-C--:B------:R-:W-:Y:S01]  /*3f40*/  HFMA2.MMA R21, R42, R5.reuse, R21 ;  /* 0x000000052a157235 */ /* 0x080fe20000000015 */
[C---:B------:R-:W-:Y:S01]  /*3f50*/  LOP3.LUT R31, R10.reuse, 0xc000c0, RZ, 0xc0, !PT ;  /* 0x00c000c00a1f7812 */ /* 0x040fe200078ec0ff */
[----:B------:R-:W-:Y:S01]  /*3f60*/  HFMA2.MMA R37, R38, R5, R37 ;  /* 0x0000000526257235 */ /* 0x000fe20000000025 */
[----:B------:R-:W-:Y:S01]  /*3f70*/  LOP3.LUT R38, R9, 0x300030, RZ, 0xc0, !PT ;  /* 0x0030003009267812 */ /* 0x000fe200078ec0ff */
[----:B------:R-:W-:Y:S01]  /*3f80*/  HFMA2 R5, R36, R5, R4 ;  /* 0x0000000524057231 */ /* 0x000fe20000000004 */
        /* <DEDUP_REMOVED lines=9> */
[-C--:B------:R-:W-:Y:S01]  /*4020*/  HFMA2.MMA R8, R4, R6.reuse, R21 ;  /* 0x0000000604087235 */ /* 0x080fe20000000015 */
[-C--:B------:R-:W-:Y:S01]  /*4030*/  HFMA2 R4, R11, R12.reuse.H1_H1, -66, -66 ;  /* 0xd420d4200b047431 */ /* 0x080fe2000006000c */
[----:B------:R-:W-:Y:S01]  /*4040*/  LOP3.LUT R40, R19, 0x30003, RZ, 0xc0, !PT ;  /* 0x0003000313287812 */ /* 0x000fe200078ec0ff */
[-C--:B------:R-:W-:Y:S01]  /*4050*/  HFMA2 R36, R41, R12.reuse.H1_H1, -66, -66 ;  /* 0xd420d42029247431 */ /* 0x080fe2000006000c */
[----:B------:R-:W-:Y:S01]  /*4060*/  LOP3.LUT R41, R29, 0x64006400, RZ, 0xfc, !PT ;  /* 0x640064001d297812 */ /* 0x000fe200078efcff */
[-C--:B------:R-:W-:Y:S01]  /*4070*/  HFMA2 R10, R39, R12.reuse.H1_H1, -66, -66 ;  /* 0xd420d420270a7431 */ /* 0x080fe2000006000c */
[----:B------:R-:W-:Y:S01]  /*4080*/  LOP3.LUT R29, R19, 0x300030, RZ, 0xc0, !PT ;  /* 0x00300030131d7812 */ /* 0x000fe200078ec0ff */
[----:B------:R-:W-:Y:S01]  /*4090*/  HFMA2 R9, R9, R12.H0_H0, -18, -18 ;  /* 0xcc80cc8009097431 */ /* 0x000fe2000004000c */
[-C--:B------:R-:W-:Y:S01]  /*40a0*/  HFMA2.MMA R21, R4, R6.reuse, R35 ;  /* 0x0000000604157235 */ /* 0x080fe20000000023 */
[----:B------:R-:W-:Y:S01]  /*40b0*/  HFMA2 R4, R10, R6, R37 ;  /* 0x000000060a047231 */ /* 0x000fe20000000025 */
[----:B------:R-:W-:Y:S01]  /*40c0*/  HFMA2.MMA R6, R36, R6, R5 ;  /* 0x0000000624067235 */ /* 0x000fe20000000005 */
[-C--:B------:R-:W-:Y:S01]  /*40d0*/  HFMA2 R5, R9, R7.reuse, R8 ;  /* 0x0000000709057231 */ /* 0x080fe20000000008 */
[----:B------:R-:W-:Y:S01]  /*40e0*/  LOP3.LUT R35, R33, 0x64006400, RZ, 0xfc, !PT ;  /* 0x6400640021237812 */ /* 0x000fe200078efcff */
[----:B------:R-:W0:Y:S01]  /*40f0*/  LDS.128 R8, [UR4+0x10] ;  /* 0x00001004ff087984 */ /* 0x000e220008000c00 */
[----:B------:R-:W-:Y:S01]  /*4100*/  LOP3.LUT R37, R31, 0x64006400, RZ, 0xfc, !PT ;  /* 0x640064001f257812 */ /* 0x000fe200078efcff */
[-C--:B------:R-:W-:Y:S01]  /*4110*/  HFMA2 R36, R41, R12.reuse.H0_H0, -18, -18 ;  /* 0xcc80cc8029247431 */ /* 0x080fe2000004000c */
[C---:B------:R-:W-:Y:S01]  /*4120*/  LOP3.LUT R31, R18.reuse, 0x300030, RZ, 0xc0, !PT ;  /* 0x00300030121f7812 */ /* 0x040fe200078ec0ff */
[-C--:B------:R-:W-:Y:S01]  /*4130*/  HFMA2 R35, R35, R12.reuse.H0_H0, -18, -18 ;  /* 0xcc80cc8023237431 */ /* 0x080fe2000004000c */
[----:B------:R-:W-:Y:S01]  /*4140*/  LOP3.LUT R38, R18, 0x30003, RZ, 0xc0, !PT ;  /* 0x0003000312267812 */ /* 0x000fe200078ec0ff */
[----:B------:R-:W-:Y:S01]  /*4150*/  HFMA2 R37, R37, R12.H0_H0, -18, -18 ;  /* 0xcc80cc8025257431 */ /* 0x000fe2000004000c */
[----:B------:R-:W-:Y:S01]  /*4160*/  LOP3.LUT R33, R17, 0x300030, RZ, 0xc0, !PT ;  /* 0x0030003011217812 */ /* 0x000fe200078ec0ff */
[-C--:B------:R-:W-:Y:S01]  /*4170*/  HFMA2.MMA R21, R36, R7.reuse, R21 ;  /* 0x0000000724157235 */ /* 0x080fe20000000015 */
[----:B------:R-:W-:Y:S01]  /*4180*/  LOP3.LUT R39, R16, 0x300030, RZ, 0xc0, !PT ;  /* 0x0030003010277812 */ /* 0x000fe200078ec0ff */
[----:B------:R-:W-:Y:S01]  /*4190*/  HFMA2.MMA R6, R35, R7, R6 ;  /* 0x0000000723067235 */ /* 0x000fe20000000006 */
[----:B------:R-:W-:Y:S01]  /*41a0*/  LOP3.LUT R35, R19, 0xc000c0, RZ, 0xc0, !PT ;  /* 0x00c000c013237812 */ /* 0x000fe200078ec0ff */
[----:B------:R-:W-:Y:S01]  /*41b0*/  HFMA2 R4, R37, R7, R4 ;  /* 0x0000000725047231 */ /* 0x000fe20000000004 */
[----:B------:R-:W-:-:S02]  /*41c0*/  LOP3.LUT R19, R18, 0xc000c0, RZ, 0xc0, !PT ;  /* 0x00c000c012137812 */ /* 0x000fc400078ec0ff */
[C---:B------:R-:W-:Y:S02]  /*41d0*/  LOP3.LUT R18, R17.reuse, 0xc000c0, RZ, 0xc0, !PT ;  /* 0x00c000c011127812 */ /* 0x040fe400078ec0ff */
[C---:B------:R-:W-:Y:S02]  /*41e0*/  LOP3.LUT R7, R16.reuse, 0xc000c0, RZ, 0xc0, !PT ;  /* 0x00c000c010077812 */ /* 0x040fe400078ec0ff */
[----:B------:R-:W-:Y:S02]  /*41f0*/  LOP3.LUT R36, R17, 0x30003, RZ, 0xc0, !PT ;  /* 0x0003000311247812 */ /* 0x000fe400078ec0ff */
[----:B------:R-:W-:Y:S02]  /*4200*/  LOP3.LUT R37, R16, 0x30003, RZ, 0xc0, !PT ;  /* 0x0003000310257812 */ /* 0x000fe400078ec0ff */
[----:B------:R-:W-:Y:S02]  /*4210*/  LOP3.LUT R16, R40, 0x64006400, RZ, 0xfc, !PT ;  /* 0x6400640028107812 */ /* 0x000fe400078efcff */
[----:B------:R-:W-:-:S02]  /*4220*/  LOP3.LUT R29, R29, 0x64006400, RZ, 0xfc, !PT ;  /* 0x640064001d1d7812 */ /* 0x000fc400078efcff */
        /* <DEDUP_REMOVED lines=15> */
[-C--:B------:R-:W-:Y:S01]  /*4320*/  HFMA2 R38, R19, R12.reuse.H0_H0, -18, -18 ;  /* 0xcc80cc8013267431 */ /* 0x080fe2000004000c */
[----:B------:R-:W-:Y:S01]  /*4330*/  LOP3.LUT R37, R37, 0x64006400, RZ, 0xfc, !PT ;  /* 0x6400640025257812 */ /* 0x000fe200078efcff */
[-C--:B------:R-:W-:Y:S02]  /*4340*/  HFMA2 R40, R41, R12.reuse.H0_H0, -18, -18 ;  /* 0xcc80cc8029287431 */ /* 0x080fe4000004000c */
[----:B------:R-:W-:Y:S02]  /*4350*/  HFMA2 R12, R7, R12.H0_H0, -18, -18 ;  /* 0xcc80cc80070c7431 */ /* 0x000fe4000004000c */
[----:B------:R-:W-:-:S02]  /*4360*/  HADD2 R7, R18, -1026, -1026 ;  /* 0xe402e40212077430 */ /* 0x000fc40000000000 */
[----:B------:R-:W-:Y:S01]  /*4370*/  HADD2 R42, R17, -1026, -1026 ;  /* 0xe402e402112a7430 */ /* 0x000fe20000000000 */
[-C--:B0-----:R-:W-:Y:S01]  /*4380*/  HFMA2.MMA R17, R16, R8.reuse, R5 ;  /* 0x0000000810117235 */ /* 0x081fe20000000005 */
[----:B------:R-:W-:Y:S02]  /*4390*/  HADD2 R37, R37, -1026, -1026 ;  /* 0xe402e40225257430 */ /* 0x000fe40000000000 */
[----:B------:R-:W-:Y:S01]  /*43a0*/  HFMA2.MMA R4, R7, R8, R4 ;  /* 0x0000000807047235 */ /* 0x000fe20000000004 */
[-C--:B------:R-:W-:Y:S02]  /*43b0*/  HFMA2 R16, R42, R8.reuse, R21 ;  /* 0x000000082a107231 */ /* 0x080fe40000000015 */
[----:B------:R-:W-:Y:S02]  /*43c0*/  HFMA2 R6, R37, R8, R6 ;  /* 0x0000000825067231 */ /* 0x000fe40000000006 */
[----:B------:R-:W-:Y:S01]  /*43d0*/  HFMA2.MMA R5, R34, R9, R17 ;  /* 0x0000000922057235 */ /* 0x000fe20000000011 */
[----:B------:R-:W-:-:S02]  /*43e0*/  HFMA2 R16, R32, R9, R16 ;  /* 0x0000000920107231 */ /* 0x000fc40000000010 */
[----:B------:R-:W-:Y:S01]  /*43f0*/  HFMA2.MMA R4, R30, R9, R4 ;  /* 0x000000091e047235 */ /* 0x000fe20000000004 */
[----:B------:R-:W-:Y:S02]  /*4400*/  HFMA2 R6, R20, R9, R6 ;  /* 0x0000000914067231 */ /* 0x000fe40000000006 */
[-C--:B------:R-:W-:Y:S02]  /*4410*/  HFMA2 R19, R31, R10.reuse, R16 ;  /* 0x0000000a1f137231 */ /* 0x080fe40000000010 */
[-C--:B------:R-:W-:Y:S01]  /*4420*/  HFMA2.MMA R18, R29, R10.reuse, R5 ;  /* 0x0000000a1d127235 */ /* 0x080fe20000000005 */
[----:B------:R-:W-:Y:S02]  /*4430*/  HFMA2 R6, R39, R10, R6 ;  /* 0x0000000a27067231 */ /* 0x000fe40000000006 */
[----:B------:R-:W-:Y:S01]  /*4440*/  HFMA2.MMA R20, R33, R10, R4 ;  /* 0x0000000a21147235 */ /* 0x000fe20000000004 */
[-C--:B------:R-:W-:Y:S02]  /*4450*/  HFMA2 R19, R38, R11.reuse, R19 ;  /* 0x0000000b26137231 */ /* 0x080fe40000000013 */
[----:B------:R-:W-:-:S02]  /*4460*/  HFMA2 R6, R12, R11, R6 ;  /* 0x0000000b0c067231 */ /* 0x000fc40000000006 */
[-C--:B------:R-:W-:Y:S01]  /*4470*/  HFMA2.MMA R18, R36, R11.reuse, R18 ;  /* 0x0000000b24127235 */ /* 0x080fe20000000012 */
[----:B------:R-:W-:Y:S02]  /*4480*/  HADD2 R9, R19.H0_H0, R19.H1_H1 ;  /* 0x3000001313097230 */ /* 0x000fe40000000800 */
[----:B------:R-:W-:Y:S01]  /*4490*/  HFMA2.MMA R20, R40, R11, R20 ;  /* 0x0000000b28147235 */ /* 0x000fe20000000014 */
[----:B------:R-:W-:-:S06]  /*44a0*/  HADD2 R10, R6.H0_H0, R6.H1_H1 ;  /* 0x30000006060a7230 */ /* 0x000fcc0000000800 */
[----:B------:R-:W-:-:S03]  /*44b0*/  HADD2 R18, R18.H0_H0, R18.H1_H1 ;  /* 0x3000001212127230 */ /* 0x000fc60000000800 */
[----:B------:R-:W-:Y:S02]  /*44c0*/  HADD2 R20, R20.H0_H0, R20.H1_H1 ;  /* 0x3000001414147230 */ /* 0x000fe40000000800 */
[----:B------:R-:W-:-:S03]  /*44d0*/  PRMT R18, R18, 0x5410, R9 ;  /* 0x0000541012127816 */ /* 0x000fc60000000009 */
[----:B------:R-:W-:-:S03]  /*44e0*/  PRMT R20, R20, 0x5410, R10 ;  /* 0x0000541014147816 */ /* 0x000fc6000000000a */
[----:B------:R-:W-:Y:S02]  /*44f0*/  HFMA2.MMA R26, R18, R0, R26 ;  /* 0x00000000121a7235 */ /* 0x000fe4000000001a */
[----:B------:R-:W-:-:S09]  /*4500*/  HFMA2 R25, R20, R27, R25 ;  /* 0x0000001b14197231 */ /* 0x000fd20000000019 */
.L_x_4851:
[----:B------:R-:W-:Y:S01]  /*4510*/  IADD3 R22, P3, R22, R13, RZ ;  /* 0x0000000d16167210 */ /* 0x000fe20007f7e0ff */
[----:B------:R-:W-:Y:S01]  /*4520*/  UIADD3 UR4, UR4, 0x20, URZ ;  /* 0x0000002004047890 */ /* 0x000fe2000fffe03f */
[----:B------:R-:W-:-:S03]  /*4530*/  IMAD.MOV.U32 R29, RZ, RZ, R15 ;  /* 0x000000ffff1d7224 */ /* 0x000fc600078e000f */
[----:B------:R-:W-:Y:S01]  /*4540*/  IMAD.X R23, R23, 0x1, R28, P3 ;  /* 0x0000000117177824 */ /* 0x000fe200018e061c */
[----:B------:R-:W-:Y:S07]  /*4550*/  @!P2 BRA P0, `(.L_x_4852) ;  /* 0xfffffff40058a947 */ /* 0x000fee000003ffff */
.L_x_4850:
[----:B------:R-:W-:Y:S05]  /*4560*/  @P1 EXIT ;  /* 0x000000000000194d */ /* 0x000fea0003800000 */
[----:B------:R-:W0:Y:S01]  /*4570*/  S2R R0, SR_CTAID.X ;  /* 0x0000000000007919 */ /* 0x000e220000002500 */
[----:B------:R-:W1:Y:S01]  /*4580*/  S2UR UR4, SR_CTAID.Y ;  /* 0x00000000000479c3 */ /* 0x000e620000002600 */
[----:B-----5:R-:W-:Y:S01]  /*4590*/  HMUL2 R9, R26, R2.H0_H0 ;  /* 0x200000021a097232 */ /* 0x020fe20000000000 */
[----:B------:R-:W0:Y:S06]  /*45a0*/  S2R R3, SR_TID.X ;  /* 0x0000000000037919 */ /* 0x000e2c0000002100 */
[----:B------:R-:W1:Y:S08]  /*45b0*/  LDC R7, c[0x0][0x23c] ;  /* 0x00008f00ff077b82 */ /* 0x000e700000000800 */
[----:B------:R-:W3:Y:S01]  /*45c0*/  LDC.64 R4, c[0x0][0x230] ;  /* 0x00008c00ff047b82 */ /* 0x000ee20000000a00 */
[----:B0-----:R-:W-:-:S04]  /*45d0*/  IMAD R0, R0, 0x40, R3 ;  /* 0x0000004000007824 */ /* 0x001fc800078e0203 */
[----:B------:R-:W-:-:S04]  /*45e0*/  IMAD.SHL.U32 R0, R0, 0x4, RZ ;  /* 0x0000000400007824 */ /* 0x000fc800078e00ff */
[----:B-1----:R-:W-:-:S04]  /*45f0*/  IMAD R3, R7, UR4, R0 ;  /* 0x0000000407037c24 */ /* 0x002fc8000f8e0200 */
[----:B---3--:R-:W-:-:S05]  /*4600*/  IMAD.WIDE R4, R3, 0x2, R4 ;  /* 0x0000000203047825 */ /* 0x008fca00078e0204 */
        /* <DEDUP_REMOVED lines=8> */
.L_x_4856:
[----:B------:R-:W0:Y:S02]  /*4690*/  LDS R6, [R2] ;  /* 0x0000000002067984 */ /* 0x000e240000000800 */
[----:B0-----:R-:W-:-:S06]  /*46a0*/  HADD2 R7, R6, R9 ;  /* 0x0000000906077230 */ /* 0x001fcc0000000000 */
[----:B------:R-:W0:Y:S02]  /*46b0*/  ATOMS.CAST.SPIN R7, [R2], R6, R7 ;  /* 0x000000060207738d */ /* 0x000e240001800007 */
[----:B0-----:R-:W-:-:S13]  /*46c0*/  ISETP.EQ.U32.AND P0, PT, R7, 0x1, PT ;  /* 0x000000010700780c */ /* 0x001fda0003f02070 */
[----:B------:R-:W-:Y:S05]  /*46d0*/  @!P0 BRA `(.L_x_4856) ;  /* 0xfffffffc00ec8947 */ /* 0x000fea000383ffff */
[----:B------:R-:W-:Y:S05]  /*46e0*/  BRA `(.L_x_4854) ;  /* 0x00000000000c7947 */ /* 0x000fea0003800000 */
.L_x_4855:
[----:B------:R-:W3:Y:S02]  /*46f0*/  LD.E R0, desc[UR6][R4.64] ;  /* 0x0000000604007980 */ /* 0x000ee4000c101900 */
[----:B---3--:R-:W-:-:S05]  /*4700*/  IMAD.IADD R3, R9, 0x1, R0 ;  /* 0x0000000109037824 */ /* 0x008fca00078e0200 */
[----:B------:R0:W-:Y:S02]  /*4710*/  ST.E desc[UR6][R4.64], R3 ;  /* 0x0000000304007985 */ /* 0x0001e4000c101906 */
.L_x_4854:
[----:B------:R-:W-:Y:S05]  /*4720*/  BSYNC B0 ;  /* 0x0000000000007941 */ /* 0x000fea0003800000 */
.L_x_4853:
[----:B------:R1:W-:Y:S02]  /*4730*/  ATOM.E.ADD.F16x2.RN.STRONG.GPU P0, RZ, desc[UR6][R4.64+0x4], R25 ;  /* 0x0000041904ff79a2 */ /* 0x0003e4000810e1c6 */
[----:B-1----:R-:W-:Y:S05]  /*4740*/  @P0 EXIT ;  /* 0x000000000000094d */ /* 0x002fea0003800000 */
[----:B------:R-:W1:Y:S02]  /*4750*/  QSPC.E.S P0, RZ, [R4+0x4] ;  /* 0x0000040004ff73aa */ /* 0x000e640000000500 */
[----:B-1----:R-:W-:Y:S05]  /*4760*/  @!P0 BRA `(.L_x_4857) ;  /* 0x0000000000208947 */ /* 0x002fea0003800000 */
[----:B------:R-:W-:-:S05]  /*4770*/  IMAD.MOV.U32 R2, RZ, RZ, R4 ;  /* 0x000000ffff027224 */ /* 0x000fca00078e0004 */
[----:B------:R-:W-:-:S07]  /*4780*/  MOV R2, R2 ;  /* 0x0000000200027202 */ /* 0x000fce0000000f00 */
.L_x_4858:
[----:B0-----:R-:W0:Y:S02]  /*4790*/  LDS R4, [R2+0x4] ;  /* 0x0000040002047984 */ /* 0x001e240000000800 */
[----:B0-----:R-:W-:-:S10]  /*47a0*/  HFMA2.MMA R5, R4, 1, 1, R25 ;  /* 0x3c003c0004057835 */ /* 0x001fd40000000019 */
[----:B------:R-:W0:Y:S02]  /*47b0*/  ATOMS.CAST.SPIN R5, [R2+0x4], R4, R5 ;  /* 0x000004040205738d */ /* 0x000e240001800005 */
[----:B0-----:R-:W-:-:S13]  /*47c0*/  ISETP.EQ.U32.AND P0, PT, R5, 0x1, PT ;  /* 0x000000010500780c */ /* 0x001fda0003f02070 */
[----:B------:R-:W-:Y:S05]  /*47d0*/  @!P0 BRA `(.L_x_4858) ;  /* 0xfffffffc00ec8947 */ /* 0x000fea000383ffff */
[----:B------:R-:W-:Y:S05]  /*47e0*/  EXIT ;  /* 0x000000000000794d */ /* 0x000fea0003800000 */
.L_x_4857:
[----:B------:R-:W0:Y:S02]  /*47f0*/  LD.E R0, desc[UR6][R4.64+0x4] ;  /* 0x0000040604007980 */ /* 0x000e24000c101900 */
[----:B0-----:R-:W-:-:S05]  /*4800*/  IMAD.IADD R3, R25, 0x1, R0 ;  /* 0x0000000119037824 */ /* 0x001fca00078e0200 */
[----:B------:R-:W-:Y:S01]  /*4810*/  ST.E desc[UR6][R4.64+0x4], R3 ;  /* 0x0000040304007985 */ /* 0x000fe2000c101906 */
[----:B------:R-:W-:Y:S05]  /*4820*/  EXIT ;  /* 0x000000000000794d */ /* 0x000fea0003800000 */
.L_x_4859:
        /* <DEDUP_REMOVED lines=13> */
.L_x_5259:


//--------------------- .text._Z23gemm_half_q_half_kernelILi1ELi128ELb1ELb1ELi64EEvPK6__halfPKjS4_S2_PS0_iiiiPKtS7_iiiiiibS2_i --------------------------
	.section	.text._Z23gemm_half_q_half_kernelILi1ELi128ELb1ELb1ELi64EEvPK6__halfPKjS4_S2_PS0_iiiiPKtS7_iiiiiibS2_i,"ax",@progbits
	.align	128
        .global         _Z23gemm_half_q_half_kernelILi1ELi128ELb1ELb1ELi64EEvPK6__halfPKjS4_S2_PS0_iiiiPKtS7_iiiiiibS2_i
        .type           _Z23gemm_half_q_half_kernelILi1ELi128ELb1ELb1ELi64EEvPK6__halfPKjS4_S2_PS0_iiiiPKtS7_iiiiiibS2_i,@function
        .size           _Z23gemm_half_q_half_kernelILi1ELi128ELb1ELb1ELi64EEvPK6__halfPKjS4_S2_PS0_iiiiPKtS7_iiiiiibS2_i,(.L_x_5260 - _Z23gemm_half_q_half_kernelILi1ELi128ELb1ELb1ELi64EEvPK6__halfPKjS4_S2_PS0_iiiiPKtS7_iiiiiibS2_i)
        .other          _Z23gemm_half_q_half_kernelILi1ELi128ELb1ELb1ELi64EEvPK6__halfPKjS4_S2_PS0_iiiiPKtS7_iiiiiibS2_i,@"STO_CUDA_ENTRY STV_DEFAULT"
_Z23gemm_half_q_half_kernelILi1ELi128ELb1ELb1ELi64EEvPK6__halfPKjS4_S2_PS0_iiiiPKtS7_iiiiiibS2_i:
.text._Z23gemm_half_q_half_kernelILi1ELi128ELb1ELb1ELi64EEvPK6__halfPKjS4_S2_PS0_iiiiPKtS7_iiiiiibS2_i:
        /* <DEDUP_REMOVED lines=48> */
.L_x_4861:
[----:B------:R-:W-:Y:S05]  /*0300*/  BSYNC B0 ;  /* 0x0000000000007941 */ /* 0x000fea0003800000 */
.L_x_4860:
[----:B------:R-:W-:Y:S01]  /*0310*/  ULDC UR4, c[0x0][0x23c] ;  /* 0x00008f0000047ab9 */ /* 0x000fe20000000800 */
[----:B------:R-:W-:Y:S01]  /*0320*/  SHF.L.U32 R17, R6, 0x2, RZ ;  /* 0x0000000206117819 */ /* 0x000fe200000006ff */
[----:B------:R-:W-:-:S05]  /*0330*/  IMAD.U32 R18, RZ, RZ, UR4 ;  /* 0x00000004ff127e24 */ /* 0x000fca000f8e00ff */
[----:B------:R-:W-:-:S13]  /*0340*/  ISETP.GE.AND P0, PT, R17, R18, PT ;  /* 0x000000121100720c */ /* 0x000fda0003f06270 */
[----:B------:R-:W-:Y:S05]  /*0350*/  @P0 EXIT ;  /* 0x000000000000094d */ /* 0x000fea0003800000 */
[----:B0-----:R-:W0:Y:S08]  /*0360*/  LDC.U8 R3, c[0x0][0x270] ;  /* 0x00009c00ff037b82 */ /* 0x001e300000000000 */
[----:B------:R-:W1:Y:S08]  /*0370*/  LDC.64 R10, c[0x0][0x248] ;  /* 0x00009200ff0a7b82 */ /* 0x000e700000000a00 */
[----:B------:R-:W2:Y:S01]  /*0380*/  LDC R19, c[0x0][0x25c] ;  /* 0x00009700ff137b82 */ /* 0x000ea20000000800 */
[----:B0-----:R-:W-:-:S04]  /*0390*/  PRMT R3, R3, 0x8880, RZ ;  /* 0x0000888003037816 */ /* 0x001fc800000000ff */
[----:B------:R-:W-:-:S03]  /*03a0*/  ISETP.NE.AND P0, PT, R3, RZ, PT ;  /* 0x000000ff0300720c */ /* 0x000fc60003f05270 */
[----:B------:R-:W0:Y:S01]  /*03b0*/  LDC R3, c[0x0][0x264] ;  /* 0x00009900ff037b82 */ /* 0x000e220000000800 */
[----:B------:R-:W-:-:S04]  /*03c0*/  ISETP.NE.OR P0, PT, R4, RZ, !P0 ;  /* 0x000000ff0400720c */ /* 0x000fc80004705670 */
[----:B------:R-:W-:Y:S02]  /*03d0*/  ISETP.LE.OR P2, PT, R15, UR8, P0 ;  /* 0x000000080f007c0c */ /* 0x000fe40008743670 */
[----:B------:R-:W-:Y:S02]  /*03e0*/  ISETP.GE.AND P0, PT, R2, R7, PT ;  /* 0x000000070200720c */ /* 0x000fe40003f06270 */
[----:B------:R-:W-:-:S05]  /*03f0*/  SHF.L.U32 R15, R4, 0x7, RZ ;  /* 0x00000007040f7819 */ /* 0x000fca00000006ff */
[----:B-1----:R-:W-:-:S04]  /*0400*/  IMAD.WIDE R14, R15, 0x2, R10 ;  /* 0x000000020f0e7825 */ /* 0x002fc800078e020a */
[----:B------:R-:W1:Y:S01]  /*0410*/  @!P2 LDC.64 R8, c[0x0][0x230] ;  /* 0x00008c00ff08ab82 */ /* 0x000e620000000a00 */
[----:B------:R-:W-:-:S04]  /*0420*/  @!P2 IMAD R5, R18, UR8, R17 ;  /* 0x000000081205ac24 */ /* 0x000fc8000f8e0211 */
[----:B-1----:R-:W-:-:S05]  /*0430*/  @!P2 IMAD.WIDE R8, R5, 0x2, R8 ;  /* 0x000000020508a825 */ /* 0x002fca00078e0208 */
[----:B------:R1:W-:Y:S01]  /*0440*/  @!P2 STG.E.64 desc[UR6][R8.64], RZ ;  /* 0x000000ff0800a986 */ /* 0x0003e2000c101b06 */
[----:B------:R-:W-:Y:S06]  /*0450*/  BAR.SYNC.DEFER_BLOCKING 0x0 ;  /* 0x0000000000007b1d */ /* 0x000fec0000010000 */
[----:B0-2---:R-:W-:Y:S05]  /*0460*/  @P0 BRA `(.L_x_4862) ;  /* 0x0000000000d00947 */ /* 0x005fea0003800000 */
[----:B------:R0:W5:Y:S01]  /*0470*/  LDG.E.U16.CONSTANT R6, desc[UR6][R14.64] ;  /* 0x000000060e067981 */ /* 0x000162000c1e9500 */
[----:B-1----:R-:W1:Y:S01]  /*0480*/  LDC.64 R8, c[0x0][0x220] ;  /* 0x00008800ff087b82 */ /* 0x002e620000000a00 */
[----:B------:R-:W-:Y:S01]  /*0490*/  SHF.R.S32.HI R12, RZ, 0x1f, R17 ;  /* 0x0000001fff0c7819 */ /* 0x000fe20000011411 */
[----:B------:R-:W-:Y:S01]  /*04a0*/  IMAD.SHL.U32 R23, R17, 0x4, RZ ;  /* 0x0000000411177824 */ /* 0x000fe200078e00ff */
[----:B------:R-:W-:Y:S01]  /*04b0*/  HFMA2.MMA R16, -RZ, RZ, 0, 0 ;  /* 0x00000000ff107435 */ /* 0x000fe200000001ff */
[----:B------:R-:W-:Y:S01]  /*04c0*/  IMAD.MOV.U32 R22, RZ, RZ, R2 ;  /* 0x000000ffff167224 */ /* 0x000fe200078e0002 */
[----:B------:R-:W-:Y:S02]  /*04d0*/  LEA.HI R12, R12, R17, RZ, 0x3 ;  /* 0x000000110c0c7211 */ /* 0x000fe400078f18ff */
[----:B------:R-:W-:Y:S01]  /*04e0*/  LOP3.LUT R23, R23, 0x10, RZ, 0xc0, !PT ;  /* 0x0000001017177812 */ /* 0x000fe200078ec0ff */
[----:B------:R-:W2:Y:S01]  /*04f0*/  LDC.64 R4, c[0x0][0x228] ;  /* 0x00008a00ff047b82 */ /* 0x000ea20000000a00 */
[----:B0-----:R-:W-:-:S07]  /*0500*/  SHF.R.S32.HI R26, RZ, 0x3, R12 ;  /* 0x00000003ff1a7819 */ /* 0x001fce000001140c */
.L_x_4863:
        /* <DEDUP_REMOVED lines=9> */
[----:B------:R-:W2:Y:S01]  /*05a0*/  LDG.E.U16.CONSTANT R24, desc[UR6][R24.64] ;  /* 0x0000000618187981 */ /* 0x000ea2000c1e9500 */
[----:B------:R-:W-:-:S05]  /*05b0*/  IMAD.WIDE R12, R13, 0x2, R10 ;  /* 0x000000020d0c7825 */ /* 0x000fca00078e020a */
        /* <DEDUP_REMOVED lines=13> */
[----:B------:R-:W-:Y:S01]  /*0690*/  IADD3 R28, R28, 0x1, RZ ;  /* 0x000000011c1c7810 */ /* 0x000fe20007ffe0ff */
[----:B------:R-:W-:Y:S01]  /*06a0*/  I2F.F16 R29, R29 ;  /* 0x0000001d001d7306 */ /* 0x000fe20000200c00 */
[----:B----4-:R-:W-:Y:S01]  /*06b0*/  IADD3 R22, R27, R22, RZ ;  /* 0x000000161b167210 */ /* 0x010fe20007ffe0ff */
[----:B------:R-:W-:Y:S02]  /*06c0*/  IMAD R30, R30, R30, RZ ;  /* 0x0000001e1e1e7224 */ /* 0x000fe400078e02ff */
[----:B------:R-:W-:Y:S01]  /*06d0*/  IMAD R21, R20, R20, RZ ;  /* 0x0000001414157224 */ /* 0x000fe200078e02ff */
[----:B------:R-:W-:Y:S01]  /*06e0*/  ISETP.GE.AND P2, PT, R22, R7, PT ;  /* 0x000000071600720c */ /* 0x000fe20003f46270 */
[----:B------:R-:W-:-:S02]  /*06f0*/  IMAD R28, R28, R28, RZ ;  /* 0x0000001c1c1c7224 */ /* 0x000fc400078e02ff */
[----:B------:R-:W0:Y:S01]  /*0700*/  I2F.F16 R30, R30 ;  /* 0x0000001e001e7306 */ /* 0x000e220000200c00 */
[C---:B------:R-:W-:Y:S02]  /*0710*/  IMAD R20, R16.reuse, 0x8, R1 ;  /* 0x0000000810147824 */ /* 0x040fe400078e0201 */
[----:B------:R-:W-:-:S05]  /*0720*/  VIADD R16, R16, 0x1 ;  /* 0x0000000110107836 */ /* 0x000fca0000000000 */
        /* <DEDUP_REMOVED lines=8> */
.L_x_4862:
[----:B------:R-:W-:Y:S01]  /*07b0*/  ULDC UR4, c[0x0][0x258] ;  /* 0x0000960000047ab9 */ /* 0x000fe20000000800 */
[C---:B------:R-:W-:Y:S02]  /*07c0*/  ISETP.GT.AND P3, PT, R2.reuse, R19, PT ;  /* 0x000000130200720c */ /* 0x040fe40003f64270 */
[----:B------:R-:W-:Y:S02]  /*07d0*/  CS2R R4, SRZ ;  /* 0x0000000000047805 */ /* 0x000fe4000001ff00 */
[----:B------:R-:W-:-:S13]  /*07e0*/  ISETP.GT.AND P2, PT, R2, UR4, PT ;  /* 0x0000000402007c0c */ /* 0x000fda000bf44270 */
[----:B------:R-:W-:Y:S05]  /*07f0*/  @!P2 BRA `(.L_x_4864) ;  /* 0x00000000001ca947 */ /* 0x000fea0003800000 */
[----:B------:R-:W2:Y:S02]  /*0800*/  LDC R5, c[0x0][0x25c] ;  /* 0x00009700ff057b82 */ /* 0x000ea40000000800 */
[----:B--2---:R-:W-:-:S04]  /*0810*/  VIMNMX R5, R2, R5, PT ;  /* 0x0000000502057248 */ /* 0x004fc80003fe0100 */
[----:B------:R-:W-:-:S04]  /*0820*/  IADD3 R5, R5, -UR4, RZ ;  /* 0x8000000405057c10 */ /* 0x000fc8000fffe0ff */
[----:B------:R-:W-:-:S04]  /*0830*/  SHF.R.S32.HI R6, RZ, 0x1f, R5 ;  /* 0x0000001fff067819 */ /* 0x000fc80000011405 */
[----:B------:R-:W-:-:S04]  /*0840*/  LEA.HI R6, R6, R5, RZ, 0x5 ;  /* 0x0000000506067211 */ /* 0x000fc800078f28ff */
[----:B------:R-:W-:-:S05]  /*0850*/  SHF.R.S32.HI R6, RZ, 0x5, R6 ;  /* 0x00000005ff067819 */ /* 0x000fca0000011406 */
[----:B------:R-:W-:-:S07]  /*0860*/  IMAD R5, R6, 0x6, RZ ;  /* 0x0000000606057824 */ /* 0x000fce00078e02ff */
.L_x_4864:
[----:B------:R-:W-:Y:S05]  /*0870*/  @!P3 BRA `(.L_x_4865) ;  /* 0x00000000001cb947 */ /* 0x000fea0003800000 */
[----:B-1----:R-:W1:Y:S02]  /*0880*/  LDC R9, c[0x0][0x260] ;  /* 0x00009800ff097b82 */ /* 0x002e640000000800 */
[----:B-1----:R-:W-:-:S05]  /*0890*/  VIMNMX R4, R2, R9, PT ;  /* 0x0000000902047248 */ /* 0x002fca0003fe0100 */
[----:B------:R-:W-:-:S05]  /*08a0*/  IMAD.IADD R4, R4, 0x1, -R19 ;  /* 0x0000000104047824 */ /* 0x000fca00078e0a13 */
[----:B------:R-:W-:-:S04]  /*08b0*/  SHF.R.S32.HI R9, RZ, 0x1f, R4 ;  /* 0x0000001fff097819 */ /* 0x000fc80000011404 */
[----:B------:R-:W-:-:S04]  /*08c0*/  LEA.HI R9, R9, R4, RZ, 0x5 ;  /* 0x0000000409097211 */ /* 0x000fc800078f28ff */
[----:B------:R-:W-:-:S05]  /*08d0*/  SHF.R.S32.HI R9, RZ, 0x5, R9 ;  /* 0x00000005ff097819 */ /* 0x000fca0000011409 */
[----:B------:R-:W-:-:S07]  /*08e0*/  IMAD R4, R9, 0x5, RZ ;  /* 0x0000000509047824 */ /* 0x000fce00078e02ff */
.L_x_4865:
[----:B------:R-:W-:Y:S01]  /*08f0*/  ULDC UR5, c[0x0][0x260] ;  /* 0x0000980000057ab9 */ /* 0x000fe20000000800 */
[C---:B------:R-:W-:Y:S02]  /*0900*/  ISETP.GT.AND P3, PT, R2.reuse, R3, PT ;  /* 0x000000030200720c */ /* 0x040fe40003f64270 */
[----:B-1----:R-:W-:Y:S02]  /*0910*/  CS2R R8, SRZ ;  /* 0x0000000000087805 */ /* 0x002fe4000001ff00 */
[----:B------:R-:W-:-:S13]  /*0920*/  ISETP.GT.AND P2, PT, R2, UR5, PT ;  /* 0x0000000502007c0c */ /* 0x000fda000bf44270 */
[----:B------:R-:W-:Y:S05]  /*0930*/  @!P2 BRA `(.L_x_4866) ;  /* 0x00000000001ca947 */ /* 0x000fea0003800000 */
[----:B------:R-:W1:Y:S02]  /*0940*/  LDC R9, c[0x0][0x264] ;  /* 0x00009900ff097b82 */ /* 0x000e640000000800 */
[----:B-1----:R-:W-:-:S04]  /*0950*/  VIMNMX R6, R2, R9, PT ;  /* 0x0000000902067248 */ /* 0x002fc80003fe0100 */
[----:B------:R-:W-:-:S04]  /*0960*/  IADD3 R6, R6, -UR5, RZ ;  /* 0x8000000506067c10 */ /* 0x000fc8000fffe0ff */
[----:B------:R-:W-:-:S04]  /*0970*/  SHF.R.S32.HI R9, RZ, 0x1f, R6 ;  /* 0x0000001fff097819 */ /* 0x000fc80000011406 */
[----:B------:R-:W-:-:S04]  /*0980*/  LEA.HI R9, R9, R6, RZ, 0x5 ;  /* 0x0000000609097211 */ /* 0x000fc800078f28ff */
[----:B------:R-:W-:-:S05]  /*0990*/  SHF.R.S32.HI R9, RZ, 0x5, R9 ;  /* 0x00000005ff097819 */ /* 0x000fca0000011409 */
[----:B------:R-:W-:-:S07]  /*09a0*/  IMAD.SHL.U32 R9, R9, 0x4, RZ ;  /* 0x0000000409097824 */ /* 0x000fce00078e00ff */
.L_x_4866:
[----:B------:R-:W-:Y:S05]  /*09b0*/  @!P3 BRA `(.L_x_4867) ;  /* 0x00000000001cb947 */ /* 0x000fea0003800000 */
[----:B------:R-:W1:Y:S02]  /*09c0*/  LDC R11, c[0x0][0x268] ;  /* 0x00009a00ff0b7b82 */ /* 0x000e640000000800 */
[----:B-1----:R-:W-:-:S04]  /*09d0*/  VIMNMX R6, R2, R11, PT ;  /* 0x0000000b02067248 */ /* 0x002fc80003fe0100 */
[----:B------:R-:W-:-:S04]  /*09e0*/  IADD3 R6, R6, -R3, RZ ;  /* 0x8000000306067210 */ /* 0x000fc80007ffe0ff */
[----:B------:R-:W-:-:S04]  /*09f0*/  SHF.R.S32.HI R3, RZ, 0x1f, R6 ;  /* 0x0000001fff037819 */ /* 0x000fc80000011406 */
[----:B------:R-:W-:-:S04]  /*0a00*/  LEA.HI R3, R3, R6, RZ, 0x5 ;  /* 0x0000000603037211 */ /* 0x000fc800078f28ff */
[----:B------:R-:W-:-:S05]  /*0a10*/  SHF.R.S32.HI R3, RZ, 0x5, R3 ;  /* 0x00000005ff037819 */ /* 0x000fca0000011403 */
[----:B------:R-:W-:-:S07]  /*0a20*/  IMAD R8, R3, 0x3, RZ ;  /* 0x0000000303087824 */ /* 0x000fce00078e02ff */
.L_x_4867:
[----:B------:R-:W-:Y:S01]  /*0a30*/  ULDC UR5, c[0x0][0x268] ;  /* 0x00009a0000057ab9 */ /* 0x000fe20000000800 */
[----:B------:R-:W-:Y:S01]  /*0a40*/  IMAD.MOV.U32 R3, RZ, RZ, RZ ;  /* 0x000000ffff037224 */ /* 0x000fe200078e00ff */
        /* <DEDUP_REMOVED lines=9> */
.L_x_4868:
[C---:B------:R-:W-:Y:S02]  /*0ae0*/  VIMNMX R6, R2.reuse, UR4, PT ;  /* 0x0000000402067c48 */ /* 0x040fe4000bfe0100 */
[----:B------:R-:W-:Y:S02]  /*0af0*/  ISETP.GE.OR P0, PT, R2, UR4, P0 ;  /* 0x0000000402007c0c */ /* 0x000fe40008706670 */
[----:B------:R-:W-:-:S04]  /*0b00*/  SHF.R.S32.HI R11, RZ, 0x1f, R6 ;  /* 0x0000001fff0b7819 */ /* 0x000fc80000011406 */
[----:B------:R-:W-:-:S04]  /*0b10*/  LEA.HI R11, R11, R6, RZ, 0x5 ;  /* 0x000000060b0b7211 */ /* 0x000fc800078f28ff */
[----:B------:R-:W-:-:S05]  /*0b20*/  SHF.R.S32.HI R6, RZ, 0x5, R11 ;  /* 0x00000005ff067819 */ /* 0x000fca000001140b */
[----:B------:R-:W-:Y:S01]  /*0b30*/  IMAD R5, R6, 0x8, R5 ;  /* 0x0000000806057824 */ /* 0x000fe200078e0205 */
[----:B------:R-:W-:-:S04]  /*0b40*/  PRMT R6, RZ, 0x5410, RZ ;  /* 0x00005410ff067816 */ /* 0x000fc800000000ff */
[----:B------:R-:W-:-:S04]  /*0b50*/  IADD3 R4, R9, R5, R4 ;  /* 0x0000000509047210 */ /* 0x000fc80007ffe004 */
[----:B------:R-:W-:Y:S02]  /*0b60*/  IADD3 R9, R3, R4, R8 ;  /* 0x0000000403097210 */ /* 0x000fe40007ffe008 */
[----:B------:R-:W-:Y:S01]  /*0b70*/  PRMT R3, RZ, 0x5410, RZ ;  /* 0x00005410ff037816 */ /* 0x000fe200000000ff */
[----:B------:R-:W-:Y:S06]  /*0b80*/  @P0 BRA `(.L_x_4869) ;  /* 0x0000003400340947 */ /* 0x000fec0003800000 */
[----:B0-----:R-:W2:Y:S04]  /*0b90*/  LDL.64 R12, [R1] ;  /* 0x00000000010c7983 */ /* 0x001ea80000100a00 */
        /* <DEDUP_REMOVED lines=9> */
[----:B------:R-:W-:Y:S02]  /*0c30*/  IADD3 R3, P3, R17, R3, RZ ;  /* 0x0000000311037210 */ /* 0x000fe40007f7e0ff */
[----:B------:R-:W-:Y:S02]  /*0c40*/  IADD3.X R11, R9, R6, R4, P0, P2 ;  /* 0x00000006090b7210 */ /* 0x000fe400007e4404 */
[----:B------:R-:W-:Y:S02]  /*0c50*/  LEA R34, P0, R18, UR8, 0x2 ;  /* 0x0000000812227c11 */ /* 0x000fe4000f8010ff */
[----:B------:R-:W-:Y:S02]  /*0c60*/  IADD3.X R4, R4, R9, RZ, P3, !PT ;  /* 0x0000000904047210 */ /* 0x000fe40001ffe4ff */
[----:B------:R-:W-:-:S02]  /*0c70*/  LEA R22, P2, R3, UR8, 0x2 ;  /* 0x0000000803167c11 */ /* 0x000fc4000f8410ff */
[----:B------:R-:W-:Y:S02]  /*0c80*/  LEA.HI.X R35, R18, UR9, R11, 0x2, P0 ;  /* 0x0000000912237c11 */ /* 0x000fe400080f140b */
[----:B------:R-:W-:Y:S02]  /*0c90*/  LEA.HI.X R11, R3, UR9, R4, 0x2, P2 ;  /* 0x00000009030b7c11 */ /* 0x000fe400090f1404 */
[----:B------:R-:W-:Y:S01]  /*0ca0*/  MOV R4, RZ ;  /* 0x000000ff00047202 */ /* 0x000fe20000000f00 */
[----:B0-----:R-:W-:Y:S01]  /*0cb0*/  ULEA UR4, UR5, UR4, 0x18 ;  /* 0x0000000405047291 */ /* 0x001fe2000f8ec03f */
[----:B------:R-:W-:Y:S02]  /*0cc0*/  PRMT R3, RZ, 0x5410, RZ ;  /* 0x00005410ff037816 */ /* 0x000fe400000000ff */
[----:B------:R-:W-:Y:S01]  /*0cd0*/  PRMT R6, RZ, 0x5410, RZ ;  /* 0x00005410ff067816 */ /* 0x000fe200000000ff */
[----:B------:R-:W-:Y:S01]  /*0ce0*/  ULDC UR5, c[0x0][0x258] ;  /* 0x0000960000057ab9 */ /* 0x000fe20000000800 */
[----:B--2---:R-:W-:-:S02]  /*0cf0*/  PRMT R17, R12, 0x5432, R12 ;  /* 0x000054320c117816 */ /* 0x004fc4000000000c */
[----:B------:R-:W-:Y:S01]  /*0d00*/  PRMT R16, R13, 0x5432, R13 ;  /* 0x000054320d107816 */ /* 0x000fe2000000000d */
[----:B---3--:R-:W-:-:S07]  /*0d10*/  IMAD.IADD R5, R2, 0x1, R5 ;  /* 0x0000000102057824 */ /* 0x008fce00078e0205 */
.L_x_4874:
[----:B------:R-:W-:Y:S01]  /*0d20*/  ISETP.NE.AND P0, PT, R2, R5, PT ;  /* 0x000000050200720c */ /* 0x000fe20003f05270 */
[----:B------:R-:W2:-:S12]  /*0d30*/  LDG.E.128.CONSTANT R12, desc[UR6][R34.64] ;  /* 0x00000006220c7981 */ /* 0x000e98000c1e9d00 */
[----:B0-----:R-:W0:Y:S01]  /*0d40*/  @!P0 LDC.64 R20, c[0x0][0x248] ;  /* 0x00009200ff148b82 */ /* 0x001e220000000a00 */
[----:B------:R-:W-:Y:S02]  /*0d50*/  @!P0 SHF.L.U32 R9, R2, 0x1, RZ ;  /* 0x0000000102098819 */ /* 0x000fe400000006ff */
[----:B------:R-:W-:-:S05]  /*0d60*/  @!P0 IADD3 R4, R4, 0x1, RZ ;  /* 0x0000000104048810 */ /* 0x000fca0007ffe0ff */
[----:B------:R-:W-:-:S06]  /*0d70*/  @!P0 IMAD R18, R4, 0x8, R1 ;  /* 0x0000000804128824 */ /* 0x000fcc00078e0201 */
[----:B------:R-:W3:Y:S01]  /*0d80*/  @!P0 LDL.64 R18, [R18] ;  /* 0x0000000012128983 */ /* 0x000ee20000100a00 */
[----:B0-----:R-:W-:-:S05]  /*0d90*/  @!P0 IMAD.WIDE R20, R9, 0x2, R20 ;  /* 0x0000000209148825 */ /* 0x001fca00078e0214 */
[----:B------:R0:W4:Y:S02]  /*0da0*/  @!P0 LDG.E.U16.CONSTANT R23, desc[UR6][R20.64+0x2] ;  /* 0x0000020614178981 */ /* 0x000124000c1e9500 */
[----:B0-----:R-:W-:Y:S02]  /*0db0*/  MOV R20, R22 ;  /* 0x0000001600147202 */ /* 0x001fe40000000f00 */
[----:B------:R-:W-:-:S05]  /*0dc0*/  MOV R21, R11 ;  /* 0x0000000b00157202 */ /* 0x000fca0000000f00 */
[----:B------:R-:W5:Y:S01]  /*0dd0*/  LDG.E.128.CONSTANT R8, desc[UR6][R20.64] ;  /* 0x0000000614087981 */ /* 0x000f62000c1e9d00 */
[----:B------:R-:W-:-:S04]  /*0de0*/  PRMT R22, R0, 0x9910, RZ ;  /* 0x0000991000167816 */ /* 0x000fc800000000ff */
[----:B------:R-:W-:Y:S02]  /*0df0*/  ISETP.EQ.OR P2, PT, R22, RZ, P1 ;  /* 0x000000ff1600720c */ /* 0x000fe40000f42670 */
[----:B--2---:R-:W-:Y:S02]  /*0e00*/  LEA.HI R28, R13, 0xffffff80, RZ, 0x8 ;  /* 0xffffff800d1c7811 */ /* 0x004fe400078f40ff */
[----:B------:R-:W-:Y:S02]  /*0e10*/  LEA.HI R24, R14, 0xffffff80, RZ, 0x8 ;  /* 0xffffff800e187811 */ /* 0x000fe400078f40ff */
[----:B------:R-:W-:Y:S02]  /*0e20*/  LEA.HI R27, R15, 0xffffff80, RZ, 0x8 ;  /* 0xffffff800f1b7811 */ /* 0x000fe400078f40ff */
[----:B---3--:R-:W-:Y:S02]  /*0e30*/  @!P0 PRMT R17, R17, 0x5410, R18 ;  /* 0x0000541011118816 */ /* 0x008fe40000000012 */
[----:B------:R-:W-:-:S02]  /*0e40*/  @!P0 PRMT R16, R16, 0x5410, R19 ;  /* 0x0000541010108816 */ /* 0x000fc40000000013 */
[----:B------:R-:W-:Y:S02]  /*0e50*/  @!P0 PRMT R17, R18, 0x7632, R17 ;  /* 0x0000763212118816 */ /* 0x000fe40000000011 */
[----:B------:R-:W-:Y:S01]  /*0e60*/  @!P0 PRMT R16, R19, 0x7632, R16 ;  /* 0x0000763213108816 */ /* 0x000fe20000000010 */
[----:B----4-:R-:W-:Y:S01]  /*0e70*/  @!P0 IMAD.IADD R5, R23, 0x1, R2 ;  /* 0x0000000117058824 */ /* 0x010fe200078e0202 */
[----:B------:R-:W-:Y:S02]  /*0e80*/  LEA.HI R23, R12, 0xffffff80, RZ, 0x8 ;  /* 0xffffff800c177811 */ /* 0x000fe400078f40ff */
[----:B-----5:R-:W-:Y:S02]  /*0e90*/  LEA.HI R31, R8, 0xffffff80, RZ, 0x8 ;  /* 0xffffff80081f7811 */ /* 0x020fe400078f40ff */
[----:B------:R-:W-:Y:S02]  /*0ea0*/  LEA.HI R32, R9, 0xffffff80, RZ, 0x8 ;  /* 0xffffff8009207811 */ /* 0x000fe400078f40ff */
[----:B------:R-:W-:-:S02]  /*0eb0*/  LEA.HI R26, R10, 0xffffff80, RZ, 0x8 ;  /* 0xffffff800a1a7811 */ /* 0x000fc400078f40ff */
[----:B------:R-:W-:Y:S01]  /*0ec0*/  LEA.HI R25, R11, 0xffffff80, RZ, 0x8 ;  /* 0xffffff800b197811 */ /* 0x000fe200078f40ff */
[----:B------:R-:W-:Y:S06]  /*0ed0*/  @P2 BRA `(.L_x_4870) ;  /* 0x0000000800e82947 */ /* 0x000fec0003800000 */
[----:B------:R-:W0:Y:S01]  /*0ee0*/  LDS.64 R18, [UR4] ;  /* 0x00000004ff127984 */ /* 0x000e220008000a00 */
[----:B------:R-:W-:Y:S01]  /*0ef0*/  LOP3.LUT R22, R9, 0xff, RZ, 0xc0, !PT ;  /* 0x000000ff09167812 */ /* 0x000fe200078ec0ff */
[----:B------:R-:W-:Y:S03]  /*0f00*/  I2F.F16 R31, R31 ;  /* 0x0000001f001f7306 */ /* 0x000fe60000200c00 */
[----:B------:R-:W-:Y:S02]  /*0f10*/  IADD3 R36, R22, -0x80, RZ ;  /* 0xffffff8016247810 */ /* 0x000fe40007ffe0ff */
[--C-:B------:R-:W-:Y:S02]  /*0f20*/  SHF.R.U32.HI R22, RZ, 0x8, R9.reuse ;  /* 0x00000008ff167819 */ /* 0x100fe40000011609 */
[----:B------:R-:W-:Y:S01]  /*0f30*/  SHF.R.U32.HI R9, RZ, 0x10, R9 ;  /* 0x00000010ff097819 */ /* 0x000fe20000011609 */
[----:B------:R-:W1:Y:S01]  /*0f40*/  I2F.F16 R33, R36 ;  /* 0x0000002400217306 */ /* 0x000e620000200c00 */
[----:B------:R-:W-:-:S02]  /*0f50*/  LOP3.LUT R22, R22, 0xff, RZ, 0xc0, !PT ;  /* 0x000000ff16167812 */ /* 0x000fc400078ec0ff */
[----:B------:R-:W-:Y:S02]  /*0f60*/  LOP3.LUT R9, R9, 0xff, RZ, 0xc0, !PT ;  /* 0x000000ff09097812 */ /* 0x000fe400078ec0ff */
[----:B------:R-:W-:-:S03]  /*0f70*/  IADD3 R37, R22, -0x80, RZ ;  /* 0xffffff8016257810 */ /* 0x000fc60007ffe0ff */
[----:B------:R-:W-:Y:S01]  /*0f80*/  VIADD R30, R9, 0xffffff80 ;  /* 0xffffff80091e7836 */ /* 0x000fe20000000000 */
[----:B------:R-:W2:Y:S01]  /*0f90*/  I2F.F16 R29, R37 ;  /* 0x00000025001d7306 */ /* 0x000ea20000200c00 */
[----:B-1----:R-:W-:-:S07]  /*0fa0*/  HADD2.F32 R33, -RZ, R33.H0_H0 ;  /* 0x20000021ff217230 */ /* 0x002fce0000004100 */
[----:B------:R-:W1:Y:S01]  /*0fb0*/  I2F.F16 R30, R30 ;  /* 0x0000001e001e7306 */ /* 0x000e620000200c00 */
[----:B--2---:R-:W-:-:S07]  /*0fc0*/  HADD2.F32 R29, -RZ, R29.H0_H0 ;  /* 0x2000001dff1d7230 */ /* 0x004fce0000004100 */
[----:B------:R2:W3:Y:S01]  /*0fd0*/  I2F.F16 R9, R32 ;  /* 0x0000002000097306 */ /* 0x0004e20000200c00 */
[--C-:B0-----:R-:W-:Y:S02]  /*0fe0*/  HADD2.F32 R22, -RZ, R18.reuse.H0_H0 ;  /* 0x20000012ff167230 */ /* 0x101fe40000004100 */
[----:B------:R-:W-:-:S05]  /*0ff0*/  HADD2.F32 R18, -RZ, R18.H1_H1 ;  /* 0x30000012ff127230 */ /* 0x000fca0000004100 */
[----:B------:R-:W-:Y:S01]  /*1000*/  I2F.F16 R23, R23 ;  /* 0x0000001700177306 */ /* 0x000fe20000200c00 */
[----:B--2---:R-:W-:Y:S01]  /*1010*/  SHF.R.U32.HI R32, RZ, 0x8, R8 ;  /* 0x00000008ff207819 */ /* 0x004fe20000011608 */
[----:B------:R-:W-:-:S03]  /*1020*/  FFMA.FTZ R33, R22, R33, RZ ;  /* 0x0000002116217223 */ /* 0x000fc600000100ff */
[----:B------:R-:W-:Y:S01]  /*1030*/  LOP3.LUT R32, R32, 0xff, RZ, 0xc0, !PT ;  /* 0x000000ff20207812 */ /* 0x000fe200078ec0ff */
[----:B------:R-:W-:Y:S01]  /*1040*/  FFMA.FTZ R36, R18, R29, R33 ;  /* 0x0000001d12247223 */ /* 0x000fe20000010021 */
[----:B-1----:R-:W-:Y:S01]  /*1050*/  HADD2.F32 R33, -RZ, R30.H0_H0 ;  /* 0x2000001eff217230 */ /* 0x002fe20000004100 */
[----:B------:R-:W-:Y:S01]  /*1060*/  I2F.F16 R28, R28 ;  /* 0x0000001c001c7306 */ /* 0x000fe20000200c00 */
[--C-:B------:R-:W-:Y:S01]  /*1070*/  HADD2.F32 R29, -RZ, R19.reuse.H0_H0 ;  /* 0x20000013ff1d7230 */ /* 0x100fe20000004100 */
[----:B------:R-:W-:Y:S01]  /*1080*/  IADD3 R32, R32, -0x80, RZ ;  /* 0xffffff8020207810 */ /* 0x000fe20007ffe0ff */
[----:B------:R-:W-:Y:S02]  /*1090*/  HADD2.F32 R30, -RZ, R19.H1_H1 ;  /* 0x30000013ff1e7230 */ /* 0x000fe40000004100 */
[----:B---3--:R-:W-:Y:S02]  /*10a0*/  HADD2.F32 R9, -RZ, R9.H0_H0 ;  /* 0x20000009ff097230 */ /* 0x008fe40000004100 */
[----:B------:R-:W-:Y:S01]  /*10b0*/  FFMA.FTZ R33, R29, R33, R36 ;  /* 0x000000211d217223 */ /* 0x000fe20000010024 */
[----:B------:R-:W0:Y:S03]  /*10c0*/  I2F.F16 R32, R32 ;  /* 0x0000002000207306 */ /* 0x000e260000200c00 */
[----:B------:R-:W-:Y:S01]  /*10d0*/  FFMA.FTZ R19, R30, R9, R33 ;  /* 0x000000091e137223 */ /* 0x000fe20000010021 */
[----:B------:R-:W-:-:S02]  /*10e0*/  LOP3.LUT R33, R8, 0xff, RZ, 0xc0, !PT ;  /* 0x000000ff08217812 */ /* 0x000fc400078ec0ff */
[----:B------:R-:W-:Y:S02]  /*10f0*/  SHF.R.U32.HI R8, RZ, 0x10, R8 ;  /* 0x00000010ff087819 */ /* 0x000fe40000011608 */
[----:B------:R-:W-:Y:S01]  /*1100*/  IADD3 R33, R33, -0x80, RZ ;  /* 0xffffff8021217810 */ /* 0x000fe20007ffe0ff */
[----:B------:R-:W1:Y:S01]  /*1110*/  I2F.F16 R26, R26 ;  /* 0x0000001a001a7306 */ /* 0x000e620000200c00 */
[----:B------:R-:W-:Y:S01]  /*1120*/  LOP3.LUT R8, R8, 0xff, RZ, 0xc0, !PT ;  /* 0x000000ff08087812 */ /* 0x000fe200078ec0ff */
[----:B0-----:R-:W-:-:S06]  /*1130*/  HADD2.F32 R37, -RZ, R32.H0_H0 ;  /* 0x20000020ff257230 */ /* 0x001fcc0000004100 */
[----:B------:R0:W2:Y:S01]  /*1140*/  I2F.F16 R9, R33 ;  /* 0x0000002100097306 */ /* 0x0000a20000200c00 */
[----:B------:R-:W-:-:S04]  /*1150*/  LOP3.LUT R32, R12, 0xff, RZ, 0xc0, !PT ;  /* 0x000000ff0c207812 */ /* 0x000fc800078ec0ff */
[----:B------:R-:W-:Y:S01]  /*1160*/  IADD3 R32, R32, -0x80, RZ ;  /* 0xffffff8020207810 */ /* 0x000fe20007ffe0ff */
[----:B-1----:R-:W-:Y:S02]  /*1170*/  HADD2.F32 R26, -RZ, R26.H0_H0 ;  /* 0x2000001aff1a7230 */ /* 0x002fe40000004100 */
[----:B------:R-:W1:Y:S01]  /*1180*/  I2F.F16 R25, R25 ;  /* 0x0000001900197306 */ /* 0x000e620000200c00 */
[----:B0-----:R-:W-:Y:S02]  /*1190*/  VIADD R33, R8, 0xffffff80 ;  /* 0xffffff8008217836 */ /* 0x001fe40000000000 */
[----:B--2---:R-:W-:-:S05]  /*11a0*/  HADD2.F32 R9, -RZ, R9.H0_H0 ;  /* 0x20000009ff097230 */ /* 0x004fca0000004100 */
[----:B------:R0:W2:Y:S01]  /*11b0*/  I2F.F16 R8, R33 ;  /* 0x0000002100087306 */ /* 0x0000a20000200c00 */
[----:B------:R-:W-:Y:S01]  /*11c0*/  FFMA.FTZ R36, R9, R22, RZ ;  /* 0x0000001609247223 */ /* 0x000fe200000100ff */
[----:B-1----:R-:W-:-:S03]  /*11d0*/  HADD2.F32 R25, -RZ, R25.H0_H0 ;  /* 0x20000019ff197230 */ /* 0x002fc60000004100 */
[----:B------:R-:W-:Y:S01]  /*11e0*/  FFMA.FTZ R36, R37, R18, R36 ;  /* 0x0000001225247223 */ /* 0x000fe20000010024 */
[--C-:B0-----:R-:W-:Y:S02]  /*11f0*/  SHF.R.U32.HI R33, RZ, 0x8, R12.reuse ;  /* 0x00000008ff217819 */ /* 0x101fe4000001160c */
[----:B------:R-:W-:Y:S01]  /*1200*/  I2F.F16 R24, R24 ;  /* 0x0000001800187306 */ /* 0x000fe20000200c00 */
[----:B------:R-:W-:Y:S02]  /*1210*/  SHF.R.U32.HI R12, RZ, 0x10, R12 ;  /* 0x00000010ff0c7819 */ /* 0x000fe4000001160c */
[----:B------:R-:W-:Y:S01]  /*1220*/  LOP3.LUT R33, R33, 0xff, RZ, 0xc0, !PT ;  /* 0x000000ff21217812 */ /* 0x000fe200078ec0ff */
[----:B--2---:R-:W-:Y:S01]  /*1230*/  HADD2.F32 R9, -RZ, R8.H0_H0 ;  /* 0x20000008ff097230 */ /* 0x004fe20000004100 */
[----:B------:R-:W-:Y:S02]  /*1240*/  LOP3.LUT R12, R12, 0xff, RZ, 0xc0, !PT ;  /* 0x000000ff0c0c7812 */ /* 0x000fe400078ec0ff */
[----:B------:R-:W-:Y:S01]  /*1250*/  IADD3 R33, R33, -0x80, RZ ;  /* 0xffffff8021217810 */ /* 0x000fe20007ffe0ff */
[----:B------:R-:W0:Y:S01]  /*1260*/  I2F.F16 R27, R27 ;  /* 0x0000001b001b7306 */ /* 0x000e220000200c00 */
[----:B------:R-:W-:Y:S01]  /*1270*/  FFMA.FTZ R36, R9, R29, R36 ;  /* 0x0000001d09247223 */ /* 0x000fe20000010024 */
[----:B------:R-:W-:-:S02]  /*1280*/  HADD2.F32 R9, -RZ, R31.H0_H0 ;  /* 0x2000001fff097230 */ /* 0x000fc40000004100 */
[----:B------:R-:W-:-:S03]  /*1290*/  VIADD R37, R12, 0xffffff80 ;  /* 0xffffff800c257836 */ /* 0x000fc60000000000 */
[----:B------:R-:W-:Y:S01]  /*12a0*/  FFMA.FTZ R36, R9, R30, R36 ;  /* 0x0000001e09247223 */ /* 0x000fe20000010024 */
[----:B------:R-:W1:Y:S01]  /*12b0*/  I2F.F16 R31, R32 ;  /* 0x00000020001f7306 */ /* 0x000e620000200c00 */
[----:B------:R-:W2:Y:S01]  /*12c0*/  LDS.64 R8, [UR4+0x8] ;  /* 0x00000804ff087984 */ /* 0x000ea20008000a00 */
[----:B0-----:R-:W-:-:S06]  /*12d0*/  HADD2.F32 R27, -RZ, R27.H0_H0 ;  /* 0x2000001bff1b7230 */ /* 0x001fcc0000004100 */
[----:B------:R-:W0:Y:S01]  /*12e0*/  I2F.F16 R33, R33 ;  /* 0x0000002100217306 */ /* 0x000e220000200c00 */
[----:B-1----:R-:W-:-:S07]  /*12f0*/  HADD2.F32 R31, -RZ, R31.H0_H0 ;  /* 0x2000001fff1f7230 */ /* 0x002fce0000004100 */
[----:B------:R-:W1:Y:S01]  /*1300*/  I2F.F16 R12, R37 ;  /* 0x00000025000c7306 */ /* 0x000e620000200c00 */
[--C-:B--2---:R-:W-:Y:S02]  /*1310*/  HADD2.F32 R32, -RZ, R8.reuse.H0_H0 ;  /* 0x20000008ff207230 */ /* 0x104fe40000004100 */
[----:B------:R-:W-:-:S03]  /*1320*/  HADD2.F32 R8, -RZ, R8.H1_H1 ;  /* 0x30000008ff087230 */ /* 0x000fc60000004100 */
[----:B------:R-:W-:Y:S01]  /*1330*/  FFMA.FTZ R31, R31, R32, R36 ;  /* 0x000000201f1f7223 */ /* 0x000fe20000010024 */
[----:B0-----:R-:W-:-:S05]  /*1340*/  HADD2.F32 R36, -RZ, R33.H0_H0 ;  /* 0x20000021ff247230 */ /* 0x001fca0000004100 */
[----:B------:R-:W-:Y:S01]  /*1350*/  FFMA.FTZ R31, R36, R8, R31 ;  /* 0x00000008241f7223 */ /* 0x000fe2000001001f */
[----:B-1----:R-:W-:Y:S02]  /*1360*/  HADD2.F32 R36, -RZ, R12.H0_H0 ;  /* 0x2000000cff247230 */ /* 0x002fe40000004100 */
[----:B------:R-:W-:-:S05]  /*1370*/  HADD2.F32 R12, -RZ, R9.H0_H0 ;  /* 0x20000009ff0c7230 */ /* 0x000fca0000004100 */
[----:B------:R-:W-:Y:S01]  /*1380*/  FFMA.FTZ R31, R36, R12, R31 ;  /* 0x0000000c241f7223 */ /* 0x000fe2000001001f */
[----:B------:R-:W-:Y:S02]  /*1390*/  HADD2.F32 R36, -RZ, R9.H1_H1 ;  /* 0x30000009ff247230 */ /* 0x000fe40000004100 */
[----:B------:R-:W-:-:S05]  /*13a0*/  HADD2.F32 R9, -RZ, R23.H0_H0 ;  /* 0x20000017ff097230 */ /* 0x000fca0000004100 */
[----:B------:R-:W-:Y:S01]  /*13b0*/  FFMA.FTZ R31, R9, R36, R31 ;  /* 0x00000024091f7223 */ /* 0x000fe2000001001f */
[----:B------:R-:W-:-:S04]  /*13c0*/  LOP3.LUT R9, R13, 0xff, RZ, 0xc0, !PT ;  /* 0x000000ff0d097812 */ /* 0x000fc800078ec0ff */
[----:B------:R-:W-:-:S04]  /*13d0*/  IADD3 R23, R9, -0x80, RZ ;  /* 0xffffff8009177810 */ /* 0x000fc80007ffe0ff */
[----:B------:R-:W0:Y:S02]  /*13e0*/  I2F.F16 R9, R23 ;  /* 0x0000001700097306 */ /* 0x000e240000200c00 */
[----:B0-----:R-:W-:-:S05]  /*13f0*/  HADD2.F32 R9, -RZ, R9.H0_H0 ;  /* 0x20000009ff097230 */ /* 0x001fca0000004100 */
[----:B------:R-:W-:Y:S01]  /*1400*/  FFMA.FTZ R19, R32, R9, R19 ;  /* 0x0000000920137223 */ /* 0x000fe20000010013 */
[--C-:B------:R-:W-:Y:S02]  /*1410*/  SHF.R.U32.HI R9, RZ, 0x8, R13.reuse ;  /* 0x00000008ff097819 */ /* 0x100fe4000001160d */
[----:B------:R-:W-:Y:S02]  /*1420*/  SHF.R.U32.HI R13, RZ, 0x10, R13 ;  /* 0x00000010ff0d7819 */ /* 0x000fe4000001160d */
[----:B------:R-:W-:Y:S02]  /*1430*/  LOP3.LUT R9, R9, 0xff, RZ, 0xc0, !PT ;  /* 0x000000ff09097812 */ /* 0x000fe400078ec0ff */
[----:B------:R-:W-:Y:S02]  /*1440*/  LOP3.LUT R13, R13, 0xff, RZ, 0xc0, !PT ;  /* 0x000000ff0d0d7812 */ /* 0x000fe400078ec0ff */
[----:B------:R-:W-:-:S03]  /*1450*/  IADD3 R9, R9, -0x80, RZ ;  /* 0xffffff8009097810 */ /* 0x000fc60007ffe0ff */
[----:B------:R-:W-:-:S03]  /*1460*/  VIADD R13, R13, 0xffffff80 ;  /* 0xffffff800d0d7836 */ /* 0x000fc60000000000 */
[----:B------:R-:W0:Y:S08]  /*1470*/  I2F.F16 R9, R9 ;  /* 0x0000000900097306 */ /* 0x000e300000200c00 */
[----:B------:R-:W1:Y:S01]  /*1480*/  I2F.F16 R13, R13 ;  /* 0x0000000d000d7306 */ /* 0x000e620000200c00 */
[----:B0-----:R-:W-:Y:S02]  /*1490*/  HADD2.F32 R23, -RZ, R9.H0_H0 ;  /* 0x20000009ff177230 */ /* 0x001fe40000004100 */
[----:B------:R-:W-:-:S03]  /*14a0*/  HADD2.F32 R9, -RZ, R17.H0_H0 ;  /* 0x20000011ff097230 */ /* 0x000fc60000004100 */
[----:B------:R-:W-:Y:S01]  /*14b0*/  FFMA.FTZ R19, R8, R23, R19 ;  /* 0x0000001708137223 */ /* 0x000fe20000010013 */
[----:B-1----:R-:W-:Y:S01]  /*14c0*/  HADD2.F32 R23, -RZ, R13.H0_H0 ;  /* 0x2000000dff177230 */ /* 0x002fe20000004100 */
[----:B------:R-:W-:-:S04]  /*14d0*/  LOP3.LUT R13, R10, 0xff, RZ, 0xc0, !PT ;  /* 0x000000ff0a0d7812 */ /* 0x000fc800078ec0ff */
[----:B------:R-:W-:Y:S01]  /*14e0*/  FFMA.FTZ R23, R12, R23, R19 ;  /* 0x000000170c177223 */ /* 0x000fe20000010013 */
[----:B------:R-:W-:Y:S01]  /*14f0*/  HADD2.F32 R19, -RZ, R28.H0_H0 ;  /* 0x2000001cff137230 */ /* 0x000fe20000004100 */
[----:B------:R-:W-:-:S04]  /*1500*/  IADD3 R13, R13, -0x80, RZ ;  /* 0xffffff800d0d7810 */ /* 0x000fc80007ffe0ff */
[----:B------:R-:W-:Y:S01]  /*1510*/  FFMA.FTZ R23, R36, R19, R23 ;  /* 0x0000001324177223 */ /* 0x000fe20000010017 */
[----:B------:R-:W-:Y:S01]  /*1520*/  HADD2.F32 R19, -RZ, R17.H1_H1 ;  /* 0x30000011ff137230 */ /* 0x000fe20000004100 */
[----:B------:R-:W0:Y:S02]  /*1530*/  I2F.F16 R13, R13 ;  /* 0x0000000d000d7306 */ /* 0x000e240000200c00 */
[----:B------:R-:W-:Y:S02]  /*1540*/  FMUL.FTZ R9, R23, R9 ;  /* 0x0000000917097220 */ /* 0x000fe40000410000 */
[----:B------:R-:W-:Y:S01]  /*1550*/  FMUL.FTZ R31, R31, R19 ;  /* 0x000000131f1f7220 */ /* 0x000fe20000410000 */
[--C-:B------:R-:W-:Y:S02]  /*1560*/  SHF.R.U32.HI R19, RZ, 0x8, R10.reuse ;  /* 0x00000008ff137819 */ /* 0x100fe4000001160a */
[----:B------:R-:W-:Y:S02]  /*1570*/  SHF.R.U32.HI R10, RZ, 0x10, R10 ;  /* 0x00000010ff0a7819 */ /* 0x000fe4000001160a */
[----:B------:R-:W-:-:S02]  /*1580*/  LOP3.LUT R19, R19, 0xff, RZ, 0xc0, !PT ;  /* 0x000000ff13137812 */ /* 0x000fc400078ec0ff */
[----:B------:R-:W-:Y:S02]  /*1590*/  LOP3.LUT R10, R10, 0xff, RZ, 0xc0, !PT ;  /* 0x000000ff0a0a7812 */ /* 0x000fe400078ec0ff */
[----:B------:R-:W-:Y:S01]  /*15a0*/  IADD3 R19, R19, -0x80, RZ ;  /* 0xffffff8013137810 */ /* 0x000fe20007ffe0ff */
[----:B0-----:R-:W-:Y:S01]  /*15b0*/  HADD2.F32 R23, -RZ, R13.H0_H0 ;  /* 0x2000000dff177230 */ /* 0x001fe20000004100 */
[----:B------:R-:W-:Y:S02]  /*15c0*/  F2FP.F16.F32.PACK_AB R31, RZ, R31 ;  /* 0x0000001fff1f723e */ /* 0x000fe400000000ff */
[----:B------:R-:W-:Y:S02]  /*15d0*/  F2FP.F16.F32.PACK_AB R9, RZ, R9 ;  /* 0x00000009ff09723e */ /* 0x000fe400000000ff */
[----:B------:R-:W0:Y:S01]  /*15e0*/  I2F.F16 R19, R19 ;  /* 0x0000001300137306 */ /* 0x000e220000200c00 */
[----:B------:R-:W-:Y:S01]  /*15f0*/  FFMA.FTZ R23, R22, R23, RZ ;  /* 0x0000001716177223 */ /* 0x000fe200000100ff */
[----:B------:R-:W-:-:S06]  /*1600*/  PRMT R31, R31, 0x5410, R9 ;  /* 0x000054101f1f7816 */ /* 0x000fcc0000000009 */
[----:B------:R-:W-:Y:S01]  /*1610*/  HFMA2.MMA R6, R31, 1, 1, R6 ;  /* 0x3c003c001f067835 */ /* 0x000fe20000000006 */
[----:B0-----:R-:W-:-:S05]  /*1620*/  HADD2.F32 R33, -RZ, R19.H0_H0 ;  /* 0x20000013ff217230 */ /* 0x001fca0000004100 */
[----:B------:R-:W-:Y:S01]  /*1630*/  FFMA.FTZ R28, R18, R33, R23 ;  /* 0x00000021121c7223 */ /* 0x000fe20000010017 */
[----:B------:R-:W-:-:S05]  /*1640*/  LOP3.LUT R23, R11, 0xff, RZ, 0xc0, !PT ;  /* 0x000000ff0b177812 */ /* 0x000fca00078ec0ff */
[----:B------:R-:W-:-:S06]  /*1650*/  VIADD R23, R23, 0xffffff80 ;  /* 0xffffff8017177836 */ /* 0x000fcc0000000000 */
[----:B------:R-:W0:Y:S02]  /*1660*/  I2F.F16 R23, R23 ;  /* 0x0000001700177306 */ /* 0x000e240000200c00 */
[----:B0-----:R-:W-:-:S05]  /*1670*/  HADD2.F32 R33, -RZ, R23.H0_H0 ;  /* 0x20000017ff217230 */ /* 0x001fca0000004100 */
[----:B------:R-:W-:Y:S01]  /*1680*/  FFMA.FTZ R13, R22, R33, RZ ;  /* 0x00000021160d7223 */ /* 0x000fe200000100ff */
[----:B------:R-:W-:-:S04]  /*1690*/  SHF.R.U32.HI R22, RZ, 0x8, R11 ;  /* 0x00000008ff167819 */ /* 0x000fc8000001160b */
[----:B------:R-:W-:-:S04]  /*16a0*/  LOP3.LUT R22, R22, 0xff, RZ, 0xc0, !PT ;  /* 0x000000ff16167812 */ /* 0x000fc800078ec0ff */
[----:B------:R-:W-:Y:S02]  /*16b0*/  IADD3 R19, R22, -0x80, RZ ;  /* 0xffffff8016137810 */ /* 0x000fe40007ffe0ff */
[----:B------:R-:W-:Y:S02]  /*16c0*/  SHF.R.U32.HI R22, RZ, 0x10, R11 ;  /* 0x00000010ff167819 */ /* 0x000fe4000001160b */
[----:B------:R-:W-:Y:S02]  /*16d0*/  IADD3 R11, R10, -0x80, RZ ;  /* 0xffffff800a0b7810 */ /* 0x000fe40007ffe0ff */
[----:B------:R-:W-:Y:S01]  /*16e0*/  LOP3.LUT R22, R22, 0xff, RZ, 0xc0, !PT ;  /* 0x000000ff16167812 */ /* 0x000fe200078ec0ff */
[----:B------:R-:W0:Y:S04]  /*16f0*/  I2F.F16 R19, R19 ;  /* 0x0000001300137306 */ /* 0x000e280000200c00 */
[----:B------:R-:W-:-:S04]  /*1700*/  VIADD R22, R22, 0xffffff80 ;  /* 0xffffff8016167836 */ /* 0x000fc80000000000 */
[----:B------:R-:W1:Y:S01]  /*1710*/  I2F.F16 R11, R11 ;  /* 0x0000000b000b7306 */ /* 0x000e620000200c00 */
[----:B0-----:R-:W-:-:S07]  /*1720*/  HADD2.F32 R23, -RZ, R19.H0_H0 ;  /* 0x20000013ff177230 */ /* 0x001fce0000004100 */
[----:B------:R-:W0:Y:S01]  /*1730*/  I2F.F16 R10, R22 ;  /* 0x00000016000a7306 */ /* 0x000e220000200c00 */
[----:B------:R-:W-:Y:S01]  /*1740*/  LOP3.LUT R19, R14, 0xff, RZ, 0xc0, !PT ;  /* 0x000000ff0e137812 */ /* 0x000fe200078ec0ff */
[----:B------:R-:W-:Y:S01]  /*1750*/  FFMA.FTZ R18, R18, R23, R13 ;  /* 0x0000001712127223 */ /* 0x000fe2000001000d */
[----:B-1----:R-:W-:Y:S01]  /*1760*/  HADD2.F32 R13, -RZ, R11.H0_H0 ;  /* 0x2000000bff0d7230 */ /* 0x002fe20000004100 */
[----:B------:R-:W-:-:S04]  /*1770*/  SHF.R.U32.HI R11, RZ, 0x8, R14 ;  /* 0x00000008ff0b7819 */ /* 0x000fc8000001160e */
[----:B------:R-:W-:Y:S01]  /*1780*/  FFMA.FTZ R13, R29, R13, R28 ;  /* 0x0000000d1d0d7223 */ /* 0x000fe2000001001c */
[----:B0-----:R-:W-:Y:S01]  /*1790*/  HADD2.F32 R23, -RZ, R10.H0_H0 ;  /* 0x2000000aff177230 */ /* 0x001fe20000004100 */
[----:B------:R-:W-:Y:S02]  /*17a0*/  IADD3 R10, R19, -0x80, RZ ;  /* 0xffffff80130a7810 */ /* 0x000fe40007ffe0ff */
[C---:B------:R-:W-:Y:S01]  /*17b0*/  FFMA.FTZ R13, R30.reuse, R26, R13 ;  /* 0x0000001a1e0d7223 */ /* 0x040fe2000001000d */
[----:B------:R-:W-:Y:S01]  /*17c0*/  SHF.R.U32.HI R19, RZ, 0x10, R14 ;  /* 0x00000010ff137819 */ /* 0x000fe2000001160e */
[----:B------:R-:W-:Y:S01]  /*17d0*/  FFMA.FTZ R29, R29, R23, R18 ;  /* 0x000000171d1d7223 */ /* 0x000fe20000010012 */
[----:B------:R-:W-:Y:S01]  /*17e0*/  LOP3.LUT R18, R15, 0xff, RZ, 0xc0, !PT ;  /* 0x000000ff0f127812 */ /* 0x000fe200078ec0ff */
[----:B------:R-:W0:Y:S01]  /*17f0*/  I2F.F16 R10, R10 ;  /* 0x0000000a000a7306 */ /* 0x000e220000200c00 */
[----:B------:R-:W-:Y:S01]  /*1800*/  LOP3.LUT R19, R19, 0xff, RZ, 0xc0, !PT ;  /* 0x000000ff13137812 */ /* 0x000fe200078ec0ff */
[----:B------:R-:W-:Y:S01]  /*1810*/  FFMA.FTZ R29, R30, R25, R29 ;  /* 0x000000191e1d7223 */ /* 0x000fe2000001001d */
[----:B------:R-:W-:-:S02]  /*1820*/  IADD3 R22, R18, -0x80, RZ ;  /* 0xffffff8012167810 */ /* 0x000fc40007ffe0ff */
[----:B------:R-:W-:Y:S02]  /*1830*/  LOP3.LUT R18, R11, 0xff, RZ, 0xc0, !PT ;  /* 0x000000ff0b127812 */ /* 0x000fe400078ec0ff */
[--C-:B------:R-:W-:Y:S01]  /*1840*/  SHF.R.U32.HI R23, RZ, 0x8, R15.reuse ;  /* 0x00000008ff177819 */ /* 0x100fe2000001160f */
[----:B------:R-:W1:Y:S02]  /*1850*/  I2F.F16 R11, R22 ;  /* 0x00000016000b7306 */ /* 0x000e640000200c00 */
[----:B------:R-:W-:Y:S01]  /*1860*/  VIADD R14, R18, 0xffffff80 ;  /* 0xffffff80120e7836 */ /* 0x000fe20000000000 */
[----:B------:R-:W-:Y:S02]  /*1870*/  IADD3 R18, R19, -0x80, RZ ;  /* 0xffffff8013127810 */ /* 0x000fe40007ffe0ff */
[----:B------:R-:W-:Y:S02]  /*1880*/  LOP3.LUT R23, R23, 0xff, RZ, 0xc0, !PT ;  /* 0x000000ff17177812 */ /* 0x000fe400078ec0ff */
[----:B------:R-:W-:Y:S01]  /*1890*/  SHF.R.U32.HI R19, RZ, 0x10, R15 ;  /* 0x00000010ff137819 */ /* 0x000fe2000001160f */
[----:B------:R-:W2:Y:S01]  /*18a0*/  I2F.F16 R14, R14 ;  /* 0x0000000e000e7306 */ /* 0x000ea20000200c00 */
[----:B------:R-:W-:Y:S01]  /*18b0*/  IADD3 R15, R23, -0x80, RZ ;  /* 0xffffff80170f7810 */ /* 0x000fe20007ffe0ff */
[----:B0-----:R-:W-:Y:S01]  /*18c0*/  HADD2.F32 R10, -RZ, R10.H0_H0 ;  /* 0x2000000aff0a7230 */ /* 0x001fe20000004100 */
[----:B------:R-:W-:Y:S01]  /*18d0*/  LOP3.LUT R19, R19, 0xff, RZ, 0xc0, !PT ;  /* 0x000000ff13137812 */ /* 0x000fe200078ec0ff */
[----:B-1----:R-:W-:-:S04]  /*18e0*/  HADD2.F32 R22, -RZ, R11.H0_H0 ;  /* 0x2000000bff167230 */ /* 0x002fc80000004100 */
[----:B------:R-:W0:Y:S01]  /*18f0*/  I2F.F16 R15, R15 ;  /* 0x0000000f000f7306 */ /* 0x000e220000200c00 */
[----:B------:R-:W-:Y:S02]  /*1900*/  VIADD R19, R19, 0xffffff80 ;  /* 0xffffff8013137836 */ /* 0x000fe40000000000 */
[C---:B------:R-:W-:Y:S01]  /*1910*/  FFMA.FTZ R13, R32.reuse, R10, R13 ;  /* 0x0000000a200d7223 */ /* 0x040fe2000001000d */
[----:B------:R-:W-:Y:S01]  /*1920*/  FFMA.FTZ R22, R32, R22, R29 ;  /* 0x0000001620167223 */ /* 0x000fe2000001001d */
[----:B--2---:R-:W-:-:S03]  /*1930*/  HADD2.F32 R11, -RZ, R14.H0_H0 ;  /* 0x2000000eff0b7230 */ /* 0x004fc60000004100 */
[----:B------:R-:W1:Y:S02]  /*1940*/  I2F.F16 R18, R18 ;  /* 0x0000001200127306 */ /* 0x000e640000200c00 */
[----:B------:R-:W-:Y:S01]  /*1950*/  FFMA.FTZ R11, R8, R11, R13 ;  /* 0x0000000b080b7223 */ /* 0x000fe2000001000d */
[----:B------:R-:W-:Y:S02]  /*1960*/  HADD2.F32 R13, -RZ, R24.H0_H0 ;  /* 0x20000018ff0d7230 */ /* 0x000fe40000004100 */
[----:B0-----:R-:W-:-:S03]  /*1970*/  HADD2.F32 R23, -RZ, R15.H0_H0 ;  /* 0x2000000fff177230 */ /* 0x001fc60000004100 */
[----:B------:R-:W0:Y:S02]  /*1980*/  I2F.F16 R19, R19 ;  /* 0x0000001300137306 */ /* 0x000e240000200c00 */
[----:B------:R-:W-:Y:S01]  /*1990*/  FFMA.FTZ R23, R8, R23, R22 ;  /* 0x0000001708177223 */ /* 0x000fe20000010016 */
[----:B-1----:R-:W-:-:S05]  /*19a0*/  HADD2.F32 R18, -RZ, R18.H0_H0 ;  /* 0x20000012ff127230 */ /* 0x002fca0000004100 */
[----:B------:R-:W-:Y:S01]  /*19b0*/  FFMA.FTZ R11, R12, R18, R11 ;  /* 0x000000120c0b7223 */ /* 0x000fe2000001000b */
[----:B0-----:R-:W-:-:S03]  /*19c0*/  HADD2.F32 R8, -RZ, R19.H0_H0 ;  /* 0x20000013ff087230 */ /* 0x001fc60000004100 */
[----:B------:R-:W-:Y:S01]  /*19d0*/  FFMA.FTZ R11, R36, R13, R11 ;  /* 0x0000000d240b7223 */ /* 0x000fe2000001000b */
[--C-:B------:R-:W-:Y:S02]  /*19e0*/  HADD2.F32 R13, -RZ, R16.reuse.H0_H0 ;  /* 0x20000010ff0d7230 */ /* 0x100fe40000004100 */
[----:B------:R-:W-:Y:S01]  /*19f0*/  FFMA.FTZ R12, R12, R8, R23 ;  /* 0x000000080c0c7223 */ /* 0x000fe20000010017 */
[----:B------:R-:W-:-:S03]  /*1a00*/  HADD2.F32 R8, -RZ, R16.H1_H1 ;  /* 0x30000010ff087230 */ /* 0x000fc60000004100 */
[----:B------:R-:W-:Y:S02]  /*1a10*/  FFMA.FTZ R12, R36, R27, R12 ;  /* 0x0000001b240c7223 */ /* 0x000fe4000001000c */
[----:B------:R-:W-:Y:S02]  /*1a20*/  FMUL.FTZ R8, R11, R8 ;  /* 0x000000080b087220 */ /* 0x000fe40000410000 */
[----:B------:R-:W-:-:S03]  /*1a30*/  FMUL.FTZ R12, R12, R13 ;  /* 0x0000000d0c0c7220 */ /* 0x000fc60000410000 */
[----:B------:R-:W-:Y:S02]  /*1a40*/  F2FP.F16.F32.PACK_AB R8, RZ, R8 ;  /* 0x00000008ff08723e */ /* 0x000fe400000000ff */
[----:B------:R-:W-:-:S04]  /*1a50*/  F2FP.F16.F32.PACK_AB R12, RZ, R12 ;  /* 0x0000000cff0c723e */ /* 0x000fc800000000ff */
[----:B------:R-:W-:-:S05]  /*1a60*/  PRMT R8, R8, 0x5410, R12 ;  /* 0x0000541008087816 */ /* 0x000fca000000000c */
[----:B------:R-:W-:-:S07]  /*1a70*/  HADD2 R3, R8, R3 ;  /* 0x0000000308037230 */ /* 0x000fce0000000000 */
.L_x_4870:
[----:B------:R-:W0:Y:S02]  /*1a80*/  LDC R18, c[0x0][0x23c] ;  /* 0x00008f00ff127b82 */ /* 0x000e240000000800 */
[----:B0-----:R-:W-:-:S04]  /*1a90*/  IMAD.WIDE R8, R18, 0x8, R20 ;  /* 0x0000000812087825 */ /* 0x001fc800078e0214 */
[----:B------:R-:W-:-:S04]  /*1aa0*/  IMAD.WIDE R24, R18, 0x8, R34 ;  /* 0x0000000812187825 */ /* 0x000fc800078e0222 */
[----:B------:R-:W-:Y:S02]  /*1ab0*/  IMAD.WIDE R26, R18, 0x8, R8 ;  /* 0x00000008121a7825 */ /* 0x000fe400078e0208 */
[----:B------:R-:W5:Y:S01]  /*1ac0*/  LDG.E.128.CONSTANT R8, desc[UR6][R8.64] ;  /* 0x0000000608087981 */ /* 0x000f62000c1e9d00 */
[----:B------:R-:W-:Y:S05]  /*1ad0*/  @P2 BRA `(.L_x_4871) ;  /* 0x0000000c000c2947 */ /* 0x000fea0003800000 */
[----:B------:R-:W2:Y:S01]  /*1ae0*/  LDG.E.128.CONSTANT R12, desc[UR6][R24.64] ;  /* 0x00000006180c7981 */ /* 0x000ea2000c1e9d00 */
[----:B-----5:R-:W-:Y:S02]  /*1af0*/  LOP3.LUT R22, R9, 0xff, RZ, 0xc0, !PT ;  /* 0x000000ff09167812 */ /* 0x020fe400078ec0ff */
[----:B------:R-:W-:Y:S01]  /*1b00*/  LOP3.LUT R23, R11, 0xff, RZ, 0xc0, !PT ;  /* 0x000000ff0b177812 */ /* 0x000fe200078ec0ff */
[----:B------:R-:W0:Y:S01]  /*1b10*/  LDS.64 R20, [UR4+0x10] ;  /* 0x00001004ff147984 */ /* 0x000e220008000a00 */
[----:B------:R-:W-:Y:S02]  /*1b20*/  IADD3 R34, R22, -0x80, RZ ;  /* 0xffffff8016227810 */ /* 0x000fe40007ffe0ff */
[----:B------:R-:W-:Y:S02]  /*1b30*/  LOP3.LUT R22, R10, 0xff, RZ, 0xc0, !PT ;  /* 0x000000ff0a167812 */ /* 0x000fe400078ec0ff */
[----:B------:R-:W-:Y:S02]  /*1b40*/  LOP3.LUT R19, R8, 0xff, RZ, 0xc0, !PT ;  /* 0x000000ff08137812 */ /* 0x000fe400078ec0ff */
[----:B------:R-:W-:Y:S01]  /*1b50*/  IADD3 R33, R23, -0x80, RZ ;  /* 0xffffff8017217810 */ /* 0x000fe20007ffe0ff */
[----:B------:R-:W-:Y:S01]  /*1b60*/  VIADD R28, R22, 0xffffff80 ;  /* 0xffffff80161c7836 */ /* 0x000fe20000000000 */
[----:B------:R-:W-:Y:S01]  /*1b70*/  SHF.R.U32.HI R22, RZ, 0x8, R8 ;  /* 0x00000008ff167819 */ /* 0x000fe20000011608 */
[----:B------:R-:W1:Y:S01]  /*1b80*/  I2F.F16 R34, R34 ;  /* 0x0000002200227306 */ /* 0x000e620000200c00 */
[----:B------:R-:W-:-:S02]  /*1b90*/  IADD3 R19, R19, -0x80, RZ ;  /* 0xffffff8013137810 */ /* 0x000fc40007ffe0ff */
[----:B------:R-:W-:Y:S02]  /*1ba0*/  LOP3.LUT R23, R22, 0xff, RZ, 0xc0, !PT ;  /* 0x000000ff16177812 */ /* 0x000fe400078ec0ff */
[----:B------:R-:W-:Y:S02]  /*1bb0*/  SHF.R.U32.HI R29, RZ, 0x8, R11 ;  /* 0x00000008ff1d7819 */ /* 0x000fe4000001160b */
[----:B------:R-:W-:Y:S01]  /*1bc0*/  IADD3 R31, R23, -0x80, RZ ;  /* 0xffffff80171f7810 */ /* 0x000fe20007ffe0ff */
[----:B------:R3:W4:Y:S01]  /*1bd0*/  I2F.F16 R30, R19 ;  /* 0x00000013001e7306 */ /* 0x0007220000200c00 */
[----:B------:R-:W-:Y:S02]  /*1be0*/  SHF.R.U32.HI R23, RZ, 0x8, R10 ;  /* 0x00000008ff177819 */ /* 0x000fe4000001160a */
[----:B------:R-:W-:Y:S02]  /*1bf0*/  LOP3.LUT R29, R29, 0xff, RZ, 0xc0, !PT ;  /* 0x000000ff1d1d7812 */ /* 0x000fe400078ec0ff */
[----:B------:R-:W-:-:S02]  /*1c00*/  LOP3.LUT R23, R23, 0xff, RZ, 0xc0, !PT ;  /* 0x000000ff17177812 */ /* 0x000fc400078ec0ff */
[----:B------:R-:W-:Y:S01]  /*1c10*/  IADD3 R29, R29, -0x80, RZ ;  /* 0xffffff801d1d7810 */ /* 0x000fe20007ffe0ff */
[----:B------:R-:W0:Y:S01]  /*1c20*/  I2F.F16 R28, R28 ;  /* 0x0000001c001c7306 */ /* 0x000e220000200c00 */
[----:B---3--:R-:W-:Y:S01]  /*1c30*/  SHF.R.U32.HI R19, RZ, 0x8, R9 ;  /* 0x00000008ff137819 */ /* 0x008fe20000011609 */
[----:B-1----:R-:W-:Y:S01]  /*1c40*/  HADD2.F32 R34, -RZ, R34.H0_H0 ;  /* 0x20000022ff227230 */ /* 0x002fe20000004100 */
[----:B------:R-:W-:Y:S02]  /*1c50*/  IADD3 R23, R23, -0x80, RZ ;  /* 0xffffff8017177810 */ /* 0x000fe40007ffe0ff */
[----:B------:R-:W-:Y:S01]  /*1c60*/  LOP3.LUT R19, R19, 0xff, RZ, 0xc0, !PT ;  /* 0x000000ff13137812 */ /* 0x000fe200078ec0ff */
[----:B----4-:R-:W-:Y:S02]  /*1c70*/  HADD2.F32 R30, -RZ, R30.H0_H0 ;  /* 0x2000001eff1e7230 */ /* 0x010fe40000004100 */
[----:B------:R1:W3:Y:S02]  /*1c80*/  I2F.F16 R22, R33 ;  /* 0x0000002100167306 */ /* 0x0002e40000200c00 */
[----:B------:R-:W-:-:S02]  /*1c90*/  VIADD R32, R19, 0xffffff80 ;  /* 0xffffff8013207836 */ /* 0x000fc40000000000 */
[----:B0-----:R-:W-:-:S04]  /*1ca0*/  HADD2.F32 R19, -RZ, R20.H0_H0 ;  /* 0x20000014ff137230 */ /* 0x001fc80000004100 */
[----:B------:R-:W0:Y:S01]  /*1cb0*/  I2F.F16 R31, R31 ;  /* 0x0000001f001f7306 */ /* 0x000e220000200c00 */
[----:B------:R-:W-:Y:S02]  /*1cc0*/  HADD2.F32 R28, -RZ, R28.H0_H0 ;  /* 0x2000001cff1c7230 */ /* 0x000fe40000004100 */
[----:B-1----:R-:W-:Y:S01]  /*1cd0*/  FFMA.FTZ R33, R30, R19, RZ ;  /* 0x000000131e217223 */ /* 0x002fe200000100ff */
[C---:B------:R-:W-:Y:S02]  /*1ce0*/  FFMA.FTZ R30, R19.reuse, R34, RZ ;  /* 0x00000022131e7223 */ /* 0x040fe400000100ff */
[C---:B------:R-:W-:Y:S01]  /*1cf0*/  FFMA.FTZ R28, R19.reuse, R28, RZ ;  /* 0x0000001c131c7223 */ /* 0x040fe200000100ff */
[----:B---3--:R-:W-:Y:S01]  /*1d00*/  HADD2.F32 R22, -RZ, R22.H0_H0 ;  /* 0x20000016ff167230 */ /* 0x008fe20000004100 */
[----:B------:R-:W1:Y:S04]  /*1d10*/  I2F.F16 R23, R23 ;  /* 0x0000001700177306 */ /* 0x000e680000200c00 */
[----:B------:R-:W-:Y:S01]  /*1d20*/  FFMA.FTZ R22, R19, R22, RZ ;  /* 0x0000001613167223 */ /* 0x000fe200000100ff */
[----:B------:R-:W-:-:S02]  /*1d30*/  HADD2.F32 R19, -RZ, R20.H1_H1 ;  /* 0x30000014ff137230 */ /* 0x000fc40000004100 */
[----:B0-----:R-:W-:Y:S01]  /*1d40*/  HADD2.F32 R20, -RZ, R31.H0_H0 ;  /* 0x2000001fff147230 */ /* 0x001fe20000004100 */
[----:B------:R-:W0:Y:S04]  /*1d50*/  I2F.F16 R32, R32 ;  /* 0x0000002000207306 */ /* 0x000e280000200c00 */
[----:B------:R-:W-:Y:S01]  /*1d60*/  FFMA.FTZ R33, R20, R19, R33 ;  /* 0x0000001314217223 */ /* 0x000fe20000010021 */
[----:B------:R-:W-:Y:S01]  /*1d70*/  SHF.R.U32.HI R20, RZ, 0x10, R8 ;  /* 0x00000010ff147819 */ /* 0x000fe20000011608 */
[----:B-1----:R-:W-:Y:S02]  /*1d80*/  HADD2.F32 R31, -RZ, R23.H0_H0 ;  /* 0x20000017ff1f7230 */ /* 0x002fe40000004100 */
[----:B------:R-:W1:Y:S01]  /*1d90*/  I2F.F16 R29, R29 ;  /* 0x0000001d001d7306 */ /* 0x000e620000200c00 */
[----:B------:R-:W-:-:S02]  /*1da0*/  LEA.HI R23, R8, 0xffffff80, RZ, 0x8 ;  /* 0xffffff8008177811 */ /* 0x000fc400078f40ff */
[----:B------:R-:W-:Y:S01]  /*1db0*/  LOP3.LUT R8, R20, 0xff, RZ, 0xc0, !PT ;  /* 0x000000ff14087812 */ /* 0x000fe200078ec0ff */
[----:B------:R-:W-:Y:S01]  /*1dc0*/  FFMA.FTZ R28, R19, R31, R28 ;  /* 0x0000001f131c7223 */ /* 0x000fe2000001001c */
[----:B------:R-:W-:Y:S01]  /*1dd0*/  SHF.R.U32.HI R31, RZ, 0x10, R9 ;  /* 0x00000010ff1f7819 */ /* 0x000fe20000011609 */
[----:B0-----:R-:W-:Y:S02]  /*1de0*/  HADD2.F32 R32, -RZ, R32.H0_H0 ;  /* 0x20000020ff207230 */ /* 0x001fe40000004100 */
[----:B------:R0:W-:Y:S01]  /*1df0*/  I2F.F16 R20, R23 ;  /* 0x0000001700147306 */ /* 0x0001e20000200c00 */
[----:B------:R-:W-:Y:S01]  /*1e00*/  LOP3.LUT R31, R31, 0xff, RZ, 0xc0, !PT ;  /* 0x000000ff1f1f7812 */ /* 0x000fe200078ec0ff */
[----:B------:R-:W-:Y:S02]  /*1e10*/  VIADD R8, R8, 0xffffff80 ;  /* 0xffffff8008087836 */ /* 0x000fe40000000000 */
[----:B------:R-:W-:Y:S01]  /*1e20*/  FFMA.FTZ R30, R19, R32, R30 ;  /* 0x00000020131e7223 */ /* 0x000fe2000001001e */
[----:B------:R-:W-:Y:S01]  /*1e30*/  IADD3 R31, R31, -0x80, RZ ;  /* 0xffffff801f1f7810 */ /* 0x000fe20007ffe0ff */
[----:B-1----:R-:W-:-:S02]  /*1e40*/  HADD2.F32 R29, -RZ, R29.H0_H0 ;  /* 0x2000001dff1d7230 */ /* 0x002fc40000004100 */
[----:B------:R-:W1:Y:S01]  /*1e50*/  I2F.F16 R8, R8 ;  /* 0x0000000800087306 */ /* 0x000e620000200c00 */
[----:B0-----:R-:W-:Y:S02]  /*1e60*/  SHF.R.U32.HI R23, RZ, 0x10, R11 ;  /* 0x00000010ff177819 */ /* 0x001fe4000001160b */
[----:B------:R-:W-:Y:S01]  /*1e70*/  LEA.HI R32, R9, 0xffffff80, RZ, 0x8 ;  /* 0xffffff8009207811 */ /* 0x000fe200078f40ff */
[----:B------:R-:W-:Y:S01]  /*1e80*/  FFMA.FTZ R22, R19, R29, R22 ;  /* 0x0000001d13167223 */ /* 0x000fe20000010016 */
[----:B------:R-:W-:Y:S01]  /*1e90*/  SHF.R.U32.HI R19, RZ, 0x10, R10 ;  /* 0x00000010ff137819 */ /* 0x000fe2000001160a */
[--C-:B------:R-:W-:Y:S01]  /*1ea0*/  HADD2.F32 R29, -RZ, R21.reuse.H0_H0 ;  /* 0x20000015ff1d7230 */ /* 0x100fe20000004100 */
[----:B------:R-:W-:Y:S01]  /*1eb0*/  LOP3.LUT R23, R23, 0xff, RZ, 0xc0, !PT ;  /* 0x000000ff17177812 */ /* 0x000fe200078ec0ff */
[----:B------:R-:W0:Y:S01]  /*1ec0*/  I2F.F16 R31, R31 ;  /* 0x0000001f001f7306 */ /* 0x000e220000200c00 */
[----:B------:R-:W-:Y:S01]  /*1ed0*/  LOP3.LUT R19, R19, 0xff, RZ, 0xc0, !PT ;  /* 0x000000ff13137812 */ /* 0x000fe200078ec0ff */
[----:B------:R-:W-:Y:S01]  /*1ee0*/  HADD2.F32 R21, -RZ, R21.H1_H1 ;  /* 0x30000015ff157230 */ /* 0x000fe20000004100 */
[----:B------:R-:W-:Y:S01]  /*1ef0*/  LEA.HI R10, R10, 0xffffff80, RZ, 0x8 ;  /* 0xffffff800a0a7811 */ /* 0x000fe200078f40ff */
[----:B------:R-:W-:Y:S01]  /*1f00*/  VIADD R23, R23, 0xffffff80 ;  /* 0xffffff8017177836 */ /* 0x000fe20000000000 */
[----:B------:R-:W-:Y:S01]  /*1f10*/  IADD3 R19, R19, -0x80, RZ ;  /* 0xffffff8013137810 */ /* 0x000fe20007ffe0ff */
[----:B-1----:R-:W-:-:S03]  /*1f20*/  HADD2.F32 R8, -RZ, R8.H0_H0 ;  /* 0x20000008ff087230 */ /* 0x002fc60000004100 */
[----:B------:R-:W-:Y:S02]  /*1f30*/  I2F.F16 R10, R10 ;  /* 0x0000000a000a7306 */ /* 0x000fe40000200c00 */
[----:B------:R-:W-:Y:S01]  /*1f40*/  FFMA.FTZ R33, R8, R29, R33 ;  /* 0x0000001d08217223 */ /* 0x000fe20000010021 */
[----:B0-----:R-:W-:-:S05]  /*1f50*/  HADD2.F32 R9, -RZ, R31.H0_H0 ;  /* 0x2000001fff097230 */ /* 0x001fca0000004100 */
[----:B------:R-:W0:Y:S01]  /*1f60*/  I2F.F16 R19, R19 ;  /* 0x0000001300137306 */ /* 0x000e220000200c00 */
[----:B------:R-:W-:Y:S02]  /*1f70*/  FFMA.FTZ R30, R29, R9, R30 ;  /* 0x000000091d1e7223 */ /* 0x000fe4000001001e */
[----:B------:R-:W1:Y:S05]  /*1f80*/  LDS.64 R8, [UR4+0x18] ;  /* 0x00001804ff087984 */ /* 0x000e6a0008000a00 */
[----:B------:R-:W3:Y:S01]  /*1f90*/  I2F.F16 R23, R23 ;  /* 0x0000001700177306 */ /* 0x000ee20000200c00 */
[----:B0-----:R-:W-:-:S07]  /*1fa0*/  HADD2.F32 R34, -RZ, R19.H0_H0 ;  /* 0x20000013ff227230 */ /* 0x001fce0000004100 */
[----:B------:R0:W4:Y:S01]  /*1fb0*/  I2F.F16 R31, R32 ;  /* 0x00000020001f7306 */ /* 0x0001220000200c00 */
[----:B------:R-:W-:Y:S01]  /*1fc0*/  LEA.HI R19, R11, 0xffffff80, RZ, 0x8 ;  /* 0xffffff800b137811 */ /* 0x000fe200078f40ff */
[----:B------:R-:W-:Y:S01]  /*1fd0*/  FFMA.FTZ R28, R29, R34, R28 ;  /* 0x000000221d1c7223 */ /* 0x000fe2000001001c */
[----:B---3--:R-:W-:-:S05]  /*1fe0*/  HADD2.F32 R23, -RZ, R23.H0_H0 ;  /* 0x20000017ff177230 */ /* 0x008fca0000004100 */
[----:B------:R-:W3:Y:S01]  /*1ff0*/  I2F.F16 R19, R19 ;  /* 0x0000001300137306 */ /* 0x000ee20000200c00 */
[----:B0-----:R-:W-:Y:S02]  /*2000*/  HADD2.F32 R32, -RZ, R20.H0_H0 ;  /* 0x20000014ff207230 */ /* 0x001fe40000004100 */
[----:B------:R-:W-:-:S03]  /*2010*/  FFMA.FTZ R22, R29, R23, R22 ;  /* 0x000000171d167223 */ /* 0x000fc60000010016 */
[----:B------:R-:W-:Y:S01]  /*2020*/  FFMA.FTZ R32, R32, R21, R33 ;  /* 0x0000001520207223 */ /* 0x000fe20000010021 */
[----:B----4-:R-:W-:-:S05]  /*2030*/  HADD2.F32 R31, -RZ, R31.H0_H0 ;  /* 0x2000001fff1f7230 */ /* 0x010fca0000004100 */
[----:B------:R-:W-:Y:S01]  /*2040*/  FFMA.FTZ R30, R21, R31, R30 ;  /* 0x0000001f151e7223 */ /* 0x000fe2000001001e */
[----:B---3--:R-:W-:-:S05]  /*2050*/  HADD2.F32 R31, -RZ, R19.H0_H0 ;  /* 0x20000013ff1f7230 */ /* 0x008fca0000004100 */
[----:B------:R-:W-:Y:S01]  /*2060*/  FFMA.FTZ R22, R21, R31, R22 ;  /* 0x0000001f15167223 */ /* 0x000fe20000010016 */
[----:B--2---:R-:W-:Y:S02]  /*2070*/  LOP3.LUT R23, R12, 0xff, RZ, 0xc0, !PT ;  /* 0x000000ff0c177812 */ /* 0x004fe400078ec0ff */
[----:B------:R-:W-:Y:S02]  /*2080*/  LOP3.LUT R19, R13, 0xff, RZ, 0xc0, !PT ;  /* 0x000000ff0d137812 */ /* 0x000fe400078ec0ff */
[----:B------:R-:W-:Y:S01]  /*2090*/  IADD3 R20, R23, -0x80, RZ ;  /* 0xffffff8017147810 */ /* 0x000fe20007ffe0ff */
[----:B------:R-:W-:Y:S01]  /*20a0*/  HADD2.F32 R23, -RZ, R10.H0_H0 ;  /* 0x2000000aff177230 */ /* 0x000fe20000004100 */
[----:B------:R-:W-:Y:S02]  /*20b0*/  IADD3 R33, R19, -0x80, RZ ;  /* 0xffffff8013217810 */ /* 0x000fe40007ffe0ff */
[----:B------:R-:W-:Y:S02]  /*20c0*/  LOP3.LUT R19, R14, 0xff, RZ, 0xc0, !PT ;  /* 0x000000ff0e137812 */ /* 0x000fe400078ec0ff */
[----:B------:R-:W0:Y:S01]  /*20d0*/  I2F.F16 R20, R20 ;  /* 0x0000001400147306 */ /* 0x000e220000200c00 */
[----:B------:R-:W-:Y:S01]  /*20e0*/  FFMA.FTZ R28, R21, R23, R28 ;  /* 0x00000017151c7223 */ /* 0x000fe2000001001c */
[----:B------:R-:W-:Y:S01]  /*20f0*/  LEA.HI R29, R13, 0xffffff80, RZ, 0x8 ;  /* 0xffffff800d1d7811 */ /* 0x000fe200078f40ff */
[----:B------:R-:W-:Y:S01]  /*2100*/  VIADD R31, R19, 0xffffff80 ;  /* 0xffffff80131f7836 */ /* 0x000fe20000000000 */
[----:B------:R-:W-:Y:S01]  /*2110*/  LEA.HI R11, R12, 0xffffff80, RZ, 0x8 ;  /* 0xffffff800c0b7811 */ /* 0x000fe200078f40ff */
[----:B-1----:R-:W-:-:S02]  /*2120*/  HADD2.F32 R23, -RZ, R8.H0_H0 ;  /* 0x20000008ff177230 */ /* 0x002fc40000004100 */
[----:B------:R-:W-:Y:S01]  /*2130*/  HADD2.F32 R8, -RZ, R8.H1_H1 ;  /* 0x30000008ff087230 */ /* 0x000fe20000004100 */
[----:B------:R-:W1:Y:S01]  /*2140*/  I2F.F16 R21, R33 ;  /* 0x0000002100157306 */ /* 0x000e620000200c00 */
[----:B0-----:R-:W-:-:S07]  /*2150*/  HADD2.F32 R35, -RZ, R20.H0_H0 ;  /* 0x20000014ff237230 */ /* 0x001fce0000004100 */
[----:B------:R0:W2:Y:S01]  /*2160*/  I2F.F16 R10, R29 ;  /* 0x0000001d000a7306 */ /* 0x0000a20000200c00 */
[----:B------:R-:W-:Y:S01]  /*2170*/  SHF.R.U32.HI R20, RZ, 0x8, R12 ;  /* 0x00000008ff147819 */ /* 0x000fe2000001160c */
[----:B------:R-:W-:Y:S01]  /*2180*/  FFMA.FTZ R19, R35, R23, R32 ;  /* 0x0000001723137223 */ /* 0x000fe20000010020 */
[----:B------:R-:W-:Y:S01]  /*2190*/  SHF.R.U32.HI R32, RZ, 0x10, R12 ;  /* 0x00000010ff207819 */ /* 0x000fe2000001160c */
[----:B-1----:R-:W-:-:S04]  /*21a0*/  HADD2.F32 R21, -RZ, R21.H0_H0 ;  /* 0x20000015ff157230 */ /* 0x002fc80000004100 */
[----:B------:R-:W1:Y:S01]  /*21b0*/  I2F.F16 R31, R31 ;  /* 0x0000001f001f7306 */ /* 0x000e620000200c00 */
[----:B0-----:R-:W-:Y:S02]  /*21c0*/  LOP3.LUT R29, R15, 0xff, RZ, 0xc0, !PT ;  /* 0x000000ff0f1d7812 */ /* 0x001fe400078ec0ff */
[----:B------:R-:W-:Y:S01]  /*21d0*/  LOP3.LUT R20, R20, 0xff, RZ, 0xc0, !PT ;  /* 0x000000ff14147812 */ /* 0x000fe200078ec0ff */
[----:B------:R-:W-:Y:S01]  /*21e0*/  FFMA.FTZ R21, R23, R21, R30 ;  /* 0x0000001517157223 */ /* 0x000fe2000001001e */
[----:B------:R-:W-:Y:S02]  /*21f0*/  IADD3 R29, R29, -0x80, RZ ;  /* 0xffffff801d1d7810 */ /* 0x000fe40007ffe0ff */
[----:B------:R-:W-:Y:S01]  /*2200*/  SHF.R.U32.HI R30, RZ, 0x8, R13 ;  /* 0x00000008ff1e7819 */ /* 0x000fe2000001160d */
[----:B------:R-:W0:Y:S01]  /*2210*/  I2F.F16 R11, R11 ;  /* 0x0000000b000b7306 */ /* 0x000e220000200c00 */
[----:B------:R-:W-:Y:S01]  /*2220*/  LOP3.LUT R32, R32, 0xff, RZ, 0xc0, !PT ;  /* 0x000000ff20207812 */ /* 0x000fe200078ec0ff */
[----:B--2---:R-:W-:Y:S01]  /*2230*/  HADD2.F32 R10, -RZ, R10.H0_H0 ;  /* 0x2000000aff0a7230 */ /* 0x004fe20000004100 */
[----:B------:R-:W-:-:S02]  /*2240*/  LOP3.LUT R30, R30, 0xff, RZ, 0xc0, !PT ;  /* 0x000000ff1e1e7812 */ /* 0x000fc400078ec0ff */
[----:B------:R-:W-:Y:S01]  /*2250*/  IADD3 R12, R20, -0x80, RZ ;  /* 0xffffff80140c7810 */ /* 0x000fe20007ffe0ff */
[----:B------:R-:W-:Y:S01]  /*2260*/  VIADD R20, R32, 0xffffff80 ;  /* 0xffffff8020147836 */ /* 0x000fe20000000000 */
[----:B------:R-:W-:Y:S01]  /*2270*/  SHF.R.U32.HI R32, RZ, 0x10, R13 ;  /* 0x00000010ff207819 */ /* 0x000fe2000001160d */
[----:B------:R-:W2:Y:S01]  /*2280*/  I2F.F16 R29, R29 ;  /* 0x0000001d001d7306 */ /* 0x000ea20000200c00 */
[----:B-1----:R-:W-:Y:S01]  /*2290*/  HADD2.F32 R31, -RZ, R31.H0_H0 ;  /* 0x2000001fff1f7230 */ /* 0x002fe20000004100 */
[----:B------:R-:W-:Y:S02]  /*22a0*/  IADD3 R13, R30, -0x80, RZ ;  /* 0xffffff801e0d7810 */ /* 0x000fe40007ffe0ff */
[----:B------:R-:W-:Y:S02]  /*22b0*/  SHF.R.U32.HI R30, RZ, 0x8, R14 ;  /* 0x00000008ff1e7819 */ /* 0x000fe4000001160e */
[----:B------:R-:W-:Y:S01]  /*22c0*/  FFMA.FTZ R28, R23, R31, R28 ;  /* 0x0000001f171c7223 */ /* 0x000fe2000001001c */
[----:B------:R-:W-:Y:S01]  /*22d0*/  LOP3.LUT R32, R32, 0xff, RZ, 0xc0, !PT ;  /* 0x000000ff20207812 */ /* 0x000fe200078ec0ff */
[----:B------:R-:W1:Y:S01]  /*22e0*/  I2F.F16 R12, R12 ;  /* 0x0000000c000c7306 */ /* 0x000e620000200c00 */
[----:B------:R-:W-:Y:S01]  /*22f0*/  LOP3.LUT R30, R30, 0xff, RZ, 0xc0, !PT ;  /* 0x000000ff1e1e7812 */ /* 0x000fe200078ec0ff */
[----:B0-----:R-:W-:Y:S01]  /*2300*/  HADD2.F32 R11, -RZ, R11.H0_H0 ;  /* 0x2000000bff0b7230 */ /* 0x001fe20000004100 */
[----:B------:R-:W-:Y:S01]  /*2310*/  IADD3 R32, R32, -0x80, RZ ;  /* 0xffffff8020207810 */ /* 0x000fe20007ffe0ff */
[----:B--2---:R-:W-:-:S04]  /*2320*/  HADD2.F32 R31, -RZ, R29.H0_H0 ;  /* 0x2000001dff1f7230 */ /* 0x004fc80000004100 */
[----:B------:R-:W-:Y:S01]  /*2330*/  I2F.F16 R13, R13 ;  /* 0x0000000d000d7306 */ /* 0x000fe20000200c00 */
[----:B------:R-:W-:Y:S01]  /*2340*/  FFMA.FTZ R23, R23, R31, R22 ;  /* 0x0000001f17177223 */ /* 0x000fe20000010016 */
[----:B------:R-:W-:Y:S01]  /*2350*/  VIADD R31, R30, 0xffffff80 ;  /* 0xffffff801e1f7836 */ /* 0x000fe20000000000 */
[----:B------:R-:W-:Y:S01]  /*2360*/  SHF.R.U32.HI R30, RZ, 0x8, R15 ;  /* 0x00000008ff1e7819 */ /* 0x000fe2000001160f */
[----:B-1----:R-:W-:-:S04]  /*2370*/  HADD2.F32 R34, -RZ, R12.H0_H0 ;  /* 0x2000000cff227230 */ /* 0x002fc80000004100 */
[----:B------:R0:W1:Y:S01]  /*2380*/  I2F.F16 R29, R32 ;  /* 0x00000020001d7306 */ /* 0x0000620000200c00 */
[----:B------:R-:W-:Y:S02]  /*2390*/  SHF.R.U32.HI R22, RZ, 0x10, R14 ;  /* 0x00000010ff167819 */ /* 0x000fe4000001160e */
[----:B------:R-:W-:Y:S01]  /*23a0*/  LOP3.LUT R30, R30, 0xff, RZ, 0xc0, !PT ;  /* 0x000000ff1e1e7812 */ /* 0x000fe200078ec0ff */
[----:B------:R-:W-:Y:S01]  /*23b0*/  FFMA.FTZ R19, R34, R8, R19 ;  /* 0x0000000822137223 */ /* 0x000fe20000010013 */
[----:B------:R-:W-:Y:S02]  /*23c0*/  LOP3.LUT R22, R22, 0xff, RZ, 0xc0, !PT ;  /* 0x000000ff16167812 */ /* 0x000fe400078ec0ff */
[----:B------:R-:W-:Y:S01]  /*23d0*/  IADD3 R30, R30, -0x80, RZ ;  /* 0xffffff801e1e7810 */ /* 0x000fe20007ffe0ff */
[----:B------:R-:W2:Y:S01]  /*23e0*/  I2F.F16 R31, R31 ;  /* 0x0000001f001f7306 */ /* 0x000ea20000200c00 */
[----:B0-----:R-:W-:Y:S02]  /*23f0*/  SHF.R.U32.HI R32, RZ, 0x10, R15 ;  /* 0x00000010ff207819 */ /* 0x001fe4000001160f */
[----:B------:R-:W-:-:S02]  /*2400*/  IADD3 R22, R22, -0x80, RZ ;  /* 0xffffff8016167810 */ /* 0x000fc40007ffe0ff */
[----:B------:R-:W-:Y:S02]  /*2410*/  LOP3.LUT R32, R32, 0xff, RZ, 0xc0, !PT ;  /* 0x000000ff20207812 */ /* 0x000fe400078ec0ff */
[----:B------:R-:W-:Y:S01]  /*2420*/  LEA.HI R15, R15, 0xffffff80, RZ, 0x8 ;  /* 0xffffff800f0f7811 */ /* 0x000fe200078f40ff */
[----:B------:R-:W0:Y:S01]  /*2430*/  I2F.F16 R30, R30 ;  /* 0x0000001e001e7306 */ /* 0x000e220000200c00 */
[----:B-1----:R-:W-:Y:S02]  /*2440*/  HADD2.F32 R29, -RZ, R29.H0_H0 ;  /* 0x2000001dff1d7230 */ /* 0x002fe40000004100 */
[----:B------:R-:W-:Y:S02]  /*2450*/  VIADD R12, R32, 0xffffff80 ;  /* 0xffffff80200c7836 */ /* 0x000fe40000000000 */
[----:B------:R-:W-:Y:S01]  /*2460*/  HADD2.F32 R32, -RZ, R13.H0_H0 ;  /* 0x2000000dff207230 */ /* 0x000fe20000004100 */
[----:B------:R-:W-:Y:S01]  /*2470*/  LEA.HI R13, R14, 0xffffff80, RZ, 0x8 ;  /* 0xffffff800e0d7811 */ /* 0x000fe200078f40ff */
[----:B--2---:R-:W-:Y:S01]  /*2480*/  HADD2.F32 R31, -RZ, R31.H0_H0 ;  /* 0x2000001fff1f7230 */ /* 0x004fe20000004100 */
[----:B------:R-:W1:Y:S01]  /*2490*/  I2F.F16 R20, R20 ;  /* 0x0000001400147306 */ /* 0x000e620000200c00 */
[----:B------:R-:W-:-:S02]  /*24a0*/  HADD2.F32 R14, -RZ, R9.H0_H0 ;  /* 0x20000009ff0e7230 */ /* 0x000fc40000004100 */
[C---:B------:R-:W-:Y:S01]  /*24b0*/  FFMA.FTZ R21, R8.reuse, R32, R21 ;  /* 0x0000002008157223 */ /* 0x040fe20000010015 */
[----:B------:R-:W-:Y:S02]  /*24c0*/  HADD2.F32 R9, -RZ, R9.H1_H1 ;  /* 0x30000009ff097230 */ /* 0x000fe40000004100 */
[C---:B------:R-:W-:Y:S01]  /*24d0*/  FFMA.FTZ R28, R8.reuse, R31, R28 ;  /* 0x0000001f081c7223 */ /* 0x040fe2000001001c */
[----:B0-----:R-:W-:Y:S01]  /*24e0*/  HADD2.F32 R30, -RZ, R30.H0_H0 ;  /* 0x2000001eff1e7230 */ /* 0x001fe20000004100 */
[----:B------:R-:W0:Y:S04]  /*24f0*/  I2F.F16 R22, R22 ;  /* 0x0000001600167306 */ /* 0x000e280000200c00 */
[----:B------:R-:W-:Y:S01]  /*2500*/  FFMA.FTZ R23, R8, R30, R23 ;  /* 0x0000001e08177223 */ /* 0x000fe20000010017 */
[----:B-1----:R-:W-:-:S03]  /*2510*/  HADD2.F32 R20, -RZ, R20.H0_H0 ;  /* 0x20000014ff147230 */ /* 0x002fc60000004100 */
[----:B------:R-:W1:Y:S02]  /*2520*/  I2F.F16 R12, R12 ;  /* 0x0000000c000c7306 */ /* 0x000e640000200c00 */
[----:B------:R-:W-:Y:S01]  /*2530*/  FFMA.FTZ R8, R20, R14, R19 ;  /* 0x0000000e14087223 */ /* 0x000fe20000010013 */
[----:B------:R-:W-:Y:S01]  /*2540*/  FFMA.FTZ R20, R14, R29, R21 ;  /* 0x0000001d0e147223 */ /* 0x000fe20000010015 */
[----:B0-----:R-:W-:-:S04]  /*2550*/  HADD2.F32 R19, -RZ, R22.H0_H0 ;  /* 0x20000016ff137230 */ /* 0x001fc80000004100 */
[----:B------:R-:W0:Y:S01]  /*2560*/  I2F.F16 R13, R13 ;  /* 0x0000000d000d7306 */ /* 0x000e220000200c00 */
[----:B------:R-:W-:Y:S01]  /*2570*/  FFMA.FTZ R8, R11, R9, R8 ;  /* 0x000000090b087223 */ /* 0x000fe20000010008 */
[----:B------:R-:W-:Y:S02]  /*2580*/  HADD2.F32 R11, -RZ, R17.H1_H1 ;  /* 0x30000011ff0b7230 */ /* 0x000fe40000004100 */
[----:B------:R-:W-:Y:S01]  /*2590*/  FFMA.FTZ R10, R9, R10, R20 ;  /* 0x0000000a090a7223 */ /* 0x000fe20000010014 */
[C---:B------:R-:W-:Y:S01]  /*25a0*/  FFMA.FTZ R19, R14.reuse, R19, R28 ;  /* 0x000000130e137223 */ /* 0x040fe2000001001c */
[----:B-1----:R-:W-:Y:S02]  /*25b0*/  HADD2.F32 R22, -RZ, R12.H0_H0 ;  /* 0x2000000cff167230 */ /* 0x002fe40000004100 */
[----:B------:R-:W1:Y:S01]  /*25c0*/  I2F.F16 R15, R15 ;  /* 0x0000000f000f7306 */ /* 0x000e620000200c00 */
[----:B------:R-:W-:Y:S02]  /*25d0*/  FMUL.FTZ R8, R11, R8 ;  /* 0x000000080b087220 */ /* 0x000fe40000410000 */
[----:B------:R-:W-:-:S03]  /*25e0*/  FFMA.FTZ R22, R14, R22, R23 ;  /* 0x000000160e167223 */ /* 0x000fc60000010017 */
[----:B------:R-:W-:Y:S01]  /*25f0*/  F2FP.F16.F32.PACK_AB R8, RZ, R8 ;  /* 0x00000008ff08723e */ /* 0x000fe200000000ff */
[----:B0-----:R-:W-:Y:S02]  /*2600*/  HADD2.F32 R12, -RZ, R13.H0_H0 ;  /* 0x2000000dff0c7230 */ /* 0x001fe40000004100 */
[----:B------:R-:W-:-:S03]  /*2610*/  HADD2.F32 R13, -RZ, R17.H0_H0 ;  /* 0x20000011ff0d7230 */ /* 0x000fc60000004100 */
[----:B------:R-:W-:Y:S01]  /*2620*/  FFMA.FTZ R12, R9, R12, R19 ;  /* 0x0000000c090c7223 */ /* 0x000fe20000010013 */
[--C-:B------:R-:W-:Y:S02]  /*2630*/  HADD2.F32 R19, -RZ, R16.reuse.H0_H0 ;  /* 0x20000010ff137230 */ /* 0x100fe40000004100 */
[----:B------:R-:W-:Y:S01]  /*2640*/  FMUL.FTZ R10, R13, R10 ;  /* 0x0000000a0d0a7220 */ /* 0x000fe20000410000 */
[----:B-1----:R-:W-:Y:S02]  /*2650*/  HADD2.F32 R14, -RZ, R15.H0_H0 ;  /* 0x2000000fff0e7230 */ /* 0x002fe40000004100 */
[----:B------:R-:W-:Y:S02]  /*2660*/  HADD2.F32 R15, -RZ, R16.H1_H1 ;  /* 0x30000010ff0f7230 */ /* 0x000fe40000004100 */
[----:B------:R-:W-:Y:S01]  /*2670*/  F2FP.F16.F32.PACK_AB R10, RZ, R10 ;  /* 0x0000000aff0a723e */ /* 0x000fe200000000ff */
[----:B------:R-:W-:Y:S02]  /*2680*/  FFMA.FTZ R14, R9, R14, R22 ;  /* 0x0000000e090e7223 */ /* 0x000fe40000010016 */
        /* <DEDUP_REMOVED lines=8> */
.L_x_4871:
[----:B-----5:R0:W5:Y:S01]  /*2710*/  LDG.E.128.CONSTANT R8, desc[UR6][R26.64] ;  /* 0x000000061a087981 */ /* 0x020162000c1e9d00 */
[----:B------:R-:W-:-:S04]  /*2720*/  IMAD.WIDE R24, R18, 0x8, R24 ;  /* 0x0000000812187825 */ /* 0x000fc800078e0218 */
[----:B------:R-:W-:Y:S01]  /*2730*/  IMAD.WIDE R22, R18, 0x8, R26 ;  /* 0x0000000812167825 */ /* 0x000fe200078e021a */
[----:B------:R-:W-:Y:S06]  /*2740*/  @P2 BRA `(.L_x_4872) ;  /* 0x0000000c000c2947 */ /* 0x000fec0003800000 */
[----:B------:R-:W2:Y:S01]  /*2750*/  LDG.E.128.CONSTANT R12, desc[UR6][R24.64] ;  /* 0x00000006180c7981 */ /* 0x000ea2000c1e9d00 */
[----:B0----5:R-:W-:Y:S02]  /*2760*/  LOP3.LUT R26, R9, 0xff, RZ, 0xc0, !PT ;  /* 0x000000ff091a7812 */ /* 0x021fe400078ec0ff */
        /* <DEDUP_REMOVED lines=193> */
.L_x_4872:
[----:B-----5:R1:W5:Y:S01]  /*3380*/  LDG.E.128.CONSTANT R8, desc[UR6][R22.64] ;  /* 0x0000000616087981 */ /* 0x020362000c1e9d00 */
        /* <DEDUP_REMOVED lines=12> */
[----:B------:R-:W3:Y:S01]  /*3450*/  I2F.F16 R34, R34 ;  /* 0x0000002200227306 */ /* 0x000ee20000200c00 */
[----:B------:R-:W-:-:S02]  /*3460*/  IADD3 R19, R19, -0x80, RZ ;  /* 0xffffff8013137810 */ /* 0x000fc40007ffe0ff */
[----:B------:R-:W-:Y:S02]  /*3470*/  LOP3.LUT R27, R26, 0xff, RZ, 0xc0, !PT ;  /* 0x000000ff1a1b7812 */ /* 0x000fe400078ec0ff */
[----:B------:R-:W-:Y:S02]  /*3480*/  SHF.R.U32.HI R29, RZ, 0x8, R11 ;  /* 0x00000008ff1d7819 */ /* 0x000fe4000001160b */
[----:B------:R-:W-:Y:S01]  /*3490*/  IADD3 R31, R27, -0x80, RZ ;  /* 0xffffff801b1f7810 */ /* 0x000fe20007ffe0ff */
[----:B------:R4:W1:Y:S01]  /*34a0*/  I2F.F16 R30, R19 ;  /* 0x00000013001e7306 */ /* 0x0008620000200c00 */
[----:B------:R-:W-:Y:S02]  /*34b0*/  SHF.R.U32.HI R27, RZ, 0x8, R10 ;  /* 0x00000008ff1b7819 */ /* 0x000fe4000001160a */
[----:B------:R-:W-:Y:S02]  /*34c0*/  LOP3.LUT R29, R29, 0xff, RZ, 0xc0, !PT ;  /* 0x000000ff1d1d7812 */ /* 0x000fe400078ec0ff */
[----:B------:R-:W-:-:S02]  /*34d0*/  LOP3.LUT R27, R27, 0xff, RZ, 0xc0, !PT ;  /* 0x000000ff1b1b7812 */ /* 0x000fc400078ec0ff */
[----:B------:R-:W-:Y:S01]  /*34e0*/  IADD3 R29, R29, -0x80, RZ ;  /* 0xffffff801d1d7810 */ /* 0x000fe20007ffe0ff */
[----:B------:R-:W0:Y:S01]  /*34f0*/  I2F.F16 R28, R28 ;  /* 0x0000001c001c7306 */ /* 0x000e220000200c00 */
[----:B----4-:R-:W-:Y:S01]  /*3500*/  SHF.R.U32.HI R19, RZ, 0x8, R9 ;  /* 0x00000008ff137819 */ /* 0x010fe20000011609 */
[----:B---3--:R-:W-:Y:S01]  /*3510*/  HADD2.F32 R34, -RZ, R34.H0_H0 ;  /* 0x20000022ff227230 */ /* 0x008fe20000004100 */
[----:B------:R-:W-:Y:S02]  /*3520*/  IADD3 R27, R27, -0x80, RZ ;  /* 0xffffff801b1b7810 */ /* 0x000fe40007ffe0ff */
[----:B------:R-:W-:Y:S01]  /*3530*/  LOP3.LUT R19, R19, 0xff, RZ, 0xc0, !PT ;  /* 0x000000ff13137812 */ /* 0x000fe200078ec0ff */
[----:B-1----:R-:W-:Y:S02]  /*3540*/  HADD2.F32 R30, -RZ, R30.H0_H0 ;  /* 0x2000001eff1e7230 */ /* 0x002fe40000004100 */
        /* <DEDUP_REMOVED lines=169> */
.L_x_4873:
[----:B------:R-:W-:Y:S01]  /*3fe0*/  IADD3 R2, R2, 0x20, RZ ;  /* 0x0000002002027810 */ /* 0x000fe20007ffe0ff */
[----:B-1----:R-:W-:Y:S01]  /*3ff0*/  IMAD.WIDE R22, R18, 0x8, R22 ;  /* 0x0000000812167825 */ /* 0x002fe200078e0216 */
[----:B------:R-:W-:Y:S02]  /*4000*/  UIADD3 UR4, UR4, 0x40, URZ ;  /* 0x0000004004047890 */ /* 0x000fe4000fffe03f */
[----:B------:R-:W-:Y:S01]  /*4010*/  ISETP.GE.AND P0, PT, R2, UR5, PT ;  /* 0x0000000502007c0c */ /* 0x000fe2000bf06270 */
[----:B------:R-:W-:Y:S01]  /*4020*/  IMAD.WIDE R34, R18, 0x8, R24 ;  /* 0x0000000812227825 */ /* 0x000fe200078e0218 */
[----:B------:R-:W-:Y:S02]  /*4030*/  ISETP.LT.AND P2, PT, R2, R7, PT ;  /* 0x000000070200720c */ /* 0x000fe40003f41270 */
[----:B-----5:R-:W-:-:S11]  /*4040*/  MOV R11, R23 ;  /* 0x00000017000b7202 */ /* 0x020fd60000000f00 */
[----:B------:R-:W-:Y:S05]  /*4050*/  @!P0 BRA P2, `(.L_x_4874) ;  /* 0xffffffcc00308947 */ /* 0x000fea000103ffff */
.L_x_4869:
[----:B------:R-:W-:Y:S05]  /*4060*/  @P1 EXIT ;  /* 0x000000000000194d */ /* 0x000fea0003800000 */
[----:B------:R-:W1:Y:S01]  /*4070*/  S2R R2, SR_CTAID.X ;  /* 0x0000000000027919 */ /* 0x000e620000002500 */
[----:B------:R-:W2:Y:S01]  /*4080*/  S2UR UR4, SR_CTAID.Y ;  /* 0x00000000000479c3 */ /* 0x000ea20000002600 */
[----:B------:R-:W1:Y:S07]  /*4090*/  S2R R7, SR_TID.X ;  /* 0x0000000000077919 */ /* 0x000e6e0000002100 */
[----:B------:R-:W3:Y:S01]  /*40a0*/  LDC.64 R4, c[0x0][0x230] ;  /* 0x00008c00ff047b82 */ /* 0x000ee20000000a00 */
[----:B-1----:R-:W-:-:S02]  /*40b0*/  IMAD R2, R2, 0x40, R7 ;  /* 0x0000004002027824 */ /* 0x002fc400078e0207 */
[----:B------:R-:W-:-:S03]  /*40c0*/  HMUL2 R7, R6, R0.H0_H0 ;  /* 0x2000000006077232 */ /* 0x000fc60000000000 */
        /* <DEDUP_REMOVED lines=11> */
.L_x_4878:
[----:B------:R-:W1:Y:S02]  /*4180*/  LDS R2, [R0] ;  /* 0x0000000000027984 */ /* 0x000e640000000800 */
[----:B-1----:R-:W-:-:S10]  /*4190*/  HFMA2.MMA R3, R2, 1, 1, R7 ;  /* 0x3c003c0002037835 */ /* 0x002fd40000000007 */
[----:B------:R-:W1:Y:S02]  /*41a0*/  ATOMS.CAST.SPIN R3, [R0], R2, R3 ;  /* 0x000000020003738d */ /* 0x000e640001800003 */
[----:B-1----:R-:W-:-:S13]  /*41b0*/  ISETP.EQ.U32.AND P0, PT, R3, 0x1, PT ;  /* 0x000000010300780c */ /* 0x002fda0003f02070 */
[----:B------:R-:W-:Y:S05]  /*41c0*/  @!P0 BRA `(.L_x_4878) ;  /* 0xfffffffc00ec8947 */ /* 0x000fea000383ffff */
[----:B------:R-:W-:Y:S05]  /*41d0*/  BRA `(.L_x_4876) ;  /* 0x00000000000c7947 */ /* 0x000fea0003800000 */
.L_x_4877:
[----:B------:R-:W2:Y:S02]  /*41e0*/  LD.E R0, desc[UR6][R4.64] ;  /* 0x0000000604007980 */ /* 0x000ea4000c101900 */
[----:B--2---:R-:W-:-:S05]  /*41f0*/  IMAD.IADD R3, R7, 0x1, R0 ;  /* 0x0000000107037824 */ /* 0x004fca00078e0200 */
[----:B------:R1:W-:Y:S02]  /*4200*/  ST.E desc[UR6][R4.64], R3 ;  /* 0x0000000304007985 */ /* 0x0003e4000c101906 */
.L_x_4876:
[----:B------:R-:W-:Y:S05]  /*4210*/  BSYNC B0 ;  /* 0x0000000000007941 */ /* 0x000fea0003800000 */
.L_x_4875:
[----:B------:R2:W-:Y:S02]  /*4220*/  ATOM.E.ADD.F16x2.RN.STRONG.GPU P0, RZ, desc[UR6][R4.64+0x4], R9 ;  /* 0x0000040904ff79a2 */ /* 0x0005e4000810e1c6 */
[----:B--2---:R-:W-:Y:S05]  /*4230*/  @P0 EXIT ;  /* 0x000000000000094d */ /* 0x004fea0003800000 */
[----:B------:R-:W2:Y:S02]  /*4240*/  QSPC.E.S P0, RZ, [R4+0x4] ;  /* 0x0000040004ff73aa */ /* 0x000ea40000000500 */
[----:B--2---:R-:W-:Y:S05]  /*4250*/  @!P0 BRA `(.L_x_4879) ;  /* 0x0000000000208947 */ /* 0x004fea0003800000 */
[----:B------:R-:W-:-:S04]  /*4260*/  MOV R2, R4 ;  /* 0x0000000400027202 */ /* 0x000fc80000000f00 */
[----:B------:R-:W-:-:S07]  /*4270*/  MOV R0, R2 ;  /* 0x0000000200007202 */ /* 0x000fce0000000f00 */
.L_x_4880:
[----:B------:R-:W1:Y:S02]  /*4280*/  LDS R2, [R0+0x4] ;  /* 0x0000040000027984 */ /* 0x000e640000000800 */
[----:B-1----:R-:W-:-:S06]  /*4290*/  HADD2 R3, R2, R9 ;  /* 0x0000000902037230 */ /* 0x002fcc0000000000 */
[----:B------:R-:W1:Y:S02]  /*42a0*/  ATOMS.CAST.SPIN R3, [R0+0x4], R2, R3 ;  /* 0x000004020003738d */ /* 0x000e640001800003 */
[----:B-1----:R-:W-:-:S13]  /*42b0*/  ISETP.EQ.U32.AND P0, PT, R3, 0x1, PT ;  /* 0x000000010300780c */ /* 0x002fda0003f02070 */
[----:B------:R-:W-:Y:S05]  /*42c0*/  @!P0 BRA `(.L_x_4880) ;  /* 0xfffffffc00ec8947 */ /* 0x000fea000383ffff */
[----:B------:R-:W-:Y:S05]  /*42d0*/  EXIT ;  /* 0x000000000000794d */ /* 0x000fea0003800000 */
.L_x_4879:
[----:B------:R-:W1:Y:S02]  /*42e0*/  LD.E R0, desc[UR6][R4.64+0x4] ;  /* 0x0000040604007980 */ /* 0x000e64000c101900 */
[----:B-1----:R-:W-:-:S05]  /*42f0*/  IADD3 R3, R9, R0, RZ ;  /* 0x0000000009037210 */ /* 0x002fca0007ffe0ff */
[----:B------:R-:W-:Y:S01]  /*4300*/  ST.E desc[UR6][R4.64+0x4], R3 ;  /* 0x0000040304007985 */ /* 0x000fe2000c101906 */
[----:B------:R-:W-:Y:S05]  /*4310*/  EXIT ;  /* 0x000000000000794d */ /* 0x000fea0003800000 */
.L_x_4881:
        /* <DEDUP_REMOVED lines=14> */
.L_x_5260:


//--------------------- .text._Z23gemm_half_q_half_kernelILi1ELi190ELb1ELb1ELi32EEvPK6__halfPKjS4_S2_PS0_iiiiPKtS7_iiiiiibS2_i --------------------------
	.section	.text._Z23gemm_half_q_half_kernelILi1ELi190ELb1ELb1ELi32EEvPK6__halfPKjS4_S2_PS0_iiiiPKtS7_iiiiiibS2_i,"ax",@progbits
	.align	128
        .global         _Z23gemm_half_q_half_kernelILi1ELi190ELb1ELb1ELi32EEvPK6__halfPKjS4_S2_PS0_iiiiPKtS7_iiiiiibS2_i
        .type           _Z23gemm_half_q_half_kernelILi1ELi190ELb1ELb1ELi32EEvPK6__halfPKjS4_S2_PS0_iiiiPKtS7_iiiiiibS2_i,@function
        .size           _Z23gemm_half_q_half_kernelILi1ELi190ELb1ELb1ELi32EEvPK6__halfPKjS4_S2_PS0_iiiiPKtS7_iiiiiibS2_i,(.L_x_5261 - _Z23gemm_half_q_half_kernelILi1ELi190ELb1ELb1ELi32EEvPK6__halfPKjS4_S2_PS0_iiiiPKtS7_iiiiiibS2_i)
        .other          _Z23gemm_half_q_half_kernelILi1ELi190ELb1ELb1ELi32EEvPK6__halfPKjS4_S2_PS0_iiiiPKtS7_iiiiiibS2_i,@"STO_CUDA_ENTRY STV_DEFAULT"
_Z23gemm_half_q_half_kernelILi1ELi190ELb1ELb1ELi32EEvPK6__halfPKjS4_S2_PS0_iiiiPKtS7_iiiiiibS2_i:
.text._Z23gemm_half_q_half_kernelILi1ELi190ELb1ELb1ELi32EEvPK6__halfPKjS4_S2_PS0_iiiiPKtS7_iiiiiibS2_i:
[----:B------:R-:W-:Y:S08]  /*0000*/  LDC R1, c[0x0][0x28] ;  /* 0x00000a00ff017b82 */ /* 0x000ff00000000800 */
[----:B------:R-:W0:Y:S01]  /*0010*/  S2UR UR8, SR_CTAID.Y ;  /* 0x00000000000879c3 */ /* 0x000e220000002600 */
[----:B------:R-:W-:Y:S01]  /*0020*/  PRMT R32, RZ, 0x7610, R32 ;  /* 0x00007610ff207816 */ /* 0x000fe20000000020 */
[----:B------:R-:W-:-:S06]  /*0030*/  ULDC.64 UR6, c[0x0][0x208] ;  /* 0x0000820000067ab9 */ /* 0x000fcc0000000a00 */
[----:B------:R-:W0:Y:S02]  /*0040*/  LDC R8, c[0x0][0x238] ;  /* 0x00008e00ff087b82 */ /* 0x000e240000000800 */
[----:B0-----:R-:W-:-:S04]  /*0050*/  IADD3 R8, R8, -UR8, RZ ;  /* 0x8000000808087c10 */ /* 0x001fc8000fffe0ff */
[----:B------:R-:W-:-:S13]  /*0060*/  ISETP.GE.AND P1, PT, R8, 0x1, PT ;  /* 0x000000010800780c */ /* 0x000fda0003f26270 */
[----:B------:R-:W0:Y:S02]  /*0070*/  @P1 LDC.64 R2, c[0x0][0x278] ;  /* 0x00009e00ff021b82 */ /* 0x000e240000000a00 */
[----:B0-----:R-:W2:Y:S02]  /*0080*/  @P1 LDG.E.U16 R32, desc[UR6][R2.64] ;  /* 0x0000000602201981 */ /* 0x001ea4000c1e1500 */
        /* <DEDUP_REMOVED lines=9> */
[C---:B--2---:R-:W-:Y:S02]  /*0120*/  IADD3 R6, R34.reuse, R11, RZ ;  /* 0x0000000b22067210 */ /* 0x044fe40007ffe0ff */
[----:B-1----:R-:W-:Y:S01]  /*0130*/  VIADDMNMX R33, R34, 0x20, R5, PT ;  /* 0x0000002022217846 */ /* 0x002fe20003800105 */
[----:B---3--:R-:W-:-:S03]  /*0140*/  IMAD R13, R0, 0x20, R11 ;  /* 0x00000020000d7824 */ /* 0x008fc600078e020b */
[----:B------:R-:W-:-:S13]  /*0150*/  ISETP.GE.OR P0, PT, R6, R33, !P1 ;  /* 0x000000210600720c */ /* 0x000fda0004f06670 */
        /* <DEDUP_REMOVED lines=27> */
.L_x_4883:
[----:B------:R-:W-:Y:S05]  /*0310*/  BSYNC B0 ;  /* 0x0000000000007941 */ /* 0x000fea0003800000 */
.L_x_4882:
[----:B------:R-:W-:Y:S01]  /*0320*/  ULDC UR4, c[0x0][0x23c] ;  /* 0x00008f0000047ab9 */ /* 0x000fe20000000800 */
[----:B------:R-:W-:Y:S01]  /*0330*/  SHF.L.U32 R13, R13, 0x2, RZ ;  /* 0x000000020d0d7819 */ /* 0x000fe200000006ff */
[----:B0-----:R-:W-:-:S05]  /*0340*/  IMAD.U32 R0, RZ, RZ, UR4 ;  /* 0x00000004ff007e24 */ /* 0x001fca000f8e00ff */
[----:B------:R-:W-:-:S13]  /*0350*/  ISETP.GE.AND P0, PT, R13, R0, PT ;  /* 0x000000000d00720c */ /* 0x000fda0003f06270 */
[----:B------:R-:W-:Y:S05]  /*0360*/  @P0 EXIT ;  /* 0x000000000000094d */ /* 0x000fea0003800000 */
[----:B------:R-:W0:Y:S08]  /*0370*/  LDC.U8 R2, c[0x0][0x270] ;  /* 0x00009c00ff027b82 */ /* 0x000e300000000000 */
[----:B------:R-:W1:Y:S08]  /*0380*/  LDC R15, c[0x0][0x25c] ;  /* 0x00009700ff0f7b82 */ /* 0x000e700000000800 */
[----:B------:R-:W2:Y:S01]  /*0390*/  LDC R17, c[0x0][0x264] ;  /* 0x00009900ff117b82 */ /* 0x000ea20000000800 */
[----:B0-----:R-:W-:-:S04]  /*03a0*/  PRMT R2, R2, 0x8880, RZ ;  /* 0x0000888002027816 */ /* 0x001fc800000000ff */
[----:B------:R-:W-:-:S04]  /*03b0*/  ISETP.NE.AND P0, PT, R2, RZ, PT ;  /* 0x000000ff0200720c */ /* 0x000fc80003f05270 */
[----:B------:R-:W-:-:S04]  /*03c0*/  ISETP.NE.OR P0, PT, R9, RZ, !P0 ;  /* 0x000000ff0900720c */ /* 0x000fc80004705670 */
[----:B------:R-:W-:Y:S02]  /*03d0*/  ISETP.LT.OR P2, PT, R8, 0x1, P0 ;  /* 0x000000010800780c */ /* 0x000fe40000741670 */
[----:B------:R-:W-:-:S11]  /*03e0*/  ISETP.GE.AND P0, PT, R34, R33, PT ;  /* 0x000000212200720c */ /* 0x000fd60003f06270 */
[----:B------:R-:W0:Y:S01]  /*03f0*/  @!P2 LDC.64 R2, c[0x0][0x230] ;  /* 0x00008c00ff02ab82 */ /* 0x000e220000000a00 */
[----:B------:R-:W-:-:S04]  /*0400*/  @!P2 IMAD R5, R0, UR8, R13 ;  /* 0x000000080005ac24 */ /* 0x000fc8000f8e020d */
[----:B0-----:R-:W-:-:S05]  /*0410*/  @!P2 IMAD.WIDE R2, R5, 0x2, R2 ;  /* 0x000000020502a825 */ /* 0x001fca00078e0202 */
[----:B------:R0:W-:Y:S01]  /*0420*/  @!P2 STG.E.64 desc[UR6][R2.64], RZ ;  /* 0x000000ff0200a986 */ /* 0x0001e2000c101b06 */
[----:B------:R-:W-:Y:S06]  /*0430*/  BAR.SYNC.DEFER_BLOCKING 0x0 ;  /* 0x0000000000007b1d */ /* 0x000fec0000010000 */
[----:B-12---:R-:W-:Y:S05]  /*0440*/  @P0 BRA `(.L_x_4884) ;  /* 0x0000000000d40947 */ /* 0x006fea0003800000 */
[----:B------:R-:W1:Y:S01]  /*0450*/  LDC.64 R6, c[0x0][0x248] ;  /* 0x00009200ff067b82 */ /* 0x000e620000000a00 */
        /* <DEDUP_REMOVED lines=12> */
.L_x_4885:
[----:B-----5:R-:W-:-:S04]  /*0520*/  VIADD R5, R12, UR4 ;  /* 0x000000040c057c36 */ /* 0x020fc80008000000 */
        /* <DEDUP_REMOVED lines=21> */
[----:B------:R-:W-:Y:S01]  /*0680*/  IADD3 R2, R2, 0x1, RZ ;  /* 0x0000000102027810 */ /* 0x000fe20007ffe0ff */
[----:B------:R-:W-:Y:S01]  /*0690*/  VIADD R19, R19, 0x1 ;  /* 0x0000000113137836 */ /* 0x000fe20000000000 */
[----:B------:R-:W-:Y:S01]  /*06a0*/  IADD3 R23, R23, 0x1, RZ ;  /* 0x0000000117177810 */ /* 0x000fe20007ffe0ff */
[----:B------:R-:W-:Y:S01]  /*06b0*/  IMAD R22, R22, R22, RZ ;  /* 0x0000001616167224 */ /* 0x000fe200078e02ff */
[----:B---3--:R-:W-:Y:S01]  /*06c0*/  IADD3 R14, R21, R14, RZ ;  /* 0x0000000e150e7210 */ /* 0x008fe20007ffe0ff */
[----:B------:R-:W-:Y:S02]  /*06d0*/  IMAD R20, R2, R2, RZ ;  /* 0x0000000202147224 */ /* 0x000fe400078e02ff */
[----:B------:R-:W-:Y:S01]  /*06e0*/  IMAD R23, R23, R23, RZ ;  /* 0x0000001717177224 */ /* 0x000fe200078e02ff */
[----:B------:R-:W-:Y:S01]  /*06f0*/  ISETP.GE.AND P2, PT, R14, R33, PT ;  /* 0x000000210e00720c */ /* 0x000fe20003f46270 */
[----:B------:R-:W-:Y:S01]  /*0700*/  IMAD R19, R19, R19, RZ ;  /* 0x0000001313137224 */ /* 0x000fe200078e02ff */
[----:B------:R-:W4:Y:S08]  /*0710*/  I2F.F16 R22, R22 ;  /* 0x0000001600167306 */ /* 0x000f300000200c00 */
        /* <DEDUP_REMOVED lines=8> */
.L_x_4884:
[----:B------:R-:W-:Y:S01]  /*07a0*/  ULDC UR8, c[0x0][0x258] ;  /* 0x0000960000087ab9 */ /* 0x000fe20000000800 */
[C---:B------:R-:W-:Y:S02]  /*07b0*/  ISETP.GT.AND P3, PT, R34.reuse, R15, PT ;  /* 0x0000000f2200720c */ /* 0x040fe40003f64270 */
        /* <DEDUP_REMOVED lines=9> */
[----:B------:R-:W-:-:S07]  /*0850*/  IMAD R7, R8, 0x6, RZ ;  /* 0x0000000608077824 */ /* 0x000fce00078e02ff */
.L_x_4886:
        /* <DEDUP_REMOVED lines=8> */
.L_x_4887:
[----:B------:R-:W-:Y:S01]  /*08e0*/  ULDC UR4, c[0x0][0x260] ;  /* 0x0000980000047ab9 */ /* 0x000fe20000000800 */
[C---:B------:R-:W-:Y:S02]  /*08f0*/  ISETP.GT.AND P3, PT, R34.reuse, R17, PT ;  /* 0x000000112200720c */ /* 0x040fe40003f64270 */
[----:B------:R-:W-:Y:S02]  /*0900*/  CS2R R8, SRZ ;  /* 0x0000000000087805 */ /* 0x000fe4000001ff00 */
[----:B------:R-:W-:-:S13]  /*0910*/  ISETP.GT.AND P2, PT, R34, UR4, PT ;  /* 0x0000000422007c0c */ /* 0x000fda000bf44270 */
[----:B------:R-:W-:Y:S05]  /*0920*/  @!P2 BRA `(.L_x_4888) ;  /* 0x00000000001ca947 */ /* 0x000fea0003800000 */
[----:B------:R-:W1:Y:S02]  /*0930*/  LDC R9, c[0x0][0x264] ;  /* 0x00009900ff097b82 */ /* 0x000e640000000800 */
[----:B-1----:R-:W-:-:S05]  /*0940*/  VIMNMX R9, R34, R9, PT ;  /* 0x0000000922097248 */ /* 0x002fca0003fe0100 */
[----:B------:R-:W-:-:S05]  /*0950*/  VIADD R9, R9, -UR4 ;  /* 0x8000000409097c36 */ /* 0x000fca0008000000 */
[----:B------:R-:W-:-:S04]  /*0960*/  SHF.R.S32.HI R10, RZ, 0x1f, R9 ;  /* 0x0000001fff0a7819 */ /* 0x000fc80000011409 */
[----:B------:R-:W-:-:S04]  /*0970*/  LEA.HI R10, R10, R9, RZ, 0x5 ;  /* 0x000000090a0a7211 */ /* 0x000fc800078f28ff */
[----:B------:R-:W-:-:S04]  /*0980*/  SHF.R.S32.HI R10, RZ, 0x5, R10 ;  /* 0x00000005ff0a7819 */ /* 0x000fc8000001140a */
[----:B------:R-:W-:-:S07]  /*0990*/  SHF.L.U32 R9, R10, 0x2, RZ ;  /* 0x000000020a097819 */ /* 0x000fce00000006ff */
.L_x_4888:
        /* <DEDUP_REMOVED lines=8> */
.L_x_4889:
[----:B------:R-:W-:Y:S01]  /*0a20*/  ULDC UR4, c[0x0][0x268] ;  /* 0x00009a0000047ab9 */ /* 0x000fe20000000800 */
[----:B------:R-:W-:Y:S01]  /*0a30*/  HFMA2.MMA R11, -RZ, RZ, 0, 0 ;  /* 0x00000000ff0b7435 */ /* 0x000fe200000001ff */
        /* <DEDUP_REMOVED lines=9> */
.L_x_4890:
[C---:B------:R-:W-:Y:S01]  /*0ad0*/  VIMNMX R10, R34.reuse, UR8, PT ;  /* 0x00000008220a7c48 */ /* 0x040fe2000bfe0100 */
[----:B------:R-:W1:Y:S01]  /*0ae0*/  S2UR UR5, SR_CgaCtaId ;  /* 0x00000000000579c3 */ /* 0x000e620000008800 */
[----:B------:R-:W-:Y:S01]  /*0af0*/  ISETP.GE.OR P0, PT, R34, UR8, P0 ;  /* 0x0000000822007c0c */ /* 0x000fe20008706670 */
[----:B------:R-:W-:Y:S01]  /*0b00*/  ULDC.64 UR10, c[0x0][0x218] ;  /* 0x00008600000a7ab9 */ /* 0x000fe20000000a00 */
[----:B------:R-:W-:Y:S01]  /*0b10*/  SHF.R.S32.HI R15, RZ, 0x1f, R10 ;  /* 0x0000001fff0f7819 */ /* 0x000fe2000001140a */
[----:B------:R-:W-:-:S03]  /*0b20*/  UMOV UR4, 0x400 ;  /* 0x0000040000047882 */ /* 0x000fc60000000000 */
[----:B------:R-:W-:-:S04]  /*0b30*/  LEA.HI R15, R15, R10, RZ, 0x5 ;  /* 0x0000000a0f0f7211 */ /* 0x000fc800078f28ff */
[----:B------:R-:W-:-:S04]  /*0b40*/  SHF.R.S32.HI R10, RZ, 0x5, R15 ;  /* 0x00000005ff0a7819 */ /* 0x000fc8000001140f */
[----:B------:R-:W-:-:S04]  /*0b50*/  LEA R7, R10, R7, 0x3 ;  /* 0x000000070a077211 */ /* 0x000fc800078e18ff */
[----:B------:R-:W-:Y:S02]  /*0b60*/  IADD3 R6, R9, R7, R6 ;  /* 0x0000000709067210 */ /* 0x000fe40007ffe006 */
[----:B------:R-:W-:Y:S02]  /*0b70*/  PRMT R7, RZ, 0x5410, RZ ;  /* 0x00005410ff077816 */ /* 0x000fe400000000ff */
[----:B------:R-:W-:Y:S01]  /*0b80*/  IADD3 R11, R11, R6, R8 ;  /* 0x000000060b0b7210 */ /* 0x000fe20007ffe008 */
[----:B-1----:R-:W-:Y:S01]  /*0b90*/  ULEA UR4, UR5, UR4, 0x18 ;  /* 0x0000000405047291 */ /* 0x002fe2000f8ec03f */
[----:B------:R-:W-:-:S03]  /*0ba0*/  SHF.R.S32.HI R8, RZ, 0x1f, R13 ;  /* 0x0000001fff087819 */ /* 0x000fc6000001140d */
[----:B------:R-:W-:-:S05]  /*0bb0*/  IMAD R10, R11, R0, RZ ;  /* 0x000000000b0a7224 */ /* 0x000fca00078e02ff */
[----:B------:R-:W-:Y:S02]  /*0bc0*/  SHF.R.S32.HI R9, RZ, 0x1f, R10 ;  /* 0x0000001fff097819 */ /* 0x000fe4000001140a */
[----:B------:R-:W-:-:S04]  /*0bd0*/  IADD3 R27, P2, R13, R10, RZ ;  /* 0x0000000a0d1b7210 */ /* 0x000fc80007f5e0ff */
[----:B------:R-:W-:Y:S02]  /*0be0*/  IADD3.X R6, R9, R8, RZ, P2, !PT ;  /* 0x0000000809067210 */ /* 0x000fe400017fe4ff */
[----:B------:R-:W-:-:S04]  /*0bf0*/  LEA R26, P2, R27, UR10, 0x2 ;  /* 0x0000000a1b1a7c11 */ /* 0x000fc8000f8410ff */
[----:B------:R-:W-:Y:S02]  /*0c00*/  LEA.HI.X R27, R27, UR11, R6, 0x2, P2 ;  /* 0x0000000b1b1b7c11 */ /* 0x000fe400090f1406 */
[----:B------:R-:W-:Y:S01]  /*0c10*/  PRMT R6, RZ, 0x5410, RZ ;  /* 0x00005410ff067816 */ /* 0x000fe200000000ff */
[----:B------:R-:W-:Y:S06]  /*0c20*/  @P0 BRA `(.L_x_4891) ;  /* 0x0000003000800947 */ /* 0x000fec0003800000 */
[----:B------:R-:W-:Y:S01]  /*0c30*/  IADD3 R13, P0, P2, R13, R0, R10 ;  /* 0x000000000d0d7210 */ /* 0x000fe20007a1e00a */
[----:B------:R-:W-:Y:S01]  /*0c40*/  HADD2.F32 R38, -RZ, R2.H0_H0 ;  /* 0x20000002ff267230 */ /* 0x000fe20000004100 */
[----:B------:R-:W-:Y:S01]  /*0c50*/  SHF.R.S32.HI R7, RZ, 0x1f, R0 ;  /* 0x0000001fff077819 */ /* 0x000fe20000011400 */
[----:B------:R-:W-:Y:S01]  /*0c60*/  HADD2.F32 R35, -RZ, R3.H0_H0 ;  /* 0x20000003ff237230 */ /* 0x000fe20000004100 */
[----:B------:R-:W-:Y:S01]  /*0c70*/  PRMT R6, RZ, 0x5410, RZ ;  /* 0x00005410ff067816 */ /* 0x000fe200000000ff */
[----:B------:R-:W-:Y:S01]  /*0c80*/  HADD2.F32 R31, -RZ, R4.H0_H0 ;  /* 0x20000004ff1f7230 */ /* 0x000fe20000004100 */
[----:B------:R-:W-:Y:S01]  /*0c90*/  IADD3.X R8, R8, R7, R9, P0, P2 ;  /* 0x0000000708087210 */ /* 0x000fe200007e4409 */
[----:B------:R-:W-:Y:S01]  /*0ca0*/  HADD2.F32 R30, -RZ, R5.H0_H0 ;  /* 0x20000005ff1e7230 */ /* 0x000fe20000004100 */
[----:B------:R-:W-:Y:S01]  /*0cb0*/  LEA R40, P0, R13, UR10, 0x2 ;  /* 0x0000000a0d287c11 */ /* 0x000fe2000f8010ff */
[----:B------:R-:W-:Y:S01]  /*0cc0*/  ULDC UR5, c[0x0][0x258] ;  /* 0x0000960000057ab9 */ /* 0x000fe20000000800 */
[----:B------:R-:W-:-:S02]  /*0cd0*/  PRMT R7, RZ, 0x5410, RZ ;  /* 0x00005410ff077816 */ /* 0x000fc400000000ff */
[----:B------:R-:W-:-:S09]  /*0ce0*/  LEA.HI.X R41, R13, UR11, R8, 0x2, P0 ;  /* 0x0000000b0d297c11 */ /* 0x000fd200080f1408 */
.L_x_4896:
[----:B-1----:R-:W1:Y:S01]  /*0cf0*/  LDC R0, c[0x0][0x23c] ;  /* 0x00008f00ff007b82 */ /* 0x002e620000000800 */
[----:B------:R-:W-:Y:S01]  /*0d00*/  MOV R21, R27 ;  /* 0x0000001b00157202 */ /* 0x000fe20000000f00 */
[----:B------:R-:W-:-:S04]  /*0d10*/  IMAD.MOV.U32 R20, RZ, RZ, R26 ;  /* 0x000000ffff147224 */ /* 0x000fc800078e001a */
[----:B-1---5:R-:W-:-:S04]  /*0d20*/  IMAD.WIDE R8, R0, 0x8, R20 ;  /* 0x0000000800087825 */ /* 0x022fc800078e0214 */
[C---:B------:R-:W-:Y:S02]  /*0d30*/  IMAD.WIDE R12, R0.reuse, 0x8, R8 ;  /* 0x00000008000c7825 */ /* 0x040fe400078e0208 */
[----:B------:R-:W5:Y:S02]  /*0d40*/  LDG.E.128.CONSTANT R8, desc[UR6][R8.64] ;  /* 0x0000000608087981 */ /* 0x000f64000c1e9d00 */
[----:B------:R-:W-:Y:S02]  /*0d50*/  IMAD.WIDE R28, R0, 0x8, R12 ;  /* 0x00000008001c7825 */ /* 0x000fe400078e020c */
[----:B------:R-:W5:Y:S04]  /*0d60*/  LDG.E.128.CONSTANT R12, desc[UR6][R12.64] ;  /* 0x000000060c0c7981 */ /* 0x000f68000c1e9d00 */
[----:B------:R1:W5:Y:S01]  /*0d70*/  LDG.E.128.CONSTANT R16, desc[UR6][R28.64] ;  /* 0x000000061c107981 */ /* 0x000362000c1e9d00 */
[----:B------:R-:W-:Y:S05]  /*0d80*/  @!P1 BRA `(.L_x_4892) ;  /* 0x0000000c00009947 */ /* 0x000fea0003800000 */
[----:B------:R-:W2:Y:S04]  /*0d90*/  LDG.E.128.CONSTANT R20, desc[UR6][R20.64] ;  /* 0x0000000614147981 */ /* 0x000ea8000c1e9d00 */
[----:B------:R-:W3:Y:S04]  /*0da0*/  LDG.E.128.CONSTANT R24, desc[UR6][R40.64] ;  /* 0x0000000628187981 */ /* 0x000ee8000c1e9d00 */
[----:B------:R-:W4:Y:S01]  /*0db0*/  LDS.64 R36, [UR4] ;  /* 0x00000004ff247984 */ /* 0x000f220008000a00 */
[----:B--2---:R-:W-:Y:S02]  /*0dc0*/  LOP3.LUT R39, R20, 0xff, RZ, 0xc0, !PT ;  /* 0x000000ff14277812 */ /* 0x004fe400078ec0ff */
[----:B------:R-:W-:-:S02]  /*0dd0*/  SHF.R.U32.HI R45, RZ, 0x8, R20 ;  /* 0x00000008ff2d7819 */ /* 0x000fc40000011614 */
[----:B------:R-:W-:Y:S02]  /*0de0*/  IADD3 R42, R39, -0x80, RZ ;  /* 0xffffff80272a7810 */ /* 0x000fe40007ffe0ff */
[----:B------:R-:W-:Y:S02]  /*0df0*/  LOP3.LUT R39, R21, 0xff, RZ, 0xc0, !PT ;  /* 0x000000ff15277812 */ /* 0x000fe400078ec0ff */
[----:B------:R-:W-:Y:S02]  /*0e00*/  LOP3.LUT R44, R22, 0xff, RZ, 0xc0, !PT ;  /* 0x000000ff162c7812 */ /* 0x000fe400078ec0ff */
[----:B------:R-:W-:Y:S01]  /*0e10*/  LOP3.LUT R46, R23, 0xff, RZ, 0xc0, !PT ;  /* 0x000000ff172e7812 */ /* 0x000fe200078ec0ff */
[----:B------:R-:W2:Y:S01]  /*0e20*/  I2F.F16 R42, R42 ;  /* 0x0000002a002a7306 */ /* 0x000ea20000200c00 */
[----:B------:R-:W-:Y:S01]  /*0e30*/  IADD3 R39, R39, -0x80, RZ ;  /* 0xffffff8027277810 */ /* 0x000fe20007ffe0ff */
[----:B------:R-:W-:Y:S01]  /*0e40*/  VIADD R44, R44, 0xffffff80 ;  /* 0xffffff802c2c7836 */ /* 0x000fe20000000000 */
[----:B------:R-:W-:-:S02]  /*0e50*/  LOP3.LUT R45, R45, 0xff, RZ, 0xc0, !PT ;  /* 0x000000ff2d2d7812 */ /* 0x000fc400078ec0ff */
[----:B------:R-:W-:Y:S02]  /*0e60*/  SHF.R.U32.HI R48, RZ, 0x8, R21 ;  /* 0x00000008ff307819 */ /* 0x000fe40000011615 */
[----:B------:R-:W-:Y:S01]  /*0e70*/  IADD3 R46, R46, -0x80, RZ ;  /* 0xffffff802e2e7810 */ /* 0x000fe20007ffe0ff */
[----:B------:R-:W0:Y:S01]  /*0e80*/  I2F.F16 R39, R39 ;  /* 0x0000002700277306 */ /* 0x000e220000200c00 */
[----:B------:R-:W-:Y:S02]  /*0e90*/  SHF.R.U32.HI R49, RZ, 0x8, R22 ;  /* 0x00000008ff317819 */ /* 0x000fe40000011616 */
[----:B------:R-:W-:Y:S02]  /*0ea0*/  IADD3 R47, R45, -0x80, RZ ;  /* 0xffffff802d2f7810 */ /* 0x000fe40007ffe0ff */
[----:B------:R-:W-:Y:S02]  /*0eb0*/  LOP3.LUT R45, R48, 0xff, RZ, 0xc0, !PT ;  /* 0x000000ff302d7812 */ /* 0x000fe400078ec0ff */
[----:B------:R-:W-:Y:S01]  /*0ec0*/  LOP3.LUT R48, R49, 0xff, RZ, 0xc0, !PT ;  /* 0x000000ff31307812 */ /* 0x000fe200078ec0ff */
[----:B------:R-:W1:Y:S01]  /*0ed0*/  I2F.F16 R44, R44 ;  /* 0x0000002c002c7306 */ /* 0x000e620000200c00 */
[----:B------:R-:W-:Y:S01]  /*0ee0*/  IADD3 R45, R45, -0x80, RZ ;  /* 0xffffff802d2d7810 */ /* 0x000fe20007ffe0ff */
[----:B--2---:R-:W-:Y:S01]  /*0ef0*/  HADD2.F32 R42, -RZ, R42.H0_H0 ;  /* 0x2000002aff2a7230 */ /* 0x004fe20000004100 */
[----:B------:R-:W-:Y:S01]  /*0f00*/  LEA.HI R43, R20, 0xffffff80, RZ, 0x8 ;  /* 0xffffff80142b7811 */ /* 0x000fe200078f40ff */
[----:B------:R-:W-:Y:S01]  /*0f10*/  VIADD R49, R48, 0xffffff80 ;  /* 0xffffff8030317836 */ /* 0x000fe20000000000 */
[----:B------:R-:W-:Y:S01]  /*0f20*/  LEA.HI R51, R23, 0xffffff80, RZ, 0x8 ;  /* 0xffffff8017337811 */ /* 0x000fe200078f40ff */
[----:B0-----:R-:W-:-:S02]  /*0f30*/  HADD2.F32 R52, -RZ, R39.H0_H0 ;  /* 0x20000027ff347230 */ /* 0x001fc40000004100 */
[----:B------:R-:W0:Y:S01]  /*0f40*/  I2F.F16 R46, R46 ;  /* 0x0000002e002e7306 */ /* 0x000e220000200c00 */
[----:B----4-:R-:W-:-:S05]  /*0f50*/  HADD2.F32 R39, -RZ, R36.H0_H0 ;  /* 0x20000024ff277230 */ /* 0x010fca0000004100 */
[----:B------:R-:W-:Y:S01]  /*0f60*/  FFMA.FTZ R50, R42, R39, RZ ;  /* 0x000000272a327223 */ /* 0x000fe200000100ff */
[----:B-1----:R-:W-:Y:S01]  /*0f70*/  HADD2.F32 R44, -RZ, R44.H0_H0 ;  /* 0x2000002cff2c7230 */ /* 0x002fe20000004100 */
[----:B------:R-:W1:Y:S01]  /*0f80*/  I2F.F16 R47, R47 ;  /* 0x0000002f002f7306 */ /* 0x000e620000200c00 */
[----:B------:R-:W-:-:S03]  /*0f90*/  FFMA.FTZ R42, R39, R52, RZ ;  /* 0x00000034272a7223 */ /* 0x000fc600000100ff */
[----:B------:R-:W-:Y:S01]  /*0fa0*/  FFMA.FTZ R48, R39, R44, RZ ;  /* 0x0000002c27307223 */ /* 0x000fe200000100ff */
[----:B------:R-:W-:Y:S01]  /*0fb0*/  LEA.HI R44, R21, 0xffffff80, RZ, 0x8 ;  /* 0xffffff80152c7811 */ /* 0x000fe200078f40ff */
[----:B0-----:R-:W-:Y:S02]  /*0fc0*/  HADD2.F32 R46, -RZ, R46.H0_H0 ;  /* 0x2000002eff2e7230 */ /* 0x001fe40000004100 */
[----:B------:R-:W0:Y:S01]  /*0fd0*/  I2F.F16 R49, R49 ;  /* 0x0000003100317306 */ /* 0x000e220000200c00 */
[----:B------:R-:W-:Y:S02]  /*0fe0*/  SHF.R.U32.HI R21, RZ, 0x10, R21 ;  /* 0x00000010ff157819 */ /* 0x000fe40000011615 */
[----:B------:R-:W-:Y:S01]  /*0ff0*/  FFMA.FTZ R46, R39, R46, RZ ;  /* 0x0000002e272e7223 */ /* 0x000fe200000100ff */
[----:B------:R-:W-:Y:S01]  /*1000*/  HADD2.F32 R39, -RZ, R36.H1_H1 ;  /* 0x30000024ff277230 */ /* 0x000fe20000004100 */
[----:B------:R-:W-:Y:S01]  /*1010*/  SHF.R.U32.HI R36, RZ, 0x10, R20 ;  /* 0x00000010ff247819 */ /* 0x000fe20000011614 */
[----:B-1----:R-:W-:-:S02]  /*1020*/  HADD2.F32 R47, -RZ, R47.H0_H0 ;  /* 0x2000002fff2f7230 */ /* 0x002fc40000004100 */
[----:B------:R-:W1:Y:S01]  /*1030*/  I2F.F16 R45, R45 ;  /* 0x0000002d002d7306 */ /* 0x000e620000200c00 */
[----:B------:R-:W-:Y:S02]  /*1040*/  LOP3.LUT R21, R21, 0xff, RZ, 0xc0, !PT ;  /* 0x000000ff15157812 */ /* 0x000fe400078ec0ff */
[----:B------:R-:W-:Y:S01]  /*1050*/  FFMA.FTZ R47, R47, R39, R50 ;  /* 0x000000272f2f7223 */ /* 0x000fe20000010032 */
[----:B------:R-:W-:Y:S01]  /*1060*/  LEA.HI R50, R22, 0xffffff80, RZ, 0x8 ;  /* 0xffffff8016327811 */ /* 0x000fe200078f40ff */
[----:B0-----:R-:W-:Y:S01]  /*1070*/  HADD2.F32 R52, -RZ, R49.H0_H0 ;  /* 0x20000031ff347230 */ /* 0x001fe20000004100 */
[----:B------:R-:W-:Y:S02]  /*1080*/  SHF.R.U32.HI R49, RZ, 0x8, R23 ;  /* 0x00000008ff317819 */ /* 0x000fe40000011617 */
[----:B------:R-:W0:Y:S01]  /*1090*/  I2F.F16 R43, R43 ;  /* 0x0000002b002b7306 */ /* 0x000e220000200c00 */
[----:B------:R-:W-:Y:S01]  /*10a0*/  SHF.R.U32.HI R22, RZ, 0x10, R22 ;  /* 0x00000010ff167819 */ /* 0x000fe20000011616 */
[----:B------:R-:W-:Y:S01]  /*10b0*/  FFMA.FTZ R20, R39, R52, R48 ;  /* 0x0000003427147223 */ /* 0x000fe20000010030 */
[----:B------:R-:W-:-:S02]  /*10c0*/  LOP3.LUT R49, R49, 0xff, RZ, 0xc0, !PT ;  /* 0x000000ff31317812 */ /* 0x000fc400078ec0ff */
[----:B------:R-:W-:Y:S01]  /*10d0*/  LOP3.LUT R48, R36, 0xff, RZ, 0xc0, !PT ;  /* 0x000000ff24307812 */ /* 0x000fe200078ec0ff */
[----:B-1----:R-:W-:Y:S01]  /*10e0*/  HADD2.F32 R45, -RZ, R45.H0_H0 ;  /* 0x2000002dff2d7230 */ /* 0x002fe20000004100 */
[----:B------:R-:W-:Y:S01]  /*10f0*/  LOP3.LUT R22, R22, 0xff, RZ, 0xc0, !PT ;  /* 0x000000ff16167812 */ /* 0x000fe200078ec0ff */
[----:B------:R-:W-:Y:S01]  /*1100*/  I2F.F16 R36, R51 ;  /* 0x0000003300247306 */ /* 0x000fe20000200c00 */
[----:B------:R-:W-:Y:S02]  /*1110*/  SHF.R.U32.HI R23, RZ, 0x10, R23 ;  /* 0x00000010ff177819 */ /* 0x000fe40000011617 */
[----:B------:R-:W-:Y:S01]  /*1120*/  IADD3 R49, R49, -0x80, RZ ;  /* 0xffffff8031317810 */ /* 0x000fe20007ffe0ff */
[----:B------:R-:W-:Y:S01]  /*1130*/  VIADD R22, R22, 0xffffff80 ;  /* 0xffffff8016167836 */ /* 0x000fe20000000000 */
[----:B------:R-:W-:Y:S01]  /*1140*/  IADD3 R48, R48, -0x80, RZ ;  /* 0xffffff8030307810 */ /* 0x000fe20007ffe0ff */
[----:B------:R-:W-:Y:S01]  /*1150*/  FFMA.FTZ R45, R39, R45, R42 ;  /* 0x0000002d272d7223 */ /* 0x000fe2000001002a */
[----:B------:R-:W-:Y:S01]  /*1160*/  IADD3 R21, R21, -0x80, RZ ;  /* 0xffffff8015157810 */ /* 0x000fe20007ffe0ff */
[----:B------:R1:W2:Y:S01]  /*1170*/  I2F.F16 R42, R50 ;  /* 0x00000032002a7306 */ /* 0x0002a20000200c00 */
[----:B------:R-:W-:Y:S01]  /*1180*/  LOP3.LUT R23, R23, 0xff, RZ, 0xc0, !PT ;  /* 0x000000ff17177812 */ /* 0x000fe200078ec0ff */
[----:B0-----:R-:W-:-:S06]  /*1190*/  HADD2.F32 R43, -RZ, R43.H0_H0 ;  /* 0x2000002bff2b7230 */ /* 0x001fcc0000004100 */
[----:B------:R-:W0:Y:S01]  /*11a0*/  I2F.F16 R49, R49 ;  /* 0x0000003100317306 */ /* 0x000e220000200c00 */
[----:B-1----:R-:W-:Y:S02]  /*11b0*/  IADD3 R50, R23, -0x80, RZ ;  /* 0xffffff8017327810 */ /* 0x002fe40007ffe0ff */
[----:B---3--:R-:W-:Y:S01]  /*11c0*/  LEA.HI R23, R25, 0xffffff80, RZ, 0x8 ;  /* 0xffffff8019177811 */ /* 0x008fe200078f40ff */
[----:B--2---:R-:W-:-:S04]  /*11d0*/  HADD2.F32 R42, -RZ, R42.H0_H0 ;  /* 0x2000002aff2a7230 */ /* 0x004fc80000004100 */
[----:B------:R-:W1:Y:S01]  /*11e0*/  I2F.F16 R48, R48 ;  /* 0x0000003000307306 */ /* 0x000e620000200c00 */
[----:B0-----:R-:W-:-:S07]  /*11f0*/  HADD2.F32 R51, -RZ, R49.H0_H0 ;  /* 0x20000031ff337230 */ /* 0x001fce0000004100 */
[----:B------:R-:W0:Y:S01]  /*1200*/  I2F.F16 R21, R21 ;  /* 0x0000001500157306 */ /* 0x000e220000200c00 */
[----:B------:R-:W-:Y:S02]  /*1210*/  HADD2.F32 R49, -RZ, R37.H0_H0 ;  /* 0x20000025ff317230 */ /* 0x000fe40000004100 */
[----:B------:R-:W-:Y:S01]  /*1220*/  FFMA.FTZ R46, R39, R51, R46 ;  /* 0x00000033272e7223 */ /* 0x000fe2000001002e */
[----:B------:R-:W-:Y:S01]  /*1230*/  LEA.HI R39, R24, 0xffffff80, RZ, 0x8 ;  /* 0xffffff8018277811 */ /* 0x000fe200078f40ff */
[----:B-1----:R-:W-:-:S03]  /*1240*/  HADD2.F32 R48, -RZ, R48.H0_H0 ;  /* 0x20000030ff307230 */ /* 0x002fc60000004100 */
[----:B------:R-:W1:Y:S02]  /*1250*/  I2F.F16 R22, R22 ;  /* 0x0000001600167306 */ /* 0x000e640000200c00 */
[----:B------:R-:W-:Y:S01]  /*1260*/  FFMA.FTZ R48, R48, R49, R47 ;  /* 0x0000003130307223 */ /* 0x000fe2000001002f */
[----:B0-----:R-:W-:-:S05]  /*1270*/  HADD2.F32 R52, -RZ, R21.H0_H0 ;  /* 0x20000015ff347230 */ /* 0x001fca0000004100 */
[----:B------:R-:W0:Y:S01]  /*1280*/  I2F.F16 R50, R50 ;  /* 0x0000003200327306 */ /* 0x000e220000200c00 */
[----:B------:R-:W-:Y:S01]  /*1290*/  FFMA.FTZ R52, R49, R52, R45 ;  /* 0x0000003431347223 */ /* 0x000fe2000001002d */
[----:B------:R-:W-:Y:S01]  /*12a0*/  LOP3.LUT R45, R24, 0xff, RZ, 0xc0, !PT ;  /* 0x000000ff182d7812 */ /* 0x000fe200078ec0ff */
[----:B-1----:R-:W-:-:S05]  /*12b0*/  HADD2.F32 R21, -RZ, R22.H0_H0 ;  /* 0x20000016ff157230 */ /* 0x002fca0000004100 */
[----:B------:R-:W1:Y:S01]  /*12c0*/  I2F.F16 R44, R44 ;  /* 0x0000002c002c7306 */ /* 0x000e620000200c00 */
[----:B------:R-:W-:Y:S01]  /*12d0*/  LEA.HI R22, R26, 0xffffff80, RZ, 0x8 ;  /* 0xffffff801a167811 */ /* 0x000fe200078f40ff */
[----:B0-----:R-:W-:Y:S02]  /*12e0*/  HADD2.F32 R47, -RZ, R50.H0_H0 ;  /* 0x20000032ff2f7230 */ /* 0x001fe40000004100 */
[----:B------:R-:W-:-:S04]  /*12f0*/  FFMA.FTZ R50, R49, R21, R20 ;  /* 0x0000001531327223 */ /* 0x000fc80000010014 */
[----:B------:R-:W-:Y:S01]  /*1300*/  I2F.F16 R39, R39 ;  /* 0x0000002700277306 */ /* 0x000fe20000200c00 */
[----:B------:R-:W0:Y:S01]  /*1310*/  LDS.64 R20, [UR4+0x8] ;  /* 0x00000804ff147984 */ /* 0x000e220008000a00 */
[----:B------:R-:W-:Y:S01]  /*1320*/  FFMA.FTZ R46, R49, R47, R46 ;  /* 0x0000002f312e7223 */ /* 0x000fe2000001002e */
[----:B------:R-:W-:Y:S01]  /*1330*/  HADD2.F32 R47, -RZ, R37.H1_H1 ;  /* 0x30000025ff2f7230 */ /* 0x000fe20000004100 */
[----:B------:R-:W-:Y:S01]  /*1340*/  LOP3.LUT R37, R25, 0xff, RZ, 0xc0, !PT ;  /* 0x000000ff19257812 */ /* 0x000fe200078ec0ff */
[----:B-1----:R-:W-:Y:S01]  /*1350*/  HADD2.F32 R44, -RZ, R44.H0_H0 ;  /* 0x2000002cff2c7230 */ /* 0x002fe20000004100 */
[----:B------:R-:W-:Y:S02]  /*1360*/  IADD3 R49, R45, -0x80, RZ ;  /* 0xffffff802d317810 */ /* 0x000fe40007ffe0ff */
[----:B------:R-:W-:Y:S01]  /*1370*/  I2F.F16 R23, R23 ;  /* 0x0000001700177306 */ /* 0x000fe20000200c00 */
[----:B------:R-:W-:Y:S01]  /*1380*/  FFMA.FTZ R45, R43, R47, R48 ;  /* 0x0000002f2b2d7223 */ /* 0x000fe20000010030 */
[----:B------:R-:W-:Y:S01]  /*1390*/  IADD3 R43, R37, -0x80, RZ ;  /* 0xffffff80252b7810 */ /* 0x000fe20007ffe0ff */
[C---:B------:R-:W-:Y:S01]  /*13a0*/  FFMA.FTZ R37, R47.reuse, R44, R52 ;  /* 0x0000002c2f257223 */ /* 0x040fe20000010034 */
[----:B------:R-:W-:Y:S01]  /*13b0*/  LOP3.LUT R44, R26, 0xff, RZ, 0xc0, !PT ;  /* 0x000000ff1a2c7812 */ /* 0x000fe200078ec0ff */
[----:B------:R-:W-:-:S03]  /*13c0*/  FFMA.FTZ R42, R47, R42, R50 ;  /* 0x0000002a2f2a7223 */ /* 0x000fc60000010032 */
[----:B------:R1:W2:Y:S01]  /*13d0*/  I2F.F16 R48, R49 ;  /* 0x0000003100307306 */ /* 0x0002a20000200c00 */
[----:B------:R-:W-:Y:S02]  /*13e0*/  VIADD R50, R44, 0xffffff80 ;  /* 0xffffff802c327836 */ /* 0x000fe40000000000 */
[----:B------:R-:W-:-:S05]  /*13f0*/  HADD2.F32 R44, -RZ, R36.H0_H0 ;  /* 0x20000024ff2c7230 */ /* 0x000fca0000004100 */
[----:B------:R-:W-:Y:S01]  /*1400*/  FFMA.FTZ R46, R47, R44, R46 ;  /* 0x0000002c2f2e7223 */ /* 0x000fe2000001002e */
[----:B-1----:R-:W-:Y:S01]  /*1410*/  LOP3.LUT R49, R27, 0xff, RZ, 0xc0, !PT ;  /* 0x000000ff1b317812 */ /* 0x002fe200078ec0ff */
[----:B------:R-:W1:Y:S01]  /*1420*/  I2F.F16 R43, R43 ;  /* 0x0000002b002b7306 */ /* 0x000e620000200c00 */
[--C-:B------:R-:W-:Y:S02]  /*1430*/  SHF.R.U32.HI R44, RZ, 0x8, R24.reuse ;  /* 0x00000008ff2c7819 */ /* 0x100fe40000011618 */
[----:B------:R-:W-:Y:S02]  /*1440*/  IADD3 R51, R49, -0x80, RZ ;  /* 0xffffff8031337810 */ /* 0x000fe40007ffe0ff */
[----:B------:R-:W-:Y:S01]  /*1450*/  LOP3.LUT R49, R44, 0xff, RZ, 0xc0, !PT ;  /* 0x000000ff2c317812 */ /* 0x000fe200078ec0ff */
[----:B--2---:R-:W-:Y:S01]  /*1460*/  HADD2.F32 R52, -RZ, R48.H0_H0 ;  /* 0x20000030ff347230 */ /* 0x004fe20000004100 */
[----:B------:R-:W-:Y:S01]  /*1470*/  SHF.R.U32.HI R48, RZ, 0x10, R24 ;  /* 0x00000010ff307819 */ /* 0x000fe20000011618 */
[----:B------:R2:W3:Y:S01]  /*1480*/  I2F.F16 R36, R50 ;  /* 0x0000003200247306 */ /* 0x0004e20000200c00 */
[----:B------:R-:W-:-:S02]  /*1490*/  IADD3 R24, R49, -0x80, RZ ;  /* 0xffffff8031187810 */ /* 0x000fc40007ffe0ff */
[--C-:B------:R-:W-:Y:S02]  /*14a0*/  SHF.R.U32.HI R49, RZ, 0x8, R25.reuse ;  /* 0x00000008ff317819 */ /* 0x100fe40000011619 */
[----:B------:R-:W-:Y:S02]  /*14b0*/  LOP3.LUT R48, R48, 0xff, RZ, 0xc0, !PT ;  /* 0x000000ff30307812 */ /* 0x000fe400078ec0ff */
[----:B------:R-:W-:Y:S01]  /*14c0*/  LOP3.LUT R49, R49, 0xff, RZ, 0xc0, !PT ;  /* 0x000000ff31317812 */ /* 0x000fe200078ec0ff */
[----:B------:R-:W4:Y:S01]  /*14d0*/  I2F.F16 R44, R51 ;  /* 0x00000033002c7306 */ /* 0x000f220000200c00 */
[----:B--2---:R-:W-:Y:S01]  /*14e0*/  SHF.R.U32.HI R50, RZ, 0x10, R25 ;  /* 0x00000010ff327819 */ /* 0x004fe20000011619 */
[--C-:B0-----:R-:W-:Y:S01]  /*14f0*/  HADD2.F32 R47, -RZ, R20.reuse.H0_H0 ;  /* 0x20000014ff2f7230 */ /* 0x101fe20000004100 */
[----:B------:R-:W-:Y:S01]  /*1500*/  IADD3 R48, R48, -0x80, RZ ;  /* 0xffffff8030307810 */ /* 0x000fe20007ffe0ff */
[----:B------:R-:W-:Y:S01]  /*1510*/  VIADD R25, R49, 0xffffff80 ;  /* 0xffffff8031197836 */ /* 0x000fe20000000000 */
[--C-:B------:R-:W-:Y:S01]  /*1520*/  SHF.R.U32.HI R49, RZ, 0x8, R26.reuse ;  /* 0x00000008ff317819 */ /* 0x100fe2000001161a */
[----:B------:R-:W-:Y:S01]  /*1530*/  HADD2.F32 R20, -RZ, R20.H1_H1 ;  /* 0x30000014ff147230 */ /* 0x000fe20000004100 */
[----:B------:R-:W-:Y:S01]  /*1540*/  LOP3.LUT R50, R50, 0xff, RZ, 0xc0, !PT ;  /* 0x000000ff32327812 */ /* 0x000fe200078ec0ff */
[----:B------:R-:W-:Y:S01]  /*1550*/  FFMA.FTZ R45, R52, R47, R45 ;  /* 0x0000002f342d7223 */ /* 0x000fe2000001002d */
[----:B-1----:R-:W-:Y:S01]  /*1560*/  HADD2.F32 R52, -RZ, R43.H0_H0 ;  /* 0x2000002bff347230 */ /* 0x002fe20000004100 */
[----:B------:R-:W-:Y:S01]  /*1570*/  LOP3.LUT R49, R49, 0xff, RZ, 0xc0, !PT ;  /* 0x000000ff31317812 */ /* 0x000fe200078ec0ff */
[----:B------:R-:W0:Y:S01]  /*1580*/  I2F.F16 R24, R24 ;  /* 0x0000001800187306 */ /* 0x000e220000200c00 */
[----:B------:R-:W-:Y:S01]  /*1590*/  IADD3 R43, R50, -0x80, RZ ;  /* 0xffffff80322b7810 */ /* 0x000fe20007ffe0ff */
[----:B---3--:R-:W-:Y:S01]  /*15a0*/  HADD2.F32 R50, -RZ, R36.H0_H0 ;  /* 0x20000024ff327230 */ /* 0x008fe20000004100 */
[----:B------:R-:W-:Y:S01]  /*15b0*/  SHF.R.U32.HI R36, RZ, 0x10, R26 ;  /* 0x00000010ff247819 */ /* 0x000fe2000001161a */
[----:B------:R-:W-:Y:S01]  /*15c0*/  FFMA.FTZ R37, R47, R52, R37 ;  /* 0x000000342f257223 */ /* 0x000fe20000010025 */
[----:B------:R-:W-:Y:S01]  /*15d0*/  IADD3 R26, R49, -0x80, RZ ;  /* 0xffffff80311a7810 */ /* 0x000fe20007ffe0ff */
[----:B----4-:R-:W-:Y:S01]  /*15e0*/  HADD2.F32 R49, -RZ, R44.H0_H0 ;  /* 0x2000002cff317230 */ /* 0x010fe20000004100 */
[--C-:B------:R-:W-:Y:S01]  /*15f0*/  SHF.R.U32.HI R44, RZ, 0x8, R27.reuse ;  /* 0x00000008ff2c7819 */ /* 0x100fe2000001161b */
[C---:B------:R-:W-:Y:S01]  /*1600*/  FFMA.FTZ R42, R47.reuse, R50, R42 ;  /* 0x000000322f2a7223 */ /* 0x040fe2000001002a */
[----:B------:R-:W-:Y:S01]  /*1610*/  LOP3.LUT R36, R36, 0xff, RZ, 0xc0, !PT ;  /* 0x000000ff24247812 */ /* 0x000fe200078ec0ff */
[----:B------:R-:W1:Y:S01]  /*1620*/  I2F.F16 R25, R25 ;  /* 0x0000001900197306 */ /* 0x000e620000200c00 */
[----:B------:R-:W-:Y:S01]  /*1630*/  LOP3.LUT R44, R44, 0xff, RZ, 0xc0, !PT ;  /* 0x000000ff2c2c7812 */ /* 0x000fe200078ec0ff */
[----:B------:R-:W-:Y:S01]  /*1640*/  FFMA.FTZ R46, R47, R49, R46 ;  /* 0x000000312f2e7223 */ /* 0x000fe2000001002e */
[----:B------:R-:W-:-:S02]  /*1650*/  SHF.R.U32.HI R47, RZ, 0x10, R27 ;  /* 0x00000010ff2f7819 */ /* 0x000fc4000001161b */
[----:B------:R-:W-:Y:S01]  /*1660*/  IADD3 R36, R36, -0x80, RZ ;  /* 0xffffff8024247810 */ /* 0x000fe20007ffe0ff */
[----:B------:R-:W-:Y:S01]  /*1670*/  VIADD R44, R44, 0xffffff80 ;  /* 0xffffff802c2c7836 */ /* 0x000fe20000000000 */
[----:B------:R-:W-:Y:S01]  /*1680*/  LOP3.LUT R47, R47, 0xff, RZ, 0xc0, !PT ;  /* 0x000000ff2f2f7812 */ /* 0x000fe200078ec0ff */
[----:B------:R-:W2:Y:S01]  /*1690*/  I2F.F16 R26, R26 ;  /* 0x0000001a001a7306 */ /* 0x000ea20000200c00 */
[----:B------:R-:W-:Y:S01]  /*16a0*/  LEA.HI R27, R27, 0xffffff80, RZ, 0x8 ;  /* 0xffffff801b1b7811 */ /* 0x000fe200078f40ff */
[----:B0-----:R-:W-:Y:S01]  /*16b0*/  HADD2.F32 R50, -RZ, R24.H0_H0 ;  /* 0x20000018ff327230 */ /* 0x001fe20000004100 */
[----:B------:R-:W-:Y:S01]  /*16c0*/  IADD3 R47, R47, -0x80, RZ ;  /* 0xffffff802f2f7810 */ /* 0x000fe20007ffe0ff */
[----:B-1----:R-:W-:-:S04]  /*16d0*/  HADD2.F32 R52, -RZ, R25.H0_H0 ;  /* 0x20000019ff347230 */ /* 0x002fc80000004100 */
[----:B------:R-:W0:Y:S01]  /*16e0*/  I2F.F16 R44, R44 ;  /* 0x0000002c002c7306 */ /* 0x000e220000200c00 */
[----:B------:R-:W-:Y:S01]  /*16f0*/  FFMA.FTZ R50, R50, R20, R45 ;  /* 0x0000001432327223 */ /* 0x000fe2000001002d */
[--C-:B------:R-:W-:Y:S02]  /*1700*/  HADD2.F32 R25, -RZ, R21.reuse.H0_H0 ;  /* 0x20000015ff197230 */ /* 0x100fe40000004100 */
[C---:B------:R-:W-:Y:S01]  /*1710*/  FFMA.FTZ R52, R20.reuse, R52, R37 ;  /* 0x0000003414347223 */ /* 0x040fe20000010025 */
[----:B------:R-:W-:Y:S02]  /*1720*/  HADD2.F32 R21, -RZ, R21.H1_H1 ;  /* 0x30000015ff157230 */ /* 0x000fe40000004100 */
[----:B--2---:R-:W-:Y:S01]  /*1730*/  HADD2.F32 R45, -RZ, R26.H0_H0 ;  /* 0x2000001aff2d7230 */ /* 0x004fe20000004100 */
        /* <DEDUP_REMOVED lines=9> */
[----:B0-----:R-:W-:-:S05]  /*17d0*/  HADD2.F32 R43, -RZ, R43.H0_H0 ;  /* 0x2000002bff2b7230 */ /* 0x001fca0000004100 */
[----:B------:R1:W0:Y:S01]  /*17e0*/  I2F.F16 R24, R47 ;  /* 0x0000002f00187306 */ /* 0x0002220000200c00 */
[----:B------:R-:W-:Y:S01]  /*17f0*/  FFMA.FTZ R37, R20, R21, R37 ;  /* 0x0000001514257223 */ /* 0x000fe20000010025 */
[----:B------:R-:W-:-:S03]  /*1800*/  FFMA.FTZ R52, R25, R43, R52 ;  /* 0x0000002b19347223 */ /* 0x000fc60000010034 */
[----:B------:R-:W-:-:S03]  /*1810*/  FMUL.FTZ R37, R38, R37 ;  /* 0x0000002526257220 */ /* 0x000fc60000410000 */
[----:B------:R-:W2:Y:S01]  /*1820*/  I2F.F16 R22, R22 ;  /* 0x0000001600167306 */ /* 0x000ea20000200c00 */
[----:B-1----:R-:W-:Y:S01]  /*1830*/  HADD2.F32 R47, -RZ, R36.H0_H0 ;  /* 0x20000024ff2f7230 */ /* 0x002fe20000004100 */
[----:B------:R-:W-:-:S04]  /*1840*/  F2FP.F16.F32.PACK_AB R37, RZ, R37 ;  /* 0x00000025ff25723e */ /* 0x000fc800000000ff */
[----:B------:R-:W-:Y:S01]  /*1850*/  FFMA.FTZ R47, R25, R47, R42 ;  /* 0x0000002f192f7223 */ /* 0x000fe2000001002a */
[----:B0-----:R-:W-:Y:S01]  /*1860*/  HADD2.F32 R26, -RZ, R24.H0_H0 ;  /* 0x20000018ff1a7230 */ /* 0x001fe20000004100 */
[----:B------:R-:W0:Y:S01]  /*1870*/  I2F.F16 R27, R27 ;  /* 0x0000001b001b7306 */ /* 0x000e220000200c00 */
[----:B------:R-:W-:-:S03]  /*1880*/  HADD2.F32 R24, -RZ, R23.H0_H0 ;  /* 0x20000017ff187230 */ /* 0x000fc60000004100 */
[----:B------:R-:W-:Y:S02]  /*1890*/  FFMA.FTZ R25, R25, R26, R46 ;  /* 0x0000001a19197223 */ /* 0x000fe4000001002e */
[----:B------:R-:W-:Y:S01]  /*18a0*/  FFMA.FTZ R24, R21, R24, R52 ;  /* 0x0000001815187223 */ /* 0x000fe20000010034 */
[----:B--2---:R-:W-:-:S03]  /*18b0*/  HADD2.F32 R22, -RZ, R22.H0_H0 ;  /* 0x20000016ff167230 */ /* 0x004fc60000004100 */
[----:B------:R-:W-:Y:S02]  /*18c0*/  FMUL.FTZ R24, R35, R24 ;  /* 0x0000001823187220 */ /* 0x000fe40000410000 */
[----:B------:R-:W-:Y:S01]  /*18d0*/  FFMA.FTZ R22, R21, R22, R47 ;  /* 0x0000001615167223 */ /* 0x000fe2000001002f */
[----:B0-----:R-:W-:-:S03]  /*18e0*/  HADD2.F32 R36, -RZ, R27.H0_H0 ;  /* 0x2000001bff247230 */ /* 0x001fc60000004100 */
        /* <DEDUP_REMOVED lines=10> */
.L_x_4892:
[----:B------:R-:W-:Y:S01]  /*1990*/  IMAD.WIDE R40, R0, 0x8, R40 ;  /* 0x0000000800287825 */ /* 0x000fe200078e0228 */
[----:B------:R-:W-:Y:S06]  /*19a0*/  @!P1 BRA `(.L_x_4893) ;  /* 0x0000000800fc9947 */ /* 0x000fec0003800000 */
[----:B------:R-:W2:Y:S01]  /*19b0*/  LDG.E.128.CONSTANT R20, desc[UR6][R40.64] ;  /* 0x0000000628147981 */ /* 0x000ea2000c1e9d00 */
[----:B-----5:R-:W-:Y:S02]  /*19c0*/  LOP3.LUT R24, R8, 0xff, RZ, 0xc0, !PT ;  /* 0x000000ff08187812 */ /* 0x020fe400078ec0ff */
[----:B------:R-:W-:Y:S01]  /*19d0*/  LOP3.LUT R37, R9, 0xff, RZ, 0xc0, !PT ;  /* 0x000000ff09257812 */ /* 0x000fe200078ec0ff */
[----:B------:R-:W3:Y:S01]  /*19e0*/  LDS.64 R26, [UR4+0x10] ;  /* 0x00001004ff1a7984 */ /* 0x000ee20008000a00 */
[----:B------:R-:W-:Y:S02]  /*19f0*/  IADD3 R24, R24, -0x80, RZ ;  /* 0xffffff8018187810 */ /* 0x000fe40007ffe0ff */
[----:B------:R-:W-:Y:S02]  /*1a00*/  IADD3 R47, R37, -0x80, RZ ;  /* 0xffffff80252f7810 */ /* 0x000fe40007ffe0ff */
[----:B------:R4:W0:Y:S01]  /*1a10*/  I2F.F16 R25, R24 ;  /* 0x0000001800197306 */ /* 0x0008220000200c00 */
[----:B------:R-:W-:-:S02]  /*1a20*/  SHF.R.U32.HI R49, RZ, 0x8, R9 ;  /* 0x00000008ff317819 */ /* 0x000fc40000011609 */
[----:B------:R-:W-:Y:S02]  /*1a30*/  LOP3.LUT R37, R10, 0xff, RZ, 0xc0, !PT ;  /* 0x000000ff0a257812 */ /* 0x000fe400078ec0ff */
[----:B------:R-:W-:Y:S02]  /*1a40*/  LOP3.LUT R49, R49, 0xff, RZ, 0xc0, !PT ;  /* 0x000000ff31317812 */ /* 0x000fe400078ec0ff */
[----:B------:R-:W-:Y:S01]  /*1a50*/  LEA.HI R36, R8, 0xffffff80, RZ, 0x8 ;  /* 0xffffff8008247811 */ /* 0x000fe200078f40ff */
[----:B------:R-:W1:Y:S01]  /*1a60*/  I2F.F16 R47, R47 ;  /* 0x0000002f002f7306 */ /* 0x000e620000200c00 */
[--C-:B----4-:R-:W-:Y:S01]  /*1a70*/  SHF.R.U32.HI R24, RZ, 0x8, R8.reuse ;  /* 0x00000008ff187819 */ /* 0x110fe20000011608 */
[----:B------:R-:W-:Y:S01]  /*1a80*/  VIADD R37, R37, 0xffffff80 ;  /* 0xffffff8025257836 */ /* 0x000fe20000000000 */
[----:B------:R-:W-:Y:S02]  /*1a90*/  IADD3 R50, R49, -0x80, RZ ;  /* 0xffffff8031327810 */ /* 0x000fe40007ffe0ff */
[----:B------:R-:W-:Y:S01]  /*1aa0*/  LOP3.LUT R24, R24, 0xff, RZ, 0xc0, !PT ;  /* 0x000000ff18187812 */ /* 0x000fe200078ec0ff */
[----:B0-----:R-:W-:Y:S01]  /*1ab0*/  HADD2.F32 R25, -RZ, R25.H0_H0 ;  /* 0x20000019ff197230 */ /* 0x001fe20000004100 */
[----:B------:R-:W-:Y:S01]  /*1ac0*/  SHF.R.U32.HI R8, RZ, 0x10, R8 ;  /* 0x00000010ff087819 */ /* 0x000fe20000011608 */
[----:B------:R-:W0:Y:S01]  /*1ad0*/  I2F.F16 R37, R37 ;  /* 0x0000002500257306 */ /* 0x000e220000200c00 */
[----:B------:R-:W-:-:S02]  /*1ae0*/  IADD3 R48, R24, -0x80, RZ ;  /* 0xffffff8018307810 */ /* 0x000fc40007ffe0ff */
[----:B------:R-:W-:Y:S02]  /*1af0*/  LOP3.LUT R8, R8, 0xff, RZ, 0xc0, !PT ;  /* 0x000000ff08087812 */ /* 0x000fe400078ec0ff */
[----:B------:R-:W-:Y:S01]  /*1b00*/  LEA.HI R46, R10, 0xffffff80, RZ, 0x8 ;  /* 0xffffff800a2e7811 */ /* 0x000fe200078f40ff */
[----:B-1----:R-:W-:Y:S01]  /*1b10*/  HADD2.F32 R51, -RZ, R47.H0_H0 ;  /* 0x2000002fff337230 */ /* 0x002fe20000004100 */
[----:B------:R-:W-:Y:S01]  /*1b20*/  LEA.HI R45, R9, 0xffffff80, RZ, 0x8 ;  /* 0xffffff80092d7811 */ /* 0x000fe200078f40ff */
[----:B------:R-:W1:Y:S01]  /*1b30*/  I2F.F16 R48, R48 ;  /* 0x0000003000307306 */ /* 0x000e620000200c00 */
[----:B------:R-:W-:Y:S01]  /*1b40*/  SHF.R.U32.HI R9, RZ, 0x10, R9 ;  /* 0x00000010ff097819 */ /* 0x000fe20000011609 */
[----:B------:R-:W-:Y:S01]  /*1b50*/  VIADD R8, R8, 0xffffff80 ;  /* 0xffffff8008087836 */ /* 0x000fe20000000000 */
[----:B------:R-:W-:Y:S02]  /*1b60*/  LOP3.LUT R39, R11, 0xff, RZ, 0xc0, !PT ;  /* 0x000000ff0b277812 */ /* 0x000fe400078ec0ff */
[----:B------:R-:W-:-:S02]  /*1b70*/  LOP3.LUT R9, R9, 0xff, RZ, 0xc0, !PT ;  /* 0x000000ff09097812 */ /* 0x000fc400078ec0ff */
[----:B------:R-:W-:Y:S01]  /*1b80*/  IADD3 R39, R39, -0x80, RZ ;  /* 0xffffff8027277810 */ /* 0x000fe20007ffe0ff */
[----:B------:R4:W4:Y:S01]  /*1b90*/  I2F.F16 R47, R50 ;  /* 0x00000032002f7306 */ /* 0x0009220000200c00 */
[----:B------:R-:W-:Y:S01]  /*1ba0*/  LEA.HI R44, R11, 0xffffff80, RZ, 0x8 ;  /* 0xffffff800b2c7811 */ /* 0x000fe200078f40ff */
[--C-:B---3--:R-:W-:Y:S01]  /*1bb0*/  HADD2.F32 R24, -RZ, R26.reuse.H0_H0 ;  /* 0x2000001aff187230 */ /* 0x108fe20000004100 */
[----:B------:R-:W-:Y:S01]  /*1bc0*/  IADD3 R9, R9, -0x80, RZ ;  /* 0xffffff8009097810 */ /* 0x000fe20007ffe0ff */
[----:B------:R-:W-:Y:S02]  /*1bd0*/  HADD2.F32 R26, -RZ, R26.H1_H1 ;  /* 0x3000001aff1a7230 */ /* 0x000fe40000004100 */
[----:B0-----:R-:W-:Y:S02]  /*1be0*/  HADD2.F32 R37, -RZ, R37.H0_H0 ;  /* 0x20000025ff257230 */ /* 0x001fe40000004100 */
[----:B------:R-:W-:Y:S01]  /*1bf0*/  FFMA.FTZ R49, R25, R24, RZ ;  /* 0x0000001819317223 */ /* 0x000fe200000100ff */
[----:B-1----:R-:W-:-:S02]  /*1c00*/  HADD2.F32 R48, -RZ, R48.H0_H0 ;  /* 0x20000030ff307230 */ /* 0x002fc40000004100 */
[----:B------:R-:W-:Y:S01]  /*1c10*/  FFMA.FTZ R25, R24, R51, RZ ;  /* 0x0000003318197223 */ /* 0x000fe200000100ff */
[--C-:B----4-:R-:W-:Y:S01]  /*1c20*/  SHF.R.U32.HI R50, RZ, 0x8, R11.reuse ;  /* 0x00000008ff327819 */ /* 0x110fe2000001160b */
[----:B------:R-:W-:Y:S01]  /*1c30*/  I2F.F16 R8, R8 ;  /* 0x0000000800087306 */ /* 0x000fe20000200c00 */
[----:B------:R-:W-:Y:S01]  /*1c40*/  SHF.R.U32.HI R51, RZ, 0x10, R11 ;  /* 0x00000010ff337819 */ /* 0x000fe2000001160b */
[----:B------:R-:W-:Y:S01]  /*1c50*/  FFMA.FTZ R48, R48, R26, R49 ;  /* 0x0000001a30307223 */ /* 0x000fe20000010031 */
[--C-:B------:R-:W-:Y:S01]  /*1c60*/  SHF.R.U32.HI R49, RZ, 0x8, R10.reuse ;  /* 0x00000008ff317819 */ /* 0x100fe2000001160a */
[----:B------:R-:W-:Y:S01]  /*1c70*/  HADD2.F32 R47, -RZ, R47.H0_H0 ;  /* 0x2000002fff2f7230 */ /* 0x000fe20000004100 */
[----:B------:R-:W-:Y:S01]  /*1c80*/  LOP3.LUT R50, R50, 0xff, RZ, 0xc0, !PT ;  /* 0x000000ff32327812 */ /* 0x000fe200078ec0ff */
[----:B------:R-:W-:Y:S01]  /*1c90*/  FFMA.FTZ R37, R24, R37, RZ ;  /* 0x0000002518257223 */ /* 0x000fe200000100ff */
[----:B------:R-:W-:Y:S01]  /*1ca0*/  LOP3.LUT R49, R49, 0xff, RZ, 0xc0, !PT ;  /* 0x000000ff31317812 */ /* 0x000fe200078ec0ff */
[----:B------:R-:W0:Y:S01]  /*1cb0*/  I2F.F16 R39, R39 ;  /* 0x0000002700277306 */ /* 0x000e220000200c00 */
[----:B------:R-:W-:Y:S01]  /*1cc0*/  FFMA.FTZ R25, R26, R47, R25 ;  /* 0x0000002f1a197223 */ /* 0x000fe20000010019 */
[----:B------:R-:W-:-:S02]  /*1cd0*/  SHF.R.U32.HI R10, RZ, 0x10, R10 ;  /* 0x00000010ff0a7819 */ /* 0x000fc4000001160a */
[----:B------:R-:W-:Y:S02]  /*1ce0*/  IADD3 R47, R49, -0x80, RZ ;  /* 0xffffff80312f7810 */ /* 0x000fe40007ffe0ff */
[----:B------:R-:W-:Y:S02]  /*1cf0*/  IADD3 R50, R50, -0x80, RZ ;  /* 0xffffff8032327810 */ /* 0x000fe40007ffe0ff */
[----:B------:R-:W-:Y:S01]  /*1d00*/  LOP3.LUT R49, R10, 0xff, RZ, 0xc0, !PT ;  /* 0x000000ff0a317812 */ /* 0x000fe200078ec0ff */
[----:B------:R-:W-:Y:S01]  /*1d10*/  I2F.F16 R9, R9 ;  /* 0x0000000900097306 */ /* 0x000fe20000200c00 */
[----:B------:R-:W-:-:S03]  /*1d20*/  LOP3.LUT R51, R51, 0xff, RZ, 0xc0, !PT ;  /* 0x000000ff33337812 */ /* 0x000fc600078ec0ff */
[----:B------:R-:W-:Y:S01]  /*1d30*/  VIADD R11, R49, 0xffffff80 ;  /* 0xffffff80310b7836 */ /* 0x000fe20000000000 */
[----:B------:R-:W-:Y:S01]  /*1d40*/  IADD3 R51, R51, -0x80, RZ ;  /* 0xffffff8033337810 */ /* 0x000fe20007ffe0ff */
[----:B0-----:R-:W-:Y:S02]  /*1d50*/  HADD2.F32 R39, -RZ, R39.H0_H0 ;  /* 0x20000027ff277230 */ /* 0x001fe40000004100 */
[----:B------:R-:W0:Y:S03]  /*1d60*/  I2F.F16 R47, R47 ;  /* 0x0000002f002f7306 */ /* 0x000e260000200c00 */
[----:B------:R-:W-:-:S05]  /*1d70*/  FFMA.FTZ R39, R24, R39, RZ ;  /* 0x0000002718277223 */ /* 0x000fca00000100ff */
[----:B------:R-:W1:Y:S01]  /*1d80*/  I2F.F16 R10, R50 ;  /* 0x00000032000a7306 */ /* 0x000e620000200c00 */
[----:B0-----:R-:W-:-:S07]  /*1d90*/  HADD2.F32 R49, -RZ, R47.H0_H0 ;  /* 0x2000002fff317230 */ /* 0x001fce0000004100 */
[----:B------:R-:W0:Y:S01]  /*1da0*/  I2F.F16 R11, R11 ;  /* 0x0000000b000b7306 */ /* 0x000e220000200c00 */
[----:B------:R-:W-:Y:S01]  /*1db0*/  FFMA.FTZ R49, R26, R49, R37 ;  /* 0x000000311a317223 */ /* 0x000fe20000010025 */
[----:B-1----:R-:W-:-:S06]  /*1dc0*/  HADD2.F32 R52, -RZ, R10.H0_H0 ;  /* 0x2000000aff347230 */ /* 0x002fcc0000004100 */
[----:B------:R-:W1:Y:S01]  /*1dd0*/  I2F.F16 R37, R51 ;  /* 0x0000003300257306 */ /* 0x000e620000200c00 */
[----:B------:R-:W-:Y:S01]  /*1de0*/  FFMA.FTZ R39, R26, R52, R39 ;  /* 0x000000341a277223 */ /* 0x000fe20000010027 */
[----:B0-----:R-:W-:-:S06]  /*1df0*/  HADD2.F32 R50, -RZ, R11.H0_H0 ;  /* 0x2000000bff327230 */ /* 0x001fcc0000004100 */
[----:B------:R-:W0:Y:S01]  /*1e00*/  I2F.F16 R36, R36 ;  /* 0x0000002400247306 */ /* 0x000e220000200c00 */
[----:B-1----:R-:W-:-:S07]  /*1e10*/  HADD2.F32 R37, -RZ, R37.H0_H0 ;  /* 0x20000025ff257230 */ /* 0x002fce0000004100 */
[----:B------:R-:W1:Y:S01]  /*1e20*/  I2F.F16 R45, R45 ;  /* 0x0000002d002d7306 */ /* 0x000e620000200c00 */
[----:B0-----:R-:W-:-:S07]  /*1e30*/  HADD2.F32 R36, -RZ, R36.H0_H0 ;  /* 0x20000024ff247230 */ /* 0x001fce0000004100 */
[----:B------:R-:W0:Y:S08]  /*1e40*/  I2F.F16 R46, R46 ;  /* 0x0000002e002e7306 */ /* 0x000e300000200c00 */
[----:B------:R-:W3:Y:S01]  /*1e50*/  I2F.F16 R44, R44 ;  /* 0x0000002c002c7306 */ /* 0x000ee20000200c00 */
[C---:B--2---:R-:W-:Y:S02]  /*1e60*/  LOP3.LUT R47, R20.reuse, 0xff, RZ, 0xc0, !PT ;  /* 0x000000ff142f7812 */ /* 0x044fe400078ec0ff */
[----:B------:R-:W-:-:S02]  /*1e70*/  LEA.HI R43, R20, 0xffffff80, RZ, 0x8 ;  /* 0xffffff80142b7811 */ /* 0x000fc400078f40ff */
[----:B------:R-:W-:Y:S01]  /*1e80*/  IADD3 R10, R47, -0x80, RZ ;  /* 0xffffff802f0a7810 */ /* 0x000fe20007ffe0ff */
[----:B------:R-:W-:Y:S01]  /*1e90*/  HADD2.F32 R47, -RZ, R8.H0_H0 ;  /* 0x20000008ff2f7230 */ /* 0x000fe20000004100 */
[C---:B------:R-:W-:Y:S01]  /*1ea0*/  LOP3.LUT R26, R21.reuse, 0xff, RZ, 0xc0, !PT ;  /* 0x000000ff151a7812 */ /* 0x040fe200078ec0ff */
[----:B------:R-:W-:Y:S01]  /*1eb0*/  HADD2.F32 R8, -RZ, R27.H0_H0 ;  /* 0x2000001bff087230 */ /* 0x000fe20000004100 */
[----:B------:R-:W-:Y:S01]  /*1ec0*/  LEA.HI R42, R21, 0xffffff80, RZ, 0x8 ;  /* 0xffffff80152a7811 */ /* 0x000fe200078f40ff */
[----:B------:R-:W-:Y:S01]  /*1ed0*/  I2F.F16 R43, R43 ;  /* 0x0000002b002b7306 */ /* 0x000fe20000200c00 */
[----:B------:R-:W-:Y:S02]  /*1ee0*/  IADD3 R26, R26, -0x80, RZ ;  /* 0xffffff801a1a7810 */ /* 0x000fe40007ffe0ff */
[----:B------:R-:W-:Y:S01]  /*1ef0*/  FFMA.FTZ R47, R47, R8, R48 ;  /* 0x000000082f2f7223 */ /* 0x000fe20000010030 */
[----:B------:R-:W-:Y:S01]  /*1f00*/  HADD2.F32 R48, -RZ, R9.H0_H0 ;  /* 0x20000009ff307230 */ /* 0x000fe20000004100 */
[----:B------:R-:W-:Y:S01]  /*1f10*/  LOP3.LUT R9, R22, 0xff, RZ, 0xc0, !PT ;  /* 0x000000ff16097812 */ /* 0x000fe200078ec0ff */
[----:B------:R-:W-:Y:S01]  /*1f20*/  FFMA.FTZ R37, R8, R37, R39 ;  /* 0x0000002508257223 */ /* 0x000fe20000010027 */
[----:B------:R-:W-:Y:S01]  /*1f30*/  LEA.HI R24, R22, 0xffffff80, RZ, 0x8 ;  /* 0xffffff8016187811 */ /* 0x000fe200078f40ff */
[----:B------:R-:W2:Y:S01]  /*1f40*/  I2F.F16 R10, R10 ;  /* 0x0000000a000a7306 */ /* 0x000ea20000200c00 */
[----:B------:R-:W-:Y:S01]  /*1f50*/  FFMA.FTZ R48, R8, R48, R25 ;  /* 0x0000003008307223 */ /* 0x000fe20000010019 */
[----:B------:R-:W-:-:S02]  /*1f60*/  VIADD R11, R9, 0xffffff80 ;  /* 0xffffff80090b7836 */ /* 0x000fc40000000000 */
[----:B------:R-:W-:Y:S01]  /*1f70*/  FFMA.FTZ R25, R8, R50, R49 ;  /* 0x0000003208197223 */ /* 0x000fe20000010031 */
[----:B------:R-:W-:Y:S01]  /*1f80*/  LOP3.LUT R49, R23, 0xff, RZ, 0xc0, !PT ;  /* 0x000000ff17317812 */ /* 0x000fe200078ec0ff */
[----:B------:R-:W-:Y:S01]  /*1f90*/  HADD2.F32 R50, -RZ, R27.H1_H1 ;  /* 0x3000001bff327230 */ /* 0x000fe20000004100 */
[--C-:B------:R-:W-:Y:S02]  /*1fa0*/  SHF.R.U32.HI R9, RZ, 0x8, R20.reuse ;  /* 0x00000008ff097819 */ /* 0x100fe40000011614 */
[----:B------:R-:W-:Y:S01]  /*1fb0*/  IADD3 R51, R49, -0x80, RZ ;  /* 0xffffff8031337810 */ /* 0x000fe20007ffe0ff */
[----:B------:R-:W4:Y:S01]  /*1fc0*/  I2F.F16 R26, R26 ;  /* 0x0000001a001a7306 */ /* 0x000f220000200c00 */
[----:B------:R-:W-:Y:S01]  /*1fd0*/  LOP3.LUT R49, R9, 0xff, RZ, 0xc0, !PT ;  /* 0x000000ff09317812 */ /* 0x000fe200078ec0ff */
[----:B------:R-:W-:Y:S01]  /*1fe0*/  FFMA.FTZ R47, R36, R50, R47 ;  /* 0x00000032242f7223 */ /* 0x000fe2000001002f */
[----:B------:R-:W4:Y:S01]  /*1ff0*/  LDS.64 R8, [UR4+0x18] ;  /* 0x00001804ff087984 */ /* 0x000f220008000a00 */
[----:B------:R-:W-:-:S02]  /*2000*/  SHF.R.U32.HI R27, RZ, 0x10, R20 ;  /* 0x00000010ff1b7819 */ /* 0x000fc40000011614 */
[----:B------:R-:W-:Y:S01]  /*2010*/  IADD3 R20, R49, -0x80, RZ ;  /* 0xffffff8031147810 */ /* 0x000fe20007ffe0ff */
[----:B-1----:R-:W-:Y:S01]  /*2020*/  HADD2.F32 R49, -RZ, R45.H0_H0 ;  /* 0x2000002dff317230 */ /* 0x002fe20000004100 */
[--C-:B------:R-:W-:Y:S01]  /*2030*/  SHF.R.U32.HI R36, RZ, 0x8, R21.reuse ;  /* 0x00000008ff247819 */ /* 0x100fe20000011615 */
[----:B------:R-:W-:Y:S01]  /*2040*/  I2F.F16 R11, R11 ;  /* 0x0000000b000b7306 */ /* 0x000fe20000200c00 */
[----:B------:R-:W-:Y:S02]  /*2050*/  SHF.R.U32.HI R45, RZ, 0x10, R21 ;  /* 0x00000010ff2d7819 */ /* 0x000fe40000011615 */
[----:B------:R-:W-:Y:S01]  /*2060*/  LOP3.LUT R36, R36, 0xff, RZ, 0xc0, !PT ;  /* 0x000000ff24247812 */ /* 0x000fe200078ec0ff */
[----:B------:R-:W-:Y:S01]  /*2070*/  FFMA.FTZ R48, R50, R49, R48 ;  /* 0x0000003132307223 */ /* 0x000fe20000010030 */
[----:B------:R-:W-:Y:S01]  /*2080*/  LOP3.LUT R45, R45, 0xff, RZ, 0xc0, !PT ;  /* 0x000000ff2d2d7812 */ /* 0x000fe200078ec0ff */
[----:B0-----:R-:W-:Y:S01]  /*2090*/  HADD2.F32 R49, -RZ, R46.H0_H0 ;  /* 0x2000002eff317230 */ /* 0x001fe20000004100 */
[--C-:B------:R-:W-:Y:S01]  /*20a0*/  SHF.R.U32.HI R46, RZ, 0x8, R22.reuse ;  /* 0x00000008ff2e7819 */ /* 0x100fe20000011616 */
[----:B------:R-:W-:Y:S01]  /*20b0*/  VIADD R21, R36, 0xffffff80 ;  /* 0xffffff8024157836 */ /* 0x000fe20000000000 */
[----:B------:R-:W-:Y:S01]  /*20c0*/  IADD3 R36, R45, -0x80, RZ ;  /* 0xffffff802d247810 */ /* 0x000fe20007ffe0ff */
[----:B---3--:R-:W-:Y:S01]  /*20d0*/  HADD2.F32 R45, -RZ, R44.H0_H0 ;  /* 0x2000002cff2d7230 */ /* 0x008fe20000004100 */
[----:B------:R-:W-:Y:S01]  /*20e0*/  SHF.R.U32.HI R44, RZ, 0x10, R22 ;  /* 0x00000010ff2c7819 */ /* 0x000fe20000011616 */
[----:B------:R-:W-:Y:S01]  /*20f0*/  FFMA.FTZ R25, R50, R49, R25 ;  /* 0x0000003132197223 */ /* 0x000fe20000010019 */
[----:B------:R-:W-:Y:S01]  /*2100*/  LOP3.LUT R46, R46, 0xff, RZ, 0xc0, !PT ;  /* 0x000000ff2e2e7812 */ /* 0x000fe200078ec0ff */
[----:B------:R-:W-:Y:S01]  /*2110*/  I2F.F16 R20, R20 ;  /* 0x0000001400147306 */ /* 0x000fe20000200c00 */
[----:B------:R-:W-:Y:S01]  /*2120*/  FFMA.FTZ R37, R50, R45, R37 ;  /* 0x0000002d32257223 */ /* 0x000fe20000010025 */
[----:B------:R-:W-:Y:S01]  /*2130*/  LOP3.LUT R45, R44, 0xff, RZ, 0xc0, !PT ;  /* 0x000000ff2c2d7812 */ /* 0x000fe200078ec0ff */
[----:B--2---:R-:W-:Y:S01]  /*2140*/  HADD2.F32 R50, -RZ, R10.H0_H0 ;  /* 0x2000000aff327230 */ /* 0x004fe20000004100 */
[----:B------:R-:W-:-:S02]  /*2150*/  SHF.R.U32.HI R49, RZ, 0x8, R23 ;  /* 0x00000008ff317819 */ /* 0x000fc40000011617 */
[----:B------:R-:W-:Y:S02]  /*2160*/  IADD3 R22, R46, -0x80, RZ ;  /* 0xffffff802e167810 */ /* 0x000fe40007ffe0ff */
[----:B------:R-:W-:Y:S01]  /*2170*/  LOP3.LUT R27, R27, 0xff, RZ, 0xc0, !PT ;  /* 0x000000ff1b1b7812 */ /* 0x000fe200078ec0ff */
[----:B------:R0:W1:Y:S01]  /*2180*/  I2F.F16 R39, R51 ;  /* 0x0000003300277306 */ /* 0x0000620000200c00 */
[----:B------:R-:W-:Y:S02]  /*2190*/  IADD3 R46, R45, -0x80, RZ ;  /* 0xffffff802d2e7810 */ /* 0x000fe40007ffe0ff */
[----:B------:R-:W-:Y:S02]  /*21a0*/  LOP3.LUT R49, R49, 0xff, RZ, 0xc0, !PT ;  /* 0x000000ff31317812 */ /* 0x000fe400078ec0ff */
[----:B------:R-:W-:Y:S02]  /*21b0*/  SHF.R.U32.HI R45, RZ, 0x10, R23 ;  /* 0x00000010ff2d7819 */ /* 0x000fe40000011617 */
[----:B------:R-:W-:Y:S01]  /*21c0*/  IADD3 R27, R27, -0x80, RZ ;  /* 0xffffff801b1b7810 */ /* 0x000fe20007ffe0ff */
[----:B------:R-:W-:Y:S01]  /*21d0*/  I2F.F16 R22, R22 ;  /* 0x0000001600167306 */ /* 0x000fe20000200c00 */
[----:B------:R-:W-:Y:S01]  /*21e0*/  VIADD R49, R49, 0xffffff80 ;  /* 0xffffff8031317836 */ /* 0x000fe20000000000 */
[----:B------:R-:W-:Y:S01]  /*21f0*/  LEA.HI R23, R23, 0xffffff80, RZ, 0x8 ;  /* 0xffffff8017177811 */ /* 0x000fe200078f40ff */
[----:B----4-:R-:W-:-:S02]  /*2200*/  HADD2.F32 R44, -RZ, R8.H0_H0 ;  /* 0x20000008ff2c7230 */ /* 0x010fc40000004100 */
[----:B0-----:R-:W-:Y:S02]  /*2210*/  HADD2.F32 R51, -RZ, R26.H0_H0 ;  /* 0x2000001aff337230 */ /* 0x001fe40000004100 */
[----:B-1----:R-:W-:Y:S02]  /*2220*/  HADD2.F32 R52, -RZ, R39.H0_H0 ;  /* 0x20000027ff347230 */ /* 0x002fe40000004100 */
[----:B------:R-:W-:Y:S01]  /*2230*/  FFMA.FTZ R47, R50, R44, R47 ;  /* 0x0000002c322f7223 */ /* 0x000fe2000001002f */
[----:B------:R-:W-:Y:S01]  /*2240*/  LOP3.LUT R50, R45, 0xff, RZ, 0xc0, !PT ;  /* 0x000000ff2d327812 */ /* 0x000fe200078ec0ff */
[----:B------:R-:W0:Y:S01]  /*2250*/  I2F.F16 R21, R21 ;  /* 0x0000001500157306 */ /* 0x000e220000200c00 */
[----:B------:R-:W-:Y:S01]  /*2260*/  FFMA.FTZ R48, R44, R51, R48 ;  /* 0x000000332c307223 */ /* 0x000fe20000010030 */
[----:B------:R-:W-:Y:S01]  /*2270*/  HADD2.F32 R51, -RZ, R11.H0_H0 ;  /* 0x2000000bff337230 */ /* 0x000fe20000004100 */
[----:B------:R-:W-:Y:S01]  /*2280*/  IADD3 R50, R50, -0x80, RZ ;  /* 0xffffff8032327810 */ /* 0x000fe20007ffe0ff */
[----:B------:R-:W-:-:S02]  /*2290*/  HADD2.F32 R45, -RZ, R8.H1_H1 ;  /* 0x30000008ff2d7230 */ /* 0x000fc40000004100 */
[--C-:B------:R-:W-:Y:S02]  /*22a0*/  HADD2.F32 R8, -RZ, R9.reuse.H0_H0 ;  /* 0x20000009ff087230 */ /* 0x100fe40000004100 */
[----:B------:R1:W2:Y:S01]  /*22b0*/  I2F.F16 R10, R46 ;  /* 0x0000002e000a7306 */ /* 0x0002a20000200c00 */
[----:B------:R-:W-:Y:S02]  /*22c0*/  HADD2.F32 R9, -RZ, R9.H1_H1 ;  /* 0x30000009ff097230 */ /* 0x000fe40000004100 */
[----:B0-----:R-:W-:-:S05]  /*22d0*/  HADD2.F32 R21, -RZ, R21.H0_H0 ;  /* 0x20000015ff157230 */ /* 0x001fca0000004100 */
[----:B------:R-:W0:Y:S01]  /*22e0*/  I2F.F16 R26, R49 ;  /* 0x00000031001a7306 */ /* 0x000e220000200c00 */
[----:B-1----:R-:W-:Y:S02]  /*22f0*/  HADD2.F32 R46, -RZ, R20.H0_H0 ;  /* 0x20000014ff2e7230 */ /* 0x002fe40000004100 */
[C---:B------:R-:W-:Y:S01]  /*2300*/  FFMA.FTZ R20, R44.reuse, R51, R25 ;  /* 0x000000332c147223 */ /* 0x040fe20000010019 */
[----:B------:R-:W-:Y:S02]  /*2310*/  HADD2.F32 R25, -RZ, R22.H0_H0 ;  /* 0x20000016ff197230 */ /* 0x000fe40000004100 */
[----:B------:R-:W-:Y:S01]  /*2320*/  FFMA.FTZ R44, R44, R52, R37 ;  /* 0x000000342c2c7223 */ /* 0x000fe20000010025 */
[C---:B------:R-:W-:Y:S01]  /*2330*/  FFMA.FTZ R21, R45.reuse, R21, R48 ;  /* 0x000000152d157223 */ /* 0x040fe20000010030 */
[----:B------:R-:W-:Y:S01]  /*2340*/  FFMA.FTZ R47, R46, R45, R47 ;  /* 0x0000002d2e2f7223 */ /* 0x000fe2000001002f */
[----:B--2---:R-:W-:Y:S01]  /*2350*/  HADD2.F32 R10, -RZ, R10.H0_H0 ;  /* 0x2000000aff0a7230 */ /* 0x004fe20000004100 */
[----:B------:R-:W1:Y:S01]  /*2360*/  I2F.F16 R27, R27 ;  /* 0x0000001b001b7306 */ /* 0x000e620000200c00 */
[----:B------:R-:W-:-:S04]  /*2370*/  FFMA.FTZ R25, R45, R25, R20 ;  /* 0x000000192d197223 */ /* 0x000fc80000010014 */
[----:B------:R-:W-:Y:S01]  /*2380*/  FFMA.FTZ R25, R8, R10, R25 ;  /* 0x0000000a08197223 */ /* 0x000fe20000010019 */
[----:B------:R-:W-:Y:S02]  /*2390*/  HADD2.F32 R10, -RZ, R43.H0_H0 ;  /* 0x2000002bff0a7230 */ /* 0x000fe40000004100 */
[----:B------:R-:W2:Y:S01]  /*23a0*/  I2F.F16 R36, R36 ;  /* 0x0000002400247306 */ /* 0x000ea20000200c00 */
[----:B0-----:R-:W-:-:S05]  /*23b0*/  HADD2.F32 R37, -RZ, R26.H0_H0 ;  /* 0x2000001aff257230 */ /* 0x001fca0000004100 */
[----:B------:R-:W-:Y:S01]  /*23c0*/  FFMA.FTZ R37, R45, R37, R44 ;  /* 0x000000252d257223 */ /* 0x000fe2000001002c */
[----:B-1----:R-:W-:Y:S01]  /*23d0*/  HADD2.F32 R22, -RZ, R27.H0_H0 ;  /* 0x2000001bff167230 */ /* 0x002fe20000004100 */
[----:B------:R-:W0:Y:S04]  /*23e0*/  I2F.F16 R11, R50 ;  /* 0x00000032000b7306 */ /* 0x000e280000200c00 */
[----:B------:R-:W-:Y:S01]  /*23f0*/  FFMA.FTZ R47, R22, R8, R47 ;  /* 0x00000008162f7223 */ /* 0x000fe2000001002f */
[----:B--2---:R-:W-:-:S03]  /*2400*/  HADD2.F32 R36, -RZ, R36.H0_H0 ;  /* 0x20000024ff247230 */ /* 0x004fc60000004100 */
[----:B------:R-:W1:Y:S01]  /*2410*/  I2F.F16 R42, R42 ;  /* 0x0000002a002a7306 */ /* 0x000e620000200c00 */
[----:B------:R-:W-:Y:S01]  /*2420*/  FFMA.FTZ R47, R10, R9, R47 ;  /* 0x000000090a2f7223 */ /* 0x000fe2000001002f */
[----:B------:R-:W-:-:S03]  /*2430*/  FFMA.FTZ R36, R8, R36, R21 ;  /* 0x0000002408247223 */ /* 0x000fc60000010015 */
[----:B------:R-:W-:Y:S01]  /*2440*/  FMUL.FTZ R47, R38, R47 ;  /* 0x0000002f262f7220 */ /* 0x000fe20000410000 */
[----:B0-----:R-:W-:Y:S02]  /*2450*/  HADD2.F32 R11, -RZ, R11.H0_H0 ;  /* 0x2000000bff0b7230 */ /* 0x001fe40000004100 */
[----:B------:R-:W0:Y:S02]  /*2460*/  I2F.F16 R24, R24 ;  /* 0x0000001800187306 */ /* 0x000e240000200c00 */
[----:B------:R-:W-:Y:S01]  /*2470*/  F2FP.F16.F32.PACK_AB R47, RZ, R47 ;  /* 0x0000002fff2f723e */ /* 0x000fe200000000ff */
[----:B------:R-:W-:Y:S01]  /*2480*/  FFMA.FTZ R11, R8, R11, R37 ;  /* 0x0000000b080b7223 */ /* 0x000fe20000010025 */
[----:B-1----:R-:W-:-:S04]  /*2490*/  HADD2.F32 R42, -RZ, R42.H0_H0 ;  /* 0x2000002aff2a7230 */ /* 0x002fc80000004100 */
[----:B------:R-:W1:Y:S01]  /*24a0*/  I2F.F16 R23, R23 ;  /* 0x0000001700177306 */ /* 0x000e620000200c00 */
[----:B------:R-:W-:Y:S01]  /*24b0*/  FFMA.FTZ R36, R9, R42, R36 ;  /* 0x0000002a09247223 */ /* 0x000fe20000010024 */
[----:B0-----:R-:W-:-:S03]  /*24c0*/  HADD2.F32 R24, -RZ, R24.H0_H0 ;  /* 0x20000018ff187230 */ /* 0x001fc60000004100 */
[----:B------:R-:W-:Y:S02]  /*24d0*/  FMUL.FTZ R36, R35, R36 ;  /* 0x0000002423247220 */ /* 0x000fe40000410000 */
[----:B------:R-:W-:-:S03]  /*24e0*/  FFMA.FTZ R24, R9, R24, R25 ;  /* 0x0000001809187223 */ /* 0x000fc60000010019 */
[----:B------:R-:W-:Y:S01]  /*24f0*/  F2FP.F16.F32.PACK_AB R36, RZ, R36 ;  /* 0x00000024ff24723e */ /* 0x000fe200000000ff */
[----:B-1----:R-:W-:Y:S02]  /*2500*/  HADD2.F32 R20, -RZ, R23.H0_H0 ;  /* 0x20000017ff147230 */ /* 0x002fe40000004100 */
[----:B------:R-:W-:Y:S01]  /*2510*/  FMUL.FTZ R24, R31, R24 ;  /* 0x000000181f187220 */ /* 0x000fe20000410000 */
[----:B------:R-:W-:Y:S02]  /*2520*/  PRMT R47, R47, 0x5410, R36 ;  /* 0x000054102f2f7816 */ /* 0x000fe40000000024 */
[----:B------:R-:W-:Y:S02]  /*2530*/  FFMA.FTZ R11, R9, R20, R11 ;  /* 0x00000014090b7223 */ /* 0x000fe4000001000b */
[----:B------:R-:W-:Y:S02]  /*2540*/  F2FP.F16.F32.PACK_AB R24, RZ, R24 ;  /* 0x00000018ff18723e */ /* 0x000fe400000000ff */
[----:B------:R-:W-:Y:S01]  /*2550*/  HFMA2.MMA R7, R47, 1, 1, R7 ;  /* 0x3c003c002f077835 */ /* 0x000fe20000000007 */
[----:B------:R-:W-:-:S05]  /*2560*/  FMUL.FTZ R11, R30, R11 ;  /* 0x0000000b1e0b7220 */ /* 0x000fca0000410000 */
[----:B------:R-:W-:-:S04]  /*2570*/  F2FP.F16.F32.PACK_AB R11, RZ, R11 ;  /* 0x0000000bff0b723e */ /* 0x000fc800000000ff */
[----:B------:R-:W-:-:S05]  /*2580*/  PRMT R24, R24, 0x5410, R11 ;  /* 0x0000541018187816 */ /* 0x000fca000000000b */
[----:B------:R-:W-:-:S07]  /*2590*/  HADD2 R6, R24, R6 ;  /* 0x0000000618067230 */ /* 0x000fce0000000000 */
.L_x_4893:
[----:B------:R-:W-:Y:S01]  /*25a0*/  IMAD.WIDE R40, R0, 0x8, R40 ;  /* 0x0000000800287825 */ /* 0x000fe200078e0228 */
[----:B------:R-:W-:Y:S06]  /*25b0*/  @!P1 BRA `(.L_x_4894) ;  /* 0x0000000800fc9947 */ /* 0x000fec0003800000 */
[----:B-----5:R-:W2:Y:S01]  /*25c0*/  LDG.E.128.CONSTANT R8, desc[UR6][R40.64] ;  /* 0x0000000628087981 */ /* 0x020ea2000c1e9d00 */
[----:B------:R-:W-:Y:S02]  /*25d0*/  LOP3.LUT R20, R12, 0xff, RZ, 0xc0, !PT ;  /* 0x000000ff0c147812 */ /* 0x000fe400078ec0ff */
[----:B------:R-:W-:Y:S02]  /*25e0*/  LOP3.LUT R21, R13, 0xff, RZ, 0xc0, !PT ;  /* 0x000000ff0d157812 */ /* 0x000fe400078ec0ff */
[----:B------:R-:W-:Y:S02]  /*25f0*/  IADD3 R20, R20, -0x80, RZ ;  /* 0xffffff8014147810 */ /* 0x000fe40007ffe0ff */
[----:B------:R-:W-:Y:S02]  /*2600*/  IADD3 R21, R21, -0x80, RZ ;  /* 0xffffff8015157810 */ /* 0x000fe40007ffe0ff */
[----:B------:R3:W-:Y:S01]  /*2610*/  I2F.F16 R49, R20 ;  /* 0x0000001400317306 */ /* 0x0007e20000200c00 */
[----:B------:R-:W-:-:S02]  /*2620*/  LEA.HI R37, R12, 0xffffff80, RZ, 0x8 ;  /* 0xffffff800c257811 */ /* 0x000fc400078f40ff */
[----:B------:R-:W-:Y:S02]  /*2630*/  LOP3.LUT R23, R14, 0xff, RZ, 0xc0, !PT ;  /* 0x000000ff0e177812 */ /* 0x000fe400078ec0ff */
[----:B------:R-:W-:Y:S02]  /*2640*/  SHF.R.U32.HI R39, RZ, 0x8, R13 ;  /* 0x00000008ff277819 */ /* 0x000fe4000001160d */
[----:B------:R-:W-:Y:S01]  /*2650*/  LEA.HI R36, R13, 0xffffff80, RZ, 0x8 ;  /* 0xffffff800d247811 */ /* 0x000fe200078f40ff */
[----:B------:R4:W0:Y:S01]  /*2660*/  I2F.F16 R48, R21 ;  /* 0x0000001500307306 */ /* 0x0008220000200c00 */
[--C-:B---3--:R-:W-:Y:S01]  /*2670*/  SHF.R.U32.HI R20, RZ, 0x8, R12.reuse ;  /* 0x00000008ff147819 */ /* 0x108fe2000001160c */
[----:B------:R-:W-:Y:S01]  /*2680*/  VIADD R43, R23, 0xffffff80 ;  /* 0xffffff80172b7836 */ /* 0x000fe20000000000 */
[----:B------:R-:W-:Y:S02]  /*2690*/  SHF.R.U32.HI R12, RZ, 0x10, R12 ;  /* 0x00000010ff0c7819 */ /* 0x000fe4000001160c */
[----:B------:R-:W-:-:S02]  /*26a0*/  LOP3.LUT R20, R20, 0xff, RZ, 0xc0, !PT ;  /* 0x000000ff14147812 */ /* 0x000fc400078ec0ff */
[----:B------:R-:W-:Y:S01]  /*26b0*/  LOP3.LUT R12, R12, 0xff, RZ, 0xc0, !PT ;  /* 0x000000ff0c0c7812 */ /* 0x000fe200078ec0ff */
[----:B------:R-:W-:Y:S01]  /*26c0*/  I2F.F16 R43, R43 ;  /* 0x0000002b002b7306 */ /* 0x000fe20000200c00 */
[----:B------:R-:W-:Y:S02]  /*26d0*/  IADD3 R44, R20, -0x80, RZ ;  /* 0xffffff80142c7810 */ /* 0x000fe40007ffe0ff */
[----:B----4-:R-:W3:Y:S01]  /*26e0*/  LDS.64 R20, [UR4+0x20] ;  /* 0x00002004ff147984 */ /* 0x010ee20008000a00 */
[----:B------:R-:W-:Y:S02]  /*26f0*/  LOP3.LUT R42, R39, 0xff, RZ, 0xc0, !PT ;  /* 0x000000ff272a7812 */ /* 0x000fe400078ec0ff */
[----:B------:R-:W-:Y:S01]  /*2700*/  IADD3 R12, R12, -0x80, RZ ;  /* 0xffffff800c0c7810 */ /* 0x000fe20007ffe0ff */
[----:B0-----:R-:W-:Y:S01]  /*2710*/  HADD2.F32 R53, -RZ, R48.H0_H0 ;  /* 0x20000030ff357230 */ /* 0x001fe20000004100 */
[----:B------:R-:W-:Y:S01]  /*2720*/  LOP3.LUT R23, R15, 0xff, RZ, 0xc0, !PT ;  /* 0x000000ff0f177812 */ /* 0x000fe200078ec0ff */
[----:B------:R-:W-:Y:S01]  /*2730*/  VIADD R45, R42, 0xffffff80 ;  /* 0xffffff802a2d7836 */ /* 0x000fe20000000000 */
[----:B------:R0:W4:Y:S01]  /*2740*/  I2F.F16 R39, R12 ;  /* 0x0000000c00277306 */ /* 0x0001220000200c00 */
[----:B------:R-:W-:-:S02]  /*2750*/  SHF.R.U32.HI R42, RZ, 0x8, R14 ;  /* 0x00000008ff2a7819 */ /* 0x000fc4000001160e */
[----:B------:R-:W-:Y:S02]  /*2760*/  SHF.R.U32.HI R13, RZ, 0x10, R13 ;  /* 0x00000010ff0d7819 */ /* 0x000fe4000001160d */
[----:B------:R-:W-:Y:S02]  /*2770*/  LOP3.LUT R46, R42, 0xff, RZ, 0xc0, !PT ;  /* 0x000000ff2a2e7812 */ /* 0x000fe400078ec0ff */
[----:B------:R-:W-:Y:S01]  /*2780*/  IADD3 R23, R23, -0x80, RZ ;  /* 0xffffff8017177810 */ /* 0x000fe20007ffe0ff */
[----:B------:R-:W1:Y:S01]  /*2790*/  I2F.F16 R45, R45 ;  /* 0x0000002d002d7306 */ /* 0x000e620000200c00 */
[----:B0-----:R-:W-:Y:S02]  /*27a0*/  SHF.R.U32.HI R12, RZ, 0x8, R15 ;  /* 0x00000008ff0c7819 */ /* 0x001fe4000001160f */
[----:B------:R-:W-:Y:S02]  /*27b0*/  LEA.HI R22, R15, 0xffffff80, RZ, 0x8 ;  /* 0xffffff800f167811 */ /* 0x000fe400078f40ff */
[----:B------:R-:W-:-:S02]  /*27c0*/  LOP3.LUT R12, R12, 0xff, RZ, 0xc0, !PT ;  /* 0x000000ff0c0c7812 */ /* 0x000fc400078ec0ff */
[----:B------:R-:W-:Y:S01]  /*27d0*/  LOP3.LUT R13, R13, 0xff, RZ, 0xc0, !PT ;  /* 0x000000ff0d0d7812 */ /* 0x000fe200078ec0ff */
[----:B------:R-:W0:Y:S01]  /*27e0*/  I2F.F16 R23, R23 ;  /* 0x0000001700177306 */ /* 0x000e220000200c00 */
[----:B------:R-:W-:Y:S01]  /*27f0*/  SHF.R.U32.HI R15, RZ, 0x10, R15 ;  /* 0x00000010ff0f7819 */ /* 0x000fe2000001160f */
[----:B------:R-:W-:Y:S01]  /*2800*/  VIADD R47, R12, 0xffffff80 ;  /* 0xffffff800c2f7836 */ /* 0x000fe20000000000 */
[----:B------:R-:W-:Y:S01]  /*2810*/  IADD3 R46, R46, -0x80, RZ ;  /* 0xffffff802e2e7810 */ /* 0x000fe20007ffe0ff */
[----:B----4-:R-:W-:Y:S01]  /*2820*/  HADD2.F32 R39, -RZ, R39.H0_H0 ;  /* 0x20000027ff277230 */ /* 0x010fe20000004100 */
[----:B------:R-:W-:Y:S02]  /*2830*/  IADD3 R13, R13, -0x80, RZ ;  /* 0xffffff800d0d7810 */ /* 0x000fe40007ffe0ff */
[----:B------:R-:W-:Y:S01]  /*2840*/  LOP3.LUT R15, R15, 0xff, RZ, 0xc0, !PT ;  /* 0x000000ff0f0f7812 */ /* 0x000fe200078ec0ff */
[----:B------:R-:W4:Y:S01]  /*2850*/  I2F.F16 R47, R47 ;  /* 0x0000002f002f7306 */ /* 0x000f220000200c00 */
[----:B-1----:R-:W-:Y:S01]  /*2860*/  HADD2.F32 R45, -RZ, R45.H0_H0 ;  /* 0x2000002dff2d7230 */ /* 0x002fe20000004100 */
[----:B------:R-:W-:-:S02]  /*2870*/  LEA.HI R26, R14, 0xffffff80, RZ, 0x8 ;  /* 0xffffff800e1a7811 */ /* 0x000fc400078f40ff */
[----:B------:R-:W-:Y:S01]  /*2880*/  IADD3 R51, R15, -0x80, RZ ;  /* 0xffffff800f337810 */ /* 0x000fe20007ffe0ff */
[----:B------:R-:W-:Y:S01]  /*2890*/  HADD2.F32 R15, -RZ, R43.H0_H0 ;  /* 0x2000002bff0f7230 */ /* 0x000fe20000004100 */
[----:B------:R-:W-:Y:S01]  /*28a0*/  SHF.R.U32.HI R14, RZ, 0x10, R14 ;  /* 0x00000010ff0e7819 */ /* 0x000fe2000001160e */
[----:B0-----:R-:W-:Y:S01]  /*28b0*/  HADD2.F32 R23, -RZ, R23.H0_H0 ;  /* 0x20000017ff177230 */ /* 0x001fe20000004100 */
[----:B------:R0:W-:Y:S01]  /*28c0*/  I2F.F16 R42, R13 ;  /* 0x0000000d002a7306 */ /* 0x0001e20000200c00 */
[----:B---3--:R-:W-:Y:S01]  /*28d0*/  HADD2.F32 R12, -RZ, R20.H0_H0 ;  /* 0x20000014ff0c7230 */ /* 0x008fe20000004100 */
[----:B------:R-:W-:-:S04]  /*28e0*/  LOP3.LUT R14, R14, 0xff, RZ, 0xc0, !PT ;  /* 0x000000ff0e0e7812 */ /* 0x000fc800078ec0ff */
[----:B------:R-:W-:Y:S01]  /*28f0*/  FFMA.FTZ R48, R12, R53, RZ ;  /* 0x000000350c307223 */ /* 0x000fe200000100ff */
[----:B----4-:R-:W-:Y:S01]  /*2900*/  HADD2.F32 R47, -RZ, R47.H0_H0 ;  /* 0x2000002fff2f7230 */ /* 0x010fe20000004100 */
[----:B------:R-:W-:Y:S01]  /*2910*/  I2F.F16 R46, R46 ;  /* 0x0000002e002e7306 */ /* 0x000fe20000200c00 */
[----:B0-----:R-:W-:Y:S01]  /*2920*/  HADD2.F32 R13, -RZ, R49.H0_H0 ;  /* 0x20000031ff0d7230 */ /* 0x001fe20000004100 */
[----:B------:R-:W-:-:S04]  /*2930*/  IADD3 R14, R14, -0x80, RZ ;  /* 0xffffff800e0e7810 */ /* 0x000fc80007ffe0ff */
[----:B------:R-:W-:Y:S01]  /*2940*/  FFMA.FTZ R49, R13, R12, RZ ;  /* 0x0000000c0d317223 */ /* 0x000fe200000100ff */
[C---:B------:R-:W-:Y:S01]  /*2950*/  FFMA.FTZ R13, R12.reuse, R15, RZ ;  /* 0x0000000f0c0d7223 */ /* 0x040fe200000100ff */
[----:B------:R-:W0:Y:S01]  /*2960*/  I2F.F16 R44, R44 ;  /* 0x0000002c002c7306 */ /* 0x000e220000200c00 */
[----:B------:R-:W-:-:S07]  /*2970*/  FFMA.FTZ R12, R12, R23, RZ ;  /* 0x000000170c0c7223 */ /* 0x000fce00000100ff */
[----:B------:R-:W-:Y:S01]  /*2980*/  I2F.F16 R14, R14 ;  /* 0x0000000e000e7306 */ /* 0x000fe20000200c00 */
[----:B0-----:R-:W-:-:S07]  /*2990*/  HADD2.F32 R44, -RZ, R44.H0_H0 ;  /* 0x2000002cff2c7230 */ /* 0x001fce0000004100 */
[----:B------:R-:W0:Y:S08]  /*29a0*/  I2F.F16 R43, R51 ;  /* 0x00000033002b7306 */ /* 0x000e300000200c00 */
[----:B------:R-:W1:Y:S01]  /*29b0*/  I2F.F16 R37, R37 ;  /* 0x0000002500257306 */ /* 0x000e620000200c00 */
[----:B0-----:R-:W-:-:S07]  /*29c0*/  HADD2.F32 R51, -RZ, R43.H0_H0 ;  /* 0x2000002bff337230 */ /* 0x001fce0000004100 */
[----:B------:R-:W-:Y:S01]  /*29d0*/  I2F.F16 R22, R22 ;  /* 0x0000001600167306 */ /* 0x000fe20000200c00 */
[----:B-1----:R-:W-:-:S07]  /*29e0*/  HADD2.F32 R43, -RZ, R37.H0_H0 ;  /* 0x20000025ff2b7230 */ /* 0x002fce0000004100 */
[----:B------:R-:W-:Y:S08]  /*29f0*/  I2F.F16 R26, R26 ;  /* 0x0000001a001a7306 */ /* 0x000ff00000200c00 */
[----:B------:R-:W0:Y:S02]  /*2a00*/  I2F.F16 R36, R36 ;  /* 0x0000002400247306 */ /* 0x000e240000200c00 */
[----:B0-----:R-:W-:Y:S01]  /*2a10*/  HADD2.F32 R36, -RZ, R36.H0_H0 ;  /* 0x20000024ff247230 */ /* 0x001fe20000004100 */
[----:B--2---:R-:W-:-:S02]  /*2a20*/  LOP3.LUT R50, R8, 0xff, RZ, 0xc0, !PT ;  /* 0x000000ff08327812 */ /* 0x004fc400078ec0ff */
[----:B------:R-:W-:Y:S02]  /*2a30*/  LEA.HI R27, R8, 0xffffff80, RZ, 0x8 ;  /* 0xffffff80081b7811 */ /* 0x000fe400078f40ff */
[----:B------:R-:W-:Y:S01]  /*2a40*/  IADD3 R15, R50, -0x80, RZ ;  /* 0xffffff80320f7810 */ /* 0x000fe20007ffe0ff */
[----:B------:R-:W-:Y:S01]  /*2a50*/  HADD2.F32 R50, -RZ, R20.H1_H1 ;  /* 0x30000014ff327230 */ /* 0x000fe20000004100 */
[C---:B------:R-:W-:Y:S02]  /*2a60*/  LEA.HI R25, R9.reuse, 0xffffff80, RZ, 0x8 ;  /* 0xffffff8009197811 */ /* 0x040fe400078f40ff */
[----:B------:R-:W-:Y:S01]  /*2a70*/  LOP3.LUT R20, R9, 0xff, RZ, 0xc0, !PT ;  /* 0x000000ff09147812 */ /* 0x000fe200078ec0ff */
[----:B------:R-:W-:Y:S01]  /*2a80*/  I2F.F16 R27, R27 ;  /* 0x0000001b001b7306 */ /* 0x000fe20000200c00 */
[C---:B------:R-:W-:Y:S01]  /*2a90*/  FFMA.FTZ R48, R50.reuse, R45, R48 ;  /* 0x0000002d32307223 */ /* 0x040fe20000010030 */
[----:B------:R-:W-:Y:S02]  /*2aa0*/  HADD2.F32 R45, -RZ, R46.H0_H0 ;  /* 0x2000002eff2d7230 */ /* 0x000fe40000004100 */
[----:B------:R-:W-:Y:S01]  /*2ab0*/  FFMA.FTZ R46, R50, R47, R12 ;  /* 0x0000002f322e7223 */ /* 0x000fe2000001000c */
[----:B------:R-:W-:Y:S01]  /*2ac0*/  SHF.R.U32.HI R12, RZ, 0x8, R8 ;  /* 0x00000008ff0c7819 */ /* 0x000fe20000011608 */
[----:B------:R-:W-:Y:S01]  /*2ad0*/  FFMA.FTZ R52, R44, R50, R49 ;  /* 0x000000322c347223 */ /* 0x000fe20000010031 */
[----:B------:R-:W-:-:S02]  /*2ae0*/  HADD2.F32 R47, -RZ, R21.H0_H0 ;  /* 0x20000015ff2f7230 */ /* 0x000fc40000004100 */
[----:B------:R-:W-:Y:S01]  /*2af0*/  FFMA.FTZ R45, R50, R45, R13 ;  /* 0x0000002d322d7223 */ /* 0x000fe2000001000d */
[----:B------:R-:W-:Y:S01]  /*2b00*/  LOP3.LUT R13, R11, 0xff, RZ, 0xc0, !PT ;  /* 0x000000ff0b0d7812 */ /* 0x000fe200078ec0ff */
        /* <DEDUP_REMOVED lines=9> */
[----:B------:R-:W-:-:S02]  /*2ba0*/  LOP3.LUT R49, R13, 0xff, RZ, 0xc0, !PT ;  /* 0x000000ff0d317812 */ /* 0x000fc400078ec0ff */
[----:B------:R-:W0:Y:S01]  /*2bb0*/  LDS.64 R12, [UR4+0x28] ;  /* 0x00002804ff0c7984 */ /* 0x000e220008000a00 */
[----:B------:R-:W-:Y:S01]  /*2bc0*/  SHF.R.U32.HI R48, RZ, 0x8, R9 ;  /* 0x00000008ff307819 */ /* 0x000fe20000011609 */
[C---:B------:R-:W-:Y:S01]  /*2bd0*/  FFMA.FTZ R45, R47.reuse, R50, R45 ;  /* 0x000000322f2d7223 */ /* 0x040fe2000001002d */
[----:B------:R-:W-:Y:S01]  /*2be0*/  SHF.R.U32.HI R50, RZ, 0x10, R9 ;  /* 0x00000010ff327819 */ /* 0x000fe20000011609 */
[----:B------:R-:W-:Y:S01]  /*2bf0*/  FFMA.FTZ R47, R47, R51, R46 ;  /* 0x000000332f2f7223 */ /* 0x000fe2000001002e */
[----:B------:R-:W-:Y:S01]  /*2c00*/  LOP3.LUT R48, R48, 0xff, RZ, 0xc0, !PT ;  /* 0x000000ff30307812 */ /* 0x000fe200078ec0ff */
[----:B------:R-:W-:Y:S01]  /*2c10*/  HADD2.F32 R46, -RZ, R26.H0_H0 ;  /* 0x2000001aff2e7230 */ /* 0x000fe20000004100 */
[----:B------:R-:W-:Y:S01]  /*2c20*/  LOP3.LUT R50, R50, 0xff, RZ, 0xc0, !PT ;  /* 0x000000ff32327812 */ /* 0x000fe200078ec0ff */
[----:B------:R-:W1:Y:S01]  /*2c30*/  I2F.F16 R44, R44 ;  /* 0x0000002c002c7306 */ /* 0x000e620000200c00 */
[----:B------:R-:W-:Y:S01]  /*2c40*/  LOP3.LUT R23, R10, 0xff, RZ, 0xc0, !PT ;  /* 0x000000ff0a177812 */ /* 0x000fe200078ec0ff */
[----:B------:R-:W-:Y:S01]  /*2c50*/  VIADD R9, R48, 0xffffff80 ;  /* 0xffffff8030097836 */ /* 0x000fe20000000000 */
[----:B------:R-:W-:Y:S01]  /*2c60*/  SHF.R.U32.HI R37, RZ, 0x8, R10 ;  /* 0x00000008ff257819 */ /* 0x000fe2000001160a */
[----:B------:R-:W-:Y:S01]  /*2c70*/  HADD2.F32 R48, -RZ, R21.H1_H1 ;  /* 0x30000015ff307230 */ /* 0x000fe20000004100 */
[----:B------:R-:W-:Y:S01]  /*2c80*/  IADD3 R20, R20, -0x80, RZ ;  /* 0xffffff8014147810 */ /* 0x000fe20007ffe0ff */
[----:B------:R-:W-:Y:S01]  /*2c90*/  VIADD R23, R23, 0xffffff80 ;  /* 0xffffff8017177836 */ /* 0x000fe20000000000 */
[----:B------:R-:W-:Y:S01]  /*2ca0*/  IADD3 R21, R50, -0x80, RZ ;  /* 0xffffff8032157810 */ /* 0x000fe20007ffe0ff */
[----:B------:R-:W-:Y:S01]  /*2cb0*/  HADD2.F32 R50, -RZ, R22.H0_H0 ;  /* 0x20000016ff327230 */ /* 0x000fe20000004100 */
[----:B------:R-:W-:Y:S01]  /*2cc0*/  LOP3.LUT R37, R37, 0xff, RZ, 0xc0, !PT ;  /* 0x000000ff25257812 */ /* 0x000fe200078ec0ff */
[----:B------:R-:W-:Y:S01]  /*2cd0*/  FFMA.FTZ R42, R43, R48, R42 ;  /* 0x000000302b2a7223 */ /* 0x000fe2000001002a */
[----:B------:R-:W-:Y:S01]  /*2ce0*/  SHF.R.U32.HI R43, RZ, 0x10, R10 ;  /* 0x00000010ff2b7819 */ /* 0x000fe2000001160a */
[----:B------:R-:W-:Y:S01]  /*2cf0*/  I2F.F16 R20, R20 ;  /* 0x0000001400147306 */ /* 0x000fe20000200c00 */
[----:B------:R-:W-:Y:S01]  /*2d00*/  SHF.R.U32.HI R22, RZ, 0x8, R11 ;  /* 0x00000008ff167819 */ /* 0x000fe2000001160b */
[----:B------:R-:W-:Y:S01]  /*2d10*/  FFMA.FTZ R45, R48, R46, R45 ;  /* 0x0000002e302d7223 */ /* 0x000fe2000001002d */
[----:B------:R-:W-:Y:S01]  /*2d20*/  LEA.HI R24, R10, 0xffffff80, RZ, 0x8 ;  /* 0xffffff800a187811 */ /* 0x000fe200078f40ff */
[C---:B------:R-:W-:Y:S01]  /*2d30*/  FFMA.FTZ R39, R48.reuse, R36, R39 ;  /* 0x0000002430277223 */ /* 0x040fe20000010027 */
[----:B------:R-:W-:Y:S01]  /*2d40*/  IADD3 R10, R37, -0x80, RZ ;  /* 0xffffff80250a7810 */ /* 0x000fe20007ffe0ff */
[----:B------:R-:W-:Y:S01]  /*2d50*/  FFMA.FTZ R47, R48, R50, R47 ;  /* 0x00000032302f7223 */ /* 0x000fe2000001002f */
[----:B------:R-:W-:Y:S01]  /*2d60*/  LOP3.LUT R43, R43, 0xff, RZ, 0xc0, !PT ;  /* 0x000000ff2b2b7812 */ /* 0x000fe200078ec0ff */
[----:B------:R-:W2:Y:S01]  /*2d70*/  I2F.F16 R23, R23 ;  /* 0x0000001700177306 */ /* 0x000ea20000200c00 */
[----:B------:R-:W-:Y:S01]  /*2d80*/  LOP3.LUT R37, R22, 0xff, RZ, 0xc0, !PT ;  /* 0x000000ff16257812 */ /* 0x000fe200078ec0ff */
[----:B-1----:R-:W-:Y:S01]  /*2d90*/  HADD2.F32 R44, -RZ, R44.H0_H0 ;  /* 0x2000002cff2c7230 */ /* 0x002fe20000004100 */
[----:B------:R-:W-:-:S02]  /*2da0*/  LEA.HI R22, R11, 0xffffff80, RZ, 0x8 ;  /* 0xffffff800b167811 */ /* 0x000fc400078f40ff */
[----:B------:R-:W-:Y:S02]  /*2db0*/  SHF.R.U32.HI R11, RZ, 0x10, R11 ;  /* 0x00000010ff0b7819 */ /* 0x000fe4000001160b */
[----:B------:R-:W-:Y:S01]  /*2dc0*/  IADD3 R26, R43, -0x80, RZ ;  /* 0xffffff802b1a7810 */ /* 0x000fe20007ffe0ff */
[----:B------:R-:W1:Y:S01]  /*2dd0*/  I2F.F16 R8, R8 ;  /* 0x0000000800087306 */ /* 0x000e620000200c00 */
[----:B------:R-:W-:Y:S01]  /*2de0*/  VIADD R43, R37, 0xffffff80 ;  /* 0xffffff80252b7836 */ /* 0x000fe20000000000 */
[----:B------:R-:W-:Y:S01]  /*2df0*/  IADD3 R49, R49, -0x80, RZ ;  /* 0xffffff8031317810 */ /* 0x000fe20007ffe0ff */
[----:B------:R-:W-:Y:S01]  /*2e00*/  HADD2.F32 R37, -RZ, R15.H0_H0 ;  /* 0x2000000fff257230 */ /* 0x000fe20000004100 */
[----:B------:R-:W-:Y:S01]  /*2e10*/  LOP3.LUT R46, R11, 0xff, RZ, 0xc0, !PT ;  /* 0x000000ff0b2e7812 */ /* 0x000fe200078ec0ff */
[----:B0-----:R-:W-:Y:S02]  /*2e20*/  HADD2.F32 R36, -RZ, R12.H0_H0 ;  /* 0x2000000cff247230 */ /* 0x001fe40000004100 */
[----:B--2---:R-:W-:Y:S01]  /*2e30*/  HADD2.F32 R48, -RZ, R23.H0_H0 ;  /* 0x20000017ff307230 */ /* 0x004fe20000004100 */
[----:B------:R-:W0:Y:S01]  /*2e40*/  I2F.F16 R9, R9 ;  /* 0x0000000900097306 */ /* 0x000e220000200c00 */
[----:B------:R-:W-:Y:S01]  /*2e50*/  IADD3 R46, R46, -0x80, RZ ;  /* 0xffffff802e2e7810 */ /* 0x000fe20007ffe0ff */
[----:B------:R-:W-:Y:S01]  /*2e60*/  FFMA.FTZ R37, R37, R36, R42 ;  /* 0x0000002425257223 */ /* 0x000fe2000001002a */
[----:B------:R-:W-:-:S02]  /*2e70*/  HADD2.F32 R42, -RZ, R20.H0_H0 ;  /* 0x20000014ff2a7230 */ /* 0x000fc40000004100 */
[C---:B------:R-:W-:Y:S01]  /*2e80*/  FFMA.FTZ R45, R36.reuse, R48, R45 ;  /* 0x00000030242d7223 */ /* 0x040fe2000001002d */
[----:B------:R-:W-:Y:S02]  /*2e90*/  HADD2.F32 R12, -RZ, R12.H1_H1 ;  /* 0x3000000cff0c7230 */ /* 0x000fe40000004100 */
[C---:B------:R-:W-:Y:S01]  /*2ea0*/  FFMA.FTZ R44, R36.reuse, R44, R47 ;  /* 0x0000002c242c7223 */ /* 0x040fe2000001002f */
[----:B-1----:R-:W-:Y:S01]  /*2eb0*/  HADD2.F32 R8, -RZ, R8.H0_H0 ;  /* 0x20000008ff087230 */ /* 0x002fe20000004100 */
[----:B------:R-:W1:Y:S01]  /*2ec0*/  I2F.F16 R10, R10 ;  /* 0x0000000a000a7306 */ /* 0x000e620000200c00 */
[----:B------:R-:W-:Y:S01]  /*2ed0*/  FFMA.FTZ R39, R36, R42, R39 ;  /* 0x0000002a24277223 */ /* 0x000fe20000010027 */
[--C-:B------:R-:W-:Y:S02]  /*2ee0*/  HADD2.F32 R11, -RZ, R13.reuse.H0_H0 ;  /* 0x2000000dff0b7230 */ /* 0x100fe40000004100 */
[----:B------:R-:W-:Y:S01]  /*2ef0*/  FFMA.FTZ R8, R8, R12, R37 ;  /* 0x0000000c08087223 */ /* 0x000fe20000010025 */
[----:B------:R-:W-:-:S02]  /*2f00*/  HADD2.F32 R13, -RZ, R13.H1_H1 ;  /* 0x3000000dff0d7230 */ /* 0x000fc40000004100 */
        /* <DEDUP_REMOVED lines=15> */
[----:B------:R-:W-:Y:S01]  /*3000*/  FFMA.FTZ R9, R8, R13, R9 ;  /* 0x0000000d08097223 */ /* 0x000fe20000010009 */
[----:B------:R-:W-:-:S03]  /*3010*/  FFMA.FTZ R15, R11, R15, R10 ;  /* 0x0000000f0b0f7223 */ /* 0x000fc6000001000a */
[----:B------:R-:W-:Y:S01]  /*3020*/  FMUL.FTZ R9, R38, R9 ;  /* 0x0000000926097220 */ /* 0x000fe20000410000 */
[----:B-1----:R-:W-:Y:S02]  /*3030*/  HADD2.F32 R21, -RZ, R21.H0_H0 ;  /* 0x20000015ff157230 */ /* 0x002fe40000004100 */
[----:B------:R-:W1:Y:S02]  /*3040*/  I2F.F16 R25, R25 ;  /* 0x0000001900197306 */ /* 0x000e640000200c00 */
[----:B------:R-:W-:Y:S01]  /*3050*/  F2FP.F16.F32.PACK_AB R9, RZ, R9 ;  /* 0x00000009ff09723e */ /* 0x000fe200000000ff */
[----:B------:R-:W-:Y:S01]  /*3060*/  FFMA.FTZ R36, R11, R21, R36 ;  /* 0x000000150b247223 */ /* 0x000fe20000010024 */
[----:B0-----:R-:W-:-:S04]  /*3070*/  HADD2.F32 R20, -RZ, R20.H0_H0 ;  /* 0x20000014ff147230 */ /* 0x001fc80000004100 */
[----:B------:R-:W0:Y:S01]  /*3080*/  I2F.F16 R24, R24 ;  /* 0x0000001800187306 */ /* 0x000e220000200c00 */
[----:B------:R-:W-:Y:S01]  /*3090*/  FFMA.FTZ R11, R11, R20, R44 ;  /* 0x000000140b0b7223 */ /* 0x000fe2000001002c */
[----:B-1----:R-:W-:-:S06]  /*30a0*/  HADD2.F32 R10, -RZ, R25.H0_H0 ;  /* 0x20000019ff0a7230 */ /* 0x002fcc0000004100 */
        /* <DEDUP_REMOVED lines=16> */
.L_x_4894:
[----:B------:R-:W-:Y:S01]  /*31b0*/  IMAD.WIDE R40, R0, 0x8, R40 ;  /* 0x0000000800287825 */ /* 0x000fe200078e0228 */
[----:B------:R-:W-:Y:S06]  /*31c0*/  @!P1 BRA `(.L_x_4895) ;  /* 0x0000000800fc9947 */ /* 0x000fec0003800000 */
[----:B-----5:R-:W2:Y:S01]  /*31d0*/  LDG.E.128.CONSTANT R8, desc[UR6][R40.64] ;  /* 0x0000000628087981 */ /* 0x020ea2000c1e9d00 */
[----:B------:R-:W-:Y:S02]  /*31e0*/  LOP3.LUT R20, R18, 0xff, RZ, 0xc0, !PT ;  /* 0x000000ff12147812 */ /* 0x000fe400078ec0ff */
[----:B------:R-:W-:Y:S02]  /*31f0*/  LOP3.LUT R21, R19, 0xff, RZ, 0xc0, !PT ;  /* 0x000000ff13157812 */ /* 0x000fe400078ec0ff */
[----:B------:R-:W-:Y:S01]  /*3200*/  LOP3.LUT R12, R16, 0xff, RZ, 0xc0, !PT ;  /* 0x000000ff100c7812 */ /* 0x000fe200078ec0ff */
[----:B------:R-:W-:Y:S01]  /*3210*/  VIADD R20, R20, 0xffffff80 ;  /* 0xffffff8014147836 */ /* 0x000fe20000000000 */
[----:B------:R-:W-:Y:S02]  /*3220*/  IADD3 R21, R21, -0x80, RZ ;  /* 0xffffff8015157810 */ /* 0x000fe40007ffe0ff */
[----:B------:R-:W-:Y:S01]  /*3230*/  IADD3 R12, R12, -0x80, RZ ;  /* 0xffffff800c0c7810 */ /* 0x000fe20007ffe0ff */
[----:B------:R3:W-:Y:S01]  /*3240*/  I2F.F16 R49, R20 ;  /* 0x0000001400317306 */ /* 0x0007e20000200c00 */
[----:B------:R-:W-:-:S02]  /*3250*/  SHF.R.U32.HI R36, RZ, 0x8, R18 ;  /* 0x00000008ff247819 */ /* 0x000fc40000011612 */
[C---:B------:R-:W-:Y:S02]  /*3260*/  LOP3.LUT R15, R17.reuse, 0xff, RZ, 0xc0, !PT ;  /* 0x000000ff110f7812 */ /* 0x040fe400078ec0ff */
[----:B------:R-:W-:Y:S02]  /*3270*/  LEA.HI R26, R17, 0xffffff80, RZ, 0x8 ;  /* 0xffffff80111a7811 */ /* 0x000fe400078f40ff */
[----:B------:R-:W-:Y:S01]  /*3280*/  IADD3 R15, R15, -0x80, RZ ;  /* 0xffffff800f0f7810 */ /* 0x000fe20007ffe0ff */
[----:B------:R4:W-:Y:S01]  /*3290*/  I2F.F16 R45, R21 ;  /* 0x00000015002d7306 */ /* 0x0009e20000200c00 */
[----:B---3--:R-:W-:Y:S02]  /*32a0*/  SHF.R.U32.HI R20, RZ, 0x8, R17 ;  /* 0x00000008ff147819 */ /* 0x008fe40000011611 */
[----:B------:R-:W-:Y:S02]  /*32b0*/  LEA.HI R14, R19, 0xffffff80, RZ, 0x8 ;  /* 0xffffff80130e7811 */ /* 0x000fe400078f40ff */
[----:B------:R-:W-:-:S02]  /*32c0*/  LOP3.LUT R20, R20, 0xff, RZ, 0xc0, !PT ;  /* 0x000000ff14147812 */ /* 0x000fc400078ec0ff */
[----:B------:R-:W-:Y:S01]  /*32d0*/  SHF.R.U32.HI R17, RZ, 0x10, R17 ;  /* 0x00000010ff117819 */ /* 0x000fe20000011611 */
[----:B------:R3:W0:Y:S01]  /*32e0*/  I2F.F16 R13, R12 ;  /* 0x0000000c000d7306 */ /* 0x0006220000200c00 */
[----:B------:R-:W-:Y:S01]  /*32f0*/  LEA.HI R24, R16, 0xffffff80, RZ, 0x8 ;  /* 0xffffff8010187811 */ /* 0x000fe200078f40ff */
[----:B------:R-:W-:Y:S01]  /*3300*/  VIADD R42, R20, 0xffffff80 ;  /* 0xffffff80142a7836 */ /* 0x000fe20000000000 */
[----:B------:R-:W-:Y:S01]  /*3310*/  LOP3.LUT R17, R17, 0xff, RZ, 0xc0, !PT ;  /* 0x000000ff11117812 */ /* 0x000fe200078ec0ff */
[----:B----4-:R-:W4:Y:S01]  /*3320*/  LDS.64 R20, [UR4+0x30] ;  /* 0x00003004ff147984 */ /* 0x010f220008000a00 */
[----:B------:R-:W-:Y:S02]  /*3330*/  LEA.HI R27, R18, 0xffffff80, RZ, 0x8 ;  /* 0xffffff80121b7811 */ /* 0x000fe400078f40ff */
[----:B------:R-:W-:Y:S01]  /*3340*/  IADD3 R17, R17, -0x80, RZ ;  /* 0xffffff8011117810 */ /* 0x000fe20007ffe0ff */
[----:B------:R-:W1:Y:S01]  /*3350*/  I2F.F16 R15, R15 ;  /* 0x0000000f000f7306 */ /* 0x000e620000200c00 */
[----:B---3--:R-:W-:-:S02]  /*3360*/  SHF.R.U32.HI R12, RZ, 0x8, R16 ;  /* 0x00000008ff0c7819 */ /* 0x008fc40000011610 */
[----:B------:R-:W-:Y:S02]  /*3370*/  SHF.R.U32.HI R16, RZ, 0x10, R16 ;  /* 0x00000010ff107819 */ /* 0x000fe40000011610 */
[----:B------:R-:W-:Y:S01]  /*3380*/  LOP3.LUT R12, R12, 0xff, RZ, 0xc0, !PT ;  /* 0x000000ff0c0c7812 */ /* 0x000fe200078ec0ff */
[----:B0-----:R-:W-:Y:S02]  /*3390*/  HADD2.F32 R13, -RZ, R13.H0_H0 ;  /* 0x2000000dff0d7230 */ /* 0x001fe40000004100 */
[----:B------:R-:W-:Y:S01]  /*33a0*/  I2F.F16 R42, R42 ;  /* 0x0000002a002a7306 */ /* 0x000fe20000200c00 */
[----:B------:R-:W-:Y:S02]  /*33b0*/  IADD3 R12, R12, -0x80, RZ ;  /* 0xffffff800c0c7810 */ /* 0x000fe40007ffe0ff */
[----:B------:R-:W-:Y:S02]  /*33c0*/  SHF.R.U32.HI R18, RZ, 0x10, R18 ;  /* 0x00000010ff127819 */ /* 0x000fe40000011612 */
[----:B------:R-:W-:Y:S01]  /*33d0*/  LOP3.LUT R16, R16, 0xff, RZ, 0xc0, !PT ;  /* 0x000000ff10107812 */ /* 0x000fe200078ec0ff */
[----:B-1----:R-:W-:-:S02]  /*33e0*/  HADD2.F32 R51, -RZ, R15.H0_H0 ;  /* 0x2000000fff337230 */ /* 0x002fc40000004100 */
[----:B------:R0:W1:Y:S01]  /*33f0*/  I2F.F16 R43, R12 ;  /* 0x0000000c002b7306 */ /* 0x0000620000200c00 */
[----:B------:R-:W-:Y:S01]  /*3400*/  HADD2.F32 R15, -RZ, R49.H0_H0 ;  /* 0x20000031ff0f7230 */ /* 0x000fe20000004100 */
[----:B------:R-:W-:Y:S02]  /*3410*/  LOP3.LUT R18, R18, 0xff, RZ, 0xc0, !PT ;  /* 0x000000ff12127812 */ /* 0x000fe400078ec0ff */
[----:B------:R-:W-:Y:S02]  /*3420*/  IADD3 R16, R16, -0x80, RZ ;  /* 0xffffff8010107810 */ /* 0x000fe40007ffe0ff */
[----:B------:R-:W-:Y:S02]  /*3430*/  IADD3 R18, R18, -0x80, RZ ;  /* 0xffffff8012127810 */ /* 0x000fe40007ffe0ff */
[----:B------:R-:W-:Y:S01]  /*3440*/  I2F.F16 R24, R24 ;  /* 0x0000001800187306 */ /* 0x000fe20000200c00 */
[----:B0-----:R-:W-:-:S04]  /*3450*/  LOP3.LUT R12, R36, 0xff, RZ, 0xc0, !PT ;  /* 0x000000ff240c7812 */ /* 0x001fc800078ec0ff */
[----:B------:R-:W-:Y:S02]  /*3460*/  IADD3 R44, R12, -0x80, RZ ;  /* 0xffffff800c2c7810 */ /* 0x000fe40007ffe0ff */
[--C-:B------:R-:W-:Y:S01]  /*3470*/  SHF.R.U32.HI R12, RZ, 0x8, R19.reuse ;  /* 0x00000008ff0c7819 */ /* 0x100fe20000011613 */
[----:B------:R-:W-:Y:S01]  /*3480*/  I2F.F16 R36, R17 ;  /* 0x0000001100247306 */ /* 0x000fe20000200c00 */
[----:B------:R-:W-:Y:S01]  /*3490*/  SHF.R.U32.HI R19, RZ, 0x10, R19 ;  /* 0x00000010ff137819 */ /* 0x000fe20000011613 */
[----:B-1----:R-:W-:Y:S01]  /*34a0*/  HADD2.F32 R43, -RZ, R43.H0_H0 ;  /* 0x2000002bff2b7230 */ /* 0x002fe20000004100 */
[----:B------:R-:W-:Y:S01]  /*34b0*/  LOP3.LUT R12, R12, 0xff, RZ, 0xc0, !PT ;  /* 0x000000ff0c0c7812 */ /* 0x000fe200078ec0ff */
[----:B----4-:R-:W-:Y:S01]  /*34c0*/  HADD2.F32 R47, -RZ, R20.H1_H1 ;  /* 0x30000014ff2f7230 */ /* 0x010fe20000004100 */
[----:B------:R-:W-:-:S03]  /*34d0*/  LOP3.LUT R19, R19, 0xff, RZ, 0xc0, !PT ;  /* 0x000000ff13137812 */ /* 0x000fc600078ec0ff */
[----:B------:R-:W-:Y:S01]  /*34e0*/  VIADD R46, R12, 0xffffff80 ;  /* 0xffffff800c2e7836 */ /* 0x000fe20000000000 */
[----:B------:R-:W-:Y:S01]  /*34f0*/  IADD3 R37, R19, -0x80, RZ ;  /* 0xffffff8013257810 */ /* 0x000fe20007ffe0ff */
[----:B------:R-:W-:Y:S08]  /*3500*/  I2F.F16 R44, R44 ;  /* 0x0000002c002c7306 */ /* 0x000ff00000200c00 */
[----:B------:R-:W-:Y:S08]  /*3510*/  I2F.F16 R46, R46 ;  /* 0x0000002e002e7306 */ /* 0x000ff00000200c00 */
[----:B------:R-:W-:Y:S08]  /*3520*/  I2F.F16 R16, R16 ;  /* 0x0000001000107306 */ /* 0x000ff00000200c00 */
[----:B------:R-:W-:Y:S08]  /*3530*/  I2F.F16 R18, R18 ;  /* 0x0000001200127306 */ /* 0x000ff00000200c00 */
[----:B------:R-:W-:Y:S08]  /*3540*/  I2F.F16 R37, R37 ;  /* 0x0000002500257306 */ /* 0x000ff00000200c00 */
[----:B------:R-:W-:Y:S08]  /*3550*/  I2F.F16 R14, R14 ;  /* 0x0000000e000e7306 */ /* 0x000ff00000200c00 */
[----:B------:R-:W0:Y:S08]  /*3560*/  I2F.F16 R26, R26 ;  /* 0x0000001a001a7306 */ /* 0x000e300000200c00 */
[----:B------:R-:W1:Y:S01]  /*3570*/  I2F.F16 R27, R27 ;  /* 0x0000001b001b7306 */ /* 0x000e620000200c00 */
[----:B0-----:R-:W-:-:S02]  /*3580*/  HADD2.F32 R26, -RZ, R26.H0_H0 ;  /* 0x2000001aff1a7230 */ /* 0x001fc40000004100 */
[----:B-1----:R-:W-:Y:S01]  /*3590*/  HADD2.F32 R27, -RZ, R27.H0_H0 ;  /* 0x2000001bff1b7230 */ /* 0x002fe20000004100 */
[----:B--2---:R-:W-:Y:S02]  /*35a0*/  LOP3.LUT R12, R8, 0xff, RZ, 0xc0, !PT ;  /* 0x000000ff080c7812 */ /* 0x004fe400078ec0ff */
[----:B------:R-:W-:Y:S02]  /*35b0*/  LOP3.LUT R17, R10, 0xff, RZ, 0xc0, !PT ;  /* 0x000000ff0a117812 */ /* 0x000fe400078ec0ff */
[----:B------:R-:W-:Y:S02]  /*35c0*/  IADD3 R19, R12, -0x80, RZ ;  /* 0xffffff800c137810 */ /* 0x000fe40007ffe0ff */
[----:B------:R-:W-:Y:S02]  /*35d0*/  LOP3.LUT R12, R9, 0xff, RZ, 0xc0, !PT ;  /* 0x000000ff090c7812 */ /* 0x000fe400078ec0ff */
[----:B------:R-:W-:Y:S02]  /*35e0*/  LEA.HI R25, R8, 0xffffff80, RZ, 0x8 ;  /* 0xffffff8008197811 */ /* 0x000fe400078f40ff */
[----:B------:R-:W-:Y:S01]  /*35f0*/  IADD3 R39, R12, -0x80, RZ ;  /* 0xffffff800c277810 */ /* 0x000fe20007ffe0ff */
[----:B------:R-:W-:Y:S01]  /*3600*/  HADD2.F32 R12, -RZ, R20.H0_H0 ;  /* 0x20000014ff0c7230 */ /* 0x000fe20000004100 */
[----:B------:R-:W-:Y:S01]  /*3610*/  LOP3.LUT R48, R11, 0xff, RZ, 0xc0, !PT ;  /* 0x000000ff0b307812 */ /* 0x000fe200078ec0ff */
[----:B------:R-:W-:Y:S01]  /*3620*/  VIADD R20, R17, 0xffffff80 ;  /* 0xffffff8011147836 */ /* 0x000fe20000000000 */
[----:B------:R-:W-:Y:S01]  /*3630*/  LEA.HI R23, R9, 0xffffff80, RZ, 0x8 ;  /* 0xffffff8009177811 */ /* 0x000fe200078f40ff */
[----:B------:R-:W-:-:S02]  /*3640*/  HADD2.F32 R17, -RZ, R45.H0_H0 ;  /* 0x2000002dff117230 */ /* 0x000fc40000004100 */
[----:B------:R-:W-:Y:S01]  /*3650*/  FFMA.FTZ R45, R13, R12, RZ ;  /* 0x0000000c0d2d7223 */ /* 0x000fe200000100ff */
[--C-:B------:R-:W-:Y:S01]  /*3660*/  SHF.R.U32.HI R13, RZ, 0x8, R8.reuse ;  /* 0x00000008ff0d7819 */ /* 0x100fe20000011608 */
[C---:B------:R-:W-:Y:S01]  /*3670*/  FFMA.FTZ R52, R12.reuse, R51, RZ ;  /* 0x000000330c347223 */ /* 0x040fe200000100ff */
[C---:B------:R-:W-:Y:S01]  /*3680*/  FFMA.FTZ R50, R12.reuse, R15, RZ ;  /* 0x0000000f0c327223 */ /* 0x040fe200000100ff */
[----:B------:R-:W-:Y:S01]  /*3690*/  FFMA.FTZ R12, R12, R17, RZ ;  /* 0x000000110c0c7223 */ /* 0x000fe200000100ff */
[----:B------:R-:W-:Y:S01]  /*36a0*/  LOP3.LUT R13, R13, 0xff, RZ, 0xc0, !PT ;  /* 0x000000ff0d0d7812 */ /* 0x000fe200078ec0ff */
[----:B------:R-:W-:Y:S01]  /*36b0*/  FFMA.FTZ R17, R43, R47, R45 ;  /* 0x0000002f2b117223 */ /* 0x000fe2000001002d */
[----:B------:R-:W-:Y:S01]  /*36c0*/  HADD2.F32 R43, -RZ, R42.H0_H0 ;  /* 0x2000002aff2b7230 */ /* 0x000fe20000004100 */
[----:B------:R-:W-:Y:S01]  /*36d0*/  SHF.R.U32.HI R42, RZ, 0x10, R8 ;  /* 0x00000010ff2a7819 */ /* 0x000fe20000011608 */
[----:B------:R-:W-:Y:S01]  /*36e0*/  HADD2.F32 R45, -RZ, R44.H0_H0 ;  /* 0x2000002cff2d7230 */ /* 0x000fe20000004100 */
[----:B------:R-:W-:Y:S01]  /*36f0*/  IADD3 R8, R13, -0x80, RZ ;  /* 0xffffff800d087810 */ /* 0x000fe20007ffe0ff */
[----:B------:R-:W-:-:S02]  /*3700*/  HADD2.F32 R13, -RZ, R46.H0_H0 ;  /* 0x2000002eff0d7230 */ /* 0x000fc40000004100 */
[C---:B------:R-:W-:Y:S01]  /*3710*/  FFMA.FTZ R52, R47.reuse, R43, R52 ;  /* 0x0000002b2f347223 */ /* 0x040fe20000010034 */
[--C-:B------:R-:W-:Y:S01]  /*3720*/  SHF.R.U32.HI R44, RZ, 0x8, R9.reuse ;  /* 0x00000008ff2c7819 */ /* 0x100fe20000011609 */
[C---:B------:R-:W-:Y:S01]  /*3730*/  FFMA.FTZ R50, R47.reuse, R45, R50 ;  /* 0x0000002d2f327223 */ /* 0x040fe20000010032 */
[----:B------:R-:W-:Y:S01]  /*3740*/  LOP3.LUT R42, R42, 0xff, RZ, 0xc0, !PT ;  /* 0x000000ff2a2a7812 */ /* 0x000fe200078ec0ff */
[----:B------:R-:W-:Y:S01]  /*3750*/  FFMA.FTZ R47, R47, R13, R12 ;  /* 0x0000000d2f2f7223 */ /* 0x000fe2000001000c */
[----:B------:R-:W-:Y:S01]  /*3760*/  LOP3.LUT R44, R44, 0xff, RZ, 0xc0, !PT ;  /* 0x000000ff2c2c7812 */ /* 0x000fe200078ec0ff */
[----:B------:R-:W0:Y:S01]  /*3770*/  LDS.64 R12, [UR4+0x38] ;  /* 0x00003804ff0c7984 */ /* 0x000e220008000a00 */
[----:B------:R-:W-:Y:S01]  /*3780*/  IADD3 R42, R42, -0x80, RZ ;  /* 0xffffff802a2a7810 */ /* 0x000fe20007ffe0ff */
[----:B------:R-:W-:Y:S01]  /*3790*/  HADD2.F32 R46, -RZ, R16.H0_H0 ;  /* 0x20000010ff2e7230 */ /* 0x000fe20000004100 */
[----:B------:R-:W-:Y:S01]  /*37a0*/  SHF.R.U32.HI R45, RZ, 0x10, R9 ;  /* 0x00000010ff2d7819 */ /* 0x000fe20000011609 */
[----:B------:R-:W-:Y:S01]  /*37b0*/  VIADD R9, R44, 0xffffff80 ;  /* 0xffffff802c097836 */ /* 0x000fe20000000000 */
[----:B------:R-:W-:Y:S01]  /*37c0*/  IADD3 R15, R48, -0x80, RZ ;  /* 0xffffff80300f7810 */ /* 0x000fe20007ffe0ff */
[----:B------:R-:W-:Y:S01]  /*37d0*/  HADD2.F32 R43, -RZ, R21.H0_H0 ;  /* 0x20000015ff2b7230 */ /* 0x000fe20000004100 */
[----:B------:R1:W-:Y:S01]  /*37e0*/  I2F.F16 R16, R42 ;  /* 0x0000002a00107306 */ /* 0x0003e20000200c00 */
[----:B------:R-:W-:Y:S01]  /*37f0*/  HADD2.F32 R44, -RZ, R18.H0_H0 ;  /* 0x20000012ff2c7230 */ /* 0x000fe20000004100 */
[----:B------:R-:W-:Y:S01]  /*3800*/  SHF.R.U32.HI R18, RZ, 0x8, R10 ;  /* 0x00000008ff127819 */ /* 0x000fe2000001160a */
[----:B------:R-:W-:-:S02]  /*3810*/  HADD2.F32 R48, -RZ, R36.H0_H0 ;  /* 0x20000024ff307230 */ /* 0x000fc40000004100 */
[----:B------:R-:W-:Y:S01]  /*3820*/  FFMA.FTZ R36, R46, R43, R17 ;  /* 0x0000002b2e247223 */ /* 0x000fe20000010011 */
[----:B------:R-:W-:Y:S02]  /*3830*/  HADD2.F32 R21, -RZ, R21.H1_H1 ;  /* 0x30000015ff157230 */ /* 0x000fe40000004100 */
[C---:B------:R-:W-:Y:S01]  /*3840*/  FFMA.FTZ R50, R43.reuse, R44, R50 ;  /* 0x0000002c2b327223 */ /* 0x040fe20000010032 */
[----:B------:R-:W-:Y:S01]  /*3850*/  LEA.HI R22, R10, 0xffffff80, RZ, 0x8 ;  /* 0xffffff800a167811 */ /* 0x000fe200078f40ff */
[----:B------:R-:W-:Y:S01]  /*3860*/  FFMA.FTZ R52, R43, R48, R52 ;  /* 0x000000302b347223 */ /* 0x000fe20000010034 */
[----:B-1----:R-:W-:Y:S01]  /*3870*/  HADD2.F32 R42, -RZ, R37.H0_H0 ;  /* 0x20000025ff2a7230 */ /* 0x002fe20000004100 */
[----:B------:R-:W1:Y:S01]  /*3880*/  I2F.F16 R19, R19 ;  /* 0x0000001300137306 */ /* 0x000e620000200c00 */
[----:B------:R-:W-:Y:S01]  /*3890*/  HADD2.F32 R37, -RZ, R24.H0_H0 ;  /* 0x20000018ff257230 */ /* 0x000fe20000004100 */
[----:B------:R-:W-:Y:S01]  /*38a0*/  LOP3.LUT R24, R18, 0xff, RZ, 0xc0, !PT ;  /* 0x000000ff12187812 */ /* 0x000fe200078ec0ff */
[----:B------:R-:W-:Y:S01]  /*38b0*/  FFMA.FTZ R52, R21, R26, R52 ;  /* 0x0000001a15347223 */ /* 0x000fe20000010034 */
[----:B------:R-:W-:Y:S01]  /*38c0*/  FFMA.FTZ R18, R43, R42, R47 ;  /* 0x0000002a2b127223 */ /* 0x000fe2000001002f */
[----:B------:R-:W-:Y:S01]  /*38d0*/  HADD2.F32 R43, -RZ, R14.H0_H0 ;  /* 0x2000000eff2b7230 */ /* 0x000fe20000004100 */
[--C-:B------:R-:W-:Y:S01]  /*38e0*/  SHF.R.U32.HI R14, RZ, 0x8, R11.reuse ;  /* 0x00000008ff0e7819 */ /* 0x100fe2000001160b */
[----:B------:R-:W-:Y:S01]  /*38f0*/  FFMA.FTZ R36, R37, R21, R36 ;  /* 0x0000001525247223 */ /* 0x000fe20000010024 */
[----:B------:R-:W-:Y:S01]  /*3900*/  SHF.R.U32.HI R37, RZ, 0x10, R10 ;  /* 0x00000010ff257819 */ /* 0x000fe2000001160a */
[----:B------:R-:W-:Y:S01]  /*3910*/  I2F.F16 R20, R20 ;  /* 0x0000001400147306 */ /* 0x000fe20000200c00 */
[----:B------:R-:W-:Y:S01]  /*3920*/  IADD3 R10, R24, -0x80, RZ ;  /* 0xffffff80180a7810 */ /* 0x000fe20007ffe0ff */
[C---:B------:R-:W-:Y:S01]  /*3930*/  FFMA.FTZ R50, R21.reuse, R27, R50 ;  /* 0x0000001b15327223 */ /* 0x040fe20000010032 */
[----:B------:R-:W-:Y:S01]  /*3940*/  LOP3.LUT R24, R14, 0xff, RZ, 0xc0, !PT ;  /* 0x000000ff0e187812 */ /* 0x000fe200078ec0ff */
[----:B------:R-:W-:Y:S01]  /*3950*/  FFMA.FTZ R21, R21, R43, R18 ;  /* 0x0000002b15157223 */ /* 0x000fe20000010012 */
[----:B------:R-:W-:Y:S01]  /*3960*/  LOP3.LUT R45, R45, 0xff, RZ, 0xc0, !PT ;  /* 0x000000ff2d2d7812 */ /* 0x000fe200078ec0ff */
[----:B-1----:R-:W-:Y:S01]  /*3970*/  HADD2.F32 R27, -RZ, R19.H0_H0 ;  /* 0x20000013ff1b7230 */ /* 0x002fe20000004100 */
[----:B------:R-:W-:Y:S01]  /*3980*/  LOP3.LUT R37, R37, 0xff, RZ, 0xc0, !PT ;  /* 0x000000ff25257812 */ /* 0x000fe200078ec0ff */
[----:B------:R-:W-:Y:S01]  /*3990*/  I2F.F16 R15, R15 ;  /* 0x0000000f000f7306 */ /* 0x000fe20000200c00 */
[----:B------:R-:W-:Y:S01]  /*39a0*/  SHF.R.U32.HI R26, RZ, 0x10, R11 ;  /* 0x00000010ff1a7819 */ /* 0x000fe2000001160b */
[----:B------:R-:W-:Y:S01]  /*39b0*/  VIADD R24, R24, 0xffffff80 ;  /* 0xffffff8018187836 */ /* 0x000fe20000000000 */
[----:B------:R-:W-:-:S02]  /*39c0*/  IADD3 R17, R45, -0x80, RZ ;  /* 0xffffff802d117810 */ /* 0x000fc40007ffe0ff */
[----:B------:R-:W-:Y:S01]  /*39d0*/  IADD3 R37, R37, -0x80, RZ ;  /* 0xffffff8025257810 */ /* 0x000fe20007ffe0ff */
[--C-:B0-----:R-:W-:Y:S01]  /*39e0*/  HADD2.F32 R19, -RZ, R13.reuse.H0_H0 ;  /* 0x2000000dff137230 */ /* 0x101fe20000004100 */
[----:B------:R-:W-:Y:S01]  /*39f0*/  LOP3.LUT R26, R26, 0xff, RZ, 0xc0, !PT ;  /* 0x000000ff1a1a7812 */ /* 0x000fe200078ec0ff */
[----:B------:R-:W0:Y:S01]  /*3a00*/  I2F.F16 R39, R39 ;  /* 0x0000002700277306 */ /* 0x000e220000200c00 */
[----:B------:R-:W-:Y:S01]  /*3a10*/  LEA.HI R14, R11, 0xffffff80, RZ, 0x8 ;  /* 0xffffff800b0e7811 */ /* 0x000fe200078f40ff */
[--C-:B------:R-:W-:Y:S01]  /*3a20*/  HADD2.F32 R11, -RZ, R12.reuse.H0_H0 ;  /* 0x2000000cff0b7230 */ /* 0x100fe20000004100 */
[----:B------:R-:W-:Y:S01]  /*3a30*/  IADD3 R26, R26, -0x80, RZ ;  /* 0xffffff801a1a7810 */ /* 0x000fe20007ffe0ff */
[----:B------:R-:W-:Y:S02]  /*3a40*/  HADD2.F32 R12, -RZ, R12.H1_H1 ;  /* 0x3000000cff0c7230 */ /* 0x000fe40000004100 */
[----:B------:R-:W-:Y:S02]  /*3a50*/  HADD2.F32 R13, -RZ, R13.H1_H1 ;  /* 0x3000000dff0d7230 */ /* 0x000fe40000004100 */
[----:B------:R-:W-:Y:S01]  /*3a60*/  FFMA.FTZ R36, R27, R11, R36 ;  /* 0x0000000b1b247223 */ /* 0x000fe20000010024 */
[----:B------:R-:W1:Y:S01]  /*3a70*/  I2F.F16 R8, R8 ;  /* 0x0000000800087306 */ /* 0x000e620000200c00 */
[----:B0-----:R-:W-:-:S07]  /*3a80*/  HADD2.F32 R39, -RZ, R39.H0_H0 ;  /* 0x20000027ff277230 */ /* 0x001fce0000004100 */
[----:B------:R-:W0:Y:S01]  /*3a90*/  I2F.F16 R9, R9 ;  /* 0x0000000900097306 */ /* 0x000e220000200c00 */
[----:B------:R-:W-:Y:S01]  /*3aa0*/  FFMA.FTZ R39, R11, R39, R52 ;  /* 0x000000270b277223 */ /* 0x000fe20000010034 */
[----:B-1----:R-:W-:-:S06]  /*3ab0*/  HADD2.F32 R27, -RZ, R8.H0_H0 ;  /* 0x20000008ff1b7230 */ /* 0x002fcc0000004100 */
[----:B------:R-:W-:Y:S01]  /*3ac0*/  I2F.F16 R10, R10 ;  /* 0x0000000a000a7306 */ /* 0x000fe20000200c00 */
[----:B------:R-:W-:Y:S01]  /*3ad0*/  FFMA.FTZ R36, R27, R12, R36 ;  /* 0x0000000c1b247223 */ /* 0x000fe20000010024 */
[----:B0-----:R-:W-:-:S06]  /*3ae0*/  HADD2.F32 R9, -RZ, R9.H0_H0 ;  /* 0x20000009ff097230 */ /* 0x001fcc0000004100 */
[----:B------:R-:W0:Y:S01]  /*3af0*/  I2F.F16 R24, R24 ;  /* 0x0000001800187306 */ /* 0x000e220000200c00 */
[----:B------:R-:W-:Y:S01]  /*3b00*/  FFMA.FTZ R8, R12, R9, R39 ;  /* 0x000000090c087223 */ /* 0x000fe20000010027 */
[----:B------:R-:W-:-:S06]  /*3b10*/  HADD2.F32 R9, -RZ, R16.H0_H0 ;  /* 0x20000010ff097230 */ /* 0x000fcc0000004100 */
[----:B------:R-:W1:Y:S01]  /*3b20*/  I2F.F16 R17, R17 ;  /* 0x0000001100117306 */ /* 0x000e620000200c00 */
[----:B------:R-:W-:Y:S01]  /*3b30*/  FFMA.FTZ R9, R9, R19, R36 ;  /* 0x0000001309097223 */ /* 0x000fe20000010024 */
[----:B0-----:R-:W-:-:S06]  /*3b40*/  HADD2.F32 R27, -RZ, R24.H0_H0 ;  /* 0x20000018ff1b7230 */ /* 0x001fcc0000004100 */
[----:B------:R0:W2:Y:S01]  /*3b50*/  I2F.F16 R18, R37 ;  /* 0x0000002500127306 */ /* 0x0000a20000200c00 */
[----:B-1----:R-:W-:-:S07]  /*3b60*/  HADD2.F32 R17, -RZ, R17.H0_H0 ;  /* 0x20000011ff117230 */ /* 0x002fce0000004100 */
[----:B------:R-:W1:Y:S01]  /*3b70*/  I2F.F16 R25, R25 ;  /* 0x0000001900197306 */ /* 0x000e620000200c00 */
[----:B0-----:R-:W-:Y:S02]  /*3b80*/  HADD2.F32 R37, -RZ, R20.H0_H0 ;  /* 0x20000014ff257230 */ /* 0x001fe40000004100 */
[----:B------:R-:W-:-:S03]  /*3b90*/  HADD2.F32 R20, -RZ, R15.H0_H0 ;  /* 0x2000000fff147230 */ /* 0x000fc60000004100 */
[C---:B------:R-:W-:Y:S02]  /*3ba0*/  FFMA.FTZ R37, R11.reuse, R37, R50 ;  /* 0x000000250b257223 */ /* 0x040fe40000010032 */
[----:B------:R-:W0:Y:S01]  /*3bb0*/  I2F.F16 R15, R26 ;  /* 0x0000001a000f7306 */ /* 0x000e220000200c00 */
[----:B------:R-:W-:Y:S01]  /*3bc0*/  FFMA.FTZ R20, R11, R20, R21 ;  /* 0x000000140b147223 */ /* 0x000fe20000010015 */
[----:B------:R-:W-:Y:S02]  /*3bd0*/  HADD2.F32 R11, -RZ, R10.H0_H0 ;  /* 0x2000000aff0b7230 */ /* 0x000fe40000004100 */
[----:B--2---:R-:W-:Y:S02]  /*3be0*/  HADD2.F32 R21, -RZ, R18.H0_H0 ;  /* 0x20000012ff157230 */ /* 0x004fe40000004100 */
[C---:B------:R-:W-:Y:S01]  /*3bf0*/  FFMA.FTZ R20, R12.reuse, R27, R20 ;  /* 0x0000001b0c147223 */ /* 0x040fe20000010014 */
[----:B------:R-:W-:Y:S01]  /*3c00*/  FFMA.FTZ R10, R12, R11, R37 ;  /* 0x0000000b0c0a7223 */ /* 0x000fe20000010025 */
[----:B------:R-:W2:Y:S01]  /*3c10*/  I2F.F16 R23, R23 ;  /* 0x0000001700177306 */ /* 0x000ea20000200c00 */
[----:B------:R-:W-:Y:S01]  /*3c20*/  FFMA.FTZ R12, R19, R17, R8 ;  /* 0x00000011130c7223 */ /* 0x000fe20000010008 */
[----:B-1----:R-:W-:-:S02]  /*3c30*/  HADD2.F32 R8, -RZ, R25.H0_H0 ;  /* 0x20000019ff087230 */ /* 0x002fc40000004100 */
[----:B------:R-:W-:Y:S01]  /*3c40*/  FFMA.FTZ R21, R19, R21, R10 ;  /* 0x0000001513157223 */ /* 0x000fe2000001000a */
[----:B0-----:R-:W-:-:S03]  /*3c50*/  HADD2.F32 R15, -RZ, R15.H0_H0 ;  /* 0x2000000fff0f7230 */ /* 0x001fc60000004100 */
[----:B------:R-:W0:Y:S01]  /*3c60*/  I2F.F16 R22, R22 ;  /* 0x0000001600167306 */ /* 0x000e220000200c00 */
[----:B------:R-:W-:Y:S01]  /*3c70*/  FFMA.FTZ R9, R8, R13, R9 ;  /* 0x0000000d08097223 */ /* 0x000fe20000010009 */
[----:B------:R-:W-:-:S03]  /*3c80*/  FFMA.FTZ R15, R19, R15, R20 ;  /* 0x0000000f130f7223 */ /* 0x000fc60000010014 */
[----:B------:R-:W-:Y:S01]  /*3c90*/  FMUL.FTZ R9, R38, R9 ;  /* 0x0000000926097220 */ /* 0x000fe20000410000 */
[----:B--2---:R-:W-:Y:S02]  /*3ca0*/  HADD2.F32 R10, -RZ, R23.H0_H0 ;  /* 0x20000017ff0a7230 */ /* 0x004fe40000004100 */
[----:B------:R-:W1:Y:S02]  /*3cb0*/  I2F.F16 R14, R14 ;  /* 0x0000000e000e7306 */ /* 0x000e640000200c00 */
[----:B------:R-:W-:Y:S01]  /*3cc0*/  F2FP.F16.F32.PACK_AB R9, RZ, R9 ;  /* 0x00000009ff09723e */ /* 0x000fe200000000ff */
        /* <DEDUP_REMOVED lines=15> */
.L_x_4895:
[----:B------:R-:W-:Y:S01]  /*3dc0*/  IADD3 R34, R34, 0x20, RZ ;  /* 0x0000002022227810 */ /* 0x000fe20007ffe0ff */
[----:B------:R-:W-:Y:S01]  /*3dd0*/  UIADD3 UR4, UR4, 0x40, URZ ;  /* 0x0000004004047890 */ /* 0x000fe2000fffe03f */
[----:B------:R-:W-:Y:S02]  /*3de0*/  IMAD.WIDE R40, R0, 0x8, R40 ;  /* 0x0000000800287825 */ /* 0x000fe400078e0228 */
[C---:B------:R-:W-:Y:S02]  /*3df0*/  ISETP.GE.AND P0, PT, R34.reuse, UR5, PT ;  /* 0x0000000522007c0c */ /* 0x040fe4000bf06270 */
[----:B------:R-:W-:Y:S01]  /*3e00*/  ISETP.LT.AND P2, PT, R34, R33, PT ;  /* 0x000000212200720c */ /* 0x000fe20003f41270 */
[----:B------:R-:W-:-:S12]  /*3e10*/  IMAD.WIDE R26, R0, 0x8, R28 ;  /* 0x00000008001a7825 */ /* 0x000fd800078e021c */
[----:B------:R-:W-:Y:S05]  /*3e20*/  @!P0 BRA P2, `(.L_x_4896) ;  /* 0xffffffcc00b08947 */ /* 0x000fea000103ffff */
.L_x_4891:
[----:B------:R-:W-:Y:S01]  /*3e30*/  ISETP.GE.AND P0, PT, R34, R33, PT ;  /* 0x000000212200720c */ /* 0x000fe20003f06270 */
[----:B------:R-:W-:-:S03]  /*3e40*/  ULDC UR5, c[0x0][0x25c] ;  /* 0x0000970000057ab9 */ /* 0x000fc60000000800 */
[----:B------:R-:W-:-:S13]  /*3e50*/  ISETP.GE.OR P0, PT, R34, UR5, P0 ;  /* 0x0000000522007c0c */ /* 0x000fda0008706670 */
[----:B------:R-:W-:Y:S05]  /*3e60*/  @P0 BRA `(.L_x_4897) ;  /* 0x0000001400ec0947 */ /* 0x000fea0003800000 */
[----:B------:R-:W2:Y:S01]  /*3e70*/  LDC R25, c[0x0][0x23c] ;  /* 0x00008f00ff197b82 */ /* 0x000ea20000000800 */
[----:B------:R-:W-:Y:S01]  /*3e80*/  SHF.R.S32.HI R24, RZ, 0x1f, R0 ;  /* 0x0000001fff187819 */ /* 0x000fe20000011400 */
[----:B------:R-:W-:-:S06]  /*3e90*/  ULDC UR5, c[0x0][0x25c] ;  /* 0x0000970000057ab9 */ /* 0x000fcc0000000800 */
.L_x_4900:
[----:B-----5:R3:W5:Y:S01]  /*3ea0*/  LDG.E.128.CONSTANT R8, desc[UR6][R26.64] ;  /* 0x000000061a087981 */ /* 0x020762000c1e9d00 */
[----:B--2---:R-:W-:Y:S01]  /*3eb0*/  MOV R0, R25 ;  /* 0x0000001900007202 */ /* 0x004fe20000000f00 */
[----:B------:R-:W-:Y:S06]  /*3ec0*/  @!P1 BRA `(.L_x_4898) ;  /* 0x0000000800d09947 */ /* 0x000fec0003800000 */
[C---:B------:R-:W-:Y:S01]  /*3ed0*/  IMAD.WIDE R36, R0.reuse, 0x4, R26 ;  /* 0x0000000400247825 */ /* 0x040fe200078e021a */
[----:B------:R-:W2:Y:S04]  /*3ee0*/  LDS.128 R20, [UR4] ;  /* 0x00000004ff147984 */ /* 0x000ea80008000c00 */
[----:B------:R4:W3:Y:S01]  /*3ef0*/  LDG.E.128.CONSTANT R12, desc[UR6][R36.64] ;  /* 0x00000006240c7981 */ /* 0x0008e2000c1e9d00 */
[----:B------:R-:W-:-:S06]  /*3f00*/  IMAD.WIDE R16, R0, 0x4, R36 ;  /* 0x0000000400107825 */ /* 0x000fcc00078e0224 */
[----:B------:R-:W3:Y:S01]  /*3f10*/  LDG.E.128.CONSTANT R16, desc[UR6][R16.64] ;  /* 0x0000000610107981 */ /* 0x000ee2000c1e9d00 */
[----:B-----5:R-:W-:Y:S02]  /*3f20*/  LOP3.LUT R35, R8, 0x3f003f, RZ, 0xc0, !PT ;  /* 0x003f003f08237812 */ /* 0x020fe400078ec0ff */
[--C-:B------:R-:W-:Y:S02]  /*3f30*/  SHF.R.U32.HI R31, RZ, 0xc, R8.reuse ;  /* 0x0000000cff1f7819 */ /* 0x100fe40000011608 */
[----:B------:R-:W-:Y:S02]  /*3f40*/  SHF.R.U32.HI R8, RZ, 0x6, R8 ;  /* 0x00000006ff087819 */ /* 0x000fe40000011608 */
[----:B------:R-:W-:Y:S02]  /*3f50*/  LOP3.LUT R39, R10, 0x3f003f, RZ, 0xc0, !PT ;  /* 0x003f003f0a277812 */ /* 0x000fe400078ec0ff */
[----:B------:R-:W-:Y:S02]  /*3f60*/  LOP3.LUT R35, R35, 0x64006400, RZ, 0xfc, !PT ;  /* 0x6400640023237812 */ /* 0x000fe400078efcff */
[----:B------:R-:W-:-:S02]  /*3f70*/  LOP3.LUT R38, R9, 0x3f003f, RZ, 0xc0, !PT ;  /* 0x003f003f09267812 */ /* 0x000fc400078ec0ff */
[--C-:B-1----:R-:W-:Y:S01]  /*3f80*/  SHF.R.U32.HI R28, RZ, 0xc, R9.reuse ;  /* 0x0000000cff1c7819 */ /* 0x102fe20000011609 */
[----:B------:R-:W-:Y:S01]  /*3f90*/  HADD2 R35, R35, -1056, -1056 ;  /* 0xe420e42023237430 */ /* 0x000fe20000000000 */
[----:B----4-:R-:W-:Y:S02]  /*3fa0*/  LOP3.LUT R36, R11, 0x3f003f, RZ, 0xc0, !PT ;  /* 0x003f003f0b247812 */ /* 0x010fe400078ec0ff */
[----:B------:R-:W-:Y:S02]  /*3fb0*/  SHF.R.U32.HI R9, RZ, 0x6, R9 ;  /* 0x00000006ff097819 */ /* 0x000fe40000011609 */
[----:B------:R-:W-:Y:S02]  /*3fc0*/  LOP3.LUT R8, R8, 0x3f003f, RZ, 0xc0, !PT ;  /* 0x003f003f08087812 */ /* 0x000fe400078ec0ff */
[----:B------:R-:W-:Y:S02]  /*3fd0*/  LOP3.LUT R39, R39, 0x64006400, RZ, 0xfc, !PT ;  /* 0x6400640027277812 */ /* 0x000fe400078efcff */
[----:B------:R-:W-:-:S02]  /*3fe0*/  LOP3.LUT R37, R36, 0x64006400, RZ, 0xfc, !PT ;  /* 0x6400640024257812 */ /* 0x000fc400078efcff */
[--C-:B------:R-:W-:Y:S01]  /*3ff0*/  SHF.R.U32.HI R29, RZ, 0xc, R10.reuse ;  /* 0x0000000cff1d7819 */ /* 0x100fe2000001160a */
[----:B------:R-:W-:Y:S01]  /*4000*/  HADD2 R39, R39, -1056, -1056 ;  /* 0xe420e42027277430 */ /* 0x000fe20000000000 */
[----:B------:R-:W-:Y:S01]  /*4010*/  LOP3.LUT R36, R9, 0x3f003f, RZ, 0xc0, !PT ;  /* 0x003f003f09247812 */ /* 0x000fe200078ec0ff */
[----:B------:R-:W-:Y:S01]  /*4020*/  HADD2 R37, R37, -1056, -1056 ;  /* 0xe420e42025257430 */ /* 0x000fe20000000000 */
[----:B------:R-:W-:Y:S01]  /*4030*/  SHF.R.U32.HI R10, RZ, 0x6, R10 ;  /* 0x00000006ff0a7819 */ /* 0x000fe2000001160a */
[-C--:B--2---:R-:W-:Y:S01]  /*4040*/  HFMA2.MMA R35, R35, R20.reuse, RZ ;  /* 0x0000001423237235 */ /* 0x084fe200000000ff */
[----:B------:R-:W-:Y:S01]  /*4050*/  LOP3.LUT R9, R8, 0x64006400, RZ, 0xfc, !PT ;  /* 0x6400640008097812 */ /* 0x000fe200078efcff */
[----:B------:R-:W-:Y:S01]  /*4060*/  HFMA2.MMA R8, R39, R20, RZ ;  /* 0x0000001427087235 */ /* 0x000fe200000000ff */
[--C-:B------:R-:W-:Y:S02]  /*4070*/  SHF.R.U32.HI R30, RZ, 0xc, R11.reuse ;  /* 0x0000000cff1e7819 */ /* 0x100fe4000001160b */
[----:B------:R-:W-:Y:S01]  /*4080*/  LOP3.LUT R38, R38, 0x64006400, RZ, 0xfc, !PT ;  /* 0x6400640026267812 */ /* 0x000fe200078efcff */
[----:B------:R-:W-:Y:S01]  /*4090*/  HADD2 R40, R9, -1056, -1056 ;  /* 0xe420e42009287430 */ /* 0x000fe20000000000 */
[----:B------:R-:W-:-:S02]  /*40a0*/  SHF.R.U32.HI R11, RZ, 0x6, R11 ;  /* 0x00000006ff0b7819 */ /* 0x000fc4000001160b */
[----:B------:R-:W-:Y:S01]  /*40b0*/  LOP3.LUT R36, R36, 0x64006400, RZ, 0xfc, !PT ;  /* 0x6400640024247812 */ /* 0x000fe200078efcff */
[----:B------:R-:W-:Y:S01]  /*40c0*/  HADD2 R41, R38, -1056, -1056 ;  /* 0xe420e42026297430 */ /* 0x000fe20000000000 */
[----:B------:R-:W-:Y:S02]  /*40d0*/  LOP3.LUT R10, R10, 0x3f003f, RZ, 0xc0, !PT ;  /* 0x003f003f0a0a7812 */ /* 0x000fe400078ec0ff */
[----:B------:R-:W-:Y:S01]  /*40e0*/  LOP3.LUT R9, R11, 0x3f003f, RZ, 0xc0, !PT ;  /* 0x003f003f0b097812 */ /* 0x000fe200078ec0ff */
[----:B------:R-:W-:Y:S01]  /*40f0*/  HADD2 R39, R36, -1056, -1056 ;  /* 0xe420e42024277430 */ /* 0x000fe20000000000 */
[----:B------:R-:W-:Y:S01]  /*4100*/  LOP3.LUT R11, R10, 0x64006400, RZ, 0xfc, !PT ;  /* 0x640064000a0b7812 */ /* 0x000fe200078efcff */
[-C--:B------:R-:W-:Y:S01]  /*4110*/  HFMA2 R38, R41, R20.reuse, RZ.H0_H0 ;  /* 0x0000001429267231 */ /* 0x080fe200000400ff */
[----:B------:R-:W-:Y:S01]  /*4120*/  LOP3.LUT R36, R9, 0x64006400, RZ, 0xfc, !PT ;  /* 0x6400640009247812 */ /* 0x000fe200078efcff */
[----:B------:R-:W-:Y:S01]  /*4130*/  HFMA2 R20, R37, R20, RZ.H0_H0 ;  /* 0x0000001425147231 */ /* 0x000fe200000400ff */
        /* <DEDUP_REMOVED lines=8> */
[----:B0-----:R-:W-:Y:S01]  /*41c0*/  PRMT R2, R2, 0x5410, R3 ;  /* 0x0000541002027816 */ /* 0x001fe20000000003 */
[----:B------:R-:W-:Y:S01]  /*41d0*/  HFMA2 R39, R39, R21, R20 ;  /* 0x0000001527277231 */ /* 0x000fe20000000014 */
[----:B------:R-:W-:-:S02]  /*41e0*/  PRMT R4, R4, 0x5410, R5 ;  /* 0x0000541004047816 */ /* 0x000fc40000000005 */
[----:B---3--:R-:W-:Y:S02]  /*41f0*/  LOP3.LUT R9, R12, 0x3f003f, RZ, 0xc0, !PT ;  /* 0x003f003f0c097812 */ /* 0x008fe400078ec0ff */
        /* <DEDUP_REMOVED lines=15> */
[----:B------:R-:W-:Y:S01]  /*42f0*/  HFMA2.MMA R21, R10, R22, R11 ;  /* 0x000000160a157235 */ /* 0x000fe2000000000b */
[----:B------:R-:W-:-:S02]  /*4300*/  SHF.R.U32.HI R10, RZ, 0x6, R13 ;  /* 0x00000006ff0a7819 */ /* 0x000fc4000001160d */
[----:B------:R-:W-:Y:S01]  /*4310*/  SHF.R.U32.HI R11, RZ, 0x6, R14 ;  /* 0x00000006ff0b7819 */ /* 0x000fe2000001160e */
[----:B------:R-:W-:Y:S01]  /*4320*/  HADD2 R38, R35, -1056, -1056 ;  /* 0xe420e42023267430 */ /* 0x000fe20000000000 */
[----:B------:R-:W-:Y:S02]  /*4330*/  LOP3.LUT R10, R10, 0x3f003f, RZ, 0xc0, !PT ;  /* 0x003f003f0a0a7812 */ /* 0x000fe400078ec0ff */
[----:B------:R-:W-:Y:S01]  /*4340*/  LOP3.LUT R9, R9, 0x3f003f, RZ, 0xc0, !PT ;  /* 0x003f003f09097812 */ /* 0x000fe200078ec0ff */
[----:B------:R-:W-:Y:S01]  /*4350*/  HFMA2 R39, R38, R22, R39 ;  /* 0x0000001626277231 */ /* 0x000fe20000000027 */
        /* <DEDUP_REMOVED lines=12> */
[-C--:B------:R-:W-:Y:S01]  /*4420*/  HFMA2.MMA R22, R9, R23.reuse, R8 ;  /* 0x0000001709167235 */ /* 0x080fe20000000008 */
[----:B------:R-:W-:Y:S01]  /*4430*/  LOP3.LUT R35, R18, 0x3f003f, RZ, 0xc0, !PT ;  /* 0x003f003f12237812 */ /* 0x000fe200078ec0ff */
[----:B------:R-:W-:Y:S01]  /*4440*/  HFMA2.MMA R21, R10, R23, R21 ;  /* 0x000000170a157235 */ /* 0x000fe20000000015 */
[----:B------:R-:W-:Y:S01]  /*4450*/  HADD2 R36, R36, -1056, -1056 ;  /* 0xe420e42024247430 */ /* 0x000fe20000000000 */
[----:B------:R-:W0:Y:S01]  /*4460*/  LDS.128 R8, [UR4+0x10] ;  /* 0x00001004ff087984 */ /* 0x000e220008000c00 */
[----:B------:R-:W-:-:S02]  /*4470*/  SHF.R.U32.HI R41, RZ, 0xa, R16 ;  /* 0x0000000aff297819 */ /* 0x000fc40000011610 */
[----:B------:R-:W-:Y:S01]  /*4480*/  HFMA2 R23, R36, R23, R39 ;  /* 0x0000001724177231 */ /* 0x000fe20000000027 */
[----:B------:R-:W-:Y:S02]  /*4490*/  SHF.R.U32.HI R16, RZ, 0x6, R16 ;  /* 0x00000006ff107819 */ /* 0x000fe40000011610 */
[--C-:B------:R-:W-:Y:S02]  /*44a0*/  SHF.R.U32.HI R43, RZ, 0x8, R18.reuse ;  /* 0x00000008ff2b7819 */ /* 0x100fe40000011612 */
[--C-:B------:R-:W-:Y:S02]  /*44b0*/  SHF.R.U32.HI R39, RZ, 0xa, R18.reuse ;  /* 0x0000000aff277819 */ /* 0x100fe40000011612 */
[----:B------:R-:W-:Y:S02]  /*44c0*/  LOP3.LUT R37, R37, 0x64006400, RZ, 0xfc, !PT ;  /* 0x6400640025257812 */ /* 0x000fe400078efcff */
[----:B------:R-:W-:Y:S02]  /*44d0*/  SHF.R.U32.HI R18, RZ, 0x6, R18 ;  /* 0x00000006ff127819 */ /* 0x000fe40000011612 */
[----:B------:R-:W-:Y:S01]  /*44e0*/  LOP3.LUT R14, R14, 0xf000f, RZ, 0xc0, !PT ;  /* 0x000f000f0e0e7812 */ /* 0x000fe200078ec0ff */
[----:B------:R-:W-:Y:S01]  /*44f0*/  HADD2 R37, R37, -1056, -1056 ;  /* 0xe420e42025257430 */ /* 0x000fe20000000000 */
[----:B------:R-:W-:-:S02]  /*4500*/  LOP3.LUT R35, R35, 0x64006400, RZ, 0xfc, !PT ;  /* 0x6400640023237812 */ /* 0x000fc400078efcff */
[--C-:B------:R-:W-:Y:S02]  /*4510*/  SHF.R.U32.HI R46, RZ, 0x8, R17.reuse ;  /* 0x00000008ff2e7819 */ /* 0x100fe40000011611 */
[----:B------:R-:W-:Y:S02]  /*4520*/  SHF.R.U32.HI R38, RZ, 0xa, R17 ;  /* 0x0000000aff267819 */ /* 0x000fe40000011611 */
[----:B------:R-:W-:Y:S02]  /*4530*/  LOP3.LUT R31, R17, 0x3f003f, RZ, 0xc0, !PT ;  /* 0x003f003f111f7812 */ /* 0x000fe400078ec0ff */
[--C-:B------:R-:W-:Y:S02]  /*4540*/  SHF.R.U32.HI R42, RZ, 0x8, R19.reuse ;  /* 0x00000008ff2a7819 */ /* 0x100fe40000011613 */
[----:B------:R-:W-:Y:S02]  /*4550*/  SHF.R.U32.HI R40, RZ, 0xa, R19 ;  /* 0x0000000aff287819 */ /* 0x000fe40000011613 */
[----:B------:R-:W-:-:S02]  /*4560*/  LOP3.LUT R36, R19, 0x3f003f, RZ, 0xc0, !PT ;  /* 0x003f003f13247812 */ /* 0x000fc400078ec0ff */
[----:B------:R-:W-:Y:S02]  /*4570*/  SHF.R.U32.HI R17, RZ, 0x6, R17 ;  /* 0x00000006ff117819 */ /* 0x000fe40000011611 */
[----:B------:R-:W-:Y:S02]  /*4580*/  SHF.R.U32.HI R19, RZ, 0x6, R19 ;  /* 0x00000006ff137819 */ /* 0x000fe40000011613 */
[----:B------:R-:W-:Y:S02]  /*4590*/  SHF.R.U32.HI R13, RZ, 0xc, R13 ;  /* 0x0000000cff0d7819 */ /* 0x000fe4000001160d */
[----:B------:R-:W-:Y:S02]  /*45a0*/  LOP3.LUT R16, R16, 0x3f003f, RZ, 0xc0, !PT ;  /* 0x003f003f10107812 */ /* 0x000fe400078ec0ff */
[----:B------:R-:W-:Y:S01]  /*45b0*/  LOP3.LUT R39, R14, 0x300030, R39, 0xf8, !PT ;  /* 0x003000300e277812 */ /* 0x000fe200078ef827 */
[----:B------:R-:W-:Y:S01]  /*45c0*/  HADD2 R14, R35, -1056, -1056 ;  /* 0xe420e420230e7430 */ /* 0x000fe20000000000 */
[----:B------:R-:W-:Y:S01]  /*45d0*/  LOP3.LUT R18, R18, 0x3f003f, RZ, 0xc0, !PT ;  /* 0x003f003f12127812 */ /* 0x000fe200078ec0ff */
[----:B0-----:R-:W-:Y:S01]  /*45e0*/  HFMA2.MMA R22, R37, R8, R22 ;  /* 0x0000000825167235 */ /* 0x001fe20000000016 */
[----:B------:R-:W-:-:S02]  /*45f0*/  LOP3.LUT R31, R31, 0x64006400, RZ, 0xfc, !PT ;  /* 0x640064001f1f7812 */ /* 0x000fc400078efcff */
        /* <DEDUP_REMOVED lines=11> */
[----:B------:R-:W-:Y:S02]  /*46b0*/  SHF.R.U32.HI R12, RZ, 0xc, R12 ;  /* 0x0000000cff0c7819 */ /* 0x000fe4000001160c */
[----:B------:R-:W-:Y:S01]  /*46c0*/  LOP3.LUT R17, R17, 0x64006400, RZ, 0xfc, !PT ;  /* 0x6400640011117812 */ /* 0x000fe200078efcff */
[----:B------:R-:W-:Y:S01]  /*46d0*/  HADD2 R18, R18, -1056, -1056 ;  /* 0xe420e42012127430 */ /* 0x000fe20000000000 */
[----:B------:R-:W-:Y:S02]  /*46e0*/  LOP3.LUT R19, R19, 0x64006400, RZ, 0xfc, !PT ;  /* 0x6400640013137812 */ /* 0x000fe400078efcff */
[----:B------:R-:W-:Y:S01]  /*46f0*/  LOP3.LUT R28, R45, 0x300030, R44, 0xf8, !PT ;  /* 0x003000302d1c7812 */ /* 0x000fe200078ef82c */
[----:B------:R-:W-:Y:S01]  /*4700*/  HADD2 R17, R17, -1056, -1056 ;  /* 0xe420e42011117430 */ /* 0x000fe20000000000 */
[----:B------:R-:W-:Y:S01]  /*4710*/  LOP3.LUT R38, R13, 0x300030, R38, 0xf8, !PT ;  /* 0x003000300d267812 */ /* 0x000fe200078ef826 */
[----:B------:R-:W-:Y:S01]  /*4720*/  HADD2 R13, R16, -1056, -1056 ;  /* 0xe420e420100d7430 */ /* 0x000fe20000000000 */
[----:B------:R-:W-:Y:S01]  /*4730*/  LOP3.LUT R44, R12, 0xf000f, RZ, 0xc0, !PT ;  /* 0x000f000f0c2c7812 */ /* 0x000fe200078ec0ff */
[----:B------:R-:W-:Y:S01]  /*4740*/  HADD2 R8, R19, -1056, -1056 ;  /* 0xe420e42013087430 */ /* 0x000fe20000000000 */
[----:B------:R-:W-:Y:S01]  /*4750*/  LOP3.LUT R12, R48, 0x300030, R43, 0xf8, !PT ;  /* 0x00300030300c7812 */ /* 0x000fe200078ef82b */
[-C--:B------:R-:W-:Y:S01]  /*4760*/  HFMA2 R20, R17, R9.reuse, R20 ;  /* 0x0000000911147231 */ /* 0x080fe20000000014 */
[----:B------:R-:W-:Y:S01]  /*4770*/  LOP3.LUT R28, R28, 0x64006400, RZ, 0xfc, !PT ;  /* 0x640064001c1c7812 */ /* 0x000fe200078efcff */
[-C--:B------:R-:W-:Y:S01]  /*4780*/  HFMA2.MMA R22, R13, R9.reuse, R22 ;  /* 0x000000090d167235 */ /* 0x080fe20000000016 */
[----:B------:R-:W-:Y:S01]  /*4790*/  LOP3.LUT R12, R12, 0x64006400, RZ, 0xfc, !PT ;  /* 0x640064000c0c7812 */ /* 0x000fe200078efcff */
[----:B------:R-:W-:Y:S01]  /*47a0*/  HFMA2.MMA R21, R18, R9, R21 ;  /* 0x0000000912157235 */ /* 0x000fe20000000015 */
[----:B------:R-:W-:Y:S01]  /*47b0*/  LOP3.LUT R41, R44, 0x300030, R41, 0xf8, !PT ;  /* 0x003000302c297812 */ /* 0x000fe200078ef829 */
[----:B------:R-:W-:Y:S01]  /*47c0*/  HFMA2 R23, R8, R9, R23 ;  /* 0x0000000908177231 */ /* 0x000fe20000000017 */
[----:B------:R-:W-:Y:S01]  /*47d0*/  SHF.R.U32.HI R15, RZ, 0xc, R15 ;  /* 0x0000000cff0f7819 */ /* 0x000fe2000001160f */
[----:B------:R-:W-:Y:S01]  /*47e0*/  HADD2 R9, R28, -1056, -1056 ;  /* 0xe420e4201c097430 */ /* 0x000fe20000000000 */
[----:B------:R-:W-:Y:S01]  /*47f0*/  LOP3.LUT R45, R30, 0xf000f, RZ, 0xc0, !PT ;  /* 0x000f000f1e2d7812 */ /* 0x000fe200078ec0ff */
[----:B------:R-:W-:Y:S01]  /*4800*/  HADD2 R12, R12, -1056, -1056 ;  /* 0xe420e4200c0c7430 */ /* 0x000fe20000000000 */
[----:B------:R-:W-:-:S02]  /*4810*/  LOP3.LUT R29, R47, 0x300030, R46, 0xf8, !PT ;  /* 0x003000302f1d7812 */ /* 0x000fc400078ef82e */
[----:B------:R-:W-:Y:S01]  /*4820*/  LOP3.LUT R41, R41, 0x64006400, RZ, 0xfc, !PT ;  /* 0x6400640029297812 */ /* 0x000fe200078efcff */
[-C--:B------:R-:W-:Y:S01]  /*4830*/  HFMA2.MMA R22, R9, R10.reuse, R22 ;  /* 0x0000000a09167235 */ /* 0x080fe20000000016 */
[----:B------:R-:W-:Y:S01]  /*4840*/  LOP3.LUT R30, R45, 0x300030, R42, 0xf8, !PT ;  /* 0x003000302d1e7812 */ /* 0x000fe200078ef82a */
[----:B------:R-:W-:Y:S01]  /*4850*/  HFMA2.MMA R21, R12, R10, R21 ;  /* 0x0000000a0c157235 */ /* 0x000fe20000000015 */
[----:B------:R-:W-:Y:S01]  /*4860*/  LOP3.LUT R15, R15, 0xf000f, RZ, 0xc0, !PT ;  /* 0x000f000f0f0f7812 */ /* 0x000fe200078ec0ff */
[----:B------:R-:W-:Y:S01]  /*4870*/  HADD2 R41, R41, -1056, -1056 ;  /* 0xe420e42029297430 */ /* 0x000fe20000000000 */
[----:B------:R-:W-:Y:S02]  /*4880*/  LOP3.LUT R39, R39, 0x64006400, RZ, 0xfc, !PT ;  /* 0x6400640027277812 */ /* 0x000fe400078efcff */
[----:B------:R-:W-:Y:S02]  /*4890*/  LOP3.LUT R29, R29, 0x64006400, RZ, 0xfc, !PT ;  /* 0x640064001d1d7812 */ /* 0x000fe400078efcff */
[----:B------:R-:W-:Y:S01]  /*48a0*/  LOP3.LUT R40, R15, 0x300030, R40, 0xf8, !PT ;  /* 0x003000300f287812 */ /* 0x000fe200078ef828 */
[----:B------:R-:W-:Y:S01]  /*48b0*/  HADD2 R8, R39, -1056, -1056 ;  /* 0xe420e42027087430 */ /* 0x000fe20000000000 */
[----:B------:R-:W-:Y:S01]  /*48c0*/  LOP3.LUT R30, R30, 0x64006400, RZ, 0xfc, !PT ;  /* 0x640064001e1e7812 */ /* 0x000fe200078efcff */
[----:B------:R-:W-:Y:S01]  /*48d0*/  HADD2 R29, R29, -1056, -1056 ;  /* 0xe420e4201d1d7430 */ /* 0x000fe20000000000 */
[----:B------:R-:W-:Y:S01]  /*48e0*/  LOP3.LUT R38, R38, 0x64006400, RZ, 0xfc, !PT ;  /* 0x6400640026267812 */ /* 0x000fe200078efcff */
[-C--:B------:R-:W-:Y:S01]  /*48f0*/  HFMA2.MMA R22, R41, R11.reuse, R22 ;  /* 0x0000000b29167235 */ /* 0x080fe20000000016 */
[----:B------:R-:W-:Y:S01]  /*4900*/  LOP3.LUT R40, R40, 0x64006400, RZ, 0xfc, !PT ;  /* 0x6400640028287812 */ /* 0x000fe200078efcff */
[----:B------:R-:W-:Y:S01]  /*4910*/  HADD2 R30, R30, -1056, -1056 ;  /* 0xe420e4201e1e7430 */ /* 0x000fe20000000000 */
[----:B------:R-:W-:Y:S01]  /*4920*/  HFMA2.MMA R21, R8, R11, R21 ;  /* 0x0000000b08157235 */ /* 0x000fe20000000015 */
[----:B------:R-:W-:-:S02]  /*4930*/  HFMA2 R20, R29, R10, R20 ;  /* 0x0000000a1d147231 */ /* 0x000fc40000000014 */
[----:B------:R-:W-:Y:S02]  /*4940*/  HADD2 R9, R38, -1056, -1056 ;  /* 0xe420e42026097430 */ /* 0x000fe40000000000 */
[----:B------:R-:W-:Y:S02]  /*4950*/  HFMA2 R23, R30, R10, R23 ;  /* 0x0000000a1e177231 */ /* 0x000fe40000000017 */
        /* <DEDUP_REMOVED lines=11> */
.L_x_4898:
[----:B------:R-:W-:Y:S05]  /*4a10*/  @!P1 BRA `(.L_x_4899) ;  /* 0x0000000800e09947 */ /* 0x000fea0003800000 */
[----:B-----5:R-:W-:Y:S01]  /*4a20*/  IMAD R9, R24, 0xc, RZ ;  /* 0x0000000c18097824 */ /* 0x020fe200078e02ff */
[----:B------:R-:W2:Y:S01]  /*4a30*/  LDS.128 R20, [UR4+0x20] ;  /* 0x00002004ff147984 */ /* 0x000ea20008000c00 */
[----:B------:R-:W-:-:S05]  /*4a40*/  IMAD.WIDE.U32 R36, R0, 0xc, R26 ;  /* 0x0000000c00247825 */ /* 0x000fca00078e001a */
[----:B------:R-:W-:-:S05]  /*4a50*/  IADD3 R37, R37, R9, RZ ;  /* 0x0000000925257210 */ /* 0x000fca0007ffe0ff */
[----:B------:R-:W4:Y:S01]  /*4a60*/  LDG.E.128.CONSTANT R8, desc[UR6][R36.64] ;  /* 0x0000000624087981 */ /* 0x000f22000c1e9d00 */
[----:B------:R-:W-:-:S05]  /*4a70*/  IMAD.WIDE R38, R0, 0x4, R36 ;  /* 0x0000000400267825 */ /* 0x000fca00078e0224 */
[----:B------:R3:W3:Y:S01]  /*4a80*/  LDG.E.128.CONSTANT R12, desc[UR6][R38.64] ;  /* 0x00000006260c7981 */ /* 0x0006e2000c1e9d00 */
[----:B------:R-:W-:-:S06]  /*4a90*/  IMAD.WIDE R16, R0, 0x4, R38 ;  /* 0x0000000400107825 */ /* 0x000fcc00078e0226 */
[----:B------:R-:W3:Y:S01]  /*4aa0*/  LDG.E.128.CONSTANT R16, desc[UR6][R16.64] ;  /* 0x0000000610107981 */ /* 0x000ee2000c1e9d00 */
[----:B0-----:R-:W-:Y:S02]  /*4ab0*/  PRMT R2, R2, 0x5410, R3 ;  /* 0x0000541002027816 */ /* 0x001fe40000000003 */
[----:B------:R-:W-:Y:S02]  /*4ac0*/  PRMT R4, R4, 0x5410, R5 ;  /* 0x0000541004047816 */ /* 0x000fe40000000005 */
[----:B----4-:R-:W-:Y:S02]  /*4ad0*/  LOP3.LUT R35, R8, 0x3f003f, RZ, 0xc0, !PT ;  /* 0x003f003f08237812 */ /* 0x010fe400078ec0ff */
[--C-:B------:R-:W-:Y:S02]  /*4ae0*/  SHF.R.U32.HI R31, RZ, 0xc, R8.reuse ;  /* 0x0000000cff1f7819 */ /* 0x100fe40000011608 */
[----:B------:R-:W-:Y:S02]  /*4af0*/  SHF.R.U32.HI R8, RZ, 0x6, R8 ;  /* 0x00000006ff087819 */ /* 0x000fe40000011608 */
[----:B------:R-:W-:-:S02]  /*4b00*/  LOP3.LUT R37, R11, 0x3f003f, RZ, 0xc0, !PT ;  /* 0x003f003f0b257812 */ /* 0x000fc400078ec0ff */
[----:B------:R-:W-:Y:S02]  /*4b10*/  LOP3.LUT R35, R35, 0x64006400, RZ, 0xfc, !PT ;  /* 0x6400640023237812 */ /* 0x000fe400078efcff */
[----:B------:R-:W-:Y:S02]  /*4b20*/  LOP3.LUT R40, R9, 0x3f003f, RZ, 0xc0, !PT ;  /* 0x003f003f09287812 */ /* 0x000fe400078ec0ff */
[--C-:B-1----:R-:W-:Y:S01]  /*4b30*/  SHF.R.U32.HI R28, RZ, 0xc, R9.reuse ;  /* 0x0000000cff1c7819 */ /* 0x102fe20000011609 */
[----:B------:R-:W-:Y:S01]  /*4b40*/  HADD2 R35, R35, -1056, -1056 ;  /* 0xe420e42023237430 */ /* 0x000fe20000000000 */
[----:B------:R-:W-:Y:S02]  /*4b50*/  LOP3.LUT R8, R8, 0x3f003f, RZ, 0xc0, !PT ;  /* 0x003f003f08087812 */ /* 0x000fe400078ec0ff */
[----:B------:R-:W-:Y:S02]  /*4b60*/  SHF.R.U32.HI R9, RZ, 0x6, R9 ;  /* 0x00000006ff097819 */ /* 0x000fe40000011609 */
[----:B------:R-:W-:-:S02]  /*4b70*/  LOP3.LUT R36, R10, 0x3f003f, RZ, 0xc0, !PT ;  /* 0x003f003f0a247812 */ /* 0x000fc400078ec0ff */
[----:B------:R-:W-:Y:S02]  /*4b80*/  LOP3.LUT R37, R37, 0x64006400, RZ, 0xfc, !PT ;  /* 0x6400640025257812 */ /* 0x000fe400078efcff */
[----:B------:R-:W-:Y:S02]  /*4b90*/  LOP3.LUT R8, R8, 0x64006400, RZ, 0xfc, !PT ;  /* 0x6400640008087812 */ /* 0x000fe400078efcff */
[----:B------:R-:W-:Y:S01]  /*4ba0*/  LOP3.LUT R9, R9, 0x3f003f, RZ, 0xc0, !PT ;  /* 0x003f003f09097812 */ /* 0x000fe200078ec0ff */
[----:B------:R-:W-:Y:S01]  /*4bb0*/  HADD2 R43, R37, -1056, -1056 ;  /* 0xe420e420252b7430 */ /* 0x000fe20000000000 */
[--C-:B------:R-:W-:Y:S01]  /*4bc0*/  SHF.R.U32.HI R29, RZ, 0xc, R10.reuse ;  /* 0x0000000cff1d7819 */ /* 0x100fe2000001160a */
[----:B------:R-:W-:Y:S01]  /*4bd0*/  HADD2 R37, R8, -1056, -1056 ;  /* 0xe420e42008257430 */ /* 0x000fe20000000000 */
[----:B------:R-:W-:Y:S01]  /*4be0*/  LOP3.LUT R40, R40, 0x64006400, RZ, 0xfc, !PT ;  /* 0x6400640028287812 */ /* 0x000fe200078efcff */
[----:B--2---:R-:W-:Y:S01]  /*4bf0*/  HFMA2.MMA R8, R35, R20, RZ ;  /* 0x0000001423087235 */ /* 0x004fe200000000ff */
[----:B------:R-:W-:-:S02]  /*4c00*/  SHF.R.U32.HI R10, RZ, 0x6, R10 ;  /* 0x00000006ff0a7819 */ /* 0x000fc4000001160a */
[----:B------:R-:W-:Y:S01]  /*4c10*/  LOP3.LUT R36, R36, 0x64006400, RZ, 0xfc, !PT ;  /* 0x6400640024247812 */ /* 0x000fe200078efcff */
[----:B---3--:R-:W-:Y:S01]  /*4c20*/  HADD2 R39, R40, -1056, -1056 ;  /* 0xe420e42028277430 */ /* 0x008fe20000000000 */
[----:B------:R-:W-:Y:S02]  /*4c30*/  LOP3.LUT R9, R9, 0x64006400, RZ, 0xfc, !PT ;  /* 0x6400640009097812 */ /* 0x000fe400078efcff */
[----:B------:R-:W-:Y:S01]  /*4c40*/  LOP3.LUT R10, R10, 0x3f003f, RZ, 0xc0, !PT ;  /* 0x003f003f0a0a7812 */ /* 0x000fe200078ec0ff */
[----:B------:R-:W-:Y:S01]  /*4c50*/  HADD2 R41, R36, -1056, -1056 ;  /* 0xe420e42024297430 */ /* 0x000fe20000000000 */
[--C-:B------:R-:W-:Y:S01]  /*4c60*/  SHF.R.U32.HI R30, RZ, 0xc, R11.reuse ;  /* 0x0000000cff1e7819 */ /* 0x100fe2000001160b */
[----:B------:R-:W-:Y:S01]  /*4c70*/  HADD2 R40, R9, -1056, -1056 ;  /* 0xe420e42009287430 */ /* 0x000fe20000000000 */
[----:B------:R-:W-:Y:S01]  /*4c80*/  SHF.R.U32.HI R11, RZ, 0x6, R11 ;  /* 0x00000006ff0b7819 */ /* 0x000fe2000001160b */
[-C--:B------:R-:W-:Y:S01]  /*4c90*/  HFMA2 R9, R39, R20.reuse, RZ.H0_H0 ;  /* 0x0000001427097231 */ /* 0x080fe200000400ff */
[----:B------:R-:W-:Y:S01]  /*4ca0*/  LOP3.LUT R10, R10, 0x64006400, RZ, 0xfc, !PT ;  /* 0x640064000a0a7812 */ /* 0x000fe200078efcff */
[----:B------:R-:W-:Y:S01]  /*4cb0*/  HFMA2.MMA R38, R41, R20, RZ ;  /* 0x0000001429267235 */ /* 0x000fe200000000ff */
[----:B------:R-:W-:Y:S01]  /*4cc0*/  LOP3.LUT R35, R11, 0x3f003f, RZ, 0xc0, !PT ;  /* 0x003f003f0b237812 */ /* 0x000fe200078ec0ff */
[----:B------:R-:W-:Y:S01]  /*4cd0*/  HFMA2.MMA R36, R37, R21, R8 ;  /* 0x0000001525247235 */ /* 0x000fe20000000008 */
[----:B------:R-:W-:Y:S01]  /*4ce0*/  HFMA2 R37, R40, R21, R9 ;  /* 0x0000001528257231 */ /* 0x000fe20000000009 */
[----:B------:R-:W-:Y:S01]  /*4cf0*/  LOP3.LUT R11, R14, 0x3f003f, RZ, 0xc0, !PT ;  /* 0x003f003f0e0b7812 */ /* 0x000fe200078ec0ff */
[----:B------:R-:W-:Y:S01]  /*4d00*/  HADD2 R39, R10, -1056, -1056 ;  /* 0xe420e4200a277430 */ /* 0x000fe20000000000 */
[----:B------:R-:W-:Y:S01]  /*4d10*/  LOP3.LUT R9, R13, 0x3f003f, RZ, 0xc0, !PT ;  /* 0x003f003f0d097812 */ /* 0x000fe200078ec0ff */
[----:B------:R-:W-:Y:S01]  /*4d20*/  HFMA2 R20, R43, R20, RZ.H0_H0 ;  /* 0x000000142b147231 */ /* 0x000fe200000400ff */
[----:B------:R-:W-:-:S02]  /*4d30*/  LOP3.LUT R8, R12, 0x3f003f, RZ, 0xc0, !PT ;  /* 0x003f003f0c087812 */ /* 0x000fc400078ec0ff */
[----:B------:R-:W-:Y:S01]  /*4d40*/  LOP3.LUT R35, R35, 0x64006400, RZ, 0xfc, !PT ;  /* 0x6400640023237812 */ /* 0x000fe200078efcff */
[----:B------:R-:W-:Y:S01]  /*4d50*/  HFMA2.MMA R38, R39, R21, R38 ;  /* 0x0000001527267235 */ /* 0x000fe20000000026 */
[----:B------:R-:W-:Y:S02]  /*4d60*/  LOP3.LUT R11, R11, 0x64006400, RZ, 0xfc, !PT ;  /* 0x640064000b0b7812 */ /* 0x000fe400078efcff */
[----:B------:R-:W-:Y:S01]  /*4d70*/  LOP3.LUT R9, R9, 0x64006400, RZ, 0xfc, !PT ;  /* 0x6400640009097812 */ /* 0x000fe200078efcff */
[----:B------:R-:W-:Y:S01]  /*4d80*/  HADD2 R39, R35, -1056, -1056 ;  /* 0xe420e42023277430 */ /* 0x000fe20000000000 */
[----:B------:R-:W-:Y:S01]  /*4d90*/  LOP3.LUT R8, R8, 0x64006400, RZ, 0xfc, !PT ;  /* 0x6400640008087812 */ /* 0x000fe200078efcff */
[----:B------:R-:W-:Y:S01]  /*4da0*/  HADD2 R11, R11, -1056, -1056 ;  /* 0xe420e4200b0b7430 */ /* 0x000fe20000000000 */
[----:B------:R-:W-:Y:S01]  /*4db0*/  SHF.R.U32.HI R44, RZ, 0x8, R16 ;  /* 0x00000008ff2c7819 */ /* 0x000fe20000011610 */
[----:B------:R-:W-:Y:S01]  /*4dc0*/  HADD2 R10, R9, -1056, -1056 ;  /* 0xe420e420090a7430 */ /* 0x000fe20000000000 */
[----:B------:R-:W-:Y:S01]  /*4dd0*/  SHF.R.U32.HI R9, RZ, 0x6, R12 ;  /* 0x00000006ff097819 */ /* 0x000fe2000001160c */
        /* <DEDUP_REMOVED lines=28> */
[----:B------:R-:W-:Y:S01]  /*4fa0*/  HFMA2 R20, R35, R23, R20 ;  /* 0x0000001723147231 */ /* 0x000fe20000000014 */
[----:B------:R-:W0:Y:S01]  /*4fb0*/  LDS.128 R8, [UR4+0x30] ;  /* 0x00003004ff087984 */ /* 0x000e220008000c00 */
[----:B------:R-:W-:Y:S01]  /*4fc0*/  LOP3.LUT R35, R18, 0x3f003f, RZ, 0xc0, !PT ;  /* 0x003f003f12237812 */ /* 0x000fe200078ec0ff */
[----:B------:R-:W-:Y:S01]  /*4fd0*/  HADD2 R36, R36, -1056, -1056 ;  /* 0xe420e42024247430 */ /* 0x000fe20000000000 */
[----:B------:R-:W-:-:S02]  /*4fe0*/  SHF.R.U32.HI R16, RZ, 0x6, R16 ;  /* 0x00000006ff107819 */ /* 0x000fc40000011610 */
[--C-:B------:R-:W-:Y:S01]  /*4ff0*/  SHF.R.U32.HI R43, RZ, 0x8, R18.reuse ;  /* 0x00000008ff2b7819 */ /* 0x100fe20000011612 */
[----:B------:R-:W-:Y:S01]  /*5000*/  HFMA2 R23, R36, R23, R39 ;  /* 0x0000001724177231 */ /* 0x000fe20000000027 */
[--C-:B------:R-:W-:Y:S02]  /*5010*/  SHF.R.U32.HI R39, RZ, 0xa, R18.reuse ;  /* 0x0000000aff277819 */ /* 0x100fe40000011612 */
[----:B------:R-:W-:Y:S02]  /*5020*/  LOP3.LUT R37, R37, 0x64006400, RZ, 0xfc, !PT ;  /* 0x6400640025257812 */ /* 0x000fe400078efcff */
[----:B------:R-:W-:Y:S02]  /*5030*/  LOP3.LUT R45, R31, 0xf000f, RZ, 0xc0, !PT ;  /* 0x000f000f1f2d7812 */ /* 0x000fe400078ec0ff */
[----:B------:R-:W-:Y:S01]  /*5040*/  SHF.R.U32.HI R18, RZ, 0x6, R18 ;  /* 0x00000006ff127819 */ /* 0x000fe20000011612 */
[----:B------:R-:W-:Y:S01]  /*5050*/  HADD2 R37, R37, -1056, -1056 ;  /* 0xe420e42025257430 */ /* 0x000fe20000000000 */
[----:B------:R-:W-:-:S02]  /*5060*/  LOP3.LUT R14, R14, 0xf000f, RZ, 0xc0, !PT ;  /* 0x000f000f0e0e7812 */ /* 0x000fc400078ec0ff */
[----:B------:R-:W-:Y:S02]  /*5070*/  LOP3.LUT R35, R35, 0x64006400, RZ, 0xfc, !PT ;  /* 0x6400640023237812 */ /* 0x000fe400078efcff */
[--C-:B------:R-:W-:Y:S02]  /*5080*/  SHF.R.U32.HI R46, RZ, 0x8, R17.reuse ;  /* 0x00000008ff2e7819 */ /* 0x100fe40000011611 */
[----:B------:R-:W-:Y:S02]  /*5090*/  SHF.R.U32.HI R38, RZ, 0xa, R17 ;  /* 0x0000000aff267819 */ /* 0x000fe40000011611 */
[----:B------:R-:W-:Y:S02]  /*50a0*/  LOP3.LUT R31, R17, 0x3f003f, RZ, 0xc0, !PT ;  /* 0x003f003f111f7812 */ /* 0x000fe400078ec0ff */
[--C-:B------:R-:W-:Y:S02]  /*50b0*/  SHF.R.U32.HI R42, RZ, 0x8, R19.reuse ;  /* 0x00000008ff2a7819 */ /* 0x100fe40000011613 */
[----:B------:R-:W-:-:S02]  /*50c0*/  SHF.R.U32.HI R40, RZ, 0xa, R19 ;  /* 0x0000000aff287819 */ /* 0x000fc40000011613 */
[----:B------:R-:W-:Y:S02]  /*50d0*/  LOP3.LUT R36, R19, 0x3f003f, RZ, 0xc0, !PT ;  /* 0x003f003f13247812 */ /* 0x000fe400078ec0ff */
        /* <DEDUP_REMOVED lines=24> */
[----:B------:R-:W-:Y:S02]  /*5260*/  LOP3.LUT R17, R17, 0x64006400, RZ, 0xfc, !PT ;  /* 0x6400640011117812 */ /* 0x000fe400078efcff */
[----:B------:R-:W-:Y:S01]  /*5270*/  LOP3.LUT R19, R19, 0x64006400, RZ, 0xfc, !PT ;  /* 0x6400640013137812 */ /* 0x000fe200078efcff */
[-C--:B------:R-:W-:Y:S01]  /*5280*/  HFMA2.MMA R21, R18, R9.reuse, R21 ;  /* 0x0000000912157235 */ /* 0x080fe20000000015 */
        /* <DEDUP_REMOVED lines=9> */
[----:B------:R-:W-:Y:S01]  /*5320*/  HFMA2.MMA R22, R13, R9, R22 ;  /* 0x000000090d167235 */ /* 0x000fe20000000016 */
[----:B------:R-:W-:Y:S01]  /*5330*/  LOP3.LUT R12, R12, 0x64006400, RZ, 0xfc, !PT ;  /* 0x640064000c0c7812 */ /* 0x000fe200078efcff */
[----:B------:R-:W-:Y:S01]  /*5340*/  HFMA2 R23, R8, R9, R23 ;  /* 0x0000000908177231 */ /* 0x000fe20000000017 */
[----:B------:R-:W-:Y:S01]  /*5350*/  LOP3.LUT R41, R44, 0x300030, R41, 0xf8, !PT ;  /* 0x003000302c297812 */ /* 0x000fe200078ef829 */
[----:B------:R-:W-:Y:S01]  /*5360*/  HADD2 R9, R28, -1056, -1056 ;  /* 0xe420e4201c097430 */ /* 0x000fe20000000000 */
[----:B------:R-:W-:Y:S01]  /*5370*/  SHF.R.U32.HI R15, RZ, 0xc, R15 ;  /* 0x0000000cff0f7819 */ /* 0x000fe2000001160f */
[----:B------:R-:W-:Y:S01]  /*5380*/  HADD2 R12, R12, -1056, -1056 ;  /* 0xe420e4200c0c7430 */ /* 0x000fe20000000000 */
[----:B------:R-:W-:-:S02]  /*5390*/  LOP3.LUT R45, R30, 0xf000f, RZ, 0xc0, !PT ;  /* 0x000f000f1e2d7812 */ /* 0x000fc400078ec0ff */
[----:B------:R-:W-:Y:S01]  /*53a0*/  LOP3.LUT R29, R47, 0x300030, R46, 0xf8, !PT ;  /* 0x003000302f1d7812 */ /* 0x000fe200078ef82e */
[-C--:B------:R-:W-:Y:S01]  /*53b0*/  HFMA2.MMA R22, R9, R10.reuse, R22 ;  /* 0x0000000a09167235 */ /* 0x080fe20000000016 */
[----:B------:R-:W-:Y:S01]  /*53c0*/  LOP3.LUT R41, R41, 0x64006400, RZ, 0xfc, !PT ;  /* 0x6400640029297812 */ /* 0x000fe200078efcff */
[----:B------:R-:W-:Y:S01]  /*53d0*/  HFMA2.MMA R21, R12, R10, R21 ;  /* 0x0000000a0c157235 */ /* 0x000fe20000000015 */
[----:B------:R-:W-:Y:S02]  /*53e0*/  LOP3.LUT R30, R45, 0x300030, R42, 0xf8, !PT ;  /* 0x003000302d1e7812 */ /* 0x000fe400078ef82a */
[----:B------:R-:W-:Y:S01]  /*53f0*/  LOP3.LUT R15, R15, 0xf000f, RZ, 0xc0, !PT ;  /* 0x000f000f0f0f7812 */ /* 0x000fe200078ec0ff */
[----:B------:R-:W-:Y:S01]  /*5400*/  HADD2 R41, R41, -1056, -1056 ;  /* 0xe420e42029297430 */ /* 0x000fe20000000000 */
[----:B------:R-:W-:Y:S02]  /*5410*/  LOP3.LUT R39, R39, 0x64006400, RZ, 0xfc, !PT ;  /* 0x6400640027277812 */ /* 0x000fe400078efcff */
[----:B------:R-:W-:-:S02]  /*5420*/  LOP3.LUT R29, R29, 0x64006400, RZ, 0xfc, !PT ;  /* 0x640064001d1d7812 */ /* 0x000fc400078efcff */
        /* <DEDUP_REMOVED lines=9> */
[----:B------:R-:W-:Y:S02]  /*54c0*/  HFMA2 R20, R29, R10, R20 ;  /* 0x0000000a1d147231 */ /* 0x000fe40000000014 */
[----:B------:R-:W-:-:S02]  /*54d0*/  HADD2 R9, R38, -1056, -1056 ;  /* 0xe420e42026097430 */ /* 0x000fc40000000000 */
[----:B------:R-:W-:Y:S02]  /*54e0*/  HFMA2 R23, R30, R10, R23 ;  /* 0x0000000a1e177231 */ /* 0x000fe40000000017 */
        /* <DEDUP_REMOVED lines=11> */
.L_x_4899:
[----:B------:R-:W-:Y:S01]  /*55a0*/  VIADD R34, R34, 0x20 ;  /* 0x0000002022227836 */ /* 0x000fe20000000000 */
[----:B------:R-:W-:Y:S01]  /*55b0*/  UIADD3 UR4, UR4, 0x40, URZ ;  /* 0x0000004004047890 */ /* 0x000fe2000fffe03f */
[----:B---3--:R-:W-:-:S03]  /*55c0*/  IMAD.WIDE.U32 R26, R0, 0x18, R26 ;  /* 0x00000018001a7825 */ /* 0x008fc600078e001a */
[----:B------:R-:W-:Y:S01]  /*55d0*/  ISETP.GE.AND P0, PT, R34, UR5, PT ;  /* 0x0000000522007c0c */ /* 0x000fe2000bf06270 */
[----:B-----5:R-:W-:Y:S01]  /*55e0*/  IMAD R9, R24, 0x18, RZ ;  /* 0x0000001818097824 */ /* 0x020fe200078e02ff */
[----:B------:R-:W-:-:S04]  /*55f0*/  ISETP.LT.AND P2, PT, R34, R33, PT ;  /* 0x000000212200720c */ /* 0x000fc80003f41270 */
[----:B------:R-:W-:-:S09]  /*5600*/  IADD3 R27, R27, R9, RZ ;  /* 0x000000091b1b7210 */ /* 0x000fd20007ffe0ff */
[----:B------:R-:W-:Y:S05]  /*5610*/  @!P0 BRA P2, `(.L_x_4900) ;  /* 0xffffffe800208947 */ /* 0x000fea000103ffff */
.L_x_4897:
[----:B------:R-:W-:Y:S01]  /*5620*/  ISETP.GE.AND P0, PT, R34, R33, PT ;  /* 0x000000212200720c */ /* 0x000fe20003f06270 */
[----:B------:R-:W-:-:S03]  /*5630*/  ULDC UR5, c[0x0][0x260] ;  /* 0x0000980000057ab9 */ /* 0x000fc60000000800 */
[----:B------:R-:W-:Y:S01]  /*5640*/  ISETP.GE.OR P0, PT, R34, UR5, P0 ;  /* 0x0000000522007c0c */ /* 0x000fe20008706670 */
[----:B------:R-:W-:-:S12]  /*5650*/  ULDC UR5, c[0x0][0x260] ;  /* 0x0000980000057ab9 */ /* 0x000fd80000000800 */
[----:B------:R-:W-:Y:S05]  /*5660*/  @P0 BRA `(.L_x_4901) ;  /* 0x0000001400700947 */ /* 0x000fea0003800000 */
.L_x_4903:
[----:B------:R-:W2:Y:S01]  /*5670*/  LDC R0, c[0x0][0x23c] ;  /* 0x00008f00ff007b82 */ /* 0x000ea20000000800 */
[----:B-1---5:R1:W5:Y:S01]  /*5680*/  LDG.E.128.CONSTANT R28, desc[UR6][R26.64] ;  /* 0x000000061a1c7981 */ /* 0x022362000c1e9d00 */
[----:B--2---:R-:W-:-:S04]  /*5690*/  IMAD.WIDE R24, R0, 0x4, R26 ;  /* 0x0000000400187825 */ /* 0x004fc800078e021a */
[C---:B------:R-:W-:Y:S02]  /*56a0*/  IMAD.WIDE R16, R0.reuse, 0x4, R24 ;  /* 0x0000000400107825 */ /* 0x040fe400078e0218 */
[----:B------:R-:W5:Y:S02]  /*56b0*/  LDG.E.128.CONSTANT R24, desc[UR6][R24.64] ;  /* 0x0000000618187981 */ /* 0x000f64000c1e9d00 */
[C---:B------:R-:W-:Y:S02]  /*56c0*/  IMAD.WIDE R8, R0.reuse, 0x4, R16 ;  /* 0x0000000400087825 */ /* 0x040fe400078e0210 */
[----:B------:R-:W5:Y:S04]  /*56d0*/  LDG.E.128.CONSTANT R16, desc[UR6][R16.64] ;  /* 0x0000000610107981 */ /* 0x000f68000c1e9d00 */
[----:B------:R1:W5:Y:S01]  /*56e0*/  LDG.E.128.CONSTANT R20, desc[UR6][R8.64] ;  /* 0x0000000608147981 */ /* 0x000362000c1e9d00 */
[----:B------:R-:W-:Y:S01]  /*56f0*/  IMAD.WIDE R12, R0, 0x4, R8 ;  /* 0x00000004000c7825 */ /* 0x000fe200078e0208 */
[----:B------:R-:W-:-:S04]  /*5700*/  IADD3 R36, R34, 0x20, RZ ;  /* 0x0000002022247810 */ /* 0x000fc80007ffe0ff */
[----:B------:R-:W-:Y:S01]  /*5710*/  ISETP.GE.AND P0, PT, R36, UR5, PT ;  /* 0x0000000524007c0c */ /* 0x000fe2000bf06270 */
[----:B------:R-:W-:Y:S01]  /*5720*/  IMAD.WIDE R34, R0, 0x4, R12 ;  /* 0x0000000400227825 */ /* 0x000fe200078e020c */
[----:B------:R-:W-:Y:S11]  /*5730*/  @!P1 BRA `(.L_x_4902) ;  /* 0x0000001400249947 */ /* 0x000ff60003800000 */
[----:B------:R-:W2:Y:S01]  /*5740*/  LDG.E.128.CONSTANT R12, desc[UR6][R12.64] ;  /* 0x000000060c0c7981 */ /* 0x000ea2000c1e9d00 */
[----:B-----5:R-:W-:Y:S02]  /*5750*/  SHF.R.U32.HI R37, RZ, 0xf, R28 ;  /* 0x0000000fff257819 */ /* 0x020fe4000001161c */
[----:B------:R-:W-:Y:S01]  /*5760*/  MOV R39, 0x2800 ;  /* 0x0000280000277802 */ /* 0x000fe20000000f00 */
[----:B-1----:R-:W1:Y:S01]  /*5770*/  LDS.128 R8, [UR4] ;  /* 0x00000004ff087984 */ /* 0x002e620008000c00 */
[----:B------:R-:W-:Y:S02]  /*5780*/  SHF.R.U32.HI R38, RZ, 0xe, R24 ;  /* 0x0000000eff267819 */ /* 0x000fe40000011618 */
[----:B------:R-:W-:Y:S02]  /*5790*/  LOP3.LUT R37, R37, 0x10001, RZ, 0xc0, !PT ;  /* 0x0001000125257812 */ /* 0x000fe400078ec0ff */
[----:B0-----:R-:W-:Y:S02]  /*57a0*/  PRMT R2, R2, 0x5410, R39 ;  /* 0x0000541002027816 */ /* 0x001fe40000000027 */
[----:B------:R-:W-:-:S02]  /*57b0*/  SHF.R.U32.HI R39, RZ, 0xf, R30 ;  /* 0x0000000fff277819 */ /* 0x000fc4000001161e */
[----:B------:R-:W-:Y:S02]  /*57c0*/  LOP3.LUT R42, R37, 0x20002, R38, 0xf8, !PT ;  /* 0x00020002252a7812 */ /* 0x000fe400078ef826 */
[----:B------:R-:W-:Y:S02]  /*57d0*/  SHF.R.U32.HI R37, RZ, 0xf, R29 ;  /* 0x0000000fff257819 */ /* 0x000fe4000001161d */
[----:B------:R-:W-:Y:S02]  /*57e0*/  SHF.R.U32.HI R41, RZ, 0xe, R26 ;  /* 0x0000000eff297819 */ /* 0x000fe4000001161a */
[----:B------:R-:W-:Y:S02]  /*57f0*/  SHF.R.U32.HI R43, RZ, 0xf, R31 ;  /* 0x0000000fff2b7819 */ /* 0x000fe4000001161f */
[----:B------:R-:W-:Y:S02]  /*5800*/  LOP3.LUT R40, R39, 0x10001, RZ, 0xc0, !PT ;  /* 0x0001000127287812 */ /* 0x000fe400078ec0ff */
[----:B------:R-:W-:-:S02]  /*5810*/  SHF.R.U32.HI R38, RZ, 0xe, R25 ;  /* 0x0000000eff267819 */ /* 0x000fc40000011619 */
[----:B------:R-:W-:Y:S02]  /*5820*/  LOP3.LUT R37, R37, 0x10001, RZ, 0xc0, !PT ;  /* 0x0001000125257812 */ /* 0x000fe400078ec0ff */
[----:B------:R-:W-:Y:S02]  /*5830*/  SHF.R.U32.HI R44, RZ, 0xe, R27 ;  /* 0x0000000eff2c7819 */ /* 0x000fe4000001161b */
[----:B------:R-:W-:Y:S02]  /*5840*/  LOP3.LUT R43, R43, 0x10001, RZ, 0xc0, !PT ;  /* 0x000100012b2b7812 */ /* 0x000fe400078ec0ff */
[----:B------:R-:W-:Y:S02]  /*5850*/  LOP3.LUT R40, R40, 0x20002, R41, 0xf8, !PT ;  /* 0x0002000228287812 */ /* 0x000fe400078ef829 */
[----:B------:R-:W-:Y:S02]  /*5860*/  SHF.R.U32.HI R39, RZ, 0xd, R16 ;  /* 0x0000000dff277819 */ /* 0x000fe40000011610 */
[----:B------:R-:W-:-:S02]  /*5870*/  LOP3.LUT R41, R28, 0x1f001f, RZ, 0xc0, !PT ;  /* 0x001f001f1c297812 */ /* 0x000fc400078ec0ff */
[----:B------:R-:W-:Y:S02]  /*5880*/  LOP3.LUT R38, R37, 0x20002, R38, 0xf8, !PT ;  /* 0x0002000225267812 */ /* 0x000fe400078ef826 */
        /* <DEDUP_REMOVED lines=8> */
[----:B------:R-:W-:Y:S02]  /*5910*/  SHF.R.U32.HI R43, RZ, 0xd, R17 ;  /* 0x0000000dff2b7819 */ /* 0x000fe40000011611 */
[----:B------:R-:W-:Y:S01]  /*5920*/  LOP3.LUT R42, R42, 0x64006400, RZ, 0xfc, !PT ;  /* 0x640064002a2a7812 */ /* 0x000fe200078efcff */
[----:B------:R-:W-:Y:S01]  /*5930*/  HADD2 R47, R44, -1040, -1040 ;  /* 0xe410e4102c2f7430 */ /* 0x000fe20000000000 */
[----:B------:R-:W-:Y:S02]  /*5940*/  LOP3.LUT R45, R45, 0x64006400, RZ, 0xfc, !PT ;  /* 0x640064002d2d7812 */ /* 0x000fe400078efcff */
[----:B------:R-:W-:Y:S01]  /*5950*/  LOP3.LUT R38, R38, 0x40004, R43, 0xf8, !PT ;  /* 0x0004000426267812 */ /* 0x000fe200078ef82b */
[----:B------:R-:W-:Y:S01]  /*5960*/  HADD2 R43, R42, -1040, -1040 ;  /* 0xe410e4102a2b7430 */ /* 0x000fe20000000000 */
[----:B------:R-:W-:Y:S01]  /*5970*/  SHF.R.U32.HI R46, RZ, 0xa, R28 ;  /* 0x0000000aff2e7819 */ /* 0x000fe2000001161c */
[----:B------:R-:W-:Y:S01]  /*5980*/  HADD2 R49, R45, -1040, -1040 ;  /* 0xe410e4102d317430 */ /* 0x000fe20000000000 */
[-C--:B-1----:R-:W-:Y:S01]  /*5990*/  HFMA2.MMA R45, R41, R8.reuse, RZ ;  /* 0x00000008292d7235 */ /* 0x082fe200000000ff */
[----:B------:R-:W-:Y:S01]  /*59a0*/  LOP3.LUT R41, R28, 0x3e003e0, RZ, 0xc0, !PT ;  /* 0x03e003e01c297812 */ /* 0x000fe200078ec0ff */
[-C--:B------:R-:W-:Y:S01]  /*59b0*/  HFMA2 R44, R43, R8.reuse, RZ.H0_H0 ;  /* 0x000000082b2c7231 */ /* 0x080fe200000400ff */
[----:B------:R-:W-:Y:S01]  /*59c0*/  HFMA2.MMA R43, R47, R8, RZ ;  /* 0x000000082f2b7235 */ /* 0x000fe200000000ff */
[----:B------:R-:W-:Y:S01]  /*59d0*/  HFMA2 R42, R49, R8, RZ.H0_H0 ;  /* 0x00000008312a7231 */ /* 0x000fe200000400ff */
[----:B------:R-:W-:-:S02]  /*59e0*/  LOP3.LUT R47, R41, 0x64006400, RZ, 0xfc, !PT ;  /* 0x64006400292f7812 */ /* 0x000fc400078efcff */
[----:B------:R-:W-:Y:S02]  /*59f0*/  LOP3.LUT R49, R30, 0x3e003e0, RZ, 0xc0, !PT ;  /* 0x03e003e01e317812 */ /* 0x000fe400078ec0ff */
[----:B------:R-:W-:Y:S01]  /*5a00*/  SHF.R.U32.HI R8, RZ, 0xa, R30 ;  /* 0x0000000aff087819 */ /* 0x000fe2000001161e */
[----:B------:R-:W-:Y:S01]  /*5a10*/  HFMA2 R30, R47, R2.H1_H1, -48, -48 ;  /* 0xd200d2002f1e7431 */ /* 0x000fe20000060002 */
[----:B------:R-:W-:Y:S02]  /*5a20*/  LOP3.LUT R48, R29, 0x3e003e0, RZ, 0xc0, !PT ;  /* 0x03e003e01d307812 */ /* 0x000fe400078ec0ff */
[----:B------:R-:W-:Y:S02]  /*5a30*/  LOP3.LUT R28, R31, 0x3e003e0, RZ, 0xc0, !PT ;  /* 0x03e003e01f1c7812 */ /* 0x000fe400078ec0ff */
[----:B------:R-:W-:Y:S01]  /*5a40*/  LOP3.LUT R46, R46, 0x1f001f, RZ, 0xc0, !PT ;  /* 0x001f001f2e2e7812 */ /* 0x000fe200078ec0ff */
[----:B------:R-:W-:Y:S01]  /*5a50*/  HFMA2.MMA R45, R30, R9, R45 ;  /* 0x000000091e2d7235 */ /* 0x000fe2000000002d */
[----:B------:R-:W-:-:S02]  /*5a60*/  SHF.R.U32.HI R41, RZ, 0xa, R31 ;  /* 0x0000000aff297819 */ /* 0x000fc4000001161f */
[----:B------:R-:W-:Y:S02]  /*5a70*/  LOP3.LUT R31, R48, 0x64006400, RZ, 0xfc, !PT ;  /* 0x64006400301f7812 */ /* 0x000fe400078efcff */
[----:B------:R-:W-:Y:S02]  /*5a80*/  LOP3.LUT R47, R28, 0x64006400, RZ, 0xfc, !PT ;  /* 0x640064001c2f7812 */ /* 0x000fe400078efcff */
[----:B------:R-:W-:Y:S01]  /*5a90*/  LOP3.LUT R49, R49, 0x64006400, RZ, 0xfc, !PT ;  /* 0x6400640031317812 */ /* 0x000fe200078efcff */
[-C--:B------:R-:W-:Y:S01]  /*5aa0*/  HFMA2 R31, R31, R2.reuse.H1_H1, -48, -48 ;  /* 0xd200d2001f1f7431 */ /* 0x080fe20000060002 */
[----:B------:R-:W-:Y:S01]  /*5ab0*/  LOP3.LUT R46, R46, 0x64006400, RZ, 0xfc, !PT ;  /* 0x640064002e2e7812 */ /* 0x000fe200078efcff */
[-C--:B------:R-:W-:Y:S01]  /*5ac0*/  HFMA2 R47, R47, R2.reuse.H1_H1, -48, -48 ;  /* 0xd200d2002f2f7431 */ /* 0x080fe20000060002 */
[----:B------:R-:W-:Y:S01]  /*5ad0*/  SHF.R.U32.HI R29, RZ, 0xa, R29 ;  /* 0x0000000aff1d7819 */ /* 0x000fe2000001161d */
[----:B------:R-:W-:Y:S01]  /*5ae0*/  HFMA2 R30, R49, R2.H1_H1, -48, -48 ;  /* 0xd200d200311e7431 */ /* 0x000fe20000060002 */
[----:B------:R-:W-:Y:S01]  /*5af0*/  LOP3.LUT R53, R22, 0x3e003e0, RZ, 0xc0, !PT ;  /* 0x03e003e016357812 */ /* 0x000fe200078ec0ff */
[----:B------:R-:W-:Y:S01]  /*5b00*/  HADD2 R28, R46, -1040, -1040 ;  /* 0xe410e4102e1c7430 */ /* 0x000fe20000000000 */
[-C--:B------:R-:W-:Y:S01]  /*5b10*/  HFMA2.MMA R44, R31, R9.reuse, R44 ;  /* 0x000000091f2c7235 */ /* 0x080fe2000000002c */
[----:B------:R-:W-:Y:S01]  /*5b20*/  HFMA2 R43, R30, R9, R43 ;  /* 0x000000091e2b7231 */ /* 0x000fe2000000002b */
[----:B------:R-:W-:Y:S01]  /*5b30*/  HFMA2.MMA R42, R47, R9, R42 ;  /* 0x000000092f2a7235 */ /* 0x000fe2000000002a */
[----:B------:R-:W-:Y:S01]  /*5b40*/  LOP3.LUT R46, R29, 0x1f001f, RZ, 0xc0, !PT ;  /* 0x001f001f1d2e7812 */ /* 0x000fe200078ec0ff */
[----:B------:R-:W-:Y:S01]  /*5b50*/  HFMA2 R9, R28, R10, R45 ;  /* 0x0000000a1c097231 */ /* 0x000fe2000000002d */
[----:B------:R-:W-:Y:S01]  /*5b60*/  LOP3.LUT R47, R41, 0x1f001f, RZ, 0xc0, !PT ;  /* 0x001f001f292f7812 */ /* 0x000fe200078ec0ff */
[----:B------:R-:W0:Y:S01]  /*5b70*/  LDS.128 R28, [UR4+0x10] ;  /* 0x00001004ff1c7984 */ /* 0x000e220008000c00 */
[----:B------:R-:W-:-:S02]  /*5b80*/  LOP3.LUT R46, R46, 0x64006400, RZ, 0xfc, !PT ;  /* 0x640064002e2e7812 */ /* 0x000fc400078efcff */
[----:B------:R-:W-:Y:S02]  /*5b90*/  LOP3.LUT R45, R8, 0x1f001f, RZ, 0xc0, !PT ;  /* 0x001f001f082d7812 */ /* 0x000fe400078ec0ff */
[----:B------:R-:W-:Y:S01]  /*5ba0*/  LOP3.LUT R41, R25, 0x1f001f, RZ, 0xc0, !PT ;  /* 0x001f001f19297812 */ /* 0x000fe200078ec0ff */
[----:B------:R-:W-:Y:S01]  /*5bb0*/  HADD2 R49, R46, -1040, -1040 ;  /* 0xe410e4102e317430 */ /* 0x000fe20000000000 */
[----:B------:R-:W-:Y:S02]  /*5bc0*/  LOP3.LUT R8, R24, 0x1f001f, RZ, 0xc0, !PT ;  /* 0x001f001f18087812 */ /* 0x000fe400078ec0ff */
[----:B------:R-:W-:Y:S02]  /*5bd0*/  LOP3.LUT R47, R47, 0x64006400, RZ, 0xfc, !PT ;  /* 0x640064002f2f7812 */ /* 0x000fe400078efcff */
[----:B------:R-:W-:Y:S01]  /*5be0*/  LOP3.LUT R45, R45, 0x64006400, RZ, 0xfc, !PT ;  /* 0x640064002d2d7812 */ /* 0x000fe200078efcff */
[-C--:B------:R-:W-:Y:S01]  /*5bf0*/  HFMA2.MMA R44, R49, R10.reuse, R44 ;  /* 0x0000000a312c7235 */ /* 0x080fe2000000002c */
[----:B------:R-:W-:Y:S01]  /*5c00*/  LOP3.LUT R41, R41, 0x64006400, RZ, 0xfc, !PT ;  /* 0x6400640029297812 */ /* 0x000fe200078efcff */
[----:B------:R-:W-:Y:S01]  /*5c10*/  HADD2 R47, R47, -1040, -1040 ;  /* 0xe410e4102f2f7430 */ /* 0x000fe20000000000 */
[----:B------:R-:W-:Y:S01]  /*5c20*/  LOP3.LUT R8, R8, 0x64006400, RZ, 0xfc, !PT ;  /* 0x6400640008087812 */ /* 0x000fe200078efcff */
[----:B------:R-:W-:Y:S01]  /*5c30*/  HADD2 R48, R45, -1040, -1040 ;  /* 0xe410e4102d307430 */ /* 0x000fe20000000000 */
[----:B------:R-:W-:Y:S01]  /*5c40*/  LOP3.LUT R53, R53, 0x64006400, RZ, 0xfc, !PT ;  /* 0x6400640035357812 */ /* 0x000fe200078efcff */
[----:B------:R-:W-:Y:S01]  /*5c50*/  HADD2 R45, R41, -1040, -1040 ;  /* 0xe410e410292d7430 */ /* 0x000fe20000000000 */
[----:B------:R-:W-:Y:S01]  /*5c60*/  PRMT R4, R4, 0x5410, R5 ;  /* 0x0000541004047816 */ /* 0x000fe20000000005 */
[----:B------:R-:W-:Y:S01]  /*5c70*/  HADD2 R46, R8, -1040, -1040 ;  /* 0xe410e410082e7430 */ /* 0x000fe20000000000 */
[----:B------:R-:W-:Y:S01]  /*5c80*/  HFMA2.MMA R41, R47, R10, R42 ;  /* 0x0000000a2f297235 */ /* 0x000fe2000000002a */
[----:B------:R-:W-:Y:S01]  /*5c90*/  HFMA2 R8, R48, R10, R43 ;  /* 0x0000000a30087231 */ /* 0x000fe2000000002b */
[----:B------:R-:W-:Y:S01]  /*5ca0*/  LOP3.LUT R47, R27, 0x1f001f, RZ, 0xc0, !PT ;  /* 0x001f001f1b2f7812 */ /* 0x000fe200078ec0ff */
[----:B------:R-:W-:Y:S01]  /*5cb0*/  HFMA2 R10, R46, R11, R9 ;  /* 0x0000000b2e0a7231 */ /* 0x000fe20000000009 */
        /* <DEDUP_REMOVED lines=11> */
[-C--:B------:R-:W-:Y:S01]  /*5d70*/  HFMA2 R44, R47, R2.reuse.H1_H1, -48, -48 ;  /* 0xd200d2002f2c7431 */ /* 0x080fe20000060002 */
[----:B------:R-:W-:Y:S01]  /*5d80*/  LOP3.LUT R42, R27, 0x3e003e0, RZ, 0xc0, !PT ;  /* 0x03e003e01b2a7812 */ /* 0x000fe200078ec0ff */
[----:B------:R-:W-:Y:S01]  /*5d90*/  HFMA2 R45, R45, R2.H1_H1, -48, -48 ;  /* 0xd200d2002d2d7431 */ /* 0x000fe20000060002 */
[----:B------:R-:W-:Y:S01]  /*5da0*/  LOP3.LUT R49, R43, 0x64006400, RZ, 0xfc, !PT ;  /* 0x640064002b317812 */ /* 0x000fe200078efcff */
[----:B------:R-:W-:Y:S01]  /*5db0*/  HFMA2 R43, R51, R11, R8 ;  /* 0x0000000b332b7231 */ /* 0x000fe20000000008 */
[----:B------:R-:W-:Y:S01]  /*5dc0*/  SHF.R.U32.HI R24, RZ, 0xa, R24 ;  /* 0x0000000aff187819 */ /* 0x000fe20000011618 */
[----:B0-----:R-:W-:Y:S01]  /*5dd0*/  HFMA2 R8, R45, R28, R10 ;  /* 0x0000001c2d087231 */ /* 0x001fe2000000000a */
[----:B------:R-:W-:Y:S01]  /*5de0*/  HFMA2.MMA R10, R44, R28, R9 ;  /* 0x0000001c2c0a7235 */ /* 0x000fe20000000009 */
[----:B------:R-:W-:Y:S01]  /*5df0*/  SHF.R.U32.HI R25, RZ, 0xa, R25 ;  /* 0x0000000aff197819 */ /* 0x000fe20000011619 */
[----:B------:R-:W-:Y:S01]  /*5e00*/  HFMA2.MMA R41, R48, R11, R41 ;  /* 0x0000000b30297235 */ /* 0x000fe20000000029 */
[----:B------:R-:W-:Y:S01]  /*5e10*/  SHF.R.U32.HI R27, RZ, 0xa, R27 ;  /* 0x0000000aff1b7819 */ /* 0x000fe2000001161b */
[----:B------:R-:W-:Y:S01]  /*5e20*/  HFMA2 R46, R49, R2.H1_H1, -48, -48 ;  /* 0xd200d200312e7431 */ /* 0x000fe20000060002 */
[----:B------:R-:W-:-:S02]  /*5e30*/  LOP3.LUT R9, R42, 0x64006400, RZ, 0xfc, !PT ;  /* 0x640064002a097812 */ /* 0x000fc400078efcff */
[----:B------:R-:W-:Y:S01]  /*5e40*/  SHF.R.U32.HI R26, RZ, 0xa, R26 ;  /* 0x0000000aff1a7819 */ /* 0x000fe2000001161a */
[----:B------:R-:W-:Y:S01]  /*5e50*/  HFMA2 R43, R46, R28, R43 ;  /* 0x0000001c2e2b7231 */ /* 0x000fe2000000002b */
[----:B------:R-:W-:Y:S01]  /*5e60*/  LOP3.LUT R24, R24, 0x1f001f, RZ, 0xc0, !PT ;  /* 0x001f001f18187812 */ /* 0x000fe200078ec0ff */
[----:B------:R-:W-:Y:S01]  /*5e70*/  HFMA2 R42, R9, R2.H1_H1, -48, -48 ;  /* 0xd200d200092a7431 */ /* 0x000fe20000060002 */
[----:B------:R-:W-:Y:S02]  /*5e80*/  LOP3.LUT R25, R25, 0x1f001f, RZ, 0xc0, !PT ;  /* 0x001f001f19197812 */ /* 0x000fe400078ec0ff */
[----:B------:R-:W-:Y:S02]  /*5e90*/  LOP3.LUT R27, R27, 0x1f001f, RZ, 0xc0, !PT ;  /* 0x001f001f1b1b7812 */ /* 0x000fe400078ec0ff */
[----:B------:R-:W-:Y:S01]  /*5ea0*/  LOP3.LUT R26, R26, 0x1f001f, RZ, 0xc0, !PT ;  /* 0x001f001f1a1a7812 */ /* 0x000fe200078ec0ff */
[----:B------:R-:W-:Y:S01]  /*5eb0*/  HFMA2.MMA R41, R42, R28, R41 ;  /* 0x0000001c2a297235 */ /* 0x000fe20000000029 */
        /* <DEDUP_REMOVED lines=11> */
[-C--:B------:R-:W-:Y:S01]  /*5f70*/  HFMA2 R9, R9, R29.reuse, R8 ;  /* 0x0000001d09097231 */ /* 0x080fe20000000008 */
[-C--:B------:R-:W-:Y:S01]  /*5f80*/  HFMA2.MMA R10, R25, R29.reuse, R10 ;  /* 0x0000001d190a7235 */ /* 0x080fe2000000000a */
[----:B------:R-:W-:Y:S01]  /*5f90*/  HFMA2 R43, R26, R29, R43 ;  /* 0x0000001d1a2b7231 */ /* 0x000fe2000000002b */
[----:B------:R-:W-:Y:S01]  /*5fa0*/  HFMA2.MMA R45, R24, R29, R41 ;  /* 0x0000001d182d7235 */ /* 0x000fe20000000029 */
[----:B------:R-:W-:-:S02]  /*5fb0*/  LOP3.LUT R29, R17, 0x3e003e0, RZ, 0xc0, !PT ;  /* 0x03e003e0111d7812 */ /* 0x000fc400078ec0ff */
[----:B------:R-:W-:Y:S02]  /*5fc0*/  LOP3.LUT R47, R19, 0x3e003e0, RZ, 0xc0, !PT ;  /* 0x03e003e0132f7812 */ /* 0x000fe400078ec0ff */
[----:B------:R-:W-:Y:S02]  /*5fd0*/  LOP3.LUT R29, R29, 0x64006400, RZ, 0xfc, !PT ;  /* 0x640064001d1d7812 */ /* 0x000fe400078efcff */
[----:B------:R-:W-:Y:S02]  /*5fe0*/  LOP3.LUT R51, R51, 0x64006400, RZ, 0xfc, !PT ;  /* 0x6400640033337812 */ /* 0x000fe400078efcff */
[----:B------:R-:W-:Y:S01]  /*5ff0*/  LOP3.LUT R47, R47, 0x64006400, RZ, 0xfc, !PT ;  /* 0x640064002f2f7812 */ /* 0x000fe200078efcff */
[-C--:B------:R-:W-:Y:S01]  /*6000*/  HFMA2 R44, R29, R2.reuse.H1_H1, -48, -48 ;  /* 0xd200d2001d2c7431 */ /* 0x080fe20000060002 */
[C---:B------:R-:W-:Y:S01]  /*6010*/  LOP3.LUT R11, R16.reuse, 0x1f001f, RZ, 0xc0, !PT ;  /* 0x001f001f100b7812 */ /* 0x040fe200078ec0ff */
[-C--:B------:R-:W-:Y:S01]  /*6020*/  HFMA2 R29, R49, R2.reuse.H1_H1, -48, -48 ;  /* 0xd200d200311d7431 */ /* 0x080fe20000060002 */
[----:B------:R-:W-:Y:S01]  /*6030*/  LOP3.LUT R27, R16, 0x3e003e0, RZ, 0xc0, !PT ;  /* 0x03e003e0101b7812 */ /* 0x000fe200078ec0ff */
[-C--:B------:R-:W-:Y:S01]  /*6040*/  HFMA2 R46, R51, R2.reuse.H1_H1, -48, -48 ;  /* 0xd200d200332e7431 */ /* 0x080fe20000060002 */
[----:B------:R-:W-:Y:S01]  /*6050*/  SHF.R.U32.HI R16, RZ, 0xa, R16 ;  /* 0x0000000aff107819 */ /* 0x000fe20000011610 */
[----:B------:R-:W-:Y:S01]  /*6060*/  HFMA2 R48, R47, R2.H1_H1, -48, -48 ;  /* 0xd200d2002f307431 */ /* 0x000fe20000060002 */
[----:B------:R-:W-:-:S02]  /*6070*/  LOP3.LUT R27, R27, 0x64006400, RZ, 0xfc, !PT ;  /* 0x640064001b1b7812 */ /* 0x000fc400078efcff */
[----:B------:R-:W-:Y:S02]  /*6080*/  LOP3.LUT R41, R20, 0x3e003e0, RZ, 0xc0, !PT ;  /* 0x03e003e014297812 */ /* 0x000fe400078ec0ff */
[----:B------:R-:W-:Y:S01]  /*6090*/  LOP3.LUT R25, R23, 0x3e003e0, RZ, 0xc0, !PT ;  /* 0x03e003e017197812 */ /* 0x000fe200078ec0ff */
[-C--:B------:R-:W-:Y:S01]  /*60a0*/  HFMA2 R8, R27, R2.reuse.H1_H1, -48, -48 ;  /* 0xd200d2001b087431 */ /* 0x080fe20000060002 */
[----:B------:R-:W-:Y:S01]  /*60b0*/  LOP3.LUT R41, R41, 0x64006400, RZ, 0xfc, !PT ;  /* 0x6400640029297812 */ /* 0x000fe200078efcff */
[----:B------:R-:W-:Y:S01]  /*60c0*/  HFMA2 R27, R53, R2.H1_H1, -48, -48 ;  /* 0xd200d200351b7431 */ /* 0x000fe20000060002 */
[----:B------:R-:W-:-:S03]  /*60d0*/  LOP3.LUT R25, R25, 0x64006400, RZ, 0xfc, !PT ;  /* 0x6400640019197812 */ /* 0x000fc600078efcff */
[-C--:B------:R-:W-:Y:S02]  /*60e0*/  HFMA2 R41, R41, R2.reuse.H1_H1, -48, -48 ;  /* 0xd200d20029297431 */ /* 0x080fe40000060002 */
[-C--:B------:R-:W-:Y:S01]  /*60f0*/  HFMA2 R25, R25, R2.reuse.H1_H1, -48, -48 ;  /* 0xd200d20019197431 */ /* 0x080fe20000060002 */
[----:B--2---:R-:W-:Y:S02]  /*6100*/  LOP3.LUT R26, R13, 0x3e003e0, RZ, 0xc0, !PT ;  /* 0x03e003e00d1a7812 */ /* 0x004fe400078ec0ff */
        /* <DEDUP_REMOVED lines=8> */
[----:B------:R-:W-:Y:S01]  /*6190*/  SHF.R.U32.HI R51, RZ, 0xd, R18 ;  /* 0x0000000dff337819 */ /* 0x000fe20000011612 */
[----:B------:R-:W-:Y:S01]  /*61a0*/  HFMA2 R28, R47, R2.H1_H1, -48, -48 ;  /* 0xd200d2002f1c7431 */ /* 0x000fe20000060002 */
[----:B------:R-:W-:Y:S02]  /*61b0*/  LOP3.LUT R49, R49, 0x64006400, RZ, 0xfc, !PT ;  /* 0x6400640031317812 */ /* 0x000fe400078efcff */
[----:B------:R-:W-:Y:S02]  /*61c0*/  LOP3.LUT R47, R11, 0x64006400, RZ, 0xfc, !PT ;  /* 0x640064000b2f7812 */ /* 0x000fe400078efcff */
[----:B------:R-:W-:Y:S01]  /*61d0*/  LOP3.LUT R11, R40, 0x40004, R51, 0xf8, !PT ;  /* 0x00040004280b7812 */ /* 0x000fe200078ef833 */
[----:B------:R-:W-:Y:S01]  /*61e0*/  HADD2 R49, R49, -1040, -1040 ;  /* 0xe410e41031317430 */ /* 0x000fe20000000000 */
[----:B------:R-:W-:Y:S01]  /*61f0*/  SHF.R.U32.HI R40, RZ, 0xd, R19 ;  /* 0x0000000dff287819 */ /* 0x000fe20000011613 */
[----:B------:R-:W-:Y:S01]  /*6200*/  HADD2 R50, R47, -1040, -1040 ;  /* 0xe410e4102f327430 */ /* 0x000fe20000000000 */
[----:B------:R-:W-:-:S02]  /*6210*/  LOP3.LUT R47, R19, 0x1f001f, RZ, 0xc0, !PT ;  /* 0x001f001f132f7812 */ /* 0x000fc400078ec0ff */
[----:B------:R-:W-:Y:S01]  /*6220*/  LOP3.LUT R37, R37, 0x40004, R40, 0xf8, !PT ;  /* 0x0004000425257812 */ /* 0x000fe200078ef828 */
[----:B------:R-:W-:Y:S01]  /*6230*/  HFMA2 R40, R49, R30, R10 ;  /* 0x0000001e31287231 */ /* 0x000fe2000000000a */
[----:B------:R-:W-:Y:S01]  /*6240*/  LOP3.LUT R10, R18, 0x1f001f, RZ, 0xc0, !PT ;  /* 0x001f001f120a7812 */ /* 0x000fe200078ec0ff */
[----:B------:R-:W-:Y:S01]  /*6250*/  HFMA2.MMA R9, R50, R30, R9 ;  /* 0x0000001e32097235 */ /* 0x000fe20000000009 */
[----:B------:R-:W-:Y:S01]  /*6260*/  SHF.R.U32.HI R49, RZ, 0xc, R21 ;  /* 0x0000000cff317819 */ /* 0x000fe20000011615 */
[----:B------:R-:W-:Y:S01]  /*6270*/  HFMA2 R40, R44, R31, R40 ;  /* 0x0000001f2c287231 */ /* 0x000fe20000000028 */
[----:B------:R-:W-:Y:S02]  /*6280*/  LOP3.LUT R10, R10, 0x64006400, RZ, 0xfc, !PT ;  /* 0x640064000a0a7812 */ /* 0x000fe400078efcff */
[----:B------:R-:W-:Y:S02]  /*6290*/  SHF.R.U32.HI R50, RZ, 0xc, R20 ;  /* 0x0000000cff327819 */ /* 0x000fe40000011614 */
[----:B------:R-:W-:Y:S01]  /*62a0*/  LOP3.LUT R47, R47, 0x64006400, RZ, 0xfc, !PT ;  /* 0x640064002f2f7812 */ /* 0x000fe200078efcff */
[----:B------:R-:W-:Y:S01]  /*62b0*/  HADD2 R10, R10, -1040, -1040 ;  /* 0xe410e4100a0a7430 */ /* 0x000fe20000000000 */
[----:B------:R-:W-:-:S02]  /*62c0*/  LOP3.LUT R49, R38, 0x80008, R49, 0xf8, !PT ;  /* 0x0008000826317812 */ /* 0x000fc400078ef831 */
[----:B------:R-:W-:Y:S02]  /*62d0*/  SHF.R.U32.HI R38, RZ, 0xc, R22 ;  /* 0x0000000cff267819 */ /* 0x000fe40000011616 */
[----:B------:R-:W-:Y:S01]  /*62e0*/  LOP3.LUT R39, R39, 0x80008, R50, 0xf8, !PT ;  /* 0x0008000827277812 */ /* 0x000fe200078ef832 */
[----:B------:R-:W-:Y:S01]  /*62f0*/  HADD2 R50, R47, -1040, -1040 ;  /* 0xe410e4102f327430 */ /* 0x000fe20000000000 */
[----:B------:R-:W-:Y:S01]  /*6300*/  LOP3.LUT R38, R11, 0x80008, R38, 0xf8, !PT ;  /* 0x000800080b267812 */ /* 0x000fe200078ef826 */
[----:B------:R-:W-:Y:S01]  /*6310*/  HFMA2.MMA R43, R10, R30, R43 ;  /* 0x0000001e0a2b7235 */ /* 0x000fe2000000002b */
[----:B------:R-:W-:Y:S01]  /*6320*/  SHF.R.U32.HI R18, RZ, 0xa, R18 ;  /* 0x0000000aff127819 */ /* 0x000fe20000011612 */
[----:B------:R-:W-:Y:S01]  /*6330*/  HFMA2.MMA R47, R8, R31, R9 ;  /* 0x0000001f082f7235 */ /* 0x000fe20000000009 */
[----:B------:R-:W-:Y:S01]  /*6340*/  HFMA2 R45, R50, R30, R45 ;  /* 0x0000001e322d7231 */ /* 0x000fe2000000002d */
[----:B------:R-:W0:Y:S01]  /*6350*/  LDS.128 R8, [UR4+0x20] ;  /* 0x00002004ff087984 */ /* 0x000e220008000c00 */
[----:B------:R-:W-:-:S02]  /*6360*/  SHF.R.U32.HI R30, RZ, 0xc, R23 ;  /* 0x0000000cff1e7819 */ /* 0x000fc40000011617 */
[----:B------:R-:W-:Y:S01]  /*6370*/  SHF.R.U32.HI R17, RZ, 0xa, R17 ;  /* 0x0000000aff117819 */ /* 0x000fe20000011611 */
[----:B------:R-:W-:Y:S01]  /*6380*/  HFMA2.MMA R43, R46, R31, R43 ;  /* 0x0000001f2e2b7235 */ /* 0x000fe2000000002b */
[----:B------:R-:W-:Y:S01]  /*6390*/  LOP3.LUT R37, R37, 0x80008, R30, 0xf8, !PT ;  /* 0x0008000825257812 */ /* 0x000fe200078ef81e */
[----:B------:R-:W-:Y:S01]  /*63a0*/  HFMA2 R45, R48, R31, R45 ;  /* 0x0000001f302d7231 */ /* 0x000fe2000000002d */
[----:B------:R-:W-:Y:S02]  /*63b0*/  SHF.R.U32.HI R30, RZ, 0xb, R12 ;  /* 0x0000000bff1e7819 */ /* 0x000fe4000001160c */
[----:B------:R-:W-:Y:S02]  /*63c0*/  SHF.R.U32.HI R50, RZ, 0xb, R13 ;  /* 0x0000000bff327819 */ /* 0x000fe4000001160d */
[----:B------:R-:W-:Y:S02]  /*63d0*/  LOP3.LUT R31, R16, 0x1f001f, RZ, 0xc0, !PT ;  /* 0x001f001f101f7812 */ /* 0x000fe400078ec0ff */
        /* <DEDUP_REMOVED lines=8> */
[----:B------:R-:W-:Y:S01]  /*6460*/  LOP3.LUT R48, R48, 0x64006400, RZ, 0xfc, !PT ;  /* 0x6400640030307812 */ /* 0x000fe200078efcff */
[----:B------:R-:W-:Y:S01]  /*6470*/  HADD2 R18, R18, -1040, -1040 ;  /* 0xe410e41012127430 */ /* 0x000fe20000000000 */
[----:B------:R-:W-:Y:S01]  /*6480*/  LOP3.LUT R37, R37, 0x100010, R50, 0xf8, !PT ;  /* 0x0010001025257812 */ /* 0x000fe200078ef832 */
[----:B------:R-:W-:Y:S01]  /*6490*/  HADD2 R50, R17, -1040, -1040 ;  /* 0xe410e41011327430 */ /* 0x000fe20000000000 */
[----:B------:R-:W-:Y:S01]  /*64a0*/  LOP3.LUT R16, R22, 0x1f001f, RZ, 0xc0, !PT ;  /* 0x001f001f16107812 */ /* 0x000fe200078ec0ff */
[----:B------:R-:W-:Y:S01]  /*64b0*/  HADD2 R17, R48, -1040, -1040 ;  /* 0xe410e41030117430 */ /* 0x000fe20000000000 */
[----:B------:R-:W-:Y:S02]  /*64c0*/  LOP3.LUT R19, R19, 0x1f001f, RZ, 0xc0, !PT ;  /* 0x001f001f13137812 */ /* 0x000fe400078ec0ff */
[----:B------:R-:W-:-:S02]  /*64d0*/  LOP3.LUT R46, R21, 0x1f001f, RZ, 0xc0, !PT ;  /* 0x001f001f152e7812 */ /* 0x000fc400078ec0ff */
[----:B------:R-:W-:Y:S01]  /*64e0*/  LOP3.LUT R19, R19, 0x64006400, RZ, 0xfc, !PT ;  /* 0x6400640013137812 */ /* 0x000fe200078efcff */
[-C--:B0-----:R-:W-:Y:S01]  /*64f0*/  HFMA2 R40, R17, R8.reuse, R40 ;  /* 0x0000000811287231 */ /* 0x081fe20000000028 */
[----:B------:R-:W-:Y:S01]  /*6500*/  LOP3.LUT R16, R16, 0x64006400, RZ, 0xfc, !PT ;  /* 0x6400640010107812 */ /* 0x000fe200078efcff */
[-C--:B------:R-:W-:Y:S01]  /*6510*/  HFMA2.MMA R17, R18, R8.reuse, R43 ;  /* 0x0000000812117235 */ /* 0x080fe2000000002b */
[----:B------:R-:W-:Y:S01]  /*6520*/  LOP3.LUT R46, R46, 0x64006400, RZ, 0xfc, !PT ;  /* 0x640064002e2e7812 */ /* 0x000fe200078efcff */
[----:B------:R-:W-:Y:S01]  /*6530*/  HADD2 R18, R19, -1040, -1040 ;  /* 0xe410e41013127430 */ /* 0x000fe20000000000 */
[----:B------:R-:W-:Y:S01]  /*6540*/  HFMA2.MMA R47, R50, R8, R47 ;  /* 0x00000008322f7235 */ /* 0x000fe2000000002f */
[----:B------:R-:W-:Y:S01]  /*6550*/  HADD2 R16, R16, -1040, -1040 ;  /* 0xe410e41010107430 */ /* 0x000fe20000000000 */
[----:B------:R-:W-:Y:S01]  /*6560*/  LOP3.LUT R44, R20, 0x1f001f, RZ, 0xc0, !PT ;  /* 0x001f001f142c7812 */ /* 0x000fe200078ec0ff */
[----:B------:R-:W-:Y:S01]  /*6570*/  HADD2 R19, R46, -1040, -1040 ;  /* 0xe410e4102e137430 */ /* 0x000fe20000000000 */
[----:B------:R-:W-:Y:S01]  /*6580*/  LOP3.LUT R31, R23, 0x1f001f, RZ, 0xc0, !PT ;  /* 0x001f001f171f7812 */ /* 0x000fe200078ec0ff */
[----:B------:R-:W-:Y:S01]  /*6590*/  HFMA2 R45, R18, R8, R45 ;  /* 0x00000008122d7231 */ /* 0x000fe2000000002d */
[----:B------:R-:W-:Y:S01]  /*65a0*/  LOP3.LUT R44, R44, 0x64006400, RZ, 0xfc, !PT ;  /* 0x640064002c2c7812 */ /* 0x000fe200078efcff */
[----:B------:R-:W-:Y:S01]  /*65b0*/  HFMA2 R40, R19, R9, R40 ;  /* 0x0000000913287231 */ /* 0x000fe20000000028 */
[----:B------:R-:W-:Y:S01]  /*65c0*/  HFMA2.MMA R8, R16, R9, R17 ;  /* 0x0000000910087235 */ /* 0x000fe20000000011 */
[----:B------:R-:W-:Y:S01]  /*65d0*/  SHF.R.U32.HI R20, RZ, 0xa, R20 ;  /* 0x0000000aff147819 */ /* 0x000fe20000011614 */
[----:B------:R-:W0:Y:S01]  /*65e0*/  LDS.128 R16, [UR4+0x30] ;  /* 0x00003004ff107984 */ /* 0x000e220008000c00 */
[----:B------:R-:W-:Y:S01]  /*65f0*/  HADD2 R44, R44, -1040, -1040 ;  /* 0xe410e4102c2c7430 */ /* 0x000fe20000000000 */
[----:B------:R-:W-:Y:S01]  /*6600*/  SHF.R.U32.HI R22, RZ, 0xa, R22 ;  /* 0x0000000aff167819 */ /* 0x000fe20000011616 */
[----:B------:R-:W-:Y:S01]  /*6610*/  HFMA2 R40, R29, R10, R40 ;  /* 0x0000000a1d287231 */ /* 0x000fe20000000028 */
[----:B------:R-:W-:-:S02]  /*6620*/  SHF.R.U32.HI R23, RZ, 0xa, R23 ;  /* 0x0000000aff177819 */ /* 0x000fc40000011617 */
[----:B------:R-:W-:Y:S01]  /*6630*/  LOP3.LUT R20, R20, 0x1f001f, RZ, 0xc0, !PT ;  /* 0x001f001f14147812 */ /* 0x000fe200078ec0ff */
[----:B------:R-:W-:Y:S01]  /*6640*/  HFMA2.MMA R43, R44, R9, R47 ;  /* 0x000000092c2b7235 */ /* 0x000fe2000000002f */
[----:B------:R-:W-:Y:S01]  /*6650*/  LOP3.LUT R47, R31, 0x64006400, RZ, 0xfc, !PT ;  /* 0x640064001f2f7812 */ /* 0x000fe200078efcff */
[-C--:B------:R-:W-:Y:S01]  /*6660*/  HFMA2.MMA R8, R27, R10.reuse, R8 ;  /* 0x0000000a1b087235 */ /* 0x080fe20000000008 */
[----:B------:R-:W-:Y:S02]  /*6670*/  SHF.R.U32.HI R21, RZ, 0xa, R21 ;  /* 0x0000000aff157819 */ /* 0x000fe40000011615 */
[----:B------:R-:W-:Y:S01]  /*6680*/  LOP3.LUT R22, R22, 0x1f001f, RZ, 0xc0, !PT ;  /* 0x001f001f16167812 */ /* 0x000fe200078ec0ff */
[----:B------:R-:W-:Y:S01]  /*6690*/  HADD2 R48, R47, -1040, -1040 ;  /* 0xe410e4102f307430 */ /* 0x000fe20000000000 */
[----:B------:R-:W-:Y:S01]  /*66a0*/  LOP3.LUT R23, R23, 0x1f001f, RZ, 0xc0, !PT ;  /* 0x001f001f17177812 */ /* 0x000fe200078ec0ff */
[----:B------:R-:W-:Y:S01]  /*66b0*/  HFMA2.MMA R43, R41, R10, R43 ;  /* 0x0000000a292b7235 */ /* 0x000fe2000000002b */
[----:B------:R-:W-:Y:S01]  /*66c0*/  LOP3.LUT R20, R20, 0x64006400, RZ, 0xfc, !PT ;  /* 0x6400640014147812 */ /* 0x000fe200078efcff */
[----:B------:R-:W-:Y:S01]  /*66d0*/  HFMA2 R45, R48, R9, R45 ;  /* 0x00000009302d7231 */ /* 0x000fe2000000002d */
[----:B------:R-:W-:-:S02]  /*66e0*/  LOP3.LUT R21, R21, 0x1f001f, RZ, 0xc0, !PT ;  /* 0x001f001f15157812 */ /* 0x000fc400078ec0ff */
[----:B------:R-:W-:Y:S01]  /*66f0*/  LOP3.LUT R22, R22, 0x64006400, RZ, 0xfc, !PT ;  /* 0x6400640016167812 */ /* 0x000fe200078efcff */
[----:B------:R-:W-:Y:S01]  /*6700*/  HADD2 R20, R20, -1040, -1040 ;  /* 0xe410e41014147430 */ /* 0x000fe20000000000 */
[----:B------:R-:W-:Y:S01]  /*6710*/  LOP3.LUT R23, R23, 0x64006400, RZ, 0xfc, !PT ;  /* 0x6400640017177812 */ /* 0x000fe200078efcff */
[----:B------:R-:W-:Y:S01]  /*6720*/  HFMA2 R45, R25, R10, R45 ;  /* 0x0000000a192d7231 */ /* 0x000fe2000000002d */
[----:B------:R-:W-:Y:S01]  /*6730*/  LOP3.LUT R31, R12, 0x1f001f, RZ, 0xc0, !PT ;  /* 0x001f001f0c1f7812 */ /* 0x000fe200078ec0ff */
[----:B------:R-:W-:Y:S01]  /*6740*/  HADD2 R9, R22, -1040, -1040 ;  /* 0xe410e41016097430 */ /* 0x000fe20000000000 */
[----:B------:R-:W-:Y:S01]  /*6750*/  LOP3.LUT R21, R21, 0x64006400, RZ, 0xfc, !PT ;  /* 0x6400640015157812 */ /* 0x000fe200078efcff */
[----:B------:R-:W-:Y:S01]  /*6760*/  HADD2 R10, R23, -1040, -1040 ;  /* 0xe410e410170a7430 */ /* 0x000fe20000000000 */
[----:B------:R-:W-:Y:S01]  /*6770*/  LOP3.LUT R46, R14, 0x1f001f, RZ, 0xc0, !PT ;  /* 0x001f001f0e2e7812 */ /* 0x000fe200078ec0ff */
[-C--:B------:R-:W-:Y:S01]  /*6780*/  HFMA2.MMA R43, R20, R11.reuse, R43 ;  /* 0x0000000b142b7235 */ /* 0x080fe2000000002b */
[----:B------:R-:W-:Y:S01]  /*6790*/  LOP3.LUT R31, R31, 0x64006400, RZ, 0xfc, !PT ;  /* 0x640064001f1f7812 */ /* 0x000fe200078efcff */
[----:B------:R-:W-:Y:S01]  /*67a0*/  HADD2 R21, R21, -1040, -1040 ;  /* 0xe410e41015157430 */ /* 0x000fe20000000000 */
[----:B------:R-:W-:Y:S01]  /*67b0*/  LOP3.LUT R46, R46, 0x64006400, RZ, 0xfc, !PT ;  /* 0x640064002e2e7812 */ /* 0x000fe200078efcff */
[-C--:B------:R-:W-:Y:S01]  /*67c0*/  HFMA2 R45, R10, R11.reuse, R45 ;  /* 0x0000000b0a2d7231 */ /* 0x080fe2000000002d */
[----:B------:R-:W-:Y:S01]  /*67d0*/  LOP3.LUT R44, R13, 0x1f001f, RZ, 0xc0, !PT ;  /* 0x001f001f0d2c7812 */ /* 0x000fe200078ec0ff */
[----:B------:R-:W-:Y:S01]  /*67e0*/  HADD2 R10, R31, -1040, -1040 ;  /* 0xe410e4101f0a7430 */ /* 0x000fe20000000000 */
[----:B------:R-:W-:Y:S01]  /*67f0*/  HFMA2.MMA R8, R9, R11, R8 ;  /* 0x0000000b09087235 */ /* 0x000fe20000000008 */
[C---:B------:R-:W-:Y:S01]  /*6800*/  LOP3.LUT R47, R15.reuse, 0x1f001f, RZ, 0xc0, !PT ;  /* 0x001f001f0f2f7812 */ /* 0x040fe200078ec0ff */
[----:B------:R-:W-:Y:S01]  /*6810*/  HFMA2 R40, R21, R11, R40 ;  /* 0x0000000b15287231 */ /* 0x000fe20000000028 */
[----:B------:R-:W-:Y:S01]  /*6820*/  SHF.R.U32.HI R12, RZ, 0xa, R12 ;  /* 0x0000000aff0c7819 */ /* 0x000fe2000001160c */
[----:B------:R-:W-:Y:S01]  /*6830*/  HADD2 R11, R46, -1040, -1040 ;  /* 0xe410e4102e0b7430 */ /* 0x000fe20000000000 */
[----:B------:R-:W-:Y:S01]  /*6840*/  LOP3.LUT R44, R44, 0x64006400, RZ, 0xfc, !PT ;  /* 0x640064002c2c7812 */ /* 0x000fe200078efcff */
[----:B0-----:R-:W-:Y:S01]  /*6850*/  HFMA2.MMA R43, R10, R16, R43 ;  /* 0x000000100a2b7235 */ /* 0x001fe2000000002b */
[----:B------:R-:W-:-:S02]  /*6860*/  LOP3.LUT R42, R15, 0x3e003e0, RZ, 0xc0, !PT ;  /* 0x03e003e00f2a7812 */ /* 0x000fc400078ec0ff */
[--C-:B------:R-:W-:Y:S01]  /*6870*/  SHF.R.U32.HI R49, RZ, 0xb, R14.reuse ;  /* 0x0000000bff317819 */ /* 0x100fe2000001160e */
[----:B------:R-:W-:Y:S01]  /*6880*/  HADD2 R9, R44, -1040, -1040 ;  /* 0xe410e4102c097430 */ /* 0x000fe20000000000 */
[----:B------:R-:W-:Y:S01]  /*6890*/  SHF.R.U32.HI R14, RZ, 0xa, R14 ;  /* 0x0000000aff0e7819 */ /* 0x000fe2000001160e */
[----:B------:R-:W-:Y:S01]  /*68a0*/  HFMA2.MMA R8, R11, R16, R8 ;  /* 0x000000100b087235 */ /* 0x000fe20000000008 */
[----:B------:R-:W-:Y:S01]  /*68b0*/  SHF.R.U32.HI R15, RZ, 0xa, R15 ;  /* 0x0000000aff0f7819 */ /* 0x000fe2000001160f */
[-C--:B------:R-:W-:Y:S01]  /*68c0*/  HFMA2 R40, R9, R16.reuse, R40 ;  /* 0x0000001009287231 */ /* 0x080fe20000000028 */
[----:B------:R-:W-:Y:S01]  /*68d0*/  LOP3.LUT R47, R47, 0x64006400, RZ, 0xfc, !PT ;  /* 0x640064002f2f7812 */ /* 0x000fe200078efcff */
[-C--:B------:R-:W-:Y:S01]  /*68e0*/  HFMA2.MMA R9, R28, R17.reuse, R43 ;  /* 0x000000111c097235 */ /* 0x080fe2000000002b */
[----:B------:R-:W-:Y:S01]  /*68f0*/  LOP3.LUT R12, R12, 0x1f001f, RZ, 0xc0, !PT ;  /* 0x001f001f0c0c7812 */ /* 0x000fe200078ec0ff */
[----:B------:R-:W-:Y:S01]  /*6900*/  HFMA2 R40, R26, R17, R40 ;  /* 0x000000111a287231 */ /* 0x000fe20000000028 */
[----:B------:R-:W-:Y:S01]  /*6910*/  SHF.R.U32.HI R13, RZ, 0xa, R13 ;  /* 0x0000000aff0d7819 */ /* 0x000fe2000001160d */
[----:B------:R-:W-:Y:S01]  /*6920*/  HADD2 R20, R47, -1040, -1040 ;  /* 0xe410e4102f147430 */ /* 0x000fe20000000000 */
[----:B------:R-:W-:Y:S01]  /*6930*/  LOP3.LUT R53, R42, 0x64006400, RZ, 0xfc, !PT ;  /* 0x640064002a357812 */ /* 0x000fe200078efcff */
[----:B------:R-:W-:Y:S01]  /*6940*/  HFMA2.MMA R8, R24, R17, R8 ;  /* 0x0000001118087235 */ /* 0x000fe20000000008 */
[----:B------:R-:W-:Y:S01]  /*6950*/  LOP3.LUT R14, R14, 0x1f001f, RZ, 0xc0, !PT ;  /* 0x001f001f0e0e7812 */ /* 0x000fe200078ec0ff */
[----:B------:R-:W-:Y:S01]  /*6960*/  HFMA2 R21, R20, R16, R45 ;  /* 0x0000001014157231 */ /* 0x000fe2000000002d */
[----:B------:R-:W-:Y:S01]  /*6970*/  LOP3.LUT R15, R15, 0x1f001f, RZ, 0xc0, !PT ;  /* 0x001f001f0f0f7812 */ /* 0x000fe200078ec0ff */
[----:B------:R-:W-:Y:S01]  /*6980*/  HFMA2 R42, R53, R2.H1_H1, -48, -48 ;  /* 0xd200d200352a7431 */ /* 0x000fe20000060002 */
[----:B------:R-:W-:-:S02]  /*6990*/  LOP3.LUT R12, R12, 0x64006400, RZ, 0xfc, !PT ;  /* 0x640064000c0c7812 */ /* 0x000fc400078efcff */
[----:B------:R-:W-:Y:S01]  /*69a0*/  LOP3.LUT R13, R13, 0x1f001f, RZ, 0xc0, !PT ;  /* 0x001f001f0d0d7812 */ /* 0x000fe200078ec0ff */
[----:B------:R-:W-:Y:S01]  /*69b0*/  HFMA2 R21, R42, R17, R21 ;  /* 0x000000112a157231 */ /* 0x000fe20000000015 */
[----:B------:R-:W-:Y:S01]  /*69c0*/  LOP3.LUT R14, R14, 0x64006400, RZ, 0xfc, !PT ;  /* 0x640064000e0e7812 */ /* 0x000fe200078efcff */
[----:B------:R-:W-:Y:S01]  /*69d0*/  HADD2 R12, R12, -1040, -1040 ;  /* 0xe410e4100c0c7430 */ /* 0x000fe20000000000 */
[----:B------:R-:W-:Y:S02]  /*69e0*/  LOP3.LUT R15, R15, 0x64006400, RZ, 0xfc, !PT ;  /* 0x640064000f0f7812 */ /* 0x000fe400078efcff */
[----:B------:R-:W-:Y:S01]  /*69f0*/  LOP3.LUT R13, R13, 0x64006400, RZ, 0xfc, !PT ;  /* 0x640064000d0d7812 */ /* 0x000fe200078efcff */
[----:B------:R-:W-:Y:S01]  /*6a00*/  HADD2 R11, R14, -1040, -1040 ;  /* 0xe410e4100e0b7430 */ /* 0x000fe20000000000 */
[----:B------:R-:W-:Y:S01]  /*6a10*/  LOP3.LUT R38, R38, 0x100010, R49, 0xf8, !PT ;  /* 0x0010001026267812 */ /* 0x000fe200078ef831 */
[----:B------:R-:W-:Y:S01]  /*6a20*/  HADD2 R10, R15, -1040, -1040 ;  /* 0xe410e4100f0a7430 */ /* 0x000fe20000000000 */
[----:B------:R-:W-:Y:S01]  /*6a30*/  LOP3.LUT R39, R39, 0x64006400, RZ, 0xfc, !PT ;  /* 0x6400640027277812 */ /* 0x000fe200078efcff */
[----:B------:R-:W-:Y:S01]  /*6a40*/  HADD2 R13, R13, -1040, -1040 ;  /* 0xe410e4100d0d7430 */ /* 0x000fe20000000000 */
[-C--:B------:R-:W-:Y:S01]  /*6a50*/  HFMA2.MMA R9, R12, R18.reuse, R9 ;  /* 0x000000120c097235 */ /* 0x080fe20000000009 */
[----:B------:R-:W-:Y:S01]  /*6a60*/  LOP3.LUT R38, R38, 0x64006400, RZ, 0xfc, !PT ;  /* 0x6400640026267812 */ /* 0x000fe200078efcff */
[-C--:B------:R-:W-:Y:S01]  /*6a70*/  HFMA2 R21, R10, R18.reuse, R21 ;  /* 0x000000120a157231 */ /* 0x080fe20000000015 */
[----:B------:R-:W-:Y:S01]  /*6a80*/  HFMA2.MMA R8, R11, R18, R8 ;  /* 0x000000120b087235 */ /* 0x000fe20000000008 */
[----:B------:R-:W-:Y:S01]  /*6a90*/  HADD2 R10, R39, -1040, -1040 ;  /* 0xe410e410270a7430 */ /* 0x000fe20000000000 */
[----:B------:R-:W-:Y:S01]  /*6aa0*/  LOP3.LUT R30, R30, 0x64006400, RZ, 0xfc, !PT ;  /* 0x640064001e1e7812 */ /* 0x000fe200078efcff */
[----:B------:R-:W-:Y:S01]  /*6ab0*/  HFMA2 R40, R13, R18, R40 ;  /* 0x000000120d287231 */ /* 0x000fe20000000028 */
[----:B------:R-:W-:Y:S01]  /*6ac0*/  LOP3.LUT R37, R37, 0x64006400, RZ, 0xfc, !PT ;  /* 0x6400640025257812 */ /* 0x000fe200078efcff */
[----:B------:R-:W-:Y:S01]  /*6ad0*/  HADD2 R13, R38, -1040, -1040 ;  /* 0xe410e410260d7430 */ /* 0x000fe20000000000 */
[----:B------:R-:W-:Y:S01]  /*6ae0*/  PRMT R2, R2, 0x5410, R3 ;  /* 0x0000541002027816 */ /* 0x000fe20000000003 */
[----:B------:R-:W-:Y:S01]  /*6af0*/  HFMA2.MMA R9, R10, R19, R9 ;  /* 0x000000130a097235 */ /* 0x000fe20000000009 */
[----:B------:R-:W-:-:S02]  /*6b00*/  HADD2 R11, R30, -1040, -1040 ;  /* 0xe410e4101e0b7430 */ /* 0x000fc40000000000 */
[----:B------:R-:W-:Y:S01]  /*6b10*/  HADD2 R12, R37, -1040, -1040 ;  /* 0xe410e410250c7430 */ /* 0x000fe20000000000 */
[----:B------:R-:W-:Y:S01]  /*6b20*/  HFMA2.MMA R8, R13, R19, R8 ;  /* 0x000000130d087235 */ /* 0x000fe20000000008 */
        /* <DEDUP_REMOVED lines=10> */
.L_x_4902:
[----:B------:R-:W-:Y:S01]  /*6bd0*/  ISETP.LT.AND P2, PT, R36, R33, PT ;  /* 0x000000212400720c */ /* 0x000fe20003f41270 */
[----:B------:R-:W-:Y:S01]  /*6be0*/  UIADD3 UR4, UR4, 0x40, URZ ;  /* 0x0000004004047890 */ /* 0x000fe2000fffe03f */
[----:B-1---5:R-:W-:Y:S01]  /*6bf0*/  MOV R26, R34 ;  /* 0x00000022001a7202 */ /* 0x022fe20000000f00 */
[----:B------:R-:W-:Y:S01]  /*6c00*/  IMAD.MOV.U32 R27, RZ, RZ, R35 ;  /* 0x000000ffff1b7224 */ /* 0x000fe200078e0023 */
[----:B------:R-:W-:-:S09]  /*6c10*/  MOV R34, R36 ;  /* 0x0000002400227202 */ /* 0x000fd20000000f00 */
[----:B------:R-:W-:Y:S05]  /*6c20*/  @!P0 BRA P2, `(.L_x_4903) ;  /* 0xffffffe800908947 */ /* 0x000fea000103ffff */
.L_x_4901:
[----:B------:R-:W-:Y:S01]  /*6c30*/  ISETP.GE.AND P0, PT, R34, R33, PT ;  /* 0x000000212200720c */ /* 0x000fe20003f06270 */
[----:B------:R-:W-:-:S03]  /*6c40*/  ULDC UR5, c[0x0][0x264] ;  /* 0x0000990000057ab9 */ /* 0x000fc60000000800 */
[----:B------:R-:W-:-:S13]  /*6c50*/  ISETP.GE.OR P0, PT, R34, UR5, P0 ;  /* 0x0000000522007c0c */ /* 0x000fda0008706670 */
[----:B------:R-:W-:Y:S05]  /*6c60*/  @P0 BRA `(.L_x_4904) ;  /* 0x00000024000c0947 */ /* 0x000fea0003800000 */
[----:B------:R-:W-:Y:S01]  /*6c70*/  SHF.R.S32.HI R38, RZ, 0x1f, R0 ;  /* 0x0000001fff267819 */ /* 0x000fe20000011400 */
[----:B------:R-:W-:Y:S01]  /*6c80*/  HADD2.F32 R36, -RZ, R2.H0_H0 ;  /* 0x20000002ff247230 */ /* 0x000fe20000004100 */
[----:B------:R-:W-:Y:S01]  /*6c90*/  ULDC UR5, c[0x0][0x264] ;  /* 0x0000990000057ab9 */ /* 0x000fe20000000800 */
[----:B------:R-:W-:Y:S02]  /*6ca0*/  HADD2.F32 R35, -RZ, R3.H0_H0 ;  /* 0x20000003ff237230 */ /* 0x000fe40000004100 */
[----:B------:R-:W-:Y:S02]  /*6cb0*/  HADD2.F32 R31, -RZ, R4.H0_H0 ;  /* 0x20000004ff1f7230 */ /* 0x000fe40000004100 */
[----:B------:R-:W-:-:S07]  /*6cc0*/  HADD2.F32 R30, -RZ, R5.H0_H0 ;  /* 0x20000005ff1e7230 */ /* 0x000fce0000004100 */
.L_x_4906:
[----:B------:R-:W2:Y:S01]  /*6cd0*/  LDC R0, c[0x0][0x23c] ;  /* 0x00008f00ff007b82 */ /* 0x000ea20000000800 */
[----:B------:R-:W-:-:S04]  /*6ce0*/  IADD3 R34, R34, 0x20, RZ ;  /* 0x0000002022227810 */ /* 0x000fc80007ffe0ff */
[C---:B------:R-:W-:Y:S02]  /*6cf0*/  ISETP.GE.AND P2, PT, R34.reuse, UR5, PT ;  /* 0x0000000522007c0c */ /* 0x040fe4000bf46270 */
[----:B------:R-:W-:Y:S01]  /*6d00*/  ISETP.LT.AND P0, PT, R34, R33, PT ;  /* 0x000000212200720c */ /* 0x000fe20003f01270 */
[----:B------:R-:W-:-:S12]  /*6d10*/  @!P1 BRA `(.L_x_4905) ;  /* 0x0000002000d09947 */ /* 0x000fd80003800000 */
[----:B-----5:R-:W3:Y:S01]  /*6d20*/  LDG.E.128.CONSTANT R8, desc[UR6][R26.64] ;  /* 0x000000061a087981 */ /* 0x020ee2000c1e9d00 */
[----:B------:R-:W1:Y:S03]  /*6d30*/  LDC R21, c[0x0][0x23c] ;  /* 0x00008f00ff157b82 */ /* 0x000e660000000800 */
[----:B------:R-:W4:Y:S01]  /*6d40*/  LDS.64 R22, [UR4] ;  /* 0x00000004ff167984 */ /* 0x000f220008000a00 */
[----:B-1----:R-:W-:-:S04]  /*6d50*/  LEA R28, P3, R21, R26, 0x2 ;  /* 0x0000001a151c7211 */ /* 0x002fc800078610ff */
[----:B------:R-:W-:-:S05]  /*6d60*/  LEA.HI.X R29, R21, R27, R38, 0x2, P3 ;  /* 0x0000001b151d7211 */ /* 0x000fca00018f1426 */
[----:B------:R1:W2:Y:S01]  /*6d70*/  LDG.E.128.CONSTANT R16, desc[UR6][R28.64] ;  /* 0x000000061c107981 */ /* 0x0002a2000c1e9d00 */
[----:B------:R-:W-:-:S05]  /*6d80*/  IMAD.WIDE R24, R21, 0x4, R28 ;  /* 0x0000000415187825 */ /* 0x000fca00078e021c */
[----:B------:R4:W2:Y:S01]  /*6d90*/  LDG.E.128.CONSTANT R12, desc[UR6][R24.64] ;  /* 0x00000006180c7981 */ /* 0x0008a2000c1e9d00 */
[----:B------:R-:W-:-:S03]  /*6da0*/  MOV R20, 0x2c00 ;  /* 0x00002c0000147802 */ /* 0x000fc60000000f00 */
[----:B-1----:R-:W1:Y:S01]  /*6db0*/  LDS.64 R28, [UR4+0x8] ;  /* 0x00000804ff1c7984 */ /* 0x002e620008000a00 */
[----:B0-----:R-:W-:Y:S02]  /*6dc0*/  PRMT R2, R2, 0x5410, R20 ;  /* 0x0000541002027816 */ /* 0x001fe40000000014 */
[C---:B---3--:R-:W-:Y:S02]  /*6dd0*/  LOP3.LUT R20, R8.reuse, 0xf000f, RZ, 0xc0, !PT ;  /* 0x000f000f08147812 */ /* 0x048fe400078ec0ff */
        /* <DEDUP_REMOVED lines=16> */
[----:B------:R-:W-:Y:S02]  /*6ee0*/  HADD2 R47, R9, -1032, -1032 ;  /* 0xe408e408092f7430 */ /* 0x000fe40000000000 */
[----:B------:R-:W-:Y:S02]  /*6ef0*/  HADD2.F32 R8, -RZ, R20.H0_H0 ;  /* 0x20000014ff087230 */ /* 0x000fe40000004100 */
[----:B------:R-:W-:-:S02]  /*6f00*/  HADD2 R45, R10, -1032, -1032 ;  /* 0xe408e4080a2d7430 */ /* 0x000fc40000000000 */
[----:B------:R-:W-:Y:S01]  /*6f10*/  HADD2.F32 R53, -RZ, R20.H1_H1 ;  /* 0x30000014ff357230 */ /* 0x000fe20000004100 */
[----:B------:R-:W-:Y:S01]  /*6f20*/  LOP3.LUT R44, R11, 0xf000f0, RZ, 0xc0, !PT ;  /* 0x00f000f00b2c7812 */ /* 0x000fe200078ec0ff */
[----:B----4-:R-:W-:Y:S01]  /*6f30*/  HADD2.F32 R9, -RZ, R22.H0_H0 ;  /* 0x20000016ff097230 */ /* 0x010fe20000004100 */
[----:B------:R-:W-:Y:S01]  /*6f40*/  LOP3.LUT R43, R43, 0x64006400, RZ, 0xfc, !PT ;  /* 0x640064002b2b7812 */ /* 0x000fe200078efcff */
[----:B------:R-:W-:Y:S01]  /*6f50*/  HADD2.F32 R48, -RZ, R46.H0_H0 ;  /* 0x2000002eff307230 */ /* 0x000fe20000004100 */
[----:B------:R-:W-:Y:S01]  /*6f60*/  LOP3.LUT R39, R39, 0x64006400, RZ, 0xfc, !PT ;  /* 0x6400640027277812 */ /* 0x000fe200078efcff */
        /* <DEDUP_REMOVED lines=9> */
[-C--:B------:R-:W-:Y:S02]  /*7000*/  HFMA2 R37, R37, R2.reuse.H1_H1, -72, -72 ;  /* 0xd480d48025257431 */ /* 0x080fe40000060002 */
[----:B------:R-:W-:Y:S02]  /*7010*/  HADD2.F32 R48, -RZ, R45.H1_H1 ;  /* 0x3000002dff307230 */ /* 0x000fe40000004100 */
[----:B------:R-:W-:-:S02]  /*7020*/  HFMA2 R39, R39, R2.H1_H1, -72, -72 ;  /* 0xd480d48027277431 */ /* 0x000fc40000060002 */
[----:B------:R-:W-:Y:S01]  /*7030*/  FFMA.FTZ R8, R53, R22, R8 ;  /* 0x0000001635087223 */ /* 0x000fe20000010008 */
[----:B------:R-:W-:Y:S01]  /*7040*/  FFMA.FTZ R10, R22, R10, R49 ;  /* 0x0000000a160a7223 */ /* 0x000fe20000010031 */
[----:B------:R-:W-:Y:S01]  /*7050*/  LOP3.LUT R49, R44, 0x64006400, RZ, 0xfc, !PT ;  /* 0x640064002c317812 */ /* 0x000fe200078efcff */
[-C--:B------:R-:W-:Y:S02]  /*7060*/  HFMA2 R44, R43, R2.reuse.H1_H1, -72, -72 ;  /* 0xd480d4802b2c7431 */ /* 0x080fe40000060002 */
[C---:B------:R-:W-:Y:S01]  /*7070*/  FFMA.FTZ R20, R22.reuse, R20, R51 ;  /* 0x0000001416147223 */ /* 0x040fe20000010033 */
[----:B------:R-:W-:Y:S02]  /*7080*/  HADD2.F32 R47, -RZ, R23.H0_H0 ;  /* 0x20000017ff2f7230 */ /* 0x000fe40000004100 */
[----:B------:R-:W-:Y:S01]  /*7090*/  FFMA.FTZ R22, R22, R48, R9 ;  /* 0x0000003016167223 */ /* 0x000fe20000010009 */
[----:B------:R-:W-:Y:S02]  /*70a0*/  HADD2.F32 R45, -RZ, R37.H0_H0 ;  /* 0x20000025ff2d7230 */ /* 0x000fe40000004100 */
[----:B------:R-:W-:-:S02]  /*70b0*/  HFMA2 R43, R49, R2.H1_H1, -72, -72 ;  /* 0xd480d480312b7431 */ /* 0x000fc40000060002 */
[--C-:B------:R-:W-:Y:S01]  /*70c0*/  HADD2.F32 R9, -RZ, R44.reuse.H0_H0 ;  /* 0x2000002cff097230 */ /* 0x100fe20000004100 */
[----:B------:R-:W-:Y:S01]  /*70d0*/  SHF.R.U32.HI R11, RZ, 0x8, R11 ;  /* 0x00000008ff0b7819 */ /* 0x000fe2000001160b */
[----:B------:R-:W-:Y:S02]  /*70e0*/  HADD2.F32 R46, -RZ, R39.H0_H0 ;  /* 0x20000027ff2e7230 */ /* 0x000fe40000004100 */
[----:B------:R-:W-:Y:S01]  /*70f0*/  FFMA.FTZ R8, R45, R47, R8 ;  /* 0x0000002f2d087223 */ /* 0x000fe20000010008 */
[----:B------:R-:W-:Y:S02]  /*7100*/  HADD2.F32 R23, -RZ, R23.H1_H1 ;  /* 0x30000017ff177230 */ /* 0x000fe40000004100 */
[C---:B------:R-:W-:Y:S01]  /*7110*/  FFMA.FTZ R45, R47.reuse, R9, R20 ;  /* 0x000000092f2d7223 */ /* 0x040fe20000010014 */
[----:B------:R-:W-:Y:S02]  /*7120*/  HADD2.F32 R9, -RZ, R39.H1_H1 ;  /* 0x30000027ff097230 */ /* 0x000fe40000004100 */
[----:B------:R-:W-:Y:S01]  /*7130*/  FFMA.FTZ R10, R47, R46, R10 ;  /* 0x0000002e2f0a7223 */ /* 0x000fe2000001000a */
[----:B------:R-:W-:Y:S01]  /*7140*/  HADD2.F32 R49, -RZ, R43.H0_H0 ;  /* 0x2000002bff317230 */ /* 0x000fe20000004100 */
[----:B------:R-:W-:Y:S01]  /*7150*/  LOP3.LUT R20, R42, 0xf000f, RZ, 0xc0, !PT ;  /* 0x000f000f2a147812 */ /* 0x000fe200078ec0ff */
[----:B------:R-:W-:-:S02]  /*7160*/  HADD2.F32 R44, -RZ, R44.H1_H1 ;  /* 0x3000002cff2c7230 */ /* 0x000fc40000004100 */
[----:B------:R-:W-:Y:S01]  /*7170*/  FFMA.FTZ R9, R23, R9, R10 ;  /* 0x0000000917097223 */ /* 0x000fe2000001000a */
[----:B------:R-:W-:Y:S01]  /*7180*/  LOP3.LUT R10, R41, 0xf000f, RZ, 0xc0, !PT ;  /* 0x000f000f290a7812 */ /* 0x000fe200078ec0ff */
[----:B------:R-:W-:Y:S01]  /*7190*/  FFMA.FTZ R49, R47, R49, R22 ;  /* 0x000000312f317223 */ /* 0x000fe20000010016 */
[----:B------:R-:W-:Y:S01]  /*71a0*/  LOP3.LUT R20, R20, 0x64006400, RZ, 0xfc, !PT ;  /* 0x6400640014147812 */ /* 0x000fe200078efcff */
[----:B------:R-:W-:Y:S01]  /*71b0*/  FFMA.FTZ R22, R23, R44, R45 ;  /* 0x0000002c17167223 */ /* 0x000fe2000001002d */
[----:B------:R-:W-:Y:S01]  /*71c0*/  LOP3.LUT R10, R10, 0x64006400, RZ, 0xfc, !PT ;  /* 0x640064000a0a7812 */ /* 0x000fe200078efcff */
[----:B------:R-:W-:Y:S01]  /*71d0*/  HADD2.F32 R37, -RZ, R37.H1_H1 ;  /* 0x30000025ff257230 */ /* 0x000fe20000004100 */
[----:B------:R-:W-:Y:S01]  /*71e0*/  LOP3.LUT R44, R40, 0xf000f, RZ, 0xc0, !PT ;  /* 0x000f000f282c7812 */ /* 0x000fe200078ec0ff */
[----:B------:R-:W-:Y:S01]  /*71f0*/  HADD2.F32 R46, -RZ, R43.H1_H1 ;  /* 0x3000002bff2e7230 */ /* 0x000fe20000004100 */
[----:B------:R-:W-:Y:S01]  /*7200*/  LOP3.LUT R45, R11, 0xf000f, RZ, 0xc0, !PT ;  /* 0x000f000f0b2d7812 */ /* 0x000fe200078ec0ff */
[----:B------:R-:W-:Y:S01]  /*7210*/  HADD2 R43, R10, -1032, -1032 ;  /* 0xe408e4080a2b7430 */ /* 0x000fe20000000000 */
[----:B------:R-:W-:Y:S01]  /*7220*/  LOP3.LUT R44, R44, 0x64006400, RZ, 0xfc, !PT ;  /* 0x640064002c2c7812 */ /* 0x000fe200078efcff */
[----:B------:R-:W-:Y:S01]  /*7230*/  HADD2 R39, R20, -1032, -1032 ;  /* 0xe408e40814277430 */ /* 0x000fe20000000000 */
[----:B------:R-:W-:Y:S01]  /*7240*/  LOP3.LUT R10, R45, 0x64006400, RZ, 0xfc, !PT ;  /* 0x640064002d0a7812 */ /* 0x000fe200078efcff */
[----:B------:R-:W-:Y:S01]  /*7250*/  FFMA.FTZ R8, R37, R23, R8 ;  /* 0x0000001725087223 */ /* 0x000fe20000010008 */
[----:B------:R-:W-:Y:S01]  /*7260*/  FFMA.FTZ R23, R23, R46, R49 ;  /* 0x0000002e17177223 */ /* 0x000fe20000010031 */
[----:B-1----:R-:W-:-:S02]  /*7270*/  HADD2.F32 R37, -RZ, R28.H0_H0 ;  /* 0x2000001cff257230 */ /* 0x002fc40000004100 */
[----:B------:R-:W-:Y:S02]  /*7280*/  HADD2 R44, R44, -1032, -1032 ;  /* 0xe408e4082c2c7430 */ /* 0x000fe40000000000 */
[----:B------:R-:W-:Y:S02]  /*7290*/  HADD2.F32 R46, -RZ, R39.H0_H0 ;  /* 0x20000027ff2e7230 */ /* 0x000fe40000004100 */
[----:B------:R-:W-:Y:S02]  /*72a0*/  HADD2 R10, R10, -1032, -1032 ;  /* 0xe408e4080a0a7430 */ /* 0x000fe40000000000 */
[----:B------:R-:W-:Y:S01]  /*72b0*/  HADD2.F32 R45, -RZ, R43.H0_H0 ;  /* 0x2000002bff2d7230 */ /* 0x000fe20000004100 */
[----:B------:R-:W-:Y:S01]  /*72c0*/  LOP3.LUT R42, R42, 0xf000f0, RZ, 0xc0, !PT ;  /* 0x00f000f02a2a7812 */ /* 0x000fe200078ec0ff */
[----:B------:R-:W-:Y:S02]  /*72d0*/  HADD2.F32 R28, -RZ, R28.H1_H1 ;  /* 0x3000001cff1c7230 */ /* 0x000fe40000004100 */
[----:B------:R-:W-:Y:S01]  /*72e0*/  FFMA.FTZ R9, R37, R46, R9 ;  /* 0x0000002e25097223 */ /* 0x000fe20000010009 */
[----:B------:R-:W-:-:S02]  /*72f0*/  HADD2.F32 R46, -RZ, R44.H0_H0 ;  /* 0x2000002cff2e7230 */ /* 0x000fc40000004100 */
[----:B------:R-:W-:Y:S01]  /*7300*/  FFMA.FTZ R45, R45, R37, R8 ;  /* 0x000000252d2d7223 */ /* 0x000fe20000010008 */
[--C-:B------:R-:W-:Y:S01]  /*7310*/  HADD2.F32 R48, -RZ, R10.reuse.H0_H0 ;  /* 0x2000000aff307230 */ /* 0x100fe20000004100 */
[----:B------:R-:W-:Y:S01]  /*7320*/  LOP3.LUT R41, R41, 0xf000f0, RZ, 0xc0, !PT ;  /* 0x00f000f029297812 */ /* 0x000fe200078ec0ff */
[----:B------:R-:W-:Y:S02]  /*7330*/  HADD2.F32 R8, -RZ, R43.H1_H1 ;  /* 0x3000002bff087230 */ /* 0x000fe40000004100 */
[C---:B------:R-:W-:Y:S01]  /*7340*/  FFMA.FTZ R22, R37.reuse, R46, R22 ;  /* 0x0000002e25167223 */ /* 0x040fe20000010016 */
[----:B------:R-:W-:Y:S02]  /*7350*/  HADD2.F32 R39, -RZ, R39.H1_H1 ;  /* 0x30000027ff277230 */ /* 0x000fe40000004100 */
[----:B------:R-:W-:Y:S01]  /*7360*/  FFMA.FTZ R23, R37, R48, R23 ;  /* 0x0000003025177223 */ /* 0x000fe20000010017 */
[----:B------:R-:W-:Y:S01]  /*7370*/  LOP3.LUT R40, R40, 0xf000f0, RZ, 0xc0, !PT ;  /* 0x00f000f028287812 */ /* 0x000fe200078ec0ff */
[----:B------:R-:W-:Y:S01]  /*7380*/  FFMA.FTZ R43, R8, R28, R45 ;  /* 0x0000001c082b7223 */ /* 0x000fe2000001002d */
[----:B------:R-:W-:Y:S01]  /*7390*/  LOP3.LUT R41, R41, 0x64006400, RZ, 0xfc, !PT ;  /* 0x6400640029297812 */ /* 0x000fe200078efcff */
[----:B------:R-:W-:Y:S01]  /*73a0*/  FFMA.FTZ R37, R28, R39, R9 ;  /* 0x000000271c257223 */ /* 0x000fe20000010009 */
[----:B------:R-:W-:Y:S01]  /*73b0*/  IMAD.WIDE R8, R21, 0x4, R24 ;  /* 0x0000000415087825 */ /* 0x000fe200078e0218 */
[----:B------:R-:W-:Y:S01]  /*73c0*/  LOP3.LUT R21, R42, 0x64006400, RZ, 0xfc, !PT ;  /* 0x640064002a157812 */ /* 0x000fe200078efcff */
[----:B------:R-:W0:Y:S01]  /*73d0*/  LDS.64 R24, [UR4+0x10] ;  /* 0x00001004ff187984 */ /* 0x000e220008000a00 */
[----:B------:R-:W-:Y:S01]  /*73e0*/  LOP3.LUT R42, R11, 0xf000f0, RZ, 0xc0, !PT ;  /* 0x00f000f00b2a7812 */ /* 0x000fe200078ec0ff */
[----:B------:R-:W-:Y:S01]  /*73f0*/  HADD2.F32 R45, -RZ, R10.H1_H1 ;  /* 0x3000000aff2d7230 */ /* 0x000fe20000004100 */
[----:B------:R-:W-:Y:S01]  /*7400*/  LOP3.LUT R11, R40, 0x64006400, RZ, 0xfc, !PT ;  /* 0x64006400280b7812 */ /* 0x000fe200078efcff */
[----:B------:R-:W-:-:S02]  /*7410*/  HFMA2 R40, R41, R2.H1_H1, -72, -72 ;  /* 0xd480d48029287431 */ /* 0x000fc40000060002 */
[----:B------:R-:W-:Y:S02]  /*7420*/  HADD2.F32 R47, -RZ, R44.H1_H1 ;  /* 0x3000002cff2f7230 */ /* 0x000fe40000004100 */
[--C-:B------:R-:W-:Y:S02]  /*7430*/  HADD2.F32 R20, -RZ, R29.reuse.H0_H0 ;  /* 0x2000001dff147230 */ /* 0x100fe40000004100 */
[-C--:B------:R-:W-:Y:S02]  /*7440*/  HFMA2 R41, R11, R2.reuse.H1_H1, -72, -72 ;  /* 0xd480d4800b297431 */ /* 0x080fe40000060002 */
[----:B------:R-:W-:Y:S01]  /*7450*/  HADD2.F32 R29, -RZ, R29.H1_H1 ;  /* 0x3000001dff1d7230 */ /* 0x000fe20000004100 */
[----:B------:R-:W3:Y:S01]  /*7460*/  LDG.E.128.CONSTANT R8, desc[UR6][R8.64] ;  /* 0x0000000608087981 */ /* 0x000ee2000c1e9d00 */
[----:B------:R-:W-:Y:S01]  /*7470*/  FFMA.FTZ R39, R28, R47, R22 ;  /* 0x0000002f1c277223 */ /* 0x000fe20000010016 */
[----:B------:R-:W-:Y:S01]  /*7480*/  HFMA2 R22, R21, R2.H1_H1, -72, -72 ;  /* 0xd480d48015167431 */ /* 0x000fe20000060002 */
[----:B------:R-:W-:Y:S01]  /*7490*/  LOP3.LUT R21, R42, 0x64006400, RZ, 0xfc, !PT ;  /* 0x640064002a157812 */ /* 0x000fe200078efcff */
[----:B------:R-:W-:-:S03]  /*74a0*/  HADD2.F32 R42, -RZ, R40.H0_H0 ;  /* 0x20000028ff2a7230 */ /* 0x000fc60000004100 */
[----:B------:R-:W-:Y:S02]  /*74b0*/  HADD2.F32 R44, -RZ, R22.H0_H0 ;  /* 0x20000016ff2c7230 */ /* 0x000fe40000004100 */
[----:B------:R-:W-:Y:S01]  /*74c0*/  FFMA.FTZ R45, R28, R45, R23 ;  /* 0x0000002d1c2d7223 */ /* 0x000fe20000010017 */
[----:B------:R-:W-:Y:S02]  /*74d0*/  HADD2.F32 R40, -RZ, R40.H1_H1 ;  /* 0x30000028ff287230 */ /* 0x000fe40000004100 */
[----:B------:R-:W-:Y:S01]  /*74e0*/  FFMA.FTZ R23, R42, R20, R43 ;  /* 0x000000142a177223 */ /* 0x000fe2000001002b */
[----:B------:R-:W-:Y:S02]  /*74f0*/  HADD2.F32 R22, -RZ, R22.H1_H1 ;  /* 0x30000016ff167230 */ /* 0x000fe40000004100 */
[----:B------:R-:W-:Y:S01]  /*7500*/  FFMA.FTZ R44, R20, R44, R37 ;  /* 0x0000002c142c7223 */ /* 0x000fe20000010025 */
[----:B------:R-:W-:Y:S02]  /*7510*/  HADD2.F32 R28, -RZ, R41.H0_H0 ;  /* 0x20000029ff1c7230 */ /* 0x000fe40000004100 */
[----:B------:R-:W-:Y:S01]  /*7520*/  FFMA.FTZ R23, R40, R29, R23 ;  /* 0x0000001d28177223 */ /* 0x000fe20000010017 */
[----:B------:R-:W-:-:S02]  /*7530*/  HFMA2 R21, R21, R2.H1_H1, -72, -72 ;  /* 0xd480d48015157431 */ /* 0x000fc40000060002 */
[----:B------:R-:W-:Y:S02]  /*7540*/  HADD2.F32 R42, -RZ, R41.H1_H1 ;  /* 0x30000029ff2a7230 */ /* 0x000fe40000004100 */
[----:B------:R-:W-:Y:S01]  /*7550*/  FFMA.FTZ R40, R29, R22, R44 ;  /* 0x000000161d287223 */ /* 0x000fe2000001002c */
[----:B------:R-:W-:Y:S01]  /*7560*/  FFMA.FTZ R39, R20, R28, R39 ;  /* 0x0000001c14277223 */ /* 0x000fe20000010027 */
[----:B--2---:R-:W-:Y:S01]  /*7570*/  LOP3.LUT R22, R16, 0xf000f, RZ, 0xc0, !PT ;  /* 0x000f000f10167812 */ /* 0x004fe200078ec0ff */
[----:B------:R-:W-:Y:S01]  /*7580*/  HADD2.F32 R46, -RZ, R21.H0_H0 ;  /* 0x20000015ff2e7230 */ /* 0x000fe20000004100 */
[----:B------:R-:W-:Y:S01]  /*7590*/  LOP3.LUT R28, R17, 0xf000f, RZ, 0xc0, !PT ;  /* 0x000f000f111c7812 */ /* 0x000fe200078ec0ff */
[----:B------:R-:W-:Y:S01]  /*75a0*/  FFMA.FTZ R42, R29, R42, R39 ;  /* 0x0000002a1d2a7223 */ /* 0x000fe20000010027 */
[----:B------:R-:W-:Y:S02]  /*75b0*/  LOP3.LUT R37, R18, 0xf000f, RZ, 0xc0, !PT ;  /* 0x000f000f12257812 */ /* 0x000fe400078ec0ff */
[----:B------:R-:W-:-:S02]  /*75c0*/  LOP3.LUT R22, R22, 0x64006400, RZ, 0xfc, !PT ;  /* 0x6400640016167812 */ /* 0x000fc400078efcff */
[----:B------:R-:W-:Y:S01]  /*75d0*/  LOP3.LUT R39, R19, 0xf000f, RZ, 0xc0, !PT ;  /* 0x000f000f13277812 */ /* 0x000fe200078ec0ff */
[----:B------:R-:W-:Y:S01]  /*75e0*/  HADD2.F32 R21, -RZ, R21.H1_H1 ;  /* 0x30000015ff157230 */ /* 0x000fe20000004100 */
[----:B------:R-:W-:Y:S01]  /*75f0*/  LOP3.LUT R28, R28, 0x64006400, RZ, 0xfc, !PT ;  /* 0x640064001c1c7812 */ /* 0x000fe200078efcff */
[----:B------:R-:W-:Y:S01]  /*7600*/  FFMA.FTZ R20, R20, R46, R45 ;  /* 0x0000002e14147223 */ /* 0x000fe2000001002d */
[----:B------:R-:W-:Y:S01]  /*7610*/  LOP3.LUT R37, R37, 0x64006400, RZ, 0xfc, !PT ;  /* 0x6400640025257812 */ /* 0x000fe200078efcff */
[----:B------:R-:W-:Y:S01]  /*7620*/  HADD2 R22, R22, -1032, -1032 ;  /* 0xe408e40816167430 */ /* 0x000fe20000000000 */
[----:B------:R-:W-:Y:S01]  /*7630*/  LOP3.LUT R39, R39, 0x64006400, RZ, 0xfc, !PT ;  /* 0x6400640027277812 */ /* 0x000fe200078efcff */
[----:B------:R-:W-:Y:S02]  /*7640*/  HADD2 R44, R28, -1032, -1032 ;  /* 0xe408e4081c2c7430 */ /* 0x000fe40000000000 */
[----:B------:R-:W-:Y:S01]  /*7650*/  FFMA.FTZ R29, R29, R21, R20 ;  /* 0x000000151d1d7223 */ /* 0x000fe20000010014 */
[----:B------:R-:W-:-:S02]  /*7660*/  HADD2 R37, R37, -1032, -1032 ;  /* 0xe408e40825257430 */ /* 0x000fc40000000000 */
[----:B------:R-:W-:Y:S02]  /*7670*/  HADD2.F32 R20, -RZ, R22.H0_H0 ;  /* 0x20000016ff147230 */ /* 0x000fe40000004100 */
[----:B------:R-:W-:Y:S02]  /*7680*/  HADD2 R39, R39, -1032, -1032 ;  /* 0xe408e40827277430 */ /* 0x000fe40000000000 */
[----:B0-----:R-:W-:Y:S02]  /*7690*/  HADD2.F32 R21, -RZ, R24.H0_H0 ;  /* 0x20000018ff157230 */ /* 0x001fe40000004100 */
[----:B------:R-:W-:Y:S02]  /*76a0*/  HADD2.F32 R47, -RZ, R22.H1_H1 ;  /* 0x30000016ff2f7230 */ /* 0x000fe40000004100 */
[----:B------:R-:W-:Y:S02]  /*76b0*/  HADD2.F32 R46, -RZ, R44.H0_H0 ;  /* 0x2000002cff2e7230 */ /* 0x000fe40000004100 */
[----:B------:R-:W-:Y:S01]  /*76c0*/  FFMA.FTZ R20, R20, R21, RZ ;  /* 0x0000001514147223 */ /* 0x000fe200000100ff */
[----:B------:R-:W-:-:S02]  /*76d0*/  HADD2.F32 R22, -RZ, R37.H0_H0 ;  /* 0x20000025ff167230 */ /* 0x000fc40000004100 */
[----:B------:R-:W-:Y:S02]  /*76e0*/  HADD2.F32 R28, -RZ, R39.H0_H0 ;  /* 0x20000027ff1c7230 */ /* 0x000fe40000004100 */
[----:B------:R-:W-:Y:S02]  /*76f0*/  HADD2.F32 R24, -RZ, R24.H1_H1 ;  /* 0x30000018ff187230 */ /* 0x000fe40000004100 */
[C---:B------:R-:W-:Y:S01]  /*7700*/  FFMA.FTZ R41, R21.reuse, R46, RZ ;  /* 0x0000002e15297223 */ /* 0x040fe200000100ff */
[----:B------:R-:W-:Y:S02]  /*7710*/  HADD2.F32 R48, -RZ, R44.H1_H1 ;  /* 0x3000002cff307230 */ /* 0x000fe40000004100 */
[C---:B------:R-:W-:Y:S01]  /*7720*/  FFMA.FTZ R43, R21.reuse, R22, RZ ;  /* 0x00000016152b7223 */ /* 0x040fe200000100ff */
[----:B------:R-:W-:Y:S01]  /*7730*/  FFMA.FTZ R45, R21, R28, RZ ;  /* 0x0000001c152d7223 */ /* 0x000fe200000100ff */
[----:B------:R-:W-:Y:S01]  /*7740*/  FFMA.FTZ R22, R47, R24, R20 ;  /* 0x000000182f167223 */ /* 0x000fe20000010014 */
[----:B------:R-:W-:Y:S01]  /*7750*/  LOP3.LUT R44, R16, 0xf000f0, RZ, 0xc0, !PT ;  /* 0x00f000f0102c7812 */ /* 0x000fe200078ec0ff */
[----:B------:R-:W0:Y:S01]  /*7760*/  LDS.64 R20, [UR4+0x18] ;  /* 0x00001804ff147984 */ /* 0x000e220008000a00 */
[----:B------:R-:W-:Y:S01]  /*7770*/  LOP3.LUT R46, R17, 0xf000f0, RZ, 0xc0, !PT ;  /* 0x00f000f0112e7812 */ /* 0x000fe200078ec0ff */
[----:B------:R-:W-:Y:S01]  /*7780*/  FFMA.FTZ R41, R24, R48, R41 ;  /* 0x0000003018297223 */ /* 0x000fe20000010029 */
[----:B------:R-:W-:Y:S01]  /*7790*/  LOP3.LUT R47, R18, 0xf000f0, RZ, 0xc0, !PT ;  /* 0x00f000f0122f7812 */ /* 0x000fe200078ec0ff */
[----:B------:R-:W-:Y:S01]  /*77a0*/  HADD2.F32 R48, -RZ, R37.H1_H1 ;  /* 0x30000025ff307230 */ /* 0x000fe20000004100 */
[----:B------:R-:W-:Y:S01]  /*77b0*/  LOP3.LUT R37, R44, 0x64006400, RZ, 0xfc, !PT ;  /* 0x640064002c257812 */ /* 0x000fe200078efcff */
[----:B------:R-:W-:Y:S01]  /*77c0*/  HADD2.F32 R50, -RZ, R39.H1_H1 ;  /* 0x30000027ff327230 */ /* 0x000fe20000004100 */
[----:B------:R-:W-:-:S02]  /*77d0*/  LOP3.LUT R39, R46, 0x64006400, RZ, 0xfc, !PT ;  /* 0x640064002e277812 */ /* 0x000fc400078efcff */
[----:B------:R-:W-:Y:S01]  /*77e0*/  LOP3.LUT R47, R47, 0x64006400, RZ, 0xfc, !PT ;  /* 0x640064002f2f7812 */ /* 0x000fe200078efcff */
[C---:B------:R-:W-:Y:S01]  /*77f0*/  FFMA.FTZ R43, R24.reuse, R48, R43 ;  /* 0x00000030182b7223 */ /* 0x040fe2000001002b */
[----:B------:R-:W-:Y:S01]  /*7800*/  LOP3.LUT R28, R19, 0xf000f0, RZ, 0xc0, !PT ;  /* 0x00f000f0131c7812 */ /* 0x000fe200078ec0ff */
[----:B------:R-:W-:Y:S01]  /*7810*/  FFMA.FTZ R45, R24, R50, R45 ;  /* 0x00000032182d7223 */ /* 0x000fe2000001002d */
[-C--:B------:R-:W-:Y:S02]  /*7820*/  HFMA2 R24, R37, R2.reuse.H1_H1, -72, -72 ;  /* 0xd480d48025187431 */ /* 0x080fe40000060002 */
[-C--:B------:R-:W-:Y:S01]  /*7830*/  HFMA2 R37, R39, R2.reuse.H1_H1, -72, -72 ;  /* 0xd480d48027257431 */ /* 0x080fe20000060002 */
[----:B------:R-:W-:Y:S01]  /*7840*/  LOP3.LUT R39, R28, 0x64006400, RZ, 0xfc, !PT ;  /* 0x640064001c277812 */ /* 0x000fe200078efcff */
[----:B------:R-:W-:Y:S02]  /*7850*/  HFMA2 R44, R47, R2.H1_H1, -72, -72 ;  /* 0xd480d4802f2c7431 */ /* 0x000fe40000060002 */
[----:B------:R-:W-:-:S02]  /*7860*/  HADD2.F32 R28, -RZ, R25.H0_H0 ;  /* 0x20000019ff1c7230 */ /* 0x000fc40000004100 */
[----:B------:R-:W-:Y:S02]  /*7870*/  HFMA2 R46, R39, R2.H1_H1, -72, -72 ;  /* 0xd480d480272e7431 */ /* 0x000fe40000060002 */
[----:B------:R-:W-:Y:S02]  /*7880*/  HADD2.F32 R50, -RZ, R44.H0_H0 ;  /* 0x2000002cff327230 */ /* 0x000fe40000004100 */
[----:B------:R-:W-:Y:S02]  /*7890*/  HADD2.F32 R48, -RZ, R37.H0_H0 ;  /* 0x20000025ff307230 */ /* 0x000fe40000004100 */
[----:B------:R-:W-:Y:S02]  /*78a0*/  HADD2.F32 R47, -RZ, R24.H0_H0 ;  /* 0x20000018ff2f7230 */ /* 0x000fe40000004100 */
[----:B------:R-:W-:Y:S01]  /*78b0*/  FFMA.FTZ R50, R28, R50, R43 ;  /* 0x000000321c327223 */ /* 0x000fe2000001002b */
[----:B------:R-:W-:Y:S01]  /*78c0*/  HADD2.F32 R43, -RZ, R46.H0_H0 ;  /* 0x2000002eff2b7230 */ /* 0x000fe20000004100 */
[----:B------:R-:W-:Y:S01]  /*78d0*/  SHF.R.U32.HI R17, RZ, 0x8, R17 ;  /* 0x00000008ff117819 */ /* 0x000fe20000011611 */
[----:B------:R-:W-:-:S02]  /*78e0*/  HADD2.F32 R39, -RZ, R25.H1_H1 ;  /* 0x30000019ff277230 */ /* 0x000fc40000004100 */
[C---:B------:R-:W-:Y:S01]  /*78f0*/  FFMA.FTZ R48, R28.reuse, R48, R41 ;  /* 0x000000301c307223 */ /* 0x040fe20000010029 */
[----:B------:R-:W-:Y:S02]  /*7900*/  HADD2.F32 R37, -RZ, R37.H1_H1 ;  /* 0x30000025ff257230 */ /* 0x000fe40000004100 */
[----:B------:R-:W-:Y:S01]  /*7910*/  FFMA.FTZ R22, R47, R28, R22 ;  /* 0x0000001c2f167223 */ /* 0x000fe20000010016 */
[----:B------:R-:W-:Y:S02]  /*7920*/  HADD2.F32 R25, -RZ, R24.H1_H1 ;  /* 0x30000018ff197230 */ /* 0x000fe40000004100 */
        /* <DEDUP_REMOVED lines=8> */
[----:B------:R-:W-:Y:S01]  /*79b0*/  FFMA.FTZ R25, R25, R39, R22 ;  /* 0x0000002719197223 */ /* 0x000fe20000010016 */
        /* <DEDUP_REMOVED lines=13> */
[----:B------:R-:W-:Y:S02]  /*7a90*/  HADD2.F32 R49, -RZ, R43.H0_H0 ;  /* 0x2000002bff317230 */ /* 0x000fe40000004100 */
[----:B------:R-:W-:Y:S02]  /*7aa0*/  HADD2 R24, R46, -1032, -1032 ;  /* 0xe408e4082e187430 */ /* 0x000fe40000000000 */
[----:B------:R-:W-:Y:S02]  /*7ab0*/  HADD2.F32 R20, -RZ, R20.H1_H1 ;  /* 0x30000014ff147230 */ /* 0x000fe40000004100 */
[----:B------:R-:W-:Y:S02]  /*7ac0*/  HADD2.F32 R48, -RZ, R45.H0_H0 ;  /* 0x2000002dff307230 */ /* 0x000fe40000004100 */
[----:B------:R-:W-:Y:S02]  /*7ad0*/  HADD2.F32 R50, -RZ, R44.H0_H0 ;  /* 0x2000002cff327230 */ /* 0x000fe40000004100 */
[----:B------:R-:W-:-:S02]  /*7ae0*/  HADD2.F32 R46, -RZ, R24.H0_H0 ;  /* 0x20000018ff2e7230 */ /* 0x000fc40000004100 */
[----:B------:R-:W-:Y:S02]  /*7af0*/  HADD2.F32 R47, -RZ, R45.H1_H1 ;  /* 0x3000002dff2f7230 */ /* 0x000fe40000004100 */
[----:B------:R-:W-:Y:S01]  /*7b00*/  FFMA.FTZ R45, R41, R49, R28 ;  /* 0x00000031292d7223 */ /* 0x000fe2000001001c */
[----:B------:R-:W-:Y:S01]  /*7b10*/  HADD2.F32 R43, -RZ, R43.H1_H1 ;  /* 0x3000002bff2b7230 */ /* 0x000fe20000004100 */
[----:B------:R-:W-:Y:S02]  /*7b20*/  LOP3.LUT R16, R16, 0xf000f0, RZ, 0xc0, !PT ;  /* 0x00f000f010107812 */ /* 0x000fe400078ec0ff */
[----:B------:R-:W-:Y:S01]  /*7b30*/  LOP3.LUT R28, R17, 0xf000f0, RZ, 0xc0, !PT ;  /* 0x00f000f0111c7812 */ /* 0x000fe200078ec0ff */
[----:B------:R-:W-:Y:S01]  /*7b40*/  FFMA.FTZ R48, R48, R41, R25 ;  /* 0x0000002930307223 */ /* 0x000fe20000010019 */
[C---:B------:R-:W-:Y:S01]  /*7b50*/  FFMA.FTZ R37, R41.reuse, R50, R37 ;  /* 0x0000003229257223 */ /* 0x040fe20000010025 */
[----:B------:R-:W-:Y:S01]  /*7b60*/  FFMA.FTZ R39, R41, R46, R39 ;  /* 0x0000002e29277223 */ /* 0x000fe20000010027 */
[----:B------:R-:W-:Y:S01]  /*7b70*/  FFMA.FTZ R17, R20, R43, R45 ;  /* 0x0000002b14117223 */ /* 0x000fe2000001002d */
        /* <DEDUP_REMOVED lines=8> */
[----:B------:R-:W-:Y:S02]  /*7c00*/  HADD2.F32 R22, -RZ, R21.H0_H0 ;  /* 0x20000015ff167230 */ /* 0x000fe40000004100 */
[----:B------:R-:W-:-:S02]  /*7c10*/  HADD2.F32 R44, -RZ, R44.H1_H1 ;  /* 0x3000002cff2c7230 */ /* 0x000fc40000004100 */
[-C--:B------:R-:W-:Y:S02]  /*7c20*/  HFMA2 R16, R45, R2.reuse.H1_H1, -72, -72 ;  /* 0xd480d4802d107431 */ /* 0x080fe40000060002 */
[----:B------:R-:W-:Y:S02]  /*7c30*/  HADD2.F32 R28, -RZ, R18.H0_H0 ;  /* 0x20000012ff1c7230 */ /* 0x000fe40000004100 */
[----:B------:R-:W-:Y:S02]  /*7c40*/  HFMA2 R41, R41, R2.H1_H1, -72, -72 ;  /* 0xd480d48029297431 */ /* 0x000fe40000060002 */
[----:B------:R-:W-:Y:S02]  /*7c50*/  HADD2.F32 R43, -RZ, R24.H1_H1 ;  /* 0x30000018ff2b7230 */ /* 0x000fe40000004100 */
[----:B------:R-:W-:Y:S01]  /*7c60*/  FFMA.FTZ R37, R20, R44, R37 ;  /* 0x0000002c14257223 */ /* 0x000fe20000010025 */
[----:B------:R-:W-:Y:S02]  /*7c70*/  HADD2.F32 R24, -RZ, R19.H0_H0 ;  /* 0x20000013ff187230 */ /* 0x000fe40000004100 */
[----:B------:R-:W-:Y:S01]  /*7c80*/  FFMA.FTZ R28, R22, R28, R17 ;  /* 0x0000001c161c7223 */ /* 0x000fe20000010011 */
[----:B------:R-:W-:Y:S01]  /*7c90*/  FFMA.FTZ R25, R47, R20, R48 ;  /* 0x000000142f197223 */ /* 0x000fe20000010030 */
[----:B------:R-:W-:-:S02]  /*7ca0*/  HADD2.F32 R44, -RZ, R16.H0_H0 ;  /* 0x20000010ff2c7230 */ /* 0x000fc40000004100 */
[----:B------:R-:W-:Y:S01]  /*7cb0*/  FFMA.FTZ R39, R20, R43, R39 ;  /* 0x0000002b14277223 */ /* 0x000fe20000010027 */
[----:B------:R-:W-:Y:S02]  /*7cc0*/  HADD2.F32 R17, -RZ, R41.H0_H0 ;  /* 0x20000029ff117230 */ /* 0x000fe40000004100 */
[----:B------:R-:W-:Y:S01]  /*7cd0*/  FFMA.FTZ R25, R24, R22, R25 ;  /* 0x0000001618197223 */ /* 0x000fe20000010019 */
[----:B------:R-:W-:Y:S02]  /*7ce0*/  HADD2.F32 R21, -RZ, R21.H1_H1 ;  /* 0x30000015ff157230 */ /* 0x000fe40000004100 */
[----:B------:R-:W-:Y:S02]  /*7cf0*/  HADD2.F32 R20, -RZ, R19.H1_H1 ;  /* 0x30000013ff147230 */ /* 0x000fe40000004100 */
[C---:B------:R-:W-:Y:S01]  /*7d00*/  FFMA.FTZ R37, R22.reuse, R44, R37 ;  /* 0x0000002c16257223 */ /* 0x040fe20000010025 */
[----:B------:R-:W-:Y:S02]  /*7d10*/  HADD2.F32 R18, -RZ, R18.H1_H1 ;  /* 0x30000012ff127230 */ /* 0x000fe40000004100 */
[----:B------:R-:W-:Y:S01]  /*7d20*/  FFMA.FTZ R17, R22, R17, R39 ;  /* 0x0000001116117223 */ /* 0x000fe20000010027 */
[----:B------:R-:W-:-:S02]  /*7d30*/  HADD2.F32 R16, -RZ, R16.H1_H1 ;  /* 0x30000010ff107230 */ /* 0x000fc40000004100 */
[----:B------:R-:W-:Y:S02]  /*7d40*/  HADD2.F32 R24, -RZ, R41.H1_H1 ;  /* 0x30000029ff187230 */ /* 0x000fe40000004100 */
[----:B------:R-:W-:Y:S01]  /*7d50*/  FFMA.FTZ R19, R20, R21, R25 ;  /* 0x0000001514137223 */ /* 0x000fe20000010019 */
[C---:B------:R-:W-:Y:S01]  /*7d60*/  FFMA.FTZ R18, R21.reuse, R18, R28 ;  /* 0x0000001215127223 */ /* 0x040fe2000001001c */
[C---:B------:R-:W-:Y:S01]  /*7d70*/  FFMA.FTZ R20, R21.reuse, R16, R37 ;  /* 0x0000001015147223 */ /* 0x040fe20000010025 */
[----:B------:R-:W-:Y:S02]  /*7d80*/  FFMA.FTZ R21, R21, R24, R17 ;  /* 0x0000001815157223 */ /* 0x000fe40000010011 */
[----:B------:R-:W0:Y:S01]  /*7d90*/  LDS.64 R16, [UR4+0x20] ;  /* 0x00002004ff107984 */ /* 0x000e220008000a00 */
[----:B------:R-:W-:Y:S01]  /*7da0*/  FMUL.FTZ R23, R36, R23 ;  /* 0x0000001724177220 */ /* 0x000fe20000410000 */
[----:B------:R-:W-:Y:S01]  /*7db0*/  FMUL.FTZ R40, R35, R40 ;  /* 0x0000002823287220 */ /* 0x000fe20000410000 */
[----:B------:R-:W-:Y:S01]  /*7dc0*/  FMUL.FTZ R42, R31, R42 ;  /* 0x0000002a1f2a7220 */ /* 0x000fe20000410000 */
[----:B------:R-:W-:Y:S01]  /*7dd0*/  FMUL.FTZ R29, R30, R29 ;  /* 0x0000001d1e1d7220 */ /* 0x000fe20000410000 */
[----:B------:R-:W-:Y:S01]  /*7de0*/  MOV R22, R6 ;  /* 0x0000000600167202 */ /* 0x000fe20000000f00 */
[----:B------:R-:W-:Y:S01]  /*7df0*/  FMUL.FTZ R6, R36, R19 ;  /* 0x0000001324067220 */ /* 0x000fe20000410000 */
[----:B------:R-:W-:Y:S01]  /*7e00*/  F2FP.F16.F32.PACK_AB R23, RZ, R23 ;  /* 0x00000017ff17723e */ /* 0x000fe200000000ff */
[----:B------:R-:W-:Y:S01]  /*7e10*/  FMUL.FTZ R18, R35, R18 ;  /* 0x0000001223127220 */ /* 0x000fe20000410000 */
[----:B------:R-:W-:Y:S01]  /*7e20*/  F2FP.F16.F32.PACK_AB R40, RZ, R40 ;  /* 0x00000028ff28723e */ /* 0x000fe200000000ff */
[----:B------:R-:W-:Y:S01]  /*7e30*/  FMUL.FTZ R20, R31, R20 ;  /* 0x000000141f147220 */ /* 0x000fe20000410000 */
[----:B------:R-:W-:Y:S01]  /*7e40*/  FMUL.FTZ R21, R30, R21 ;  /* 0x000000151e157220 */ /* 0x000fe20000410000 */
[----:B------:R-:W-:-:S02]  /*7e50*/  F2FP.F16.F32.PACK_AB R42, RZ, R42 ;  /* 0x0000002aff2a723e */ /* 0x000fc400000000ff */
[----:B------:R-:W-:Y:S02]  /*7e60*/  F2FP.F16.F32.PACK_AB R29, RZ, R29 ;  /* 0x0000001dff1d723e */ /* 0x000fe400000000ff */
[----:B------:R-:W-:Y:S02]  /*7e70*/  PRMT R23, R23, 0x5410, R40 ;  /* 0x0000541017177816 */ /* 0x000fe40000000028 */
[----:B------:R-:W-:Y:S02]  /*7e80*/  F2FP.F16.F32.PACK_AB R6, RZ, R6 ;  /* 0x00000006ff06723e */ /* 0x000fe400000000ff */
[----:B------:R-:W-:Y:S02]  /*7e90*/  F2FP.F16.F32.PACK_AB R18, RZ, R18 ;  /* 0x00000012ff12723e */ /* 0x000fe400000000ff */
[----:B------:R-:W-:Y:S02]  /*7ea0*/  F2FP.F16.F32.PACK_AB R20, RZ, R20 ;  /* 0x00000014ff14723e */ /* 0x000fe400000000ff */
[----:B------:R-:W-:-:S02]  /*7eb0*/  F2FP.F16.F32.PACK_AB R21, RZ, R21 ;  /* 0x00000015ff15723e */ /* 0x000fc400000000ff */
[----:B------:R-:W-:Y:S01]  /*7ec0*/  PRMT R42, R42, 0x5410, R29 ;  /* 0x000054102a2a7816 */ /* 0x000fe2000000001d */
[----:B------:R-:W-:Y:S01]  /*7ed0*/  HFMA2.MMA R19, R23, 1, 1, R7 ;  /* 0x3c003c0017137835 */ /* 0x000fe20000000007 */
[----:B------:R-:W-:Y:S02]  /*7ee0*/  PRMT R6, R6, 0x5410, R18 ;  /* 0x0000541006067816 */ /* 0x000fe40000000012 */
[----:B------:R-:W-:Y:S01]  /*7ef0*/  PRMT R20, R20, 0x5410, R21 ;  /* 0x0000541014147816 */ /* 0x000fe20000000015 */
[----:B------:R-:W-:Y:S01]  /*7f00*/  HADD2 R18, R42, R22 ;  /* 0x000000162a127230 */ /* 0x000fe20000000000 */
[----:B------:R-:W-:Y:S02]  /*7f10*/  LOP3.LUT R7, R12, 0xf000f, RZ, 0xc0, !PT ;  /* 0x000f000f0c077812 */ /* 0x000fe400078ec0ff */
[C---:B------:R-:W-:Y:S01]  /*7f20*/  LOP3.LUT R29, R13.reuse, 0xf000f, RZ, 0xc0, !PT ;  /* 0x000f000f0d1d7812 */ /* 0x040fe200078ec0ff */
[----:B------:R-:W-:Y:S01]  /*7f30*/  HADD2 R18, R20, R18 ;  /* 0x0000001214127230 */ /* 0x000fe20000000000 */
[----:B------:R-:W-:-:S02]  /*7f40*/  LOP3.LUT R22, R13, 0xf000f0, RZ, 0xc0, !PT ;  /* 0x00f000f00d167812 */ /* 0x000fc400078ec0ff */
[----:B------:R-:W-:Y:S02]  /*7f50*/  SHF.R.U32.HI R20, RZ, 0x8, R13 ;  /* 0x00000008ff147819 */ /* 0x000fe4000001160d */
[C---:B------:R-:W-:Y:S01]  /*7f60*/  LOP3.LUT R13, R14.reuse, 0xf000f, RZ, 0xc0, !PT ;  /* 0x000f000f0e0d7812 */ /* 0x040fe200078ec0ff */
[----:B------:R-:W-:Y:S01]  /*7f70*/  HFMA2.MMA R19, R6, 1, 1, R19 ;  /* 0x3c003c0006137835 */ /* 0x000fe20000000013 */
[--C-:B0-----:R-:W-:Y:S01]  /*7f80*/  HADD2.F32 R6, -RZ, R16.reuse.H0_H0 ;  /* 0x20000010ff067230 */ /* 0x101fe20000004100 */
[----:B------:R-:W-:Y:S01]  /*7f90*/  LOP3.LUT R7, R7, 0x64006400, RZ, 0xfc, !PT ;  /* 0x6400640007077812 */ /* 0x000fe200078efcff */
[----:B------:R-:W-:Y:S01]  /*7fa0*/  HADD2.F32 R28, -RZ, R16.H1_H1 ;  /* 0x30000010ff1c7230 */ /* 0x000fe20000004100 */
[----:B------:R-:W-:Y:S02]  /*7fb0*/  LOP3.LUT R16, R13, 0x64006400, RZ, 0xfc, !PT ;  /* 0x640064000d107812 */ /* 0x000fe400078efcff */
[----:B------:R-:W-:Y:S02]  /*7fc0*/  LOP3.LUT R24, R14, 0xf000f0, RZ, 0xc0, !PT ;  /* 0x00f000f00e187812 */ /* 0x000fe400078ec0ff */
[----:B------:R-:W-:Y:S01]  /*7fd0*/  SHF.R.U32.HI R21, RZ, 0x8, R14 ;  /* 0x00000008ff157819 */ /* 0x000fe2000001160e */
[----:B------:R-:W-:Y:S01]  /*7fe0*/  HADD2 R13, R7, -1032, -1032 ;  /* 0xe408e408070d7430 */ /* 0x000fe20000000000 */
[----:B------:R-:W-:-:S02]  /*7ff0*/  LOP3.LUT R39, R15, 0xf000f, RZ, 0xc0, !PT ;  /* 0x000f000f0f277812 */ /* 0x000fc400078ec0ff */
[----:B------:R-:W-:Y:S02]  /*8000*/  LOP3.LUT R23, R15, 0xf000f0, RZ, 0xc0, !PT ;  /* 0x00f000f00f177812 */ /* 0x000fe400078ec0ff */
[----:B------:R-:W-:Y:S01]  /*8010*/  SHF.R.U32.HI R14, RZ, 0x8, R15 ;  /* 0x00000008ff0e7819 */ /* 0x000fe2000001160f */
[----:B------:R-:W-:Y:S01]  /*8020*/  HADD2 R41, R16, -1032, -1032 ;  /* 0xe408e40810297430 */ /* 0x000fe20000000000 */
[----:B------:R-:W-:Y:S02]  /*8030*/  LOP3.LUT R15, R29, 0x64006400, RZ, 0xfc, !PT ;  /* 0x640064001d0f7812 */ /* 0x000fe400078efcff */
[----:B------:R-:W-:Y:S01]  /*8040*/  LOP3.LUT R39, R39, 0x64006400, RZ, 0xfc, !PT ;  /* 0x6400640027277812 */ /* 0x000fe200078efcff */
[--C-:B------:R-:W-:Y:S02]  /*8050*/  HADD2.F32 R7, -RZ, R13.reuse.H0_H0 ;  /* 0x2000000dff077230 */ /* 0x100fe40000004100 */
[----:B------:R-:W-:Y:S02]  /*8060*/  HADD2 R40, R15, -1032, -1032 ;  /* 0xe408e4080f287430 */ /* 0x000fe40000000000 */
[----:B------:R-:W-:-:S02]  /*8070*/  HADD2.F32 R43, -RZ, R13.H1_H1 ;  /* 0x3000000dff2b7230 */ /* 0x000fc40000004100 */
[----:B------:R-:W-:Y:S01]  /*8080*/  HADD2.F32 R13, -RZ, R41.H0_H0 ;  /* 0x20000029ff0d7230 */ /* 0x000fe20000004100 */
[----:B------:R-:W-:Y:S01]  /*8090*/  LOP3.LUT R25, R12, 0xf000f0, RZ, 0xc0, !PT ;  /* 0x00f000f00c197812 */ /* 0x000fe200078ec0ff */
[--C-:B------:R-:W-:Y:S02]  /*80a0*/  HADD2.F32 R37, -RZ, R17.reuse.H0_H0 ;  /* 0x20000011ff257230 */ /* 0x100fe40000004100 */
[----:B------:R-:W-:Y:S02]  /*80b0*/  HADD2 R39, R39, -1032, -1032 ;  /* 0xe408e40827277430 */ /* 0x000fe40000000000 */
[----:B------:R-:W-:Y:S02]  /*80c0*/  HADD2.F32 R29, -RZ, R17.H1_H1 ;  /* 0x30000011ff1d7230 */ /* 0x000fe40000004100 */
[----:B------:R-:W0:Y:S01]  /*80d0*/  LDS.64 R16, [UR4+0x28] ;  /* 0x00002804ff107984 */ /* 0x000e220008000a00 */
[--C-:B------:R-:W-:Y:S02]  /*80e0*/  HADD2.F32 R45, -RZ, R40.reuse.H0_H0 ;  /* 0x20000028ff2d7230 */ /* 0x100fe40000004100 */
[----:B------:R-:W-:Y:S01]  /*80f0*/  FFMA.FTZ R42, R6, R13, RZ ;  /* 0x0000000d062a7223 */ /* 0x000fe200000100ff */
[----:B------:R-:W-:-:S02]  /*8100*/  HADD2.F32 R47, -RZ, R40.H1_H1 ;  /* 0x30000028ff2f7230 */ /* 0x000fc40000004100 */
[----:B------:R-:W-:Y:S01]  /*8110*/  FFMA.FTZ R40, R7, R6, RZ ;  /* 0x0000000607287223 */ /* 0x000fe200000100ff */
[----:B------:R-:W-:Y:S01]  /*8120*/  LOP3.LUT R25, R25, 0x64006400, RZ, 0xfc, !PT ;  /* 0x6400640019197812 */ /* 0x000fe200078efcff */
[----:B------:R-:W-:Y:S01]  /*8130*/  HADD2.F32 R15, -RZ, R39.H0_H0 ;  /* 0x20000027ff0f7230 */ /* 0x000fe20000004100 */
[----:B------:R-:W-:Y:S02]  /*8140*/  LOP3.LUT R7, R22, 0x64006400, RZ, 0xfc, !PT ;  /* 0x6400640016077812 */ /* 0x000fe400078efcff */
[----:B------:R-:W-:Y:S02]  /*8150*/  LOP3.LUT R13, R24, 0x64006400, RZ, 0xfc, !PT ;  /* 0x64006400180d7812 */ /* 0x000fe400078efcff */
[----:B------:R-:W-:Y:S01]  /*8160*/  LOP3.LUT R23, R23, 0x64006400, RZ, 0xfc, !PT ;  /* 0x6400640017177812 */ /* 0x000fe200078efcff */
[----:B------:R-:W-:Y:S02]  /*8170*/  HADD2.F32 R41, -RZ, R41.H1_H1 ;  /* 0x30000029ff297230 */ /* 0x000fe40000004100 */
[----:B------:R-:W-:-:S02]  /*8180*/  HFMA2 R25, R25, R2.H1_H1, -72, -72 ;  /* 0xd480d48019197431 */ /* 0x000fc40000060002 */
[----:B------:R-:W-:Y:S02]  /*8190*/  HADD2.F32 R24, -RZ, R39.H1_H1 ;  /* 0x30000027ff187230 */ /* 0x000fe40000004100 */
[-C--:B------:R-:W-:Y:S02]  /*81a0*/  HFMA2 R7, R7, R2.reuse.H1_H1, -72, -72 ;  /* 0xd480d48007077431 */ /* 0x080fe40000060002 */
[C---:B------:R-:W-:Y:S01]  /*81b0*/  FFMA.FTZ R15, R6.reuse, R15, RZ ;  /* 0x0000000f060f7223 */ /* 0x040fe200000100ff */
[-C--:B------:R-:W-:Y:S02]  /*81c0*/  HFMA2 R13, R13, R2.reuse.H1_H1, -72, -72 ;  /* 0xd480d4800d0d7431 */ /* 0x080fe40000060002 */
[----:B------:R-:W-:Y:S01]  /*81d0*/  FFMA.FTZ R45, R6, R45, RZ ;  /* 0x0000002d062d7223 */ /* 0x000fe200000100ff */
[----:B------:R-:W-:Y:S02]  /*81e0*/  HFMA2 R23, R23, R2.H1_H1, -72, -72 ;  /* 0xd480d48017177431 */ /* 0x000fe40000060002 */
[----:B------:R-:W-:Y:S01]  /*81f0*/  FFMA.FTZ R42, R28, R41, R42 ;  /* 0x000000291c2a7223 */ /* 0x000fe2000001002a */
        /* <DEDUP_REMOVED lines=8> */
[C---:B------:R-:W-:Y:S01]  /*8280*/  FFMA.FTZ R40, R37.reuse, R22, R40 ;  /* 0x0000001625287223 */ /* 0x040fe20000010028 */
[----:B------:R-:W-:Y:S01]  /*8290*/  FFMA.FTZ R41, R37, R41, R42 ;  /* 0x0000002925297223 */ /* 0x000fe2000001002a */
[----:B------:R-:W-:-:S02]  /*82a0*/  HADD2.F32 R6, -RZ, R25.H1_H1 ;  /* 0x30000019ff067230 */ /* 0x000fc40000004100 */
[----:B------:R-:W-:Y:S01]  /*82b0*/  FFMA.FTZ R37, R37, R15, R24 ;  /* 0x0000000f25257223 */ /* 0x000fe20000010018 */
[----:B------:R-:W-:Y:S01]  /*82c0*/  HADD2.F32 R22, -RZ, R7.H1_H1 ;  /* 0x30000007ff167230 */ /* 0x000fe20000004100 */
[----:B------:R-:W-:Y:S01]  /*82d0*/  SHF.R.U32.HI R12, RZ, 0x8, R12 ;  /* 0x00000008ff0c7819 */ /* 0x000fe2000001160c */
[----:B------:R-:W-:Y:S02]  /*82e0*/  HADD2.F32 R24, -RZ, R13.H1_H1 ;  /* 0x3000000dff187230 */ /* 0x000fe40000004100 */
[----:B------:R-:W-:Y:S02]  /*82f0*/  HADD2.F32 R28, -RZ, R23.H1_H1 ;  /* 0x30000017ff1c7230 */ /* 0x000fe40000004100 */
[----:B------:R-:W-:Y:S01]  /*8300*/  FFMA.FTZ R23, R6, R29, R39 ;  /* 0x0000001d06177223 */ /* 0x000fe20000010027 */
[C---:B------:R-:W-:Y:S01]  /*8310*/  FFMA.FTZ R15, R29.reuse, R22, R40 ;  /* 0x000000161d0f7223 */ /* 0x040fe20000010028 */
[----:B------:R-:W-:Y:S01]  /*8320*/  LOP3.LUT R6, R12, 0xf000f, RZ, 0xc0, !PT ;  /* 0x000f000f0c067812 */ /* 0x000fe200078ec0ff */
[C---:B------:R-:W-:Y:S01]  /*8330*/  FFMA.FTZ R13, R29.reuse, R24, R41 ;  /* 0x000000181d0d7223 */ /* 0x040fe20000010029 */
        /* <DEDUP_REMOVED lines=24> */
[----:B------:R-:W-:Y:S02]  /*84c0*/  LOP3.LUT R22, R12, 0xf000f0, RZ, 0xc0, !PT ;  /* 0x00f000f00c167812 */ /* 0x000fe400078ec0ff */
[----:B------:R-:W-:Y:S01]  /*84d0*/  LOP3.LUT R20, R20, 0xf000f0, RZ, 0xc0, !PT ;  /* 0x00f000f014147812 */ /* 0x000fe200078ec0ff */
[----:B------:R-:W0:Y:S01]  /*84e0*/  LDS.64 R12, [UR4+0x30] ;  /* 0x00003004ff0c7984 */ /* 0x000e220008000a00 */
[----:B------:R-:W-:Y:S01]  /*84f0*/  FFMA.FTZ R15, R23, R16, R40 ;  /* 0x00000010170f7223 */ /* 0x000fe20000010028 */
[----:B------:R-:W-:Y:S01]  /*8500*/  FFMA.FTZ R23, R16, R25, R37 ;  /* 0x0000001910177223 */ /* 0x000fe20000010025 */
[----:B------:R-:W-:Y:S01]  /*8510*/  LOP3.LUT R24, R21, 0xf000f0, RZ, 0xc0, !PT ;  /* 0x00f000f015187812 */ /* 0x000fe200078ec0ff */
[----:B------:R-:W-:Y:S01]  /*8520*/  HADD2.F32 R39, -RZ, R28.H1_H1 ;  /* 0x3000001cff277230 */ /* 0x000fe20000004100 */
[----:B------:R-:W-:Y:S02]  /*8530*/  LOP3.LUT R25, R20, 0x64006400, RZ, 0xfc, !PT ;  /* 0x6400640014197812 */ /* 0x000fe400078efcff */
[----:B------:R-:W-:-:S02]  /*8540*/  LOP3.LUT R21, R22, 0x64006400, RZ, 0xfc, !PT ;  /* 0x6400640016157812 */ /* 0x000fc400078efcff */
[----:B------:R-:W-:Y:S02]  /*8550*/  LOP3.LUT R14, R14, 0xf000f0, RZ, 0xc0, !PT ;  /* 0x00f000f00e0e7812 */ /* 0x000fe400078ec0ff */
[----:B------:R-:W-:Y:S01]  /*8560*/  LOP3.LUT R37, R24, 0x64006400, RZ, 0xfc, !PT ;  /* 0x6400640018257812 */ /* 0x000fe200078efcff */
[----:B------:R-:W-:Y:S01]  /*8570*/  FFMA.FTZ R41, R16, R39, R41 ;  /* 0x0000002710297223 */ /* 0x000fe20000010029 */
[-C--:B------:R-:W-:Y:S01]  /*8580*/  HFMA2 R25, R25, R2.reuse.H1_H1, -72, -72 ;  /* 0xd480d48019197431 */ /* 0x080fe20000060002 */
[----:B------:R-:W-:Y:S01]  /*8590*/  LOP3.LUT R39, R14, 0x64006400, RZ, 0xfc, !PT ;  /* 0x640064000e277812 */ /* 0x000fe200078efcff */
[-C--:B------:R-:W-:Y:S02]  /*85a0*/  HFMA2 R21, R21, R2.reuse.H1_H1, -72, -72 ;  /* 0xd480d48015157431 */ /* 0x080fe40000060002 */
[----:B------:R-:W-:Y:S02]  /*85b0*/  HADD2.F32 R20, -RZ, R7.H1_H1 ;  /* 0x30000007ff147230 */ /* 0x000fe40000004100 */
[----:B------:R-:W-:-:S02]  /*85c0*/  HFMA2 R37, R37, R2.H1_H1, -72, -72 ;  /* 0xd480d48025257431 */ /* 0x000fc40000060002 */
[----:B------:R-:W-:Y:S02]  /*85d0*/  HADD2.F32 R6, -RZ, R17.H0_H0 ;  /* 0x20000011ff067230 */ /* 0x000fe40000004100 */
[----:B------:R-:W-:Y:S02]  /*85e0*/  HFMA2 R39, R39, R2.H1_H1, -72, -72 ;  /* 0xd480d48027277431 */ /* 0x000fe40000060002 */
[----:B------:R-:W-:Y:S02]  /*85f0*/  HADD2.F32 R7, -RZ, R25.H0_H0 ;  /* 0x20000019ff077230 */ /* 0x000fe40000004100 */
        /* <DEDUP_REMOVED lines=9> */
[----:B------:R-:W-:Y:S02]  /*8690*/  HADD2.F32 R16, -RZ, R25.H1_H1 ;  /* 0x30000019ff107230 */ /* 0x000fe40000004100 */
[----:B------:R-:W-:Y:S02]  /*86a0*/  HADD2.F32 R22, -RZ, R37.H1_H1 ;  /* 0x30000025ff167230 */ /* 0x000fe40000004100 */
[----:B------:R-:W-:Y:S01]  /*86b0*/  FFMA.FTZ R7, R6, R7, R29 ;  /* 0x0000000706077223 */ /* 0x000fe2000001001d */
[----:B------:R-:W-:-:S02]  /*86c0*/  HADD2.F32 R24, -RZ, R39.H1_H1 ;  /* 0x30000027ff187230 */ /* 0x000fc40000004100 */
[----:B------:R-:W-:Y:S01]  /*86d0*/  FFMA.FTZ R15, R14, R17, R15 ;  /* 0x000000110e0f7223 */ /* 0x000fe2000001000f */
[C---:B------:R-:W-:Y:S01]  /*86e0*/  FFMA.FTZ R14, R17.reuse, R16, R20 ;  /* 0x00000010110e7223 */ /* 0x040fe20000010014 */
[C---:B------:R-:W-:Y:S01]  /*86f0*/  FFMA.FTZ R16, R17.reuse, R22, R41 ;  /* 0x0000001611107223 */ /* 0x040fe20000010029 */
[----:B------:R-:W-:Y:S01]  /*8700*/  FFMA.FTZ R17, R17, R24, R7 ;  /* 0x0000001811117223 */ /* 0x000fe20000010007 */
[----:B---3--:R-:W-:Y:S02]  /*8710*/  LOP3.LUT R7, R8, 0xf000f, RZ, 0xc0, !PT ;  /* 0x000f000f08077812 */ /* 0x008fe400078ec0ff */
[----:B------:R-:W-:Y:S02]  /*8720*/  LOP3.LUT R39, R10, 0xf000f, RZ, 0xc0, !PT ;  /* 0x000f000f0a277812 */ /* 0x000fe400078ec0ff */
        /* <DEDUP_REMOVED lines=8> */
[----:B------:R-:W-:Y:S02]  /*87b0*/  LOP3.LUT R9, R37, 0x64006400, RZ, 0xfc, !PT ;  /* 0x6400640025097812 */ /* 0x000fe400078efcff */
[----:B------:R-:W-:Y:S01]  /*87c0*/  LOP3.LUT R11, R40, 0x64006400, RZ, 0xfc, !PT ;  /* 0x64006400280b7812 */ /* 0x000fe200078efcff */
[----:B------:R-:W-:Y:S02]  /*87d0*/  HADD2 R40, R7, -1032, -1032 ;  /* 0xe408e40807287430 */ /* 0x000fe40000000000 */
[--C-:B0-----:R-:W-:Y:S01]  /*87e0*/  HADD2.F32 R6, -RZ, R12.reuse.H0_H0 ;  /* 0x2000000cff067230 */ /* 0x101fe20000004100 */
[----:B------:R-:W-:Y:S01]  /*87f0*/  LOP3.LUT R25, R8, 0xf000f0, RZ, 0xc0, !PT ;  /* 0x00f000f008197812 */ /* 0x000fe200078ec0ff */
[----:B------:R-:W-:Y:S02]  /*8800*/  HADD2.F32 R28, -RZ, R12.H1_H1 ;  /* 0x3000000cff1c7230 */ /* 0x000fe40000004100 */
[----:B------:R-:W-:Y:S02]  /*8810*/  HADD2 R42, R39, -1032, -1032 ;  /* 0xe408e408272a7430 */ /* 0x000fe40000000000 */
[----:B------:R-:W-:-:S02]  /*8820*/  HADD2.F32 R29, -RZ, R13.H0_H0 ;  /* 0x2000000dff1d7230 */ /* 0x000fc40000004100 */
[----:B------:R-:W-:Y:S02]  /*8830*/  HADD2.F32 R37, -RZ, R13.H1_H1 ;  /* 0x3000000dff257230 */ /* 0x000fe40000004100 */
[----:B------:R-:W-:Y:S01]  /*8840*/  HADD2 R41, R9, -1032, -1032 ;  /* 0xe408e40809297430 */ /* 0x000fe20000000000 */
[----:B------:R-:W0:Y:S01]  /*8850*/  LDS.64 R12, [UR4+0x38] ;  /* 0x00003804ff0c7984 */ /* 0x000e220008000a00 */
[----:B------:R-:W-:Y:S02]  /*8860*/  HADD2 R39, R11, -1032, -1032 ;  /* 0xe408e4080b277430 */ /* 0x000fe40000000000 */
[----:B------:R-:W-:Y:S01]  /*8870*/  HADD2.F32 R7, -RZ, R40.H0_H0 ;  /* 0x20000028ff077230 */ /* 0x000fe20000004100 */
[----:B------:R-:W-:Y:S01]  /*8880*/  LOP3.LUT R25, R25, 0x64006400, RZ, 0xfc, !PT ;  /* 0x6400640019197812 */ /* 0x000fe200078efcff */
[----:B------:R-:W-:Y:S02]  /*8890*/  HADD2.F32 R45, -RZ, R41.H0_H0 ;  /* 0x20000029ff2d7230 */ /* 0x000fe40000004100 */
[----:B------:R-:W-:-:S02]  /*88a0*/  HADD2.F32 R9, -RZ, R42.H0_H0 ;  /* 0x2000002aff097230 */ /* 0x000fc40000004100 */
[--C-:B------:R-:W-:Y:S02]  /*88b0*/  HADD2.F32 R11, -RZ, R39.reuse.H0_H0 ;  /* 0x20000027ff0b7230 */ /* 0x100fe40000004100 */
[----:B------:R-:W-:Y:S02]  /*88c0*/  HADD2.F32 R43, -RZ, R40.H1_H1 ;  /* 0x30000028ff2b7230 */ /* 0x000fe40000004100 */
[----:B------:R-:W-:Y:S01]  /*88d0*/  FFMA.FTZ R40, R7, R6, RZ ;  /* 0x0000000607287223 */ /* 0x000fe200000100ff */
[----:B------:R-:W-:Y:S01]  /*88e0*/  LOP3.LUT R24, R10, 0xf000f0, RZ, 0xc0, !PT ;  /* 0x00f000f00a187812 */ /* 0x000fe200078ec0ff */
[----:B------:R-:W-:Y:S01]  /*88f0*/  HFMA2 R25, R25, R2.H1_H1, -72, -72 ;  /* 0xd480d48019197431 */ /* 0x000fe20000060002 */
[----:B------:R-:W-:Y:S01]  /*8900*/  LOP3.LUT R7, R22, 0x64006400, RZ, 0xfc, !PT ;  /* 0x6400640016077812 */ /* 0x000fe200078efcff */
[C---:B------:R-:W-:Y:S01]  /*8910*/  FFMA.FTZ R45, R6.reuse, R45, RZ ;  /* 0x0000002d062d7223 */ /* 0x040fe200000100ff */
[C---:B------:R-:W-:Y:S01]  /*8920*/  FFMA.FTZ R44, R6.reuse, R9, RZ ;  /* 0x00000009062c7223 */ /* 0x040fe200000100ff */
[----:B------:R-:W-:Y:S01]  /*8930*/  FFMA.FTZ R11, R6, R11, RZ ;  /* 0x0000000b060b7223 */ /* 0x000fe200000100ff */
[----:B------:R-:W-:Y:S01]  /*8940*/  FFMA.FTZ R6, R43, R28, R40 ;  /* 0x0000001c2b067223 */ /* 0x000fe20000010028 */
[----:B------:R-:W-:Y:S01]  /*8950*/  LOP3.LUT R9, R24, 0x64006400, RZ, 0xfc, !PT ;  /* 0x6400640018097812 */ /* 0x000fe200078efcff */
[----:B------:R-:W-:Y:S01]  /*8960*/  HADD2.F32 R40, -RZ, R39.H1_H1 ;  /* 0x30000027ff287230 */ /* 0x000fe20000004100 */
[----:B------:R-:W-:Y:S01]  /*8970*/  LOP3.LUT R23, R23, 0x64006400, RZ, 0xfc, !PT ;  /* 0x6400640017177812 */ /* 0x000fe200078efcff */
[----:B------:R-:W-:-:S02]  /*8980*/  HADD2.F32 R39, -RZ, R25.H0_H0 ;  /* 0x20000019ff277230 */ /* 0x000fc40000004100 */
[-C--:B------:R-:W-:Y:S02]  /*8990*/  HFMA2 R7, R7, R2.reuse.H1_H1, -72, -72 ;  /* 0xd480d48007077431 */ /* 0x080fe40000060002 */
[----:B------:R-:W-:Y:S02]  /*89a0*/  HADD2.F32 R41, -RZ, R41.H1_H1 ;  /* 0x30000029ff297230 */ /* 0x000fe40000004100 */
[-C--:B------:R-:W-:Y:S02]  /*89b0*/  HFMA2 R9, R9, R2.reuse.H1_H1, -72, -72 ;  /* 0xd480d48009097431 */ /* 0x080fe40000060002 */
[----:B------:R-:W-:Y:S02]  /*89c0*/  HADD2.F32 R43, -RZ, R42.H1_H1 ;  /* 0x3000002aff2b7230 */ /* 0x000fe40000004100 */
[----:B------:R-:W-:Y:S02]  /*89d0*/  HFMA2 R23, R23, R2.H1_H1, -72, -72 ;  /* 0xd480d48017177431 */ /* 0x000fe40000060002 */
[----:B------:R-:W-:Y:S01]  /*89e0*/  FFMA.FTZ R39, R39, R29, R6 ;  /* 0x0000001d27277223 */ /* 0x000fe20000010006 */
[----:B------:R-:W-:-:S02]  /*89f0*/  HADD2.F32 R24, -RZ, R7.H0_H0 ;  /* 0x20000007ff187230 */ /* 0x000fc40000004100 */
[C---:B------:R-:W-:Y:S01]  /*8a00*/  FFMA.FTZ R22, R28.reuse, R41, R45 ;  /* 0x000000291c167223 */ /* 0x040fe2000001002d */
[----:B------:R-:W-:Y:S01]  /*8a10*/  HADD2.F32 R6, -RZ, R25.H1_H1 ;  /* 0x30000019ff067230 */ /* 0x000fe20000004100 */
[----:B------:R-:W-:Y:S01]  /*8a20*/  SHF.R.U32.HI R8, RZ, 0x8, R8 ;  /* 0x00000008ff087819 */ /* 0x000fe20000011608 */
[C---:B------:R-:W-:Y:S01]  /*8a30*/  FFMA.FTZ R44, R28.reuse, R43, R44 ;  /* 0x0000002b1c2c7223 */ /* 0x040fe2000001002c */
[----:B------:R-:W-:Y:S02]  /*8a40*/  HADD2.F32 R41, -RZ, R9.H0_H0 ;  /* 0x20000009ff297230 */ /* 0x000fe40000004100 */
[----:B------:R-:W-:Y:S01]  /*8a50*/  FFMA.FTZ R40, R28, R40, R11 ;  /* 0x000000281c287223 */ /* 0x000fe2000001000b */
[----:B------:R-:W-:Y:S02]  /*8a60*/  HADD2.F32 R11, -RZ, R23.H0_H0 ;  /* 0x20000017ff0b7230 */ /* 0x000fe40000004100 */
[----:B------:R-:W-:Y:S01]  /*8a70*/  FFMA.FTZ R24, R29, R24, R22 ;  /* 0x000000181d187223 */ /* 0x000fe20000010016 */
[----:B------:R-:W-:-:S02]  /*8a80*/  HADD2.F32 R28, -RZ, R9.H1_H1 ;  /* 0x30000009ff1c7230 */ /* 0x000fc40000004100 */
[----:B------:R-:W-:Y:S01]  /*8a90*/  FFMA.FTZ R9, R6, R37, R39 ;  /* 0x0000002506097223 */ /* 0x000fe20000010027 */
[----:B------:R-:W-:Y:S01]  /*8aa0*/  SHF.R.U32.HI R10, RZ, 0x8, R10 ;  /* 0x00000008ff0a7819 */ /* 0x000fe2000001160a */
[----:B------:R-:W-:Y:S01]  /*8ab0*/  HADD2.F32 R22, -RZ, R7.H1_H1 ;  /* 0x30000007ff167230 */ /* 0x000fe20000004100 */
[----:B------:R-:W-:Y:S01]  /*8ac0*/  LOP3.LUT R6, R8, 0xf000f, RZ, 0xc0, !PT ;  /* 0x000f000f08067812 */ /* 0x000fe200078ec0ff */
[C---:B------:R-:W-:Y:S01]  /*8ad0*/  FFMA.FTZ R41, R29.reuse, R41, R44 ;  /* 0x000000291d297223 */ /* 0x040fe2000001002c */
[----:B------:R-:W-:Y:S01]  /*8ae0*/  LOP3.LUT R7, R20, 0xf000f, RZ, 0xc0, !PT ;  /* 0x000f000f14077812 */ /* 0x000fe200078ec0ff */
[----:B------:R-:W-:Y:S02]  /*8af0*/  HADD2.F32 R42, -RZ, R23.H1_H1 ;  /* 0x30000017ff2a7230 */ /* 0x000fe40000004100 */
[----:B------:R-:W-:Y:S01]  /*8b00*/  FFMA.FTZ R29, R29, R11, R40 ;  /* 0x0000000b1d1d7223 */ /* 0x000fe20000010028 */
[----:B------:R-:W-:Y:S01]  /*8b10*/  LOP3.LUT R23, R10, 0xf000f, RZ, 0xc0, !PT ;  /* 0x000f000f0a177812 */ /* 0x000fe200078ec0ff */
[----:B------:R-:W-:Y:S01]  /*8b20*/  FFMA.FTZ R11, R37, R22, R24 ;  /* 0x00000016250b7223 */ /* 0x000fe20000010018 */
[----:B------:R-:W-:-:S02]  /*8b30*/  LOP3.LUT R25, R21, 0xf000f, RZ, 0xc0, !PT ;  /* 0x000f000f15197812 */ /* 0x000fc400078ec0ff */
[----:B------:R-:W-:Y:S01]  /*8b40*/  LOP3.LUT R6, R6, 0x64006400, RZ, 0xfc, !PT ;  /* 0x6400640006067812 */ /* 0x000fe200078efcff */
[----:B------:R-:W-:Y:S01]  /*8b50*/  FFMA.FTZ R22, R37, R28, R41 ;  /* 0x0000001c25167223 */ /* 0x000fe20000010029 */
[----:B------:R-:W-:Y:S01]  /*8b60*/  LOP3.LUT R7, R7, 0x64006400, RZ, 0xfc, !PT ;  /* 0x6400640007077812 */ /* 0x000fe200078efcff */
[----:B------:R-:W-:Y:S01]  /*8b70*/  FFMA.FTZ R37, R37, R42, R29 ;  /* 0x0000002a25257223 */ /* 0x000fe2000001001d */
[----:B------:R-:W-:Y:S01]  /*8b80*/  LOP3.LUT R28, R23, 0x64006400, RZ, 0xfc, !PT ;  /* 0x64006400171c7812 */ /* 0x000fe200078efcff */
[----:B------:R-:W-:Y:S01]  /*8b90*/  HADD2 R23, R6, -1032, -1032 ;  /* 0xe408e40806177430 */ /* 0x000fe20000000000 */
[----:B------:R-:W-:Y:S01]  /*8ba0*/  LOP3.LUT R29, R25, 0x64006400, RZ, 0xfc, !PT ;  /* 0x64006400191d7812 */ /* 0x000fe200078efcff */
[----:B------:R-:W-:Y:S02]  /*8bb0*/  HADD2 R25, R7, -1032, -1032 ;  /* 0xe408e40807197430 */ /* 0x000fe40000000000 */
[----:B0-----:R-:W-:Y:S02]  /*8bc0*/  HADD2.F32 R24, -RZ, R12.H0_H0 ;  /* 0x2000000cff187230 */ /* 0x001fe40000004100 */
[----:B------:R-:W-:-:S02]  /*8bd0*/  HADD2.F32 R40, -RZ, R23.H0_H0 ;  /* 0x20000017ff287230 */ /* 0x000fc40000004100 */
[----:B------:R-:W-:Y:S02]  /*8be0*/  HADD2 R7, R29, -1032, -1032 ;  /* 0xe408e4081d077430 */ /* 0x000fe40000000000 */
[----:B------:R-:W-:Y:S02]  /*8bf0*/  HADD2.F32 R29, -RZ, R25.H0_H0 ;  /* 0x20000019ff1d7230 */ /* 0x000fe40000004100 */
[----:B------:R-:W-:Y:S02]  /*8c00*/  HADD2.F32 R12, -RZ, R12.H1_H1 ;  /* 0x3000000cff0c7230 */ /* 0x000fe40000004100 */
[----:B------:R-:W-:Y:S01]  /*8c10*/  FFMA.FTZ R40, R40, R24, R9 ;  /* 0x0000001828287223 */ /* 0x000fe20000010009 */
[----:B------:R-:W-:Y:S02]  /*8c20*/  HADD2.F32 R42, -RZ, R7.H0_H0 ;  /* 0x20000007ff2a7230 */ /* 0x000fe40000004100 */
[----:B------:R-:W-:Y:S02]  /*8c30*/  HADD2.F32 R23, -RZ, R23.H1_H1 ;  /* 0x30000017ff177230 */ /* 0x000fe40000004100 */
[----:B------:R-:W-:Y:S01]  /*8c40*/  FFMA.FTZ R11, R24, R29, R11 ;  /* 0x0000001d180b7223 */ /* 0x000fe2000001000b */
[----:B------:R-:W-:Y:S01]  /*8c50*/  HADD2.F32 R25, -RZ, R25.H1_H1 ;  /* 0x30000019ff197230 */ /* 0x000fe20000004100 */
[----:B------:R-:W-:Y:S01]  /*8c60*/  LOP3.LUT R20, R20, 0xf000f0, RZ, 0xc0, !PT ;  /* 0x00f000f014147812 */ /* 0x000fe200078ec0ff */
[----:B------:R-:W-:Y:S01]  /*8c70*/  HADD2 R28, R28, -1032, -1032 ;  /* 0xe408e4081c1c7430 */ /* 0x000fe20000000000 */
[----:B------:R-:W-:Y:S01]  /*8c80*/  LOP3.LUT R8, R8, 0xf000f0, RZ, 0xc0, !PT ;  /* 0x00f000f008087812 */ /* 0x000fe200078ec0ff */
[----:B------:R-:W-:Y:S01]  /*8c90*/  FFMA.FTZ R9, R24, R42, R37 ;  /* 0x0000002a18097223 */ /* 0x000fe20000010025 */
[----:B------:R-:W-:Y:S01]  /*8ca0*/  FFMA.FTZ R29, R23, R12, R40 ;  /* 0x0000000c171d7223 */ /* 0x000fe20000010028 */
[----:B------:R-:W-:Y:S01]  /*8cb0*/  FFMA.FTZ R37, R12, R25, R11 ;  /* 0x000000190c257223 */ /* 0x000fe2000001000b */
[----:B------:R-:W-:-:S02]  /*8cc0*/  LOP3.LUT R23, R20, 0x64006400, RZ, 0xfc, !PT ;  /* 0x6400640014177812 */ /* 0x000fc400078efcff */
[----:B------:R-:W-:Y:S01]  /*8cd0*/  LOP3.LUT R11, R8, 0x64006400, RZ, 0xfc, !PT ;  /* 0x64006400080b7812 */ /* 0x000fe200078efcff */
[----:B------:R-:W-:Y:S01]  /*8ce0*/  HADD2.F32 R39, -RZ, R28.H0_H0 ;  /* 0x2000001cff277230 */ /* 0x000fe20000004100 */
[----:B------:R-:W-:Y:S02]  /*8cf0*/  LOP3.LUT R10, R10, 0xf000f0, RZ, 0xc0, !PT ;  /* 0x00f000f00a0a7812 */ /* 0x000fe400078ec0ff */
[----:B------:R-:W-:Y:S01]  /*8d00*/  LOP3.LUT R8, R21, 0xf000f0, RZ, 0xc0, !PT ;  /* 0x00f000f015087812 */ /* 0x000fe200078ec0ff */
[-C--:B------:R-:W-:Y:S01]  /*8d10*/  HFMA2 R23, R23, R2.reuse.H1_H1, -72, -72 ;  /* 0xd480d48017177431 */ /* 0x080fe20000060002 */
[----:B------:R-:W-:Y:S02]  /*8d20*/  LOP3.LUT R21, R10, 0x64006400, RZ, 0xfc, !PT ;  /* 0x640064000a157812 */ /* 0x000fe400078efcff */
[----:B------:R-:W-:Y:S01]  /*8d30*/  LOP3.LUT R25, R8, 0x64006400, RZ, 0xfc, !PT ;  /* 0x6400640008197812 */ /* 0x000fe200078efcff */
[----:B------:R-:W-:Y:S01]  /*8d40*/  FFMA.FTZ R22, R24, R39, R22 ;  /* 0x0000002718167223 */ /* 0x000fe20000010016 */
[----:B------:R-:W-:-:S02]  /*8d50*/  HFMA2 R11, R11, R2.H1_H1, -72, -72 ;  /* 0xd480d4800b0b7431 */ /* 0x000fc40000060002 */
[----:B------:R-:W-:Y:S02]  /*8d60*/  HADD2.F32 R39, -RZ, R28.H1_H1 ;  /* 0x3000001cff277230 */ /* 0x000fe40000004100 */
[----:B------:R-:W-:Y:S02]  /*8d70*/  HADD2.F32 R10, -RZ, R7.H1_H1 ;  /* 0x30000007ff0a7230 */ /* 0x000fe40000004100 */
[-C--:B------:R-:W-:Y:S02]  /*8d80*/  HFMA2 R21, R21, R2.reuse.H1_H1, -72, -72 ;  /* 0xd480d48015157431 */ /* 0x080fe40000060002 */
[----:B------:R-:W-:Y:S02]  /*8d90*/  HADD2.F32 R6, -RZ, R13.H0_H0 ;  /* 0x2000000dff067230 */ /* 0x000fe40000004100 */
[----:B------:R-:W-:Y:S02]  /*8da0*/  HFMA2 R25, R25, R2.H1_H1, -72, -72 ;  /* 0xd480d48019197431 */ /* 0x000fe40000060002 */
        /* <DEDUP_REMOVED lines=9> */
[----:B------:R-:W-:Y:S01]  /*8e40*/  FMUL.FTZ R15, R36, R15 ;  /* 0x0000000f240f7220 */ /* 0x000fe20000410000 */
[----:B------:R-:W-:Y:S02]  /*8e50*/  HADD2.F32 R8, -RZ, R11.H1_H1 ;  /* 0x3000000bff087230 */ /* 0x000fe40000004100 */
[----:B------:R-:W-:Y:S01]  /*8e60*/  FMUL.FTZ R14, R35, R14 ;  /* 0x0000000e230e7220 */ /* 0x000fe20000410000 */
[----:B------:R-:W-:Y:S02]  /*8e70*/  HADD2.F32 R10, -RZ, R23.H1_H1 ;  /* 0x30000017ff0a7230 */ /* 0x000fe40000004100 */
[C---:B------:R-:W-:Y:S01]  /*8e80*/  FFMA.FTZ R7, R6.reuse, R7, R39 ;  /* 0x0000000706077223 */ /* 0x040fe20000010027 */
[----:B------:R-:W-:Y:S02]  /*8e90*/  HADD2.F32 R20, -RZ, R21.H1_H1 ;  /* 0x30000015ff147230 */ /* 0x000fe40000004100 */
[----:B------:R-:W-:Y:S01]  /*8ea0*/  FFMA.FTZ R22, R6, R22, R9 ;  /* 0x0000001606167223 */ /* 0x000fe20000010009 */
[----:B------:R-:W-:-:S02]  /*8eb0*/  HADD2.F32 R6, -RZ, R25.H1_H1 ;  /* 0x30000019ff067230 */ /* 0x000fc40000004100 */
[----:B------:R-:W-:Y:S01]  /*8ec0*/  FFMA.FTZ R29, R8, R13, R29 ;  /* 0x0000000d081d7223 */ /* 0x000fe2000001001d */
[C---:B------:R-:W-:Y:S01]  /*8ed0*/  FFMA.FTZ R10, R13.reuse, R10, R12 ;  /* 0x0000000a0d0a7223 */ /* 0x040fe2000001000c */
[----:B------:R-:W-:Y:S01]  /*8ee0*/  F2FP.F16.F32.PACK_AB R15, RZ, R15 ;  /* 0x0000000fff0f723e */ /* 0x000fe200000000ff */
[----:B------:R-:W-:Y:S01]  /*8ef0*/  FFMA.FTZ R20, R13, R20, R7 ;  /* 0x000000140d147223 */ /* 0x000fe20000010007 */
[----:B------:R-:W-:Y:S01]  /*8f00*/  F2FP.F16.F32.PACK_AB R14, RZ, R14 ;  /* 0x0000000eff0e723e */ /* 0x000fe200000000ff */
[----:B------:R-:W-:Y:S01]  /*8f10*/  FMUL.FTZ R16, R31, R16 ;  /* 0x000000101f107220 */ /* 0x000fe20000410000 */
[----:B------:R-:W-:Y:S01]  /*8f20*/  FMUL.FTZ R17, R30, R17 ;  /* 0x000000111e117220 */ /* 0x000fe20000410000 */
[----:B------:R-:W-:Y:S01]  /*8f30*/  FFMA.FTZ R13, R13, R6, R22 ;  /* 0x000000060d0d7223 */ /* 0x000fe20000010016 */
        /* <DEDUP_REMOVED lines=18> */
.L_x_4905:
[----:B--2---:R-:W-:Y:S01]  /*9060*/  LEA R26, P3, R0, R26, 0x4 ;  /* 0x0000001a001a7211 */ /* 0x004fe200078620ff */
[----:B------:R-:W-:-:S03]  /*9070*/  UIADD3 UR4, UR4, 0x40, URZ ;  /* 0x0000004004047890 */ /* 0x000fc6000fffe03f */
[----:B------:R-:W-:Y:S01]  /*9080*/  LEA.HI.X R27, R0, R27, R38, 0x4, P3 ;  /* 0x0000001b001b7211 */ /* 0x000fe200018f2426 */
[----:B------:R-:W-:Y:S08]  /*9090*/  @!P2 BRA P0, `(.L_x_4906) ;  /* 0xffffffdc000ca947 */ /* 0x000ff0000003ffff */
.L_x_4904:
[----:B------:R-:W-:Y:S01]  /*90a0*/  ISETP.GE.AND P0, PT, R34, R33, PT ;  /* 0x000000212200720c */ /* 0x000fe20003f06270 */
[----:B------:R-:W-:-:S03]  /*90b0*/  ULDC UR5, c[0x0][0x268] ;  /* 0x00009a0000057ab9 */ /* 0x000fc60000000800 */
[----:B------:R-:W-:Y:S01]  /*90c0*/  ISETP.GE.OR P0, PT, R34, UR5, P0 ;  /* 0x0000000522007c0c */ /* 0x000fe20008706670 */
[----:B------:R-:W-:-:S12]  /*90d0*/  ULDC UR5, c[0x0][0x268] ;  /* 0x00009a0000057ab9 */ /* 0x000fd80000000800 */
[----:B------:R-:W-:Y:S05]  /*90e0*/  @P0 BRA `(.L_x_4907) ;  /* 0x0000001000fc0947 */ /* 0x000fea0003800000 */
.L_x_4909:
[----:B------:R-:W2:Y:S01]  /*90f0*/  LDC R0, c[0x0][0x23c] ;  /* 0x00008f00ff007b82 */ /* 0x000ea20000000800 */
[----:B-----5:R3:W5:Y:S01]  /*9100*/  LDG.E.128.CONSTANT R20, desc[UR6][R26.64] ;  /* 0x000000061a147981 */ /* 0x020762000c1e9d00 */
[----:B--2---:R-:W-:-:S05]  /*9110*/  IMAD.WIDE R8, R0, 0x4, R26 ;  /* 0x0000000400087825 */ /* 0x004fca00078e021a */
[----:B------:R2:W5:Y:S01]  /*9120*/  LDG.E.128.CONSTANT R16, desc[UR6][R8.64] ;  /* 0x0000000608107981 */ /* 0x000562000c1e9d00 */
[----:B------:R-:W-:-:S04]  /*9130*/  IMAD.WIDE R12, R0, 0x4, R8 ;  /* 0x00000004000c7825 */ /* 0x000fc800078e0208 */
[----:B------:R-:W-:Y:S02]  /*9140*/  VIADD R34, R34, 0x20 ;  /* 0x0000002022227836 */ /* 0x000fe40000000000 */
[----:B---3--:R-:W-:-:S03]  /*9150*/  IMAD.WIDE R26, R0, 0x4, R12 ;  /* 0x00000004001a7825 */ /* 0x008fc600078e020c */
[----:B------:R-:W-:Y:S01]  /*9160*/  ISETP.GE.AND P0, PT, R34, UR5, PT ;  /* 0x0000000522007c0c */ /* 0x000fe2000bf06270 */
[----:B--2---:R-:W-:-:S12]  /*9170*/  @!P1 BRA `(.L_x_4908) ;  /* 0x0000001000cc9947 */ /* 0x004fd80003800000 */
[----:B------:R-:W2:Y:S01]  /*9180*/  LDG.E.128.CONSTANT R12, desc[UR6][R12.64] ;  /* 0x000000060c0c7981 */ /* 0x000ea2000c1e9d00 */
[----:B-----5:R-:W-:Y:S01]  /*9190*/  SHF.R.U32.HI R41, RZ, 0xf, R21 ;  /* 0x0000000fff297819 */ /* 0x020fe20000011615 */
[----:B------:R-:W-:Y:S01]  /*91a0*/  HFMA2.MMA R44, -RZ, RZ, 0, 0.015625 ;  /* 0x00002400ff2c7435 */ /* 0x000fe200000001ff */
[--C-:B-1----:R-:W-:Y:S01]  /*91b0*/  SHF.R.U32.HI R28, RZ, 0xf, R20.reuse ;  /* 0x0000000fff1c7819 */ /* 0x102fe20000011614 */
[----:B------:R-:W1:Y:S01]  /*91c0*/  LDS.128 R8, [UR4] ;  /* 0x00000004ff087984 */ /* 0x000e620008000c00 */
[----:B------:R-:W-:Y:S02]  /*91d0*/  SHF.R.U32.HI R42, RZ, 0xe, R17 ;  /* 0x0000000eff2a7819 */ /* 0x000fe40000011611 */
[----:B------:R-:W-:Y:S02]  /*91e0*/  LOP3.LUT R41, R41, 0x10001, RZ, 0xc0, !PT ;  /* 0x0001000129297812 */ /* 0x000fe400078ec0ff */
[----:B------:R-:W-:Y:S02]  /*91f0*/  LOP3.LUT R30, R20, 0x380038, RZ, 0xc0, !PT ;  /* 0x00380038141e7812 */ /* 0x000fe400078ec0ff */
[----:B------:R-:W-:-:S02]  /*9200*/  SHF.R.U32.HI R35, RZ, 0x6, R20 ;  /* 0x00000006ff237819 */ /* 0x000fc40000011614 */
[----:B------:R-:W-:Y:S02]  /*9210*/  LOP3.LUT R40, R20, 0x70007, RZ, 0xc0, !PT ;  /* 0x0007000714287812 */ /* 0x000fe400078ec0ff */
[----:B------:R-:W-:Y:S02]  /*9220*/  MOV R43, 0x3000 ;  /* 0x00003000002b7802 */ /* 0x000fe40000000f00 */
[----:B------:R-:W-:Y:S02]  /*9230*/  SHF.R.U32.HI R29, RZ, 0xe, R16 ;  /* 0x0000000eff1d7819 */ /* 0x000fe40000011610 */
[----:B------:R-:W-:Y:S02]  /*9240*/  LOP3.LUT R28, R28, 0x10001, RZ, 0xc0, !PT ;  /* 0x000100011c1c7812 */ /* 0x000fe400078ec0ff */
[----:B------:R-:W-:Y:S02]  /*9250*/  SHF.R.U32.HI R24, RZ, 0xf, R22 ;  /* 0x0000000fff187819 */ /* 0x000fe40000011616 */
[----:B------:R-:W-:-:S02]  /*9260*/  LOP3.LUT R20, R22, 0x380038, RZ, 0xc0, !PT ;  /* 0x0038003816147812 */ /* 0x000fc400078ec0ff */
[----:B------:R-:W-:Y:S02]  /*9270*/  SHF.R.U32.HI R36, RZ, 0x6, R22 ;  /* 0x00000006ff247819 */ /* 0x000fe40000011616 */
[----:B------:R-:W-:Y:S02]  /*9280*/  SHF.R.U32.HI R25, RZ, 0xf, R23 ;  /* 0x0000000fff197819 */ /* 0x000fe40000011617 */
[C---:B------:R-:W-:Y:S02]  /*9290*/  LOP3.LUT R39, R21.reuse, 0x70007, RZ, 0xc0, !PT ;  /* 0x0007000715277812 */ /* 0x040fe400078ec0ff */
[----:B------:R-:W-:Y:S02]  /*92a0*/  LOP3.LUT R22, R22, 0x70007, RZ, 0xc0, !PT ;  /* 0x0007000716167812 */ /* 0x000fe400078ec0ff */
[----:B------:R-:W-:Y:S02]  /*92b0*/  LOP3.LUT R37, R21, 0x380038, RZ, 0xc0, !PT ;  /* 0x0038003815257812 */ /* 0x000fe400078ec0ff */
[----:B------:R-:W-:-:S02]  /*92c0*/  SHF.R.U32.HI R31, RZ, 0x6, R21 ;  /* 0x00000006ff1f7819 */ /* 0x000fc40000011615 */
[----:B------:R-:W-:Y:S02]  /*92d0*/  LOP3.LUT R41, R41, 0x20002, R42, 0xf8, !PT ;  /* 0x0002000229297812 */ /* 0x000fe400078ef82a */
[----:B------:R-:W-:Y:S02]  /*92e0*/  LOP3.LUT R21, R23, 0x380038, RZ, 0xc0, !PT ;  /* 0x0038003817157812 */ /* 0x000fe400078ec0ff */
[----:B------:R-:W-:Y:S02]  /*92f0*/  SHF.R.U32.HI R38, RZ, 0x6, R23 ;  /* 0x00000006ff267819 */ /* 0x000fe40000011617 */
[----:B0-----:R-:W-:Y:S02]  /*9300*/  PRMT R3, R3, 0x5410, R43 ;  /* 0x0000541003037816 */ /* 0x001fe4000000002b */
[----:B------:R-:W-:Y:S02]  /*9310*/  LOP3.LUT R42, R28, 0x20002, R29, 0xf8, !PT ;  /* 0x000200021c2a7812 */ /* 0x000fe400078ef81d */
[----:B------:R-:W-:-:S02]  /*9320*/  LOP3.LUT R23, R23, 0x70007, RZ, 0xc0, !PT ;  /* 0x0007000717177812 */ /* 0x000fc400078ec0ff */
[----:B------:R-:W-:Y:S02]  /*9330*/  PRMT R2, R2, 0x5410, R44 ;  /* 0x0000541002027816 */ /* 0x000fe4000000002c */
[----:B------:R-:W-:Y:S02]  /*9340*/  SHF.R.U32.HI R29, RZ, 0xe, R18 ;  /* 0x0000000eff1d7819 */ /* 0x000fe40000011612 */
[----:B------:R-:W-:Y:S02]  /*9350*/  LOP3.LUT R28, R24, 0x10001, RZ, 0xc0, !PT ;  /* 0x00010001181c7812 */ /* 0x000fe400078ec0ff */
[----:B------:R-:W-:Y:S02]  /*9360*/  LOP3.LUT R43, R25, 0x10001, RZ, 0xc0, !PT ;  /* 0x00010001192b7812 */ /* 0x000fe400078ec0ff */
[----:B------:R-:W-:Y:S02]  /*9370*/  SHF.R.U32.HI R44, RZ, 0xe, R19 ;  /* 0x0000000eff2c7819 */ /* 0x000fe40000011613 */
[----:B------:R-:W-:-:S02]  /*9380*/  LOP3.LUT R39, R39, 0x64006400, RZ, 0xfc, !PT ;  /* 0x6400640027277812 */ /* 0x000fc400078efcff */
[----:B------:R-:W-:Y:S02]  /*9390*/  LOP3.LUT R22, R22, 0x64006400, RZ, 0xfc, !PT ;  /* 0x6400640016167812 */ /* 0x000fe400078efcff */
[----:B------:R-:W-:Y:S01]  /*93a0*/  LOP3.LUT R40, R40, 0x64006400, RZ, 0xfc, !PT ;  /* 0x6400640028287812 */ /* 0x000fe200078efcff */
[----:B------:R-:W-:Y:S01]  /*93b0*/  HADD2 R39, R39, -1028, -1028 ;  /* 0xe404e40427277430 */ /* 0x000fe20000000000 */
[----:B------:R-:W-:Y:S02]  /*93c0*/  LOP3.LUT R28, R28, 0x20002, R29, 0xf8, !PT ;  /* 0x000200021c1c7812 */ /* 0x000fe400078ef81d */
[----:B------:R-:W-:Y:S02]  /*93d0*/  LOP3.LUT R23, R23, 0x64006400, RZ, 0xfc, !PT ;  /* 0x6400640017177812 */ /* 0x000fe400078efcff */
[----:B------:R-:W-:Y:S01]  /*93e0*/  LOP3.LUT R29, R43, 0x20002, R44, 0xf8, !PT ;  /* 0x000200022b1d7812 */ /* 0x000fe200078ef82c */
[----:B------:R-:W-:Y:S01]  /*93f0*/  HADD2 R43, R22, -1028, -1028 ;  /* 0xe404e404162b7430 */ /* 0x000fe20000000000 */
[----:B------:R-:W-:Y:S01]  /*9400*/  LOP3.LUT R30, R30, 0x64006400, RZ, 0xfc, !PT ;  /* 0x640064001e1e7812 */ /* 0x000fe200078efcff */
[----:B------:R-:W-:Y:S01]  /*9410*/  HADD2 R23, R23, -1028, -1028 ;  /* 0xe404e40417177430 */ /* 0x000fe20000000000 */
[----:B-1----:R-:W-:Y:S01]  /*9420*/  HFMA2.MMA R22, R39, R8, RZ ;  /* 0x0000000827167235 */ /* 0x002fe200000000ff */
[----:B------:R-:W-:-:S02]  /*9430*/  LOP3.LUT R47, R38, 0x380038, RZ, 0xc0, !PT ;  /* 0x00380038262f7812 */ /* 0x000fc400078ec0ff */
[----:B------:R-:W-:Y:S01]  /*9440*/  HFMA2 R44, R30, R3.H1_H1, -132, -132 ;  /* 0xd820d8201e2c7431 */ /* 0x000fe20000060003 */
[----:B------:R-:W-:Y:S02]  /*9450*/  LOP3.LUT R30, R21, 0x64006400, RZ, 0xfc, !PT ;  /* 0x64006400151e7812 */ /* 0x000fe400078efcff */
[----:B------:R-:W-:-:S03]  /*9460*/  PRMT R4, R4, 0x5410, R5 ;  /* 0x0000541004047816 */ /* 0x000fc60000000005 */
[-C--:B------:R-:W-:Y:S01]  /*9470*/  HFMA2 R39, R30, R3.reuse.H1_H1, -132, -132 ;  /* 0xd820d8201e277431 */ /* 0x080fe20000060003 */
[----:B--2---:R-:W-:Y:S02]  /*9480*/  SHF.R.U32.HI R25, RZ, 0xd, R12 ;  /* 0x0000000dff197819 */ /* 0x004fe4000001160c */
[----:B------:R-:W-:Y:S02]  /*9490*/  SHF.R.U32.HI R24, RZ, 0xd, R13 ;  /* 0x0000000dff187819 */ /* 0x000fe4000001160d */
[----:B------:R-:W-:Y:S02]  /*94a0*/  LOP3.LUT R25, R42, 0x40004, R25, 0xf8, !PT ;  /* 0x000400042a197812 */ /* 0x000fe400078ef819 */
[----:B------:R-:W-:Y:S01]  /*94b0*/  LOP3.LUT R42, R37, 0x64006400, RZ, 0xfc, !PT ;  /* 0x64006400252a7812 */ /* 0x000fe200078efcff */
[----:B------:R-:W-:Y:S01]  /*94c0*/  HADD2 R37, R40, -1028, -1028 ;  /* 0xe404e40428257430 */ /* 0x000fe20000000000 */
[----:B------:R-:W-:Y:S02]  /*94d0*/  LOP3.LUT R24, R41, 0x40004, R24, 0xf8, !PT ;  /* 0x0004000429187812 */ /* 0x000fe400078ef818 */
[----:B------:R-:W-:Y:S01]  /*94e0*/  LOP3.LUT R40, R20, 0x64006400, RZ, 0xfc, !PT ;  /* 0x6400640014287812 */ /* 0x000fe200078efcff */
[-C--:B------:R-:W-:Y:S01]  /*94f0*/  HFMA2 R41, R42, R3.reuse.H1_H1, -132, -132 ;  /* 0xd820d8202a297431 */ /* 0x080fe20000060003 */
[----:B------:R-:W-:Y:S01]  /*9500*/  HFMA2.MMA R42, R43, R8, RZ ;  /* 0x000000082b2a7235 */ /* 0x000fe200000000ff */
[-C--:B------:R-:W-:Y:S01]  /*9510*/  HFMA2 R37, R37, R8.reuse, RZ.H0_H0 ;  /* 0x0000000825257231 */ /* 0x080fe200000400ff */
[----:B------:R-:W-:Y:S01]  /*9520*/  LOP3.LUT R20, R35, 0x70007, RZ, 0xc0, !PT ;  /* 0x0007000723147812 */ /* 0x000fe200078ec0ff */
[----:B------:R-:W-:Y:S01]  /*9530*/  HFMA2 R8, R23, R8, RZ.H0_H0 ;  /* 0x0000000817087231 */ /* 0x000fe200000400ff */
[----:B------:R-:W-:Y:S01]  /*9540*/  LOP3.LUT R23, R31, 0x70007, RZ, 0xc0, !PT ;  /* 0x000700071f177812 */ /* 0x000fe200078ec0ff */
[-C--:B------:R-:W-:Y:S01]  /*9550*/  HFMA2.MMA R22, R41, R9.reuse, R22 ;  /* 0x0000000929167235 */ /* 0x080fe20000000016 */
[----:B------:R-:W-:Y:S01]  /*9560*/  LOP3.LUT R20, R20, 0x64006400, RZ, 0xfc, !PT ;  /* 0x6400640014147812 */ /* 0x000fe200078efcff */
[-C--:B------:R-:W-:Y:S01]  /*9570*/  HFMA2.MMA R37, R44, R9.reuse, R37 ;  /* 0x000000092c257235 */ /* 0x080fe20000000025 */
[----:B------:R-:W-:Y:S01]  /*9580*/  LOP3.LUT R23, R23, 0x64006400, RZ, 0xfc, !PT ;  /* 0x6400640017177812 */ /* 0x000fe200078efcff */
[----:B------:R-:W-:Y:S01]  /*9590*/  HFMA2 R21, R40, R3.H1_H1, -132, -132 ;  /* 0xd820d82028157431 */ /* 0x000fe20000060003 */
        /* <DEDUP_REMOVED lines=8> */
[----:B------:R-:W-:Y:S01]  /*9620*/  HFMA2 R45, R20, R10, R37 ;  /* 0x0000000a142d7231 */ /* 0x000fe20000000025 */
[----:B------:R-:W-:Y:S01]  /*9630*/  HFMA2.MMA R9, R23, R10, R22 ;  /* 0x0000000a17097235 */ /* 0x000fe20000000016 */
[----:B------:R-:W-:Y:S01]  /*9640*/  LOP3.LUT R22, R36, 0x70007, RZ, 0xc0, !PT ;  /* 0x0007000724167812 */ /* 0x000fe200078ec0ff */
[----:B------:R-:W-:Y:S01]  /*9650*/  HFMA2 R49, R46, R3.H1_H1, -132, -132 ;  /* 0xd820d8202e317431 */ /* 0x000fe20000060003 */
        /* <DEDUP_REMOVED lines=8> */
[----:B------:R-:W0:Y:S01]  /*96e0*/  LDS.128 R20, [UR4+0x10] ;  /* 0x00001004ff147984 */ /* 0x000e220008000c00 */
[-C--:B------:R-:W-:Y:S01]  /*96f0*/  HFMA2 R40, R40, R3.reuse.H1_H1, -132, -132 ;  /* 0xd820d82028287431 */ /* 0x080fe20000060003 */
[----:B------:R-:W-:Y:S01]  /*9700*/  LOP3.LUT R46, R47, 0x64006400, RZ, 0xfc, !PT ;  /* 0x640064002f2e7812 */ /* 0x000fe200078efcff */
[----:B------:R-:W-:Y:S01]  /*9710*/  HFMA2.MMA R42, R37, R10, R42 ;  /* 0x0000000a252a7235 */ /* 0x000fe2000000002a */
[----:B------:R-:W-:Y:S01]  /*9720*/  LOP3.LUT R31, R31, 0x1c001c0, RZ, 0xc0, !PT ;  /* 0x01c001c01f1f7812 */ /* 0x000fe200078ec0ff */
[----:B------:R-:W-:Y:S01]  /*9730*/  HFMA2 R43, R39, R10, R8 ;  /* 0x0000000a272b7231 */ /* 0x000fe20000000008 */
[----:B------:R-:W-:Y:S01]  /*9740*/  LOP3.LUT R35, R35, 0x1c001c0, RZ, 0xc0, !PT ;  /* 0x01c001c023237812 */ /* 0x000fe200078ec0ff */
[-C--:B------:R-:W-:Y:S01]  /*9750*/  HFMA2 R46, R46, R3.reuse.H1_H1, -132, -132 ;  /* 0xd820d8202e2e7431 */ /* 0x080fe20000060003 */
[-C--:B------:R-:W-:Y:S01]  /*9760*/  HFMA2.MMA R10, R40, R11.reuse, R9 ;  /* 0x0000000b280a7235 */ /* 0x080fe20000000009 */
[----:B------:R-:W-:Y:S01]  /*9770*/  HFMA2 R30, R30, R3.H1_H1, -132, -132 ;  /* 0xd820d8201e1e7431 */ /* 0x000fe20000060003 */
[----:B------:R-:W-:Y:S01]  /*9780*/  LOP3.LUT R31, R31, 0x64006400, RZ, 0xfc, !PT ;  /* 0x640064001f1f7812 */ /* 0x000fe200078efcff */
[-C--:B------:R-:W-:Y:S01]  /*9790*/  HFMA2.MMA R42, R49, R11.reuse, R42 ;  /* 0x0000000b312a7235 */ /* 0x080fe2000000002a */
[----:B------:R-:W-:Y:S01]  /*97a0*/  LOP3.LUT R38, R38, 0x1c001c0, RZ, 0xc0, !PT ;  /* 0x01c001c026267812 */ /* 0x000fe200078ec0ff */
[----:B------:R-:W-:Y:S01]  /*97b0*/  HFMA2 R45, R30, R11, R45 ;  /* 0x0000000b1e2d7231 */ /* 0x000fe2000000002d */
[----:B------:R-:W-:Y:S01]  /*97c0*/  LOP3.LUT R36, R36, 0x1c001c0, RZ, 0xc0, !PT ;  /* 0x01c001c024247812 */ /* 0x000fe200078ec0ff */
[----:B------:R-:W-:Y:S01]  /*97d0*/  HFMA2.MMA R43, R46, R11, R43 ;  /* 0x0000000b2e2b7235 */ /* 0x000fe2000000002b */
[----:B------:R-:W-:Y:S01]  /*97e0*/  LOP3.LUT R35, R35, 0x64006400, RZ, 0xfc, !PT ;  /* 0x6400640023237812 */ /* 0x000fe200078efcff */
[----:B------:R-:W-:Y:S01]  /*97f0*/  HFMA2 R31, R31, R2.H1_H1, -20, -20 ;  /* 0xcd00cd001f1f7431 */ /* 0x000fe20000060002 */
[----:B------:R-:W-:-:S02]  /*9800*/  LOP3.LUT R11, R38, 0x64006400, RZ, 0xfc, !PT ;  /* 0x64006400260b7812 */ /* 0x000fc400078efcff */
[----:B------:R-:W-:Y:S02]  /*9810*/  LOP3.LUT R8, R16, 0x70007, RZ, 0xc0, !PT ;  /* 0x0007000710087812 */ /* 0x000fe400078ec0ff */
[----:B------:R-:W-:Y:S01]  /*9820*/  LOP3.LUT R47, R36, 0x64006400, RZ, 0xfc, !PT ;  /* 0x64006400242f7812 */ /* 0x000fe200078efcff */
[-C--:B------:R-:W-:Y:S01]  /*9830*/  HFMA2 R36, R35, R2.reuse.H1_H1, -20, -20 ;  /* 0xcd00cd0023247431 */ /* 0x080fe20000060002 */
[----:B------:R-:W-:Y:S02]  /*9840*/  LOP3.LUT R9, R17, 0x70007, RZ, 0xc0, !PT ;  /* 0x0007000711097812 */ /* 0x000fe400078ec0ff */
[----:B------:R-:W-:Y:S01]  /*9850*/  LOP3.LUT R8, R8, 0x64006400, RZ, 0xfc, !PT ;  /* 0x6400640008087812 */ /* 0x000fe200078efcff */
[----:B------:R-:W-:Y:S01]  /*9860*/  HFMA2 R47, R47, R2.H1_H1, -20, -20 ;  /* 0xcd00cd002f2f7431 */ /* 0x000fe20000060002 */
[----:B------:R-:W-:Y:S02]  /*9870*/  LOP3.LUT R35, R9, 0x64006400, RZ, 0xfc, !PT ;  /* 0x6400640009237812 */ /* 0x000fe400078efcff */
[----:B------:R-:W-:-:S02]  /*9880*/  LOP3.LUT R37, R16, 0x380038, RZ, 0xc0, !PT ;  /* 0x0038003810257812 */ /* 0x000fc400078ec0ff */
[----:B------:R-:W-:Y:S02]  /*9890*/  SHF.R.U32.HI R30, RZ, 0x6, R16 ;  /* 0x00000006ff1e7819 */ /* 0x000fe40000011610 */
[----:B------:R-:W-:Y:S02]  /*98a0*/  LOP3.LUT R39, R17, 0x380038, RZ, 0xc0, !PT ;  /* 0x0038003811277812 */ /* 0x000fe400078ec0ff */
[----:B------:R-:W-:Y:S02]  /*98b0*/  SHF.R.U32.HI R16, RZ, 0x6, R17 ;  /* 0x00000006ff107819 */ /* 0x000fe40000011611 */
[----:B------:R-:W-:Y:S01]  /*98c0*/  LOP3.LUT R40, R18, 0x380038, RZ, 0xc0, !PT ;  /* 0x0038003812287812 */ /* 0x000fe200078ec0ff */
[----:B0-----:R-:W-:Y:S01]  /*98d0*/  HFMA2 R31, R31, R20, R10 ;  /* 0x000000141f1f7231 */ /* 0x001fe2000000000a */
[-C--:B------:R-:W-:Y:S01]  /*98e0*/  HFMA2.MMA R45, R36, R20.reuse, R45 ;  /* 0x00000014242d7235 */ /* 0x080fe2000000002d */
[----:B------:R-:W-:Y:S01]  /*98f0*/  HFMA2 R10, R11, R2.H1_H1, -20, -20 ;  /* 0xcd00cd000b0a7431 */ /* 0x000fe20000060002 */
[----:B------:R-:W-:Y:S01]  /*9900*/  SHF.R.U32.HI R17, RZ, 0x6, R18 ;  /* 0x00000006ff117819 */ /* 0x000fe20000011612 */
[----:B------:R-:W-:Y:S01]  /*9910*/  HADD2 R36, R8, -1028, -1028 ;  /* 0xe404e40408247430 */ /* 0x000fe20000000000 */
[----:B------:R-:W-:Y:S01]  /*9920*/  HFMA2.MMA R42, R47, R20, R42 ;  /* 0x000000142f2a7235 */ /* 0x000fe2000000002a */
[----:B------:R-:W-:-:S02]  /*9930*/  LOP3.LUT R41, R19, 0x380038, RZ, 0xc0, !PT ;  /* 0x0038003813297812 */ /* 0x000fc400078ec0ff */
[----:B------:R-:W-:Y:S01]  /*9940*/  HFMA2.MMA R43, R10, R20, R43 ;  /* 0x000000140a2b7235 */ /* 0x000fe2000000002b */
[----:B------:R-:W-:Y:S01]  /*9950*/  SHF.R.U32.HI R18, RZ, 0x6, R19 ;  /* 0x00000006ff127819 */ /* 0x000fe20000011613 */
[----:B------:R-:W0:Y:S01]  /*9960*/  LDS.128 R8, [UR4+0x20] ;  /* 0x00002004ff087984 */ /* 0x000e220008000c00 */
[----:B------:R-:W-:Y:S01]  /*9970*/  HADD2 R20, R35, -1028, -1028 ;  /* 0xe404e40423147430 */ /* 0x000fe20000000000 */
[----:B------:R-:W-:Y:S01]  /*9980*/  LOP3.LUT R19, R19, 0x70007, RZ, 0xc0, !PT ;  /* 0x0007000713137812 */ /* 0x000fe200078ec0ff */
[----:B------:R-:W-:Y:S01]  /*9990*/  HFMA2 R45, R36, R21, R45 ;  /* 0x00000015242d7231 */ /* 0x000fe2000000002d */
        /* <DEDUP_REMOVED lines=12> */
[----:B------:R-:W-:Y:S01]  /*9a60*/  HFMA2.MMA R43, R44, R21, R43 ;  /* 0x000000152c2b7235 */ /* 0x000fe2000000002b */
[----:B------:R-:W-:Y:S01]  /*9a70*/  HFMA2 R42, R35, R21, R42 ;  /* 0x00000015232a7231 */ /* 0x000fe2000000002a */
[-C--:B------:R-:W-:Y:S01]  /*9a80*/  HFMA2.MMA R45, R38, R22.reuse, R45 ;  /* 0x00000016262d7235 */ /* 0x080fe2000000002d */
[-C--:B------:R-:W-:Y:S01]  /*9a90*/  HFMA2 R20, R20, R3.reuse.H1_H1, -132, -132 ;  /* 0xd820d82014147431 */ /* 0x080fe20000060003 */
[----:B------:R-:W-:Y:S01]  /*9aa0*/  LOP3.LUT R19, R19, 0x64006400, RZ, 0xfc, !PT ;  /* 0x6400640013137812 */ /* 0x000fe200078efcff */
[----:B------:R-:W-:Y:S01]  /*9ab0*/  HFMA2 R37, R40, R3.H1_H1, -132, -132 ;  /* 0xd820d82028257431 */ /* 0x000fe20000060003 */
[----:B------:R-:W-:Y:S01]  /*9ac0*/  LOP3.LUT R21, R16, 0x70007, RZ, 0xc0, !PT ;  /* 0x0007000710157812 */ /* 0x000fe200078ec0ff */
[-C--:B------:R-:W-:Y:S01]  /*9ad0*/  HFMA2.MMA R31, R36, R22.reuse, R31 ;  /* 0x00000016241f7235 */ /* 0x080fe2000000001f */
[----:B------:R-:W-:Y:S01]  /*9ae0*/  LOP3.LUT R35, R18, 0x70007, RZ, 0xc0, !PT ;  /* 0x0007000712237812 */ /* 0x000fe200078ec0ff */
[----:B------:R-:W-:Y:S01]  /*9af0*/  HFMA2.MMA R43, R20, R22, R43 ;  /* 0x00000016142b7235 */ /* 0x000fe2000000002b */
[----:B------:R-:W-:Y:S01]  /*9b00*/  HFMA2 R37, R37, R22, R42 ;  /* 0x0000001625257231 */ /* 0x000fe2000000002a */
        /* <DEDUP_REMOVED lines=14> */
[----:B------:R-:W-:Y:S01]  /*9bf0*/  SHF.R.U32.HI R21, RZ, 0x6, R12 ;  /* 0x00000006ff157819 */ /* 0x000fe2000001160c */
[----:B0-----:R-:W-:Y:S01]  /*9c00*/  HFMA2 R19, R20, R8, R19 ;  /* 0x0000000814137231 */ /* 0x001fe20000000013 */
[-C--:B------:R-:W-:Y:S01]  /*9c10*/  HFMA2.MMA R31, R36, R23.reuse, R31 ;  /* 0x00000017241f7235 */ /* 0x080fe2000000001f */
[----:B------:R-:W-:Y:S01]  /*9c20*/  HFMA2 R37, R22, R23, R37 ;  /* 0x0000001716257231 */ /* 0x000fe20000000025 */
[----:B------:R-:W-:Y:S01]  /*9c30*/  HFMA2.MMA R35, R38, R23, R43 ;  /* 0x0000001726237235 */ /* 0x000fe2000000002b */
[----:B------:R-:W-:-:S02]  /*9c40*/  SHF.R.U32.HI R20, RZ, 0x6, R14 ;  /* 0x00000006ff147819 */ /* 0x000fc4000001160e */
[----:B------:R-:W-:Y:S02]  /*9c50*/  SHF.R.U32.HI R23, RZ, 0x6, R15 ;  /* 0x00000006ff177819 */ /* 0x000fe4000001160f */
        /* <DEDUP_REMOVED lines=8> */
[----:B------:R-:W-:Y:S01]  /*9ce0*/  HFMA2 R37, R39, R8, R37 ;  /* 0x0000000827257231 */ /* 0x000fe20000000025 */
[----:B------:R-:W-:Y:S01]  /*9cf0*/  LOP3.LUT R52, R52, 0x64006400, RZ, 0xfc, !PT ;  /* 0x6400640034347812 */ /* 0x000fe200078efcff */
[-C--:B------:R-:W-:Y:S01]  /*9d00*/  HFMA2.MMA R31, R41, R8.reuse, R31 ;  /* 0x00000008291f7235 */ /* 0x080fe2000000001f */
        /* <DEDUP_REMOVED lines=11> */
[----:B------:R-:W-:-:S02]  /*9dc0*/  LOP3.LUT R39, R30, 0x64006400, RZ, 0xfc, !PT ;  /* 0x640064001e277812 */ /* 0x000fc400078efcff */
[----:B------:R-:W-:Y:S02]  /*9dd0*/  LOP3.LUT R47, R17, 0x64006400, RZ, 0xfc, !PT ;  /* 0x64006400112f7812 */ /* 0x000fe400078efcff */
[----:B------:R-:W-:Y:S01]  /*9de0*/  LOP3.LUT R43, R16, 0x64006400, RZ, 0xfc, !PT ;  /* 0x64006400102b7812 */ /* 0x000fe200078efcff */
[-C--:B------:R-:W-:Y:S01]  /*9df0*/  HFMA2 R30, R39, R2.reuse.H1_H1, -20, -20 ;  /* 0xcd00cd00271e7431 */ /* 0x080fe20000060002 */
[----:B------:R-:W-:Y:S01]  /*9e00*/  SHF.R.U32.HI R22, RZ, 0x6, R13 ;  /* 0x00000006ff167819 */ /* 0x000fe2000001160d */
[-C--:B------:R-:W-:Y:S01]  /*9e10*/  HFMA2 R16, R47, R2.reuse.H1_H1, -20, -20 ;  /* 0xcd00cd002f107431 */ /* 0x080fe20000060002 */
[----:B------:R-:W-:Y:S02]  /*9e20*/  LOP3.LUT R17, R23, 0x1c001c0, RZ, 0xc0, !PT ;  /* 0x01c001c017117812 */ /* 0x000fe400078ec0ff */
[----:B------:R-:W-:Y:S01]  /*9e30*/  LOP3.LUT R35, R18, 0x1c001c0, RZ, 0xc0, !PT ;  /* 0x01c001c012237812 */ /* 0x000fe200078ec0ff */
[----:B------:R-:W-:Y:S01]  /*9e40*/  HFMA2 R18, R43, R2.H1_H1, -20, -20 ;  /* 0xcd00cd002b127431 */ /* 0x000fe20000060002 */
[----:B------:R-:W-:Y:S01]  /*9e50*/  LOP3.LUT R41, R21, 0x1c001c0, RZ, 0xc0, !PT ;  /* 0x01c001c015297812 */ /* 0x000fe200078ec0ff */
[-C--:B------:R-:W-:Y:S01]  /*9e60*/  HFMA2.MMA R30, R30, R9.reuse, R19 ;  /* 0x000000091e1e7235 */ /* 0x080fe20000000013 */
[----:B------:R-:W-:Y:S01]  /*9e70*/  LOP3.LUT R45, R22, 0x1c001c0, RZ, 0xc0, !PT ;  /* 0x01c001c0162d7812 */ /* 0x000fe200078ec0ff */
[----:B------:R-:W-:Y:S01]  /*9e80*/  HFMA2 R31, R18, R9, R31 ;  /* 0x00000009121f7231 */ /* 0x000fe2000000001f */
[----:B------:R-:W-:Y:S01]  /*9e90*/  LOP3.LUT R17, R17, 0x64006400, RZ, 0xfc, !PT ;  /* 0x6400640011117812 */ /* 0x000fe200078efcff */
[----:B------:R-:W-:Y:S01]  /*9ea0*/  HFMA2.MMA R37, R16, R9, R37 ;  /* 0x0000000910257235 */ /* 0x000fe20000000025 */
[----:B------:R-:W-:-:S02]  /*9eb0*/  LOP3.LUT R39, R41, 0x64006400, RZ, 0xfc, !PT ;  /* 0x6400640029277812 */ /* 0x000fc400078efcff */
[----:B------:R-:W-:Y:S01]  /*9ec0*/  LOP3.LUT R41, R45, 0x64006400, RZ, 0xfc, !PT ;  /* 0x640064002d297812 */ /* 0x000fe200078efcff */
[-C--:B------:R-:W-:Y:S01]  /*9ed0*/  HFMA2 R45, R17, R2.reuse.H1_H1, -20, -20 ;  /* 0xcd00cd00112d7431 */ /* 0x080fe20000060002 */
[C---:B------:R-:W-:Y:S01]  /*9ee0*/  LOP3.LUT R36, R12.reuse, 0x380038, RZ, 0xc0, !PT ;  /* 0x003800380c247812 */ /* 0x040fe200078ec0ff */
[----:B------:R-:W0:Y:S01]  /*9ef0*/  LDS.128 R16, [UR4+0x30] ;  /* 0x00003004ff107984 */ /* 0x000e220008000c00 */
[----:B------:R-:W-:Y:S01]  /*9f00*/  LOP3.LUT R35, R35, 0x64006400, RZ, 0xfc, !PT ;  /* 0x6400640023237812 */ /* 0x000fe200078efcff */
[-C--:B------:R-:W-:Y:S01]  /*9f10*/  HFMA2 R39, R39, R2.reuse.H1_H1, -20, -20 ;  /* 0xcd00cd0027277431 */ /* 0x080fe20000060002 */
[----:B------:R-:W-:Y:S01]  /*9f20*/  LOP3.LUT R12, R12, 0x70007, RZ, 0xc0, !PT ;  /* 0x000700070c0c7812 */ /* 0x000fe200078ec0ff */
[-C--:B------:R-:W-:Y:S01]  /*9f30*/  HFMA2 R41, R41, R2.reuse.H1_H1, -20, -20 ;  /* 0xcd00cd0029297431 */ /* 0x080fe20000060002 */
[----:B------:R-:W-:Y:S01]  /*9f40*/  LOP3.LUT R40, R14, 0x380038, RZ, 0xc0, !PT ;  /* 0x003800380e287812 */ /* 0x000fe200078ec0ff */
[----:B------:R-:W-:Y:S01]  /*9f50*/  HFMA2 R35, R35, R2.H1_H1, -20, -20 ;  /* 0xcd00cd0023237431 */ /* 0x000fe20000060002 */
[----:B------:R-:W-:-:S02]  /*9f60*/  SHF.R.U32.HI R47, RZ, 0xd, R14 ;  /* 0x0000000dff2f7819 */ /* 0x000fc4000001160e */
[----:B------:R-:W-:Y:S01]  /*9f70*/  LOP3.LUT R14, R14, 0x70007, RZ, 0xc0, !PT ;  /* 0x000700070e0e7812 */ /* 0x000fe200078ec0ff */
[----:B------:R-:W-:Y:S01]  /*9f80*/  HFMA2 R9, R35, R9, R8 ;  /* 0x0000000923097231 */ /* 0x000fe20000000008 */
[----:B------:R-:W-:Y:S02]  /*9f90*/  LOP3.LUT R12, R12, 0x64006400, RZ, 0xfc, !PT ;  /* 0x640064000c0c7812 */ /* 0x000fe400078efcff */
[----:B------:R-:W-:Y:S02]  /*9fa0*/  LOP3.LUT R14, R14, 0x64006400, RZ, 0xfc, !PT ;  /* 0x640064000e0e7812 */ /* 0x000fe400078efcff */
[----:B------:R-:W-:Y:S01]  /*9fb0*/  LOP3.LUT R38, R13, 0x380038, RZ, 0xc0, !PT ;  /* 0x003800380d267812 */ /* 0x000fe200078ec0ff */
[----:B------:R-:W-:Y:S01]  /*9fc0*/  HADD2 R35, R12, -1028, -1028 ;  /* 0xe404e4040c237430 */ /* 0x000fe20000000000 */
[----:B------:R-:W-:Y:S01]  /*9fd0*/  LOP3.LUT R42, R15, 0x380038, RZ, 0xc0, !PT ;  /* 0x003800380f2a7812 */ /* 0x000fe200078ec0ff */
[----:B------:R-:W-:Y:S01]  /*9fe0*/  HADD2 R14, R14, -1028, -1028 ;  /* 0xe404e4040e0e7430 */ /* 0x000fe20000000000 */
[----:B------:R-:W-:-:S02]  /*9ff0*/  SHF.R.U32.HI R52, RZ, 0xd, R15 ;  /* 0x0000000dff347819 */ /* 0x000fc4000001160f */
[----:B------:R-:W-:Y:S01]  /*a000*/  LOP3.LUT R36, R36, 0x64006400, RZ, 0xfc, !PT ;  /* 0x6400640024247812 */ /* 0x000fe200078efcff */
[-C--:B------:R-:W-:Y:S01]  /*a010*/  HFMA2.MMA R8, R35, R10.reuse, R30 ;  /* 0x0000000a23087235 */ /* 0x080fe2000000001e */
[----:B------:R-:W-:Y:S01]  /*a020*/  LOP3.LUT R13, R13, 0x70007, RZ, 0xc0, !PT ;  /* 0x000700070d0d7812 */ /* 0x000fe200078ec0ff */
[----:B------:R-:W-:Y:S01]  /*a030*/  HFMA2.MMA R37, R14, R10, R37 ;  /* 0x0000000a0e257235 */ /* 0x000fe20000000025 */
[----:B------:R-:W-:Y:S01]  /*a040*/  LOP3.LUT R15, R15, 0x70007, RZ, 0xc0, !PT ;  /* 0x000700070f0f7812 */ /* 0x000fe200078ec0ff */
[-C--:B------:R-:W-:Y:S01]  /*a050*/  HFMA2 R36, R36, R3.reuse.H1_H1, -132, -132 ;  /* 0xd820d82024247431 */ /* 0x080fe20000060003 */
[----:B------:R-:W-:Y:S02]  /*a060*/  LOP3.LUT R40, R40, 0x64006400, RZ, 0xfc, !PT ;  /* 0x6400640028287812 */ /* 0x000fe400078efcff */
[----:B------:R-:W-:Y:S02]  /*a070*/  LOP3.LUT R13, R13, 0x64006400, RZ, 0xfc, !PT ;  /* 0x640064000d0d7812 */ /* 0x000fe400078efcff */
[----:B------:R-:W-:Y:S01]  /*a080*/  LOP3.LUT R15, R15, 0x64006400, RZ, 0xfc, !PT ;  /* 0x640064000f0f7812 */ /* 0x000fe200078efcff */
[----:B------:R-:W-:Y:S01]  /*a090*/  HFMA2 R40, R40, R3.H1_H1, -132, -132 ;  /* 0xd820d82028287431 */ /* 0x000fe20000060003 */
[----:B------:R-:W-:Y:S01]  /*a0a0*/  LOP3.LUT R21, R21, 0x70007, RZ, 0xc0, !PT ;  /* 0x0007000715157812 */ /* 0x000fe200078ec0ff */
[----:B------:R-:W-:Y:S01]  /*a0b0*/  HADD2 R12, R13, -1028, -1028 ;  /* 0xe404e4040d0c7430 */ /* 0x000fe20000000000 */
[C---:B------:R-:W-:Y:S01]  /*a0c0*/  LOP3.LUT R49, R20.reuse, 0x1c001c0, RZ, 0xc0, !PT ;  /* 0x01c001c014317812 */ /* 0x040fe200078ec0ff */
[-C--:B------:R-:W-:Y:S01]  /*a0d0*/  HFMA2.MMA R8, R36, R11.reuse, R8 ;  /* 0x0000000b24087235 */ /* 0x080fe20000000008 */
[----:B------:R-:W-:Y:S01]  /*a0e0*/  LOP3.LUT R20, R20, 0x70007, RZ, 0xc0, !PT ;  /* 0x0007000714147812 */ /* 0x000fe200078ec0ff */
[----:B------:R-:W-:Y:S01]  /*a0f0*/  HFMA2 R31, R12, R10, R31 ;  /* 0x0000000a0c1f7231 */ /* 0x000fe2000000001f */
[----:B------:R-:W-:Y:S01]  /*a100*/  LOP3.LUT R38, R38, 0x64006400, RZ, 0xfc, !PT ;  /* 0x6400640026267812 */ /* 0x000fe200078efcff */
[----:B------:R-:W-:Y:S01]  /*a110*/  HFMA2.MMA R37, R40, R11, R37 ;  /* 0x0000000b28257235 */ /* 0x000fe20000000025 */
[----:B------:R-:W-:-:S02]  /*a120*/  LOP3.LUT R42, R42, 0x64006400, RZ, 0xfc, !PT ;  /* 0x640064002a2a7812 */ /* 0x000fc400078efcff */
[C---:B------:R-:W-:Y:S01]  /*a130*/  LOP3.LUT R46, R22.reuse, 0x380038, RZ, 0xc0, !PT ;  /* 0x00380038162e7812 */ /* 0x040fe200078ec0ff */
[-C--:B------:R-:W-:Y:S01]  /*a140*/  HFMA2 R38, R38, R3.reuse.H1_H1, -132, -132 ;  /* 0xd820d82026267431 */ /* 0x080fe20000060003 */
[----:B------:R-:W-:Y:S01]  /*a150*/  LOP3.LUT R29, R29, 0x40004, R52, 0xf8, !PT ;  /* 0x000400041d1d7812 */ /* 0x000fe200078ef834 */
[----:B------:R-:W-:Y:S01]  /*a160*/  HADD2 R52, R15, -1028, -1028 ;  /* 0xe404e4040f347430 */ /* 0x000fe20000000000 */
[----:B------:R-:W-:Y:S01]  /*a170*/  LOP3.LUT R21, R21, 0x64006400, RZ, 0xfc, !PT ;  /* 0x6400640015157812 */ /* 0x000fe200078efcff */
[----:B------:R-:W-:Y:S01]  /*a180*/  HFMA2 R42, R42, R3.H1_H1, -132, -132 ;  /* 0xd820d8202a2a7431 */ /* 0x000fe20000060003 */
[----:B------:R-:W-:Y:S01]  /*a190*/  LOP3.LUT R22, R22, 0x70007, RZ, 0xc0, !PT ;  /* 0x0007000716167812 */ /* 0x000fe200078ec0ff */
[----:B------:R-:W-:Y:S01]  /*a1a0*/  HFMA2 R9, R52, R10, R9 ;  /* 0x0000000a34097231 */ /* 0x000fe20000000009 */
        /* <DEDUP_REMOVED lines=8> */
[----:B------:R-:W-:Y:S01]  /*a230*/  LOP3.LUT R43, R49, 0x64006400, RZ, 0xfc, !PT ;  /* 0x64006400312b7812 */ /* 0x000fe200078efcff */
[----:B------:R-:W-:Y:S01]  /*a240*/  HADD2 R11, R22, -1028, -1028 ;  /* 0xe404e404160b7430 */ /* 0x000fe20000000000 */
[-C--:B0-----:R-:W-:Y:S01]  /*a250*/  HFMA2.MMA R22, R21, R16.reuse, R8 ;  /* 0x0000001015167235 */ /* 0x081fe20000000008 */
[----:B------:R-:W-:Y:S01]  /*a260*/  HADD2 R10, R23, -1028, -1028 ;  /* 0xe404e404170a7430 */ /* 0x000fe20000000000 */
[----:B------:R-:W-:Y:S01]  /*a270*/  HFMA2.MMA R37, R20, R16, R37 ;  /* 0x0000001014257235 */ /* 0x000fe20000000025 */
[-C--:B------:R-:W-:Y:S01]  /*a280*/  HFMA2 R23, R11, R16.reuse, R38 ;  /* 0x000000100b177231 */ /* 0x080fe20000000026 */
[----:B------:R-:W-:Y:S01]  /*a290*/  LOP3.LUT R28, R28, 0x40004, R47, 0xf8, !PT ;  /* 0x000400041c1c7812 */ /* 0x000fe200078ef82f */
[----:B------:R-:W-:Y:S01]  /*a2a0*/  HFMA2 R16, R10, R16, R9 ;  /* 0x000000100a107231 */ /* 0x000fe20000000009 */
[----:B------:R-:W-:Y:S01]  /*a2b0*/  LOP3.LUT R46, R46, 0x64006400, RZ, 0xfc, !PT ;  /* 0x640064002e2e7812 */ /* 0x000fe200078efcff */
[----:B------:R-:W-:Y:S01]  /*a2c0*/  HFMA2 R43, R43, R2.H1_H1, -20, -20 ;  /* 0xcd00cd002b2b7431 */ /* 0x000fe20000060002 */
[-C--:B------:R-:W-:Y:S01]  /*a2d0*/  HFMA2.MMA R9, R44, R17.reuse, R22 ;  /* 0x000000112c097235 */ /* 0x080fe20000000016 */
[----:B------:R-:W-:Y:S01]  /*a2e0*/  LOP3.LUT R25, R25, 0x64006400, RZ, 0xfc, !PT ;  /* 0x6400640019197812 */ /* 0x000fe200078efcff */
[----:B------:R-:W-:Y:S01]  /*a2f0*/  HFMA2.MMA R37, R48, R17, R37 ;  /* 0x0000001130257235 */ /* 0x000fe20000000025 */
[----:B------:R-:W-:Y:S01]  /*a300*/  LOP3.LUT R28, R28, 0x64006400, RZ, 0xfc, !PT ;  /* 0x640064001c1c7812 */ /* 0x000fe200078efcff */
[----:B------:R-:W-:Y:S01]  /*a310*/  HFMA2 R46, R46, R3.H1_H1, -132, -132 ;  /* 0xd820d8202e2e7431 */ /* 0x000fe20000060003 */
[----:B------:R-:W-:Y:S01]  /*a320*/  LOP3.LUT R24, R24, 0x64006400, RZ, 0xfc, !PT ;  /* 0x6400640018187812 */ /* 0x000fe200078efcff */
[----:B------:R-:W-:Y:S01]  /*a330*/  HADD2 R8, R25, -1028, -1028 ;  /* 0xe404e40419087430 */ /* 0x000fe20000000000 */
[----:B------:R-:W-:Y:S01]  /*a340*/  LOP3.LUT R29, R29, 0x64006400, RZ, 0xfc, !PT ;  /* 0x640064001d1d7812 */ /* 0x000fe200078efcff */
[-C--:B------:R-:W-:Y:S01]  /*a350*/  HFMA2.MMA R9, R39, R18.reuse, R9 ;  /* 0x0000001227097235 */ /* 0x080fe20000000009 */
[----:B------:R-:W-:Y:S01]  /*a360*/  HADD2 R28, R28, -1028, -1028 ;  /* 0xe404e4041c1c7430 */ /* 0x000fe20000000000 */
[----:B------:R-:W-:Y:S01]  /*a370*/  HFMA2.MMA R37, R43, R18, R37 ;  /* 0x000000122b257235 */ /* 0x000fe20000000025 */
[-C--:B------:R-:W-:Y:S01]  /*a380*/  HFMA2 R23, R46, R17.reuse, R23 ;  /* 0x000000112e177231 */ /* 0x080fe20000000017 */
[----:B------:R-:W-:Y:S01]  /*a390*/  PRMT R2, R2, 0x5410, R3 ;  /* 0x0000541002027816 */ /* 0x000fe20000000003 */
[----:B------:R-:W-:-:S02]  /*a3a0*/  HFMA2 R16, R50, R17, R16 ;  /* 0x0000001132107231 */ /* 0x000fc40000000010 */
[-C--:B------:R-:W-:Y:S01]  /*a3b0*/  HFMA2 R23, R41, R18.reuse, R23 ;  /* 0x0000001229177231 */ /* 0x080fe20000000017 */
[-C--:B------:R-:W-:Y:S01]  /*a3c0*/  HFMA2.MMA R9, R8, R19.reuse, R9 ;  /* 0x0000001308097235 */ /* 0x080fe20000000009 */
[----:B------:R-:W-:Y:S01]  /*a3d0*/  HADD2 R24, R24, -1028, -1028 ;  /* 0xe404e40418187430 */ /* 0x000fe20000000000 */
[----:B------:R-:W-:Y:S01]  /*a3e0*/  HFMA2.MMA R37, R28, R19, R37 ;  /* 0x000000131c257235 */ /* 0x000fe20000000025 */
        /* <DEDUP_REMOVED lines=12> */
.L_x_4908:
[----:B------:R-:W-:Y:S01]  /*a4b0*/  ISETP.LT.AND P2, PT, R34, R33, PT ;  /* 0x000000212200720c */ /* 0x000fe20003f41270 */
[----:B------:R-:W-:-:S12]  /*a4c0*/  UIADD3 UR4, UR4, 0x40, URZ ;  /* 0x0000004004047890 */ /* 0x000fd8000fffe03f */
[----:B------:R-:W-:Y:S05]  /*a4d0*/  @!P0 BRA P2, `(.L_x_4909) ;  /* 0xffffffec00048947 */ /* 0x000fea000103ffff */
.L_x_4907:
[----:B------:R-:W-:Y:S01]  /*a4e0*/  ISETP.GE.AND P0, PT, R34, R33, PT ;  /* 0x000000212200720c */ /* 0x000fe20003f06270 */
[----:B------:R-:W-:-:S03]  /*a4f0*/  ULDC UR5, c[0x0][0x26c] ;  /* 0x00009b0000057ab9 */ /* 0x000fc60000000800 */
[----:B------:R-:W-:-:S13]  /*a500*/  ISETP.GE.OR P0, PT, R34, UR5, P0 ;  /* 0x0000000522007c0c */ /* 0x000fda0008706670 */
[----:B------:R-:W-:Y:S05]  /*a510*/  @P0 BRA `(.L_x_4910) ;  /* 0x0000000800800947 */ /* 0x000fea0003800000 */
[----:B-----5:R-:W-:Y:S01]  /*a520*/  SHF.R.S32.HI R9, RZ, 0x1f, R0 ;  /* 0x0000001fff097819 */ /* 0x020fe20000011400 */
[----:B------:R-:W-:Y:S01]  /*a530*/  ULDC UR5, c[0x0][0x26c] ;  /* 0x00009b0000057ab9 */ /* 0x000fe20000000800 */
[C---:B------:R-:W-:Y:S02]  /*a540*/  SHF.L.U32 R17, R0.reuse, 0x2, RZ ;  /* 0x0000000200117819 */ /* 0x040fe400000006ff */
[----:B------:R-:W-:-:S07]  /*a550*/  SHF.L.U64.HI R16, R0, 0x2, R9 ;  /* 0x0000000200107819 */ /* 0x000fce0000010209 */
.L_x_4912:
[----:B------:R-:W-:-:S04]  /*a560*/  IADD3 R34, R34, 0x10, RZ ;  /* 0x0000001022227810 */ /* 0x000fc80007ffe0ff */
[C---:B------:R-:W-:Y:S02]  /*a570*/  ISETP.GE.AND P0, PT, R34.reuse, UR5, PT ;  /* 0x0000000522007c0c */ /* 0x040fe4000bf06270 */
[----:B------:R-:W-:Y:S01]  /*a580*/  ISETP.LT.AND P3, PT, R34, R33, PT ;  /* 0x000000212200720c */ /* 0x000fe20003f61270 */
[----:B------:R-:W-:-:S12]  /*a590*/  @!P1 BRA `(.L_x_4911) ;  /* 0x0000000800509947 */ /* 0x000fd80003800000 */
[----:B------:R-:W2:Y:S01]  /*a5a0*/  LDG.E.128.CONSTANT R8, desc[UR6][R26.64] ;  /* 0x000000061a087981 */ /* 0x000ea2000c1e9d00 */
[----:B------:R-:W-:Y:S01]  /*a5b0*/  IMAD.MOV.U32 R38, RZ, RZ, 0x3400 ;  /* 0x00003400ff267424 */ /* 0x000fe200078e00ff */
[----:B------:R-:W-:Y:S01]  /*a5c0*/  MOV R45, 0x2c00 ;  /* 0x00002c00002d7802 */ /* 0x000fe20000000f00 */
[----:B------:R-:W-:Y:S01]  /*a5d0*/  HFMA2.MMA R0, -RZ, RZ, 0, 0.015625 ;  /* 0x00002400ff007435 */ /* 0x000fe200000001ff */
[----:B0-----:R-:W-:Y:S02]  /*a5e0*/  PRMT R2, R2, 0x5410, R3 ;  /* 0x0000541002027816 */ /* 0x001fe40000000003 */
[----:B------:R-:W-:Y:S02]  /*a5f0*/  PRMT R4, R4, 0x5410, R5 ;  /* 0x0000541004047816 */ /* 0x000fe40000000005 */
[C---:B--2---:R-:W-:Y:S02]  /*a600*/  LOP3.LUT R12, R8.reuse, 0xc000c, RZ, 0xc0, !PT ;  /* 0x000c000c080c7812 */ /* 0x044fe400078ec0ff */
[----:B------:R-:W-:-:S02]  /*a610*/  LOP3.LUT R39, R8, 0x300030, RZ, 0xc0, !PT ;  /* 0x0030003008277812 */ /* 0x000fc400078ec0ff */
[C---:B------:R-:W-:Y:S02]  /*a620*/  LOP3.LUT R13, R8.reuse, 0x30003, RZ, 0xc0, !PT ;  /* 0x00030003080d7812 */ /* 0x040fe400078ec0ff */
[----:B------:R-:W-:Y:S02]  /*a630*/  LOP3.LUT R18, R8, 0xc000c0, RZ, 0xc0, !PT ;  /* 0x00c000c008127812 */ /* 0x000fe400078ec0ff */
[----:B------:R-:W-:Y:S02]  /*a640*/  SHF.R.U32.HI R19, RZ, 0x8, R8 ;  /* 0x00000008ff137819 */ /* 0x000fe40000011608 */
[C---:B------:R-:W-:Y:S02]  /*a650*/  LOP3.LUT R14, R9.reuse, 0xc000c, RZ, 0xc0, !PT ;  /* 0x000c000c090e7812 */ /* 0x040fe400078ec0ff */
[C---:B------:R-:W-:Y:S02]  /*a660*/  LOP3.LUT R15, R9.reuse, 0x30003, RZ, 0xc0, !PT ;  /* 0x00030003090f7812 */ /* 0x040fe400078ec0ff */
[----:B------:R-:W-:-:S02]  /*a670*/  LOP3.LUT R31, R9, 0x300030, RZ, 0xc0, !PT ;  /* 0x00300030091f7812 */ /* 0x000fc400078ec0ff */
[----:B------:R-:W-:Y:S02]  /*a680*/  LOP3.LUT R20, R9, 0xc000c0, RZ, 0xc0, !PT ;  /* 0x00c000c009147812 */ /* 0x000fe400078ec0ff */
[----:B------:R-:W-:Y:S02]  /*a690*/  SHF.R.U32.HI R23, RZ, 0x8, R9 ;  /* 0x00000008ff177819 */ /* 0x000fe40000011609 */
[C---:B-1----:R-:W-:Y:S02]  /*a6a0*/  LOP3.LUT R28, R10.reuse, 0xc000c, RZ, 0xc0, !PT ;  /* 0x000c000c0a1c7812 */ /* 0x042fe400078ec0ff */
[C---:B------:R-:W-:Y:S02]  /*a6b0*/  LOP3.LUT R37, R10.reuse, 0x300030, RZ, 0xc0, !PT ;  /* 0x003000300a257812 */ /* 0x040fe400078ec0ff */
[----:B------:R-:W-:Y:S02]  /*a6c0*/  LOP3.LUT R22, R10, 0xc000c0, RZ, 0xc0, !PT ;  /* 0x00c000c00a167812 */ /* 0x000fe400078ec0ff */
[----:B------:R-:W-:-:S02]  /*a6d0*/  SHF.R.U32.HI R21, RZ, 0x8, R10 ;  /* 0x00000008ff157819 */ /* 0x000fc4000001160a */
[----:B------:R-:W-:Y:S02]  /*a6e0*/  LOP3.LUT R44, R10, 0x30003, RZ, 0xc0, !PT ;  /* 0x000300030a2c7812 */ /* 0x000fe400078ec0ff */
[C---:B------:R-:W-:Y:S02]  /*a6f0*/  LOP3.LUT R30, R11.reuse, 0xc000c, RZ, 0xc0, !PT ;  /* 0x000c000c0b1e7812 */ /* 0x040fe400078ec0ff */
[C---:B------:R-:W-:Y:S02]  /*a700*/  LOP3.LUT R29, R11.reuse, 0x300030, RZ, 0xc0, !PT ;  /* 0x003000300b1d7812 */ /* 0x040fe400078ec0ff */
[C---:B------:R-:W-:Y:S02]  /*a710*/  LOP3.LUT R24, R11.reuse, 0xc000c0, RZ, 0xc0, !PT ;  /* 0x00c000c00b187812 */ /* 0x040fe400078ec0ff */
[----:B------:R-:W-:Y:S02]  /*a720*/  SHF.R.U32.HI R25, RZ, 0x8, R11 ;  /* 0x00000008ff197819 */ /* 0x000fe4000001160b */
[----:B------:R-:W-:-:S02]  /*a730*/  LOP3.LUT R35, R11, 0x30003, RZ, 0xc0, !PT ;  /* 0x000300030b237812 */ /* 0x000fc400078ec0ff */
[----:B------:R-:W0:Y:S01]  /*a740*/  LDS.128 R8, [UR4] ;  /* 0x00000004ff087984 */ /* 0x000e220008000c00 */
        /* <DEDUP_REMOVED lines=30> */
[----:B0-----:R-:W-:Y:S01]  /*a930*/  HFMA2 R46, R49, R8, RZ.H0_H0 ;  /* 0x00000008312e7231 */ /* 0x001fe200000400ff */
        /* <DEDUP_REMOVED lines=21> */
[C---:B------:R-:W-:Y:S01]  /*aa90*/  LOP3.LUT R20, R19.reuse, 0xc000c0, RZ, 0xc0, !PT ;  /* 0x00c000c013147812 */ /* 0x040fe200078ec0ff */
[-C--:B------:R-:W-:Y:S01]  /*aaa0*/  HFMA2.MMA R13, R13, R8.reuse, RZ ;  /* 0x000000080d0d7235 */ /* 0x080fe200000000ff */
[----:B------:R-:W-:Y:S01]  /*aab0*/  LOP3.LUT R19, R19, 0x30003, RZ, 0xc0, !PT ;  /* 0x0003000313137812 */ /* 0x000fe200078ec0ff */
[----:B------:R-:W-:Y:S01]  /*aac0*/  HFMA2.MMA R44, R47, R8, RZ ;  /* 0x000000082f2c7235 */ /* 0x000fe200000000ff */
[----:B------:R-:W-:Y:S01]  /*aad0*/  HFMA2 R15, R15, R8, RZ.H0_H0 ;  /* 0x000000080f0f7231 */ /* 0x000fe200000400ff */
[----:B------:R-:W-:Y:S01]  /*aae0*/  LOP3.LUT R47, R24, 0x64006400, RZ, 0xfc, !PT ;  /* 0x64006400182f7812 */ /* 0x000fe200078efcff */
[-C--:B------:R-:W-:Y:S01]  /*aaf0*/  HFMA2 R48, R53, R0.reuse.H0_H0, -18, -18 ;  /* 0xcc80cc8035307431 */ /* 0x080fe20000040000 */
[C---:B------:R-:W-:Y:S01]  /*ab00*/  LOP3.LUT R24, R21.reuse, 0xc000c0, RZ, 0xc0, !PT ;  /* 0x00c000c015187812 */ /* 0x040fe200078ec0ff */
[-C--:B------:R-:W-:Y:S01]  /*ab10*/  HFMA2 R40, R40, R9.reuse, R15 ;  /* 0x0000000928287231 */ /* 0x080fe2000000000f */
[-C--:B------:R-:W-:Y:S01]  /*ab20*/  HFMA2.MMA R42, R42, R9.reuse, R13 ;  /* 0x000000092a2a7235 */ /* 0x080fe2000000000d */
[----:B------:R-:W-:Y:S01]  /*ab30*/  LOP3.LUT R21, R21, 0x30003, RZ, 0xc0, !PT ;  /* 0x0003000315157812 */ /* 0x000fe200078ec0ff */
[----:B------:R-:W-:Y:S01]  /*ab40*/  HFMA2.MMA R8, R14, R9, R44 ;  /* 0x000000090e087235 */ /* 0x000fe2000000002c */
[----:B------:R-:W-:Y:S01]  /*ab50*/  HFMA2 R9, R12, R9, R46 ;  /* 0x000000090c097231 */ /* 0x000fe2000000002e */
[----:B------:R-:W-:Y:S01]  /*ab60*/  LOP3.LUT R19, R19, 0x64006400, RZ, 0xfc, !PT ;  /* 0x6400640013137812 */ /* 0x000fe200078efcff */
[----:B------:R-:W0:Y:S01]  /*ab70*/  LDS.128 R12, [UR4+0x10] ;  /* 0x00001004ff0c7984 */ /* 0x000e220008000c00 */
[-C--:B------:R-:W-:Y:S01]  /*ab80*/  HFMA2 R44, R49, R0.reuse.H0_H0, -18, -18 ;  /* 0xcc80cc80312c7431 */ /* 0x080fe20000040000 */
[----:B------:R-:W-:Y:S01]  /*ab90*/  LOP3.LUT R21, R21, 0x64006400, RZ, 0xfc, !PT ;  /* 0x6400640015157812 */ /* 0x000fe200078efcff */
[-C--:B------:R-:W-:Y:S01]  /*aba0*/  HFMA2.MMA R42, R29, R10.reuse, R42 ;  /* 0x0000000a1d2a7235 */ /* 0x080fe2000000002a */
[----:B------:R-:W-:Y:S01]  /*abb0*/  LOP3.LUT R18, R25, 0xc000c0, RZ, 0xc0, !PT ;  /* 0x00c000c019127812 */ /* 0x000fe200078ec0ff */
[----:B------:R-:W-:Y:S01]  /*abc0*/  HFMA2.MMA R8, R35, R10, R8 ;  /* 0x0000000a23087235 */ /* 0x000fe20000000008 */
[----:B------:R-:W-:Y:S01]  /*abd0*/  HADD2 R19, R19, -1026, -1026 ;  /* 0xe402e40213137430 */ /* 0x000fe20000000000 */
[C---:B------:R-:W-:Y:S01]  /*abe0*/  LOP3.LUT R22, R23.reuse, 0xc000c0, RZ, 0xc0, !PT ;  /* 0x00c000c017167812 */ /* 0x040fe200078ec0ff */
[----:B------:R-:W-:Y:S01]  /*abf0*/  HADD2 R21, R21, -1026, -1026 ;  /* 0xe402e40215157430 */ /* 0x000fe20000000000 */
[----:B------:R-:W-:Y:S01]  /*ac00*/  LOP3.LUT R50, R18, 0x64006400, RZ, 0xfc, !PT ;  /* 0x6400640012327812 */ /* 0x000fe200078efcff */
[----:B------:R-:W-:Y:S01]  /*ac10*/  HFMA2 R18, R47, R0.H0_H0, -18, -18 ;  /* 0xcc80cc802f127431 */ /* 0x000fe20000040000 */
[-C--:B------:R-:W-:Y:S01]  /*ac20*/  HFMA2.MMA R44, R44, R11.reuse, R42 ;  /* 0x0000000b2c2c7235 */ /* 0x080fe2000000002a */
[----:B------:R-:W-:Y:S01]  /*ac30*/  HFMA2 R9, R37, R10, R9 ;  /* 0x0000000a25097231 */ /* 0x000fe20000000009 */
[----:B------:R-:W-:Y:S01]  /*ac40*/  HFMA2.MMA R48, R48, R11, R8 ;  /* 0x0000000b30307235 */ /* 0x000fe20000000008 */
[----:B------:R-:W-:Y:S01]  /*ac50*/  LOP3.LUT R23, R23, 0x30003, RZ, 0xc0, !PT ;  /* 0x0003000317177812 */ /* 0x000fe200078ec0ff */
[----:B------:R-:W-:Y:S01]  /*ac60*/  HFMA2 R46, R51, R0.H0_H0, -18, -18 ;  /* 0xcc80cc80332e7431 */ /* 0x000fe20000040000 */
[----:B------:R-:W-:Y:S01]  /*ac70*/  LOP3.LUT R25, R25, 0x30003, RZ, 0xc0, !PT ;  /* 0x0003000319197812 */ /* 0x000fe200078ec0ff */
[----:B------:R-:W-:Y:S01]  /*ac80*/  HFMA2 R9, R18, R11, R9 ;  /* 0x0000000b12097231 */ /* 0x000fe20000000009 */
[----:B------:R-:W-:Y:S01]  /*ac90*/  LOP3.LUT R23, R23, 0x64006400, RZ, 0xfc, !PT ;  /* 0x6400640017177812 */ /* 0x000fe200078efcff */
[----:B------:R-:W-:Y:S01]  /*aca0*/  HFMA2 R40, R31, R10, R40 ;  /* 0x0000000a1f287231 */ /* 0x000fe20000000028 */
[----:B------:R-:W-:-:S02]  /*acb0*/  LOP3.LUT R25, R25, 0x64006400, RZ, 0xfc, !PT ;  /* 0x6400640019197812 */ /* 0x000fc400078efcff */
[----:B------:R-:W-:Y:S01]  /*acc0*/  LOP3.LUT R49, R20, 0x64006400, RZ, 0xfc, !PT ;  /* 0x6400640014317812 */ /* 0x000fe200078efcff */
[----:B------:R-:W-:Y:S01]  /*acd0*/  HFMA2 R46, R46, R11, R40 ;  /* 0x0000000b2e2e7231 */ /* 0x000fe20000000028 */
[----:B------:R-:W-:Y:S01]  /*ace0*/  LOP3.LUT R53, R24, 0x64006400, RZ, 0xfc, !PT ;  /* 0x6400640018357812 */ /* 0x000fe200078efcff */
[----:B------:R-:W-:Y:S01]  /*acf0*/  HADD2 R23, R23, -1026, -1026 ;  /* 0xe402e40217177430 */ /* 0x000fe20000000000 */
[----:B------:R-:W-:Y:S01]  /*ad00*/  LOP3.LUT R51, R22, 0x64006400, RZ, 0xfc, !PT ;  /* 0x6400640016337812 */ /* 0x000fe200078efcff */
[----:B------:R-:W-:Y:S02]  /*ad10*/  HADD2 R8, R25, -1026, -1026 ;  /* 0xe402e40219087430 */ /* 0x000fe40000000000 */
[-C--:B------:R-:W-:Y:S02]  /*ad20*/  HFMA2 R24, R49, R0.reuse.H0_H0, -18, -18 ;  /* 0xcc80cc8031187431 */ /* 0x080fe40000040000 */
[-C--:B------:R-:W-:Y:S02]  /*ad30*/  HFMA2 R20, R53, R0.reuse.H0_H0, -18, -18 ;  /* 0xcc80cc8035147431 */ /* 0x080fe40000040000 */
[----:B------:R-:W-:-:S02]  /*ad40*/  HFMA2 R22, R51, R0.H0_H0, -18, -18 ;  /* 0xcc80cc8033167431 */ /* 0x000fc40000040000 */
[----:B------:R-:W-:Y:S01]  /*ad50*/  HFMA2 R0, R50, R0.H0_H0, -18, -18 ;  /* 0xcc80cc8032007431 */ /* 0x000fe20000040000 */
[-C--:B0-----:R-:W-:Y:S01]  /*ad60*/  HFMA2.MMA R44, R19, R12.reuse, R44 ;  /* 0x0000000c132c7235 */ /* 0x081fe2000000002c */
        /* <DEDUP_REMOVED lines=23> */
.L_x_4911:
[----:B------:R-:W-:Y:S01]  /*aee0*/  IADD3 R26, P2, R26, R17, RZ ;  /* 0x000000111a1a7210 */ /* 0x000fe20007f5e0ff */
[----:B------:R-:W-:-:S03]  /*aef0*/  UIADD3 UR4, UR4, 0x20, URZ ;  /* 0x0000002004047890 */ /* 0x000fc6000fffe03f */
[----:B------:R-:W-:Y:S01]  /*af00*/  IADD3.X R27, R27, R16, RZ, P2, !PT ;  /* 0x000000101b1b7210 */ /* 0x000fe200017fe4ff */
[----:B------:R-:W-:Y:S08]  /*af10*/  @!P0 BRA P3, `(.L_x_4912) ;  /* 0xfffffff400908947 */ /* 0x000ff0000183ffff */
.L_x_4910:
[----:B------:R-:W-:Y:S05]  /*af20*/  @!P1 EXIT ;  /* 0x000000000000994d */ /* 0x000fea0003800000 */
[----:B------:R-:W2:Y:S01]  /*af30*/  S2R R0, SR_CTAID.X ;  /* 0x0000000000007919 */ /* 0x000ea20000002500 */
[----:B------:R-:W3:Y:S01]  /*af40*/  S2UR UR4, SR_CTAID.Y ;  /* 0x00000000000479c3 */ /* 0x000ee20000002600 */
[----:B------:R-:W2:Y:S07]  /*af50*/  S2R R5, SR_TID.X ;  /* 0x0000000000057919 */ /* 0x000eae0000002100 */
[----:B-----5:R-:W3:Y:S08]  /*af60*/  LDC R9, c[0x0][0x23c] ;  /* 0x00008f00ff097b82 */ /* 0x020ef00000000800 */
[----:B0-----:R-:W0:Y:S01]  /*af70*/  LDC.64 R2, c[0x0][0x230] ;  /* 0x00008c00ff027b82 */ /* 0x001e220000000a00 */
[----:B--2---:R-:W-:-:S05]  /*af80*/  LEA R0, R0, R5, 0x5 ;  /* 0x0000000500007211 */ /* 0x004fca00078e28ff */
[----:B------:R-:W-:-:S04]  /*af90*/  IMAD.SHL.U32 R0, R0, 0x4, RZ ;  /* 0x0000000400007824 */ /* 0x000fc800078e00ff */
[----:B---3--:R-:W-:Y:S02]  /*afa0*/  IMAD R5, R9, UR4, R0 ;  /* 0x0000000409057c24 */ /* 0x008fe4000f8e0200 */
[----:B------:R-:W-:Y:S02]  /*afb0*/  HMUL2 R9, R7, R32.H0_H0 ;  /* 0x2000002007097232 */ /* 0x000fe40000000000 */
        /* <DEDUP_REMOVED lines=9> */
.L_x_4916:
[----:B------:R-:W0:Y:S02]  /*b050*/  LDS R6, [R2] ;  /* 0x0000000002067984 */ /* 0x000e240000000800 */
[----:B0-----:R-:W-:-:S06]  /*b060*/  HADD2 R7, R6, R9 ;  /* 0x0000000906077230 */ /* 0x001fcc0000000000 */
[----:B------:R-:W0:Y:S02]  /*b070*/  ATOMS.CAST.SPIN R7, [R2], R6, R7 ;  /* 0x000000060207738d */ /* 0x000e240001800007 */
[----:B0-----:R-:W-:-:S13]  /*b080*/  ISETP.EQ.U32.AND P0, PT, R7, 0x1, PT ;  /* 0x000000010700780c */ /* 0x001fda0003f02070 */
[----:B------:R-:W-:Y:S05]  /*b090*/  @!P0 BRA `(.L_x_4916) ;  /* 0xfffffffc00ec8947 */ /* 0x000fea000383ffff */
[----:B------:R-:W-:Y:S05]  /*b0a0*/  BRA `(.L_x_4914) ;  /* 0x00000000000c7947 */ /* 0x000fea0003800000 */
.L_x_4915:
[----:B------:R-:W2:Y:S02]  /*b0b0*/  LD.E R0, desc[UR6][R4.64] ;  /* 0x0000000604007980 */ /* 0x000ea4000c101900 */
[----:B--2---:R-:W-:-:S05]  /*b0c0*/  IADD3 R3, R9, R0, RZ ;  /* 0x0000000009037210 */ /* 0x004fca0007ffe0ff */
[----:B------:R0:W-:Y:S02]  /*b0d0*/  ST.E desc[UR6][R4.64], R3 ;  /* 0x0000000304007985 */ /* 0x0001e4000c101906 */
.L_x_4914:
[----:B------:R-:W-:Y:S05]  /*b0e0*/  BSYNC B0 ;  /* 0x0000000000007941 */ /* 0x000fea0003800000 */
.L_x_4913:
[----:B------:R2:W-:Y:S02]  /*b0f0*/  ATOM.E.ADD.F16x2.RN.STRONG.GPU P0, RZ, desc[UR6][R4.64+0x4], R11 ;  /* 0x0000040b04ff79a2 */ /* 0x0005e4000810e1c6 */
[----:B--2---:R-:W-:Y:S05]  /*b100*/  @P0 EXIT ;  /* 0x000000000000094d */ /* 0x004fea0003800000 */
[----:B------:R-:W2:Y:S02]  /*b110*/  QSPC.E.S P0, RZ, [R4+0x4] ;  /* 0x0000040004ff73aa */ /* 0x000ea40000000500 */
[----:B--2---:R-:W-:Y:S05]  /*b120*/  @!P0 BRA `(.L_x_4917) ;  /* 0x0000000000208947 */ /* 0x004fea0003800000 */
[----:B------:R-:W-:-:S04]  /*b130*/  MOV R2, R4 ;  /* 0x0000000400027202 */ /* 0x000fc80000000f00 */
[----:B------:R-:W-:-:S07]  /*b140*/  MOV R2, R2 ;  /* 0x0000000200027202 */ /* 0x000fce0000000f00 */
.L_x_4918:
[----:B0-----:R-:W0:Y:S02]  /*b150*/  LDS R4, [R2+0x4] ;  /* 0x0000040002047984 */ /* 0x001e240000000800 */
[----:B0-----:R-:W-:-:S10]  /*b160*/  HFMA2.MMA R5, R4, 1, 1, R11 ;  /* 0x3c003c0004057835 */ /* 0x001fd4000000000b */
[----:B------:R-:W0:Y:S02]  /*b170*/  ATOMS.CAST.SPIN R5, [R2+0x4], R4, R5 ;  /* 0x000004040205738d */ /* 0x000e240001800005 */
[----:B0-----:R-:W-:-:S13]  /*b180*/  ISETP.EQ.U32.AND P0, PT, R5, 0x1, PT ;  /* 0x000000010500780c */ /* 0x001fda0003f02070 */
[----:B------:R-:W-:Y:S05]  /*b190*/  @!P0 BRA `(.L_x_4918) ;  /* 0xfffffffc00ec8947 */ /* 0x000fea000383ffff */
[----:B------:R-:W-:Y:S05]  /*b1a0*/  EXIT ;  /* 0x000000000000794d */ /* 0x000fea0003800000 */
.L_x_4917:
[----:B------:R-:W0:Y:S02]  /*b1b0*/  LD.E R0, desc[UR6][R4.64+0x4] ;  /* 0x0000040604007980 */ /* 0x000e24000c101900 */
[----:B0-----:R-:W-:-:S05]  /*b1c0*/  IADD3 R3, R11, R0, RZ ;  /* 0x000000000b037210 */ /* 0x001fca0007ffe0ff */
[----:B------:R-:W-:Y:S01]  /*b1d0*/  ST.E desc[UR6][R4.64+0x4], R3 ;  /* 0x0000040304007985 */ /* 0x000fe2000c101906 */
[----:B------:R-:W-:Y:S05]  /*b1e0*/  EXIT ;  /* 0x000000000000794d */ /* 0x000fea0003800000 */
.L_x_4919:
        /* <DEDUP_REMOVED lines=9> */
.L_x_5261:


//--------------------- .text._Z23gemm_half_q_half_kernelILi1ELi160ELb1ELb1ELi32EEvPK6__halfPKjS4_S2_PS0_iiiiPKtS7_iiiiiibS2_i --------------------------
	.section	.text._Z23gemm_half_q_half_kernelILi1ELi160ELb1ELb1ELi32EEvPK6__halfPKjS4_S2_PS0_iiiiPKtS7_iiiiiibS2_i,"ax",@progbits
	.align	128
        .global         _Z23gemm_half_q_half_kernelILi1ELi160ELb1ELb1ELi32EEvPK6__halfPKjS4_S2_PS0_iiiiPKtS7_iiiiiibS2_i
        .type           _Z23gemm_half_q_half_kernelILi1ELi160ELb1ELb1ELi32EEvPK6__halfPKjS4_S2_PS0_iiiiPKtS7_iiiiiibS2_i,@function
        .size           _Z23gemm_half_q_half_kernelILi1ELi160ELb1ELb1ELi32EEvPK6__halfPKjS4_S2_PS0_iiiiPKtS7_iiiiiibS2_i,(.L_x_5262 - _Z23gemm_half_q_half_kernelILi1ELi160ELb1ELb1ELi32EEvPK6__halfPKjS4_S2_PS0_iiiiPKtS7_iiiiiibS2_i)
        .other          _Z23gemm_half_q_half_kernelILi1ELi160ELb1ELb1ELi32EEvPK6__halfPKjS4_S2_PS0_iiiiPKtS7_iiiiiibS2_i,@"STO_CUDA_ENTRY STV_DEFAULT"
_Z23gemm_half_q_half_kernelILi1ELi160ELb1ELb1ELi32EEvPK6__halfPKjS4_S2_PS0_iiiiPKtS7_iiiiiibS2_i:
.text._Z23gemm_half_q_half_kernelILi1ELi160ELb1ELb1ELi32EEvPK6__halfPKjS4_S2_PS0_iiiiPKtS7_iiiiiibS2_i:
[----:B------:R-:W-:Y:S08]  /*0000*/  LDC R1, c[0x0][0x28] ;  /* 0x00000a00ff017b82 */ /* 0x000ff00000000800 */
[----:B------:R-:W0:Y:S01]  /*0010*/  S2UR UR8, SR_CTAID.Y ;  /* 0x00000000000879c3 */ /* 0x000e220000002600 */
[----:B------:R-:W-:Y:S01]  /*0020*/  PRMT R27, RZ, 0x7610, R27 ;  /* 0x00007610ff1b7816 */ /* 0x000fe2000000001b */
[----:B------:R-:W-:-:S06]  /*0030*/  ULDC.64 UR6, c[0x0][0x208] ;  /* 0x0000820000067ab9 */ /* 0x000fcc0000000a00 */
[----:B------:R-:W0:Y:S02]  /*0040*/  LDC R12, c[0x0][0x238] ;  /* 0x00008e00ff0c7b82 */ /* 0x000e240000000800 */
[----:B0-----:R-:W-:-:S13]  /*0050*/  ISETP.LE.AND P0, PT, R12, UR8, PT ;  /* 0x000000080c007c0c */ /* 0x001fda000bf03270 */
        /* <DEDUP_REMOVED lines=25> */
[----:B------:R-:W-:-:S05]  /*01f0*/  @!P1 IADD3 R7, P2, R7, R4, RZ ;  /* 0x0000000407079210 */ /* 0x000fca0007f5e0ff */
[----:B------:R-:W-:Y:S01]  /*0200*/  @!P1 IMAD.X R8, R8, 0x1, R5, P2 ;  /* 0x0000000108089824 */ /* 0x000fe200010e0605 */
[----:B------:R-:W-:-:S04]  /*0210*/  @!P1 LEA R6, P2, R7, UR4, 0x1 ;  /* 0x0000000407069c11 */ /* 0x000fc8000f8408ff */
[----:B------:R-:W-:-:S06]  /*0220*/  @!P1 LEA.HI.X R7, R7, UR5, R8, 0x1, P2 ;  /* 0x0000000507079c11 */ /* 0x000fcc00090f0c08 */
[----:B------:R-:W3:Y:S01]  /*0230*/  @!P1 LDG.E.U16.CONSTANT R7, desc[UR6][R6.64] ;  /* 0x0000000606079981 */ /* 0x000ee2000c1e9500 */
[----:B--2---:R-:W-:-:S05]  /*0240*/  @P1 IADD3 R10, P3, R4, R3, RZ ;  /* 0x00000003040a1210 */ /* 0x004fca0007f7e0ff */
[----:B------:R-:W-:Y:S01]  /*0250*/  @P1 IMAD.X R5, RZ, RZ, R5, P3 ;  /* 0x000000ffff051224 */ /* 0x000fe200018e0605 */
        /* <DEDUP_REMOVED lines=9> */
.L_x_4921:
[----:B------:R-:W-:Y:S05]  /*02f0*/  BSYNC B0 ;  /* 0x0000000000007941 */ /* 0x000fea0003800000 */
.L_x_4920:
[----:B------:R-:W-:Y:S01]  /*0300*/  ULDC UR4, c[0x0][0x23c] ;  /* 0x00008f0000047ab9 */ /* 0x000fe20000000800 */
[----:B------:R-:W-:Y:S01]  /*0310*/  SHF.L.U32 R11, R11, 0x2, RZ ;  /* 0x000000020b0b7819 */ /* 0x000fe200000006ff */
[----:B------:R-:W-:-:S05]  /*0320*/  IMAD.U32 R30, RZ, RZ, UR4 ;  /* 0x00000004ff1e7e24 */ /* 0x000fca000f8e00ff */
[----:B------:R-:W-:-:S13]  /*0330*/  ISETP.GE.AND P1, PT, R11, R30, PT ;  /* 0x0000001e0b00720c */ /* 0x000fda0003f26270 */
[----:B------:R-:W-:Y:S05]  /*0340*/  @P1 EXIT ;  /* 0x000000000000194d */ /* 0x000fea0003800000 */
[----:B0-----:R-:W0:Y:S08]  /*0350*/  LDC.U8 R2, c[0x0][0x270] ;  /* 0x00009c00ff027b82 */ /* 0x001e300000000000 */
[----:B------:R-:W1:Y:S08]  /*0360*/  LDC R15, c[0x0][0x25c] ;  /* 0x00009700ff0f7b82 */ /* 0x000e700000000800 */
[----:B------:R-:W2:Y:S01]  /*0370*/  LDC R13, c[0x0][0x264] ;  /* 0x00009900ff0d7b82 */ /* 0x000ea20000000800 */
        /* <DEDUP_REMOVED lines=12> */
[----:B0-----:R-:W-:-:S07]  /*0440*/  IMAD.SHL.U32 R3, R0, 0x40, RZ ;  /* 0x0000004000037824 */ /* 0x001fce00078e00ff */
[----:B------:R-:W0:Y:S08]  /*0450*/  LDC.64 R6, c[0x0][0x220] ;  /* 0x00008800ff067b82 */ /* 0x000e300000000a00 */
[----:B------:R-:W2:Y:S01]  /*0460*/  LDC.64 R8, c[0x0][0x228] ;  /* 0x00008a00ff087b82 */ /* 0x000ea20000000a00 */
[----:B-1----:R-:W-:-:S05]  /*0470*/  IMAD.WIDE R2, R3, 0x2, R4 ;  /* 0x0000000203027825 */ /* 0x002fca00078e0204 */
[----:B------:R1:W5:Y:S01]  /*0480*/  LDG.E.U16.CONSTANT R10, desc[UR6][R2.64] ;  /* 0x00000006020a7981 */ /* 0x000362000c1e9500 */
[----:B------:R-:W-:Y:S01]  /*0490*/  SHF.R.S32.HI R0, RZ, 0x1f, R11 ;  /* 0x0000001fff007819 */ /* 0x000fe2000001140b */
[----:B------:R-:W-:Y:S01]  /*04a0*/  IMAD.MOV.U32 R12, RZ, RZ, R28 ;  /* 0x000000ffff0c7224 */ /* 0x000fe200078e001c */
[----:B------:R-:W-:Y:S01]  /*04b0*/  SHF.L.U32 R14, R11, 0x2, RZ ;  /* 0x000000020b0e7819 */ /* 0x000fe200000006ff */
[----:B------:R-:W-:Y:S01]  /*04c0*/  UMOV UR4, URZ ;  /* 0x0000003f00047c82 */ /* 0x000fe20008000000 */
[----:B------:R-:W-:Y:S02]  /*04d0*/  LEA.HI R0, R0, R11, RZ, 0x3 ;  /* 0x0000000b00007211 */ /* 0x000fe400078f18ff */
[----:B------:R-:W-:Y:S02]  /*04e0*/  LOP3.LUT R14, R14, 0x10, RZ, 0xc0, !PT ;  /* 0x000000100e0e7812 */ /* 0x000fe400078ec0ff */
[----:B0-----:R-:W-:-:S07]  /*04f0*/  SHF.R.S32.HI R16, RZ, 0x3, R0 ;  /* 0x00000003ff107819 */ /* 0x001fce0000011400 */
.L_x_4923:
[----:B-1---5:R-:W-:-:S04]  /*0500*/  VIADD R3, R10, UR4 ;  /* 0x000000040a037c36 */ /* 0x022fc80008000000 */
        /* <DEDUP_REMOVED lines=9> */
[----:B--2---:R-:W-:-:S06]  /*05a0*/  IMAD.WIDE R2, R3, 0x2, R8 ;  /* 0x0000000203027825 */ /* 0x004fcc00078e0208 */
[----:B------:R0:W2:Y:S01]  /*05b0*/  LDG.E.U16.CONSTANT R3, desc[UR6][R2.64] ;  /* 0x0000000602037981 */ /* 0x0000a2000c1e9500 */
[----:B------:R-:W-:Y:S01]  /*05c0*/  UIADD3 UR4, UR4, 0x1, URZ ;  /* 0x0000000104047890 */ /* 0x000fe2000fffe03f */
[----:B---3--:R-:W-:-:S04]  /*05d0*/  SHF.R.U32.HI R0, RZ, R14, R19 ;  /* 0x0000000eff007219 */ /* 0x008fc80000011613 */
[--C-:B------:R-:W-:Y:S02]  /*05e0*/  SHF.R.U32.HI R18, RZ, 0x8, R0.reuse ;  /* 0x00000008ff127819 */ /* 0x100fe40000011600 */
[--C-:B------:R-:W-:Y:S02]  /*05f0*/  SHF.R.U32.HI R23, RZ, 0x4, R0.reuse ;  /* 0x00000004ff177819 */ /* 0x100fe40000011600 */
[----:B------:R-:W-:Y:S02]  /*0600*/  LOP3.LUT R22, R0, 0xf, RZ, 0xc0, !PT ;  /* 0x0000000f00167812 */ /* 0x000fe400078ec0ff */
        /* <DEDUP_REMOVED lines=12> */
[----:B------:R-:W-:Y:S02]  /*06d0*/  IMAD R22, R22, R22, RZ ;  /* 0x0000001616167224 */ /* 0x000fe400078e02ff */
[----:B------:R-:W-:Y:S01]  /*06e0*/  IMAD R19, R0, R0, RZ ;  /* 0x0000000000137224 */ /* 0x000fe200078e02ff */
[----:B0-----:R-:W2:Y:S08]  /*06f0*/  I2F.F16 R2, R23 ;  /* 0x0000001700027306 */ /* 0x001eb00000200c00 */
[----:B------:R-:W0:Y:S01]  /*0700*/  I2F.F16 R24, R22 ;  /* 0x0000001600187306 */ /* 0x000e220000200c00 */
[----:B--2---:R-:W-:-:S07]  /*0710*/  HMUL2 R0, R2.H0_H0, R3.H0_H0 ;  /* 0x2000000302007232 */ /* 0x004fce0000000800 */
[----:B------:R-:W1:Y:S01]  /*0720*/  I2F.F16 R18, R18 ;  /* 0x0000001200127306 */ /* 0x000e620000200c00 */
[----:B0-----:R-:W-:-:S07]  /*0730*/  HMUL2 R24, R24.H0_H0, R3.H0_H0 ;  /* 0x2000000318187232 */ /* 0x001fce0000000800 */
[----:B------:R-:W0:Y:S01]  /*0740*/  I2F.F16 R20, R19 ;  /* 0x0000001300147306 */ /* 0x000e220000200c00 */
[-C--:B-1----:R-:W-:Y:S02]  /*0750*/  HMUL2 R2, R18.H0_H0, R3.reuse.H0_H0 ;  /* 0x2000000312027232 */ /* 0x082fe40000000800 */
[----:B0-----:R-:W-:Y:S01]  /*0760*/  HMUL2 R3, R20.H0_H0, R3.H0_H0 ;  /* 0x2000000314037232 */ /* 0x001fe20000000800 */
[----:B------:R-:W-:Y:S06]  /*0770*/  @!P2 BRA `(.L_x_4923) ;  /* 0xfffffffc0060a947 */ /* 0x000fec000383ffff */
.L_x_4922:
        /* <DEDUP_REMOVED lines=11> */
[----:B------:R-:W-:-:S07]  /*0830*/  IMAD R5, R6, 0x6, RZ ;  /* 0x0000000606057824 */ /* 0x000fce00078e02ff */
.L_x_4924:
        /* <DEDUP_REMOVED lines=8> */
.L_x_4925:
        /* <DEDUP_REMOVED lines=12> */
.L_x_4926:
        /* <DEDUP_REMOVED lines=8> */
.L_x_4927:
[----:B------:R-:W-:Y:S01]  /*0a00*/  ULDC UR4, c[0x0][0x268] ;  /* 0x00009a0000047ab9 */ /* 0x000fe20000000800 */
[----:B------:R-:W-:Y:S01]  /*0a10*/  IMAD.MOV.U32 R9, RZ, RZ, RZ ;  /* 0x000000ffff097224 */ /* 0x000fe200078e00ff */
        /* <DEDUP_REMOVED lines=9> */
.L_x_4928:
[C---:B------:R-:W-:Y:S01]  /*0ab0*/  VIMNMX R8, R28.reuse, UR8, PT ;  /* 0x000000081c087c48 */ /* 0x040fe2000bfe0100 */
[----:B------:R-:W1:Y:S01]  /*0ac0*/  S2UR UR5, SR_CgaCtaId ;  /* 0x00000000000579c3 */ /* 0x000e620000008800 */
[----:B------:R-:W-:Y:S01]  /*0ad0*/  ISETP.GE.OR P1, PT, R28, UR8, P1 ;  /* 0x000000081c007c0c */ /* 0x000fe20008f26670 */
[----:B------:R-:W-:Y:S01]  /*0ae0*/  ULDC.64 UR10, c[0x0][0x218] ;  /* 0x00008600000a7ab9 */ /* 0x000fe20000000a00 */
[----:B------:R-:W-:Y:S01]  /*0af0*/  SHF.R.S32.HI R13, RZ, 0x1f, R8 ;  /* 0x0000001fff0d7819 */ /* 0x000fe20000011408 */
[----:B------:R-:W-:Y:S01]  /*0b00*/  UMOV UR4, 0x400 ;  /* 0x0000040000047882 */ /* 0x000fe20000000000 */
[----:B------:R-:W-:Y:S02]  /*0b10*/  PRMT R26, RZ, 0x5410, RZ ;  /* 0x00005410ff1a7816 */ /* 0x000fe400000000ff */
[----:B------:R-:W-:Y:S02]  /*0b20*/  LEA.HI R13, R13, R8, RZ, 0x5 ;  /* 0x000000080d0d7211 */ /* 0x000fe400078f28ff */
[----:B------:R-:W-:-:S02]  /*0b30*/  PRMT R25, RZ, 0x5410, RZ ;  /* 0x00005410ff197816 */ /* 0x000fc400000000ff */
[----:B------:R-:W-:-:S05]  /*0b40*/  SHF.R.S32.HI R8, RZ, 0x5, R13 ;  /* 0x00000005ff087819 */ /* 0x000fca000001140d */
[----:B------:R-:W-:-:S05]  /*0b50*/  IMAD R5, R8, 0x8, R5 ;  /* 0x0000000808057824 */ /* 0x000fca00078e0205 */
[----:B------:R-:W-:Y:S02]  /*0b60*/  IADD3 R4, R7, R5, R4 ;  /* 0x0000000507047210 */ /* 0x000fe40007ffe004 */
[----:B------:R-:W-:Y:S01]  /*0b70*/  SHF.R.S32.HI R5, RZ, 0x1f, R11 ;  /* 0x0000001fff057819 */ /* 0x000fe2000001140b */
[----:B-1----:R-:W-:Y:S01]  /*0b80*/  ULEA UR4, UR5, UR4, 0x18 ;  /* 0x0000000405047291 */ /* 0x002fe2000f8ec03f */
[----:B------:R-:W-:-:S05]  /*0b90*/  IADD3 R9, R9, R4, R6 ;  /* 0x0000000409097210 */ /* 0x000fca0007ffe006 */
[----:B------:R-:W-:-:S05]  /*0ba0*/  IMAD R6, R9, R30, RZ ;  /* 0x0000001e09067224 */ /* 0x000fca00078e02ff */
[----:B------:R-:W-:Y:S02]  /*0bb0*/  SHF.R.S32.HI R8, RZ, 0x1f, R6 ;  /* 0x0000001fff087819 */ /* 0x000fe40000011406 */
[----:B------:R-:W-:-:S05]  /*0bc0*/  IADD3 R21, P2, R11, R6, RZ ;  /* 0x000000060b157210 */ /* 0x000fca0007f5e0ff */
[----:B------:R-:W-:Y:S01]  /*0bd0*/  IMAD.X R4, R8, 0x1, R5, P2 ;  /* 0x0000000108047824 */ /* 0x000fe200010e0605 */
[----:B------:R-:W-:-:S04]  /*0be0*/  LEA R20, P2, R21, UR10, 0x2 ;  /* 0x0000000a15147c11 */ /* 0x000fc8000f8410ff */
[----:B------:R-:W-:Y:S01]  /*0bf0*/  LEA.HI.X R21, R21, UR11, R4, 0x2, P2 ;  /* 0x0000000b15157c11 */ /* 0x000fe200090f1404 */
[----:B------:R-:W-:Y:S08]  /*0c00*/  @P1 BRA `(.L_x_4929) ;  /* 0x0000003000801947 */ /* 0x000ff00003800000 */
        /* <DEDUP_REMOVED lines=8> */
[----:B------:R-:W-:Y:S01]  /*0c90*/  LEA R18, P1, R11, UR10, 0x2 ;  /* 0x0000000a0b127c11 */ /* 0x000fe2000f8210ff */
[----:B------:R-:W-:Y:S01]  /*0ca0*/  ULDC UR5, c[0x0][0x258] ;  /* 0x0000960000057ab9 */ /* 0x000fe20000000800 */
[----:B------:R-:W-:-:S02]  /*0cb0*/  ISETP.EQ.OR P0, PT, R4, RZ, P0 ;  /* 0x000000ff0400720c */ /* 0x000fc40000702670 */
[----:B------:R-:W-:Y:S02]  /*0cc0*/  LEA.HI.X R19, R11, UR11, R30, 0x2, P1 ;  /* 0x0000000b0b137c11 */ /* 0x000fe400088f141e */
[----:B------:R-:W-:Y:S02]  /*0cd0*/  PRMT R25, RZ, 0x5410, RZ ;  /* 0x00005410ff197816 */ /* 0x000fe400000000ff */
[----:B------:R-:W-:-:S07]  /*0ce0*/  PRMT R26, RZ, 0x5410, RZ ;  /* 0x00005410ff1a7816 */ /* 0x000fce00000000ff */
.L_x_4934:
[----:B-1---5:R-:W-:Y:S05]  /*0cf0*/  @P0 BRA `(.L_x_4930) ;  /* 0x0000000c00000947 */ /* 0x022fea0003800000 */
[----:B------:R-:W2:Y:S04]  /*0d00*/  LDG.E.128.CONSTANT R4, desc[UR6][R20.64] ;  /* 0x0000000614047981 */ /* 0x000ea8000c1e9d00 */
[----:B------:R-:W3:Y:S04]  /*0d10*/  LDG.E.128.CONSTANT R8, desc[UR6][R18.64] ;  /* 0x0000000612087981 */ /* 0x000ee8000c1e9d00 */
[----:B------:R-:W1:Y:S01]  /*0d20*/  LDS.64 R14, [UR4] ;  /* 0x00000004ff0e7984 */ /* 0x000e620008000a00 */
[----:B--2---:R-:W-:Y:S02]  /*0d30*/  LOP3.LUT R30, R5, 0xff, RZ, 0xc0, !PT ;  /* 0x000000ff051e7812 */ /* 0x004fe400078ec0ff */
[----:B------:R-:W-:-:S02]  /*0d40*/  LOP3.LUT R22, R4, 0xff, RZ, 0xc0, !PT ;  /* 0x000000ff04167812 */ /* 0x000fc400078ec0ff */
[----:B------:R-:W-:Y:S01]  /*0d50*/  SHF.R.U32.HI R34, RZ, 0x8, R5 ;  /* 0x00000008ff227819 */ /* 0x000fe20000011605 */
[----:B------:R-:W-:Y:S01]  /*0d60*/  VIADD R32, R30, 0xffffff80 ;  /* 0xffffff801e207836 */ /* 0x000fe20000000000 */
[----:B------:R-:W-:Y:S02]  /*0d70*/  LOP3.LUT R30, R6, 0xff, RZ, 0xc0, !PT ;  /* 0x000000ff061e7812 */ /* 0x000fe400078ec0ff */
[----:B------:R-:W-:-:S03]  /*0d80*/  IADD3 R22, R22, -0x80, RZ ;  /* 0xffffff8016167810 */ /* 0x000fc60007ffe0ff */
[----:B------:R-:W-:Y:S01]  /*0d90*/  VIADD R31, R30, 0xffffff80 ;  /* 0xffffff801e1f7836 */ /* 0x000fe20000000000 */
[----:B------:R-:W-:Y:S01]  /*0da0*/  LOP3.LUT R30, R7, 0xff, RZ, 0xc0, !PT ;  /* 0x000000ff071e7812 */ /* 0x000fe200078ec0ff */
[----:B------:R1:W2:Y:S03]  /*0db0*/  I2F.F16 R23, R22 ;  /* 0x0000001600177306 */ /* 0x0002a60000200c00 */
[----:B------:R-:W-:Y:S02]  /*0dc0*/  IADD3 R35, R30, -0x80, RZ ;  /* 0xffffff801e237810 */ /* 0x000fe40007ffe0ff */
[----:B------:R-:W-:-:S03]  /*0dd0*/  SHF.R.U32.HI R30, RZ, 0x8, R4 ;  /* 0x00000008ff1e7819 */ /* 0x000fc60000011604 */
[----:B------:R-:W4:Y:S01]  /*0de0*/  I2F.F16 R32, R32 ;  /* 0x0000002000207306 */ /* 0x000f220000200c00 */
[----:B------:R-:W-:Y:S01]  /*0df0*/  LOP3.LUT R30, R30, 0xff, RZ, 0xc0, !PT ;  /* 0x000000ff1e1e7812 */ /* 0x000fe200078ec0ff */
[----:B-1----:R-:W-:-:S04]  /*0e00*/  HADD2.F32 R22, -RZ, R14.H0_H0 ;  /* 0x2000000eff167230 */ /* 0x002fc80000004100 */
[----:B------:R-:W-:Y:S02]  /*0e10*/  VIADD R30, R30, 0xffffff80 ;  /* 0xffffff801e1e7836 */ /* 0x000fe40000000000 */
[----:B------:R-:W1:Y:S01]  /*0e20*/  I2F.F16 R31, R31 ;  /* 0x0000001f001f7306 */ /* 0x000e620000200c00 */
[----:B--2---:R-:W-:Y:S02]  /*0e30*/  HADD2.F32 R23, -RZ, R23.H0_H0 ;  /* 0x20000017ff177230 */ /* 0x004fe40000004100 */
[----:B----4-:R-:W-:-:S05]  /*0e40*/  HADD2.F32 R37, -RZ, R32.H0_H0 ;  /* 0x20000020ff257230 */ /* 0x010fca0000004100 */
[----:B------:R2:W4:Y:S01]  /*0e50*/  I2F.F16 R33, R35 ;  /* 0x0000002300217306 */ /* 0x0005220000200c00 */
[----:B------:R-:W-:Y:S02]  /*0e60*/  LOP3.LUT R32, R34, 0xff, RZ, 0xc0, !PT ;  /* 0x000000ff22207812 */ /* 0x000fe400078ec0ff */
[----:B------:R-:W-:Y:S01]  /*0e70*/  SHF.R.U32.HI R34, RZ, 0x8, R6 ;  /* 0x00000008ff227819 */ /* 0x000fe20000011606 */
[----:B-1----:R-:W-:-:S04]  /*0e80*/  HADD2.F32 R31, -RZ, R31.H0_H0 ;  /* 0x2000001fff1f7230 */ /* 0x002fc80000004100 */
[----:B------:R-:W1:Y:S01]  /*0e90*/  I2F.F16 R30, R30 ;  /* 0x0000001e001e7306 */ /* 0x000e620000200c00 */
[----:B--2---:R-:W-:Y:S01]  /*0ea0*/  FFMA.FTZ R35, R23, R22, RZ ;  /* 0x0000001617237223 */ /* 0x004fe200000100ff */
[----:B------:R-:W-:Y:S01]  /*0eb0*/  FFMA.FTZ R23, R22, R37, RZ ;  /* 0x0000002516177223 */ /* 0x000fe200000100ff */
[----:B------:R-:W-:Y:S01]  /*0ec0*/  LOP3.LUT R34, R34, 0xff, RZ, 0xc0, !PT ;  /* 0x000000ff22227812 */ /* 0x000fe200078ec0ff */
[----:B------:R-:W-:Y:S01]  /*0ed0*/  FFMA.FTZ R31, R22, R31, RZ ;  /* 0x0000001f161f7223 */ /* 0x000fe200000100ff */
[----:B------:R-:W-:Y:S01]  /*0ee0*/  LEA.HI R37, R7, 0xffffff80, RZ, 0x8 ;  /* 0xffffff8007257811 */ /* 0x000fe200078f40ff */
[----:B----4-:R-:W-:Y:S01]  /*0ef0*/  HADD2.F32 R33, -RZ, R33.H0_H0 ;  /* 0x20000021ff217230 */ /* 0x010fe20000004100 */
[----:B------:R-:W-:-:S04]  /*0f00*/  IADD3 R34, R34, -0x80, RZ ;  /* 0xffffff8022227810 */ /* 0x000fc80007ffe0ff */
[----:B------:R-:W-:Y:S01]  /*0f10*/  FFMA.FTZ R33, R22, R33, RZ ;  /* 0x0000002116217223 */ /* 0x000fe200000100ff */
[----:B------:R-:W-:Y:S02]  /*0f20*/  VIADD R22, R32, 0xffffff80 ;  /* 0xffffff8020167836 */ /* 0x000fe40000000000 */
[----:B------:R-:W-:Y:S02]  /*0f30*/  HADD2.F32 R32, -RZ, R14.H1_H1 ;  /* 0x3000000eff207230 */ /* 0x000fe40000004100 */
[----:B-1----:R-:W-:Y:S01]  /*0f40*/  HADD2.F32 R30, -RZ, R30.H0_H0 ;  /* 0x2000001eff1e7230 */ /* 0x002fe20000004100 */
[----:B------:R-:W-:Y:S04]  /*0f50*/  I2F.F16 R14, R34 ;  /* 0x00000022000e7306 */ /* 0x000fe80000200c00 */
[----:B------:R-:W-:Y:S01]  /*0f60*/  FFMA.FTZ R35, R30, R32, R35 ;  /* 0x000000201e237223 */ /* 0x000fe20000010023 */
[----:B------:R-:W-:-:S03]  /*0f70*/  SHF.R.U32.HI R30, RZ, 0x8, R7 ;  /* 0x00000008ff1e7819 */ /* 0x000fc60000011607 */
[----:B------:R-:W1:Y:S01]  /*0f80*/  I2F.F16 R22, R22 ;  /* 0x0000001600167306 */ /* 0x000e620000200c00 */
[----:B------:R-:W-:-:S05]  /*0f90*/  LOP3.LUT R30, R30, 0xff, RZ, 0xc0, !PT ;  /* 0x000000ff1e1e7812 */ /* 0x000fca00078ec0ff */
[----:B------:R-:W-:-:S06]  /*0fa0*/  VIADD R30, R30, 0xffffff80 ;  /* 0xffffff801e1e7836 */ /* 0x000fcc0000000000 */
[----:B------:R-:W2:Y:S01]  /*0fb0*/  I2F.F16 R30, R30 ;  /* 0x0000001e001e7306 */ /* 0x000ea20000200c00 */
[----:B-1----:R-:W-:Y:S02]  /*0fc0*/  HADD2.F32 R36, -RZ, R22.H0_H0 ;  /* 0x20000016ff247230 */ /* 0x002fe40000004100 */
[----:B------:R-:W-:Y:S01]  /*0fd0*/  HADD2.F32 R22, -RZ, R14.H0_H0 ;  /* 0x2000000eff167230 */ /* 0x000fe20000004100 */
[----:B------:R-:W-:Y:S02]  /*0fe0*/  LEA.HI R14, R4, 0xffffff80, RZ, 0x8 ;  /* 0xffffff80040e7811 */ /* 0x000fe400078f40ff */
[----:B------:R-:W-:Y:S01]  /*0ff0*/  SHF.R.U32.HI R4, RZ, 0x10, R4 ;  /* 0x00000010ff047819 */ /* 0x000fe20000011604 */
[C---:B------:R-:W-:Y:S01]  /*1000*/  FFMA.FTZ R23, R32.reuse, R36, R23 ;  /* 0x0000002420177223 */ /* 0x040fe20000010017 */
[----:B------:R-:W-:Y:S01]  /*1010*/  FFMA.FTZ R31, R32, R22, R31 ;  /* 0x00000016201f7223 */ /* 0x000fe2000001001f */
[----:B------:R-:W-:Y:S01]  /*1020*/  LEA.HI R22, R5, 0xffffff80, RZ, 0x8 ;  /* 0xffffff8005167811 */ /* 0x000fe200078f40ff */
[----:B------:R-:W-:Y:S01]  /*1030*/  I2F.F16 R14, R14 ;  /* 0x0000000e000e7306 */ /* 0x000fe20000200c00 */
[----:B------:R-:W-:Y:S01]  /*1040*/  LOP3.LUT R4, R4, 0xff, RZ, 0xc0, !PT ;  /* 0x000000ff04047812 */ /* 0x000fe200078ec0ff */
[----:B--2---:R-:W-:Y:S01]  /*1050*/  HADD2.F32 R30, -RZ, R30.H0_H0 ;  /* 0x2000001eff1e7230 */ /* 0x004fe20000004100 */
[----:B------:R-:W-:-:S03]  /*1060*/  SHF.R.U32.HI R5, RZ, 0x10, R5 ;  /* 0x00000010ff057819 */ /* 0x000fc60000011605 */
[----:B------:R-:W-:Y:S02]  /*1070*/  VIADD R4, R4, 0xffffff80 ;  /* 0xffffff8004047836 */ /* 0x000fe40000000000 */
[----:B------:R-:W-:Y:S01]  /*1080*/  FFMA.FTZ R33, R32, R30, R33 ;  /* 0x0000001e20217223 */ /* 0x000fe20000010021 */
[----:B------:R-:W-:Y:S01]  /*1090*/  SHF.R.U32.HI R30, RZ, 0x10, R6 ;  /* 0x00000010ff1e7819 */ /* 0x000fe20000011606 */
[----:B------:R-:W1:Y:S01]  /*10a0*/  I2F.F16 R22, R22 ;  /* 0x0000001600167306 */ /* 0x000e620000200c00 */
[----:B------:R-:W-:Y:S02]  /*10b0*/  LOP3.LUT R5, R5, 0xff, RZ, 0xc0, !PT ;  /* 0x000000ff05057812 */ /* 0x000fe400078ec0ff */
[----:B------:R-:W-:Y:S02]  /*10c0*/  LOP3.LUT R30, R30, 0xff, RZ, 0xc0, !PT ;  /* 0x000000ff1e1e7812 */ /* 0x000fe400078ec0ff */
[----:B------:R-:W-:Y:S02]  /*10d0*/  SHF.R.U32.HI R32, RZ, 0x10, R7 ;  /* 0x00000010ff207819 */ /* 0x000fe40000011607 */
[----:B------:R-:W-:Y:S01]  /*10e0*/  IADD3 R5, R5, -0x80, RZ ;  /* 0xffffff8005057810 */ /* 0x000fe20007ffe0ff */
[----:B------:R-:W2:Y:S01]  /*10f0*/  I2F.F16 R4, R4 ;  /* 0x0000000400047306 */ /* 0x000ea20000200c00 */
[----:B------:R-:W-:Y:S01]  /*1100*/  LOP3.LUT R32, R32, 0xff, RZ, 0xc0, !PT ;  /* 0x000000ff20207812 */ /* 0x000fe200078ec0ff */
[----:B------:R-:W-:Y:S01]  /*1110*/  VIADD R34, R30, 0xffffff80 ;  /* 0xffffff801e227836 */ /* 0x000fe20000000000 */
[----:B------:R-:W-:-:S03]  /*1120*/  LEA.HI R6, R6, 0xffffff80, RZ, 0x8 ;  /* 0xffffff8006067811 */ /* 0x000fc600078f40ff */
[----:B------:R-:W-:Y:S02]  /*1130*/  VIADD R36, R32, 0xffffff80 ;  /* 0xffffff8020247836 */ /* 0x000fe40000000000 */
[----:B------:R-:W4:Y:S01]  /*1140*/  I2F.F16 R5, R5 ;  /* 0x0000000500057306 */ /* 0x000f220000200c00 */
[----:B------:R-:W-:Y:S02]  /*1150*/  HADD2.F32 R32, -RZ, R15.H0_H0 ;  /* 0x2000000fff207230 */ /* 0x000fe40000004100 */
[----:B-1----:R-:W-:Y:S02]  /*1160*/  HADD2.F32 R22, -RZ, R22.H0_H0 ;  /* 0x20000016ff167230 */ /* 0x002fe40000004100 */
[----:B--2---:R-:W-:-:S03]  /*1170*/  HADD2.F32 R30, -RZ, R4.H0_H0 ;  /* 0x20000004ff1e7230 */ /* 0x004fc60000004100 */
[----:B------:R-:W1:Y:S02]  /*1180*/  I2F.F16 R34, R34 ;  /* 0x0000002200227306 */ /* 0x000e640000200c00 */
[----:B------:R-:W-:Y:S01]  /*1190*/  FFMA.FTZ R30, R30, R32, R35 ;  /* 0x000000201e1e7223 */ /* 0x000fe20000010023 */
[----:B----4-:R-:W-:-:S05]  /*11a0*/  HADD2.F32 R5, -RZ, R5.H0_H0 ;  /* 0x20000005ff057230 */ /* 0x010fca0000004100 */
[----:B------:R-:W2:Y:S01]  /*11b0*/  I2F.F16 R4, R36 ;  /* 0x0000002400047306 */ /* 0x000ea20000200c00 */
[----:B------:R-:W-:Y:S01]  /*11c0*/  FFMA.FTZ R23, R32, R5, R23 ;  /* 0x0000000520177223 */ /* 0x000fe20000010017 */
[----:B-1----:R-:W-:-:S06]  /*11d0*/  HADD2.F32 R35, -RZ, R34.H0_H0 ;  /* 0x20000022ff237230 */ /* 0x002fcc0000004100 */
[----:B------:R-:W1:Y:S01]  /*11e0*/  I2F.F16 R6, R6 ;  /* 0x0000000600067306 */ /* 0x000e620000200c00 */
[----:B------:R-:W-:Y:S01]  /*11f0*/  FFMA.FTZ R7, R32, R35, R31 ;  /* 0x0000002320077223 */ /* 0x000fe2000001001f */
[----:B---3--:R-:W-:Y:S01]  /*1200*/  LOP3.LUT R35, R8, 0xff, RZ, 0xc0, !PT ;  /* 0x000000ff08237812 */ /* 0x008fe200078ec0ff */
[----:B--2---:R-:W-:-:S05]  /*1210*/  HADD2.F32 R34, -RZ, R4.H0_H0 ;  /* 0x20000004ff227230 */ /* 0x004fca0000004100 */
[----:B------:R-:W2:Y:S01]  /*1220*/  I2F.F16 R31, R37 ;  /* 0x00000025001f7306 */ /* 0x000ea20000200c00 */
[----:B------:R-:W3:Y:S01]  /*1230*/  LDS.64 R4, [UR4+0x8] ;  /* 0x00000804ff047984 */ /* 0x000ee20008000a00 */
[----:B------:R-:W-:Y:S01]  /*1240*/  FFMA.FTZ R33, R32, R34, R33 ;  /* 0x0000002220217223 */ /* 0x000fe20000010021 */
[----:B------:R-:W-:Y:S01]  /*1250*/  HADD2.F32 R34, -RZ, R15.H1_H1 ;  /* 0x3000000fff227230 */ /* 0x000fe20000004100 */
[----:B------:R-:W-:Y:S01]  /*1260*/  LEA.HI R32, R8, 0xffffff80, RZ, 0x8 ;  /* 0xffffff8008207811 */ /* 0x000fe200078f40ff */
[----:B------:R-:W-:Y:S01]  /*1270*/  HADD2.F32 R15, -RZ, R14.H0_H0 ;  /* 0x2000000eff0f7230 */ /* 0x000fe20000004100 */
[----:B------:R-:W-:Y:S01]  /*1280*/  IADD3 R14, R35, -0x80, RZ ;  /* 0xffffff80230e7810 */ /* 0x000fe20007ffe0ff */
[----:B-1----:R-:W-:Y:S02]  /*1290*/  HADD2.F32 R36, -RZ, R6.H0_H0 ;  /* 0x20000006ff247230 */ /* 0x002fe40000004100 */
[----:B------:R-:W-:Y:S01]  /*12a0*/  FFMA.FTZ R23, R34, R22, R23 ;  /* 0x0000001622177223 */ /* 0x000fe20000010017 */
[----:B------:R-:W-:Y:S01]  /*12b0*/  LOP3.LUT R22, R10, 0xff, RZ, 0xc0, !PT ;  /* 0x000000ff0a167812 */ /* 0x000fe200078ec0ff */
[----:B------:R-:W-:Y:S01]  /*12c0*/  FFMA.FTZ R30, R15, R34, R30 ;  /* 0x000000220f1e7223 */ /* 0x000fe2000001001e */
[----:B------:R-:W-:Y:S01]  /*12d0*/  LOP3.LUT R15, R9, 0xff, RZ, 0xc0, !PT ;  /* 0x000000ff090f7812 */ /* 0x000fe200078ec0ff */
[----:B------:R-:W1:Y:S01]  /*12e0*/  I2F.F16 R14, R14 ;  /* 0x0000000e000e7306 */ /* 0x000e620000200c00 */
[----:B--2---:R-:W-:-:S02]  /*12f0*/  HADD2.F32 R31, -RZ, R31.H0_H0 ;  /* 0x2000001fff1f7230 */ /* 0x004fc40000004100 */
[C---:B------:R-:W-:Y:S01]  /*1300*/  FFMA.FTZ R7, R34.reuse, R36, R7 ;  /* 0x0000002422077223 */ /* 0x040fe20000010007 */
[----:B------:R-:W-:Y:S01]  /*1310*/  LEA.HI R6, R9, 0xffffff80, RZ, 0x8 ;  /* 0xffffff8009067811 */ /* 0x000fe200078f40ff */
[----:B------:R-:W-:Y:S02]  /*1320*/  VIADD R15, R15, 0xffffff80 ;  /* 0xffffff800f0f7836 */ /* 0x000fe40000000000 */
[----:B------:R-:W-:Y:S01]  /*1330*/  FFMA.FTZ R33, R34, R31, R33 ;  /* 0x0000001f22217223 */ /* 0x000fe20000010021 */
[----:B------:R-:W-:Y:S01]  /*1340*/  VIADD R31, R22, 0xffffff80 ;  /* 0xffffff80161f7836 */ /* 0x000fe20000000000 */
[----:B------:R-:W-:Y:S01]  /*1350*/  LOP3.LUT R34, R11, 0xff, RZ, 0xc0, !PT ;  /* 0x000000ff0b227812 */ /* 0x000fe200078ec0ff */
[----:B------:R-:W-:Y:S03]  /*1360*/  I2F.F16 R32, R32 ;  /* 0x0000002000207306 */ /* 0x000fe60000200c00 */
[----:B------:R-:W-:Y:S01]  /*1370*/  IADD3 R34, R34, -0x80, RZ ;  /* 0xffffff8022227810 */ /* 0x000fe20007ffe0ff */
[----:B-1----:R-:W-:-:S04]  /*1380*/  HADD2.F32 R35, -RZ, R14.H0_H0 ;  /* 0x2000000eff237230 */ /* 0x002fc80000004100 */
[----:B------:R-:W1:Y:S08]  /*1390*/  I2F.F16 R15, R15 ;  /* 0x0000000f000f7306 */ /* 0x000e700000200c00 */
[----:B------:R-:W2:Y:S01]  /*13a0*/  I2F.F16 R31, R31 ;  /* 0x0000001f001f7306 */ /* 0x000ea20000200c00 */
[--C-:B---3--:R-:W-:Y:S02]  /*13b0*/  HADD2.F32 R22, -RZ, R4.reuse.H0_H0 ;  /* 0x20000004ff167230 */ /* 0x108fe40000004100 */
[----:B------:R-:W-:-:S02]  /*13c0*/  HADD2.F32 R4, -RZ, R4.H1_H1 ;  /* 0x30000004ff047230 */ /* 0x000fc40000004100 */
[----:B-1----:R-:W-:-:S03]  /*13d0*/  HADD2.F32 R14, -RZ, R15.H0_H0 ;  /* 0x2000000fff0e7230 */ /* 0x002fc60000004100 */
[----:B------:R-:W1:Y:S01]  /*13e0*/  I2F.F16 R34, R34 ;  /* 0x0000002200227306 */ /* 0x000e620000200c00 */
[----:B------:R-:W-:Y:S01]  /*13f0*/  FFMA.FTZ R30, R35, R22, R30 ;  /* 0x00000016231e7223 */ /* 0x000fe2000001001e */
[--C-:B------:R-:W-:Y:S01]  /*1400*/  SHF.R.U32.HI R35, RZ, 0x10, R8.reuse ;  /* 0x00000010ff237819 */ /* 0x100fe20000011608 */
[C---:B------:R-:W-:Y:S01]  /*1410*/  FFMA.FTZ R14, R22.reuse, R14, R23 ;  /* 0x0000000e160e7223 */ /* 0x040fe20000010017 */
[----:B------:R-:W-:Y:S01]  /*1420*/  SHF.R.U32.HI R23, RZ, 0x8, R8 ;  /* 0x00000008ff177819 */ /* 0x000fe20000011608 */
[----:B--2---:R-:W-:Y:S01]  /*1430*/  HADD2.F32 R31, -RZ, R31.H0_H0 ;  /* 0x2000001fff1f7230 */ /* 0x004fe20000004100 */
[----:B------:R-:W-:Y:S02]  /*1440*/  LOP3.LUT R35, R35, 0xff, RZ, 0xc0, !PT ;  /* 0x000000ff23237812 */ /* 0x000fe400078ec0ff */
[----:B------:R-:W2:Y:S01]  /*1450*/  I2F.F16 R6, R6 ;  /* 0x0000000600067306 */ /* 0x000ea20000200c00 */
[----:B------:R-:W-:Y:S01]  /*1460*/  LOP3.LUT R23, R23, 0xff, RZ, 0xc0, !PT ;  /* 0x000000ff17177812 */ /* 0x000fe200078ec0ff */
[----:B------:R-:W-:Y:S01]  /*1470*/  FFMA.FTZ R7, R22, R31, R7 ;  /* 0x0000001f16077223 */ /* 0x000fe20000010007 */
[----:B------:R-:W-:-:S03]  /*1480*/  SHF.R.U32.HI R31, RZ, 0x8, R9 ;  /* 0x00000008ff1f7819 */ /* 0x000fc60000011609 */
[----:B------:R-:W-:Y:S01]  /*1490*/  VIADD R8, R23, 0xffffff80 ;  /* 0xffffff8017087836 */ /* 0x000fe20000000000 */
[----:B------:R-:W-:Y:S01]  /*14a0*/  LEA.HI R15, R10, 0xffffff80, RZ, 0x8 ;  /* 0xffffff800a0f7811 */ /* 0x000fe200078f40ff */
[----:B------:R-:W-:Y:S01]  /*14b0*/  VIADD R23, R35, 0xffffff80 ;  /* 0xffffff8023177836 */ /* 0x000fe20000000000 */
[----:B------:R-:W-:Y:S01]  /*14c0*/  LOP3.LUT R31, R31, 0xff, RZ, 0xc0, !PT ;  /* 0x000000ff1f1f7812 */ /* 0x000fe200078ec0ff */
[----:B-1----:R-:W-:Y:S01]  /*14d0*/  HADD2.F32 R35, -RZ, R34.H0_H0 ;  /* 0x20000022ff237230 */ /* 0x002fe20000004100 */
[----:B------:R-:W-:Y:S01]  /*14e0*/  SHF.R.U32.HI R34, RZ, 0x10, R9 ;  /* 0x00000010ff227819 */ /* 0x000fe20000011609 */
[----:B------:R-:W1:Y:S01]  /*14f0*/  I2F.F16 R8, R8 ;  /* 0x0000000800087306 */ /* 0x000e620000200c00 */
[----:B------:R-:W-:Y:S02]  /*1500*/  IADD3 R9, R31, -0x80, RZ ;  /* 0xffffff801f097810 */ /* 0x000fe40007ffe0ff */
[--C-:B------:R-:W-:Y:S01]  /*1510*/  SHF.R.U32.HI R31, RZ, 0x8, R10.reuse ;  /* 0x00000008ff1f7819 */ /* 0x100fe2000001160a */
[----:B------:R-:W-:Y:S01]  /*1520*/  FFMA.FTZ R33, R22, R35, R33 ;  /* 0x0000002316217223 */ /* 0x000fe20000010021 */
[----:B------:R-:W-:Y:S01]  /*1530*/  LOP3.LUT R34, R34, 0xff, RZ, 0xc0, !PT ;  /* 0x000000ff22227812 */ /* 0x000fe200078ec0ff */
[----:B--2---:R-:W-:Y:S01]  /*1540*/  HADD2.F32 R6, -RZ, R6.H0_H0 ;  /* 0x20000006ff067230 */ /* 0x004fe20000004100 */
[----:B------:R-:W-:Y:S01]  /*1550*/  SHF.R.U32.HI R10, RZ, 0x10, R10 ;  /* 0x00000010ff0a7819 */ /* 0x000fe2000001160a */
[----:B------:R-:W2:Y:S01]  /*1560*/  I2F.F16 R9, R9 ;  /* 0x0000000900097306 */ /* 0x000ea20000200c00 */
[----:B------:R-:W-:Y:S01]  /*1570*/  SHF.R.U32.HI R35, RZ, 0x8, R11 ;  /* 0x00000008ff237819 */ /* 0x000fe2000001160b */
[----:B------:R-:W-:Y:S01]  /*1580*/  VIADD R22, R34, 0xffffff80 ;  /* 0xffffff8022167836 */ /* 0x000fe20000000000 */
[----:B------:R-:W-:-:S02]  /*1590*/  LOP3.LUT R31, R31, 0xff, RZ, 0xc0, !PT ;  /* 0x000000ff1f1f7812 */ /* 0x000fc400078ec0ff */
[----:B------:R-:W-:Y:S02]  /*15a0*/  LOP3.LUT R10, R10, 0xff, RZ, 0xc0, !PT ;  /* 0x000000ff0a0a7812 */ /* 0x000fe400078ec0ff */
[----:B------:R-:W-:Y:S01]  /*15b0*/  LOP3.LUT R35, R35, 0xff, RZ, 0xc0, !PT ;  /* 0x000000ff23237812 */ /* 0x000fe200078ec0ff */
[----:B------:R-:W-:Y:S01]  /*15c0*/  VIADD R34, R31, 0xffffff80 ;  /* 0xffffff801f227836 */ /* 0x000fe20000000000 */
[----:B------:R-:W-:Y:S01]  /*15d0*/  IADD3 R31, R10, -0x80, RZ ;  /* 0xffffff800a1f7810 */ /* 0x000fe20007ffe0ff */
[----:B------:R-:W3:Y:S01]  /*15e0*/  I2F.F16 R23, R23 ;  /* 0x0000001700177306 */ /* 0x000ee20000200c00 */
[----:B-1----:R-:W-:Y:S02]  /*15f0*/  HADD2.F32 R37, -RZ, R8.H0_H0 ;  /* 0x20000008ff257230 */ /* 0x002fe40000004100 */
[----:B------:R-:W-:Y:S01]  /*1600*/  VIADD R10, R35, 0xffffff80 ;  /* 0xffffff80230a7836 */ /* 0x000fe20000000000 */
[----:B------:R-:W-:Y:S02]  /*1610*/  SHF.R.U32.HI R35, RZ, 0x10, R11 ;  /* 0x00000010ff237819 */ /* 0x000fe4000001160b */
[----:B------:R-:W-:-:S02]  /*1620*/  FFMA.FTZ R30, R37, R4, R30 ;  /* 0x00000004251e7223 */ /* 0x000fc4000001001e */
[----:B------:R-:W1:Y:S01]  /*1630*/  I2F.F16 R34, R34 ;  /* 0x0000002200227306 */ /* 0x000e620000200c00 */
[----:B------:R-:W-:-:S05]  /*1640*/  LOP3.LUT R35, R35, 0xff, RZ, 0xc0, !PT ;  /* 0x000000ff23237812 */ /* 0x000fca00078ec0ff */
[----:B------:R-:W-:Y:S02]  /*1650*/  VIADD R8, R35, 0xffffff80 ;  /* 0xffffff8023087836 */ /* 0x000fe40000000000 */
[----:B------:R-:W4:Y:S01]  /*1660*/  I2F.F16 R10, R10 ;  /* 0x0000000a000a7306 */ /* 0x000f220000200c00 */
[----:B--2---:R-:W-:Y:S01]  /*1670*/  HADD2.F32 R35, -RZ, R9.H0_H0 ;  /* 0x20000009ff237230 */ /* 0x004fe20000004100 */
[----:B------:R-:W-:Y:S01]  /*1680*/  LEA.HI R9, R11, 0xffffff80, RZ, 0x8 ;  /* 0xffffff800b097811 */ /* 0x000fe200078f40ff */
[----:B------:R-:W-:Y:S02]  /*1690*/  HADD2.F32 R11, -RZ, R5.H0_H0 ;  /* 0x20000005ff0b7230 */ /* 0x000fe40000004100 */
[----:B---3--:R-:W-:Y:S02]  /*16a0*/  HADD2.F32 R23, -RZ, R23.H0_H0 ;  /* 0x20000017ff177230 */ /* 0x008fe40000004100 */
[----:B------:R-:W-:Y:S01]  /*16b0*/  FFMA.FTZ R14, R4, R35, R14 ;  /* 0x00000023040e7223 */ /* 0x000fe2000001000e */
[----:B-1----:R-:W-:Y:S01]  /*16c0*/  HADD2.F32 R34, -RZ, R34.H0_H0 ;  /* 0x20000022ff227230 */ /* 0x002fe20000004100 */
[----:B------:R-:W1:Y:S01]  /*16d0*/  I2F.F16 R31, R31 ;  /* 0x0000001f001f7306 */ /* 0x000e620000200c00 */
[----:B------:R-:W-:-:S02]  /*16e0*/  HADD2.F32 R5, -RZ, R5.H1_H1 ;  /* 0x30000005ff057230 */ /* 0x000fc40000004100 */
[----:B------:R-:W-:Y:S01]  /*16f0*/  FFMA.FTZ R30, R23, R11, R30 ;  /* 0x0000000b171e7223 */ /* 0x000fe2000001001e */
[----:B------:R-:W-:Y:S01]  /*1700*/  FFMA.FTZ R7, R4, R34, R7 ;  /* 0x0000002204077223 */ /* 0x000fe20000010007 */
[----:B----4-:R-:W-:-:S03]  /*1710*/  HADD2.F32 R34, -RZ, R10.H0_H0 ;  /* 0x2000000aff227230 */ /* 0x010fc60000004100 */
[----:B------:R-:W2:Y:S02]  /*1720*/  I2F.F16 R22, R22 ;  /* 0x0000001600167306 */ /* 0x000ea40000200c00 */
[----:B------:R-:W-:Y:S01]  /*1730*/  FFMA.FTZ R4, R4, R34, R33 ;  /* 0x0000002204047223 */ /* 0x000fe20000010021 */
[----:B-1----:R-:W-:-:S05]  /*1740*/  HADD2.F32 R10, -RZ, R31.H0_H0 ;  /* 0x2000001fff0a7230 */ /* 0x002fca0000004100 */
[----:B------:R-:W1:Y:S01]  /*1750*/  I2F.F16 R8, R8 ;  /* 0x0000000800087306 */ /* 0x000e620000200c00 */
[----:B------:R-:W-:Y:S01]  /*1760*/  FFMA.FTZ R23, R11, R10, R7 ;  /* 0x0000000a0b177223 */ /* 0x000fe20000010007 */
[----:B------:R-:W-:Y:S02]  /*1770*/  HADD2.F32 R7, -RZ, R32.H0_H0 ;  /* 0x20000020ff077230 */ /* 0x000fe40000004100 */
[----:B--2---:R-:W-:-:S04]  /*1780*/  HADD2.F32 R22, -RZ, R22.H0_H0 ;  /* 0x20000016ff167230 */ /* 0x004fc80000004100 */
[----:B------:R-:W2:Y:S01]  /*1790*/  I2F.F16 R15, R15 ;  /* 0x0000000f000f7306 */ /* 0x000ea20000200c00 */
[----:B------:R-:W-:Y:S01]  /*17a0*/  FFMA.FTZ R30, R7, R5, R30 ;  /* 0x00000005071e7223 */ /* 0x000fe2000001001e */
[----:B------:R-:W-:-:S03]  /*17b0*/  FFMA.FTZ R14, R11, R22, R14 ;  /* 0x000000160b0e7223 */ /* 0x000fc6000001000e */
[----:B------:R-:W-:Y:S01]  /*17c0*/  FMUL.FTZ R30, R17, R30 ;  /* 0x0000001e111e7220 */ /* 0x000fe20000410000 */
[----:B-1----:R-:W-:Y:S02]  /*17d0*/  HADD2.F32 R10, -RZ, R8.H0_H0 ;  /* 0x20000008ff0a7230 */ /* 0x002fe40000004100 */
[----:B------:R-:W1:Y:S01]  /*17e0*/  I2F.F16 R9, R9 ;  /* 0x0000000900097306 */ /* 0x000e620000200c00 */
[----:B------:R-:W-:Y:S01]  /*17f0*/  FFMA.FTZ R7, R5, R6, R14 ;  /* 0x0000000605077223 */ /* 0x000fe2000001000e */
[----:B------:R-:W-:Y:S01]  /*1800*/  F2FP.F16.F32.PACK_AB R30, RZ, R30 ;  /* 0x0000001eff1e723e */ /* 0x000fe200000000ff */
[----:B------:R-:W-:Y:S02]  /*1810*/  FFMA.FTZ R11, R11, R10, R4 ;  /* 0x0000000a0b0b7223 */ /* 0x000fe40000010004 */
[----:B------:R-:W-:Y:S01]  /*1820*/  FMUL.FTZ R7, R16, R7 ;  /* 0x0000000710077220 */ /* 0x000fe20000410000 */
[----:B--2---:R-:W-:-:S04]  /*1830*/  HADD2.F32 R8, -RZ, R15.H0_H0 ;  /* 0x2000000fff087230 */ /* 0x004fc80000004100 */
[----:B------:R-:W-:Y:S01]  /*1840*/  F2FP.F16.F32.PACK_AB R7, RZ, R7 ;  /* 0x00000007ff07723e */ /* 0x000fe200000000ff */
[----:B------:R-:W-:-:S03]  /*1850*/  FFMA.FTZ R8, R5, R8, R23 ;  /* 0x0000000805087223 */ /* 0x000fc60000010017 */
[----:B------:R-:W-:Y:S01]  /*1860*/  PRMT R30, R30, 0x5410, R7 ;  /* 0x000054101e1e7816 */ /* 0x000fe20000000007 */
[----:B-1----:R-:W-:Y:S02]  /*1870*/  HADD2.F32 R22, -RZ, R9.H0_H0 ;  /* 0x20000009ff167230 */ /* 0x002fe40000004100 */
[----:B------:R-:W-:-:S03]  /*1880*/  FMUL.FTZ R8, R13, R8 ;  /* 0x000000080d087220 */ /* 0x000fc60000410000 */
[----:B------:R-:W-:Y:S02]  /*1890*/  FFMA.FTZ R11, R5, R22, R11 ;  /* 0x00000016050b7223 */ /* 0x000fe4000001000b */
[----:B------:R-:W-:Y:S01]  /*18a0*/  F2FP.F16.F32.PACK_AB R8, RZ, R8 ;  /* 0x00000008ff08723e */ /* 0x000fe200000000ff */
[----:B------:R-:W-:Y:S01]  /*18b0*/  HFMA2.MMA R26, R30, 1, 1, R26 ;  /* 0x3c003c001e1a7835 */ /* 0x000fe2000000001a */
[----:B------:R-:W-:-:S05]  /*18c0*/  FMUL.FTZ R11, R12, R11 ;  /* 0x0000000b0c0b7220 */ /* 0x000fca0000410000 */
[----:B------:R-:W-:-:S04]  /*18d0*/  F2FP.F16.F32.PACK_AB R11, RZ, R11 ;  /* 0x0000000bff0b723e */ /* 0x000fc800000000ff */
[----:B------:R-:W-:-:S05]  /*18e0*/  PRMT R8, R8, 0x5410, R11 ;  /* 0x0000541008087816 */ /* 0x000fca000000000b */
[----:B------:R-:W-:-:S07]  /*18f0*/  HADD2 R25, R8, R25 ;  /* 0x0000001908197230 */ /* 0x000fce0000000000 */
.L_x_4930:
[----:B------:R-:W1:Y:S02]  /*1900*/  LDC R30, c[0x0][0x23c] ;  /* 0x00008f00ff1e7b82 */ /* 0x000e640000000800 */
[----:B-1----:R-:W-:-:S04]  /*1910*/  IMAD.WIDE R4, R30, 0x8, R20 ;  /* 0x000000081e047825 */ /* 0x002fc800078e0214 */
[----:B------:R-:W-:-:S04]  /*1920*/  IMAD.WIDE R8, R30, 0x8, R18 ;  /* 0x000000081e087825 */ /* 0x000fc800078e0212 */
[C---:B------:R-:W-:Y:S02]  /*1930*/  IMAD.WIDE R22, R30.reuse, 0x8, R4 ;  /* 0x000000081e167825 */ /* 0x040fe400078e0204 */
[----:B------:R-:W5:Y:S02]  /*1940*/  LDG.E.128.CONSTANT R4, desc[UR6][R4.64] ;  /* 0x0000000604047981 */ /* 0x000f64000c1e9d00 */
[----:B------:R-:W-:Y:S01]  /*1950*/  IMAD.WIDE R18, R30, 0x8, R8 ;  /* 0x000000081e127825 */ /* 0x000fe200078e0208 */
[----:B------:R-:W-:Y:S06]  /*1960*/  @P0 BRA `(.L_x_4931) ;  /* 0x0000000800fc0947 */ /* 0x000fec0003800000 */
[----:B------:R-:W2:Y:S01]  /*1970*/  LDG.E.128.CONSTANT R8, desc[UR6][R8.64] ;  /* 0x0000000608087981 */ /* 0x000ea2000c1e9d00 */
[----:B-----5:R-:W-:-:S03]  /*1980*/  LOP3.LUT R20, R4, 0xff, RZ, 0xc0, !PT ;  /* 0x000000ff04147812 */ /* 0x020fc600078ec0ff */
[----:B------:R-:W1:Y:S01]  /*1990*/  LDS.64 R14, [UR4+0x10] ;  /* 0x00001004ff0e7984 */ /* 0x000e620008000a00 */
[----:B------:R-:W-:Y:S02]  /*19a0*/  IADD3 R32, R20, -0x80, RZ ;  /* 0xffffff8014207810 */ /* 0x000fe40007ffe0ff */
[----:B------:R-:W-:Y:S02]  /*19b0*/  LOP3.LUT R20, R5, 0xff, RZ, 0xc0, !PT ;  /* 0x000000ff05147812 */ /* 0x000fe400078ec0ff */
[----:B------:R3:W4:Y:S03]  /*19c0*/  I2F.F16 R21, R32 ;  /* 0x0000002000157306 */ /* 0x0007260000200c00 */
[----:B------:R-:W-:Y:S01]  /*19d0*/  VIADD R34, R20, 0xffffff80 ;  /* 0xffffff8014227836 */ /* 0x000fe20000000000 */
[----:B------:R-:W-:-:S04]  /*19e0*/  LOP3.LUT R20, R6, 0xff, RZ, 0xc0, !PT ;  /* 0x000000ff06147812 */ /* 0x000fc800078ec0ff */
[----:B------:R0:W0:Y:S01]  /*19f0*/  I2F.F16 R31, R34 ;  /* 0x00000022001f7306 */ /* 0x0000220000200c00 */
[----:B------:R-:W-:Y:S01]  /*1a00*/  VIADD R36, R20, 0xffffff80 ;  /* 0xffffff8014247836 */ /* 0x000fe20000000000 */
[----:B------:R-:W-:Y:S02]  /*1a10*/  LOP3.LUT R20, R7, 0xff, RZ, 0xc0, !PT ;  /* 0x000000ff07147812 */ /* 0x000fe400078ec0ff */
[----:B---3--:R-:W-:Y:S02]  /*1a20*/  SHF.R.U32.HI R32, RZ, 0x8, R4 ;  /* 0x00000008ff207819 */ /* 0x008fe40000011604 */
[----:B------:R-:W-:Y:S01]  /*1a30*/  IADD3 R20, R20, -0x80, RZ ;  /* 0xffffff8014147810 */ /* 0x000fe20007ffe0ff */
[----:B----4-:R-:W-:Y:S01]  /*1a40*/  HADD2.F32 R21, -RZ, R21.H0_H0 ;  /* 0x20000015ff157230 */ /* 0x010fe20000004100 */
[----:B------:R-:W3:Y:S01]  /*1a50*/  I2F.F16 R36, R36 ;  /* 0x0000002400247306 */ /* 0x000ee20000200c00 */
[----:B------:R-:W-:Y:S02]  /*1a60*/  LOP3.LUT R32, R32, 0xff, RZ, 0xc0, !PT ;  /* 0x000000ff20207812 */ /* 0x000fe400078ec0ff */
[----:B0-----:R-:W-:Y:S01]  /*1a70*/  SHF.R.U32.HI R34, RZ, 0x8, R7 ;  /* 0x00000008ff227819 */ /* 0x001fe20000011607 */
[----:B------:R-:W-:-:S04]  /*1a80*/  HADD2.F32 R35, -RZ, R31.H0_H0 ;  /* 0x2000001fff237230 */ /* 0x000fc80000004100 */
[----:B------:R1:W0:Y:S01]  /*1a90*/  I2F.F16 R33, R20 ;  /* 0x0000001400217306 */ /* 0x0002220000200c00 */
[----:B---3--:R-:W-:Y:S02]  /*1aa0*/  HADD2.F32 R31, -RZ, R36.H0_H0 ;  /* 0x20000024ff1f7230 */ /* 0x008fe40000004100 */
[----:B------:R-:W-:Y:S02]  /*1ab0*/  VIADD R36, R32, 0xffffff80 ;  /* 0xffffff8020247836 */ /* 0x000fe40000000000 */
[--C-:B-1----:R-:W-:Y:S02]  /*1ac0*/  HADD2.F32 R20, -RZ, R14.reuse.H0_H0 ;  /* 0x2000000eff147230 */ /* 0x102fe40000004100 */
[----:B------:R-:W-:Y:S02]  /*1ad0*/  HADD2.F32 R14, -RZ, R14.H1_H1 ;  /* 0x3000000eff0e7230 */ /* 0x000fe40000004100 */
[----:B0-----:R-:W-:Y:S02]  /*1ae0*/  HADD2.F32 R33, -RZ, R33.H0_H0 ;  /* 0x20000021ff217230 */ /* 0x001fe40000004100 */
[----:B------:R-:W-:Y:S01]  /*1af0*/  FFMA.FTZ R37, R21, R20, RZ ;  /* 0x0000001415257223 */ /* 0x000fe200000100ff */
[C---:B------:R-:W-:Y:S01]  /*1b00*/  FFMA.FTZ R21, R20.reuse, R31, RZ ;  /* 0x0000001f14157223 */ /* 0x040fe200000100ff */
[C---:B------:R-:W-:Y:S01]  /*1b10*/  FFMA.FTZ R35, R20.reuse, R35, RZ ;  /* 0x0000002314237223 */ /* 0x040fe200000100ff */
[----:B------:R-:W0:Y:S01]  /*1b20*/  I2F.F16 R36, R36 ;  /* 0x0000002400247306 */ /* 0x000e220000200c00 */
[----:B------:R-:W-:Y:S01]  /*1b30*/  FFMA.FTZ R31, R20, R33, RZ ;  /* 0x00000021141f7223 */ /* 0x000fe200000100ff */
[----:B------:R-:W-:-:S04]  /*1b40*/  SHF.R.U32.HI R20, RZ, 0x8, R5 ;  /* 0x00000008ff147819 */ /* 0x000fc80000011605 */
[----:B------:R-:W-:-:S05]  /*1b50*/  LOP3.LUT R20, R20, 0xff, RZ, 0xc0, !PT ;  /* 0x000000ff14147812 */ /* 0x000fca00078ec0ff */
[----:B------:R-:W-:Y:S01]  /*1b60*/  VIADD R33, R20, 0xffffff80 ;  /* 0xffffff8014217836 */ /* 0x000fe20000000000 */
[----:B------:R-:W-:-:S03]  /*1b70*/  SHF.R.U32.HI R20, RZ, 0x8, R6 ;  /* 0x00000008ff147819 */ /* 0x000fc60000011606 */
[----:B------:R1:W3:Y:S01]  /*1b80*/  I2F.F16 R32, R33 ;  /* 0x0000002100207306 */ /* 0x0002e20000200c00 */
[----:B------:R-:W-:Y:S01]  /*1b90*/  LOP3.LUT R20, R20, 0xff, RZ, 0xc0, !PT ;  /* 0x000000ff14147812 */ /* 0x000fe200078ec0ff */
[----:B0-----:R-:W-:-:S03]  /*1ba0*/  HADD2.F32 R36, -RZ, R36.H0_H0 ;  /* 0x20000024ff247230 */ /* 0x001fc60000004100 */
[----:B------:R-:W-:Y:S02]  /*1bb0*/  IADD3 R20, R20, -0x80, RZ ;  /* 0xffffff8014147810 */ /* 0x000fe40007ffe0ff */
[----:B------:R-:W-:Y:S01]  /*1bc0*/  FFMA.FTZ R37, R36, R14, R37 ;  /* 0x0000000e24257223 */ /* 0x000fe20000010025 */
[----:B-1----:R-:W-:Y:S02]  /*1bd0*/  LOP3.LUT R33, R34, 0xff, RZ, 0xc0, !PT ;  /* 0x000000ff22217812 */ /* 0x002fe400078ec0ff */
[----:B------:R-:W0:Y:S03]  /*1be0*/  I2F.F16 R34, R20 ;  /* 0x0000001400227306 */ /* 0x000e260000200c00 */
[----:B------:R-:W-:Y:S02]  /*1bf0*/  VIADD R33, R33, 0xffffff80 ;  /* 0xffffff8021217836 */ /* 0x000fe40000000000 */
[----:B---3--:R-:W-:-:S03]  /*1c00*/  HADD2.F32 R32, -RZ, R32.H0_H0 ;  /* 0x20000020ff207230 */ /* 0x008fc60000004100 */
[----:B------:R1:W3:Y:S02]  /*1c10*/  I2F.F16 R20, R33 ;  /* 0x0000002100147306 */ /* 0x0002e40000200c00 */
[C---:B------:R-:W-:Y:S01]  /*1c20*/  FFMA.FTZ R35, R14.reuse, R32, R35 ;  /* 0x000000200e237223 */ /* 0x040fe20000010023 */
[----:B0-----:R-:W-:Y:S01]  /*1c30*/  HADD2.F32 R34, -RZ, R34.H0_H0 ;  /* 0x20000022ff227230 */ /* 0x001fe20000004100 */
[----:B-1----:R-:W-:Y:S02]  /*1c40*/  SHF.R.U32.HI R33, RZ, 0x10, R7 ;  /* 0x00000010ff217819 */ /* 0x002fe40000011607 */
[----:B------:R-:W-:Y:S02]  /*1c50*/  LEA.HI R7, R7, 0xffffff80, RZ, 0x8 ;  /* 0xffffff8007077811 */ /* 0x000fe400078f40ff */
[----:B------:R-:W-:Y:S01]  /*1c60*/  FFMA.FTZ R21, R14, R34, R21 ;  /* 0x000000220e157223 */ /* 0x000fe20000010015 */
[----:B------:R-:W-:Y:S01]  /*1c70*/  LOP3.LUT R33, R33, 0xff, RZ, 0xc0, !PT ;  /* 0x000000ff21217812 */ /* 0x000fe200078ec0ff */
[----:B------:R-:W-:-:S02]  /*1c80*/  HADD2.F32 R34, -RZ, R15.H0_H0 ;  /* 0x2000000fff227230 */ /* 0x000fc40000004100 */
[----:B---3--:R-:W-:Y:S01]  /*1c90*/  HADD2.F32 R32, -RZ, R20.H0_H0 ;  /* 0x20000014ff207230 */ /* 0x008fe20000004100 */
[----:B------:R-:W-:Y:S01]  /*1ca0*/  SHF.R.U32.HI R20, RZ, 0x10, R4 ;  /* 0x00000010ff147819 */ /* 0x000fe20000011604 */
[----:B------:R-:W-:Y:S01]  /*1cb0*/  VIADD R33, R33, 0xffffff80 ;  /* 0xffffff8021217836 */ /* 0x000fe20000000000 */
[----:B------:R-:W-:Y:S02]  /*1cc0*/  I2F.F16 R7, R7 ;  /* 0x0000000700077306 */ /* 0x000fe40000200c00 */
[----:B------:R-:W-:Y:S01]  /*1cd0*/  FFMA.FTZ R31, R14, R32, R31 ;  /* 0x000000200e1f7223 */ /* 0x000fe2000001001f */
[----:B------:R-:W-:Y:S02]  /*1ce0*/  SHF.R.U32.HI R32, RZ, 0x10, R5 ;  /* 0x00000010ff207819 */ /* 0x000fe40000011605 */
[----:B------:R-:W-:Y:S02]  /*1cf0*/  LOP3.LUT R20, R20, 0xff, RZ, 0xc0, !PT ;  /* 0x000000ff14147812 */ /* 0x000fe400078ec0ff */
[----:B------:R-:W-:Y:S01]  /*1d00*/  LOP3.LUT R32, R32, 0xff, RZ, 0xc0, !PT ;  /* 0x000000ff20207812 */ /* 0x000fe200078ec0ff */
[----:B------:R-:W-:Y:S02]  /*1d10*/  I2F.F16 R33, R33 ;  /* 0x0000002100217306 */ /* 0x000fe40000200c00 */
[----:B------:R-:W-:Y:S01]  /*1d20*/  VIADD R14, R20, 0xffffff80 ;  /* 0xffffff80140e7836 */ /* 0x000fe20000000000 */
[----:B------:R-:W-:-:S02]  /*1d30*/  IADD3 R36, R32, -0x80, RZ ;  /* 0xffffff8020247810 */ /* 0x000fc40007ffe0ff */
[----:B------:R-:W-:Y:S02]  /*1d40*/  SHF.R.U32.HI R20, RZ, 0x10, R6 ;  /* 0x00000010ff147819 */ /* 0x000fe40000011606 */
[----:B------:R-:W-:Y:S01]  /*1d50*/  LEA.HI R6, R6, 0xffffff80, RZ, 0x8 ;  /* 0xffffff8006067811 */ /* 0x000fe200078f40ff */
[----:B------:R-:W0:Y:S01]  /*1d60*/  I2F.F16 R14, R14 ;  /* 0x0000000e000e7306 */ /* 0x000e220000200c00 */
[----:B------:R-:W-:-:S05]  /*1d70*/  LOP3.LUT R20, R20, 0xff, RZ, 0xc0, !PT ;  /* 0x000000ff14147812 */ /* 0x000fca00078ec0ff */
[----:B------:R-:W-:Y:S01]  /*1d80*/  VIADD R32, R20, 0xffffff80 ;  /* 0xffffff8014207836 */ /* 0x000fe20000000000 */
[----:B------:R-:W-:Y:S01]  /*1d90*/  LEA.HI R20, R4, 0xffffff80, RZ, 0x8 ;  /* 0xffffff8004147811 */ /* 0x000fe200078f40ff */
[----:B------:R-:W1:Y:S01]  /*1da0*/  I2F.F16 R36, R36 ;  /* 0x0000002400247306 */ /* 0x000e620000200c00 */
[----:B0-----:R-:W-:-:S07]  /*1db0*/  HADD2.F32 R14, -RZ, R14.H0_H0 ;  /* 0x2000000eff0e7230 */ /* 0x001fce0000004100 */
[----:B------:R-:W0:Y:S01]  /*1dc0*/  I2F.F16 R32, R32 ;  /* 0x0000002000207306 */ /* 0x000e220000200c00 */
[----:B------:R-:W-:Y:S01]  /*1dd0*/  FFMA.FTZ R14, R14, R34, R37 ;  /* 0x000000220e0e7223 */ /* 0x000fe20000010025 */
[----:B-1----:R-:W-:Y:S01]  /*1de0*/  HADD2.F32 R4, -RZ, R36.H0_H0 ;  /* 0x20000024ff047230 */ /* 0x002fe20000004100 */
[----:B------:R-:W-:-:S05]  /*1df0*/  LEA.HI R36, R5, 0xffffff80, RZ, 0x8 ;  /* 0xffffff8005247811 */ /* 0x000fca00078f40ff */
[----:B------:R-:W1:Y:S01]  /*1e00*/  I2F.F16 R20, R20 ;  /* 0x0000001400147306 */ /* 0x000e620000200c00 */
[----:B------:R-:W-:Y:S01]  /*1e10*/  FFMA.FTZ R35, R34, R4, R35 ;  /* 0x0000000422237223 */ /* 0x000fe20000010023 */
[----:B------:R-:W-:Y:S02]  /*1e20*/  HADD2.F32 R4, -RZ, R33.H0_H0 ;  /* 0x20000021ff047230 */ /* 0x000fe40000004100 */
[----:B0-----:R-:W-:-:S04]  /*1e30*/  HADD2.F32 R32, -RZ, R32.H0_H0 ;  /* 0x20000020ff207230 */ /* 0x001fc80000004100 */
[----:B------:R-:W0:Y:S01]  /*1e40*/  I2F.F16 R36, R36 ;  /* 0x0000002400247306 */ /* 0x000e220000200c00 */
[C---:B------:R-:W-:Y:S02]  /*1e50*/  FFMA.FTZ R31, R34.reuse, R4, R31 ;  /* 0x00000004221f7223 */ /* 0x040fe4000001001f */
[----:B------:R-:W3:Y:S01]  /*1e60*/  LDS.64 R4, [UR4+0x18] ;  /* 0x00001804ff047984 */ /* 0x000ee20008000a00 */
[----:B------:R-:W-:Y:S01]  /*1e70*/  FFMA.FTZ R21, R34, R32, R21 ;  /* 0x0000002022157223 */ /* 0x000fe20000010015 */
[----:B------:R-:W-:Y:S02]  /*1e80*/  HADD2.F32 R32, -RZ, R15.H1_H1 ;  /* 0x3000000fff207230 */ /* 0x000fe40000004100 */
[----:B-1----:R-:W-:Y:S01]  /*1e90*/  HADD2.F32 R15, -RZ, R20.H0_H0 ;  /* 0x20000014ff0f7230 */ /* 0x002fe20000004100 */
[----:B------:R-:W1:Y:S04]  /*1ea0*/  I2F.F16 R6, R6 ;  /* 0x0000000600067306 */ /* 0x000e680000200c00 */
[----:B------:R-:W-:Y:S01]  /*1eb0*/  FFMA.FTZ R15, R15, R32, R14 ;  /* 0x000000200f0f7223 */ /* 0x000fe2000001000e */
[----:B0-----:R-:W-:-:S05]  /*1ec0*/  HADD2.F32 R36, -RZ, R36.H0_H0 ;  /* 0x20000024ff247230 */ /* 0x001fca0000004100 */
[----:B------:R-:W-:Y:S01]  /*1ed0*/  FFMA.FTZ R35, R32, R36, R35 ;  /* 0x0000002420237223 */ /* 0x000fe20000010023 */
[----:B------:R-:W-:Y:S02]  /*1ee0*/  HADD2.F32 R36, -RZ, R7.H0_H0 ;  /* 0x20000007ff247230 */ /* 0x000fe40000004100 */
[----:B-1----:R-:W-:-:S03]  /*1ef0*/  HADD2.F32 R6, -RZ, R6.H0_H0 ;  /* 0x20000006ff067230 */ /* 0x002fc60000004100 */
[C---:B------:R-:W-:Y:S02]  /*1f00*/  FFMA.FTZ R31, R32.reuse, R36, R31 ;  /* 0x00000024201f7223 */ /* 0x040fe4000001001f */
[----:B------:R-:W-:Y:S01]  /*1f10*/  FFMA.FTZ R21, R32, R6, R21 ;  /* 0x0000000620157223 */ /* 0x000fe20000010015 */
[--C-:B---3--:R-:W-:Y:S02]  /*1f20*/  HADD2.F32 R32, -RZ, R4.reuse.H0_H0 ;  /* 0x20000004ff207230 */ /* 0x108fe40000004100 */
[----:B------:R-:W-:Y:S01]  /*1f30*/  HADD2.F32 R4, -RZ, R4.H1_H1 ;  /* 0x30000004ff047230 */ /* 0x000fe20000004100 */
[----:B--2---:R-:W-:Y:S02]  /*1f40*/  LOP3.LUT R33, R8, 0xff, RZ, 0xc0, !PT ;  /* 0x000000ff08217812 */ /* 0x004fe400078ec0ff */
[----:B------:R-:W-:Y:S02]  /*1f50*/  LOP3.LUT R20, R9, 0xff, RZ, 0xc0, !PT ;  /* 0x000000ff09147812 */ /* 0x000fe400078ec0ff */
[----:B------:R-:W-:-:S02]  /*1f60*/  IADD3 R34, R33, -0x80, RZ ;  /* 0xffffff8021227810 */ /* 0x000fc40007ffe0ff */
[----:B------:R-:W-:Y:S01]  /*1f70*/  LOP3.LUT R33, R10, 0xff, RZ, 0xc0, !PT ;  /* 0x000000ff0a217812 */ /* 0x000fe200078ec0ff */
[----:B------:R-:W-:Y:S01]  /*1f80*/  VIADD R20, R20, 0xffffff80 ;  /* 0xffffff8014147836 */ /* 0x000fe20000000000 */
[----:B------:R0:W1:Y:S01]  /*1f90*/  I2F.F16 R14, R34 ;  /* 0x00000022000e7306 */ /* 0x0000620000200c00 */
[----:B------:R-:W-:Y:S02]  /*1fa0*/  LOP3.LUT R7, R11, 0xff, RZ, 0xc0, !PT ;  /* 0x000000ff0b077812 */ /* 0x000fe400078ec0ff */
[----:B------:R-:W-:Y:S01]  /*1fb0*/  VIADD R33, R33, 0xffffff80 ;  /* 0xffffff8021217836 */ /* 0x000fe20000000000 */
[----:B------:R-:W-:-:S04]  /*1fc0*/  LEA.HI R6, R8, 0xffffff80, RZ, 0x8 ;  /* 0xffffff8008067811 */ /* 0x000fc800078f40ff */
[----:B------:R-:W2:Y:S01]  /*1fd0*/  I2F.F16 R20, R20 ;  /* 0x0000001400147306 */ /* 0x000ea20000200c00 */
[----:B0-----:R-:W-:Y:S02]  /*1fe0*/  IADD3 R34, R7, -0x80, RZ ;  /* 0xffffff8007227810 */ /* 0x001fe40007ffe0ff */
[----:B------:R-:W-:Y:S01]  /*1ff0*/  LEA.HI R7, R9, 0xffffff80, RZ, 0x8 ;  /* 0xffffff8009077811 */ /* 0x000fe200078f40ff */
[----:B-1----:R-:W-:-:S04]  /*2000*/  HADD2.F32 R14, -RZ, R14.H0_H0 ;  /* 0x2000000eff0e7230 */ /* 0x002fc80000004100 */
[----:B------:R-:W0:Y:S01]  /*2010*/  I2F.F16 R33, R33 ;  /* 0x0000002100217306 */ /* 0x000e220000200c00 */
[----:B------:R-:W-:Y:S01]  /*2020*/  FFMA.FTZ R15, R14, R32, R15 ;  /* 0x000000200e0f7223 */ /* 0x000fe2000001000f */
[----:B--2---:R-:W-:-:S06]  /*2030*/  HADD2.F32 R20, -RZ, R20.H0_H0 ;  /* 0x20000014ff147230 */ /* 0x004fcc0000004100 */
[----:B------:R-:W1:Y:S01]  /*2040*/  I2F.F16 R34, R34 ;  /* 0x0000002200227306 */ /* 0x000e620000200c00 */
[----:B------:R-:W-:Y:S01]  /*2050*/  FFMA.FTZ R35, R32, R20, R35 ;  /* 0x0000001420237223 */ /* 0x000fe20000010023 */
[----:B0-----:R-:W-:Y:S01]  /*2060*/  HADD2.F32 R14, -RZ, R33.H0_H0 ;  /* 0x20000021ff0e7230 */ /* 0x001fe20000004100 */
[----:B------:R-:W-:-:S05]  /*2070*/  LEA.HI R33, R10, 0xffffff80, RZ, 0x8 ;  /* 0xffffff800a217811 */ /* 0x000fca00078f40ff */
[----:B------:R-:W-:Y:S01]  /*2080*/  I2F.F16 R6, R6 ;  /* 0x0000000600067306 */ /* 0x000fe20000200c00 */
[----:B------:R-:W-:Y:S01]  /*2090*/  FFMA.FTZ R21, R32, R14, R21 ;  /* 0x0000000e20157223 */ /* 0x000fe20000010015 */
[--C-:B------:R-:W-:Y:S01]  /*20a0*/  SHF.R.U32.HI R14, RZ, 0x8, R8.reuse ;  /* 0x00000008ff0e7819 */ /* 0x100fe20000011608 */
[----:B-1----:R-:W-:Y:S01]  /*20b0*/  HADD2.F32 R34, -RZ, R34.H0_H0 ;  /* 0x20000022ff227230 */ /* 0x002fe20000004100 */
[----:B------:R-:W-:-:S04]  /*20c0*/  SHF.R.U32.HI R8, RZ, 0x10, R8 ;  /* 0x00000010ff087819 */ /* 0x000fc80000011608 */
[----:B------:R-:W0:Y:S01]  /*20d0*/  I2F.F16 R7, R7 ;  /* 0x0000000700077306 */ /* 0x000e220000200c00 */
[----:B------:R-:W-:Y:S01]  /*20e0*/  LOP3.LUT R20, R14, 0xff, RZ, 0xc0, !PT ;  /* 0x000000ff0e147812 */ /* 0x000fe200078ec0ff */
[----:B------:R-:W-:Y:S01]  /*20f0*/  FFMA.FTZ R31, R32, R34, R31 ;  /* 0x00000022201f7223 */ /* 0x000fe2000001001f */
[----:B------:R-:W-:-:S03]  /*2100*/  SHF.R.U32.HI R32, RZ, 0x8, R9 ;  /* 0x00000008ff207819 */ /* 0x000fc60000011609 */
[----:B------:R-:W-:Y:S01]  /*2110*/  VIADD R20, R20, 0xffffff80 ;  /* 0xffffff8014147836 */ /* 0x000fe20000000000 */
[----:B------:R-:W-:Y:S01]  /*2120*/  LOP3.LUT R8, R8, 0xff, RZ, 0xc0, !PT ;  /* 0x000000ff08087812 */ /* 0x000fe200078ec0ff */
[----:B------:R1:W2:Y:S01]  /*2130*/  I2F.F16 R14, R33 ;  /* 0x00000021000e7306 */ /* 0x0002a20000200c00 */
[----:B------:R-:W-:-:S03]  /*2140*/  LOP3.LUT R32, R32, 0xff, RZ, 0xc0, !PT ;  /* 0x000000ff20207812 */ /* 0x000fc600078ec0ff */
[----:B------:R-:W-:Y:S02]  /*2150*/  VIADD R8, R8, 0xffffff80 ;  /* 0xffffff8008087836 */ /* 0x000fe40000000000 */
[----:B0-----:R-:W-:Y:S02]  /*2160*/  HADD2.F32 R7, -RZ, R7.H0_H0 ;  /* 0x20000007ff077230 */ /* 0x001fe40000004100 */
[----:B------:R-:W0:Y:S01]  /*2170*/  I2F.F16 R20, R20 ;  /* 0x0000001400147306 */ /* 0x000e220000200c00 */
[----:B-1----:R-:W-:Y:S02]  /*2180*/  SHF.R.U32.HI R33, RZ, 0x10, R9 ;  /* 0x00000010ff217819 */ /* 0x002fe40000011609 */
[----:B------:R-:W-:Y:S02]  /*2190*/  IADD3 R9, R32, -0x80, RZ ;  /* 0xffffff8020097810 */ /* 0x000fe40007ffe0ff */
[----:B------:R-:W-:Y:S02]  /*21a0*/  LOP3.LUT R33, R33, 0xff, RZ, 0xc0, !PT ;  /* 0x000000ff21217812 */ /* 0x000fe400078ec0ff */
[--C-:B------:R-:W-:Y:S01]  /*21b0*/  SHF.R.U32.HI R32, RZ, 0x8, R10.reuse ;  /* 0x00000008ff207819 */ /* 0x100fe2000001160a */
[----:B------:R-:W1:Y:S01]  /*21c0*/  I2F.F16 R8, R8 ;  /* 0x0000000800087306 */ /* 0x000e620000200c00 */
[----:B------:R-:W-:Y:S01]  /*21d0*/  SHF.R.U32.HI R10, RZ, 0x10, R10 ;  /* 0x00000010ff0a7819 */ /* 0x000fe2000001160a */
[----:B------:R-:W-:Y:S01]  /*21e0*/  VIADD R34, R33, 0xffffff80 ;  /* 0xffffff8021227836 */ /* 0x000fe20000000000 */
[----:B------:R-:W-:Y:S01]  /*21f0*/  SHF.R.U32.HI R33, RZ, 0x8, R11 ;  /* 0x00000008ff217819 */ /* 0x000fe2000001160b */
[----:B--2---:R-:W-:Y:S01]  /*2200*/  HADD2.F32 R14, -RZ, R14.H0_H0 ;  /* 0x2000000eff0e7230 */ /* 0x004fe20000004100 */
[----:B------:R-:W-:-:S02]  /*2210*/  LOP3.LUT R32, R32, 0xff, RZ, 0xc0, !PT ;  /* 0x000000ff20207812 */ /* 0x000fc400078ec0ff */
[----:B------:R-:W-:Y:S01]  /*2220*/  LOP3.LUT R33, R33, 0xff, RZ, 0xc0, !PT ;  /* 0x000000ff21217812 */ /* 0x000fe200078ec0ff */
[----:B------:R-:W2:Y:S01]  /*2230*/  I2F.F16 R9, R9 ;  /* 0x0000000900097306 */ /* 0x000ea20000200c00 */
[----:B0-----:R-:W-:Y:S01]  /*2240*/  HADD2.F32 R36, -RZ, R20.H0_H0 ;  /* 0x20000014ff247230 */ /* 0x001fe20000004100 */
[----:B------:R-:W-:Y:S01]  /*2250*/  LOP3.LUT R10, R10, 0xff, RZ, 0xc0, !PT ;  /* 0x000000ff0a0a7812 */ /* 0x000fe200078ec0ff */
[----:B------:R-:W-:Y:S01]  /*2260*/  VIADD R32, R32, 0xffffff80 ;  /* 0xffffff8020207836 */ /* 0x000fe20000000000 */
[----:B------:R-:W-:Y:S02]  /*2270*/  IADD3 R33, R33, -0x80, RZ ;  /* 0xffffff8021217810 */ /* 0x000fe40007ffe0ff */
[----:B------:R-:W-:Y:S01]  /*2280*/  FFMA.FTZ R15, R36, R4, R15 ;  /* 0x00000004240f7223 */ /* 0x000fe2000001000f */
[----:B------:R-:W-:Y:S01]  /*2290*/  VIADD R10, R10, 0xffffff80 ;  /* 0xffffff800a0a7836 */ /* 0x000fe20000000000 */
[----:B------:R0:W3:Y:S01]  /*22a0*/  I2F.F16 R20, R34 ;  /* 0x0000002200147306 */ /* 0x0000e20000200c00 */
[----:B-1----:R-:W-:-:S02]  /*22b0*/  HADD2.F32 R8, -RZ, R8.H0_H0 ;  /* 0x20000008ff087230 */ /* 0x002fc40000004100 */
[----:B--2---:R-:W-:-:S05]  /*22c0*/  HADD2.F32 R36, -RZ, R9.H0_H0 ;  /* 0x20000009ff247230 */ /* 0x004fca0000004100 */
[----:B------:R-:W1:Y:S01]  /*22d0*/  I2F.F16 R32, R32 ;  /* 0x0000002000207306 */ /* 0x000e620000200c00 */
[----:B0-----:R-:W-:Y:S02]  /*22e0*/  SHF.R.U32.HI R34, RZ, 0x10, R11 ;  /* 0x00000010ff227819 */ /* 0x001fe4000001160b */
[----:B------:R-:W-:Y:S01]  /*22f0*/  LEA.HI R11, R11, 0xffffff80, RZ, 0x8 ;  /* 0xffffff800b0b7811 */ /* 0x000fe200078f40ff */
[----:B------:R-:W-:Y:S01]  /*2300*/  FFMA.FTZ R35, R4, R36, R35 ;  /* 0x0000002404237223 */ /* 0x000fe20000010023 */
[----:B------:R-:W-:Y:S01]  /*2310*/  LOP3.LUT R34, R34, 0xff, RZ, 0xc0, !PT ;  /* 0x000000ff22227812 */ /* 0x000fe200078ec0ff */
[----:B---3--:R-:W-:Y:S02]  /*2320*/  HADD2.F32 R20, -RZ, R20.H0_H0 ;  /* 0x20000014ff147230 */ /* 0x008fe40000004100 */
[----:B------:R-:W0:Y:S02]  /*2330*/  I2F.F16 R33, R33 ;  /* 0x0000002100217306 */ /* 0x000e240000200c00 */
[----:B------:R-:W-:-:S02]  /*2340*/  VIADD R9, R34, 0xffffff80 ;  /* 0xffffff8022097836 */ /* 0x000fc40000000000 */
[----:B-1----:R-:W-:-:S04]  /*2350*/  HADD2.F32 R32, -RZ, R32.H0_H0 ;  /* 0x20000020ff207230 */ /* 0x002fc80000004100 */
        /* <DEDUP_REMOVED lines=8> */
[----:B------:R-:W-:Y:S02]  /*23e0*/  HADD2.F32 R5, -RZ, R5.H1_H1 ;  /* 0x30000005ff057230 */ /* 0x000fe40000004100 */
[----:B------:R-:W-:Y:S01]  /*23f0*/  FFMA.FTZ R8, R8, R4, R15 ;  /* 0x0000000408087223 */ /* 0x000fe2000001000f */
[C---:B------:R-:W-:Y:S01]  /*2400*/  FFMA.FTZ R10, R4.reuse, R20, R35 ;  /* 0x00000014040a7223 */ /* 0x040fe20000010023 */
[C---:B------:R-:W-:Y:S01]  /*2410*/  FFMA.FTZ R21, R4.reuse, R32, R21 ;  /* 0x0000002004157223 */ /* 0x040fe20000010015 */
[----:B0-----:R-:W-:Y:S02]  /*2420*/  HADD2.F32 R15, -RZ, R9.H0_H0 ;  /* 0x20000009ff0f7230 */ /* 0x001fe40000004100 */
[C---:B------:R-:W-:Y:S01]  /*2430*/  FFMA.FTZ R7, R5.reuse, R7, R10 ;  /* 0x0000000705077223 */ /* 0x040fe2000001000a */
[----:B------:R-:W-:Y:S02]  /*2440*/  HADD2.F32 R9, -RZ, R6.H0_H0 ;  /* 0x20000006ff097230 */ /* 0x000fe40000004100 */
[----:B------:R-:W-:Y:S01]  /*2450*/  FFMA.FTZ R14, R5, R14, R21 ;  /* 0x0000000e050e7223 */ /* 0x000fe20000010015 */
[----:B------:R-:W-:Y:S01]  /*2460*/  FFMA.FTZ R15, R4, R15, R31 ;  /* 0x0000000f040f7223 */ /* 0x000fe2000001001f */
[----:B------:R-:W-:Y:S01]  /*2470*/  FMUL.FTZ R7, R16, R7 ;  /* 0x0000000710077220 */ /* 0x000fe20000410000 */
[----:B------:R-:W-:Y:S01]  /*2480*/  FFMA.FTZ R8, R9, R5, R8 ;  /* 0x0000000509087223 */ /* 0x000fe20000010008 */
[----:B-1----:R-:W-:-:S02]  /*2490*/  HADD2.F32 R6, -RZ, R11.H0_H0 ;  /* 0x2000000bff067230 */ /* 0x002fc40000004100 */
[----:B------:R-:W-:Y:S01]  /*24a0*/  FMUL.FTZ R14, R13, R14 ;  /* 0x0000000e0d0e7220 */ /* 0x000fe20000410000 */
[----:B------:R-:W-:Y:S01]  /*24b0*/  FMUL.FTZ R8, R17, R8 ;  /* 0x0000000811087220 */ /* 0x000fe20000410000 */
[----:B------:R-:W-:Y:S01]  /*24c0*/  F2FP.F16.F32.PACK_AB R7, RZ, R7 ;  /* 0x00000007ff07723e */ /* 0x000fe200000000ff */
[----:B------:R-:W-:Y:S02]  /*24d0*/  FFMA.FTZ R15, R5, R6, R15 ;  /* 0x00000006050f7223 */ /* 0x000fe4000001000f */
[----:B------:R-:W-:Y:S02]  /*24e0*/  F2FP.F16.F32.PACK_AB R14, RZ, R14 ;  /* 0x0000000eff0e723e */ /* 0x000fe400000000ff */
[----:B------:R-:W-:Y:S01]  /*24f0*/  F2FP.F16.F32.PACK_AB R8, RZ, R8 ;  /* 0x00000008ff08723e */ /* 0x000fe200000000ff */
[----:B------:R-:W-:-:S03]  /*2500*/  FMUL.FTZ R15, R12, R15 ;  /* 0x0000000f0c0f7220 */ /* 0x000fc60000410000 */
[----:B------:R-:W-:Y:S02]  /*2510*/  PRMT R8, R8, 0x5410, R7 ;  /* 0x0000541008087816 */ /* 0x000fe40000000007 */
[----:B------:R-:W-:-:S04]  /*2520*/  F2FP.F16.F32.PACK_AB R15, RZ, R15 ;  /* 0x0000000fff0f723e */ /* 0x000fc800000000ff */
[----:B------:R-:W-:Y:S01]  /*2530*/  PRMT R14, R14, 0x5410, R15 ;  /* 0x000054100e0e7816 */ /* 0x000fe2000000000f */
[----:B------:R-:W-:-:S04]  /*2540*/  HFMA2.MMA R26, R8, 1, 1, R26 ;  /* 0x3c003c00081a7835 */ /* 0x000fc8000000001a */
[----:B------:R-:W-:-:S07]  /*2550*/  HADD2 R25, R14, R25 ;  /* 0x000000190e197230 */ /* 0x000fce0000000000 */
.L_x_4931:
[----:B-----5:R1:W5:Y:S01]  /*2560*/  LDG.E.128.CONSTANT R4, desc[UR6][R22.64] ;  /* 0x0000000616047981 */ /* 0x020362000c1e9d00 */
[----:B------:R-:W-:Y:S01]  /*2570*/  IMAD.WIDE R20, R30, 0x8, R22 ;  /* 0x000000081e147825 */ /* 0x000fe200078e0216 */
[----:B------:R-:W-:Y:S06]  /*2580*/  @P0 BRA `(.L_x_4932) ;  /* 0x0000000800fc0947 */ /* 0x000fec0003800000 */
[----:B------:R-:W2:Y:S01]  /*2590*/  LDG.E.128.CONSTANT R8, desc[UR6][R18.64] ;  /* 0x0000000612087981 */ /* 0x000ea2000c1e9d00 */
[----:B-1---5:R-:W-:-:S03]  /*25a0*/  LOP3.LUT R22, R4, 0xff, RZ, 0xc0, !PT ;  /* 0x000000ff04167812 */ /* 0x022fc600078ec0ff */
        /* <DEDUP_REMOVED lines=98> */
[----:B------:R-:W-:Y:S02]  /*2bd0*/  IADD3 R33, R33, -0x80, RZ ;  /* 0xffffff8021217810 */ /* 0x000fe40007ffe0ff */
[----:B------:R-:W-:-:S03]  /*2be0*/  LEA.HI R6, R8, 0xffffff80, RZ, 0x8 ;  /* 0xffffff8008067811 */ /* 0x000fc600078f40ff */
[----:B------:R-:W2:Y:S01]  /*2bf0*/  I2F.F16 R22, R22 ;  /* 0x0000001600167306 */ /* 0x000ea20000200c00 */
[----:B0-----:R-:W-:Y:S01]  /*2c00*/  VIADD R34, R7, 0xffffff80 ;  /* 0xffffff8007227836 */ /* 0x001fe20000000000 */
[----:B------:R-:W-:Y:S01]  /*2c10*/  LEA.HI R7, R9, 0xffffff80, RZ, 0x8 ;  /* 0xffffff8009077811 */ /* 0x000fe200078f40ff */
[----:B-1----:R-:W-:-:S05]  /*2c20*/  HADD2.F32 R14, -RZ, R14.H0_H0 ;  /* 0x2000000eff0e7230 */ /* 0x002fca0000004100 */
        /* <DEDUP_REMOVED lines=15> */
[----:B------:R-:W-:Y:S02]  /*2d20*/  SHF.R.U32.HI R32, RZ, 0x8, R9 ;  /* 0x00000008ff207819 */ /* 0x000fe40000011609 */
[----:B------:R-:W-:-:S03]  /*2d30*/  IADD3 R22, R22, -0x80, RZ ;  /* 0xffffff8016167810 */ /* 0x000fc60007ffe0ff */
[----:B------:R1:W2:Y:S01]  /*2d40*/  I2F.F16 R14, R33 ;  /* 0x00000021000e7306 */ /* 0x0002a20000200c00 */
[----:B------:R-:W-:Y:S02]  /*2d50*/  LOP3.LUT R32, R32, 0xff, RZ, 0xc0, !PT ;  /* 0x000000ff20207812 */ /* 0x000fe400078ec0ff */
[----:B------:R-:W-:Y:S01]  /*2d60*/  LOP3.LUT R8, R8, 0xff, RZ, 0xc0, !PT ;  /* 0x000000ff08087812 */ /* 0x000fe200078ec0ff */
[----:B0-----:R-:W-:-:S04]  /*2d70*/  HADD2.F32 R7, -RZ, R7.H0_H0 ;  /* 0x20000007ff077230 */ /* 0x001fc80000004100 */
[----:B------:R-:W0:Y:S01]  /*2d80*/  I2F.F16 R22, R22 ;  /* 0x0000001600167306 */ /* 0x000e220000200c00 */
[----:B-1----:R-:W-:Y:S01]  /*2d90*/  SHF.R.U32.HI R33, RZ, 0x10, R9 ;  /* 0x00000010ff217819 */ /* 0x002fe20000011609 */
[----:B------:R-:W-:Y:S01]  /*2da0*/  VIADD R8, R8, 0xffffff80 ;  /* 0xffffff8008087836 */ /* 0x000fe20000000000 */
        /* <DEDUP_REMOVED lines=11> */
[----:B------:R-:W-:Y:S01]  /*2e60*/  IADD3 R32, R32, -0x80, RZ ;  /* 0xffffff8020207810 */ /* 0x000fe20007ffe0ff */
[----:B0-----:R-:W-:Y:S01]  /*2e70*/  HADD2.F32 R36, -RZ, R22.H0_H0 ;  /* 0x20000016ff247230 */ /* 0x001fe20000004100 */
[----:B------:R-:W-:Y:S01]  /*2e80*/  LOP3.LUT R10, R10, 0xff, RZ, 0xc0, !PT ;  /* 0x000000ff0a0a7812 */ /* 0x000fe200078ec0ff */
[----:B------:R-:W-:-:S03]  /*2e90*/  VIADD R33, R33, 0xffffff80 ;  /* 0xffffff8021217836 */ /* 0x000fc60000000000 */
[----:B------:R-:W-:Y:S01]  /*2ea0*/  FFMA.FTZ R15, R36, R4, R15 ;  /* 0x00000004240f7223 */ /* 0x000fe2000001000f */
[----:B------:R0:W3:Y:S01]  /*2eb0*/  I2F.F16 R22, R34 ;  /* 0x0000002200167306 */ /* 0x0000e20000200c00 */
[----:B------:R-:W-:Y:S01]  /*2ec0*/  IADD3 R10, R10, -0x80, RZ ;  /* 0xffffff800a0a7810 */ /* 0x000fe20007ffe0ff */
[----:B-1----:R-:W-:Y:S02]  /*2ed0*/  HADD2.F32 R8, -RZ, R8.H0_H0 ;  /* 0x20000008ff087230 */ /* 0x002fe40000004100 */
[----:B--2---:R-:W-:-:S04]  /*2ee0*/  HADD2.F32 R36, -RZ, R9.H0_H0 ;  /* 0x20000009ff247230 */ /* 0x004fc80000004100 */
        /* <DEDUP_REMOVED lines=41> */
.L_x_4932:
[----:B-----5:R2:W5:Y:S01]  /*3180*/  LDG.E.128.CONSTANT R4, desc[UR6][R20.64] ;  /* 0x0000000614047981 */ /* 0x020562000c1e9d00 */
[----:B------:R-:W-:Y:S01]  /*3190*/  IMAD.WIDE R18, R30, 0x8, R18 ;  /* 0x000000081e127825 */ /* 0x000fe200078e0212 */
[----:B------:R-:W-:Y:S06]  /*31a0*/  @P0 BRA `(.L_x_4933) ;  /* 0x0000000800fc0947 */ /* 0x000fec0003800000 */
[----:B------:R-:W3:Y:S01]  /*31b0*/  LDG.E.128.CONSTANT R8, desc[UR6][R18.64] ;  /* 0x0000000612087981 */ /* 0x000ee2000c1e9d00 */
[----:B-1---5:R-:W-:-:S03]  /*31c0*/  LOP3.LUT R22, R4, 0xff, RZ, 0xc0, !PT ;  /* 0x000000ff04167812 */ /* 0x022fc600078ec0ff */
[----:B------:R-:W1:Y:S01]  /*31d0*/  LDS.64 R14, [UR4+0x30] ;  /* 0x00003004ff0e7984 */ /* 0x000e620008000a00 */
[----:B------:R-:W-:Y:S02]  /*31e0*/  IADD3 R32, R22, -0x80, RZ ;  /* 0xffffff8016207810 */ /* 0x000fe40007ffe0ff */
[----:B------:R-:W-:Y:S02]  /*31f0*/  LOP3.LUT R22, R5, 0xff, RZ, 0xc0, !PT ;  /* 0x000000ff05167812 */ /* 0x000fe400078ec0ff */
[----:B------:R4:W0:Y:S03]  /*3200*/  I2F.F16 R23, R32 ;  /* 0x0000002000177306 */ /* 0x0008260000200c00 */
[----:B------:R-:W-:Y:S01]  /*3210*/  VIADD R34, R22, 0xffffff80 ;  /* 0xffffff8016227836 */ /* 0x000fe20000000000 */
[----:B------:R-:W-:-:S04]  /*3220*/  LOP3.LUT R22, R6, 0xff, RZ, 0xc0, !PT ;  /* 0x000000ff06167812 */ /* 0x000fc800078ec0ff */
[----:B------:R-:W-:Y:S01]  /*3230*/  IADD3 R36, R22, -0x80, RZ ;  /* 0xffffff8016247810 */ /* 0x000fe20007ffe0ff */
[----:B------:R2:W2:Y:S01]  /*3240*/  I2F.F16 R31, R34 ;  /* 0x00000022001f7306 */ /* 0x0004a20000200c00 */
[----:B------:R-:W-:Y:S02]  /*3250*/  LOP3.LUT R22, R7, 0xff, RZ, 0xc0, !PT ;  /* 0x000000ff07167812 */ /* 0x000fe400078ec0ff */
[----:B----4-:R-:W-:-:S03]  /*3260*/  SHF.R.U32.HI R32, RZ, 0x8, R4 ;  /* 0x00000008ff207819 */ /* 0x010fc60000011604 */
[----:B------:R-:W-:Y:S01]  /*3270*/  VIADD R22, R22, 0xffffff80 ;  /* 0xffffff8016167836 */ /* 0x000fe20000000000 */
[----:B------:R-:W-:Y:S01]  /*3280*/  LOP3.LUT R32, R32, 0xff, RZ, 0xc0, !PT ;  /* 0x000000ff20207812 */ /* 0x000fe200078ec0ff */
[----:B------:R-:W4:Y:S01]  /*3290*/  I2F.F16 R36, R36 ;  /* 0x0000002400247306 */ /* 0x000f220000200c00 */
[----:B0-----:R-:W-:Y:S01]  /*32a0*/  HADD2.F32 R23, -RZ, R23.H0_H0 ;  /* 0x20000017ff177230 */ /* 0x001fe20000004100 */
[----:B--2---:R-:W-:Y:S01]  /*32b0*/  SHF.R.U32.HI R34, RZ, 0x8, R7 ;  /* 0x00000008ff227819 */ /* 0x004fe20000011607 */
[----:B------:R-:W-:-:S05]  /*32c0*/  HADD2.F32 R35, -RZ, R31.H0_H0 ;  /* 0x2000001fff237230 */ /* 0x000fca0000004100 */
[----:B------:R1:W0:Y:S01]  /*32d0*/  I2F.F16 R33, R22 ;  /* 0x0000001600217306 */ /* 0x0002220000200c00 */
[----:B----4-:R-:W-:Y:S01]  /*32e0*/  HADD2.F32 R31, -RZ, R36.H0_H0 ;  /* 0x20000024ff1f7230 */ /* 0x010fe20000004100 */
[----:B------:R-:W-:Y:S01]  /*32f0*/  IADD3 R36, R32, -0x80, RZ ;  /* 0xffffff8020247810 */ /* 0x000fe20007ffe0ff */
[--C-:B-1----:R-:W-:Y:S02]  /*3300*/  HADD2.F32 R22, -RZ, R14.reuse.H0_H0 ;  /* 0x2000000eff167230 */ /* 0x102fe40000004100 */
[----:B------:R-:W-:-:S03]  /*3310*/  HADD2.F32 R14, -RZ, R14.H1_H1 ;  /* 0x3000000eff0e7230 */ /* 0x000fc60000004100 */
[----:B------:R-:W1:Y:S01]  /*3320*/  I2F.F16 R36, R36 ;  /* 0x0000002400247306 */ /* 0x000e620000200c00 */
[----:B0-----:R-:W-:Y:S02]  /*3330*/  HADD2.F32 R33, -RZ, R33.H0_H0 ;  /* 0x20000021ff217230 */ /* 0x001fe40000004100 */
[----:B------:R-:W-:Y:S01]  /*3340*/  FFMA.FTZ R37, R23, R22, RZ ;  /* 0x0000001617257223 */ /* 0x000fe200000100ff */
[C---:B------:R-:W-:Y:S01]  /*3350*/  FFMA.FTZ R23, R22.reuse, R31, RZ ;  /* 0x0000001f16177223 */ /* 0x040fe200000100ff */
[C---:B------:R-:W-:Y:S01]  /*3360*/  FFMA.FTZ R35, R22.reuse, R35, RZ ;  /* 0x0000002316237223 */ /* 0x040fe200000100ff */
[----:B------:R-:W-:Y:S01]  /*3370*/  FFMA.FTZ R31, R22, R33, RZ ;  /* 0x00000021161f7223 */ /* 0x000fe200000100ff */
[----:B------:R-:W-:-:S04]  /*3380*/  SHF.R.U32.HI R22, RZ, 0x8, R5 ;  /* 0x00000008ff167819 */ /* 0x000fc80000011605 */
[----:B------:R-:W-:Y:S01]  /*3390*/  LOP3.LUT R22, R22, 0xff, RZ, 0xc0, !PT ;  /* 0x000000ff16167812 */ /* 0x000fe200078ec0ff */
[----:B-1----:R-:W-:-:S04]  /*33a0*/  HADD2.F32 R36, -RZ, R36.H0_H0 ;  /* 0x20000024ff247230 */ /* 0x002fc80000004100 */
[----:B------:R-:W-:Y:S01]  /*33b0*/  VIADD R33, R22, 0xffffff80 ;  /* 0xffffff8016217836 */ /* 0x000fe20000000000 */
[----:B------:R-:W-:Y:S01]  /*33c0*/  SHF.R.U32.HI R22, RZ, 0x8, R6 ;  /* 0x00000008ff167819 */ /* 0x000fe20000011606 */
[----:B------:R-:W-:Y:S02]  /*33d0*/  FFMA.FTZ R37, R36, R14, R37 ;  /* 0x0000000e24257223 */ /* 0x000fe40000010025 */
[----:B------:R0:W1:Y:S01]  /*33e0*/  I2F.F16 R32, R33 ;  /* 0x0000002100207306 */ /* 0x0000620000200c00 */
[----:B------:R-:W-:-:S04]  /*33f0*/  LOP3.LUT R22, R22, 0xff, RZ, 0xc0, !PT ;  /* 0x000000ff16167812 */ /* 0x000fc800078ec0ff */
[----:B------:R-:W-:Y:S02]  /*3400*/  IADD3 R22, R22, -0x80, RZ ;  /* 0xffffff8016167810 */ /* 0x000fe40007ffe0ff */
[----:B0-----:R-:W-:Y:S02]  /*3410*/  LOP3.LUT R33, R34, 0xff, RZ, 0xc0, !PT ;  /* 0x000000ff22217812 */ /* 0x001fe400078ec0ff */
[----:B------:R-:W0:Y:S03]  /*3420*/  I2F.F16 R34, R22 ;  /* 0x0000001600227306 */ /* 0x000e260000200c00 */
[----:B------:R-:W-:Y:S02]  /*3430*/  VIADD R33, R33, 0xffffff80 ;  /* 0xffffff8021217836 */ /* 0x000fe40000000000 */
[----:B-1----:R-:W-:-:S03]  /*3440*/  HADD2.F32 R32, -RZ, R32.H0_H0 ;  /* 0x20000020ff207230 */ /* 0x002fc60000004100 */
[----:B------:R1:W2:Y:S02]  /*3450*/  I2F.F16 R22, R33 ;  /* 0x0000002100167306 */ /* 0x0002a40000200c00 */
[C---:B------:R-:W-:Y:S01]  /*3460*/  FFMA.FTZ R35, R14.reuse, R32, R35 ;  /* 0x000000200e237223 */ /* 0x040fe20000010023 */
[----:B0-----:R-:W-:Y:S01]  /*3470*/  HADD2.F32 R34, -RZ, R34.H0_H0 ;  /* 0x20000022ff227230 */ /* 0x001fe20000004100 */
[----:B-1----:R-:W-:Y:S02]  /*3480*/  SHF.R.U32.HI R33, RZ, 0x10, R7 ;  /* 0x00000010ff217819 */ /* 0x002fe40000011607 */
[----:B------:R-:W-:Y:S02]  /*3490*/  LEA.HI R7, R7, 0xffffff80, RZ, 0x8 ;  /* 0xffffff8007077811 */ /* 0x000fe400078f40ff */
[----:B------:R-:W-:Y:S01]  /*34a0*/  FFMA.FTZ R23, R14, R34, R23 ;  /* 0x000000220e177223 */ /* 0x000fe20000010017 */
[----:B------:R-:W-:Y:S01]  /*34b0*/  LOP3.LUT R33, R33, 0xff, RZ, 0xc0, !PT ;  /* 0x000000ff21217812 */ /* 0x000fe200078ec0ff */
[----:B------:R-:W-:-:S02]  /*34c0*/  HADD2.F32 R34, -RZ, R15.H0_H0 ;  /* 0x2000000fff227230 */ /* 0x000fc40000004100 */
[----:B--2---:R-:W-:Y:S01]  /*34d0*/  HADD2.F32 R32, -RZ, R22.H0_H0 ;  /* 0x20000016ff207230 */ /* 0x004fe20000004100 */
[----:B------:R-:W-:Y:S01]  /*34e0*/  SHF.R.U32.HI R22, RZ, 0x10, R4 ;  /* 0x00000010ff167819 */ /* 0x000fe20000011604 */
[----:B------:R-:W-:Y:S01]  /*34f0*/  VIADD R33, R33, 0xffffff80 ;  /* 0xffffff8021217836 */ /* 0x000fe20000000000 */
[----:B------:R-:W-:Y:S02]  /*3500*/  I2F.F16 R7, R7 ;  /* 0x0000000700077306 */ /* 0x000fe40000200c00 */
[----:B------:R-:W-:Y:S01]  /*3510*/  FFMA.FTZ R31, R14, R32, R31 ;  /* 0x000000200e1f7223 */ /* 0x000fe2000001001f */
[----:B------:R-:W-:Y:S02]  /*3520*/  SHF.R.U32.HI R32, RZ, 0x10, R5 ;  /* 0x00000010ff207819 */ /* 0x000fe40000011605 */
[----:B------:R-:W-:Y:S02]  /*3530*/  LOP3.LUT R22, R22, 0xff, RZ, 0xc0, !PT ;  /* 0x000000ff16167812 */ /* 0x000fe400078ec0ff */
[----:B------:R-:W-:Y:S01]  /*3540*/  LOP3.LUT R32, R32, 0xff, RZ, 0xc0, !PT ;  /* 0x000000ff20207812 */ /* 0x000fe200078ec0ff */
[----:B------:R-:W-:Y:S01]  /*3550*/  I2F.F16 R33, R33 ;  /* 0x0000002100217306 */ /* 0x000fe20000200c00 */
[----:B------:R-:W-:-:S02]  /*3560*/  IADD3 R14, R22, -0x80, RZ ;  /* 0xffffff80160e7810 */ /* 0x000fc40007ffe0ff */
[----:B------:R-:W-:Y:S01]  /*3570*/  SHF.R.U32.HI R22, RZ, 0x10, R6 ;  /* 0x00000010ff167819 */ /* 0x000fe20000011606 */
[----:B------:R-:W-:Y:S01]  /*3580*/  VIADD R36, R32, 0xffffff80 ;  /* 0xffffff8020247836 */ /* 0x000fe20000000000 */
[----:B------:R-:W-:Y:S02]  /*3590*/  LEA.HI R6, R6, 0xffffff80, RZ, 0x8 ;  /* 0xffffff8006067811 */ /* 0x000fe400078f40ff */
[----:B------:R-:W-:Y:S01]  /*35a0*/  LOP3.LUT R22, R22, 0xff, RZ, 0xc0, !PT ;  /* 0x000000ff16167812 */ /* 0x000fe200078ec0ff */
[----:B------:R-:W0:Y:S03]  /*35b0*/  I2F.F16 R14, R14 ;  /* 0x0000000e000e7306 */ /* 0x000e260000200c00 */
[----:B------:R-:W-:Y:S02]  /*35c0*/  IADD3 R32, R22, -0x80, RZ ;  /* 0xffffff8016207810 */ /* 0x000fe40007ffe0ff */
[----:B------:R-:W-:-:S03]  /*35d0*/  LEA.HI R22, R4, 0xffffff80, RZ, 0x8 ;  /* 0xffffff8004167811 */ /* 0x000fc600078f40ff */
        /* <DEDUP_REMOVED lines=12> */
[----:B------:R-:W2:Y:S01]  /*36a0*/  LDS.64 R4, [UR4+0x38] ;  /* 0x00003804ff047984 */ /* 0x000ea20008000a00 */
        /* <DEDUP_REMOVED lines=11> */
[--C-:B--2---:R-:W-:Y:S02]  /*3760*/  HADD2.F32 R32, -RZ, R4.reuse.H0_H0 ;  /* 0x20000004ff207230 */ /* 0x104fe40000004100 */
[----:B------:R-:W-:Y:S01]  /*3770*/  HADD2.F32 R4, -RZ, R4.H1_H1 ;  /* 0x30000004ff047230 */ /* 0x000fe20000004100 */
[----:B---3--:R-:W-:Y:S02]  /*3780*/  LOP3.LUT R33, R8, 0xff, RZ, 0xc0, !PT ;  /* 0x000000ff08217812 */ /* 0x008fe400078ec0ff */
        /* <DEDUP_REMOVED lines=97> */
.L_x_4933:
[----:B------:R-:W-:Y:S01]  /*3da0*/  IADD3 R28, R28, 0x20, RZ ;  /* 0x000000201c1c7810 */ /* 0x000fe20007ffe0ff */
[----:B------:R-:W-:Y:S01]  /*3db0*/  UIADD3 UR4, UR4, 0x40, URZ ;  /* 0x0000004004047890 */ /* 0x000fe2000fffe03f */
[----:B------:R-:W-:Y:S02]  /*3dc0*/  IMAD.WIDE R18, R30, 0x8, R18 ;  /* 0x000000081e127825 */ /* 0x000fe400078e0212 */
[C---:B------:R-:W-:Y:S02]  /*3dd0*/  ISETP.GE.AND P1, PT, R28.reuse, UR5, PT ;  /* 0x000000051c007c0c */ /* 0x040fe4000bf26270 */
[----:B------:R-:W-:Y:S01]  /*3de0*/  ISETP.LT.AND P2, PT, R28, R29, PT ;  /* 0x0000001d1c00720c */ /* 0x000fe20003f41270 */
[----:B--2---:R-:W-:-:S12]  /*3df0*/  IMAD.WIDE R20, R30, 0x8, R20 ;  /* 0x000000081e147825 */ /* 0x004fd800078e0214 */
[----:B------:R-:W-:Y:S05]  /*3e00*/  @!P1 BRA P2, `(.L_x_4934) ;  /* 0xffffffcc00b89947 */ /* 0x000fea000103ffff */
.L_x_4929:
[----:B------:R-:W-:Y:S01]  /*3e10*/  ISETP.GE.AND P0, PT, R28, R29, PT ;  /* 0x0000001d1c00720c */ /* 0x000fe20003f06270 */
[----:B------:R-:W-:-:S03]  /*3e20*/  ULDC UR5, c[0x0][0x25c] ;  /* 0x0000970000057ab9 */ /* 0x000fc60000000800 */
[----:B------:R-:W-:-:S13]  /*3e30*/  ISETP.GE.OR P0, PT, R28, UR5, P0 ;  /* 0x000000051c007c0c */ /* 0x000fda0008706670 */
[----:B------:R-:W-:Y:S05]  /*3e40*/  @P0 BRA `(.L_x_4935) ;  /* 0x0000001800080947 */ /* 0x000fea0003800000 */
[----:B------:R-:W2:Y:S01]  /*3e50*/  S2UR UR5, SR_CTAID.Y ;  /* 0x00000000000579c3 */ /* 0x000ea20000002600 */
[----:B-----5:R-:W-:Y:S02]  /*3e60*/  PRMT R4, R27, 0x9910, RZ ;  /* 0x000099101b047816 */ /* 0x020fe400000000ff */
[----:B------:R-:W-:-:S05]  /*3e70*/  SHF.R.S32.HI R32, RZ, 0x1f, R30 ;  /* 0x0000001fff207819 */ /* 0x000fca000001141e */
[----:B------:R-:W2:Y:S08]  /*3e80*/  LDC R5, c[0x0][0x238] ;  /* 0x00008e00ff057b82 */ /* 0x000eb00000000800 */
[----:B------:R-:W3:Y:S01]  /*3e90*/  LDC R31, c[0x0][0x23c] ;  /* 0x00008f00ff1f7b82 */ /* 0x000ee20000000800 */
[----:B--2---:R-:W-:Y:S01]  /*3ea0*/  ISETP.LE.AND P0, PT, R5, UR5, PT ;  /* 0x0000000505007c0c */ /* 0x004fe2000bf03270 */
[----:B------:R-:W-:-:S03]  /*3eb0*/  ULDC UR5, c[0x0][0x25c] ;  /* 0x0000970000057ab9 */ /* 0x000fc60000000800 */
[----:B------:R-:W-:-:S13]  /*3ec0*/  ISETP.EQ.OR P0, PT, R4, RZ, P0 ;  /* 0x000000ff0400720c */ /* 0x000fda0000702670 */
.L_x_4938:
[----:B--2---:R-:W-:Y:S01]  /*3ed0*/  IMAD.MOV.U32 R34, RZ, RZ, R20 ;  /* 0x000000ffff227224 */ /* 0x004fe200078e0014 */
[----:B------:R-:W-:-:S05]  /*3ee0*/  MOV R35, R21 ;  /* 0x0000001500237202 */ /* 0x000fca0000000f00 */
[----:B------:R2:W5:Y:S01]  /*3ef0*/  LDG.E.128.CONSTANT R4, desc[UR6][R34.64] ;  /* 0x0000000622047981 */ /* 0x000562000c1e9d00 */
[----:B---3--:R-:W-:Y:S01]  /*3f00*/  IMAD.MOV.U32 R30, RZ, RZ, R31 ;  /* 0x000000ffff1e7224 */ /* 0x008fe200078e001f */
[----:B------:R-:W-:Y:S06]  /*3f10*/  @P0 BRA `(.L_x_4936) ;  /* 0x0000000800d00947 */ /* 0x000fec0003800000 */
[C---:B------:R-:W-:Y:S01]  /*3f20*/  IMAD.WIDE R20, R30.reuse, 0x4, R34 ;  /* 0x000000041e147825 */ /* 0x040fe200078e0222 */
[----:B------:R-:W3:Y:S04]  /*3f30*/  LDS.128 R16, [UR4] ;  /* 0x00000004ff107984 */ /* 0x000ee80008000c00 */
[----:B------:R4:W2:Y:S01]  /*3f40*/  LDG.E.128.CONSTANT R8, desc[UR6][R20.64] ;  /* 0x0000000614087981 */ /* 0x0008a2000c1e9d00 */
[----:B------:R-:W-:-:S06]  /*3f50*/  IMAD.WIDE R12, R30, 0x4, R20 ;  /* 0x000000041e0c7825 */ /* 0x000fcc00078e0214 */
[----:B------:R-:W2:Y:S01]  /*3f60*/  LDG.E.128.CONSTANT R12, desc[UR6][R12.64] ;  /* 0x000000060c0c7981 */ /* 0x000ea2000c1e9d00 */
[----:B-----5:R-:W-:Y:S02]  /*3f70*/  LOP3.LUT R37, R4, 0x3f003f, RZ, 0xc0, !PT ;  /* 0x003f003f04257812 */ /* 0x020fe400078ec0ff */
[----:B----4-:R-:W-:Y:S02]  /*3f80*/  SHF.R.U32.HI R20, RZ, 0x6, R4 ;  /* 0x00000006ff147819 */ /* 0x010fe40000011604 */
[----:B------:R-:W-:Y:S02]  /*3f90*/  LOP3.LUT R37, R37, 0x64006400, RZ, 0xfc, !PT ;  /* 0x6400640025257812 */ /* 0x000fe400078efcff */
[----:B-1----:R-:W-:Y:S02]  /*3fa0*/  LOP3.LUT R23, R6, 0x3f003f, RZ, 0xc0, !PT ;  /* 0x003f003f06177812 */ /* 0x002fe400078ec0ff */
        /* <DEDUP_REMOVED lines=14> */
[----:B------:R-:W-:Y:S01]  /*4090*/  LOP3.LUT R22, R22, 0x3f003f, RZ, 0xc0, !PT ;  /* 0x003f003f16167812 */ /* 0x000fe200078ec0ff */
[-C--:B---3--:R-:W-:Y:S01]  /*40a0*/  HFMA2.MMA R37, R37, R16.reuse, RZ ;  /* 0x0000001025257235 */ /* 0x088fe200000000ff */
[-C--:B------:R-:W-:Y:S01]  /*40b0*/  HFMA2 R33, R33, R16.reuse, RZ.H0_H0 ;  /* 0x0000001021217231 */ /* 0x080fe200000400ff */
[----:B------:R-:W-:Y:S01]  /*40c0*/  HFMA2.MMA R23, R23, R16, RZ ;  /* 0x0000001017177235 */ /* 0x000fe200000000ff */
[----:B------:R-:W-:Y:S01]  /*40d0*/  LOP3.LUT R22, R22, 0x64006400, RZ, 0xfc, !PT ;  /* 0x6400640016167812 */ /* 0x000fe200078efcff */
[----:B------:R-:W-:Y:S01]  /*40e0*/  HFMA2 R16, R21, R16, RZ.H0_H0 ;  /* 0x0000001015107231 */ /* 0x000fe200000400ff */
[----:B------:R-:W-:-:S02]  /*40f0*/  SHF.R.U32.HI R21, RZ, 0x6, R7 ;  /* 0x00000006ff157819 */ /* 0x000fc40000011607 */
[----:B------:R-:W-:Y:S01]  /*4100*/  SHF.R.U32.HI R4, RZ, 0xc, R4 ;  /* 0x0000000cff047819 */ /* 0x000fe20000011604 */
[----:B------:R-:W-:Y:S01]  /*4110*/  HFMA2.MMA R37, R20, R17, R37 ;  /* 0x0000001114257235 */ /* 0x000fe20000000025 */
[----:B------:R-:W-:Y:S01]  /*4120*/  SHF.R.U32.HI R20, RZ, 0x6, R6 ;  /* 0x00000006ff147819 */ /* 0x000fe20000011606 */
[----:B------:R-:W-:Y:S01]  /*4130*/  HADD2 R22, R22, -1056, -1056 ;  /* 0xe420e42016167430 */ /* 0x000fe20000000000 */
[----:B------:R-:W-:Y:S02]  /*4140*/  LOP3.LUT R21, R21, 0x3f003f, RZ, 0xc0, !PT ;  /* 0x003f003f15157812 */ /* 0x000fe400078ec0ff */
[----:B------:R-:W-:Y:S01]  /*4150*/  LOP3.LUT R20, R20, 0x3f003f, RZ, 0xc0, !PT ;  /* 0x003f003f14147812 */ /* 0x000fe200078ec0ff */
[----:B------:R-:W-:Y:S01]  /*4160*/  HFMA2 R33, R22, R17, R33 ;  /* 0x0000001116217231 */ /* 0x000fe20000000021 */
[----:B------:R-:W-:Y:S02]  /*4170*/  LOP3.LUT R21, R21, 0x64006400, RZ, 0xfc, !PT ;  /* 0x6400640015157812 */ /* 0x000fe400078efcff */
[----:B------:R-:W-:-:S02]  /*4180*/  LOP3.LUT R22, R20, 0x64006400, RZ, 0xfc, !PT ;  /* 0x6400640014167812 */ /* 0x000fc400078efcff */
[----:B------:R-:W-:Y:S01]  /*4190*/  SHF.R.U32.HI R7, RZ, 0xc, R7 ;  /* 0x0000000cff077819 */ /* 0x000fe20000011607 */
[----:B------:R-:W-:Y:S01]  /*41a0*/  HADD2 R21, R21, -1056, -1056 ;  /* 0xe420e42015157430 */ /* 0x000fe20000000000 */
[----:B------:R-:W-:Y:S01]  /*41b0*/  SHF.R.U32.HI R6, RZ, 0xc, R6 ;  /* 0x0000000cff067819 */ /* 0x000fe20000011606 */
[----:B------:R-:W-:Y:S01]  /*41c0*/  HADD2 R22, R22, -1056, -1056 ;  /* 0xe420e42016167430 */ /* 0x000fe20000000000 */
[----:B------:R-:W-:Y:S01]  /*41d0*/  PRMT R24, R24, 0x5410, R0 ;  /* 0x0000541018187816 */ /* 0x000fe20000000000 */
[----:B------:R-:W-:Y:S01]  /*41e0*/  HFMA2 R21, R21, R17, R16 ;  /* 0x0000001115157231 */ /* 0x000fe20000000010 */
[----:B------:R-:W-:Y:S02]  /*41f0*/  LOP3.LUT R6, R6, 0xf000f, RZ, 0xc0, !PT ;  /* 0x000f000f06067812 */ /* 0x000fe400078ec0ff */
[----:B0-----:R-:W-:Y:S01]  /*4200*/  PRMT R2, R2, 0x5410, R3 ;  /* 0x0000541002027816 */ /* 0x001fe20000000003 */
[----:B------:R-:W-:Y:S01]  /*4210*/  HFMA2.MMA R23, R22, R17, R23 ;  /* 0x0000001116177235 */ /* 0x000fe20000000017 */
[----:B--2---:R-:W-:-:S02]  /*4220*/  LOP3.LUT R20, R8, 0x3f003f, RZ, 0xc0, !PT ;  /* 0x003f003f08147812 */ /* 0x004fc400078ec0ff */
[----:B------:R-:W-:Y:S02]  /*4230*/  LOP3.LUT R16, R9, 0x3f003f, RZ, 0xc0, !PT ;  /* 0x003f003f09107812 */ /* 0x000fe400078ec0ff */
[----:B------:R-:W-:Y:S02]  /*4240*/  LOP3.LUT R20, R20, 0x64006400, RZ, 0xfc, !PT ;  /* 0x6400640014147812 */ /* 0x000fe400078efcff */
[----:B------:R-:W-:Y:S02]  /*4250*/  LOP3.LUT R17, R16, 0x64006400, RZ, 0xfc, !PT ;  /* 0x6400640010117812 */ /* 0x000fe400078efcff */
[----:B------:R-:W-:Y:S01]  /*4260*/  LOP3.LUT R16, R10, 0x3f003f, RZ, 0xc0, !PT ;  /* 0x003f003f0a107812 */ /* 0x000fe200078ec0ff */
[----:B------:R-:W-:Y:S02]  /*4270*/  HADD2 R20, R20, -1056, -1056 ;  /* 0xe420e42014147430 */ /* 0x000fe40000000000 */
[----:B------:R-:W-:Y:S01]  /*4280*/  HADD2 R22, R17, -1056, -1056 ;  /* 0xe420e42011167430 */ /* 0x000fe20000000000 */
[----:B------:R-:W-:-:S03]  /*4290*/  LOP3.LUT R16, R16, 0x64006400, RZ, 0xfc, !PT ;  /* 0x6400640010107812 */ /* 0x000fc600078efcff */
[----:B------:R-:W-:Y:S01]  /*42a0*/  HFMA2.MMA R36, R20, R18, R37 ;  /* 0x0000001214247235 */ /* 0x000fe20000000025 */
[----:B------:R-:W-:Y:S01]  /*42b0*/  LOP3.LUT R20, R11, 0x3f003f, RZ, 0xc0, !PT ;  /* 0x003f003f0b147812 */ /* 0x000fe200078ec0ff */
[----:B------:R-:W-:Y:S02]  /*42c0*/  HADD2 R16, R16, -1056, -1056 ;  /* 0xe420e42010107430 */ /* 0x000fe40000000000 */
[----:B------:R-:W-:Y:S01]  /*42d0*/  HFMA2 R17, R22, R18, R33 ;  /* 0x0000001216117231 */ /* 0x000fe20000000021 */
[----:B------:R-:W-:-:S03]  /*42e0*/  LOP3.LUT R20, R20, 0x64006400, RZ, 0xfc, !PT ;  /* 0x6400640014147812 */ /* 0x000fc600078efcff */
[----:B------:R-:W-:Y:S01]  /*42f0*/  HFMA2.MMA R16, R16, R18, R23 ;  /* 0x0000001210107235 */ /* 0x000fe20000000017 */
[--C-:B------:R-:W-:Y:S01]  /*4300*/  SHF.R.U32.HI R23, RZ, 0x6, R10.reuse ;  /* 0x00000006ff177819 */ /* 0x100fe2000001160a */
[----:B------:R-:W-:Y:S01]  /*4310*/  HADD2 R20, R20, -1056, -1056 ;  /* 0xe420e42014147430 */ /* 0x000fe20000000000 */
[----:B------:R-:W-:Y:S02]  /*4320*/  SHF.R.U32.HI R10, RZ, 0xc, R10 ;  /* 0x0000000cff0a7819 */ /* 0x000fe4000001160a */
[----:B------:R-:W-:Y:S01]  /*4330*/  LOP3.LUT R23, R23, 0x3f003f, RZ, 0xc0, !PT ;  /* 0x003f003f17177812 */ /* 0x000fe200078ec0ff */
[----:B------:R-:W-:Y:S01]  /*4340*/  HFMA2 R18, R20, R18, R21 ;  /* 0x0000001214127231 */ /* 0x000fe20000000015 */
[----:B------:R-:W-:Y:S02]  /*4350*/  SHF.R.U32.HI R20, RZ, 0x6, R8 ;  /* 0x00000006ff147819 */ /* 0x000fe40000011608 */
[----:B------:R-:W-:Y:S02]  /*4360*/  SHF.R.U32.HI R21, RZ, 0x6, R9 ;  /* 0x00000006ff157819 */ /* 0x000fe40000011609 */
[----:B------:R-:W-:-:S02]  /*4370*/  LOP3.LUT R20, R20, 0x3f003f, RZ, 0xc0, !PT ;  /* 0x003f003f14147812 */ /* 0x000fc400078ec0ff */
        /* <DEDUP_REMOVED lines=8> */
[----:B------:R-:W-:-:S02]  /*4400*/  HADD2 R33, R20, -1056, -1056 ;  /* 0xe420e42014217430 */ /* 0x000fc40000000000 */
[-C--:B------:R-:W-:Y:S01]  /*4410*/  HFMA2.MMA R36, R21, R19.reuse, R36 ;  /* 0x0000001315247235 */ /* 0x080fe20000000024 */
[----:B------:R-:W-:Y:S01]  /*4420*/  HFMA2 R17, R22, R19, R17 ;  /* 0x0000001316117231 */ /* 0x000fe20000000011 */
[----:B------:R-:W-:Y:S01]  /*4430*/  LOP3.LUT R9, R9, 0xf000f, RZ, 0xc0, !PT ;  /* 0x000f000f09097812 */ /* 0x000fe200078ec0ff */
[----:B------:R-:W0:Y:S01]  /*4440*/  LDS.128 R20, [UR4+0x10] ;  /* 0x00001004ff147984 */ /* 0x000e220008000c00 */
[----:B------:R-:W-:Y:S01]  /*4450*/  HFMA2.MMA R33, R33, R19, R16 ;  /* 0x0000001321217235 */ /* 0x000fe20000000010 */
[--C-:B------:R-:W-:Y:S02]  /*4460*/  SHF.R.U32.HI R16, RZ, 0x6, R11.reuse ;  /* 0x00000006ff107819 */ /* 0x100fe4000001160b */
[----:B------:R-:W-:Y:S02]  /*4470*/  SHF.R.U32.HI R11, RZ, 0xc, R11 ;  /* 0x0000000cff0b7819 */ /* 0x000fe4000001160b */
[----:B------:R-:W-:-:S04]  /*4480*/  LOP3.LUT R16, R16, 0x3f003f, RZ, 0xc0, !PT ;  /* 0x003f003f10107812 */ /* 0x000fc800078ec0ff */
[----:B------:R-:W-:-:S05]  /*4490*/  LOP3.LUT R16, R16, 0x64006400, RZ, 0xfc, !PT ;  /* 0x6400640010107812 */ /* 0x000fca00078efcff */
[----:B------:R-:W-:Y:S01]  /*44a0*/  HADD2 R37, R16, -1056, -1056 ;  /* 0xe420e42010257430 */ /* 0x000fe20000000000 */
[----:B------:R-:W-:-:S03]  /*44b0*/  LOP3.LUT R16, R12, 0x3f003f, RZ, 0xc0, !PT ;  /* 0x003f003f0c107812 */ /* 0x000fc600078ec0ff */
[----:B------:R-:W-:Y:S01]  /*44c0*/  HFMA2 R19, R37, R19, R18 ;  /* 0x0000001325137231 */ /* 0x000fe20000000012 */
[----:B------:R-:W-:Y:S02]  /*44d0*/  LOP3.LUT R18, R13, 0x3f003f, RZ, 0xc0, !PT ;  /* 0x003f003f0d127812 */ /* 0x000fe400078ec0ff */
[----:B------:R-:W-:Y:S02]  /*44e0*/  LOP3.LUT R16, R16, 0x64006400, RZ, 0xfc, !PT ;  /* 0x6400640010107812 */ /* 0x000fe400078efcff */
[----:B------:R-:W-:-:S03]  /*44f0*/  LOP3.LUT R18, R18, 0x64006400, RZ, 0xfc, !PT ;  /* 0x6400640012127812 */ /* 0x000fc600078efcff */
[----:B------:R-:W-:Y:S02]  /*4500*/  HADD2 R37, R16, -1056, -1056 ;  /* 0xe420e42010257430 */ /* 0x000fe40000000000 */
[----:B------:R-:W-:-:S04]  /*4510*/  HADD2 R18, R18, -1056, -1056 ;  /* 0xe420e42012127430 */ /* 0x000fc80000000000 */
[----:B0-----:R-:W-:Y:S01]  /*4520*/  HFMA2 R17, R18, R20, R17 ;  /* 0x0000001412117231 */ /* 0x001fe20000000011 */
[----:B------:R-:W-:Y:S01]  /*4530*/  LOP3.LUT R18, R14, 0x3f003f, RZ, 0xc0, !PT ;  /* 0x003f003f0e127812 */ /* 0x000fe200078ec0ff */
[----:B------:R-:W-:Y:S01]  /*4540*/  HFMA2.MMA R16, R37, R20, R36 ;  /* 0x0000001425107235 */ /* 0x000fe20000000024 */
[----:B------:R-:W-:Y:S02]  /*4550*/  LOP3.LUT R36, R15, 0x3f003f, RZ, 0xc0, !PT ;  /* 0x003f003f0f247812 */ /* 0x000fe400078ec0ff */
[----:B------:R-:W-:Y:S02]  /*4560*/  LOP3.LUT R18, R18, 0x64006400, RZ, 0xfc, !PT ;  /* 0x6400640012127812 */ /* 0x000fe400078efcff */
[----:B------:R-:W-:-:S03]  /*4570*/  LOP3.LUT R36, R36, 0x64006400, RZ, 0xfc, !PT ;  /* 0x6400640024247812 */ /* 0x000fc600078efcff */
[----:B------:R-:W-:Y:S02]  /*4580*/  HADD2 R18, R18, -1056, -1056 ;  /* 0xe420e42012127430 */ /* 0x000fe40000000000 */
[----:B------:R-:W-:-:S04]  /*4590*/  HADD2 R36, R36, -1056, -1056 ;  /* 0xe420e42024247430 */ /* 0x000fc80000000000 */
[----:B------:R-:W-:Y:S01]  /*45a0*/  HFMA2.MMA R18, R18, R20, R33 ;  /* 0x0000001412127235 */ /* 0x000fe20000000021 */
[----:B------:R-:W-:Y:S01]  /*45b0*/  HFMA2 R20, R36, R20, R19 ;  /* 0x0000001424147231 */ /* 0x000fe20000000013 */
[----:B------:R-:W-:Y:S02]  /*45c0*/  LOP3.LUT R36, R5, 0xf000f, RZ, 0xc0, !PT ;  /* 0x000f000f05247812 */ /* 0x000fe400078ec0ff */
[----:B------:R-:W-:Y:S02]  /*45d0*/  SHF.R.U32.HI R5, RZ, 0x8, R13 ;  /* 0x00000008ff057819 */ /* 0x000fe4000001160d */
[----:B------:R-:W-:Y:S02]  /*45e0*/  LOP3.LUT R19, R4, 0xf000f, RZ, 0xc0, !PT ;  /* 0x000f000f04137812 */ /* 0x000fe400078ec0ff */
[----:B------:R-:W-:Y:S02]  /*45f0*/  SHF.R.U32.HI R4, RZ, 0x8, R12 ;  /* 0x00000008ff047819 */ /* 0x000fe4000001160c */
[----:B------:R-:W-:-:S02]  /*4600*/  LOP3.LUT R5, R36, 0x300030, R5, 0xf8, !PT ;  /* 0x0030003024057812 */ /* 0x000fc400078ef805 */
[----:B------:R-:W-:Y:S02]  /*4610*/  LOP3.LUT R36, R7, 0xf000f, RZ, 0xc0, !PT ;  /* 0x000f000f07247812 */ /* 0x000fe400078ec0ff */
[----:B------:R-:W-:Y:S02]  /*4620*/  LOP3.LUT R4, R19, 0x300030, R4, 0xf8, !PT ;  /* 0x0030003013047812 */ /* 0x000fe400078ef804 */
[----:B------:R-:W-:Y:S02]  /*4630*/  SHF.R.U32.HI R7, RZ, 0x8, R14 ;  /* 0x00000008ff077819 */ /* 0x000fe4000001160e */
[----:B------:R-:W-:Y:S02]  /*4640*/  SHF.R.U32.HI R19, RZ, 0x8, R15 ;  /* 0x00000008ff137819 */ /* 0x000fe4000001160f */
[----:B------:R-:W-:Y:S02]  /*4650*/  LOP3.LUT R7, R6, 0x300030, R7, 0xf8, !PT ;  /* 0x0030003006077812 */ /* 0x000fe400078ef807 */
[----:B------:R-:W-:-:S02]  /*4660*/  LOP3.LUT R6, R36, 0x300030, R19, 0xf8, !PT ;  /* 0x0030003024067812 */ /* 0x000fc400078ef813 */
[----:B------:R-:W-:Y:S02]  /*4670*/  LOP3.LUT R19, R8, 0xf000f, RZ, 0xc0, !PT ;  /* 0x000f000f08137812 */ /* 0x000fe400078ec0ff */
[----:B------:R-:W-:Y:S02]  /*4680*/  SHF.R.U32.HI R8, RZ, 0xa, R12 ;  /* 0x0000000aff087819 */ /* 0x000fe4000001160c */
[----:B------:R-:W-:Y:S02]  /*4690*/  LOP3.LUT R36, R10, 0xf000f, RZ, 0xc0, !PT ;  /* 0x000f000f0a247812 */ /* 0x000fe400078ec0ff */
[----:B------:R-:W-:Y:S02]  /*46a0*/  LOP3.LUT R8, R19, 0x300030, R8, 0xf8, !PT ;  /* 0x0030003013087812 */ /* 0x000fe400078ef808 */
[----:B------:R-:W-:Y:S02]  /*46b0*/  SHF.R.U32.HI R10, RZ, 0xa, R13 ;  /* 0x0000000aff0a7819 */ /* 0x000fe4000001160d */
[----:B------:R-:W-:-:S02]  /*46c0*/  SHF.R.U32.HI R12, RZ, 0x6, R12 ;  /* 0x00000006ff0c7819 */ /* 0x000fc4000001160c */
[--C-:B------:R-:W-:Y:S02]  /*46d0*/  SHF.R.U32.HI R19, RZ, 0xa, R14.reuse ;  /* 0x0000000aff137819 */ /* 0x100fe4000001160e */
[----:B------:R-:W-:Y:S02]  /*46e0*/  SHF.R.U32.HI R13, RZ, 0x6, R13 ;  /* 0x00000006ff0d7819 */ /* 0x000fe4000001160d */
[----:B------:R-:W-:Y:S02]  /*46f0*/  SHF.R.U32.HI R14, RZ, 0x6, R14 ;  /* 0x00000006ff0e7819 */ /* 0x000fe4000001160e */
[----:B------:R-:W-:Y:S02]  /*4700*/  LOP3.LUT R10, R9, 0x300030, R10, 0xf8, !PT ;  /* 0x00300030090a7812 */ /* 0x000fe400078ef80a */
[----:B------:R-:W-:Y:S02]  /*4710*/  LOP3.LUT R12, R12, 0x3f003f, RZ, 0xc0, !PT ;  /* 0x003f003f0c0c7812 */ /* 0x000fe400078ec0ff */
[----:B------:R-:W-:-:S02]  /*4720*/  LOP3.LUT R9, R36, 0x300030, R19, 0xf8, !PT ;  /* 0x0030003024097812 */ /* 0x000fc400078ef813 */
[----:B------:R-:W-:Y:S02]  /*4730*/  LOP3.LUT R13, R13, 0x3f003f, RZ, 0xc0, !PT ;  /* 0x003f003f0d0d7812 */ /* 0x000fe400078ec0ff */
[----:B------:R-:W-:Y:S02]  /*4740*/  LOP3.LUT R36, R11, 0xf000f, RZ, 0xc0, !PT ;  /* 0x000f000f0b247812 */ /* 0x000fe400078ec0ff */
[----:B------:R-:W-:Y:S02]  /*4750*/  LOP3.LUT R14, R14, 0x3f003f, RZ, 0xc0, !PT ;  /* 0x003f003f0e0e7812 */ /* 0x000fe400078ec0ff */
[--C-:B------:R-:W-:Y:S02]  /*4760*/  SHF.R.U32.HI R11, RZ, 0xa, R15.reuse ;  /* 0x0000000aff0b7819 */ /* 0x100fe4000001160f */
[----:B------:R-:W-:Y:S02]  /*4770*/  SHF.R.U32.HI R15, RZ, 0x6, R15 ;  /* 0x00000006ff0f7819 */ /* 0x000fe4000001160f */
        /* <DEDUP_REMOVED lines=11> */
[-C--:B------:R-:W-:Y:S01]  /*4830*/  HFMA2 R17, R12, R21.reuse, R17 ;  /* 0x000000150c117231 */ /* 0x080fe20000000011 */
[----:B------:R-:W-:Y:S01]  /*4840*/  LOP3.LUT R7, R7, 0x64006400, RZ, 0xfc, !PT ;  /* 0x6400640007077812 */ /* 0x000fe200078efcff */
[----:B------:R-:W-:Y:S01]  /*4850*/  HADD2 R15, R15, -1056, -1056 ;  /* 0xe420e4200f0f7430 */ /* 0x000fe20000000000 */
[----:B------:R-:W-:Y:S01]  /*4860*/  LOP3.LUT R6, R6, 0x64006400, RZ, 0xfc, !PT ;  /* 0x6400640006067812 */ /* 0x000fe200078efcff */
[----:B------:R-:W-:Y:S01]  /*4870*/  HFMA2.MMA R18, R13, R21, R18 ;  /* 0x000000150d127235 */ /* 0x000fe20000000012 */
[----:B------:R-:W-:Y:S01]  /*4880*/  HADD2 R13, R4, -1056, -1056 ;  /* 0xe420e420040d7430 */ /* 0x000fe20000000000 */
[----:B------:R-:W-:Y:S01]  /*4890*/  LOP3.LUT R8, R8, 0x64006400, RZ, 0xfc, !PT ;  /* 0x6400640008087812 */ /* 0x000fe200078efcff */
[----:B------:R-:W-:Y:S01]  /*48a0*/  HADD2 R4, R5, -1056, -1056 ;  /* 0xe420e42005047430 */ /* 0x000fe20000000000 */
[----:B------:R-:W-:Y:S01]  /*48b0*/  LOP3.LUT R9, R9, 0x64006400, RZ, 0xfc, !PT ;  /* 0x6400640009097812 */ /* 0x000fe200078efcff */
[----:B------:R-:W-:Y:S01]  /*48c0*/  HFMA2 R20, R15, R21, R20 ;  /* 0x000000150f147231 */ /* 0x000fe20000000014 */
[----:B------:R-:W-:Y:S01]  /*48d0*/  LOP3.LUT R11, R36, 0x300030, R11, 0xf8, !PT ;  /* 0x00300030240b7812 */ /* 0x000fe200078ef80b */
[----:B------:R-:W-:Y:S01]  /*48e0*/  HADD2 R7, R7, -1056, -1056 ;  /* 0xe420e42007077430 */ /* 0x000fe20000000000 */
[-C--:B------:R-:W-:Y:S01]  /*48f0*/  HFMA2.MMA R16, R13, R22.reuse, R16 ;  /* 0x000000160d107235 */ /* 0x080fe20000000010 */
[----:B------:R-:W-:Y:S01]  /*4900*/  HADD2 R5, R6, -1056, -1056 ;  /* 0xe420e42006057430 */ /* 0x000fe20000000000 */
[----:B------:R-:W-:Y:S01]  /*4910*/  LOP3.LUT R10, R10, 0x64006400, RZ, 0xfc, !PT ;  /* 0x640064000a0a7812 */ /* 0x000fe200078efcff */
[----:B------:R-:W-:Y:S01]  /*4920*/  HADD2 R9, R9, -1056, -1056 ;  /* 0xe420e42009097430 */ /* 0x000fe20000000000 */
[----:B------:R-:W-:Y:S01]  /*4930*/  LOP3.LUT R11, R11, 0x64006400, RZ, 0xfc, !PT ;  /* 0x640064000b0b7812 */ /* 0x000fe200078efcff */
[----:B------:R-:W-:Y:S01]  /*4940*/  HFMA2 R20, R5, R22, R20 ;  /* 0x0000001605147231 */ /* 0x000fe20000000014 */
[----:B------:R-:W-:Y:S01]  /*4950*/  HFMA2.MMA R18, R7, R22, R18 ;  /* 0x0000001607127235 */ /* 0x000fe20000000012 */
[----:B------:R-:W-:-:S02]  /*4960*/  HADD2 R5, R8, -1056, -1056 ;  /* 0xe420e42008057430 */ /* 0x000fc40000000000 */
[----:B------:R-:W-:Y:S02]  /*4970*/  HFMA2 R17, R4, R22, R17 ;  /* 0x0000001604117231 */ /* 0x000fe40000000011 */
[----:B------:R-:W-:Y:S02]  /*4980*/  HADD2 R10, R10, -1056, -1056 ;  /* 0xe420e4200a0a7430 */ /* 0x000fe40000000000 */
[-C--:B------:R-:W-:Y:S01]  /*4990*/  HFMA2.MMA R16, R5, R23.reuse, R16 ;  /* 0x0000001705107235 */ /* 0x080fe20000000010 */
[----:B------:R-:W-:Y:S01]  /*49a0*/  HADD2 R11, R11, -1056, -1056 ;  /* 0xe420e4200b0b7430 */ /* 0x000fe20000000000 */
[----:B------:R-:W-:Y:S01]  /*49b0*/  HFMA2.MMA R18, R9, R23, R18 ;  /* 0x0000001709127235 */ /* 0x000fe20000000012 */
[-C--:B------:R-:W-:Y:S02]  /*49c0*/  HFMA2 R17, R10, R23.reuse, R17 ;  /* 0x000000170a117231 */ /* 0x080fe40000000011 */
[----:B------:R-:W-:Y:S02]  /*49d0*/  HFMA2 R20, R11, R23, R20 ;  /* 0x000000170b147231 */ /* 0x000fe40000000014 */
[----:B------:R-:W-:-:S02]  /*49e0*/  HADD2 R8, R17.H0_H0, R17.H1_H1 ;  /* 0x3000001111087230 */ /* 0x000fc40000000800 */
[----:B------:R-:W-:Y:S02]  /*49f0*/  HADD2 R9, R20.H0_H0, R20.H1_H1 ;  /* 0x3000001414097230 */ /* 0x000fe40000000800 */
[----:B------:R-:W-:Y:S02]  /*4a00*/  HADD2 R16, R16.H0_H0, R16.H1_H1 ;  /* 0x3000001010107230 */ /* 0x000fe40000000800 */
[----:B------:R-:W-:-:S03]  /*4a10*/  HADD2 R18, R18.H0_H0, R18.H1_H1 ;  /* 0x3000001212127230 */ /* 0x000fc60000000800 */
[----:B------:R-:W-:Y:S02]  /*4a20*/  PRMT R16, R16, 0x5410, R8 ;  /* 0x0000541010107816 */ /* 0x000fe40000000008 */
[----:B------:R-:W-:-:S04]  /*4a30*/  PRMT R18, R18, 0x5410, R9 ;  /* 0x0000541012127816 */ /* 0x000fc80000000009 */
[----:B------:R-:W-:Y:S01]  /*4a40*/  HFMA2.MMA R26, R16, R24, R26 ;  /* 0x00000018101a7235 */ /* 0x000fe2000000001a */
[----:B------:R-:W-:-:S10]  /*4a50*/  HFMA2 R25, R18, R2, R25 ;  /* 0x0000000212197231 */ /* 0x000fd40000000019 */
.L_x_4936:
[----:B------:R-:W-:Y:S05]  /*4a60*/  @P0 BRA `(.L_x_4937) ;  /* 0x0000000800e00947 */ /* 0x000fea0003800000 */
[----:B-----5:R-:W-:Y:S01]  /*4a70*/  IMAD R5, R32, 0xc, RZ ;  /* 0x0000000c20057824 */ /* 0x020fe200078e02ff */
[----:B------:R-:W3:Y:S01]  /*4a80*/  LDS.128 R16, [UR4+0x20] ;  /* 0x00002004ff107984 */ /* 0x000ee20008000c00 */
[----:B------:R-:W-:-:S05]  /*4a90*/  IMAD.WIDE.U32 R20, R30, 0xc, R34 ;  /* 0x0000000c1e147825 */ /* 0x000fca00078e0022 */
[----:B------:R-:W-:-:S05]  /*4aa0*/  IADD3 R21, R21, R5, RZ ;  /* 0x0000000515157210 */ /* 0x000fca0007ffe0ff */
[----:B------:R4:W2:Y:S02]  /*4ab0*/  LDG.E.128.CONSTANT R4, desc[UR6][R20.64] ;  /* 0x0000000614047981 */ /* 0x0008a4000c1e9d00 */
[----:B----4-:R-:W-:-:S05]  /*4ac0*/  IMAD.WIDE R20, R30, 0x4, R20 ;  /* 0x000000041e147825 */ /* 0x010fca00078e0214 */
[----:B------:R4:W3:Y:S01]  /*4ad0*/  LDG.E.128.CONSTANT R8, desc[UR6][R20.64] ;  /* 0x0000000614087981 */ /* 0x0008e2000c1e9d00 */
[----:B------:R-:W-:-:S06]  /*4ae0*/  IMAD.WIDE R12, R30, 0x4, R20 ;  /* 0x000000041e0c7825 */ /* 0x000fcc00078e0214 */
[----:B------:R-:W3:Y:S01]  /*4af0*/  LDG.E.128.CONSTANT R12, desc[UR6][R12.64] ;  /* 0x000000060c0c7981 */ /* 0x000ee2000c1e9d00 */
[----:B------:R-:W-:Y:S02]  /*4b00*/  PRMT R24, R24, 0x5410, R0 ;  /* 0x0000541018187816 */ /* 0x000fe40000000000 */
[----:B0-----:R-:W-:Y:S02]  /*4b10*/  PRMT R2, R2, 0x5410, R3 ;  /* 0x0000541002027816 */ /* 0x001fe40000000003 */
[----:B--2---:R-:W-:Y:S02]  /*4b20*/  LOP3.LUT R37, R4, 0x3f003f, RZ, 0xc0, !PT ;  /* 0x003f003f04257812 */ /* 0x004fe400078ec0ff */
[----:B----4-:R-:W-:Y:S02]  /*4b30*/  SHF.R.U32.HI R20, RZ, 0x6, R4 ;  /* 0x00000006ff147819 */ /* 0x010fe40000011604 */
[----:B------:R-:W-:Y:S02]  /*4b40*/  LOP3.LUT R37, R37, 0x64006400, RZ, 0xfc, !PT ;  /* 0x6400640025257812 */ /* 0x000fe400078efcff */
[----:B-1----:R-:W-:-:S02]  /*4b50*/  LOP3.LUT R23, R6, 0x3f003f, RZ, 0xc0, !PT ;  /* 0x003f003f06177812 */ /* 0x002fc400078ec0ff */
[----:B------:R-:W-:Y:S01]  /*4b60*/  LOP3.LUT R20, R20, 0x3f003f, RZ, 0xc0, !PT ;  /* 0x003f003f14147812 */ /* 0x000fe200078ec0ff */
[----:B------:R-:W-:Y:S01]  /*4b70*/  HADD2 R37, R37, -1056, -1056 ;  /* 0xe420e42025257430 */ /* 0x000fe20000000000 */
[----:B------:R-:W-:Y:S02]  /*4b80*/  LOP3.LUT R33, R5, 0x3f003f, RZ, 0xc0, !PT ;  /* 0x003f003f05217812 */ /* 0x000fe400078ec0ff */
[----:B------:R-:W-:Y:S02]  /*4b90*/  LOP3.LUT R36, R7, 0x3f003f, RZ, 0xc0, !PT ;  /* 0x003f003f07247812 */ /* 0x000fe400078ec0ff */
[----:B------:R-:W-:Y:S01]  /*4ba0*/  SHF.R.U32.HI R22, RZ, 0x6, R5 ;  /* 0x00000006ff167819 */ /* 0x000fe20000011605 */
[----:B---3--:R-:W-:Y:S01]  /*4bb0*/  HFMA2.MMA R37, R37, R16, RZ ;  /* 0x0000001025257235 */ /* 0x008fe200000000ff */
        /* <DEDUP_REMOVED lines=11> */
[-C--:B------:R-:W-:Y:S01]  /*4c70*/  HFMA2 R33, R33, R16.reuse, RZ.H0_H0 ;  /* 0x0000001021217231 */ /* 0x080fe200000400ff */
[----:B------:R-:W-:Y:S01]  /*4c80*/  HFMA2.MMA R23, R23, R16, RZ ;  /* 0x0000001017177235 */ /* 0x000fe200000000ff */
[----:B------:R-:W-:Y:S01]  /*4c90*/  HFMA2 R16, R21, R16, RZ.H0_H0 ;  /* 0x0000001015107231 */ /* 0x000fe200000400ff */
[----:B------:R-:W-:Y:S01]  /*4ca0*/  HFMA2.MMA R37, R20, R17, R37 ;  /* 0x0000001114257235 */ /* 0x000fe20000000025 */
[----:B------:R-:W-:Y:S01]  /*4cb0*/  HADD2 R22, R22, -1056, -1056 ;  /* 0xe420e42016167430 */ /* 0x000fe20000000000 */
[----:B------:R-:W-:-:S02]  /*4cc0*/  SHF.R.U32.HI R20, RZ, 0x6, R6 ;  /* 0x00000006ff147819 */ /* 0x000fc40000011606 */
[----:B------:R-:W-:Y:S01]  /*4cd0*/  SHF.R.U32.HI R21, RZ, 0x6, R7 ;  /* 0x00000006ff157819 */ /* 0x000fe20000011607 */
[----:B------:R-:W-:Y:S01]  /*4ce0*/  HFMA2 R33, R22, R17, R33 ;  /* 0x0000001116217231 */ /* 0x000fe20000000021 */
        /* <DEDUP_REMOVED lines=8> */
[----:B------:R-:W-:-:S02]  /*4d70*/  LOP3.LUT R20, R20, 0x64006400, RZ, 0xfc, !PT ;  /* 0x6400640014147812 */ /* 0x000fc400078efcff */
[----:B------:R-:W-:Y:S01]  /*4d80*/  SHF.R.U32.HI R6, RZ, 0xc, R6 ;  /* 0x0000000cff067819 */ /* 0x000fe20000011606 */
[----:B------:R-:W-:Y:S01]  /*4d90*/  HFMA2 R21, R21, R17, R16 ;  /* 0x0000001115157231 */ /* 0x000fe20000000010 */
[----:B------:R-:W-:Y:S01]  /*4da0*/  LOP3.LUT R16, R9, 0x3f003f, RZ, 0xc0, !PT ;  /* 0x003f003f09107812 */ /* 0x000fe200078ec0ff */
[----:B------:R-:W-:Y:S01]  /*4db0*/  HADD2 R20, R20, -1056, -1056 ;  /* 0xe420e42014147430 */ /* 0x000fe20000000000 */
[----:B------:R-:W-:Y:S02]  /*4dc0*/  HFMA2.MMA R23, R36, R17, R23 ;  /* 0x0000001124177235 */ /* 0x000fe40000000017 */
[----:B------:R-:W-:Y:S02]  /*4dd0*/  LOP3.LUT R17, R16, 0x64006400, RZ, 0xfc, !PT ;  /* 0x6400640010117812 */ /* 0x000fe400078efcff */
[----:B------:R-:W-:Y:S01]  /*4de0*/  LOP3.LUT R16, R10, 0x3f003f, RZ, 0xc0, !PT ;  /* 0x003f003f0a107812 */ /* 0x000fe200078ec0ff */
[----:B------:R-:W-:Y:S01]  /*4df0*/  HFMA2.MMA R36, R20, R18, R37 ;  /* 0x0000001214247235 */ /* 0x000fe20000000025 */
[----:B------:R-:W-:Y:S01]  /*4e00*/  LOP3.LUT R20, R11, 0x3f003f, RZ, 0xc0, !PT ;  /* 0x003f003f0b147812 */ /* 0x000fe200078ec0ff */
[----:B------:R-:W-:Y:S01]  /*4e10*/  HADD2 R22, R17, -1056, -1056 ;  /* 0xe420e42011167430 */ /* 0x000fe20000000000 */
[----:B------:R-:W-:-:S02]  /*4e20*/  LOP3.LUT R16, R16, 0x64006400, RZ, 0xfc, !PT ;  /* 0x6400640010107812 */ /* 0x000fc400078efcff */
[----:B------:R-:W-:Y:S01]  /*4e30*/  LOP3.LUT R20, R20, 0x64006400, RZ, 0xfc, !PT ;  /* 0x6400640014147812 */ /* 0x000fe200078efcff */
[----:B------:R-:W-:Y:S02]  /*4e40*/  HFMA2 R17, R22, R18, R33 ;  /* 0x0000001216117231 */ /* 0x000fe40000000021 */
[----:B------:R-:W-:Y:S02]  /*4e50*/  HADD2 R16, R16, -1056, -1056 ;  /* 0xe420e42010107430 */ /* 0x000fe40000000000 */
[----:B------:R-:W-:-:S04]  /*4e60*/  HADD2 R20, R20, -1056, -1056 ;  /* 0xe420e42014147430 */ /* 0x000fc80000000000 */
[----:B------:R-:W-:Y:S01]  /*4e70*/  HFMA2.MMA R16, R16, R18, R23 ;  /* 0x0000001210107235 */ /* 0x000fe20000000017 */
[----:B------:R-:W-:Y:S01]  /*4e80*/  HFMA2 R18, R20, R18, R21 ;  /* 0x0000001214127231 */ /* 0x000fe20000000015 */
[----:B------:R-:W-:Y:S02]  /*4e90*/  SHF.R.U32.HI R20, RZ, 0x6, R8 ;  /* 0x00000006ff147819 */ /* 0x000fe40000011608 */
[----:B------:R-:W-:Y:S02]  /*4ea0*/  SHF.R.U32.HI R21, RZ, 0x6, R9 ;  /* 0x00000006ff157819 */ /* 0x000fe40000011609 */
[----:B------:R-:W-:Y:S02]  /*4eb0*/  LOP3.LUT R20, R20, 0x3f003f, RZ, 0xc0, !PT ;  /* 0x003f003f14147812 */ /* 0x000fe400078ec0ff */
[----:B------:R-:W-:Y:S02]  /*4ec0*/  LOP3.LUT R22, R21, 0x3f003f, RZ, 0xc0, !PT ;  /* 0x003f003f15167812 */ /* 0x000fe400078ec0ff */
[----:B------:R-:W-:-:S02]  /*4ed0*/  SHF.R.U32.HI R23, RZ, 0x6, R10 ;  /* 0x00000006ff177819 */ /* 0x000fc4000001160a */
[----:B------:R-:W-:Y:S02]  /*4ee0*/  LOP3.LUT R21, R20, 0x64006400, RZ, 0xfc, !PT ;  /* 0x6400640014157812 */ /* 0x000fe400078efcff */
[----:B------:R-:W-:Y:S02]  /*4ef0*/  LOP3.LUT R22, R22, 0x64006400, RZ, 0xfc, !PT ;  /* 0x6400640016167812 */ /* 0x000fe400078efcff */
[----:B------:R-:W-:Y:S01]  /*4f00*/  LOP3.LUT R23, R23, 0x3f003f, RZ, 0xc0, !PT ;  /* 0x003f003f17177812 */ /* 0x000fe200078ec0ff */
[----:B------:R-:W-:Y:S01]  /*4f10*/  HADD2 R21, R21, -1056, -1056 ;  /* 0xe420e42015157430 */ /* 0x000fe20000000000 */
[----:B------:R-:W-:Y:S01]  /*4f20*/  SHF.R.U32.HI R8, RZ, 0xc, R8 ;  /* 0x0000000cff087819 */ /* 0x000fe20000011608 */
[----:B------:R-:W-:Y:S01]  /*4f30*/  HADD2 R22, R22, -1056, -1056 ;  /* 0xe420e42016167430 */ /* 0x000fe20000000000 */
[----:B------:R-:W-:Y:S02]  /*4f40*/  LOP3.LUT R20, R23, 0x64006400, RZ, 0xfc, !PT ;  /* 0x6400640017147812 */ /* 0x000fe400078efcff */
[----:B------:R-:W-:Y:S01]  /*4f50*/  SHF.R.U32.HI R10, RZ, 0xc, R10 ;  /* 0x0000000cff0a7819 */ /* 0x000fe2000001160a */
[----:B------:R-:W-:Y:S01]  /*4f60*/  HFMA2.MMA R36, R21, R19, R36 ;  /* 0x0000001315247235 */ /* 0x000fe20000000024 */
[----:B------:R-:W-:Y:S01]  /*4f70*/  HFMA2 R17, R22, R19, R17 ;  /* 0x0000001316117231 */ /* 0x000fe20000000011 */
[----:B------:R-:W-:Y:S01]  /*4f80*/  SHF.R.U32.HI R9, RZ, 0xc, R9 ;  /* 0x0000000cff097819 */ /* 0x000fe20000011609 */
[----:B------:R-:W-:-:S02]  /*4f90*/  HADD2 R33, R20, -1056, -1056 ;  /* 0xe420e42014217430 */ /* 0x000fc40000000000 */
[----:B------:R-:W0:Y:S01]  /*4fa0*/  LDS.128 R20, [UR4+0x30] ;  /* 0x00003004ff147984 */ /* 0x000e220008000c00 */
[----:B------:R-:W-:-:S03]  /*4fb0*/  LOP3.LUT R9, R9, 0xf000f, RZ, 0xc0, !PT ;  /* 0x000f000f09097812 */ /* 0x000fc600078ec0ff */
        /* <DEDUP_REMOVED lines=26> */
[----:B------:R-:W-:Y:S02]  /*5160*/  LOP3.LUT R4, R19, 0x300030, R4, 0xf8, !PT ;  /* 0x0030003013047812 */ /* 0x000fe400078ef804 */
[----:B------:R-:W-:-:S02]  /*5170*/  SHF.R.U32.HI R5, RZ, 0x8, R13 ;  /* 0x00000008ff057819 */ /* 0x000fc4000001160d */
[----:B------:R-:W-:Y:S02]  /*5180*/  SHF.R.U32.HI R19, RZ, 0xc, R7 ;  /* 0x0000000cff137819 */ /* 0x000fe40000011607 */
[----:B------:R-:W-:Y:S02]  /*5190*/  LOP3.LUT R5, R36, 0x300030, R5, 0xf8, !PT ;  /* 0x0030003024057812 */ /* 0x000fe400078ef805 */
[----:B------:R-:W-:Y:S02]  /*51a0*/  LOP3.LUT R7, R6, 0xf000f, RZ, 0xc0, !PT ;  /* 0x000f000f06077812 */ /* 0x000fe400078ec0ff */
[----:B------:R-:W-:Y:S02]  /*51b0*/  LOP3.LUT R36, R19, 0xf000f, RZ, 0xc0, !PT ;  /* 0x000f000f13247812 */ /* 0x000fe400078ec0ff */
[----:B------:R-:W-:Y:S02]  /*51c0*/  SHF.R.U32.HI R6, RZ, 0x8, R14 ;  /* 0x00000008ff067819 */ /* 0x000fe4000001160e */
[----:B------:R-:W-:-:S02]  /*51d0*/  SHF.R.U32.HI R19, RZ, 0x8, R15 ;  /* 0x00000008ff137819 */ /* 0x000fc4000001160f */
[----:B------:R-:W-:Y:S02]  /*51e0*/  LOP3.LUT R6, R7, 0x300030, R6, 0xf8, !PT ;  /* 0x0030003007067812 */ /* 0x000fe400078ef806 */
[----:B------:R-:W-:Y:S02]  /*51f0*/  LOP3.LUT R7, R36, 0x300030, R19, 0xf8, !PT ;  /* 0x0030003024077812 */ /* 0x000fe400078ef813 */
[----:B------:R-:W-:Y:S02]  /*5200*/  LOP3.LUT R19, R8, 0xf000f, RZ, 0xc0, !PT ;  /* 0x000f000f08137812 */ /* 0x000fe400078ec0ff */
[----:B------:R-:W-:Y:S02]  /*5210*/  SHF.R.U32.HI R8, RZ, 0xa, R12 ;  /* 0x0000000aff087819 */ /* 0x000fe4000001160c */
[----:B------:R-:W-:Y:S02]  /*5220*/  LOP3.LUT R36, R10, 0xf000f, RZ, 0xc0, !PT ;  /* 0x000f000f0a247812 */ /* 0x000fe400078ec0ff */
[----:B------:R-:W-:-:S02]  /*5230*/  LOP3.LUT R8, R19, 0x300030, R8, 0xf8, !PT ;  /* 0x0030003013087812 */ /* 0x000fc400078ef808 */
[--C-:B------:R-:W-:Y:S02]  /*5240*/  SHF.R.U32.HI R10, RZ, 0xa, R13.reuse ;  /* 0x0000000aff0a7819 */ /* 0x100fe4000001160d */
[----:B------:R-:W-:Y:S02]  /*5250*/  SHF.R.U32.HI R12, RZ, 0x6, R12 ;  /* 0x00000006ff0c7819 */ /* 0x000fe4000001160c */
[--C-:B------:R-:W-:Y:S02]  /*5260*/  SHF.R.U32.HI R19, RZ, 0xa, R14.reuse ;  /* 0x0000000aff137819 */ /* 0x100fe4000001160e */
        /* <DEDUP_REMOVED lines=8> */
[----:B------:R-:W-:-:S02]  /*52f0*/  LOP3.LUT R10, R9, 0x300030, R10, 0xf8, !PT ;  /* 0x00300030090a7812 */ /* 0x000fc400078ef80a */
[----:B------:R-:W-:Y:S01]  /*5300*/  LOP3.LUT R9, R36, 0x300030, R19, 0xf8, !PT ;  /* 0x0030003024097812 */ /* 0x000fe200078ef813 */
        /* <DEDUP_REMOVED lines=9> */
[--C-:B------:R-:W-:Y:S01]  /*53a0*/  SHF.R.U32.HI R11, RZ, 0xa, R15.reuse ;  /* 0x0000000aff0b7819 */ /* 0x100fe2000001160f */
[----:B------:R-:W-:Y:S01]  /*53b0*/  HFMA2.MMA R18, R13, R21, R18 ;  /* 0x000000150d127235 */ /* 0x000fe20000000012 */
[----:B------:R-:W-:Y:S01]  /*53c0*/  SHF.R.U32.HI R15, RZ, 0x6, R15 ;  /* 0x00000006ff0f7819 */ /* 0x000fe2000001160f */
        /* <DEDUP_REMOVED lines=8> */
[----:B------:R-:W-:Y:S01]  /*5450*/  HFMA2 R17, R4, R22, R17 ;  /* 0x0000001604117231 */ /* 0x000fe20000000011 */
[----:B------:R-:W-:Y:S01]  /*5460*/  LOP3.LUT R11, R36, 0x300030, R11, 0xf8, !PT ;  /* 0x00300030240b7812 */ /* 0x000fe200078ef80b */
[----:B------:R-:W-:Y:S01]  /*5470*/  HFMA2.MMA R18, R5, R22, R18 ;  /* 0x0000001605127235 */ /* 0x000fe20000000012 */
[----:B------:R-:W-:Y:S01]  /*5480*/  HADD2 R5, R8, -1056, -1056 ;  /* 0xe420e42008057430 */ /* 0x000fe20000000000 */
[----:B------:R-:W-:Y:S01]  /*5490*/  LOP3.LUT R7, R7, 0x64006400, RZ, 0xfc, !PT ;  /* 0x6400640007077812 */ /* 0x000fe200078efcff */
[----:B------:R-:W-:Y:S01]  /*54a0*/  HADD2 R15, R15, -1056, -1056 ;  /* 0xe420e4200f0f7430 */ /* 0x000fe20000000000 */
[----:B------:R-:W-:Y:S01]  /*54b0*/  LOP3.LUT R10, R10, 0x64006400, RZ, 0xfc, !PT ;  /* 0x640064000a0a7812 */ /* 0x000fe200078efcff */
[----:B------:R-:W-:Y:S01]  /*54c0*/  HADD2 R9, R9, -1056, -1056 ;  /* 0xe420e42009097430 */ /* 0x000fe20000000000 */
[----:B------:R-:W-:Y:S01]  /*54d0*/  LOP3.LUT R11, R11, 0x64006400, RZ, 0xfc, !PT ;  /* 0x640064000b0b7812 */ /* 0x000fe200078efcff */
[----:B------:R-:W-:Y:S01]  /*54e0*/  HFMA2.MMA R16, R5, R23, R16 ;  /* 0x0000001705107235 */ /* 0x000fe20000000010 */
        /* <DEDUP_REMOVED lines=16> */
.L_x_4937:
[----:B------:R-:W-:Y:S01]  /*55f0*/  VIADD R28, R28, 0x20 ;  /* 0x000000201c1c7836 */ /* 0x000fe20000000000 */
[----:B------:R-:W-:Y:S01]  /*5600*/  UIADD3 UR4, UR4, 0x40, URZ ;  /* 0x0000004004047890 */ /* 0x000fe2000fffe03f */
[----:B------:R-:W-:-:S03]  /*5610*/  IMAD.WIDE.U32 R20, R30, 0x18, R34 ;  /* 0x000000181e147825 */ /* 0x000fc600078e0022 */
[----:B------:R-:W-:Y:S01]  /*5620*/  ISETP.GE.AND P1, PT, R28, UR5, PT ;  /* 0x000000051c007c0c */ /* 0x000fe2000bf26270 */
[----:B-----5:R-:W-:Y:S01]  /*5630*/  IMAD R5, R32, 0x18, RZ ;  /* 0x0000001820057824 */ /* 0x020fe200078e02ff */
[----:B------:R-:W-:-:S04]  /*5640*/  ISETP.LT.AND P2, PT, R28, R29, PT ;  /* 0x0000001d1c00720c */ /* 0x000fc80003f41270 */
[----:B------:R-:W-:-:S09]  /*5650*/  IADD3 R21, R21, R5, RZ ;  /* 0x0000000515157210 */ /* 0x000fd20007ffe0ff */
[----:B------:R-:W-:Y:S05]  /*5660*/  @!P1 BRA P2, `(.L_x_4938) ;  /* 0xffffffe800189947 */ /* 0x000fea000103ffff */
.L_x_4935:
[----:B------:R-:W3:Y:S08]  /*5670*/  S2UR UR4, SR_CTAID.Y ;  /* 0x00000000000479c3 */ /* 0x000ef00000002600 */
[----:B------:R-:W3:Y:S02]  /*5680*/  LDC R0, c[0x0][0x238] ;  /* 0x00008e00ff007b82 */ /* 0x000ee40000000800 */
[----:B---3--:R-:W-:-:S13]  /*5690*/  ISETP.LE.AND P0, PT, R0, UR4, PT ;  /* 0x0000000400007c0c */ /* 0x008fda000bf03270 */
[----:B------:R-:W-:Y:S05]  /*56a0*/  @P0 EXIT ;  /* 0x000000000000094d */ /* 0x000fea0003800000 */
[----:B------:R-:W3:Y:S01]  /*56b0*/  S2R R0, SR_CTAID.X ;  /* 0x0000000000007919 */ /* 0x000ee20000002500 */
[----:B0-----:R-:W0:Y:S01]  /*56c0*/  LDC.64 R2, c[0x0][0x230] ;  /* 0x00008c00ff027b82 */ /* 0x001e220000000a00 */
[----:B-----5:R-:W-:Y:S01]  /*56d0*/  HMUL2 R7, R26, R27.H0_H0 ;  /* 0x2000001b1a077232 */ /* 0x020fe20000000000 */
[----:B------:R-:W3:Y:S02]  /*56e0*/  S2R R5, SR_TID.X ;  /* 0x0000000000057919 */ /* 0x000ee40000002100 */
[----:B---3--:R-:W-:-:S05]  /*56f0*/  IMAD R0, R0, 0x20, R5 ;  /* 0x0000002000007824 */ /* 0x008fca00078e0205 */
        /* <DEDUP_REMOVED lines=11> */
.L_x_4942:
[----:B------:R-:W0:Y:S02]  /*57b0*/  LDS R2, [R0] ;  /* 0x0000000000027984 */ /* 0x000e240000000800 */
[----:B0-----:R-:W-:-:S10]  /*57c0*/  HFMA2.MMA R3, R2, 1, 1, R7 ;  /* 0x3c003c0002037835 */ /* 0x001fd40000000007 */
[----:B------:R-:W0:Y:S02]  /*57d0*/  ATOMS.CAST.SPIN R3, [R0], R2, R3 ;  /* 0x000000020003738d */ /* 0x000e240001800003 */
[----:B0-----:R-:W-:-:S13]  /*57e0*/  ISETP.EQ.U32.AND P0, PT, R3, 0x1, PT ;  /* 0x000000010300780c */ /* 0x001fda0003f02070 */
[----:B------:R-:W-:Y:S05]  /*57f0*/  @!P0 BRA `(.L_x_4942) ;  /* 0xfffffffc00ec8947 */ /* 0x000fea000383ffff */
[----:B------:R-:W-:Y:S05]  /*5800*/  BRA `(.L_x_4940) ;  /* 0x00000000000c7947 */ /* 0x000fea0003800000 */
.L_x_4941:
[----:B------:R-:W3:Y:S02]  /*5810*/  LD.E R0, desc[UR6][R4.64] ;  /* 0x0000000604007980 */ /* 0x000ee4000c101900 */
[----:B---3--:R-:W-:-:S05]  /*5820*/  IADD3 R3, R7, R0, RZ ;  /* 0x0000000007037210 */ /* 0x008fca0007ffe0ff */
[----:B------:R0:W-:Y:S02]  /*5830*/  ST.E desc[UR6][R4.64], R3 ;  /* 0x0000000304007985 */ /* 0x0001e4000c101906 */
.L_x_4940:
[----:B------:R-:W-:Y:S05]  /*5840*/  BSYNC B0 ;  /* 0x0000000000007941 */ /* 0x000fea0003800000 */
.L_x_4939:
[----:B------:R3:W-:Y:S02]  /*5850*/  ATOM.E.ADD.F16x2.RN.STRONG.GPU P0, RZ, desc[UR6][R4.64+0x4], R25 ;  /* 0x0000041904ff79a2 */ /* 0x0007e4000810e1c6 */
[----:B---3--:R-:W-:Y:S05]  /*5860*/  @P0 EXIT ;  /* 0x000000000000094d */ /* 0x008fea0003800000 */
[----:B------:R-:W3:Y:S02]  /*5870*/  QSPC.E.S P0, RZ, [R4+0x4] ;  /* 0x0000040004ff73aa */ /* 0x000ee40000000500 */
[----:B---3--:R-:W-:Y:S05]  /*5880*/  @!P0 BRA `(.L_x_4943) ;  /* 0x0000000000208947 */ /* 0x008fea0003800000 */
[----:B------:R-:W-:-:S05]  /*5890*/  IMAD.MOV.U32 R2, RZ, RZ, R4 ;  /* 0x000000ffff027224 */ /* 0x000fca00078e0004 */
[----:B------:R-:W-:-:S07]  /*58a0*/  MOV R0, R2 ;  /* 0x0000000200007202 */ /* 0x000fce0000000f00 */
.L_x_4944:
[----:B------:R-:W0:Y:S02]  /*58b0*/  LDS R2, [R0+0x4] ;  /* 0x0000040000027984 */ /* 0x000e240000000800 */
[----:B0-----:R-:W-:-:S06]  /*58c0*/  HADD2 R3, R2, R25 ;  /* 0x0000001902037230 */ /* 0x001fcc0000000000 */
[----:B------:R-:W0:Y:S02]  /*58d0*/  ATOMS.CAST.SPIN R3, [R0+0x4], R2, R3 ;  /* 0x000004020003738d */ /* 0x000e240001800003 */
[----:B0-----:R-:W-:-:S13]  /*58e0*/  ISETP.EQ.U32.AND P0, PT, R3, 0x1, PT ;  /* 0x000000010300780c */ /* 0x001fda0003f02070 */
[----:B------:R-:W-:Y:S05]  /*58f0*/  @!P0 BRA `(.L_x_4944) ;  /* 0xfffffffc00ec8947 */ /* 0x000fea000383ffff */
[----:B------:R-:W-:Y:S05]  /*5900*/  EXIT ;  /* 0x000000000000794d */ /* 0x000fea0003800000 */
.L_x_4943:
[----:B------:R-:W0:Y:S02]  /*5910*/  LD.E R0, desc[UR6][R4.64+0x4] ;  /* 0x0000040604007980 */ /* 0x000e24000c101900 */
[----:B0-----:R-:W-:-:S05]  /*5920*/  IADD3 R3, R25, R0, RZ ;  /* 0x0000000019037210 */ /* 0x001fca0007ffe0ff */
[----:B------:R-:W-:Y:S01]  /*5930*/  ST.E desc[UR6][R4.64+0x4], R3 ;  /* 0x0000040304007985 */ /* 0x000fe2000c101906 */
[----:B------:R-:W-:Y:S05]  /*5940*/  EXIT ;  /* 0x000000000000794d */ /* 0x000fea0003800000 */
.L_x_4945:
        /* <DEDUP_REMOVED lines=11> */
.L_x_5262:


//--------------------- .text._Z23gemm_half_q_half_kernelILi1ELi40ELb1ELb1ELi32EEvPK6__halfPKjS4_S2_PS0_iiiiPKtS7_iiiiiibS2_i --------------------------
	.section	.text._Z23gemm_half_q_half_kernelILi1ELi40ELb1ELb1ELi32EEvPK6__halfPKjS4_S2_PS0_iiiiPKtS7_iiiiiibS2_i,"ax",@progbits
	.align	128
        .global         _Z23gemm_half_q_half_kernelILi1ELi40ELb1ELb1ELi32EEvPK6__halfPKjS4_S2_PS0_iiiiPKtS7_iiiiiibS2_i
        .type           _Z23gemm_half_q_half_kernelILi1ELi40ELb1ELb1ELi32EEvPK6__halfPKjS4_S2_PS0_iiiiPKtS7_iiiiiibS2_i,@function
        .size           _Z23gemm_half_q_half_kernelILi1ELi40ELb1ELb1ELi32EEvPK6__halfPKjS4_S2_PS0_iiiiPKtS7_iiiiiibS2_i,(.L_x_5263 - _Z23gemm_half_q_half_kernelILi1ELi40ELb1ELb1ELi32EEvPK6__halfPKjS4_S2_PS0_iiiiPKtS7_iiiiiibS2_i)
        .other          _Z23gemm_half_q_half_kernelILi1ELi40ELb1ELb1ELi32EEvPK6__halfPKjS4_S2_PS0_iiiiPKtS7_iiiiiibS2_i,@"STO_CUDA_ENTRY STV_DEFAULT"
_Z23gemm_half_q_half_kernelILi1ELi40ELb1ELb1ELi32EEvPK6__halfPKjS4_S2_PS0_iiiiPKtS7_iiiiiibS2_i:
.text._Z23gemm_half_q_half_kernelILi1ELi40ELb1ELb1ELi32EEvPK6__halfPKjS4_S2_PS0_iiiiPKtS7_iiiiiibS2_i:
        /* <DEDUP_REMOVED lines=47> */
.L_x_4947:
[----:B------:R-:W-:Y:S05]  /*02f0*/  BSYNC B0 ;  /* 0x0000000000007941 */ /* 0x000fea0003800000 */
.L_x_4946:
[----:B------:R-:W-:Y:S01]  /*0300*/  ULDC UR4, c[0x0][0x23c] ;  /* 0x00008f0000047ab9 */ /* 0x000fe20000000800 */
[----:B------:R-:W-:Y:S02]  /*0310*/  SHF.L.U32 R14, R14, 0x2, RZ ;  /* 0x000000020e0e7819 */ /* 0x000fe400000006ff */
[----:B------:R-:W-:-:S04]  /*0320*/  MOV R29, UR4 ;  /* 0x00000004001d7c02 */ /* 0x000fc80008000f00 */
        /* <DEDUP_REMOVED lines=29> */
.L_x_4949:
        /* <DEDUP_REMOVED lines=30> */
[----:B0-----:R-:W4:Y:S01]  /*06e0*/  I2F.F16 R2, R23 ;  /* 0x0000001700027306 */ /* 0x001f220000200c00 */
        /* <DEDUP_REMOVED lines=9> */
.L_x_4948:
        /* <DEDUP_REMOVED lines=12> */
.L_x_4950:
        /* <DEDUP_REMOVED lines=8> */
.L_x_4951:
        /* <DEDUP_REMOVED lines=12> */
.L_x_4952:
        /* <DEDUP_REMOVED lines=8> */
.L_x_4953:
        /* <DEDUP_REMOVED lines=11> */
.L_x_4954:
[C---:B------:R-:W-:Y:S01]  /*0ab0*/  VIMNMX R8, R31.reuse, UR4, PT ;  /* 0x000000041f087c48 */ /* 0x040fe2000bfe0100 */
[----:B------:R-:W1:Y:S01]  /*0ac0*/  S2UR UR5, SR_CgaCtaId ;  /* 0x00000000000579c3 */ /* 0x000e620000008800 */
[----:B------:R-:W-:Y:S01]  /*0ad0*/  ISETP.GE.OR P0, PT, R31, R12, P0 ;  /* 0x0000000c1f00720c */ /* 0x000fe20000706670 */
[----:B------:R-:W-:Y:S01]  /*0ae0*/  ULDC.64 UR8, c[0x0][0x218] ;  /* 0x0000860000087ab9 */ /* 0x000fe20000000a00 */
[----:B------:R-:W-:Y:S01]  /*0af0*/  SHF.R.S32.HI R11, RZ, 0x1f, R8 ;  /* 0x0000001fff0b7819 */ /* 0x000fe20000011408 */
[----:B------:R-:W-:Y:S01]  /*0b00*/  UMOV UR4, 0x400 ;  /* 0x0000040000047882 */ /* 0x000fe20000000000 */
[----:B------:R-:W-:Y:S02]  /*0b10*/  PRMT R26, RZ, 0x5410, RZ ;  /* 0x00005410ff1a7816 */ /* 0x000fe400000000ff */
[----:B------:R-:W-:Y:S02]  /*0b20*/  LEA.HI R11, R11, R8, RZ, 0x5 ;  /* 0x000000080b0b7211 */ /* 0x000fe400078f28ff */
[----:B------:R-:W-:-:S02]  /*0b30*/  PRMT R25, RZ, 0x5410, RZ ;  /* 0x00005410ff197816 */ /* 0x000fc400000000ff */
[----:B------:R-:W-:-:S04]  /*0b40*/  SHF.R.S32.HI R8, RZ, 0x5, R11 ;  /* 0x00000005ff087819 */ /* 0x000fc8000001140b */
[----:B------:R-:W-:-:S04]  /*0b50*/  LEA R5, R8, R5, 0x3 ;  /* 0x0000000508057211 */ /* 0x000fc800078e18ff */
[----:B------:R-:W-:-:S04]  /*0b60*/  IADD3 R4, R7, R5, R4 ;  /* 0x0000000507047210 */ /* 0x000fc80007ffe004 */
[----:B------:R-:W-:Y:S01]  /*0b70*/  IADD3 R4, R9, R4, R6 ;  /* 0x0000000409047210 */ /* 0x000fe20007ffe006 */
[----:B-1----:R-:W-:-:S04]  /*0b80*/  ULEA UR4, UR5, UR4, 0x18 ;  /* 0x0000000405047291 */ /* 0x002fc8000f8ec03f */
[----:B------:R-:W-:Y:S01]  /*0b90*/  IMAD R5, R4, R29, RZ ;  /* 0x0000001d04057224 */ /* 0x000fe200078e02ff */
[----:B------:R-:W-:-:S04]  /*0ba0*/  SHF.R.S32.HI R4, RZ, 0x1f, R14 ;  /* 0x0000001fff047819 */ /* 0x000fc8000001140e */
[----:B------:R-:W-:-:S04]  /*0bb0*/  IADD3 R14, P2, R14, R5, RZ ;  /* 0x000000050e0e7210 */ /* 0x000fc80007f5e0ff */
[----:B------:R-:W-:Y:S02]  /*0bc0*/  LEA.HI.X.SX32 R5, R5, R4, 0x1, P2 ;  /* 0x0000000405057211 */ /* 0x000fe400010f0eff */
[----:B------:R-:W-:-:S04]  /*0bd0*/  LEA R34, P2, R14, UR8, 0x2 ;  /* 0x000000080e227c11 */ /* 0x000fc8000f8410ff */
[----:B------:R-:W-:Y:S01]  /*0be0*/  LEA.HI.X R35, R14, UR9, R5, 0x2, P2 ;  /* 0x000000090e237c11 */ /* 0x000fe200090f1405 */
[----:B------:R-:W-:Y:S08]  /*0bf0*/  @P0 BRA `(.L_x_4955) ;  /* 0x0000001400fc0947 */ /* 0x000ff00003800000 */
[----:B------:R-:W1:Y:S01]  /*0c00*/  LDC R27, c[0x0][0x23c] ;  /* 0x00008f00ff1b7b82 */ /* 0x000e620000000800 */
[----:B------:R-:W-:Y:S01]  /*0c10*/  PRMT R4, R30, 0x9910, RZ ;  /* 0x000099101e047816 */ /* 0x000fe200000000ff */
[----:B------:R-:W-:Y:S01]  /*0c20*/  ULDC UR5, c[0x0][0x25c] ;  /* 0x0000970000057ab9 */ /* 0x000fe20000000800 */
[----:B------:R-:W-:Y:S02]  /*0c30*/  SHF.R.S32.HI R28, RZ, 0x1f, R29 ;  /* 0x0000001fff1c7819 */ /* 0x000fe4000001141d */
[----:B------:R-:W-:Y:S02]  /*0c40*/  ISETP.EQ.OR P2, PT, R4, RZ, P1 ;  /* 0x000000ff0400720c */ /* 0x000fe40000f42670 */
[----:B------:R-:W-:Y:S02]  /*0c50*/  PRMT R25, RZ, 0x5410, RZ ;  /* 0x00005410ff197816 */ /* 0x000fe400000000ff */
[----:B------:R-:W-:-:S09]  /*0c60*/  PRMT R26, RZ, 0x5410, RZ ;  /* 0x00005410ff1a7816 */ /* 0x000fd200000000ff */
.L_x_4958:
[----:B------:R2:W5:Y:S01]  /*0c70*/  LDG.E.128.CONSTANT R4, desc[UR6][R34.64] ;  /* 0x0000000622047981 */ /* 0x000562000c1e9d00 */
[----:B-1----:R-:W-:Y:S01]  /*0c80*/  MOV R29, R27 ;  /* 0x0000001b001d7202 */ /* 0x002fe20000000f00 */
[----:B------:R-:W-:Y:S06]  /*0c90*/  @P2 BRA `(.L_x_4956) ;  /* 0x0000000800d02947 */ /* 0x000fec0003800000 */
[C---:B------:R-:W-:Y:S01]  /*0ca0*/  IMAD.WIDE R20, R29.reuse, 0x4, R34 ;  /* 0x000000041d147825 */ /* 0x040fe200078e0222 */
[----:B------:R-:W1:Y:S04]  /*0cb0*/  LDS.128 R16, [UR4] ;  /* 0x00000004ff107984 */ /* 0x000e680008000c00 */
[----:B------:R3:W4:Y:S01]  /*0cc0*/  LDG.E.128.CONSTANT R8, desc[UR6][R20.64] ;  /* 0x0000000614087981 */ /* 0x000722000c1e9d00 */
[----:B------:R-:W-:-:S06]  /*0cd0*/  IMAD.WIDE R12, R29, 0x4, R20 ;  /* 0x000000041d0c7825 */ /* 0x000fcc00078e0214 */
[----:B------:R-:W2:Y:S01]  /*0ce0*/  LDG.E.128.CONSTANT R12, desc[UR6][R12.64] ;  /* 0x000000060c0c7981 */ /* 0x000ea2000c1e9d00 */
[----:B-----5:R-:W-:Y:S02]  /*0cf0*/  LOP3.LUT R37, R4, 0x3f003f, RZ, 0xc0, !PT ;  /* 0x003f003f04257812 */ /* 0x020fe400078ec0ff */
[----:B---3--:R-:W-:Y:S02]  /*0d00*/  SHF.R.U32.HI R20, RZ, 0x6, R4 ;  /* 0x00000006ff147819 */ /* 0x008fe40000011604 */
        /* <DEDUP_REMOVED lines=17> */
[-C--:B-1----:R-:W-:Y:S01]  /*0e20*/  HFMA2.MMA R37, R37, R16.reuse, RZ ;  /* 0x0000001025257235 */ /* 0x082fe200000000ff */
        /* <DEDUP_REMOVED lines=23> */
[----:B----4-:R-:W-:-:S02]  /*0fa0*/  LOP3.LUT R20, R8, 0x3f003f, RZ, 0xc0, !PT ;  /* 0x003f003f08147812 */ /* 0x010fc400078ec0ff */
        /* <DEDUP_REMOVED lines=40> */
[----:B--2---:R-:W-:-:S03]  /*1230*/  LOP3.LUT R16, R12, 0x3f003f, RZ, 0xc0, !PT ;  /* 0x003f003f0c107812 */ /* 0x004fc600078ec0ff */
        /* <DEDUP_REMOVED lines=90> */
.L_x_4956:
[----:B------:R-:W-:Y:S05]  /*17e0*/  @P2 BRA `(.L_x_4957) ;  /* 0x0000000800e02947 */ /* 0x000fea0003800000 */
[----:B-----5:R-:W-:Y:S01]  /*17f0*/  IMAD R5, R28, 0xc, RZ ;  /* 0x0000000c1c057824 */ /* 0x020fe200078e02ff */
[----:B------:R-:W1:Y:S01]  /*1800*/  LDS.128 R16, [UR4+0x20] ;  /* 0x00002004ff107984 */ /* 0x000e620008000c00 */
[----:B------:R-:W-:-:S05]  /*1810*/  IMAD.WIDE.U32 R20, R29, 0xc, R34 ;  /* 0x0000000c1d147825 */ /* 0x000fca00078e0022 */
[----:B------:R-:W-:-:S05]  /*1820*/  IADD3 R21, R21, R5, RZ ;  /* 0x0000000515157210 */ /* 0x000fca0007ffe0ff */
[----:B------:R3:W4:Y:S02]  /*1830*/  LDG.E.128.CONSTANT R4, desc[UR6][R20.64] ;  /* 0x0000000614047981 */ /* 0x000724000c1e9d00 */
[----:B---3--:R-:W-:-:S05]  /*1840*/  IMAD.WIDE R20, R29, 0x4, R20 ;  /* 0x000000041d147825 */ /* 0x008fca00078e0214 */
[----:B------:R3:W2:Y:S01]  /*1850*/  LDG.E.128.CONSTANT R8, desc[UR6][R20.64] ;  /* 0x0000000614087981 */ /* 0x0006a2000c1e9d00 */
[----:B------:R-:W-:-:S06]  /*1860*/  IMAD.WIDE R12, R29, 0x4, R20 ;  /* 0x000000041d0c7825 */ /* 0x000fcc00078e0214 */
[----:B------:R-:W2:Y:S01]  /*1870*/  LDG.E.128.CONSTANT R12, desc[UR6][R12.64] ;  /* 0x000000060c0c7981 */ /* 0x000ea2000c1e9d00 */
[----:B------:R-:W-:Y:S02]  /*1880*/  PRMT R24, R24, 0x5410, R0 ;  /* 0x0000541018187816 */ /* 0x000fe40000000000 */
[----:B0-----:R-:W-:Y:S02]  /*1890*/  PRMT R2, R2, 0x5410, R3 ;  /* 0x0000541002027816 */ /* 0x001fe40000000003 */
[----:B----4-:R-:W-:Y:S02]  /*18a0*/  LOP3.LUT R37, R4, 0x3f003f, RZ, 0xc0, !PT ;  /* 0x003f003f04257812 */ /* 0x010fe400078ec0ff */
[----:B---3--:R-:W-:Y:S02]  /*18b0*/  SHF.R.U32.HI R20, RZ, 0x6, R4 ;  /* 0x00000006ff147819 */ /* 0x008fe40000011604 */
[----:B------:R-:W-:Y:S02]  /*18c0*/  LOP3.LUT R37, R37, 0x64006400, RZ, 0xfc, !PT ;  /* 0x6400640025257812 */ /* 0x000fe400078efcff */
[----:B------:R-:W-:-:S02]  /*18d0*/  LOP3.LUT R23, R6, 0x3f003f, RZ, 0xc0, !PT ;  /* 0x003f003f06177812 */ /* 0x000fc400078ec0ff */
[----:B------:R-:W-:Y:S01]  /*18e0*/  LOP3.LUT R20, R20, 0x3f003f, RZ, 0xc0, !PT ;  /* 0x003f003f14147812 */ /* 0x000fe200078ec0ff */
[----:B------:R-:W-:Y:S01]  /*18f0*/  HADD2 R37, R37, -1056, -1056 ;  /* 0xe420e42025257430 */ /* 0x000fe20000000000 */
[----:B------:R-:W-:Y:S02]  /*1900*/  LOP3.LUT R33, R5, 0x3f003f, RZ, 0xc0, !PT ;  /* 0x003f003f05217812 */ /* 0x000fe400078ec0ff */
[----:B------:R-:W-:Y:S02]  /*1910*/  LOP3.LUT R36, R7, 0x3f003f, RZ, 0xc0, !PT ;  /* 0x003f003f07247812 */ /* 0x000fe400078ec0ff */
[----:B------:R-:W-:Y:S01]  /*1920*/  SHF.R.U32.HI R22, RZ, 0x6, R5 ;  /* 0x00000006ff167819 */ /* 0x000fe20000011605 */
[----:B-1----:R-:W-:Y:S01]  /*1930*/  HFMA2.MMA R37, R37, R16, RZ ;  /* 0x0000001025257235 */ /* 0x002fe200000000ff */
        /* <DEDUP_REMOVED lines=23> */
[----:B--2---:R-:W-:Y:S01]  /*1ab0*/  LOP3.LUT R20, R8, 0x3f003f, RZ, 0xc0, !PT ;  /* 0x003f003f08147812 */ /* 0x004fe200078ec0ff */
        /* <DEDUP_REMOVED lines=139> */
.L_x_4957:
[----:B------:R-:W-:Y:S01]  /*2370*/  IADD3 R31, R31, 0x20, RZ ;  /* 0x000000201f1f7810 */ /* 0x000fe20007ffe0ff */
[----:B--2---:R-:W-:Y:S01]  /*2380*/  IMAD.WIDE.U32 R34, R29, 0x18, R34 ;  /* 0x000000181d227825 */ /* 0x004fe200078e0022 */
[----:B------:R-:W-:Y:S02]  /*2390*/  UIADD3 UR4, UR4, 0x40, URZ ;  /* 0x0000004004047890 */ /* 0x000fe4000fffe03f */
[C---:B------:R-:W-:Y:S01]  /*23a0*/  ISETP.GE.AND P0, PT, R31.reuse, UR5, PT ;  /* 0x000000051f007c0c */ /* 0x040fe2000bf06270 */
[----:B-----5:R-:W-:Y:S01]  /*23b0*/  IMAD R5, R28, 0x18, RZ ;  /* 0x000000181c057824 */ /* 0x020fe200078e02ff */
[----:B------:R-:W-:-:S04]  /*23c0*/  ISETP.LT.AND P3, PT, R31, R32, PT ;  /* 0x000000201f00720c */ /* 0x000fc80003f61270 */
[----:B------:R-:W-:-:S09]  /*23d0*/  IADD3 R35, R35, R5, RZ ;  /* 0x0000000523237210 */ /* 0x000fd20007ffe0ff */
[----:B------:R-:W-:Y:S05]  /*23e0*/  @!P0 BRA P3, `(.L_x_4958) ;  /* 0xffffffe800208947 */ /* 0x000fea000183ffff */
.L_x_4955:
[----:B------:R-:W-:Y:S01]  /*23f0*/  ISETP.GE.AND P0, PT, R31, R32, PT ;  /* 0x000000201f00720c */ /* 0x000fe20003f06270 */
[----:B------:R-:W-:-:S03]  /*2400*/  ULDC UR5, c[0x0][0x264] ;  /* 0x0000990000057ab9 */ /* 0x000fc60000000800 */
[----:B------:R-:W-:-:S13]  /*2410*/  ISETP.GE.OR P0, PT, R31, UR5, P0 ;  /* 0x000000051f007c0c */ /* 0x000fda0008706670 */
[----:B------:R-:W-:Y:S05]  /*2420*/  @P0 BRA `(.L_x_4959) ;  /* 0x0000002400240947 */ /* 0x000fea0003800000 */
[----:B------:R-:W-:Y:S01]  /*2430*/  SHF.R.S32.HI R4, RZ, 0x1f, R29 ;  /* 0x0000001fff047819 */ /* 0x000fe2000001141d */
[----:B------:R-:W-:Y:S01]  /*2440*/  HADD2.F32 R24, -RZ, R24.H0_H0 ;  /* 0x20000018ff187230 */ /* 0x000fe20000004100 */
[----:B------:R-:W-:Y:S01]  /*2450*/  ULDC UR5, c[0x0][0x264] ;  /* 0x0000990000057ab9 */ /* 0x000fe20000000800 */
[----:B------:R-:W-:Y:S01]  /*2460*/  HADD2.F32 R0, -RZ, R0.H0_H0 ;  /* 0x20000000ff007230 */ /* 0x000fe20000004100 */
[C---:B------:R-:W-:Y:S01]  /*2470*/  SHF.L.U64.HI R13, R29.reuse, 0x4, R4 ;  /* 0x000000041d0d7819 */ /* 0x040fe20000010204 */
[----:B------:R-:W-:Y:S01]  /*2480*/  HADD2.F32 R10, -RZ, R2.H0_H0 ;  /* 0x20000002ff0a7230 */ /* 0x000fe20000004100 */
[----:B------:R-:W-:Y:S01]  /*2490*/  SHF.L.U32 R29, R29, 0x4, RZ ;  /* 0x000000041d1d7819 */ /* 0x000fe200000006ff */
[----:B------:R-:W-:-:S07]  /*24a0*/  HADD2.F32 R11, -RZ, R3.H0_H0 ;  /* 0x20000003ff0b7230 */ /* 0x000fce0000004100 */
.L_x_4964:
[----:B0-----:R-:W-:Y:S02]  /*24b0*/  MOV R2, R34 ;  /* 0x0000002200027202 */ /* 0x001fe40000000f00 */
[----:B------:R-:W-:Y:S01]  /*24c0*/  MOV R3, R35 ;  /* 0x0000002300037202 */ /* 0x000fe20000000f00 */
[----:B------:R-:W-:Y:S06]  /*24d0*/  @P1 BRA `(.L_x_4960) ;  /* 0x0000002000dc1947 */ /* 0x000fec0003800000 */
[----:B------:R-:W-:Y:S01]  /*24e0*/  PRMT R4, R30, 0x9910, RZ ;  /* 0x000099101e047816 */ /* 0x000fe200000000ff */
[----:B------:R-:W-:-:S03]  /*24f0*/  HFMA2.MMA R12, -RZ, RZ, 0, 0.0625 ;  /* 0x00002c00ff0c7435 */ /* 0x000fc600000001ff */
[----:B------:R-:W-:-:S13]  /*2500*/  ISETP.NE.AND P0, PT, R4, RZ, PT ;  /* 0x000000ff0400720c */ /* 0x000fda0003f05270 */
[----:B------:R-:W-:Y:S05]  /*2510*/  @!P0 BRA `(.L_x_4961) ;  /* 0x00000008002c8947 */ /* 0x000fea0003800000 */
[----:B------:R-:W2:Y:S04]  /*2520*/  LDG.E.128.CONSTANT R4, desc[UR6][R2.64] ;  /* 0x0000000602047981 */ /* 0x000ea8000c1e9d00 */
[----:B------:R-:W0:Y:S02]  /*2530*/  LDS.64 R14, [UR4] ;  /* 0x00000004ff0e7984 */ /* 0x000e240008000a00 */
[----:B0-----:R-:W-:Y:S01]  /*2540*/  HADD2.F32 R19, -RZ, R14.H1_H1 ;  /* 0x3000000eff137230 */ /* 0x001fe20000004100 */
[----:B--2---:R-:W-:Y:S02]  /*2550*/  LOP3.LUT R8, R4, 0xf000f, RZ, 0xc0, !PT ;  /* 0x000f000f04087812 */ /* 0x004fe400078ec0ff */
        /* <DEDUP_REMOVED lines=8> */
[----:B------:R-:W-:Y:S02]  /*25e0*/  HADD2.F32 R8, -RZ, R18.H0_H0 ;  /* 0x20000012ff087230 */ /* 0x000fe40000004100 */
[----:B------:R-:W-:-:S02]  /*25f0*/  HADD2 R9, R9, -1032, -1032 ;  /* 0xe408e40809097430 */ /* 0x000fc40000000000 */
[----:B------:R-:W-:Y:S02]  /*2600*/  HADD2.F32 R28, -RZ, R18.H1_H1 ;  /* 0x30000012ff1c7230 */ /* 0x000fe40000004100 */
[----:B------:R-:W-:Y:S01]  /*2610*/  HADD2 R18, R16, -1032, -1032 ;  /* 0xe408e40810127430 */ /* 0x000fe20000000000 */
[----:B------:R-:W-:Y:S01]  /*2620*/  LOP3.LUT R27, R5, 0xf000f0, RZ, 0xc0, !PT ;  /* 0x00f000f0051b7812 */ /* 0x000fe200078ec0ff */
[----:B------:R-:W-:Y:S02]  /*2630*/  HADD2 R20, R17, -1032, -1032 ;  /* 0xe408e40811147430 */ /* 0x000fe40000000000 */
[--C-:B------:R-:W-:Y:S01]  /*2640*/  HADD2.F32 R34, -RZ, R9.reuse.H0_H0 ;  /* 0x20000009ff227230 */ /* 0x100fe20000004100 */
[----:B------:R-:W-:Y:S01]  /*2650*/  SHF.R.U32.HI R5, RZ, 0x8, R5 ;  /* 0x00000008ff057819 */ /* 0x000fe20000011605 */
[----:B------:R-:W-:Y:S01]  /*2660*/  HADD2.F32 R36, -RZ, R9.H1_H1 ;  /* 0x30000009ff247230 */ /* 0x000fe20000004100 */
[----:B------:R-:W-:Y:S01]  /*2670*/  LOP3.LUT R27, R27, 0x64006400, RZ, 0xfc, !PT ;  /* 0x640064001b1b7812 */ /* 0x000fe200078efcff */
[----:B------:R-:W-:-:S02]  /*2680*/  HADD2.F32 R16, -RZ, R18.H0_H0 ;  /* 0x20000012ff107230 */ /* 0x000fc40000004100 */
[----:B------:R-:W-:Y:S02]  /*2690*/  HADD2.F32 R22, -RZ, R18.H1_H1 ;  /* 0x30000012ff167230 */ /* 0x000fe40000004100 */
[----:B------:R-:W-:Y:S02]  /*26a0*/  HADD2.F32 R9, -RZ, R14.H0_H0 ;  /* 0x2000000eff097230 */ /* 0x000fe40000004100 */
[----:B------:R-:W-:-:S03]  /*26b0*/  HADD2.F32 R18, -RZ, R20.H0_H0 ;  /* 0x20000014ff127230 */ /* 0x000fc60000004100 */
[----:B------:R-:W-:Y:S01]  /*26c0*/  FFMA.FTZ R17, R8, R9, RZ ;  /* 0x0000000908117223 */ /* 0x000fe200000100ff */
[C---:B------:R-:W-:Y:S01]  /*26d0*/  FFMA.FTZ R14, R9.reuse, R34, RZ ;  /* 0x00000022090e7223 */ /* 0x040fe200000100ff */
[C---:B------:R-:W-:Y:S01]  /*26e0*/  FFMA.FTZ R21, R9.reuse, R16, RZ ;  /* 0x0000001009157223 */ /* 0x040fe200000100ff */
[----:B------:R-:W-:Y:S01]  /*26f0*/  FFMA.FTZ R18, R9, R18, RZ ;  /* 0x0000001209127223 */ /* 0x000fe200000100ff */
[----:B------:R-:W-:Y:S01]  /*2700*/  FFMA.FTZ R17, R28, R19, R17 ;  /* 0x000000131c117223 */ /* 0x000fe20000010011 */
[----:B------:R-:W0:Y:S01]  /*2710*/  LDS.64 R8, [UR4+0x8] ;  /* 0x00000804ff087984 */ /* 0x000e220008000a00 */
[C---:B------:R-:W-:Y:S01]  /*2720*/  FFMA.FTZ R16, R19.reuse, R22, R21 ;  /* 0x0000001613107223 */ /* 0x040fe20000010015 */
[----:B------:R-:W-:Y:S01]  /*2730*/  LOP3.LUT R22, R4, 0xf000f0, RZ, 0xc0, !PT ;  /* 0x00f000f004167812 */ /* 0x000fe200078ec0ff */
[----:B------:R-:W-:Y:S01]  /*2740*/  HADD2.F32 R21, -RZ, R20.H1_H1 ;  /* 0x30000014ff157230 */ /* 0x000fe20000004100 */
[----:B------:R-:W-:Y:S01]  /*2750*/  LOP3.LUT R28, R6, 0xf000f0, RZ, 0xc0, !PT ;  /* 0x00f000f0061c7812 */ /* 0x000fe200078ec0ff */
[----:B------:R-:W-:Y:S01]  /*2760*/  FFMA.FTZ R14, R19, R36, R14 ;  /* 0x00000024130e7223 */ /* 0x000fe2000001000e */
[----:B------:R-:W-:-:S02]  /*2770*/  LOP3.LUT R20, R7, 0xf000f0, RZ, 0xc0, !PT ;  /* 0x00f000f007147812 */ /* 0x000fc400078ec0ff */
[----:B------:R-:W-:Y:S01]  /*2780*/  LOP3.LUT R23, R22, 0x64006400, RZ, 0xfc, !PT ;  /* 0x6400640016177812 */ /* 0x000fe200078efcff */
[----:B------:R-:W-:Y:S01]  /*2790*/  FFMA.FTZ R19, R19, R21, R18 ;  /* 0x0000001513137223 */ /* 0x000fe20000010012 */
[----:B------:R-:W-:Y:S01]  /*27a0*/  LOP3.LUT R33, R28, 0x64006400, RZ, 0xfc, !PT ;  /* 0x640064001c217812 */ /* 0x000fe200078efcff */
[-C--:B------:R-:W-:Y:S01]  /*27b0*/  HFMA2 R21, R27, R12.reuse.H0_H0, -72, -72 ;  /* 0xd480d4801b157431 */ /* 0x080fe2000004000c */
[----:B------:R-:W-:Y:S01]  /*27c0*/  LOP3.LUT R27, R20, 0x64006400, RZ, 0xfc, !PT ;  /* 0x64006400141b7812 */ /* 0x000fe200078efcff */
[-C--:B------:R-:W-:Y:S02]  /*27d0*/  HFMA2 R22, R23, R12.reuse.H0_H0, -72, -72 ;  /* 0xd480d48017167431 */ /* 0x080fe4000004000c */
[----:B------:R-:W-:Y:S02]  /*27e0*/  HADD2.F32 R20, -RZ, R15.H0_H0 ;  /* 0x2000000fff147230 */ /* 0x000fe40000004100 */
[----:B------:R-:W-:Y:S02]  /*27f0*/  HFMA2 R23, R33, R12.H0_H0, -72, -72 ;  /* 0xd480d48021177431 */ /* 0x000fe4000004000c */
[----:B------:R-:W-:-:S02]  /*2800*/  HADD2.F32 R33, -RZ, R21.H0_H0 ;  /* 0x20000015ff217230 */ /* 0x000fc40000004100 */
[----:B------:R-:W-:Y:S02]  /*2810*/  HFMA2 R18, R27, R12.H0_H0, -72, -72 ;  /* 0xd480d4801b127431 */ /* 0x000fe4000004000c */
[----:B------:R-:W-:Y:S01]  /*2820*/  HADD2.F32 R28, -RZ, R22.H0_H0 ;  /* 0x20000016ff1c7230 */ /* 0x000fe20000004100 */
[----:B------:R-:W-:Y:S01]  /*2830*/  SHF.R.U32.HI R4, RZ, 0x8, R4 ;  /* 0x00000008ff047819 */ /* 0x000fe20000011604 */
[----:B------:R-:W-:Y:S02]  /*2840*/  HADD2.F32 R35, -RZ, R23.H0_H0 ;  /* 0x20000017ff237230 */ /* 0x000fe40000004100 */
[----:B------:R-:W-:Y:S01]  /*2850*/  FFMA.FTZ R14, R20, R33, R14 ;  /* 0x00000021140e7223 */ /* 0x000fe2000001000e */
[----:B------:R-:W-:Y:S02]  /*2860*/  HADD2.F32 R33, -RZ, R18.H0_H0 ;  /* 0x20000012ff217230 */ /* 0x000fe40000004100 */
[----:B------:R-:W-:Y:S01]  /*2870*/  FFMA.FTZ R28, R28, R20, R17 ;  /* 0x000000141c1c7223 */ /* 0x000fe20000010011 */
[----:B------:R-:W-:Y:S01]  /*2880*/  LOP3.LUT R17, R4, 0xf000f, RZ, 0xc0, !PT ;  /* 0x000f000f04117812 */ /* 0x000fe200078ec0ff */
[----:B------:R-:W-:-:S02]  /*2890*/  HADD2.F32 R15, -RZ, R15.H1_H1 ;  /* 0x3000000fff0f7230 */ /* 0x000fc40000004100 */
[C---:B------:R-:W-:Y:S01]  /*28a0*/  FFMA.FTZ R16, R20.reuse, R35, R16 ;  /* 0x0000002314107223 */ /* 0x040fe20000010010 */
[----:B------:R-:W-:Y:S02]  /*28b0*/  HADD2.F32 R27, -RZ, R22.H1_H1 ;  /* 0x30000016ff1b7230 */ /* 0x000fe40000004100 */
[----:B------:R-:W-:Y:S01]  /*28c0*/  FFMA.FTZ R20, R20, R33, R19 ;  /* 0x0000002114147223 */ /* 0x000fe20000010013 */
[----:B------:R-:W-:Y:S01]  /*28d0*/  HADD2.F32 R21, -RZ, R21.H1_H1 ;  /* 0x30000015ff157230 */ /* 0x000fe20000004100 */
[----:B------:R-:W-:Y:S01]  /*28e0*/  SHF.R.U32.HI R7, RZ, 0x8, R7 ;  /* 0x00000008ff077819 */ /* 0x000fe20000011607 */
[----:B------:R-:W-:Y:S01]  /*28f0*/  HADD2.F32 R23, -RZ, R23.H1_H1 ;  /* 0x30000017ff177230 */ /* 0x000fe20000004100 */
[----:B------:R-:W-:Y:S01]  /*2900*/  LOP3.LUT R17, R17, 0x64006400, RZ, 0xfc, !PT ;  /* 0x6400640011117812 */ /* 0x000fe200078efcff */
[----:B------:R-:W-:Y:S01]  /*2910*/  FFMA.FTZ R22, R27, R15, R28 ;  /* 0x0000000f1b167223 */ /* 0x000fe2000001001c */
[----:B------:R-:W-:Y:S01]  /*2920*/  LOP3.LUT R19, R5, 0xf000f, RZ, 0xc0, !PT ;  /* 0x000f000f05137812 */ /* 0x000fe200078ec0ff */
[----:B------:R-:W-:Y:S01]  /*2930*/  FFMA.FTZ R14, R15, R21, R14 ;  /* 0x000000150f0e7223 */ /* 0x000fe2000001000e */
[----:B------:R-:W-:Y:S01]  /*2940*/  SHF.R.U32.HI R6, RZ, 0x8, R6 ;  /* 0x00000008ff067819 */ /* 0x000fe20000011606 */
[----:B------:R-:W-:Y:S01]  /*2950*/  HADD2.F32 R28, -RZ, R18.H1_H1 ;  /* 0x30000012ff1c7230 */ /* 0x000fe20000004100 */
        /* <DEDUP_REMOVED lines=8> */
[--C-:B------:R-:W-:Y:S01]  /*29e0*/  HADD2.F32 R33, -RZ, R18.reuse.H0_H0 ;  /* 0x20000012ff217230 */ /* 0x100fe20000004100 */
[----:B------:R-:W-:Y:S01]  /*29f0*/  LOP3.LUT R23, R23, 0x64006400, RZ, 0xfc, !PT ;  /* 0x6400640017177812 */ /* 0x000fe200078efcff */
[----:B------:R-:W-:Y:S01]  /*2a00*/  FFMA.FTZ R20, R15, R28, R20 ;  /* 0x0000001c0f147223 */ /* 0x000fe20000010014 */
[----:B------:R-:W-:Y:S02]  /*2a10*/  HADD2 R15, R27, -1032, -1032 ;  /* 0xe408e4081b0f7430 */ /* 0x000fe40000000000 */
[----:B------:R-:W-:Y:S02]  /*2a20*/  HADD2.F32 R27, -RZ, R21.H0_H0 ;  /* 0x20000015ff1b7230 */ /* 0x000fe40000004100 */
[----:B------:R-:W-:Y:S01]  /*2a30*/  FFMA.FTZ R19, R33, R17, R22 ;  /* 0x0000001121137223 */ /* 0x000fe20000010016 */
[----:B------:R-:W-:Y:S02]  /*2a40*/  HADD2 R22, R23, -1032, -1032 ;  /* 0xe408e40817167430 */ /* 0x000fe40000000000 */
[----:B------:R-:W-:Y:S01]  /*2a50*/  HADD2.F32 R28, -RZ, R18.H1_H1 ;  /* 0x30000012ff1c7230 */ /* 0x000fe20000004100 */
[----:B------:R-:W-:Y:S01]  /*2a60*/  LOP3.LUT R4, R4, 0xf000f0, RZ, 0xc0, !PT ;  /* 0x00f000f004047812 */ /* 0x000fe200078ec0ff */
[----:B------:R-:W-:-:S02]  /*2a70*/  HADD2.F32 R18, -RZ, R8.H1_H1 ;  /* 0x30000008ff127230 */ /* 0x000fc40000004100 */
[----:B------:R-:W-:Y:S01]  /*2a80*/  FFMA.FTZ R27, R17, R27, R14 ;  /* 0x0000001b111b7223 */ /* 0x000fe2000001000e */
[----:B------:R-:W-:Y:S01]  /*2a90*/  HADD2.F32 R21, -RZ, R21.H1_H1 ;  /* 0x30000015ff157230 */ /* 0x000fe20000004100 */
[----:B------:R-:W-:Y:S01]  /*2aa0*/  LOP3.LUT R14, R5, 0xf000f0, RZ, 0xc0, !PT ;  /* 0x00f000f0050e7812 */ /* 0x000fe200078ec0ff */
[----:B------:R-:W-:Y:S01]  /*2ab0*/  HADD2.F32 R23, -RZ, R22.H0_H0 ;  /* 0x20000016ff177230 */ /* 0x000fe20000004100 */
[----:B------:R-:W-:Y:S01]  /*2ac0*/  LOP3.LUT R6, R6, 0xf000f0, RZ, 0xc0, !PT ;  /* 0x00f000f006067812 */ /* 0x000fe200078ec0ff */
[--C-:B------:R-:W-:Y:S02]  /*2ad0*/  HADD2.F32 R33, -RZ, R15.reuse.H0_H0 ;  /* 0x2000000fff217230 */ /* 0x100fe40000004100 */
[----:B------:R-:W-:Y:S01]  /*2ae0*/  FFMA.FTZ R5, R18, R21, R27 ;  /* 0x0000001512057223 */ /* 0x000fe2000001001b */
[----:B------:R-:W-:Y:S01]  /*2af0*/  LOP3.LUT R21, R4, 0x64006400, RZ, 0xfc, !PT ;  /* 0x6400640004157812 */ /* 0x000fe200078efcff */
[C---:B------:R-:W-:Y:S01]  /*2b00*/  FFMA.FTZ R23, R17.reuse, R23, R16 ;  /* 0x0000001711177223 */ /* 0x040fe20000010010 */
[----:B------:R-:W-:Y:S01]  /*2b10*/  LOP3.LUT R27, R14, 0x64006400, RZ, 0xfc, !PT ;  /* 0x640064000e1b7812 */ /* 0x000fe200078efcff */
[----:B------:R-:W-:Y:S01]  /*2b20*/  FFMA.FTZ R17, R17, R33, R20 ;  /* 0x0000002111117223 */ /* 0x000fe20000010014 */
[----:B------:R-:W-:Y:S01]  /*2b30*/  LOP3.LUT R14, R7, 0xf000f0, RZ, 0xc0, !PT ;  /* 0x00f000f0070e7812 */ /* 0x000fe200078ec0ff */
[-C--:B------:R-:W-:Y:S01]  /*2b40*/  HFMA2 R7, R21, R12.reuse.H0_H0, -72, -72 ;  /* 0xd480d48015077431 */ /* 0x080fe2000004000c */
[----:B------:R-:W-:Y:S01]  /*2b50*/  LOP3.LUT R33, R6, 0x64006400, RZ, 0xfc, !PT ;  /* 0x6400640006217812 */ /* 0x000fe200078efcff */
[----:B------:R-:W-:Y:S01]  /*2b60*/  HFMA2 R6, R27, R12.H0_H0, -72, -72 ;  /* 0xd480d4801b067431 */ /* 0x000fe2000004000c */
[----:B------:R-:W-:Y:S01]  /*2b70*/  LOP3.LUT R21, R14, 0x64006400, RZ, 0xfc, !PT ;  /* 0x640064000e157812 */ /* 0x000fe200078efcff */
[----:B------:R-:W-:-:S02]  /*2b80*/  HADD2.F32 R16, -RZ, R15.H1_H1 ;  /* 0x3000000fff107230 */ /* 0x000fc40000004100 */
[----:B------:R-:W-:Y:S01]  /*2b90*/  FFMA.FTZ R19, R28, R18, R19 ;  /* 0x000000121c137223 */ /* 0x000fe20000010013 */
[----:B------:R-:W-:Y:S02]  /*2ba0*/  HADD2.F32 R8, -RZ, R9.H0_H0 ;  /* 0x20000009ff087230 */ /* 0x000fe40000004100 */
[-C--:B------:R-:W-:Y:S02]  /*2bb0*/  HFMA2 R4, R33, R12.reuse.H0_H0, -72, -72 ;  /* 0xd480d48021047431 */ /* 0x080fe4000004000c */
[----:B------:R-:W-:Y:S02]  /*2bc0*/  HADD2.F32 R15, -RZ, R6.H0_H0 ;  /* 0x20000006ff0f7230 */ /* 0x000fe40000004100 */
[----:B------:R-:W-:Y:S02]  /*2bd0*/  HFMA2 R21, R21, R12.H0_H0, -72, -72 ;  /* 0xd480d48015157431 */ /* 0x000fe4000004000c */
        /* <DEDUP_REMOVED lines=31> */
.L_x_4961:
[----:B------:R-:W0:Y:S02]  /*2dd0*/  LDC R19, c[0x0][0x23c] ;  /* 0x00008f00ff137b82 */ /* 0x000e240000000800 */
[----:B0-----:R-:W-:-:S04]  /*2de0*/  IMAD.WIDE R4, R19, 0x4, R2 ;  /* 0x0000000413047825 */ /* 0x001fc800078e0202 */
[----:B------:R-:W-:Y:S01]  /*2df0*/  IMAD.WIDE R8, R19, 0x4, R4 ;  /* 0x0000000413087825 */ /* 0x000fe200078e0204 */
[----:B------:R-:W-:Y:S06]  /*2e00*/  @!P0 BRA `(.L_x_4962) ;  /* 0x00000008002c8947 */ /* 0x000fec0003800000 */
[----:B------:R-:W2:Y:S04]  /*2e10*/  LDG.E.128.CONSTANT R4, desc[UR6][R4.64] ;  /* 0x0000000604047981 */ /* 0x000ea8000c1e9d00 */
[----:B------:R-:W0:Y:S01]  /*2e20*/  LDS.64 R14, [UR4+0x10] ;  /* 0x00001004ff0e7984 */ /* 0x000e220008000a00 */
[----:B--2---:R-:W-:Y:S02]  /*2e30*/  LOP3.LUT R16, R4, 0xf000f, RZ, 0xc0, !PT ;  /* 0x000f000f04107812 */ /* 0x004fe400078ec0ff */
        /* <DEDUP_REMOVED lines=22> */
[----:B------:R-:W-:Y:S01]  /*2fa0*/  HADD2.F32 R17, -RZ, R14.H1_H1 ;  /* 0x3000000eff117230 */ /* 0x000fe20000004100 */
[----:B------:R-:W-:Y:S01]  /*2fb0*/  LOP3.LUT R14, R4, 0xf000f0, RZ, 0xc0, !PT ;  /* 0x00f000f0040e7812 */ /* 0x000fe200078ec0ff */
[----:B------:R-:W-:Y:S01]  /*2fc0*/  HADD2.F32 R23, -RZ, R23.H1_H1 ;  /* 0x30000017ff177230 */ /* 0x000fe20000004100 */
[----:B------:R-:W-:Y:S01]  /*2fd0*/  SHF.R.U32.HI R4, RZ, 0x8, R4 ;  /* 0x00000008ff047819 */ /* 0x000fe20000011604 */
[----:B------:R-:W-:Y:S02]  /*2fe0*/  HADD2.F32 R27, -RZ, R27.H1_H1 ;  /* 0x3000001bff1b7230 */ /* 0x000fe40000004100 */
[----:B------:R-:W-:Y:S01]  /*2ff0*/  FFMA.FTZ R28, R21, R17, R16 ;  /* 0x00000011151c7223 */ /* 0x000fe20000010010 */
[C---:B------:R-:W-:Y:S01]  /*3000*/  FFMA.FTZ R34, R17.reuse, R22, R34 ;  /* 0x0000001611227223 */ /* 0x040fe20000010022 */
[----:B------:R-:W-:Y:S01]  /*3010*/  FFMA.FTZ R18, R17, R23, R18 ;  /* 0x0000001711127223 */ /* 0x000fe20000010012 */
[----:B------:R-:W-:Y:S01]  /*3020*/  LOP3.LUT R21, R5, 0xf000f0, RZ, 0xc0, !PT ;  /* 0x00f000f005157812 */ /* 0x000fe200078ec0ff */
[----:B------:R-:W-:Y:S01]  /*3030*/  FFMA.FTZ R20, R17, R27, R20 ;  /* 0x0000001b11147223 */ /* 0x000fe20000010014 */
[----:B------:R-:W-:Y:S01]  /*3040*/  LOP3.LUT R22, R6, 0xf000f0, RZ, 0xc0, !PT ;  /* 0x00f000f006167812 */ /* 0x000fe200078ec0ff */
[----:B------:R-:W0:Y:S01]  /*3050*/  LDS.64 R16, [UR4+0x18] ;  /* 0x00001804ff107984 */ /* 0x000e220008000a00 */
[----:B------:R-:W-:-:S02]  /*3060*/  LOP3.LUT R27, R7, 0xf000f0, RZ, 0xc0, !PT ;  /* 0x00f000f0071b7812 */ /* 0x000fc400078ec0ff */
[----:B------:R-:W-:Y:S02]  /*3070*/  LOP3.LUT R21, R21, 0x64006400, RZ, 0xfc, !PT ;  /* 0x6400640015157812 */ /* 0x000fe400078efcff */
[----:B------:R-:W-:Y:S02]  /*3080*/  LOP3.LUT R23, R14, 0x64006400, RZ, 0xfc, !PT ;  /* 0x640064000e177812 */ /* 0x000fe400078efcff */
[----:B------:R-:W-:Y:S02]  /*3090*/  LOP3.LUT R33, R22, 0x64006400, RZ, 0xfc, !PT ;  /* 0x6400640016217812 */ /* 0x000fe400078efcff */
[----:B------:R-:W-:Y:S01]  /*30a0*/  LOP3.LUT R35, R27, 0x64006400, RZ, 0xfc, !PT ;  /* 0x640064001b237812 */ /* 0x000fe200078efcff */
[-C--:B------:R-:W-:Y:S01]  /*30b0*/  HFMA2 R27, R21, R12.reuse.H0_H0, -72, -72 ;  /* 0xd480d480151b7431 */ /* 0x080fe2000004000c */
[----:B------:R-:W-:Y:S01]  /*30c0*/  SHF.R.U32.HI R5, RZ, 0x8, R5 ;  /* 0x00000008ff057819 */ /* 0x000fe20000011605 */
[-C--:B------:R-:W-:Y:S01]  /*30d0*/  HFMA2 R23, R23, R12.reuse.H0_H0, -72, -72 ;  /* 0xd480d48017177431 */ /* 0x080fe2000004000c */
[----:B------:R-:W-:Y:S01]  /*30e0*/  SHF.R.U32.HI R6, RZ, 0x8, R6 ;  /* 0x00000008ff067819 */ /* 0x000fe20000011606 */
[----:B------:R-:W-:-:S02]  /*30f0*/  HFMA2 R22, R33, R12.H0_H0, -72, -72 ;  /* 0xd480d48021167431 */ /* 0x000fc4000004000c */
[----:B------:R-:W-:Y:S02]  /*3100*/  HADD2.F32 R33, -RZ, R15.H0_H0 ;  /* 0x2000000fff217230 */ /* 0x000fe40000004100 */
[----:B------:R-:W-:Y:S02]  /*3110*/  HFMA2 R14, R35, R12.H0_H0, -72, -72 ;  /* 0xd480d480230e7431 */ /* 0x000fe4000004000c */
[----:B------:R-:W-:Y:S01]  /*3120*/  HADD2.F32 R21, -RZ, R27.H0_H0 ;  /* 0x2000001bff157230 */ /* 0x000fe20000004100 */
[----:B------:R-:W-:Y:S01]  /*3130*/  SHF.R.U32.HI R7, RZ, 0x8, R7 ;  /* 0x00000008ff077819 */ /* 0x000fe20000011607 */
[----:B------:R-:W-:Y:S02]  /*3140*/  HADD2.F32 R36, -RZ, R23.H0_H0 ;  /* 0x20000017ff247230 */ /* 0x000fe40000004100 */
[----:B------:R-:W-:Y:S02]  /*3150*/  HADD2.F32 R15, -RZ, R15.H1_H1 ;  /* 0x3000000fff0f7230 */ /* 0x000fe40000004100 */
[----:B------:R-:W-:Y:S01]  /*3160*/  FFMA.FTZ R21, R33, R21, R34 ;  /* 0x0000001521157223 */ /* 0x000fe20000010022 */
[----:B------:R-:W-:-:S02]  /*3170*/  HADD2.F32 R23, -RZ, R23.H1_H1 ;  /* 0x30000017ff177230 */ /* 0x000fc40000004100 */
[----:B------:R-:W-:Y:S01]  /*3180*/  FFMA.FTZ R28, R36, R33, R28 ;  /* 0x00000021241c7223 */ /* 0x000fe2000001001c */
[----:B------:R-:W-:Y:S02]  /*3190*/  HADD2.F32 R34, -RZ, R27.H1_H1 ;  /* 0x3000001bff227230 */ /* 0x000fe40000004100 */
[--C-:B------:R-:W-:Y:S02]  /*31a0*/  HADD2.F32 R37, -RZ, R22.reuse.H0_H0 ;  /* 0x20000016ff257230 */ /* 0x100fe40000004100 */
[----:B------:R-:W-:Y:S01]  /*31b0*/  FFMA.FTZ R28, R23, R15, R28 ;  /* 0x0000000f171c7223 */ /* 0x000fe2000001001c */
[----:B------:R-:W-:Y:S01]  /*31c0*/  HADD2.F32 R27, -RZ, R22.H1_H1 ;  /* 0x30000016ff1b7230 */ /* 0x000fe20000004100 */
[----:B------:R-:W-:Y:S01]  /*31d0*/  LOP3.LUT R22, R4, 0xf000f, RZ, 0xc0, !PT ;  /* 0x000f000f04167812 */ /* 0x000fe200078ec0ff */
[--C-:B------:R-:W-:Y:S02]  /*31e0*/  HADD2.F32 R35, -RZ, R14.reuse.H0_H0 ;  /* 0x2000000eff237230 */ /* 0x100fe40000004100 */
[----:B------:R-:W-:Y:S01]  /*31f0*/  FFMA.FTZ R18, R33, R37, R18 ;  /* 0x0000002521127223 */ /* 0x000fe20000010012 */
[----:B------:R-:W-:Y:S01]  /*3200*/  HADD2.F32 R23, -RZ, R14.H1_H1 ;  /* 0x3000000eff177230 */ /* 0x000fe20000004100 */
[----:B------:R-:W-:Y:S01]  /*3210*/  LOP3.LUT R22, R22, 0x64006400, RZ, 0xfc, !PT ;  /* 0x6400640016167812 */ /* 0x000fe200078efcff */
[----:B------:R-:W-:Y:S01]  /*3220*/  FFMA.FTZ R21, R15, R34, R21 ;  /* 0x000000220f157223 */ /* 0x000fe20000010015 */
[----:B------:R-:W-:Y:S01]  /*3230*/  LOP3.LUT R14, R5, 0xf000f, RZ, 0xc0, !PT ;  /* 0x000f000f050e7812 */ /* 0x000fe200078ec0ff */
[----:B------:R-:W-:Y:S01]  /*3240*/  FFMA.FTZ R20, R33, R35, R20 ;  /* 0x0000002321147223 */ /* 0x000fe20000010014 */
[C---:B------:R-:W-:Y:S01]  /*3250*/  FFMA.FTZ R18, R15.reuse, R27, R18 ;  /* 0x0000001b0f127223 */ /* 0x040fe20000010012 */
[----:B------:R-:W-:Y:S01]  /*3260*/  HADD2 R27, R22, -1032, -1032 ;  /* 0xe408e408161b7430 */ /* 0x000fe20000000000 */
[----:B------:R-:W-:Y:S01]  /*3270*/  LOP3.LUT R14, R14, 0x64006400, RZ, 0xfc, !PT ;  /* 0x640064000e0e7812 */ /* 0x000fe200078efcff */
[----:B------:R-:W-:Y:S01]  /*3280*/  FFMA.FTZ R20, R15, R23, R20 ;  /* 0x000000170f147223 */ /* 0x000fe20000010014 */
[----:B------:R-:W-:Y:S01]  /*3290*/  LOP3.LUT R15, R6, 0xf000f, RZ, 0xc0, !PT ;  /* 0x000f000f060f7812 */ /* 0x000fe200078ec0ff */
[----:B0-----:R-:W-:Y:S01]  /*32a0*/  HADD2.F32 R23, -RZ, R16.H0_H0 ;  /* 0x20000010ff177230 */ /* 0x001fe20000004100 */
[----:B------:R-:W-:Y:S01]  /*32b0*/  LOP3.LUT R22, R7, 0xf000f, RZ, 0xc0, !PT ;  /* 0x000f000f07167812 */ /* 0x000fe200078ec0ff */
[----:B------:R-:W-:-:S02]  /*32c0*/  HADD2 R14, R14, -1032, -1032 ;  /* 0xe408e4080e0e7430 */ /* 0x000fc40000000000 */
[----:B------:R-:W-:Y:S01]  /*32d0*/  HADD2.F32 R33, -RZ, R27.H0_H0 ;  /* 0x2000001bff217230 */ /* 0x000fe20000004100 */
[----:B------:R-:W-:Y:S02]  /*32e0*/  LOP3.LUT R15, R15, 0x64006400, RZ, 0xfc, !PT ;  /* 0x640064000f0f7812 */ /* 0x000fe400078efcff */
[----:B------:R-:W-:Y:S01]  /*32f0*/  LOP3.LUT R4, R4, 0xf000f0, RZ, 0xc0, !PT ;  /* 0x00f000f004047812 */ /* 0x000fe200078ec0ff */
[----:B------:R-:W-:Y:S02]  /*3300*/  HADD2.F32 R34, -RZ, R14.H0_H0 ;  /* 0x2000000eff227230 */ /* 0x000fe40000004100 */
[----:B------:R-:W-:Y:S01]  /*3310*/  FFMA.FTZ R28, R33, R23, R28 ;  /* 0x00000017211c7223 */ /* 0x000fe2000001001c */
[----:B------:R-:W-:Y:S01]  /*3320*/  HADD2 R15, R15, -1032, -1032 ;  /* 0xe408e4080f0f7430 */ /* 0x000fe20000000000 */
[----:B------:R-:W-:Y:S01]  /*3330*/  LOP3.LUT R33, R22, 0x64006400, RZ, 0xfc, !PT ;  /* 0x6400640016217812 */ /* 0x000fe200078efcff */
[----:B------:R-:W-:Y:S01]  /*3340*/  FFMA.FTZ R22, R23, R34, R21 ;  /* 0x0000002217167223 */ /* 0x000fe20000010015 */
[----:B------:R-:W-:-:S02]  /*3350*/  LOP3.LUT R6, R6, 0xf000f0, RZ, 0xc0, !PT ;  /* 0x00f000f006067812 */ /* 0x000fc400078ec0ff */
[----:B------:R-:W-:Y:S02]  /*3360*/  HADD2.F32 R34, -RZ, R15.H0_H0 ;  /* 0x2000000fff227230 */ /* 0x000fe40000004100 */
[----:B------:R-:W-:Y:S02]  /*3370*/  HADD2 R21, R33, -1032, -1032 ;  /* 0xe408e40821157430 */ /* 0x000fe40000000000 */
[----:B------:R-:W-:Y:S01]  /*3380*/  HADD2.F32 R33, -RZ, R27.H1_H1 ;  /* 0x3000001bff217230 */ /* 0x000fe20000004100 */
[----:B------:R-:W-:Y:S01]  /*3390*/  LOP3.LUT R7, R7, 0xf000f0, RZ, 0xc0, !PT ;  /* 0x00f000f007077812 */ /* 0x000fe200078ec0ff */
[----:B------:R-:W-:Y:S02]  /*33a0*/  HADD2.F32 R27, -RZ, R16.H1_H1 ;  /* 0x30000010ff1b7230 */ /* 0x000fe40000004100 */
[----:B------:R-:W-:Y:S01]  /*33b0*/  FFMA.FTZ R18, R23, R34, R18 ;  /* 0x0000002217127223 */ /* 0x000fe20000010012 */
[----:B------:R-:W-:Y:S01]  /*33c0*/  HADD2.F32 R34, -RZ, R21.H0_H0 ;  /* 0x20000015ff227230 */ /* 0x000fe20000004100 */
[----:B------:R-:W-:Y:S01]  /*33d0*/  LOP3.LUT R35, R6, 0x64006400, RZ, 0xfc, !PT ;  /* 0x6400640006237812 */ /* 0x000fe200078efcff */
[----:B------:R-:W-:Y:S01]  /*33e0*/  HADD2.F32 R15, -RZ, R15.H1_H1 ;  /* 0x3000000fff0f7230 */ /* 0x000fe20000004100 */
[----:B------:R-:W-:Y:S01]  /*33f0*/  LOP3.LUT R7, R7, 0x64006400, RZ, 0xfc, !PT ;  /* 0x6400640007077812 */ /* 0x000fe200078efcff */
[----:B------:R-:W-:Y:S01]  /*3400*/  FFMA.FTZ R16, R33, R27, R28 ;  /* 0x0000001b21107223 */ /* 0x000fe2000001001c */
[----:B------:R-:W-:Y:S01]  /*3410*/  FFMA.FTZ R20, R23, R34, R20 ;  /* 0x0000002217147223 */ /* 0x000fe20000010014 */
[----:B------:R-:W-:Y:S01]  /*3420*/  HADD2.F32 R23, -RZ, R14.H1_H1 ;  /* 0x3000000eff177230 */ /* 0x000fe20000004100 */
[----:B------:R-:W-:Y:S01]  /*3430*/  LOP3.LUT R14, R5, 0xf000f0, RZ, 0xc0, !PT ;  /* 0x00f000f0050e7812 */ /* 0x000fe200078ec0ff */
[----:B------:R-:W-:Y:S01]  /*3440*/  FFMA.FTZ R18, R27, R15, R18 ;  /* 0x0000000f1b127223 */ /* 0x000fe20000010012 */
[----:B------:R-:W-:Y:S01]  /*3450*/  LOP3.LUT R5, R4, 0x64006400, RZ, 0xfc, !PT ;  /* 0x6400640004057812 */ /* 0x000fe200078efcff */
[----:B------:R-:W-:-:S02]  /*3460*/  HFMA2 R4, R35, R12.H0_H0, -72, -72 ;  /* 0xd480d48023047431 */ /* 0x000fc4000004000c */
[----:B------:R-:W-:Y:S01]  /*3470*/  FFMA.FTZ R22, R27, R23, R22 ;  /* 0x000000171b167223 */ /* 0x000fe20000010016 */
[----:B------:R-:W-:Y:S01]  /*3480*/  LOP3.LUT R23, R14, 0x64006400, RZ, 0xfc, !PT ;  /* 0x640064000e177812 */ /* 0x000fe200078efcff */
[--C-:B------:R-:W-:Y:S02]  /*3490*/  HADD2.F32 R33, -RZ, R17.reuse.H0_H0 ;  /* 0x20000011ff217230 */ /* 0x100fe40000004100 */
[-C--:B------:R-:W-:Y:S02]  /*34a0*/  HFMA2 R6, R5, R12.reuse.H0_H0, -72, -72 ;  /* 0xd480d48005067431 */ /* 0x080fe4000004000c */
[----:B------:R-:W-:Y:S02]  /*34b0*/  HADD2.F32 R17, -RZ, R17.H1_H1 ;  /* 0x30000011ff117230 */ /* 0x000fe40000004100 */
[-C--:B------:R-:W-:Y:S02]  /*34c0*/  HFMA2 R7, R7, R12.reuse.H0_H0, -72, -72 ;  /* 0xd480d48007077431 */ /* 0x080fe4000004000c */
[----:B------:R-:W-:-:S02]  /*34d0*/  HFMA2 R5, R23, R12.H0_H0, -72, -72 ;  /* 0xd480d48017057431 */ /* 0x000fc4000004000c */
[----:B------:R-:W-:Y:S02]  /*34e0*/  HADD2.F32 R15, -RZ, R6.H0_H0 ;  /* 0x20000006ff0f7230 */ /* 0x000fe40000004100 */
[----:B------:R-:W-:Y:S02]  /*34f0*/  HADD2.F32 R23, -RZ, R21.H1_H1 ;  /* 0x30000015ff177230 */ /* 0x000fe40000004100 */
        /* <DEDUP_REMOVED lines=28> */
.L_x_4962:
[----:B------:R-:W-:Y:S05]  /*36c0*/  @!P0 BRA `(.L_x_4963) ;  /* 0x00000008002c8947 */ /* 0x000fea0003800000 */
        /* <DEDUP_REMOVED lines=139> */
.L_x_4963:
[----:B------:R-:W-:Y:S05]  /*3f80*/  @!P0 BRA `(.L_x_4960) ;  /* 0x0000000800308947 */ /* 0x000fea0003800000 */
[----:B------:R-:W-:Y:S01]  /*3f90*/  IMAD.WIDE R4, R19, 0x4, R8 ;  /* 0x0000000413047825 */ /* 0x000fe200078e0208 */
[----:B------:R-:W0:Y:S05]  /*3fa0*/  LDS.64 R14, [UR4+0x30] ;  /* 0x00003004ff0e7984 */ /* 0x000e2a0008000a00 */
[----:B------:R-:W2:Y:S02]  /*3fb0*/  LDG.E.128.CONSTANT R4, desc[UR6][R4.64] ;  /* 0x0000000604047981 */ /* 0x000ea4000c1e9d00 */
[----:B--2---:R-:W-:Y:S02]  /*3fc0*/  LOP3.LUT R9, R5, 0xf000f, RZ, 0xc0, !PT ;  /* 0x000f000f05097812 */ /* 0x004fe400078ec0ff */
        /* <DEDUP_REMOVED lines=8> */
[----:B------:R-:W-:-:S02]  /*4050*/  HADD2 R9, R8, -1032, -1032 ;  /* 0xe408e40808097430 */ /* 0x000fc40000000000 */
[--C-:B------:R-:W-:Y:S01]  /*4060*/  HADD2.F32 R20, -RZ, R18.reuse.H0_H0 ;  /* 0x20000012ff147230 */ /* 0x100fe20000004100 */
[----:B------:R-:W-:Y:S01]  /*4070*/  LOP3.LUT R22, R7, 0xf000f0, RZ, 0xc0, !PT ;  /* 0x00f000f007167812 */ /* 0x000fe200078ec0ff */
[----:B------:R-:W-:Y:S02]  /*4080*/  HADD2.F32 R23, -RZ, R18.H1_H1 ;  /* 0x30000012ff177230 */ /* 0x000fe40000004100 */
[----:B------:R-:W-:Y:S02]  /*4090*/  HADD2 R18, R16, -1032, -1032 ;  /* 0xe408e40810127430 */ /* 0x000fe40000000000 */
[--C-:B------:R-:W-:Y:S02]  /*40a0*/  HADD2.F32 R8, -RZ, R9.reuse.H0_H0 ;  /* 0x20000009ff087230 */ /* 0x100fe40000004100 */
[----:B------:R-:W-:Y:S02]  /*40b0*/  HADD2 R17, R17, -1032, -1032 ;  /* 0xe408e40811117430 */ /* 0x000fe40000000000 */
[----:B------:R-:W-:Y:S01]  /*40c0*/  HADD2.F32 R21, -RZ, R9.H1_H1 ;  /* 0x30000009ff157230 */ /* 0x000fe20000004100 */
[----:B------:R-:W-:Y:S01]  /*40d0*/  LOP3.LUT R35, R22, 0x64006400, RZ, 0xfc, !PT ;  /* 0x6400640016237812 */ /* 0x000fe200078efcff */
[----:B0-----:R-:W-:Y:S01]  /*40e0*/  HADD2.F32 R9, -RZ, R14.H0_H0 ;  /* 0x2000000eff097230 */ /* 0x001fe20000004100 */
[----:B------:R-:W-:Y:S01]  /*40f0*/  SHF.R.U32.HI R7, RZ, 0x8, R7 ;  /* 0x00000008ff077819 */ /* 0x000fe20000011607 */
[----:B------:R-:W-:-:S02]  /*4100*/  HADD2.F32 R16, -RZ, R18.H0_H0 ;  /* 0x20000012ff107230 */ /* 0x000fc40000004100 */
[----:B------:R-:W-:Y:S02]  /*4110*/  HADD2.F32 R19, -RZ, R18.H1_H1 ;  /* 0x30000012ff137230 */ /* 0x000fe40000004100 */
[----:B------:R-:W-:Y:S01]  /*4120*/  FFMA.FTZ R8, R8, R9, RZ ;  /* 0x0000000908087223 */ /* 0x000fe200000100ff */
[--C-:B------:R-:W-:Y:S02]  /*4130*/  HADD2.F32 R18, -RZ, R17.reuse.H0_H0 ;  /* 0x20000011ff127230 */ /* 0x100fe40000004100 */
[C---:B------:R-:W-:Y:S01]  /*4140*/  FFMA.FTZ R16, R9.reuse, R16, RZ ;  /* 0x0000001009107223 */ /* 0x040fe200000100ff */
[----:B------:R-:W-:Y:S02]  /*4150*/  HADD2.F32 R27, -RZ, R17.H1_H1 ;  /* 0x30000011ff1b7230 */ /* 0x000fe40000004100 */
[C---:B------:R-:W-:Y:S01]  /*4160*/  FFMA.FTZ R17, R9.reuse, R20, RZ ;  /* 0x0000001409117223 */ /* 0x040fe200000100ff */
[----:B------:R-:W-:Y:S02]  /*4170*/  HADD2.F32 R14, -RZ, R14.H1_H1 ;  /* 0x3000000eff0e7230 */ /* 0x000fe40000004100 */
[----:B------:R-:W-:Y:S01]  /*4180*/  FFMA.FTZ R18, R9, R18, RZ ;  /* 0x0000001209127223 */ /* 0x000fe200000100ff */
[----:B------:R-:W-:-:S02]  /*4190*/  LOP3.LUT R20, R6, 0xf000f0, RZ, 0xc0, !PT ;  /* 0x00f000f006147812 */ /* 0x000fc400078ec0ff */
[----:B------:R-:W-:Y:S01]  /*41a0*/  SHF.R.U32.HI R6, RZ, 0x8, R6 ;  /* 0x00000008ff067819 */ /* 0x000fe20000011606 */
[C---:B------:R-:W-:Y:S01]  /*41b0*/  FFMA.FTZ R23, R14.reuse, R23, R17 ;  /* 0x000000170e177223 */ /* 0x040fe20000010011 */
[C---:B------:R-:W-:Y:S01]  /*41c0*/  FFMA.FTZ R17, R14.reuse, R27, R18 ;  /* 0x0000001b0e117223 */ /* 0x040fe20000010012 */
[----:B------:R-:W-:Y:S01]  /*41d0*/  LOP3.LUT R18, R5, 0xf000f0, RZ, 0xc0, !PT ;  /* 0x00f000f005127812 */ /* 0x000fe200078ec0ff */
[----:B------:R-:W-:Y:S01]  /*41e0*/  FFMA.FTZ R21, R21, R14, R8 ;  /* 0x0000000e15157223 */ /* 0x000fe20000010008 */
[----:B------:R-:W-:Y:S01]  /*41f0*/  FFMA.FTZ R19, R14, R19, R16 ;  /* 0x000000130e137223 */ /* 0x000fe20000010010 */
[----:B------:R-:W0:Y:S01]  /*4200*/  LDS.64 R8, [UR4+0x38] ;  /* 0x00003804ff087984 */ /* 0x000e220008000a00 */
[----:B------:R-:W-:Y:S01]  /*4210*/  LOP3.LUT R14, R4, 0xf000f0, RZ, 0xc0, !PT ;  /* 0x00f000f0040e7812 */ /* 0x000fe200078ec0ff */
[--C-:B------:R-:W-:Y:S01]  /*4220*/  HADD2.F32 R16, -RZ, R15.reuse.H0_H0 ;  /* 0x2000000fff107230 */ /* 0x100fe20000004100 */
[----:B------:R-:W-:Y:S01]  /*4230*/  LOP3.LUT R33, R18, 0x64006400, RZ, 0xfc, !PT ;  /* 0x6400640012217812 */ /* 0x000fe200078efcff */
[----:B------:R-:W-:Y:S01]  /*4240*/  HADD2.F32 R15, -RZ, R15.H1_H1 ;  /* 0x3000000fff0f7230 */ /* 0x000fe20000004100 */
[----:B------:R-:W-:Y:S01]  /*4250*/  LOP3.LUT R27, R14, 0x64006400, RZ, 0xfc, !PT ;  /* 0x640064000e1b7812 */ /* 0x000fe200078efcff */
[-C--:B------:R-:W-:Y:S01]  /*4260*/  HFMA2 R14, R35, R12.reuse.H0_H0, -72, -72 ;  /* 0xd480d480230e7431 */ /* 0x080fe2000004000c */
[----:B------:R-:W-:Y:S01]  /*4270*/  SHF.R.U32.HI R5, RZ, 0x8, R5 ;  /* 0x00000008ff057819 */ /* 0x000fe20000011605 */
[-C--:B------:R-:W-:Y:S01]  /*4280*/  HFMA2 R18, R33, R12.reuse.H0_H0, -72, -72 ;  /* 0xd480d48021127431 */ /* 0x080fe2000004000c */
[----:B------:R-:W-:Y:S01]  /*4290*/  LOP3.LUT R33, R20, 0x64006400, RZ, 0xfc, !PT ;  /* 0x6400640014217812 */ /* 0x000fe200078efcff */
[----:B------:R-:W-:Y:S01]  /*42a0*/  HFMA2 R20, R27, R12.H0_H0, -72, -72 ;  /* 0xd480d4801b147431 */ /* 0x000fe2000004000c */
[----:B------:R-:W-:-:S02]  /*42b0*/  SHF.R.U32.HI R4, RZ, 0x8, R4 ;  /* 0x00000008ff047819 */ /* 0x000fc40000011604 */
[----:B------:R-:W-:Y:S02]  /*42c0*/  HADD2.F32 R28, -RZ, R18.H0_H0 ;  /* 0x20000012ff1c7230 */ /* 0x000fe40000004100 */
[----:B------:R-:W-:Y:S02]  /*42d0*/  HFMA2 R22, R33, R12.H0_H0, -72, -72 ;  /* 0xd480d48021167431 */ /* 0x000fe4000004000c */
[----:B------:R-:W-:Y:S01]  /*42e0*/  HADD2.F32 R34, -RZ, R20.H0_H0 ;  /* 0x20000014ff227230 */ /* 0x000fe20000004100 */
[C---:B------:R-:W-:Y:S01]  /*42f0*/  LOP3.LUT R27, R7.reuse, 0xf000f, RZ, 0xc0, !PT ;  /* 0x000f000f071b7812 */ /* 0x040fe200078ec0ff */
[----:B------:R-:W-:Y:S01]  /*4300*/  FFMA.FTZ R28, R16, R28, R23 ;  /* 0x0000001c101c7223 */ /* 0x000fe20000010017 */
[----:B------:R-:W-:Y:S02]  /*4310*/  HADD2.F32 R36, -RZ, R22.H0_H0 ;  /* 0x20000016ff247230 */ /* 0x000fe40000004100 */
[----:B------:R-:W-:Y:S01]  /*4320*/  FFMA.FTZ R34, R34, R16, R21 ;  /* 0x0000001022227223 */ /* 0x000fe20000010015 */
[----:B------:R-:W-:Y:S01]  /*4330*/  HADD2.F32 R23, -RZ, R14.H0_H0 ;  /* 0x2000000eff177230 */ /* 0x000fe20000004100 */
[----:B------:R-:W-:Y:S01]  /*4340*/  LOP3.LUT R7, R7, 0xf000f0, RZ, 0xc0, !PT ;  /* 0x00f000f007077812 */ /* 0x000fe200078ec0ff */
[----:B------:R-:W-:-:S02]  /*4350*/  HADD2.F32 R21, -RZ, R18.H1_H1 ;  /* 0x30000012ff157230 */ /* 0x000fc40000004100 */
[C---:B------:R-:W-:Y:S01]  /*4360*/  FFMA.FTZ R36, R16.reuse, R36, R19 ;  /* 0x0000002410247223 */ /* 0x040fe20000010013 */
[----:B------:R-:W-:Y:S02]  /*4370*/  HADD2.F32 R19, -RZ, R20.H1_H1 ;  /* 0x30000014ff137230 */ /* 0x000fe40000004100 */
        /* <DEDUP_REMOVED lines=10> */
[----:B------:R-:W-:-:S02]  /*4420*/  HADD2 R22, R20, -1032, -1032 ;  /* 0xe408e40814167430 */ /* 0x000fc40000000000 */
[----:B------:R-:W-:Y:S01]  /*4430*/  FFMA.FTZ R17, R15, R17, R36 ;  /* 0x000000110f117223 */ /* 0x000fe20000010024 */
[----:B------:R-:W-:Y:S01]  /*4440*/  HADD2 R14, R21, -1032, -1032 ;  /* 0xe408e408150e7430 */ /* 0x000fe20000000000 */
[----:B------:R-:W-:Y:S01]  /*4450*/  LOP3.LUT R23, R23, 0x64006400, RZ, 0xfc, !PT ;  /* 0x6400640017177812 */ /* 0x000fe200078efcff */
[----:B0-----:R-:W-:Y:S01]  /*4460*/  HADD2.F32 R20, -RZ, R8.H0_H0 ;  /* 0x20000008ff147230 */ /* 0x001fe20000004100 */
[----:B------:R-:W-:Y:S01]  /*4470*/  LOP3.LUT R21, R27, 0x64006400, RZ, 0xfc, !PT ;  /* 0x640064001b157812 */ /* 0x000fe200078efcff */
[----:B------:R-:W-:Y:S01]  /*4480*/  FFMA.FTZ R27, R15, R34, R18 ;  /* 0x000000220f1b7223 */ /* 0x000fe20000010012 */
[----:B------:R-:W-:Y:S02]  /*4490*/  HADD2.F32 R28, -RZ, R22.H0_H0 ;  /* 0x20000016ff1c7230 */ /* 0x000fe40000004100 */
[----:B------:R-:W-:Y:S02]  /*44a0*/  HADD2 R18, R23, -1032, -1032 ;  /* 0xe408e40817127430 */ /* 0x000fe40000000000 */
[----:B------:R-:W-:-:S02]  /*44b0*/  HADD2.F32 R33, -RZ, R14.H0_H0 ;  /* 0x2000000eff217230 */ /* 0x000fc40000004100 */
[----:B------:R-:W-:Y:S01]  /*44c0*/  HADD2 R15, R21, -1032, -1032 ;  /* 0xe408e408150f7430 */ /* 0x000fe20000000000 */
[----:B------:R-:W-:Y:S01]  /*44d0*/  LOP3.LUT R4, R4, 0xf000f0, RZ, 0xc0, !PT ;  /* 0x00f000f004047812 */ /* 0x000fe200078ec0ff */
[----:B------:R-:W-:Y:S01]  /*44e0*/  FFMA.FTZ R19, R28, R20, R19 ;  /* 0x000000141c137223 */ /* 0x000fe20000010013 */
[----:B------:R-:W-:Y:S02]  /*44f0*/  HADD2.F32 R23, -RZ, R18.H0_H0 ;  /* 0x20000012ff177230 */ /* 0x000fe40000004100 */
[----:B------:R-:W-:Y:S01]  /*4500*/  FFMA.FTZ R21, R20, R33, R16 ;  /* 0x0000002114157223 */ /* 0x000fe20000010010 */
[----:B------:R-:W-:Y:S01]  /*4510*/  HADD2.F32 R28, -RZ, R15.H0_H0 ;  /* 0x2000000fff1c7230 */ /* 0x000fe20000004100 */
[----:B------:R-:W-:Y:S01]  /*4520*/  LOP3.LUT R6, R6, 0xf000f0, RZ, 0xc0, !PT ;  /* 0x00f000f006067812 */ /* 0x000fe200078ec0ff */
[----:B------:R-:W-:Y:S02]  /*4530*/  HADD2.F32 R22, -RZ, R22.H1_H1 ;  /* 0x30000016ff167230 */ /* 0x000fe40000004100 */
[----:B------:R-:W-:Y:S01]  /*4540*/  FFMA.FTZ R23, R20, R23, R17 ;  /* 0x0000001714177223 */ /* 0x000fe20000010011 */
[----:B------:R-:W-:-:S02]  /*4550*/  HADD2.F32 R8, -RZ, R8.H1_H1 ;  /* 0x30000008ff087230 */ /* 0x000fc40000004100 */
[----:B------:R-:W-:Y:S01]  /*4560*/  FFMA.FTZ R17, R20, R28, R27 ;  /* 0x0000001c14117223 */ /* 0x000fe2000001001b */
        /* <DEDUP_REMOVED lines=46> */
.L_x_4960:
[----:B------:R-:W-:Y:S01]  /*4850*/  IADD3 R31, R31, 0x20, RZ ;  /* 0x000000201f1f7810 */ /* 0x000fe20007ffe0ff */
[----:B------:R-:W-:Y:S01]  /*4860*/  UIADD3 UR4, UR4, 0x40, URZ ;  /* 0x0000004004047890 */ /* 0x000fe2000fffe03f */
[----:B------:R-:W-:Y:S02]  /*4870*/  IADD3 R34, P2, R2, R29, RZ ;  /* 0x0000001d02227210 */ /* 0x000fe40007f5e0ff */
[C---:B------:R-:W-:Y:S02]  /*4880*/  ISETP.GE.AND P0, PT, R31.reuse, UR5, PT ;  /* 0x000000051f007c0c */ /* 0x040fe4000bf06270 */
[----:B------:R-:W-:Y:S02]  /*4890*/  ISETP.LT.AND P3, PT, R31, R32, PT ;  /* 0x000000201f00720c */ /* 0x000fe40003f61270 */
[----:B------:R-:W-:-:S11]  /*48a0*/  IADD3.X R35, R3, R13, RZ, P2, !PT ;  /* 0x0000000d03237210 */ /* 0x000fd600017fe4ff */
[----:B------:R-:W-:Y:S05]  /*48b0*/  @!P0 BRA P3, `(.L_x_4964) ;  /* 0xffffffd800fc8947 */ /* 0x000fea000183ffff */
.L_x_4959:
[----:B------:R-:W-:Y:S05]  /*48c0*/  @P1 EXIT ;  /* 0x000000000000194d */ /* 0x000fea0003800000 */
[----:B------:R-:W1:Y:S01]  /*48d0*/  S2R R0, SR_CTAID.X ;  /* 0x0000000000007919 */ /* 0x000e620000002500 */
[----:B------:R-:W2:Y:S01]  /*48e0*/  S2UR UR4, SR_CTAID.Y ;  /* 0x00000000000479c3 */ /* 0x000ea20000002600 */
[----:B------:R-:W-:Y:S01]  /*48f0*/  HMUL2 R9, R26, R30.H0_H0 ;  /* 0x2000001e1a097232 */ /* 0x000fe20000000000 */
[----:B------:R-:W1:Y:S06]  /*4900*/  S2R R5, SR_TID.X ;  /* 0x0000000000057919 */ /* 0x000e6c0000002100 */
[----:B------:R-:W2:Y:S08]  /*4910*/  LDC R7, c[0x0][0x23c] ;  /* 0x00008f00ff077b82 */ /* 0x000eb00000000800 */
[----:B0-----:R-:W0:Y:S01]  /*4920*/  LDC.64 R2, c[0x0][0x230] ;  /* 0x00008c00ff027b82 */ /* 0x001e220000000a00 */
[----:B-1----:R-:W-:-:S04]  /*4930*/  LEA R0, R0, R5, 0x5 ;  /* 0x0000000500007211 */ /* 0x002fc800078e28ff */
[----:B------:R-:W-:-:S05]  /*4940*/  SHF.L.U32 R0, R0, 0x2, RZ ;  /* 0x0000000200007819 */ /* 0x000fca00000006ff */
[----:B--2---:R-:W-:-:S04]  /*4950*/  IMAD R5, R7, UR4, R0 ;  /* 0x0000000407057c24 */ /* 0x004fc8000f8e0200 */
        /* <DEDUP_REMOVED lines=9> */
.L_x_4968:
[----:B------:R-:W0:Y:S02]  /*49f0*/  LDS R6, [R2] ;  /* 0x0000000002067984 */ /* 0x000e240000000800 */
[----:B0-----:R-:W-:-:S10]  /*4a00*/  HFMA2.MMA R7, R6, 1, 1, R9 ;  /* 0x3c003c0006077835 */ /* 0x001fd40000000009 */
[----:B------:R-:W0:Y:S02]  /*4a10*/  ATOMS.CAST.SPIN R7, [R2], R6, R7 ;  /* 0x000000060207738d */ /* 0x000e240001800007 */
[----:B0-----:R-:W-:-:S13]  /*4a20*/  ISETP.EQ.U32.AND P0, PT, R7, 0x1, PT ;  /* 0x000000010700780c */ /* 0x001fda0003f02070 */
[----:B------:R-:W-:Y:S05]  /*4a30*/  @!P0 BRA `(.L_x_4968) ;  /* 0xfffffffc00ec8947 */ /* 0x000fea000383ffff */
[----:B------:R-:W-:Y:S05]  /*4a40*/  BRA `(.L_x_4966) ;  /* 0x00000000000c7947 */ /* 0x000fea0003800000 */
.L_x_4967:
[----:B------:R-:W2:Y:S02]  /*4a50*/  LD.E R0, desc[UR6][R4.64] ;  /* 0x0000000604007980 */ /* 0x000ea4000c101900 */
[----:B--2---:R-:W-:-:S05]  /*4a60*/  IADD3 R3, R9, R0, RZ ;  /* 0x0000000009037210 */ /* 0x004fca0007ffe0ff */
[----:B------:R0:W-:Y:S02]  /*4a70*/  ST.E desc[UR6][R4.64], R3 ;  /* 0x0000000304007985 */ /* 0x0001e4000c101906 */
.L_x_4966:
[----:B------:R-:W-:Y:S05]  /*4a80*/  BSYNC B0 ;  /* 0x0000000000007941 */ /* 0x000fea0003800000 */
.L_x_4965:
[----:B------:R1:W-:Y:S02]  /*4a90*/  ATOM.E.ADD.F16x2.RN.STRONG.GPU P0, RZ, desc[UR6][R4.64+0x4], R25 ;  /* 0x0000041904ff79a2 */ /* 0x0003e4000810e1c6 */
[----:B-1----:R-:W-:Y:S05]  /*4aa0*/  @P0 EXIT ;  /* 0x000000000000094d */ /* 0x002fea0003800000 */
[----:B------:R-:W1:Y:S02]  /*4ab0*/  QSPC.E.S P0, RZ, [R4+0x4] ;  /* 0x0000040004ff73aa */ /* 0x000e640000000500 */
[----:B-1----:R-:W-:Y:S05]  /*4ac0*/  @!P0 BRA `(.L_x_4969) ;  /* 0x0000000000208947 */ /* 0x002fea0003800000 */
[----:B------:R-:W-:-:S04]  /*4ad0*/  MOV R2, R4 ;  /* 0x0000000400027202 */ /* 0x000fc80000000f00 */
[----:B------:R-:W-:-:S07]  /*4ae0*/  MOV R2, R2 ;  /* 0x0000000200027202 */ /* 0x000fce0000000f00 */
.L_x_4970:
[----:B0-----:R-:W0:Y:S02]  /*4af0*/  LDS R4, [R2+0x4] ;  /* 0x0000040002047984 */ /* 0x001e240000000800 */
[----:B0-----:R-:W-:-:S06]  /*4b00*/  HADD2 R5, R4, R25 ;  /* 0x0000001904057230 */ /* 0x001fcc0000000000 */
[----:B------:R-:W0:Y:S02]  /*4b10*/  ATOMS.CAST.SPIN R5, [R2+0x4], R4, R5 ;  /* 0x000004040205738d */ /* 0x000e240001800005 */
[----:B0-----:R-:W-:-:S13]  /*4b20*/  ISETP.EQ.U32.AND P0, PT, R5, 0x1, PT ;  /* 0x000000010500780c */ /* 0x001fda0003f02070 */
[----:B------:R-:W-:Y:S05]  /*4b30*/  @!P0 BRA `(.L_x_4970) ;  /* 0xfffffffc00ec8947 */ /* 0x000fea000383ffff */
[----:B------:R-:W-:Y:S05]  /*4b40*/  EXIT ;  /* 0x000000000000794d */ /* 0x000fea0003800000 */
.L_x_4969:
[----:B------:R-:W0:Y:S02]  /*4b50*/  LD.E R0, desc[UR6][R4.64+0x4] ;  /* 0x0000040604007980 */ /* 0x000e24000c101900 */
[----:B0-----:R-:W-:-:S05]  /*4b60*/  IADD3 R3, R25, R0, RZ ;  /* 0x0000000019037210 */ /* 0x001fca0007ffe0ff */
[----:B------:R-:W-:Y:S01]  /*4b70*/  ST.E desc[UR6][R4.64+0x4], R3 ;  /* 0x0000040304007985 */ /* 0x000fe2000c101906 */
[----:B------:R-:W-:Y:S05]  /*4b80*/  EXIT ;  /* 0x000000000000794d */ /* 0x000fea0003800000 */
.L_x_4971:
        /* <DEDUP_REMOVED lines=15> */
.L_x_5263:


//--------------------- .text._Z23gemm_half_q_half_kernelILi1ELi10ELb1ELb1ELi32EEvPK6__halfPKjS4_S2_PS0_iiiiPKtS7_iiiiiibS2_i --------------------------
	.section	.text._Z23gemm_half_q_half_kernelILi1ELi10ELb1ELb1ELi32EEvPK6__halfPKjS4_S2_PS0_iiiiPKtS7_iiiiiibS2_i,"ax",@progbits
	.align	128
        .global         _Z23gemm_half_q_half_kernelILi1ELi10ELb1ELb1ELi32EEvPK6__halfPKjS4_S2_PS0_iiiiPKtS7_iiiiiibS2_i
        .type           _Z23gemm_half_q_half_kernelILi1ELi10ELb1ELb1ELi32EEvPK6__halfPKjS4_S2_PS0_iiiiPKtS7_iiiiiibS2_i,@function
        .size           _Z23gemm_half_q_half_kernelILi1ELi10ELb1ELb1ELi32EEvPK6__halfPKjS4_S2_PS0_iiiiPKtS7_iiiiiibS2_i,(.L_x_5264 - _Z23gemm_half_q_half_kernelILi1ELi10ELb1ELb1ELi32EEvPK6__halfPKjS4_S2_PS0_iiiiPKtS7_iiiiiibS2_i)
        .other          _Z23gemm_half_q_half_kernelILi1ELi10ELb1ELb1ELi32EEvPK6__halfPKjS4_S2_PS0_iiiiPKtS7_iiiiiibS2_i,@"STO_CUDA_ENTRY STV_DEFAULT"
_Z23gemm_half_q_half_kernelILi1ELi10ELb1ELb1ELi32EEvPK6__halfPKjS4_S2_PS0_iiiiPKtS7_iiiiiibS2_i:
.text._Z23gemm_half_q_half_kernelILi1ELi10ELb1ELb1ELi32EEvPK6__halfPKjS4_S2_PS0_iiiiPKtS7_iiiiiibS2_i:
        /* <DEDUP_REMOVED lines=9> */
[----:B--2---:R-:W-:-:S13]  /*0090*/  ISETP.EQ.OR P0, PT, R20, RZ, !P2 ;  /* 0x000000ff1400720c */ /* 0x004fda0005702670 */
        /* <DEDUP_REMOVED lines=38> */
.L_x_4973:
[----:B------:R-:W-:Y:S05]  /*0300*/  BSYNC B0 ;  /* 0x0000000000007941 */ /* 0x000fea0003800000 */
.L_x_4972:
[----:B------:R-:W-:Y:S01]  /*0310*/  ULDC UR4, c[0x0][0x23c] ;  /* 0x00008f0000047ab9 */ /* 0x000fe20000000800 */
[----:B0-----:R-:W-:Y:S02]  /*0320*/  SHF.L.U32 R0, R6, 0x2, RZ ;  /* 0x0000000206007819 */ /* 0x001fe400000006ff */
[----:B------:R-:W-:-:S04]  /*0330*/  MOV R17, UR4 ;  /* 0x0000000400117c02 */ /* 0x000fc80008000f00 */
        /* <DEDUP_REMOVED lines=17> */
[----:B------:R-:W-:-:S07]  /*0450*/  SHF.L.U32 R3, R2, 0x6, RZ ;  /* 0x0000000602037819 */ /* 0x000fce00000006ff */
[----:B------:R-:W2:Y:S08]  /*0460*/  LDC.64 R10, c[0x0][0x220] ;  /* 0x00008800ff0a7b82 */ /* 0x000eb00000000a00 */
[----:B------:R-:W3:Y:S01]  /*0470*/  LDC.64 R12, c[0x0][0x228] ;  /* 0x00008a00ff0c7b82 */ /* 0x000ee20000000a00 */
[----:B-1----:R-:W-:-:S06]  /*0480*/  IMAD.WIDE R2, R3, 0x2, R8 ;  /* 0x0000000203027825 */ /* 0x002fcc00078e0208 */
[----:B------:R1:W5:Y:S01]  /*0490*/  LDG.E.U16.CONSTANT R2, desc[UR6][R2.64] ;  /* 0x0000000602027981 */ /* 0x000362000c1e9500 */
[----:B0-----:R-:W-:Y:S01]  /*04a0*/  SHF.R.S32.HI R5, RZ, 0x1f, R0 ;  /* 0x0000001fff057819 */ /* 0x001fe20000011400 */
[----:B------:R-:W-:Y:S01]  /*04b0*/  UMOV UR4, URZ ;  /* 0x0000003f00047c82 */ /* 0x000fe20008000000 */
[----:B------:R-:W-:Y:S02]  /*04c0*/  SHF.L.U32 R16, R0, 0x2, RZ ;  /* 0x0000000200107819 */ /* 0x000fe400000006ff */
[----:B------:R-:W-:Y:S02]  /*04d0*/  LEA.HI R5, R5, R0, RZ, 0x3 ;  /* 0x0000000005057211 */ /* 0x000fe400078f18ff */
[----:B------:R-:W-:Y:S02]  /*04e0*/  MOV R14, R24 ;  /* 0x00000018000e7202 */ /* 0x000fe40000000f00 */
[----:B------:R-:W-:Y:S02]  /*04f0*/  LOP3.LUT R16, R16, 0x10, RZ, 0xc0, !PT ;  /* 0x0000001010107812 */ /* 0x000fe400078ec0ff */
[----:B-123--:R-:W-:-:S07]  /*0500*/  SHF.R.S32.HI R18, RZ, 0x3, R5 ;  /* 0x00000003ff127819 */ /* 0x00efce0000011405 */
.L_x_4975:
        /* <DEDUP_REMOVED lines=10> */
[----:B------:R-:W-:-:S05]  /*05b0*/  IMAD.WIDE R26, R26, 0x2, R12 ;  /* 0x000000021a1a7825 */ /* 0x000fca00078e020c */
[----:B------:R-:W4:Y:S01]  /*05c0*/  LDG.E.U16.CONSTANT R3, desc[UR6][R26.64] ;  /* 0x000000061a037981 */ /* 0x000f22000c1e9500 */
[----:B------:R-:W-:Y:S01]  /*05d0*/  UIADD3 UR4, UR4, 0x1, URZ ;  /* 0x0000000104047890 */ /* 0x000fe2000fffe03f */
[----:B--2---:R-:W-:-:S04]  /*05e0*/  SHF.R.U32.HI R6, RZ, R16, R23 ;  /* 0x00000010ff067219 */ /* 0x004fc80000011617 */
[----:B------:R-:W-:Y:S02]  /*05f0*/  LOP3.LUT R21, R6, 0xf, RZ, 0xc0, !PT ;  /* 0x0000000f06157812 */ /* 0x000fe400078ec0ff */
[--C-:B------:R-:W-:Y:S02]  /*0600*/  SHF.R.U32.HI R25, RZ, 0x4, R6.reuse ;  /* 0x00000004ff197819 */ /* 0x100fe40000011606 */
[----:B------:R-:W-:Y:S02]  /*0610*/  IADD3 R21, R21, 0x1, RZ ;  /* 0x0000000115157810 */ /* 0x000fe40007ffe0ff */
[----:B------:R-:W-:Y:S02]  /*0620*/  LOP3.LUT R25, R25, 0xf, RZ, 0xc0, !PT ;  /* 0x0000000f19197812 */ /* 0x000fe400078ec0ff */
[----:B---3--:R-:W-:Y:S01]  /*0630*/  IADD3 R14, R5, R14, RZ ;  /* 0x0000000e050e7210 */ /* 0x008fe20007ffe0ff */
[----:B------:R-:W-:Y:S01]  /*0640*/  IMAD R22, R21, R21, RZ ;  /* 0x0000001515167224 */ /* 0x000fe200078e02ff */
[----:B------:R-:W-:-:S02]  /*0650*/  SHF.R.U32.HI R21, RZ, 0x8, R6 ;  /* 0x00000008ff157819 */ /* 0x000fc40000011606 */
[----:B------:R-:W-:Y:S02]  /*0660*/  SHF.R.U32.HI R6, RZ, 0xc, R6 ;  /* 0x0000000cff067819 */ /* 0x000fe40000011606 */
[----:B------:R-:W-:Y:S01]  /*0670*/  LOP3.LUT R21, R21, 0xf, RZ, 0xc0, !PT ;  /* 0x0000000f15157812 */ /* 0x000fe200078ec0ff */
[----:B------:R-:W4:Y:S01]  /*0680*/  I2F.F16 R22, R22 ;  /* 0x0000001600167306 */ /* 0x000f220000200c00 */
[----:B------:R-:W-:Y:S02]  /*0690*/  LOP3.LUT R6, R6, 0xf, RZ, 0xc0, !PT ;  /* 0x0000000f06067812 */ /* 0x000fe400078ec0ff */
[----:B------:R-:W-:Y:S02]  /*06a0*/  IADD3 R25, R25, 0x1, RZ ;  /* 0x0000000119197810 */ /* 0x000fe40007ffe0ff */
[----:B------:R-:W-:Y:S02]  /*06b0*/  IADD3 R21, R21, 0x1, RZ ;  /* 0x0000000115157810 */ /* 0x000fe40007ffe0ff */
[----:B------:R-:W-:Y:S01]  /*06c0*/  IADD3 R6, R6, 0x1, RZ ;  /* 0x0000000106067810 */ /* 0x000fe20007ffe0ff */
[----:B------:R-:W-:Y:S01]  /*06d0*/  IMAD R25, R25, R25, RZ ;  /* 0x0000001919197224 */ /* 0x000fe200078e02ff */
[----:B------:R-:W-:Y:S01]  /*06e0*/  ISETP.GE.AND P1, PT, R14, R7, PT ;  /* 0x000000070e00720c */ /* 0x000fe20003f26270 */
[----:B------:R-:W-:-:S02]  /*06f0*/  IMAD R21, R21, R21, RZ ;  /* 0x0000001515157224 */ /* 0x000fc400078e02ff */
[----:B------:R-:W-:Y:S01]  /*0700*/  IMAD R23, R6, R6, RZ ;  /* 0x0000000606177224 */ /* 0x000fe200078e02ff */
        /* <DEDUP_REMOVED lines=8> */
.L_x_4974:
[----:B------:R-:W-:Y:S01]  /*0790*/  ULDC UR4, c[0x0][0x258] ;  /* 0x0000960000047ab9 */ /* 0x000fe20000000800 */
[----:B------:R-:W-:Y:S01]  /*07a0*/  HFMA2.MMA R2, -RZ, RZ, 0, 0 ;  /* 0x00000000ff027435 */ /* 0x000fe200000001ff */
[C---:B------:R-:W-:Y:S02]  /*07b0*/  ISETP.GT.AND P1, PT, R24.reuse, UR4, PT ;  /* 0x0000000418007c0c */ /* 0x040fe4000bf24270 */
[----:B------:R-:W-:Y:S02]  /*07c0*/  ISETP.GT.AND P3, PT, R24, R19, PT ;  /* 0x000000131800720c */ /* 0x000fe40003f64270 */
[----:B------:R-:W-:-:S09]  /*07d0*/  MOV R8, RZ ;  /* 0x000000ff00087202 */ /* 0x000fd20000000f00 */
        /* <DEDUP_REMOVED lines=8> */
.L_x_4976:
        /* <DEDUP_REMOVED lines=8> */
.L_x_4977:
        /* <DEDUP_REMOVED lines=13> */
.L_x_4978:
        /* <DEDUP_REMOVED lines=8> */
.L_x_4979:
        /* <DEDUP_REMOVED lines=11> */
.L_x_4980:
[C---:B------:R-:W-:Y:S01]  /*0ae0*/  VIMNMX R12, R24.reuse, UR4, PT ;  /* 0x00000004180c7c48 */ /* 0x040fe2000bfe0100 */
[----:B------:R-:W1:Y:S01]  /*0af0*/  S2UR UR5, SR_CgaCtaId ;  /* 0x00000000000579c3 */ /* 0x000e620000008800 */
[----:B------:R-:W-:Y:S01]  /*0b00*/  ISETP.GE.OR P0, PT, R24, R15, P0 ;  /* 0x0000000f1800720c */ /* 0x000fe20000706670 */
[----:B------:R-:W-:Y:S01]  /*0b10*/  ULDC.64 UR8, c[0x0][0x218] ;  /* 0x0000860000087ab9 */ /* 0x000fe20000000a00 */
[----:B------:R-:W-:Y:S01]  /*0b20*/  SHF.R.S32.HI R13, RZ, 0x1f, R12 ;  /* 0x0000001fff0d7819 */ /* 0x000fe2000001140c */
[----:B------:R-:W-:-:S03]  /*0b30*/  UMOV UR4, 0x400 ;  /* 0x0000040000047882 */ /* 0x000fc60000000000 */
[----:B------:R-:W-:-:S04]  /*0b40*/  LEA.HI R13, R13, R12, RZ, 0x5 ;  /* 0x0000000c0d0d7211 */ /* 0x000fc800078f28ff */
        /* <DEDUP_REMOVED lines=9> */
[C---:B------:R-:W-:Y:S02]  /*0be0*/  LEA R26, P1, R0.reuse, UR8, 0x2 ;  /* 0x00000008001a7c11 */ /* 0x040fe4000f8210ff */
[----:B------:R-:W-:Y:S02]  /*0bf0*/  PRMT R2, RZ, 0x5410, RZ ;  /* 0x00005410ff027816 */ /* 0x000fe400000000ff */
[----:B------:R-:W-:Y:S02]  /*0c00*/  LEA.HI.X R27, R0, UR9, R9, 0x2, P1 ;  /* 0x00000009001b7c11 */ /* 0x000fe400088f1409 */
[----:B------:R-:W-:Y:S01]  /*0c10*/  PRMT R0, RZ, 0x5410, RZ ;  /* 0x00005410ff007816 */ /* 0x000fe200000000ff */
[----:B------:R-:W-:Y:S06]  /*0c20*/  @P0 BRA `(.L_x_4981) ;  /* 0x0000002400240947 */ /* 0x000fec0003800000 */
[----:B------:R-:W-:Y:S01]  /*0c30*/  SHF.R.S32.HI R16, RZ, 0x1f, R17 ;  /* 0x0000001fff107819 */ /* 0x000fe20000011411 */
[----:B------:R-:W-:Y:S01]  /*0c40*/  HADD2.F32 R12, -RZ, R6.H0_H0 ;  /* 0x20000006ff0c7230 */ /* 0x000fe20000004100 */
[----:B------:R-:W-:Y:S01]  /*0c50*/  PRMT R0, RZ, 0x5410, RZ ;  /* 0x00005410ff007816 */ /* 0x000fe200000000ff */
[----:B------:R-:W-:Y:S01]  /*0c60*/  HADD2.F32 R13, -RZ, R5.H0_H0 ;  /* 0x20000005ff0d7230 */ /* 0x000fe20000004100 */
[----:B------:R-:W-:Y:S01]  /*0c70*/  PRMT R2, RZ, 0x5410, RZ ;  /* 0x00005410ff027816 */ /* 0x000fe200000000ff */
[----:B------:R-:W-:Y:S01]  /*0c80*/  HADD2.F32 R14, -RZ, R4.H0_H0 ;  /* 0x20000004ff0e7230 */ /* 0x000fe20000004100 */
[----:B------:R-:W-:Y:S01]  /*0c90*/  SHF.L.U64.HI R16, R17, 0x4, R16 ;  /* 0x0000000411107819 */ /* 0x000fe20000010210 */
[----:B------:R-:W-:Y:S01]  /*0ca0*/  HADD2.F32 R15, -RZ, R3.H0_H0 ;  /* 0x20000003ff0f7230 */ /* 0x000fe20000004100 */
[----:B------:R-:W-:-:S06]  /*0cb0*/  ULDC UR5, c[0x0][0x264] ;  /* 0x0000990000057ab9 */ /* 0x000fcc0000000800 */
.L_x_4986:
[----:B------:R-:W-:Y:S05]  /*0cc0*/  @!P2 BRA `(.L_x_4982) ;  /* 0x0000002000e0a947 */ /* 0x000fea0003800000 */
[----:B------:R-:W-:-:S04]  /*0cd0*/  PRMT R8, R20, 0x9910, RZ ;  /* 0x0000991014087816 */ /* 0x000fc800000000ff */
[----:B------:R-:W-:Y:S02]  /*0ce0*/  ISETP.NE.AND P0, PT, R8, RZ, PT ;  /* 0x000000ff0800720c */ /* 0x000fe40003f05270 */
[----:B------:R-:W-:-:S04]  /*0cf0*/  MOV R8, 0x2c00 ;  /* 0x00002c0000087802 */ /* 0x000fc80000000f00 */
[----:B------:R-:W-:-:S07]  /*0d00*/  PRMT R3, R3, 0x5410, R8 ;  /* 0x0000541003037816 */ /* 0x000fce0000000008 */
[----:B------:R-:W-:Y:S05]  /*0d10*/  @!P0 BRA `(.L_x_4983) ;  /* 0x00000008002c8947 */ /* 0x000fea0003800000 */
[----:B------:R-:W2:Y:S04]  /*0d20*/  LDG.E.128.CONSTANT R8, desc[UR6][R26.64] ;  /* 0x000000061a087981 */ /* 0x000ea8000c1e9d00 */
[----:B------:R-:W1:Y:S01]  /*0d30*/  LDS.64 R18, [UR4] ;  /* 0x00000004ff127984 */ /* 0x000e620008000a00 */
        /* <DEDUP_REMOVED lines=13> */
[----:B------:R-:W-:Y:S02]  /*0e10*/  HADD2 R29, R23, -1032, -1032 ;  /* 0xe408e408171d7430 */ /* 0x000fe40000000000 */
[----:B-1----:R-:W-:Y:S01]  /*0e20*/  HADD2.F32 R22, -RZ, R18.H0_H0 ;  /* 0x20000012ff167230 */ /* 0x002fe20000004100 */
[----:B------:R-:W-:Y:S01]  /*0e30*/  LOP3.LUT R36, R36, 0x64006400, RZ, 0xfc, !PT ;  /* 0x6400640024247812 */ /* 0x000fe200078efcff */
[----:B------:R-:W-:Y:S01]  /*0e40*/  HADD2.F32 R33, -RZ, R25.H0_H0 ;  /* 0x20000019ff217230 */ /* 0x000fe20000004100 */
[----:B------:R-:W-:Y:S01]  /*0e50*/  SHF.R.U32.HI R11, RZ, 0x8, R11 ;  /* 0x00000008ff0b7819 */ /* 0x000fe2000001160b */
[----:B------:R-:W-:Y:S02]  /*0e60*/  HADD2.F32 R21, -RZ, R28.H0_H0 ;  /* 0x2000001cff157230 */ /* 0x000fe40000004100 */
[----:B------:R-:W-:Y:S02]  /*0e70*/  HADD2.F32 R23, -RZ, R29.H0_H0 ;  /* 0x2000001dff177230 */ /* 0x000fe40000004100 */
[----:B------:R-:W-:Y:S01]  /*0e80*/  FFMA.FTZ R33, R22, R33, RZ ;  /* 0x0000002116217223 */ /* 0x000fe200000100ff */
[----:B------:R-:W-:-:S02]  /*0e90*/  HADD2.F32 R31, -RZ, R30.H1_H1 ;  /* 0x3000001eff1f7230 */ /* 0x000fc40000004100 */
[----:B------:R-:W-:Y:S01]  /*0ea0*/  FFMA.FTZ R30, R17, R22, RZ ;  /* 0x00000016111e7223 */ /* 0x000fe200000100ff */
[----:B------:R-:W-:Y:S02]  /*0eb0*/  HADD2.F32 R18, -RZ, R18.H1_H1 ;  /* 0x30000012ff127230 */ /* 0x000fe40000004100 */
[C---:B------:R-:W-:Y:S01]  /*0ec0*/  FFMA.FTZ R17, R22.reuse, R21, RZ ;  /* 0x0000001516117223 */ /* 0x040fe200000100ff */
[----:B------:R-:W-:Y:S01]  /*0ed0*/  FFMA.FTZ R23, R22, R23, RZ ;  /* 0x0000001716177223 */ /* 0x000fe200000100ff */
[----:B------:R-:W-:Y:S01]  /*0ee0*/  HADD2.F32 R22, -RZ, R25.H1_H1 ;  /* 0x30000019ff167230 */ /* 0x000fe20000004100 */
[----:B------:R-:W-:Y:S01]  /*0ef0*/  LOP3.LUT R21, R8, 0xf000f0, RZ, 0xc0, !PT ;  /* 0x00f000f008157812 */ /* 0x000fe200078ec0ff */
[----:B------:R-:W-:Y:S01]  /*0f00*/  FFMA.FTZ R25, R31, R18, R30 ;  /* 0x000000121f197223 */ /* 0x000fe2000001001e */
[----:B------:R-:W-:Y:S01]  /*0f10*/  HADD2.F32 R30, -RZ, R28.H1_H1 ;  /* 0x3000001cff1e7230 */ /* 0x000fe20000004100 */
[----:B------:R-:W-:Y:S01]  /*0f20*/  LOP3.LUT R28, R9, 0xf000f0, RZ, 0xc0, !PT ;  /* 0x00f000f0091c7812 */ /* 0x000fe200078ec0ff */
[----:B------:R-:W-:Y:S01]  /*0f30*/  HADD2.F32 R34, -RZ, R29.H1_H1 ;  /* 0x3000001dff227230 */ /* 0x000fe20000004100 */
[----:B------:R-:W-:Y:S01]  /*0f40*/  LOP3.LUT R32, R21, 0x64006400, RZ, 0xfc, !PT ;  /* 0x6400640015207812 */ /* 0x000fe200078efcff */
[C---:B------:R-:W-:Y:S01]  /*0f50*/  FFMA.FTZ R29, R18.reuse, R22, R33 ;  /* 0x00000016121d7223 */ /* 0x040fe20000010021 */
[----:B------:R-:W-:Y:S01]  /*0f60*/  FFMA.FTZ R17, R18, R30, R17 ;  /* 0x0000001e12117223 */ /* 0x000fe20000010011 */
[----:B------:R-:W-:Y:S01]  /*0f70*/  LOP3.LUT R30, R28, 0x64006400, RZ, 0xfc, !PT ;  /* 0x640064001c1e7812 */ /* 0x000fe200078efcff */
[----:B------:R-:W-:Y:S01]  /*0f80*/  FFMA.FTZ R18, R18, R34, R23 ;  /* 0x0000002212127223 */ /* 0x000fe20000010017 */
[-C--:B------:R-:W-:Y:S01]  /*0f90*/  HFMA2 R32, R32, R3.reuse.H1_H1, -72, -72 ;  /* 0xd480d48020207431 */ /* 0x080fe20000060003 */
[----:B------:R-:W1:Y:S01]  /*0fa0*/  LDS.64 R22, [UR4+0x8] ;  /* 0x00000804ff167984 */ /* 0x000e620008000a00 */
[----:B------:R-:W-:Y:S01]  /*0fb0*/  LOP3.LUT R34, R10, 0xf000f0, RZ, 0xc0, !PT ;  /* 0x00f000f00a227812 */ /* 0x000fe200078ec0ff */
[----:B------:R-:W-:-:S02]  /*0fc0*/  HFMA2 R21, R30, R3.H1_H1, -72, -72 ;  /* 0xd480d4801e157431 */ /* 0x000fc40000060003 */
[----:B------:R-:W-:Y:S02]  /*0fd0*/  HADD2.F32 R28, -RZ, R19.H0_H0 ;  /* 0x20000013ff1c7230 */ /* 0x000fe40000004100 */
[----:B------:R-:W-:Y:S02]  /*0fe0*/  HFMA2 R31, R36, R3.H1_H1, -72, -72 ;  /* 0xd480d480241f7431 */ /* 0x000fe40000060003 */
[--C-:B------:R-:W-:Y:S01]  /*0ff0*/  HADD2.F32 R30, -RZ, R32.reuse.H0_H0 ;  /* 0x20000020ff1e7230 */ /* 0x100fe20000004100 */
[----:B------:R-:W-:Y:S01]  /*1000*/  LOP3.LUT R34, R34, 0x64006400, RZ, 0xfc, !PT ;  /* 0x6400640022227812 */ /* 0x000fe200078efcff */
[----:B------:R-:W-:Y:S01]  /*1010*/  HADD2.F32 R33, -RZ, R21.H0_H0 ;  /* 0x20000015ff217230 */ /* 0x000fe20000004100 */
[----:B------:R-:W-:Y:S01]  /*1020*/  SHF.R.U32.HI R8, RZ, 0x8, R8 ;  /* 0x00000008ff087819 */ /* 0x000fe20000011608 */
[----:B------:R-:W-:Y:S02]  /*1030*/  HADD2.F32 R32, -RZ, R32.H1_H1 ;  /* 0x30000020ff207230 */ /* 0x000fe40000004100 */
[----:B------:R-:W-:Y:S01]  /*1040*/  FFMA.FTZ R25, R30, R28, R25 ;  /* 0x0000001c1e197223 */ /* 0x000fe20000010019 */
[----:B------:R-:W-:-:S02]  /*1050*/  HADD2.F32 R30, -RZ, R19.H1_H1 ;  /* 0x30000013ff1e7230 */ /* 0x000fc40000004100 */
[----:B------:R-:W-:Y:S02]  /*1060*/  HFMA2 R19, R34, R3.H1_H1, -72, -72 ;  /* 0xd480d48022137431 */ /* 0x000fe40000060003 */
[C---:B------:R-:W-:Y:S01]  /*1070*/  FFMA.FTZ R29, R28.reuse, R33, R29 ;  /* 0x000000211c1d7223 */ /* 0x040fe2000001001d */
[----:B------:R-:W-:Y:S01]  /*1080*/  HADD2.F32 R33, -RZ, R31.H0_H0 ;  /* 0x2000001fff217230 */ /* 0x000fe20000004100 */
[----:B------:R-:W-:Y:S01]  /*1090*/  SHF.R.U32.HI R9, RZ, 0x8, R9 ;  /* 0x00000008ff097819 */ /* 0x000fe20000011609 */
[----:B------:R-:W-:Y:S01]  /*10a0*/  HADD2.F32 R21, -RZ, R21.H1_H1 ;  /* 0x30000015ff157230 */ /* 0x000fe20000004100 */
[----:B------:R-:W-:Y:S01]  /*10b0*/  SHF.R.U32.HI R10, RZ, 0x8, R10 ;  /* 0x00000008ff0a7819 */ /* 0x000fe2000001160a */
[--C-:B------:R-:W-:Y:S02]  /*10c0*/  HADD2.F32 R34, -RZ, R19.reuse.H0_H0 ;  /* 0x20000013ff227230 */ /* 0x100fe40000004100 */
[----:B------:R-:W-:Y:S01]  /*10d0*/  FFMA.FTZ R35, R28, R33, R18 ;  /* 0x000000211c237223 */ /* 0x000fe20000010012 */
[----:B------:R-:W-:Y:S01]  /*10e0*/  LOP3.LUT R18, R8, 0xf000f, RZ, 0xc0, !PT ;  /* 0x000f000f08127812 */ /* 0x000fe200078ec0ff */
[----:B------:R-:W-:Y:S01]  /*10f0*/  FFMA.FTZ R33, R32, R30, R25 ;  /* 0x0000001e20217223 */ /* 0x000fe20000010019 */
[----:B------:R-:W-:Y:S01]  /*1100*/  FFMA.FTZ R21, R30, R21, R29 ;  /* 0x000000151e157223 */ /* 0x000fe2000001001d */
[----:B------:R-:W-:Y:S01]  /*1110*/  FFMA.FTZ R17, R28, R34, R17 ;  /* 0x000000221c117223 */ /* 0x000fe20000010011 */
[----:B------:R-:W-:Y:S01]  /*1120*/  HADD2.F32 R28, -RZ, R19.H1_H1 ;  /* 0x30000013ff1c7230 */ /* 0x000fe20000004100 */
[----:B------:R-:W-:Y:S01]  /*1130*/  LOP3.LUT R19, R9, 0xf000f, RZ, 0xc0, !PT ;  /* 0x000f000f09137812 */ /* 0x000fe200078ec0ff */
[----:B------:R-:W-:Y:S01]  /*1140*/  HADD2.F32 R32, -RZ, R31.H1_H1 ;  /* 0x3000001fff207230 */ /* 0x000fe20000004100 */
[----:B------:R-:W-:-:S02]  /*1150*/  LOP3.LUT R18, R18, 0x64006400, RZ, 0xfc, !PT ;  /* 0x6400640012127812 */ /* 0x000fc400078efcff */
[C---:B------:R-:W-:Y:S01]  /*1160*/  FFMA.FTZ R25, R30.reuse, R28, R17 ;  /* 0x0000001c1e197223 */ /* 0x040fe20000010011 */
[----:B------:R-:W-:Y:S01]  /*1170*/  LOP3.LUT R17, R19, 0x64006400, RZ, 0xfc, !PT ;  /* 0x6400640013117812 */ /* 0x000fe200078efcff */
[----:B------:R-:W-:Y:S01]  /*1180*/  FFMA.FTZ R30, R30, R32, R35 ;  /* 0x000000201e1e7223 */ /* 0x000fe20000010023 */
[----:B------:R-:W-:Y:S01]  /*1190*/  LOP3.LUT R19, R10, 0xf000f, RZ, 0xc0, !PT ;  /* 0x000f000f0a137812 */ /* 0x000fe200078ec0ff */
[----:B------:R-:W-:Y:S01]  /*11a0*/  HADD2 R31, R18, -1032, -1032 ;  /* 0xe408e408121f7430 */ /* 0x000fe20000000000 */
[----:B------:R-:W-:Y:S01]  /*11b0*/  LOP3.LUT R29, R11, 0xf000f, RZ, 0xc0, !PT ;  /* 0x000f000f0b1d7812 */ /* 0x000fe200078ec0ff */
[----:B------:R-:W-:Y:S01]  /*11c0*/  HADD2 R17, R17, -1032, -1032 ;  /* 0xe408e40811117430 */ /* 0x000fe20000000000 */
[----:B------:R-:W-:Y:S02]  /*11d0*/  LOP3.LUT R19, R19, 0x64006400, RZ, 0xfc, !PT ;  /* 0x6400640013137812 */ /* 0x000fe400078efcff */
[----:B------:R-:W-:Y:S01]  /*11e0*/  LOP3.LUT R18, R29, 0x64006400, RZ, 0xfc, !PT ;  /* 0x640064001d127812 */ /* 0x000fe200078efcff */
[----:B------:R-:W-:Y:S01]  /*11f0*/  HADD2.F32 R32, -RZ, R31.H0_H0 ;  /* 0x2000001fff207230 */ /* 0x000fe20000004100 */
[----:B------:R-:W-:Y:S01]  /*1200*/  LOP3.LUT R9, R9, 0xf000f0, RZ, 0xc0, !PT ;  /* 0x00f000f009097812 */ /* 0x000fe200078ec0ff */
[----:B-1----:R-:W-:-:S02]  /*1210*/  HADD2.F32 R28, -RZ, R22.H0_H0 ;  /* 0x20000016ff1c7230 */ /* 0x002fc40000004100 */
[----:B------:R-:W-:Y:S02]  /*1220*/  HADD2 R19, R19, -1032, -1032 ;  /* 0xe408e40813137430 */ /* 0x000fe40000000000 */
[----:B------:R-:W-:Y:S02]  /*1230*/  HADD2.F32 R34, -RZ, R17.H0_H0 ;  /* 0x20000011ff227230 */ /* 0x000fe40000004100 */
[----:B------:R-:W-:Y:S02]  /*1240*/  HADD2 R18, R18, -1032, -1032 ;  /* 0xe408e40812127430 */ /* 0x000fe40000000000 */
[----:B------:R-:W-:Y:S02]  /*1250*/  HADD2.F32 R22, -RZ, R22.H1_H1 ;  /* 0x30000016ff167230 */ /* 0x000fe40000004100 */
[----:B------:R-:W-:Y:S01]  /*1260*/  FFMA.FTZ R29, R32, R28, R33 ;  /* 0x0000001c201d7223 */ /* 0x000fe20000010021 */
[--C-:B------:R-:W-:Y:S02]  /*1270*/  HADD2.F32 R33, -RZ, R19.reuse.H0_H0 ;  /* 0x20000013ff217230 */ /* 0x100fe40000004100 */
[----:B------:R-:W-:Y:S01]  /*1280*/  FFMA.FTZ R21, R28, R34, R21 ;  /* 0x000000221c157223 */ /* 0x000fe20000010015 */
[----:B------:R-:W-:Y:S01]  /*1290*/  HADD2.F32 R35, -RZ, R18.H0_H0 ;  /* 0x20000012ff237230 */ /* 0x000fe20000004100 */
[----:B------:R-:W-:Y:S01]  /*12a0*/  LOP3.LUT R10, R10, 0xf000f0, RZ, 0xc0, !PT ;  /* 0x00f000f00a0a7812 */ /* 0x000fe200078ec0ff */
[----:B------:R-:W-:-:S02]  /*12b0*/  HADD2.F32 R19, -RZ, R19.H1_H1 ;  /* 0x30000013ff137230 */ /* 0x000fc40000004100 */
[C---:B------:R-:W-:Y:S01]  /*12c0*/  FFMA.FTZ R33, R28.reuse, R33, R25 ;  /* 0x000000211c217223 */ /* 0x040fe20000010019 */
[----:B------:R-:W-:Y:S02]  /*12d0*/  HADD2.F32 R32, -RZ, R31.H1_H1 ;  /* 0x3000001fff207230 */ /* 0x000fe40000004100 */
[----:B------:R-:W-:Y:S01]  /*12e0*/  FFMA.FTZ R25, R28, R35, R30 ;  /* 0x000000231c197223 */ /* 0x000fe2000001001e */
[----:B------:R-:W-:Y:S01]  /*12f0*/  HADD2.F32 R28, -RZ, R17.H1_H1 ;  /* 0x30000011ff1c7230 */ /* 0x000fe20000004100 */
[----:B------:R-:W-:Y:S01]  /*1300*/  LOP3.LUT R17, R8, 0xf000f0, RZ, 0xc0, !PT ;  /* 0x00f000f008117812 */ /* 0x000fe200078ec0ff */
[--C-:B------:R-:W-:Y:S01]  /*1310*/  HADD2.F32 R31, -RZ, R23.reuse.H0_H0 ;  /* 0x20000017ff1f7230 */ /* 0x100fe20000004100 */
[----:B------:R-:W-:Y:S01]  /*1320*/  LOP3.LUT R30, R9, 0x64006400, RZ, 0xfc, !PT ;  /* 0x64006400091e7812 */ /* 0x000fe200078efcff */
[----:B------:R-:W-:Y:S01]  /*1330*/  FFMA.FTZ R32, R32, R22, R29 ;  /* 0x0000001620207223 */ /* 0x000fe2000001001d */
[----:B------:R-:W-:Y:S01]  /*1340*/  FFMA.FTZ R8, R22, R28, R21 ;  /* 0x0000001c16087223 */ /* 0x000fe20000010015 */
[----:B------:R-:W-:Y:S01]  /*1350*/  LOP3.LUT R28, R17, 0x64006400, RZ, 0xfc, !PT ;  /* 0x64006400111c7812 */ /* 0x000fe200078efcff */
[----:B------:R-:W-:Y:S01]  /*1360*/  HADD2.F32 R23, -RZ, R23.H1_H1 ;  /* 0x30000017ff177230 */ /* 0x000fe20000004100 */
[----:B------:R-:W-:Y:S01]  /*1370*/  LOP3.LUT R34, R10, 0x64006400, RZ, 0xfc, !PT ;  /* 0x640064000a227812 */ /* 0x000fe200078efcff */
[----:B------:R-:W-:Y:S01]  /*1380*/  FFMA.FTZ R10, R22, R19, R33 ;  /* 0x00000013160a7223 */ /* 0x000fe20000010021 */
[----:B------:R-:W-:Y:S01]  /*1390*/  LOP3.LUT R19, R11, 0xf000f0, RZ, 0xc0, !PT ;  /* 0x00f000f00b137812 */ /* 0x000fe200078ec0ff */
[----:B------:R-:W-:-:S02]  /*13a0*/  HFMA2 R17, R28, R3.H1_H1, -72, -72 ;  /* 0xd480d4801c117431 */ /* 0x000fc40000060003 */
[-C--:B------:R-:W-:Y:S01]  /*13b0*/  HFMA2 R11, R30, R3.reuse.H1_H1, -72, -72 ;  /* 0xd480d4801e0b7431 */ /* 0x080fe20000060003 */
[----:B------:R-:W-:Y:S01]  /*13c0*/  LOP3.LUT R28, R19, 0x64006400, RZ, 0xfc, !PT ;  /* 0x64006400131c7812 */ /* 0x000fe200078efcff */
[-C--:B------:R-:W-:Y:S02]  /*13d0*/  HFMA2 R9, R34, R3.reuse.H1_H1, -72, -72 ;  /* 0xd480d48022097431 */ /* 0x080fe40000060003 */
[----:B------:R-:W-:Y:S02]  /*13e0*/  HADD2.F32 R30, -RZ, R18.H1_H1 ;  /* 0x30000012ff1e7230 */ /* 0x000fe40000004100 */
[----:B------:R-:W-:Y:S02]  /*13f0*/  HADD2.F32 R21, -RZ, R11.H0_H0 ;  /* 0x2000000bff157230 */ /* 0x000fe40000004100 */
[----:B------:R-:W-:Y:S02]  /*1400*/  HFMA2 R18, R28, R3.H1_H1, -72, -72 ;  /* 0xd480d4801c127431 */ /* 0x000fe40000060003 */
[----:B------:R-:W-:-:S02]  /*1410*/  HADD2.F32 R29, -RZ, R9.H0_H0 ;  /* 0x20000009ff1d7230 */ /* 0x000fc40000004100 */
        /* <DEDUP_REMOVED lines=27> */
.L_x_4983:
[----:B------:R-:W1:Y:S02]  /*15d0*/  LDC R17, c[0x0][0x23c] ;  /* 0x00008f00ff117b82 */ /* 0x000e640000000800 */
[----:B-1----:R-:W-:-:S04]  /*15e0*/  IMAD.WIDE R8, R17, 0x4, R26 ;  /* 0x0000000411087825 */ /* 0x002fc800078e021a */
[----:B------:R-:W-:Y:S01]  /*15f0*/  IMAD.WIDE R28, R17, 0x4, R8 ;  /* 0x00000004111c7825 */ /* 0x000fe200078e0208 */
[----:B------:R-:W-:Y:S06]  /*1600*/  @!P0 BRA `(.L_x_4984) ;  /* 0x00000008002c8947 */ /* 0x000fec0003800000 */
[----:B------:R-:W2:Y:S04]  /*1610*/  LDG.E.128.CONSTANT R8, desc[UR6][R8.64] ;  /* 0x0000000608087981 */ /* 0x000ea8000c1e9d00 */
[----:B------:R-:W1:Y:S02]  /*1620*/  LDS.64 R18, [UR4+0x10] ;  /* 0x00001004ff127984 */ /* 0x000e640008000a00 */
[----:B-1----:R-:W-:Y:S01]  /*1630*/  HADD2.F32 R25, -RZ, R18.H1_H1 ;  /* 0x30000012ff197230 */ /* 0x002fe20000004100 */
        /* <DEDUP_REMOVED lines=8> */
[--C-:B------:R-:W-:Y:S01]  /*16c0*/  HADD2.F32 R22, -RZ, R21.reuse.H0_H0 ;  /* 0x20000015ff167230 */ /* 0x100fe20000004100 */
[----:B------:R-:W-:Y:S01]  /*16d0*/  LOP3.LUT R34, R34, 0x64006400, RZ, 0xfc, !PT ;  /* 0x6400640022227812 */ /* 0x000fe200078efcff */
[----:B------:R-:W-:Y:S01]  /*16e0*/  HADD2.F32 R30, -RZ, R21.H1_H1 ;  /* 0x30000015ff1e7230 */ /* 0x000fe20000004100 */
[----:B------:R-:W-:Y:S01]  /*16f0*/  SHF.R.U32.HI R8, RZ, 0x8, R8 ;  /* 0x00000008ff087819 */ /* 0x000fe20000011608 */
[----:B------:R-:W-:-:S02]  /*1700*/  HADD2.F32 R21, -RZ, R18.H0_H0 ;  /* 0x20000012ff157230 */ /* 0x000fc40000004100 */
[----:B------:R-:W-:Y:S02]  /*1710*/  HADD2 R18, R23, -1032, -1032 ;  /* 0xe408e40817127430 */ /* 0x000fe40000000000 */
[-C--:B------:R-:W-:Y:S02]  /*1720*/  HFMA2 R33, R34, R3.reuse.H1_H1, -72, -72 ;  /* 0xd480d48022217431 */ /* 0x080fe40000060003 */
[----:B------:R-:W-:Y:S01]  /*1730*/  FFMA.FTZ R31, R22, R21, RZ ;  /* 0x00000015161f7223 */ /* 0x000fe200000100ff */
[--C-:B------:R-:W-:Y:S01]  /*1740*/  HADD2.F32 R32, -RZ, R18.reuse.H0_H0 ;  /* 0x20000012ff207230 */ /* 0x100fe20000004100 */
[----:B------:R-:W1:Y:S01]  /*1750*/  LDS.64 R22, [UR4+0x18] ;  /* 0x00001804ff167984 */ /* 0x000e620008000a00 */
[----:B------:R-:W-:Y:S02]  /*1760*/  HADD2.F32 R18, -RZ, R18.H1_H1 ;  /* 0x30000012ff127230 */ /* 0x000fe40000004100 */
[----:B------:R-:W-:Y:S01]  /*1770*/  FFMA.FTZ R31, R30, R25, R31 ;  /* 0x000000191e1f7223 */ /* 0x000fe2000001001f */
[----:B------:R-:W-:-:S02]  /*1780*/  HFMA2 R30, R36, R3.H1_H1, -72, -72 ;  /* 0xd480d480241e7431 */ /* 0x000fc40000060003 */
[----:B------:R-:W-:-:S04]  /*1790*/  FFMA.FTZ R32, R21, R32, RZ ;  /* 0x0000002015207223 */ /* 0x000fc800000100ff */
[----:B------:R-:W-:Y:S01]  /*17a0*/  FFMA.FTZ R35, R25, R18, R32 ;  /* 0x0000001219237223 */ /* 0x000fe20000010020 */
[----:B------:R-:W-:Y:S02]  /*17b0*/  HADD2.F32 R18, -RZ, R19.H0_H0 ;  /* 0x20000013ff127230 */ /* 0x000fe40000004100 */
[--C-:B------:R-:W-:Y:S02]  /*17c0*/  HADD2.F32 R34, -RZ, R30.reuse.H0_H0 ;  /* 0x2000001eff227230 */ /* 0x100fe40000004100 */
[----:B------:R-:W-:Y:S02]  /*17d0*/  HADD2.F32 R32, -RZ, R33.H0_H0 ;  /* 0x20000021ff207230 */ /* 0x000fe40000004100 */
[----:B------:R-:W-:Y:S02]  /*17e0*/  HADD2.F32 R19, -RZ, R19.H1_H1 ;  /* 0x30000013ff137230 */ /* 0x000fe40000004100 */
[----:B------:R-:W-:Y:S01]  /*17f0*/  FFMA.FTZ R34, R34, R18, R31 ;  /* 0x0000001222227223 */ /* 0x000fe2000001001f */
[----:B------:R-:W-:-:S02]  /*1800*/  HADD2.F32 R31, -RZ, R30.H1_H1 ;  /* 0x3000001eff1f7230 */ /* 0x000fc40000004100 */
[----:B------:R-:W-:Y:S01]  /*1810*/  FFMA.FTZ R32, R18, R32, R35 ;  /* 0x0000002012207223 */ /* 0x000fe20000010023 */
[----:B------:R-:W-:Y:S01]  /*1820*/  HADD2.F32 R30, -RZ, R33.H1_H1 ;  /* 0x30000021ff1e7230 */ /* 0x000fe20000004100 */
[----:B------:R-:W-:Y:S01]  /*1830*/  LOP3.LUT R33, R10, 0xf000f, RZ, 0xc0, !PT ;  /* 0x000f000f0a217812 */ /* 0x000fe200078ec0ff */
[----:B------:R-:W-:Y:S01]  /*1840*/  FFMA.FTZ R34, R31, R19, R34 ;  /* 0x000000131f227223 */ /* 0x000fe20000010022 */
[----:B------:R-:W-:Y:S02]  /*1850*/  LOP3.LUT R31, R8, 0xf000f, RZ, 0xc0, !PT ;  /* 0x000f000f081f7812 */ /* 0x000fe400078ec0ff */
[----:B------:R-:W-:Y:S01]  /*1860*/  FFMA.FTZ R30, R19, R30, R32 ;  /* 0x0000001e131e7223 */ /* 0x000fe20000010020 */
[----:B------:R-:W-:Y:S02]  /*1870*/  SHF.R.U32.HI R32, RZ, 0x8, R9 ;  /* 0x00000008ff207819 */ /* 0x000fe40000011609 */
[----:B------:R-:W-:Y:S02]  /*1880*/  LOP3.LUT R31, R31, 0x64006400, RZ, 0xfc, !PT ;  /* 0x640064001f1f7812 */ /* 0x000fe400078efcff */
[----:B------:R-:W-:-:S02]  /*1890*/  LOP3.LUT R9, R32, 0xf000f, RZ, 0xc0, !PT ;  /* 0x000f000f20097812 */ /* 0x000fc400078ec0ff */
[----:B------:R-:W-:Y:S01]  /*18a0*/  LOP3.LUT R33, R33, 0x64006400, RZ, 0xfc, !PT ;  /* 0x6400640021217812 */ /* 0x000fe200078efcff */
[----:B------:R-:W-:Y:S01]  /*18b0*/  HADD2 R35, R31, -1032, -1032 ;  /* 0xe408e4081f237430 */ /* 0x000fe20000000000 */
[----:B------:R-:W-:Y:S02]  /*18c0*/  LOP3.LUT R31, R9, 0x64006400, RZ, 0xfc, !PT ;  /* 0x64006400091f7812 */ /* 0x000fe400078efcff */
[----:B------:R-:W-:Y:S01]  /*18d0*/  LOP3.LUT R32, R32, 0xf000f0, RZ, 0xc0, !PT ;  /* 0x00f000f020207812 */ /* 0x000fe200078ec0ff */
[----:B------:R-:W-:Y:S02]  /*18e0*/  HADD2 R36, R33, -1032, -1032 ;  /* 0xe408e40821247430 */ /* 0x000fe40000000000 */
[----:B------:R-:W-:Y:S02]  /*18f0*/  HADD2.F32 R37, -RZ, R35.H0_H0 ;  /* 0x20000023ff257230 */ /* 0x000fe40000004100 */
[----:B------:R-:W-:Y:S01]  /*1900*/  HADD2 R31, R31, -1032, -1032 ;  /* 0xe408e4081f1f7430 */ /* 0x000fe20000000000 */
[----:B------:R-:W-:Y:S01]  /*1910*/  LOP3.LUT R32, R32, 0x64006400, RZ, 0xfc, !PT ;  /* 0x6400640020207812 */ /* 0x000fe200078efcff */
[----:B-1----:R-:W-:-:S02]  /*1920*/  HADD2.F32 R9, -RZ, R22.H0_H0 ;  /* 0x20000016ff097230 */ /* 0x002fc40000004100 */
[----:B------:R-:W-:-:S03]  /*1930*/  HADD2.F32 R33, -RZ, R36.H0_H0 ;  /* 0x20000024ff217230 */ /* 0x000fc60000004100 */
[----:B------:R-:W-:Y:S01]  /*1940*/  FFMA.FTZ R34, R37, R9, R34 ;  /* 0x0000000925227223 */ /* 0x000fe20000010022 */
[----:B------:R-:W-:Y:S02]  /*1950*/  HADD2.F32 R37, -RZ, R36.H1_H1 ;  /* 0x30000024ff257230 */ /* 0x000fe40000004100 */
[----:B------:R-:W-:Y:S01]  /*1960*/  FFMA.FTZ R33, R21, R33, RZ ;  /* 0x0000002115217223 */ /* 0x000fe200000100ff */
[--C-:B------:R-:W-:Y:S02]  /*1970*/  HADD2.F32 R36, -RZ, R31.reuse.H0_H0 ;  /* 0x2000001fff247230 */ /* 0x100fe40000004100 */
[----:B------:R-:W-:Y:S02]  /*1980*/  HADD2.F32 R31, -RZ, R31.H1_H1 ;  /* 0x3000001fff1f7230 */ /* 0x000fe40000004100 */
[----:B------:R-:W-:Y:S01]  /*1990*/  FFMA.FTZ R33, R25, R37, R33 ;  /* 0x0000002519217223 */ /* 0x000fe20000010021 */
[----:B------:R-:W-:Y:S02]  /*19a0*/  HADD2.F32 R37, -RZ, R35.H1_H1 ;  /* 0x30000023ff257230 */ /* 0x000fe40000004100 */
[----:B------:R-:W-:Y:S01]  /*19b0*/  FFMA.FTZ R30, R9, R36, R30 ;  /* 0x00000024091e7223 */ /* 0x000fe2000001001e */
[----:B------:R-:W-:Y:S01]  /*19c0*/  LOP3.LUT R36, R11, 0xf000f, RZ, 0xc0, !PT ;  /* 0x000f000f0b247812 */ /* 0x000fe200078ec0ff */
[----:B------:R-:W-:-:S03]  /*19d0*/  HADD2.F32 R35, -RZ, R22.H1_H1 ;  /* 0x30000016ff237230 */ /* 0x000fc60000004100 */
[----:B------:R-:W-:Y:S02]  /*19e0*/  LOP3.LUT R36, R36, 0x64006400, RZ, 0xfc, !PT ;  /* 0x6400640024247812 */ /* 0x000fe400078efcff */
[----:B------:R-:W-:Y:S01]  /*19f0*/  FFMA.FTZ R22, R37, R35, R34 ;  /* 0x0000002325167223 */ /* 0x000fe20000010022 */
[----:B------:R-:W-:Y:S02]  /*1a00*/  FFMA.FTZ R30, R35, R31, R30 ;  /* 0x0000001f231e7223 */ /* 0x000fe4000001001e */
[----:B------:R-:W-:-:S05]  /*1a10*/  HADD2 R36, R36, -1032, -1032 ;  /* 0xe408e40824247430 */ /* 0x000fca0000000000 */
[--C-:B------:R-:W-:Y:S02]  /*1a20*/  HADD2.F32 R34, -RZ, R36.reuse.H0_H0 ;  /* 0x20000024ff227230 */ /* 0x100fe40000004100 */
[----:B------:R-:W-:-:S03]  /*1a30*/  HADD2.F32 R36, -RZ, R36.H1_H1 ;  /* 0x30000024ff247230 */ /* 0x000fc60000004100 */
[----:B------:R-:W-:Y:S01]  /*1a40*/  FFMA.FTZ R34, R21, R34, RZ ;  /* 0x0000002215227223 */ /* 0x000fe200000100ff */
[----:B------:R-:W-:-:S03]  /*1a50*/  LOP3.LUT R21, R10, 0xf000f0, RZ, 0xc0, !PT ;  /* 0x00f000f00a157812 */ /* 0x000fc600078ec0ff */
[----:B------:R-:W-:Y:S01]  /*1a60*/  FFMA.FTZ R25, R25, R36, R34 ;  /* 0x0000002419197223 */ /* 0x000fe20000010022 */
[----:B------:R-:W-:Y:S02]  /*1a70*/  LOP3.LUT R36, R11, 0xf000f0, RZ, 0xc0, !PT ;  /* 0x00f000f00b247812 */ /* 0x000fe400078ec0ff */
[----:B------:R-:W-:Y:S02]  /*1a80*/  LOP3.LUT R34, R21, 0x64006400, RZ, 0xfc, !PT ;  /* 0x6400640015227812 */ /* 0x000fe400078efcff */
[----:B------:R-:W-:Y:S02]  /*1a90*/  LOP3.LUT R36, R36, 0x64006400, RZ, 0xfc, !PT ;  /* 0x6400640024247812 */ /* 0x000fe400078efcff */
[----:B------:R-:W-:Y:S01]  /*1aa0*/  SHF.R.U32.HI R11, RZ, 0x8, R11 ;  /* 0x00000008ff0b7819 */ /* 0x000fe2000001160b */
[-C--:B------:R-:W-:Y:S02]  /*1ab0*/  HFMA2 R21, R34, R3.reuse.H1_H1, -72, -72 ;  /* 0xd480d48022157431 */ /* 0x080fe40000060003 */
[----:B------:R-:W-:-:S03]  /*1ac0*/  HFMA2 R34, R36, R3.H1_H1, -72, -72 ;  /* 0xd480d48024227431 */ /* 0x000fc60000060003 */
[--C-:B------:R-:W-:Y:S02]  /*1ad0*/  HADD2.F32 R37, -RZ, R21.reuse.H0_H0 ;  /* 0x20000015ff257230 */ /* 0x100fe40000004100 */
[--C-:B------:R-:W-:Y:S02]  /*1ae0*/  HADD2.F32 R36, -RZ, R34.reuse.H0_H0 ;  /* 0x20000022ff247230 */ /* 0x100fe40000004100 */
[----:B------:R-:W-:Y:S02]  /*1af0*/  HADD2.F32 R21, -RZ, R21.H1_H1 ;  /* 0x30000015ff157230 */ /* 0x000fe40000004100 */
[C---:B------:R-:W-:Y:S01]  /*1b00*/  FFMA.FTZ R33, R18.reuse, R37, R33 ;  /* 0x0000002512217223 */ /* 0x040fe20000010021 */
[----:B------:R-:W-:Y:S01]  /*1b10*/  FFMA.FTZ R36, R18, R36, R25 ;  /* 0x0000002412247223 */ /* 0x000fe20000010019 */
[----:B------:R-:W-:Y:S01]  /*1b20*/  SHF.R.U32.HI R18, RZ, 0x8, R10 ;  /* 0x00000008ff127819 */ /* 0x000fe2000001160a */
[----:B------:R-:W-:Y:S02]  /*1b30*/  HADD2.F32 R25, -RZ, R34.H1_H1 ;  /* 0x30000022ff197230 */ /* 0x000fe40000004100 */
[----:B------:R-:W-:Y:S01]  /*1b40*/  FFMA.FTZ R34, R19, R21, R33 ;  /* 0x0000001513227223 */ /* 0x000fe20000010021 */
[----:B------:R-:W-:-:S02]  /*1b50*/  LOP3.LUT R21, R11, 0xf000f, RZ, 0xc0, !PT ;  /* 0x000f000f0b157812 */ /* 0x000fc400078ec0ff */
[----:B------:R-:W-:Y:S01]  /*1b60*/  LOP3.LUT R10, R18, 0xf000f, RZ, 0xc0, !PT ;  /* 0x000f000f120a7812 */ /* 0x000fe200078ec0ff */
[----:B------:R-:W-:-:S03]  /*1b70*/  FFMA.FTZ R36, R19, R25, R36 ;  /* 0x0000001913247223 */ /* 0x000fc60000010024 */
[----:B------:R-:W-:-:S05]  /*1b80*/  LOP3.LUT R10, R10, 0x64006400, RZ, 0xfc, !PT ;  /* 0x640064000a0a7812 */ /* 0x000fca00078efcff */
[----:B------:R-:W-:Y:S01]  /*1b90*/  HADD2 R19, R10, -1032, -1032 ;  /* 0xe408e4080a137430 */ /* 0x000fe20000000000 */
[----:B------:R-:W-:-:S04]  /*1ba0*/  LOP3.LUT R10, R21, 0x64006400, RZ, 0xfc, !PT ;  /* 0x64006400150a7812 */ /* 0x000fc800078efcff */
[--C-:B------:R-:W-:Y:S02]  /*1bb0*/  HADD2.F32 R21, -RZ, R19.reuse.H0_H0 ;  /* 0x20000013ff157230 */ /* 0x100fe40000004100 */
[----:B------:R-:W-:Y:S02]  /*1bc0*/  HADD2 R10, R10, -1032, -1032 ;  /* 0xe408e4080a0a7430 */ /* 0x000fe40000000000 */
[----:B------:R-:W-:Y:S02]  /*1bd0*/  HADD2.F32 R19, -RZ, R19.H1_H1 ;  /* 0x30000013ff137230 */ /* 0x000fe40000004100 */
[----:B------:R-:W-:Y:S01]  /*1be0*/  FFMA.FTZ R34, R9, R21, R34 ;  /* 0x0000001509227223 */ /* 0x000fe20000010022 */
[--C-:B------:R-:W-:Y:S01]  /*1bf0*/  HADD2.F32 R25, -RZ, R10.reuse.H0_H0 ;  /* 0x2000000aff197230 */ /* 0x100fe20000004100 */
[----:B------:R-:W-:Y:S01]  /*1c00*/  LOP3.LUT R21, R8, 0xf000f0, RZ, 0xc0, !PT ;  /* 0x00f000f008157812 */ /* 0x000fe200078ec0ff */
[----:B------:R-:W-:Y:S02]  /*1c10*/  HADD2.F32 R33, -RZ, R10.H1_H1 ;  /* 0x3000000aff217230 */ /* 0x000fe40000004100 */
[----:B------:R-:W-:Y:S01]  /*1c20*/  FFMA.FTZ R34, R35, R19, R34 ;  /* 0x0000001323227223 */ /* 0x000fe20000010022 */
[----:B------:R-:W-:-:S02]  /*1c30*/  HFMA2 R19, R32, R3.H1_H1, -72, -72 ;  /* 0xd480d48020137431 */ /* 0x000fc40000060003 */
[----:B------:R-:W-:Y:S01]  /*1c40*/  FFMA.FTZ R8, R9, R25, R36 ;  /* 0x0000001909087223 */ /* 0x000fe20000010024 */
[----:B------:R-:W-:Y:S01]  /*1c50*/  LOP3.LUT R36, R21, 0x64006400, RZ, 0xfc, !PT ;  /* 0x6400640015247812 */ /* 0x000fe200078efcff */
[----:B------:R-:W-:Y:S01]  /*1c60*/  HADD2.F32 R9, -RZ, R23.H0_H0 ;  /* 0x20000017ff097230 */ /* 0x000fe20000004100 */
[----:B------:R-:W-:Y:S01]  /*1c70*/  LOP3.LUT R21, R18, 0xf000f0, RZ, 0xc0, !PT ;  /* 0x00f000f012157812 */ /* 0x000fe200078ec0ff */
[--C-:B------:R-:W-:Y:S01]  /*1c80*/  HADD2.F32 R31, -RZ, R19.reuse.H0_H0 ;  /* 0x20000013ff1f7230 */ /* 0x100fe20000004100 */
[----:B------:R-:W-:Y:S01]  /*1c90*/  LOP3.LUT R25, R11, 0xf000f0, RZ, 0xc0, !PT ;  /* 0x00f000f00b197812 */ /* 0x000fe200078ec0ff */
[----:B------:R-:W-:Y:S01]  /*1ca0*/  HFMA2 R18, R36, R3.H1_H1, -72, -72 ;  /* 0xd480d48024127431 */ /* 0x000fe20000060003 */
[----:B------:R-:W-:Y:S01]  /*1cb0*/  LOP3.LUT R36, R21, 0x64006400, RZ, 0xfc, !PT ;  /* 0x6400640015247812 */ /* 0x000fe200078efcff */
[----:B------:R-:W-:Y:S01]  /*1cc0*/  FFMA.FTZ R8, R35, R33, R8 ;  /* 0x0000002123087223 */ /* 0x000fe20000010008 */
[----:B------:R-:W-:Y:S01]  /*1cd0*/  LOP3.LUT R32, R25, 0x64006400, RZ, 0xfc, !PT ;  /* 0x6400640019207812 */ /* 0x000fe200078efcff */
[----:B------:R-:W-:-:S02]  /*1ce0*/  HADD2.F32 R19, -RZ, R19.H1_H1 ;  /* 0x30000013ff137230 */ /* 0x000fc40000004100 */
[--C-:B------:R-:W-:Y:S02]  /*1cf0*/  HADD2.F32 R21, -RZ, R18.reuse.H0_H0 ;  /* 0x20000012ff157230 */ /* 0x100fe40000004100 */
[-C--:B------:R-:W-:Y:S02]  /*1d00*/  HFMA2 R11, R36, R3.reuse.H1_H1, -72, -72 ;  /* 0xd480d480240b7431 */ /* 0x080fe40000060003 */
[----:B------:R-:W-:Y:S02]  /*1d10*/  HADD2.F32 R18, -RZ, R18.H1_H1 ;  /* 0x30000012ff127230 */ /* 0x000fe40000004100 */
[----:B------:R-:W-:Y:S02]  /*1d20*/  HFMA2 R10, R32, R3.H1_H1, -72, -72 ;  /* 0xd480d480200a7431 */ /* 0x000fe40000060003 */
[----:B------:R-:W-:Y:S01]  /*1d30*/  FFMA.FTZ R21, R21, R9, R22 ;  /* 0x0000000915157223 */ /* 0x000fe20000010016 */
[----:B------:R-:W-:Y:S02]  /*1d40*/  HADD2.F32 R22, -RZ, R23.H1_H1 ;  /* 0x30000017ff167230 */ /* 0x000fe40000004100 */
[----:B------:R-:W-:Y:S01]  /*1d50*/  FFMA.FTZ R23, R9, R31, R30 ;  /* 0x0000001f09177223 */ /* 0x000fe2000001001e */
[----:B------:R-:W-:-:S02]  /*1d60*/  HADD2.F32 R25, -RZ, R11.H0_H0 ;  /* 0x2000000bff197230 */ /* 0x000fc40000004100 */
[--C-:B------:R-:W-:Y:S02]  /*1d70*/  HADD2.F32 R31, -RZ, R10.reuse.H0_H0 ;  /* 0x2000000aff1f7230 */ /* 0x100fe40000004100 */
[----:B------:R-:W-:Y:S01]  /*1d80*/  FFMA.FTZ R21, R18, R22, R21 ;  /* 0x0000001612157223 */ /* 0x000fe20000010015 */
[----:B------:R-:W-:Y:S02]  /*1d90*/  HADD2.F32 R30, -RZ, R11.H1_H1 ;  /* 0x3000000bff1e7230 */ /* 0x000fe40000004100 */
[C---:B------:R-:W-:Y:S01]  /*1da0*/  FFMA.FTZ R25, R9.reuse, R25, R34 ;  /* 0x0000001909197223 */ /* 0x040fe20000010022 */
[----:B------:R-:W-:Y:S02]  /*1db0*/  HADD2.F32 R11, -RZ, R10.H1_H1 ;  /* 0x3000000aff0b7230 */ /* 0x000fe40000004100 */
[----:B------:R-:W-:Y:S01]  /*1dc0*/  FFMA.FTZ R10, R9, R31, R8 ;  /* 0x0000001f090a7223 */ /* 0x000fe20000010008 */
        /* <DEDUP_REMOVED lines=15> */
.L_x_4984:
[----:B------:R-:W-:Y:S05]  /*1ec0*/  @!P0 BRA `(.L_x_4985) ;  /* 0x00000008002c8947 */ /* 0x000fea0003800000 */
        /* <DEDUP_REMOVED lines=139> */
.L_x_4985:
[----:B------:R-:W-:Y:S05]  /*2780*/  @!P0 BRA `(.L_x_4982) ;  /* 0x0000000800308947 */ /* 0x000fea0003800000 */
[----:B------:R-:W-:Y:S01]  /*2790*/  IMAD.WIDE R8, R17, 0x4, R28 ;  /* 0x0000000411087825 */ /* 0x000fe200078e021c */
[----:B------:R-:W1:Y:S05]  /*27a0*/  LDS.64 R18, [UR4+0x30] ;  /* 0x00003004ff127984 */ /* 0x000e6a0008000a00 */
[----:B------:R-:W2:Y:S02]  /*27b0*/  LDG.E.128.CONSTANT R8, desc[UR6][R8.64] ;  /* 0x0000000608087981 */ /* 0x000ea4000c1e9d00 */
[----:B--2---:R-:W-:Y:S02]  /*27c0*/  LOP3.LUT R22, R9, 0xf000f, RZ, 0xc0, !PT ;  /* 0x000f000f09167812 */ /* 0x004fe400078ec0ff */
        /* <DEDUP_REMOVED lines=8> */
[----:B------:R-:W-:-:S02]  /*2850*/  HADD2 R31, R21, -1032, -1032 ;  /* 0xe408e408151f7430 */ /* 0x000fc40000000000 */
[----:B-1----:R-:W-:Y:S02]  /*2860*/  HADD2.F32 R21, -RZ, R18.H0_H0 ;  /* 0x20000012ff157230 */ /* 0x002fe40000004100 */
[----:B------:R-:W-:Y:S02]  /*2870*/  HADD2 R33, R23, -1032, -1032 ;  /* 0xe408e40817217430 */ /* 0x000fe40000000000 */
[----:B------:R-:W-:Y:S02]  /*2880*/  HADD2.F32 R36, -RZ, R34.H0_H0 ;  /* 0x20000022ff247230 */ /* 0x000fe40000004100 */
[----:B------:R-:W-:Y:S02]  /*2890*/  HADD2 R25, R25, -1032, -1032 ;  /* 0xe408e40819197430 */ /* 0x000fe40000000000 */
[----:B------:R-:W-:Y:S01]  /*28a0*/  HADD2.F32 R30, -RZ, R31.H0_H0 ;  /* 0x2000001fff1e7230 */ /* 0x000fe20000004100 */
[----:B------:R-:W1:Y:S01]  /*28b0*/  LDS.64 R22, [UR4+0x38] ;  /* 0x00003804ff167984 */ /* 0x000e620008000a00 */
[----:B------:R-:W-:-:S02]  /*28c0*/  HADD2.F32 R32, -RZ, R33.H0_H0 ;  /* 0x20000021ff207230 */ /* 0x000fc40000004100 */
[C---:B------:R-:W-:Y:S01]  /*28d0*/  FFMA.FTZ R29, R21.reuse, R36, RZ ;  /* 0x00000024151d7223 */ /* 0x040fe200000100ff */
[----:B------:R-:W-:Y:S02]  /*28e0*/  HADD2.F32 R28, -RZ, R25.H0_H0 ;  /* 0x20000019ff1c7230 */ /* 0x000fe40000004100 */
[----:B------:R-:W-:Y:S01]  /*28f0*/  FFMA.FTZ R30, R30, R21, RZ ;  /* 0x000000151e1e7223 */ /* 0x000fe200000100ff */
[----:B------:R-:W-:Y:S02]  /*2900*/  HADD2.F32 R33, -RZ, R33.H1_H1 ;  /* 0x30000021ff217230 */ /* 0x000fe40000004100 */
[C---:B------:R-:W-:Y:S01]  /*2910*/  FFMA.FTZ R32, R21.reuse, R32, RZ ;  /* 0x0000002015207223 */ /* 0x040fe200000100ff */
[----:B------:R-:W-:Y:S02]  /*2920*/  HADD2.F32 R31, -RZ, R31.H1_H1 ;  /* 0x3000001fff1f7230 */ /* 0x000fe40000004100 */
[----:B------:R-:W-:Y:S01]  /*2930*/  FFMA.FTZ R21, R21, R28, RZ ;  /* 0x0000001c15157223 */ /* 0x000fe200000100ff */
[----:B------:R-:W-:-:S02]  /*2940*/  HADD2.F32 R28, -RZ, R34.H1_H1 ;  /* 0x30000022ff1c7230 */ /* 0x000fc40000004100 */
[----:B------:R-:W-:Y:S01]  /*2950*/  HADD2.F32 R34, -RZ, R18.H1_H1 ;  /* 0x30000012ff227230 */ /* 0x000fe20000004100 */
[----:B------:R-:W-:Y:S01]  /*2960*/  LOP3.LUT R18, R9, 0xf000f0, RZ, 0xc0, !PT ;  /* 0x00f000f009127812 */ /* 0x000fe200078ec0ff */
[----:B------:R-:W-:Y:S01]  /*2970*/  HADD2.F32 R25, -RZ, R25.H1_H1 ;  /* 0x30000019ff197230 */ /* 0x000fe20000004100 */
[----:B------:R-:W-:Y:S02]  /*2980*/  SHF.R.U32.HI R9, RZ, 0x8, R9 ;  /* 0x00000008ff097819 */ /* 0x000fe40000011609 */
[----:B------:R-:W-:Y:S01]  /*2990*/  FFMA.FTZ R28, R34, R28, R29 ;  /* 0x0000001c221c7223 */ /* 0x000fe2000001001d */
[----:B------:R-:W-:Y:S01]  /*29a0*/  LOP3.LUT R29, R8, 0xf000f0, RZ, 0xc0, !PT ;  /* 0x00f000f0081d7812 */ /* 0x000fe200078ec0ff */
[----:B------:R-:W-:Y:S01]  /*29b0*/  FFMA.FTZ R30, R31, R34, R30 ;  /* 0x000000221f1e7223 */ /* 0x000fe2000001001e */
[----:B------:R-:W-:Y:S01]  /*29c0*/  LOP3.LUT R36, R18, 0x64006400, RZ, 0xfc, !PT ;  /* 0x6400640012247812 */ /* 0x000fe200078efcff */
[C---:B------:R-:W-:Y:S01]  /*29d0*/  FFMA.FTZ R18, R34.reuse, R33, R32 ;  /* 0x0000002122127223 */ /* 0x040fe20000010020 */
[----:B------:R-:W-:Y:S01]  /*29e0*/  LOP3.LUT R32, R29, 0x64006400, RZ, 0xfc, !PT ;  /* 0x640064001d207812 */ /* 0x000fe200078efcff */
[----:B------:R-:W-:Y:S01]  /*29f0*/  FFMA.FTZ R21, R34, R25, R21 ;  /* 0x0000001922157223 */ /* 0x000fe20000010015 */
[----:B------:R-:W-:-:S02]  /*2a00*/  HADD2.F32 R25, -RZ, R19.H0_H0 ;  /* 0x20000013ff197230 */ /* 0x000fc40000004100 */
[-C--:B------:R-:W-:Y:S01]  /*2a10*/  HFMA2 R29, R36, R3.reuse.H1_H1, -72, -72 ;  /* 0xd480d480241d7431 */ /* 0x080fe20000060003 */
[----:B------:R-:W-:Y:S01]  /*2a20*/  SHF.R.U32.HI R8, RZ, 0x8, R8 ;  /* 0x00000008ff087819 */ /* 0x000fe20000011608 */
[----:B------:R-:W-:Y:S01]  /*2a30*/  HFMA2 R31, R32, R3.H1_H1, -72, -72 ;  /* 0xd480d480201f7431 */ /* 0x000fe20000060003 */
[C---:B------:R-:W-:Y:S02]  /*2a40*/  LOP3.LUT R32, R9.reuse, 0xf000f, RZ, 0xc0, !PT ;  /* 0x000f000f09207812 */ /* 0x040fe400078ec0ff */
[----:B------:R-:W-:Y:S01]  /*2a50*/  HADD2.F32 R33, -RZ, R29.H0_H0 ;  /* 0x2000001dff217230 */ /* 0x000fe20000004100 */
[----:B------:R-:W-:Y:S01]  /*2a60*/  LOP3.LUT R34, R8, 0xf000f, RZ, 0xc0, !PT ;  /* 0x000f000f08227812 */ /* 0x000fe200078ec0ff */
[----:B------:R-:W-:Y:S01]  /*2a70*/  HADD2.F32 R35, -RZ, R31.H0_H0 ;  /* 0x2000001fff237230 */ /* 0x000fe20000004100 */
[----:B------:R-:W-:Y:S01]  /*2a80*/  LOP3.LUT R9, R9, 0xf000f0, RZ, 0xc0, !PT ;  /* 0x00f000f009097812 */ /* 0x000fe200078ec0ff */
[----:B------:R-:W-:Y:S01]  /*2a90*/  HADD2.F32 R29, -RZ, R29.H1_H1 ;  /* 0x3000001dff1d7230 */ /* 0x000fe20000004100 */
[----:B------:R-:W-:Y:S01]  /*2aa0*/  LOP3.LUT R34, R34, 0x64006400, RZ, 0xfc, !PT ;  /* 0x6400640022227812 */ /* 0x000fe200078efcff */
[----:B------:R-:W-:Y:S01]  /*2ab0*/  FFMA.FTZ R33, R25, R33, R28 ;  /* 0x0000002119217223 */ /* 0x000fe2000001001c */
[----:B------:R-:W-:Y:S01]  /*2ac0*/  FFMA.FTZ R35, R35, R25, R30 ;  /* 0x0000001923237223 */ /* 0x000fe2000001001e */
[----:B------:R-:W-:Y:S01]  /*2ad0*/  LOP3.LUT R30, R32, 0x64006400, RZ, 0xfc, !PT ;  /* 0x64006400201e7812 */ /* 0x000fe200078efcff */
[----:B------:R-:W-:Y:S01]  /*2ae0*/  HADD2.F32 R28, -RZ, R19.H1_H1 ;  /* 0x30000013ff1c7230 */ /* 0x000fe20000004100 */
[----:B------:R-:W-:Y:S01]  /*2af0*/  LOP3.LUT R8, R8, 0xf000f0, RZ, 0xc0, !PT ;  /* 0x00f000f008087812 */ /* 0x000fe200078ec0ff */
[----:B------:R-:W-:-:S02]  /*2b00*/  HADD2.F32 R36, -RZ, R31.H1_H1 ;  /* 0x3000001fff247230 */ /* 0x000fc40000004100 */
[----:B------:R-:W-:Y:S02]  /*2b10*/  HADD2 R31, R34, -1032, -1032 ;  /* 0xe408e408221f7430 */ /* 0x000fe40000000000 */
[--C-:B-1----:R-:W-:Y:S02]  /*2b20*/  HADD2.F32 R34, -RZ, R22.reuse.H1_H1 ;  /* 0x30000016ff227230 */ /* 0x102fe40000004100 */
[----:B------:R-:W-:Y:S02]  /*2b30*/  HADD2 R30, R30, -1032, -1032 ;  /* 0xe408e4081e1e7430 */ /* 0x000fe40000000000 */
[----:B------:R-:W-:Y:S01]  /*2b40*/  FFMA.FTZ R32, R28, R29, R33 ;  /* 0x0000001d1c207223 */ /* 0x000fe20000010021 */
[----:B------:R-:W-:Y:S02]  /*2b50*/  HADD2.F32 R29, -RZ, R22.H0_H0 ;  /* 0x20000016ff1d7230 */ /* 0x000fe40000004100 */
[----:B------:R-:W-:Y:S01]  /*2b60*/  FFMA.FTZ R36, R36, R28, R35 ;  /* 0x0000001c24247223 */ /* 0x000fe20000010023 */
[----:B------:R-:W-:Y:S01]  /*2b70*/  HADD2.F32 R33, -RZ, R31.H0_H0 ;  /* 0x2000001fff217230 */ /* 0x000fe20000004100 */
[----:B------:R-:W-:Y:S01]  /*2b80*/  LOP3.LUT R22, R10, 0xf000f0, RZ, 0xc0, !PT ;  /* 0x00f000f00a167812 */ /* 0x000fe200078ec0ff */
[--C-:B------:R-:W-:Y:S01]  /*2b90*/  HADD2.F32 R19, -RZ, R30.reuse.H0_H0 ;  /* 0x2000001eff137230 */ /* 0x100fe20000004100 */
[----:B------:R-:W-:Y:S01]  /*2ba0*/  SHF.R.U32.HI R10, RZ, 0x8, R10 ;  /* 0x00000008ff0a7819 */ /* 0x000fe2000001160a */
[----:B------:R-:W-:-:S02]  /*2bb0*/  HADD2.F32 R30, -RZ, R30.H1_H1 ;  /* 0x3000001eff1e7230 */ /* 0x000fc40000004100 */
[----:B------:R-:W-:Y:S01]  /*2bc0*/  FFMA.FTZ R33, R33, R29, R36 ;  /* 0x0000001d21217223 */ /* 0x000fe20000010024 */
[----:B------:R-:W-:Y:S01]  /*2bd0*/  LOP3.LUT R22, R22, 0x64006400, RZ, 0xfc, !PT ;  /* 0x6400640016167812 */ /* 0x000fe200078efcff */
[----:B------:R-:W-:Y:S01]  /*2be0*/  FFMA.FTZ R19, R29, R19, R32 ;  /* 0x000000131d137223 */ /* 0x000fe20000010020 */
[----:B------:R-:W-:Y:S01]  /*2bf0*/  HADD2.F32 R32, -RZ, R31.H1_H1 ;  /* 0x3000001fff207230 */ /* 0x000fe20000004100 */
[----:B------:R-:W-:Y:S02]  /*2c00*/  LOP3.LUT R8, R8, 0x64006400, RZ, 0xfc, !PT ;  /* 0x6400640008087812 */ /* 0x000fe400078efcff */
[-C--:B------:R-:W-:Y:S02]  /*2c10*/  HFMA2 R31, R22, R3.reuse.H1_H1, -72, -72 ;  /* 0xd480d480161f7431 */ /* 0x080fe40000060003 */
[----:B------:R-:W-:Y:S01]  /*2c20*/  FFMA.FTZ R19, R34, R30, R19 ;  /* 0x0000001e22137223 */ /* 0x000fe20000010013 */
[----:B------:R-:W-:Y:S01]  /*2c30*/  FFMA.FTZ R32, R32, R34, R33 ;  /* 0x0000002220207223 */ /* 0x000fe20000010021 */
[----:B------:R-:W-:Y:S01]  /*2c40*/  LOP3.LUT R33, R11, 0xf000f0, RZ, 0xc0, !PT ;  /* 0x00f000f00b217812 */ /* 0x000fe200078ec0ff */
[----:B------:R-:W-:Y:S01]  /*2c50*/  HFMA2 R8, R8, R3.H1_H1, -72, -72 ;  /* 0xd480d48008087431 */ /* 0x000fe20000060003 */
[----:B------:R-:W-:-:S02]  /*2c60*/  SHF.R.U32.HI R11, RZ, 0x8, R11 ;  /* 0x00000008ff0b7819 */ /* 0x000fc4000001160b */
[----:B------:R-:W-:Y:S01]  /*2c70*/  LOP3.LUT R22, R33, 0x64006400, RZ, 0xfc, !PT ;  /* 0x6400640021167812 */ /* 0x000fe200078efcff */
[--C-:B------:R-:W-:Y:S02]  /*2c80*/  HADD2.F32 R33, -RZ, R31.reuse.H0_H0 ;  /* 0x2000001fff217230 */ /* 0x100fe40000004100 */
[----:B------:R-:W-:Y:S02]  /*2c90*/  HADD2.F32 R31, -RZ, R31.H1_H1 ;  /* 0x3000001fff1f7230 */ /* 0x000fe40000004100 */
[----:B------:R-:W-:Y:S02]  /*2ca0*/  HFMA2 R22, R22, R3.H1_H1, -72, -72 ;  /* 0xd480d48016167431 */ /* 0x000fe40000060003 */
[----:B------:R-:W-:-:S03]  /*2cb0*/  FFMA.FTZ R33, R25, R33, R18 ;  /* 0x0000002119217223 */ /* 0x000fc60000010012 */
[--C-:B------:R-:W-:Y:S02]  /*2cc0*/  HADD2.F32 R18, -RZ, R22.reuse.H0_H0 ;  /* 0x20000016ff127230 */ /* 0x100fe40000004100 */
[----:B------:R-:W-:Y:S01]  /*2cd0*/  FFMA.FTZ R31, R28, R31, R33 ;  /* 0x0000001f1c1f7223 */ /* 0x000fe20000010021 */
[----:B------:R-:W-:Y:S02]  /*2ce0*/  HADD2.F32 R36, -RZ, R22.H1_H1 ;  /* 0x30000016ff247230 */ /* 0x000fe40000004100 */
[----:B------:R-:W-:Y:S01]  /*2cf0*/  FFMA.FTZ R21, R25, R18, R21 ;  /* 0x0000001219157223 */ /* 0x000fe20000010015 */
[----:B------:R-:W-:Y:S02]  /*2d00*/  LOP3.LUT R18, R10, 0xf000f, RZ, 0xc0, !PT ;  /* 0x000f000f0a127812 */ /* 0x000fe400078ec0ff */
[----:B------:R-:W-:Y:S01]  /*2d10*/  LOP3.LUT R25, R11, 0xf000f, RZ, 0xc0, !PT ;  /* 0x000f000f0b197812 */ /* 0x000fe200078ec0ff */
[----:B------:R-:W-:Y:S01]  /*2d20*/  FFMA.FTZ R36, R28, R36, R21 ;  /* 0x000000241c247223 */ /* 0x000fe20000010015 */
[----:B------:R-:W-:-:S02]  /*2d30*/  LOP3.LUT R18, R18, 0x64006400, RZ, 0xfc, !PT ;  /* 0x6400640012127812 */ /* 0x000fc400078efcff */
[----:B------:R-:W-:-:S03]  /*2d40*/  LOP3.LUT R25, R25, 0x64006400, RZ, 0xfc, !PT ;  /* 0x6400640019197812 */ /* 0x000fc600078efcff */
[----:B------:R-:W-:Y:S02]  /*2d50*/  HADD2 R18, R18, -1032, -1032 ;  /* 0xe408e40812127430 */ /* 0x000fe40000000000 */
[----:B------:R-:W-:-:S03]  /*2d60*/  HADD2 R22, R25, -1032, -1032 ;  /* 0xe408e40819167430 */ /* 0x000fc60000000000 */
[----:B------:R-:W-:Y:S02]  /*2d70*/  HADD2.F32 R28, -RZ, R18.H0_H0 ;  /* 0x20000012ff1c7230 */ /* 0x000fe40000004100 */
[----:B------:R-:W-:Y:S02]  /*2d80*/  HADD2.F32 R25, -RZ, R22.H0_H0 ;  /* 0x20000016ff197230 */ /* 0x000fe40000004100 */
[----:B------:R-:W-:Y:S02]  /*2d90*/  HADD2.F32 R18, -RZ, R18.H1_H1 ;  /* 0x30000012ff127230 */ /* 0x000fe40000004100 */
[----:B------:R-:W-:Y:S01]  /*2da0*/  FFMA.FTZ R21, R29, R28, R31 ;  /* 0x0000001c1d157223 */ /* 0x000fe2000001001f */
[----:B------:R-:W-:Y:S01]  /*2db0*/  LOP3.LUT R28, R9, 0x64006400, RZ, 0xfc, !PT ;  /* 0x64006400091c7812 */ /* 0x000fe200078efcff */
[----:B------:R-:W-:Y:S01]  /*2dc0*/  FFMA.FTZ R29, R29, R25, R36 ;  /* 0x000000191d1d7223 */ /* 0x000fe20000010024 */
[----:B------:R-:W-:Y:S01]  /*2dd0*/  LOP3.LUT R25, R10, 0xf000f0, RZ, 0xc0, !PT ;  /* 0x00f000f00a197812 */ /* 0x000fe200078ec0ff */
[----:B------:R-:W-:Y:S01]  /*2de0*/  FFMA.FTZ R21, R34, R18, R21 ;  /* 0x0000001222157223 */ /* 0x000fe20000010015 */
[----:B------:R-:W-:-:S02]  /*2df0*/  HADD2.F32 R10, -RZ, R23.H0_H0 ;  /* 0x20000017ff0a7230 */ /* 0x000fc40000004100 */
[-C--:B------:R-:W-:Y:S01]  /*2e00*/  HFMA2 R9, R28, R3.reuse.H1_H1, -72, -72 ;  /* 0xd480d4801c097431 */ /* 0x080fe20000060003 */
[----:B------:R-:W-:Y:S01]  /*2e10*/  LOP3.LUT R30, R25, 0x64006400, RZ, 0xfc, !PT ;  /* 0x64006400191e7812 */ /* 0x000fe200078efcff */
[----:B------:R-:W-:Y:S01]  /*2e20*/  HADD2.F32 R31, -RZ, R8.H0_H0 ;  /* 0x20000008ff1f7230 */ /* 0x000fe20000004100 */
[----:B------:R-:W-:Y:S01]  /*2e30*/  LOP3.LUT R25, R11, 0xf000f0, RZ, 0xc0, !PT ;  /* 0x00f000f00b197812 */ /* 0x000fe200078ec0ff */
[----:B------:R-:W-:Y:S02]  /*2e40*/  HADD2.F32 R23, -RZ, R23.H1_H1 ;  /* 0x30000017ff177230 */ /* 0x000fe40000004100 */
[----:B------:R-:W-:Y:S01]  /*2e50*/  HFMA2 R11, R30, R3.H1_H1, -72, -72 ;  /* 0xd480d4801e0b7431 */ /* 0x000fe20000060003 */
[----:B------:R-:W-:Y:S01]  /*2e60*/  LOP3.LUT R18, R25, 0x64006400, RZ, 0xfc, !PT ;  /* 0x6400640019127812 */ /* 0x000fe200078efcff */
[----:B------:R-:W-:Y:S02]  /*2e70*/  HADD2.F32 R25, -RZ, R22.H1_H1 ;  /* 0x30000016ff197230 */ /* 0x000fe40000004100 */
[----:B------:R-:W-:Y:S01]  /*2e80*/  FFMA.FTZ R32, R31, R10, R32 ;  /* 0x0000000a1f207223 */ /* 0x000fe20000010020 */
[----:B------:R-:W-:-:S02]  /*2e90*/  HADD2.F32 R22, -RZ, R9.H0_H0 ;  /* 0x20000009ff167230 */ /* 0x000fc40000004100 */
[----:B------:R-:W-:Y:S02]  /*2ea0*/  HFMA2 R18, R18, R3.H1_H1, -72, -72 ;  /* 0xd480d48012127431 */ /* 0x000fe40000060003 */
[----:B------:R-:W-:Y:S02]  /*2eb0*/  HADD2.F32 R28, -RZ, R11.H0_H0 ;  /* 0x2000000bff1c7230 */ /* 0x000fe40000004100 */
[----:B------:R-:W-:Y:S01]  /*2ec0*/  FFMA.FTZ R25, R34, R25, R29 ;  /* 0x0000001922197223 */ /* 0x000fe2000001001d */
[C---:B------:R-:W-:Y:S01]  /*2ed0*/  FFMA.FTZ R22, R10.reuse, R22, R19 ;  /* 0x000000160a167223 */ /* 0x040fe20000010013 */
        /* <DEDUP_REMOVED lines=9> */
[----:B------:R-:W-:Y:S01]  /*2f70*/  FMUL.FTZ R19, R12, R19 ;  /* 0x000000130c137220 */ /* 0x000fe20000410000 */
[C---:B------:R-:W-:Y:S01]  /*2f80*/  FFMA.FTZ R21, R23.reuse, R28, R21 ;  /* 0x0000001c17157223 */ /* 0x040fe20000010015 */
        /* <DEDUP_REMOVED lines=12> */
.L_x_4982:
[----:B------:R-:W-:Y:S01]  /*3050*/  IADD3 R24, R24, 0x20, RZ ;  /* 0x0000002018187810 */ /* 0x000fe20007ffe0ff */
[----:B------:R-:W-:Y:S01]  /*3060*/  UIADD3 UR4, UR4, 0x40, URZ ;  /* 0x0000004004047890 */ /* 0x000fe2000fffe03f */
[----:B------:R-:W-:Y:S02]  /*3070*/  LEA R26, P1, R17, R26, 0x4 ;  /* 0x0000001a111a7211 */ /* 0x000fe400078220ff */
[C---:B------:R-:W-:Y:S02]  /*3080*/  ISETP.GE.AND P0, PT, R24.reuse, UR5, PT ;  /* 0x0000000518007c0c */ /* 0x040fe4000bf06270 */
[----:B------:R-:W-:Y:S02]  /*3090*/  ISETP.LT.AND P3, PT, R24, R7, PT ;  /* 0x000000071800720c */ /* 0x000fe40003f61270 */
[----:B------:R-:W-:-:S11]  /*30a0*/  IADD3.X R27, R27, R16, RZ, P1, !PT ;  /* 0x000000101b1b7210 */ /* 0x000fd60000ffe4ff */
[----:B------:R-:W-:Y:S05]  /*30b0*/  @!P0 BRA P3, `(.L_x_4986) ;  /* 0xffffffdc00008947 */ /* 0x000fea000183ffff */
.L_x_4981:
[----:B------:R-:W-:Y:S01]  /*30c0*/  ISETP.GE.AND P0, PT, R24, R7, PT ;  /* 0x000000071800720c */ /* 0x000fe20003f06270 */
[----:B------:R-:W-:-:S03]  /*30d0*/  ULDC UR5, c[0x0][0x26c] ;  /* 0x00009b0000057ab9 */ /* 0x000fc60000000800 */
[----:B------:R-:W-:-:S13]  /*30e0*/  ISETP.GE.OR P0, PT, R24, UR5, P0 ;  /* 0x0000000518007c0c */ /* 0x000fda0008706670 */
[----:B------:R-:W-:Y:S05]  /*30f0*/  @P0 BRA `(.L_x_4987) ;  /* 0x0000000800940947 */ /* 0x000fea0003800000 */
[----:B------:R-:W1:Y:S01]  /*3100*/  LDC R21, c[0x0][0x23c] ;  /* 0x00008f00ff157b82 */ /* 0x000e620000000800 */
[----:B------:R-:W-:Y:S01]  /*3110*/  PRMT R8, R20, 0x9910, RZ ;  /* 0x0000991014087816 */ /* 0x000fe200000000ff */
[----:B------:R-:W-:-:S03]  /*3120*/  ULDC UR5, c[0x0][0x26c] ;  /* 0x00009b0000057ab9 */ /* 0x000fc60000000800 */
[----:B------:R-:W-:Y:S02]  /*3130*/  ISETP.EQ.OR P3, PT, R8, RZ, !P2 ;  /* 0x000000ff0800720c */ /* 0x000fe40005762670 */
[----:B-1----:R-:W-:-:S04]  /*3140*/  SHF.R.S32.HI R22, RZ, 0x1f, R21 ;  /* 0x0000001fff167819 */ /* 0x002fc80000011415 */
[----:B------:R-:W-:-:S07]  /*3150*/  SHF.L.U64.HI R22, R21, 0x2, R22 ;  /* 0x0000000215167819 */ /* 0x000fce0000010216 */
.L_x_4989:
[----:B------:R-:W-:-:S04]  /*3160*/  IADD3 R24, R24, 0x10, RZ ;  /* 0x0000001018187810 */ /* 0x000fc80007ffe0ff */
[C---:B------:R-:W-:Y:S02]  /*3170*/  ISETP.GE.AND P0, PT, R24.reuse, UR5, PT ;  /* 0x0000000518007c0c */ /* 0x040fe4000bf06270 */
[----:B------:R-:W-:Y:S01]  /*3180*/  ISETP.LT.AND P4, PT, R24, R7, PT ;  /* 0x000000071800720c */ /* 0x000fe20003f81270 */
[----:B------:R-:W-:-:S12]  /*3190*/  @P3 BRA `(.L_x_4988) ;  /* 0x00000008005c3947 */ /* 0x000fd80003800000 */
[----:B------:R-:W2:Y:S01]  /*31a0*/  LDG.E.128.CONSTANT R8, desc[UR6][R26.64] ;  /* 0x000000061a087981 */ /* 0x000ea2000c1e9d00 */
[----:B------:R-:W-:Y:S01]  /*31b0*/  HFMA2.MMA R17, -RZ, RZ, 0, 0.0625 ;  /* 0x00002c00ff117435 */ /* 0x000fe200000001ff */
[----:B------:R-:W-:Y:S02]  /*31c0*/  MOV R16, 0x3400 ;  /* 0x0000340000107802 */ /* 0x000fe40000000f00 */
[----:B------:R-:W1:Y:S01]  /*31d0*/  LDS.128 R12, [UR4] ;  /* 0x00000004ff0c7984 */ /* 0x000e620008000c00 */
[----:B------:R-:W-:Y:S02]  /*31e0*/  MOV R18, 0x2400 ;  /* 0x0000240000127802 */ /* 0x000fe40000000f00 */
[----:B0-----:R-:W-:Y:S02]  /*31f0*/  PRMT R5, R5, 0x5410, R16 ;  /* 0x0000541005057816 */ /* 0x001fe40000000010 */
[----:B------:R-:W-:Y:S02]  /*3200*/  PRMT R3, R3, 0x5410, R18 ;  /* 0x0000541003037816 */ /* 0x000fe40000000012 */
[----:B------:R-:W-:-:S02]  /*3210*/  PRMT R4, R4, 0x5410, R17 ;  /* 0x0000541004047816 */ /* 0x000fc40000000011 */
[----:B------:R-:W-:Y:S02]  /*3220*/  PRMT R6, R6, 0x5410, R5 ;  /* 0x0000541006067816 */ /* 0x000fe40000000005 */
[C---:B--2---:R-:W-:Y:S02]  /*3230*/  LOP3.LUT R17, R8.reuse, 0xc000c, RZ, 0xc0, !PT ;  /* 0x000c000c08117812 */ /* 0x044fe400078ec0ff */
[----:B------:R-:W-:Y:S02]  /*3240*/  LOP3.LUT R16, R8, 0x30003, RZ, 0xc0, !PT ;  /* 0x0003000308107812 */ /* 0x000fe400078ec0ff */
[----:B------:R-:W-:Y:S02]  /*3250*/  LOP3.LUT R23, R10, 0x30003, RZ, 0xc0, !PT ;  /* 0x000300030a177812 */ /* 0x000fe400078ec0ff */
[C---:B------:R-:W-:Y:S02]  /*3260*/  LOP3.LUT R19, R9.reuse, 0xc000c, RZ, 0xc0, !PT ;  /* 0x000c000c09137812 */ /* 0x040fe400078ec0ff */
[----:B------:R-:W-:-:S02]  /*3270*/  LOP3.LUT R18, R9, 0x30003, RZ, 0xc0, !PT ;  /* 0x0003000309127812 */ /* 0x000fc400078ec0ff */
[----:B------:R-:W-:Y:S02]  /*3280*/  LOP3.LUT R28, R17, 0x64006400, RZ, 0xfc, !PT ;  /* 0x64006400111c7812 */ /* 0x000fe400078efcff */
[----:B------:R-:W-:Y:S02]  /*3290*/  LOP3.LUT R17, R16, 0x64006400, RZ, 0xfc, !PT ;  /* 0x6400640010117812 */ /* 0x000fe400078efcff */
[----:B------:R-:W-:Y:S01]  /*32a0*/  LOP3.LUT R25, R10, 0xc000c, RZ, 0xc0, !PT ;  /* 0x000c000c0a197812 */ /* 0x000fe200078ec0ff */
[----:B------:R-:W-:Y:S01]  /*32b0*/  HFMA2 R28, R28, R5.H1_H1, -258, -258 ;  /* 0xdc08dc081c1c7431 */ /* 0x000fe20000060005 */
        /* <DEDUP_REMOVED lines=8> */
[-C--:B-1----:R-:W-:Y:S01]  /*3340*/  HFMA2.MMA R23, R17, R12.reuse, RZ ;  /* 0x0000000c11177235 */ /* 0x082fe200000000ff */
[-C--:B------:R-:W-:Y:S01]  /*3350*/  HFMA2 R18, R18, R5.reuse.H1_H1, -258, -258 ;  /* 0xdc08dc0812127431 */ /* 0x080fe20000060005 */
[----:B------:R-:W-:Y:S01]  /*3360*/  LOP3.LUT R29, R29, 0x64006400, RZ, 0xfc, !PT ;  /* 0x640064001d1d7812 */ /* 0x000fe200078efcff */
[-C--:B------:R-:W-:Y:S01]  /*3370*/  HFMA2 R17, R19, R12.reuse, RZ.H0_H0 ;  /* 0x0000000c13117231 */ /* 0x080fe200000400ff */
[----:B------:R-:W-:Y:S01]  /*3380*/  HFMA2.MMA R25, R25, R12, RZ ;  /* 0x0000000c19197235 */ /* 0x000fe200000000ff */
[C---:B------:R-:W-:Y:S01]  /*3390*/  LOP3.LUT R19, R11.reuse, 0xc000c, RZ, 0xc0, !PT ;  /* 0x000c000c0b137812 */ /* 0x040fe200078ec0ff */
[----:B------:R-:W-:Y:S01]  /*33a0*/  HFMA2 R16, R16, R5.H1_H1, -258, -258 ;  /* 0xdc08dc0810107431 */ /* 0x000fe20000060005 */
[----:B------:R-:W-:Y:S01]  /*33b0*/  LOP3.LUT R31, R11, 0x300030, RZ, 0xc0, !PT ;  /* 0x003000300b1f7812 */ /* 0x000fe200078ec0ff */
[----:B------:R-:W-:Y:S01]  /*33c0*/  HADD2 R29, R29, -1026, -1026 ;  /* 0xe402e4021d1d7430 */ /* 0x000fe20000000000 */
[----:B------:R-:W-:Y:S01]  /*33d0*/  LOP3.LUT R30, R19, 0x64006400, RZ, 0xfc, !PT ;  /* 0x64006400131e7812 */ /* 0x000fe200078efcff */
[----:B------:R-:W-:Y:S01]  /*33e0*/  HFMA2 R17, R16, R13, R17 ;  /* 0x0000000d10117231 */ /* 0x000fe20000000011 */
[-C--:B------:R-:W-:Y:S01]  /*33f0*/  HFMA2.MMA R23, R28, R13.reuse, R23 ;  /* 0x0000000d1c177235 */ /* 0x080fe20000000017 */
[----:B------:R-:W-:Y:S01]  /*3400*/  HFMA2 R12, R29, R12, RZ.H0_H0 ;  /* 0x0000000c1d0c7231 */ /* 0x000fe200000400ff */
[----:B------:R-:W-:Y:S01]  /*3410*/  HFMA2.MMA R16, R18, R13, R25 ;  /* 0x0000000d12107235 */ /* 0x000fe20000000019 */
[----:B------:R-:W-:Y:S01]  /*3420*/  LOP3.LUT R18, R8, 0x300030, RZ, 0xc0, !PT ;  /* 0x0030003008127812 */ /* 0x000fe200078ec0ff */
[----:B------:R-:W-:Y:S01]  /*3430*/  HFMA2 R33, R30, R5.H1_H1, -258, -258 ;  /* 0xdc08dc081e217431 */ /* 0x000fe20000060005 */
[----:B------:R-:W-:-:S02]  /*3440*/  LOP3.LUT R28, R10, 0x300030, RZ, 0xc0, !PT ;  /* 0x003000300a1c7812 */ /* 0x000fc400078ec0ff */
[----:B------:R-:W-:Y:S02]  /*3450*/  LOP3.LUT R25, R9, 0x300030, RZ, 0xc0, !PT ;  /* 0x0030003009197812 */ /* 0x000fe400078ec0ff */
[----:B------:R-:W-:Y:S01]  /*3460*/  LOP3.LUT R19, R18, 0x64006400, RZ, 0xfc, !PT ;  /* 0x6400640012137812 */ /* 0x000fe200078efcff */
[----:B------:R-:W-:Y:S01]  /*3470*/  HFMA2.MMA R18, R33, R13, R12 ;  /* 0x0000000d21127235 */ /* 0x000fe2000000000c */
        /* <DEDUP_REMOVED lines=14> */
[----:B------:R-:W0:Y:S01]  /*3560*/  LDS.128 R16, [UR4+0x10] ;  /* 0x00001004ff107984 */ /* 0x000e220008000c00 */
[----:B------:R-:W-:-:S02]  /*3570*/  SHF.R.U32.HI R29, RZ, 0x8, R9 ;  /* 0x00000008ff1d7819 */ /* 0x000fc40000011609 */
[----:B------:R-:W-:Y:S01]  /*3580*/  SHF.R.U32.HI R30, RZ, 0x8, R11 ;  /* 0x00000008ff1e7819 */ /* 0x000fe2000001160b */
[----:B------:R-:W-:Y:S01]  /*3590*/  HFMA2 R36, R36, R3.H1_H1, -18, -18 ;  /* 0xcc80cc8024247431 */ /* 0x000fe20000060003 */
[----:B------:R-:W-:Y:S02]  /*35a0*/  LOP3.LUT R9, R9, 0xc000c0, RZ, 0xc0, !PT ;  /* 0x00c000c009097812 */ /* 0x000fe400078ec0ff */
[----:B------:R-:W-:Y:S02]  /*35b0*/  LOP3.LUT R11, R11, 0xc000c0, RZ, 0xc0, !PT ;  /* 0x00c000c00b0b7812 */ /* 0x000fe400078ec0ff */
[----:B------:R-:W-:Y:S01]  /*35c0*/  SHF.R.U32.HI R25, RZ, 0x8, R8 ;  /* 0x00000008ff197819 */ /* 0x000fe20000011608 */
[----:B------:R-:W-:Y:S01]  /*35d0*/  HFMA2.MMA R23, R36, R15, R23 ;  /* 0x0000000f24177235 */ /* 0x000fe20000000017 */
[----:B------:R-:W-:Y:S02]  /*35e0*/  LOP3.LUT R36, R33, 0x64006400, RZ, 0xfc, !PT ;  /* 0x6400640021247812 */ /* 0x000fe400078efcff */
[----:B------:R-:W-:-:S02]  /*35f0*/  SHF.R.U32.HI R8, RZ, 0x8, R10 ;  /* 0x00000008ff087819 */ /* 0x000fc4000001160a */
[----:B------:R-:W-:Y:S01]  /*3600*/  LOP3.LUT R10, R9, 0x64006400, RZ, 0xfc, !PT ;  /* 0x64006400090a7812 */ /* 0x000fe200078efcff */
[-C--:B------:R-:W-:Y:S01]  /*3610*/  HFMA2 R9, R36, R3.reuse.H1_H1, -18, -18 ;  /* 0xcc80cc8024097431 */ /* 0x080fe20000060003 */
[----:B------:R-:W-:Y:S02]  /*3620*/  LOP3.LUT R11, R11, 0x64006400, RZ, 0xfc, !PT ;  /* 0x640064000b0b7812 */ /* 0x000fe400078efcff */
[C---:B------:R-:W-:Y:S01]  /*3630*/  LOP3.LUT R36, R25.reuse, 0x30003, RZ, 0xc0, !PT ;  /* 0x0003000319247812 */ /* 0x040fe200078ec0ff */
[-C--:B------:R-:W-:Y:S01]  /*3640*/  HFMA2 R10, R10, R3.reuse.H1_H1, -18, -18 ;  /* 0xcc80cc800a0a7431 */ /* 0x080fe20000060003 */
[----:B------:R-:W-:Y:S01]  /*3650*/  LOP3.LUT R32, R25, 0xc000c, RZ, 0xc0, !PT ;  /* 0x000c000c19207812 */ /* 0x000fe200078ec0ff */
[----:B------:R-:W-:Y:S01]  /*3660*/  HFMA2 R11, R11, R3.H1_H1, -18, -18 ;  /* 0xcc80cc800b0b7431 */ /* 0x000fe20000060003 */
[----:B------:R-:W-:Y:S01]  /*3670*/  LOP3.LUT R36, R36, 0x64006400, RZ, 0xfc, !PT ;  /* 0x6400640024247812 */ /* 0x000fe200078efcff */
[----:B------:R-:W-:Y:S01]  /*3680*/  HFMA2 R12, R9, R15, R12 ;  /* 0x0000000f090c7231 */ /* 0x000fe2000000000c */
[----:B------:R-:W-:Y:S01]  /*3690*/  LOP3.LUT R9, R8, 0x30003, RZ, 0xc0, !PT ;  /* 0x0003000308097812 */ /* 0x000fe200078ec0ff */
[-C--:B------:R-:W-:Y:S01]  /*36a0*/  HFMA2.MMA R13, R10, R15.reuse, R13 ;  /* 0x0000000f0a0d7235 */ /* 0x080fe2000000000d */
[----:B------:R-:W-:Y:S01]  /*36b0*/  LOP3.LUT R10, R29, 0x30003, RZ, 0xc0, !PT ;  /* 0x000300031d0a7812 */ /* 0x000fe200078ec0ff */
[----:B------:R-:W-:Y:S01]  /*36c0*/  HFMA2.MMA R14, R11, R15, R14 ;  /* 0x0000000f0b0e7235 */ /* 0x000fe2000000000e */
        /* <DEDUP_REMOVED lines=8> */
[-C--:B0-----:R-:W-:Y:S01]  /*3750*/  HFMA2 R12, R9, R16.reuse, R12 ;  /* 0x00000010090c7231 */ /* 0x081fe2000000000c */
[----:B------:R-:W-:Y:S01]  /*3760*/  LOP3.LUT R34, R34, 0x64006400, RZ, 0xfc, !PT ;  /* 0x6400640022227812 */ /* 0x000fe200078efcff */
[----:B------:R-:W-:Y:S01]  /*3770*/  HADD2 R10, R10, -1026, -1026 ;  /* 0xe402e4020a0a7430 */ /* 0x000fe20000000000 */
[----:B------:R-:W-:Y:S01]  /*3780*/  LOP3.LUT R9, R25, 0x300030, RZ, 0xc0, !PT ;  /* 0x0030003019097812 */ /* 0x000fe200078ec0ff */
[----:B------:R-:W-:Y:S01]  /*3790*/  HADD2 R11, R11, -1026, -1026 ;  /* 0xe402e4020b0b7430 */ /* 0x000fe20000000000 */
[----:B------:R-:W-:Y:S01]  /*37a0*/  LOP3.LUT R15, R8, 0x300030, RZ, 0xc0, !PT ;  /* 0x00300030080f7812 */ /* 0x000fe200078ec0ff */
[-C--:B------:R-:W-:Y:S01]  /*37b0*/  HFMA2 R32, R32, R5.reuse.H1_H1, -258, -258 ;  /* 0xdc08dc0820207431 */ /* 0x080fe20000060005 */
[----:B------:R-:W-:Y:S01]  /*37c0*/  LOP3.LUT R9, R9, 0x64006400, RZ, 0xfc, !PT ;  /* 0x6400640009097812 */ /* 0x000fe200078efcff */
[----:B------:R-:W-:Y:S01]  /*37d0*/  HFMA2 R23, R36, R16, R23 ;  /* 0x0000001024177231 */ /* 0x000fe20000000017 */
[-C--:B------:R-:W-:Y:S01]  /*37e0*/  HFMA2.MMA R13, R10, R16.reuse, R13 ;  /* 0x000000100a0d7235 */ /* 0x080fe2000000000d */
[----:B------:R-:W-:Y:S01]  /*37f0*/  HFMA2 R34, R34, R5.H1_H1, -258, -258 ;  /* 0xdc08dc0822227431 */ /* 0x000fe20000060005 */
[----:B------:R-:W-:Y:S01]  /*3800*/  HFMA2.MMA R14, R11, R16, R14 ;  /* 0x000000100b0e7235 */ /* 0x000fe2000000000e */
[----:B------:R-:W-:-:S02]  /*3810*/  LOP3.LUT R16, R30, 0x300030, RZ, 0xc0, !PT ;  /* 0x003000301e107812 */ /* 0x000fc400078ec0ff */
[----:B------:R-:W-:Y:S01]  /*3820*/  LOP3.LUT R33, R15, 0x64006400, RZ, 0xfc, !PT ;  /* 0x640064000f217812 */ /* 0x000fe200078efcff */
[-C--:B------:R-:W-:Y:S01]  /*3830*/  HFMA2.MMA R23, R32, R17.reuse, R23 ;  /* 0x0000001120177235 */ /* 0x080fe20000000017 */
[----:B------:R-:W-:Y:S01]  /*3840*/  LOP3.LUT R28, R29, 0xc000c, RZ, 0xc0, !PT ;  /* 0x000c000c1d1c7812 */ /* 0x000fe200078ec0ff */
[-C--:B------:R-:W-:Y:S01]  /*3850*/  HFMA2 R15, R9, R4.reuse.H1_H1, -66, -66 ;  /* 0xd420d420090f7431 */ /* 0x080fe20000060004 */
[----:B------:R-:W-:Y:S01]  /*3860*/  LOP3.LUT R25, R25, 0xc000c0, RZ, 0xc0, !PT ;  /* 0x00c000c019197812 */ /* 0x000fe200078ec0ff */
[----:B------:R-:W-:Y:S01]  /*3870*/  HFMA2.MMA R12, R34, R17, R12 ;  /* 0x00000011220c7235 */ /* 0x000fe2000000000c */
[----:B------:R-:W-:Y:S01]  /*3880*/  LOP3.LUT R31, R30, 0xc000c, RZ, 0xc0, !PT ;  /* 0x000c000c1e1f7812 */ /* 0x000fe200078ec0ff */
[----:B------:R-:W-:Y:S01]  /*3890*/  HFMA2 R9, R33, R4.H1_H1, -66, -66 ;  /* 0xd420d42021097431 */ /* 0x000fe20000060004 */
[----:B------:R-:W-:Y:S01]  /*38a0*/  LOP3.LUT R35, R16, 0x64006400, RZ, 0xfc, !PT ;  /* 0x6400640010237812 */ /* 0x000fe200078efcff */
[----:B------:R-:W-:Y:S01]  /*38b0*/  HFMA2.MMA R23, R15, R18, R23 ;  /* 0x000000120f177235 */ /* 0x000fe20000000017 */
[----:B------:R-:W-:-:S02]  /*38c0*/  LOP3.LUT R8, R8, 0xc000c0, RZ, 0xc0, !PT ;  /* 0x00c000c008087812 */ /* 0x000fc400078ec0ff */
[----:B------:R-:W-:Y:S01]  /*38d0*/  LOP3.LUT R28, R28, 0x64006400, RZ, 0xfc, !PT ;  /* 0x640064001c1c7812 */ /* 0x000fe200078efcff */
[----:B------:R-:W-:Y:S01]  /*38e0*/  HFMA2.MMA R12, R9, R18, R12 ;  /* 0x00000012090c7235 */ /* 0x000fe2000000000c */
[----:B------:R-:W-:Y:S01]  /*38f0*/  LOP3.LUT R10, R29, 0x300030, RZ, 0xc0, !PT ;  /* 0x003000301d0a7812 */ /* 0x000fe200078ec0ff */
[-C--:B------:R-:W-:Y:S01]  /*3900*/  HFMA2 R33, R35, R4.reuse.H1_H1, -66, -66 ;  /* 0xd420d42023217431 */ /* 0x080fe20000060004 */
[----:B------:R-:W-:Y:S01]  /*3910*/  LOP3.LUT R16, R25, 0x64006400, RZ, 0xfc, !PT ;  /* 0x6400640019107812 */ /* 0x000fe200078efcff */
[----:B------:R-:W-:Y:S01]  /*3920*/  HFMA2 R28, R28, R5.H1_H1, -258, -258 ;  /* 0xdc08dc081c1c7431 */ /* 0x000fe20000060005 */
[----:B------:R-:W-:Y:S02]  /*3930*/  LOP3.LUT R31, R31, 0x64006400, RZ, 0xfc, !PT ;  /* 0x640064001f1f7812 */ /* 0x000fe400078efcff */
[----:B------:R-:W-:Y:S01]  /*3940*/  LOP3.LUT R8, R8, 0x64006400, RZ, 0xfc, !PT ;  /* 0x6400640008087812 */ /* 0x000fe200078efcff */
[----:B------:R-:W-:Y:S01]  /*3950*/  HFMA2 R16, R16, R3.H1_H1, -18, -18 ;  /* 0xcc80cc8010107431 */ /* 0x000fe20000060003 */
[----:B------:R-:W-:Y:S01]  /*3960*/  LOP3.LUT R11, R10, 0x64006400, RZ, 0xfc, !PT ;  /* 0x640064000a0b7812 */ /* 0x000fe200078efcff */
[----:B------:R-:W-:Y:S01]  /*3970*/  HFMA2 R31, R31, R5.H1_H1, -258, -258 ;  /* 0xdc08dc081f1f7431 */ /* 0x000fe20000060005 */
[----:B------:R-:W-:Y:S01]  /*3980*/  LOP3.LUT R29, R29, 0xc000c0, RZ, 0xc0, !PT ;  /* 0x00c000c01d1d7812 */ /* 0x000fe200078ec0ff */
[----:B------:R-:W-:Y:S01]  /*3990*/  HFMA2 R8, R8, R3.H1_H1, -18, -18 ;  /* 0xcc80cc8008087431 */ /* 0x000fe20000060003 */
[----:B------:R-:W-:Y:S01]  /*39a0*/  LOP3.LUT R30, R30, 0xc000c0, RZ, 0xc0, !PT ;  /* 0x00c000c01e1e7812 */ /* 0x000fe200078ec0ff */
[----:B------:R-:W-:Y:S01]  /*39b0*/  HFMA2 R11, R11, R4.H1_H1, -66, -66 ;  /* 0xd420d4200b0b7431 */ /* 0x000fe20000060004 */
[----:B------:R-:W-:Y:S01]  /*39c0*/  LOP3.LUT R10, R29, 0x64006400, RZ, 0xfc, !PT ;  /* 0x640064001d0a7812 */ /* 0x000fe200078efcff */
[-C--:B------:R-:W-:Y:S01]  /*39d0*/  HFMA2 R13, R28, R17.reuse, R13 ;  /* 0x000000111c0d7231 */ /* 0x080fe2000000000d */
[----:B------:R-:W-:Y:S01]  /*39e0*/  LOP3.LUT R30, R30, 0x64006400, RZ, 0xfc, !PT ;  /* 0x640064001e1e7812 */ /* 0x000fe200078efcff */
[-C--:B------:R-:W-:Y:S01]  /*39f0*/  HFMA2.MMA R23, R16, R19.reuse, R23 ;  /* 0x0000001310177235 */ /* 0x080fe20000000017 */
[----:B------:R-:W-:Y:S01]  /*3a00*/  HFMA2 R14, R31, R17, R14 ;  /* 0x000000111f0e7231 */ /* 0x000fe2000000000e */
[----:B------:R-:W-:Y:S01]  /*3a10*/  HFMA2.MMA R12, R8, R19, R12 ;  /* 0x00000013080c7235 */ /* 0x000fe2000000000c */
[----:B------:R-:W-:Y:S01]  /*3a20*/  HFMA2 R10, R10, R3.H1_H1, -18, -18 ;  /* 0xcc80cc800a0a7431 */ /* 0x000fe20000060003 */
[----:B------:R-:W-:Y:S01]  /*3a30*/  PRMT R4, R4, 0x5410, R3 ;  /* 0x0000541004047816 */ /* 0x000fe20000000003 */
[----:B------:R-:W-:-:S02]  /*3a40*/  HFMA2 R13, R11, R18, R13 ;  /* 0x000000120b0d7231 */ /* 0x000fc4000000000d */
[----:B------:R-:W-:Y:S02]  /*3a50*/  HFMA2 R28, R30, R3.H1_H1, -18, -18 ;  /* 0xcc80cc801e1c7431 */ /* 0x000fe40000060003 */
[----:B------:R-:W-:Y:S02]  /*3a60*/  HFMA2 R14, R33, R18, R14 ;  /* 0x00000012210e7231 */ /* 0x000fe4000000000e */
        /* <DEDUP_REMOVED lines=10> */
.L_x_4988:
[----:B------:R-:W-:Y:S01]  /*3b10*/  LEA R26, P1, R21, R26, 0x2 ;  /* 0x0000001a151a7211 */ /* 0x000fe200078210ff */
[----:B------:R-:W-:-:S03]  /*3b20*/  UIADD3 UR4, UR4, 0x20, URZ ;  /* 0x0000002004047890 */ /* 0x000fc6000fffe03f */
[----:B------:R-:W-:Y:S01]  /*3b30*/  IADD3.X R27, R27, R22, RZ, P1, !PT ;  /* 0x000000161b1b7210 */ /* 0x000fe20000ffe4ff */
[----:B------:R-:W-:Y:S08]  /*3b40*/  @!P0 BRA P4, `(.L_x_4989) ;  /* 0xfffffff400848947 */ /* 0x000ff0000203ffff */
.L_x_4987:
[----:B------:R-:W-:Y:S05]  /*3b50*/  @!P2 EXIT ;  /* 0x000000000000a94d */ /* 0x000fea0003800000 */
        /* <DEDUP_REMOVED lines=18> */
.L_x_4993:
[----:B------:R-:W0:Y:S02]  /*3c80*/  LDS R6, [R2] ;  /* 0x0000000002067984 */ /* 0x000e240000000800 */
[----:B0-----:R-:W-:-:S06]  /*3c90*/  HADD2 R7, R6, R9 ;  /* 0x0000000906077230 */ /* 0x001fcc0000000000 */
[----:B------:R-:W0:Y:S02]  /*3ca0*/  ATOMS.CAST.SPIN R7, [R2], R6, R7 ;  /* 0x000000060207738d */ /* 0x000e240001800007 */
[----:B0-----:R-:W-:-:S13]  /*3cb0*/  ISETP.EQ.U32.AND P0, PT, R7, 0x1, PT ;  /* 0x000000010700780c */ /* 0x001fda0003f02070 */
[----:B------:R-:W-:Y:S05]  /*3cc0*/  @!P0 BRA `(.L_x_4993) ;  /* 0xfffffffc00ec8947 */ /* 0x000fea000383ffff */
[----:B------:R-:W-:Y:S05]  /*3cd0*/  BRA `(.L_x_4991) ;  /* 0x00000000000c7947 */ /* 0x000fea0003800000 */
.L_x_4992:
[----:B------:R-:W2:Y:S02]  /*3ce0*/  LD.E R0, desc[UR6][R4.64] ;  /* 0x0000000604007980 */ /* 0x000ea4000c101900 */
[----:B--2---:R-:W-:-:S05]  /*3cf0*/  IADD3 R3, R9, R0, RZ ;  /* 0x0000000009037210 */ /* 0x004fca0007ffe0ff */
[----:B------:R0:W-:Y:S02]  /*3d00*/  ST.E desc[UR6][R4.64], R3 ;  /* 0x0000000304007985 */ /* 0x0001e4000c101906 */
.L_x_4991:
[----:B------:R-:W-:Y:S05]  /*3d10*/  BSYNC B0 ;  /* 0x0000000000007941 */ /* 0x000fea0003800000 */
.L_x_4990:
[----:B------:R1:W-:Y:S02]  /*3d20*/  ATOM.E.ADD.F16x2.RN.STRONG.GPU P0, RZ, desc[UR6][R4.64+0x4], R11 ;  /* 0x0000040b04ff79a2 */ /* 0x0003e4000810e1c6 */
[----:B-1----:R-:W-:Y:S05]  /*3d30*/  @P0 EXIT ;  /* 0x000000000000094d */ /* 0x002fea0003800000 */
[----:B------:R-:W1:Y:S02]  /*3d40*/  QSPC.E.S P0, RZ, [R4+0x4] ;  /* 0x0000040004ff73aa */ /* 0x000e640000000500 */
[----:B-1----:R-:W-:Y:S05]  /*3d50*/  @!P0 BRA `(.L_x_4994) ;  /* 0x0000000000208947 */ /* 0x002fea0003800000 */
[----:B------:R-:W-:-:S04]  /*3d60*/  MOV R2, R4 ;  /* 0x0000000400027202 */ /* 0x000fc80000000f00 */
[----:B------:R-:W-:-:S07]  /*3d70*/  MOV R2, R2 ;  /* 0x0000000200027202 */ /* 0x000fce0000000f00 */
.L_x_4995:
[----:B0-----:R-:W0:Y:S02]  /*3d80*/  LDS R4, [R2+0x4] ;  /* 0x0000040002047984 */ /* 0x001e240000000800 */
[----:B0-----:R-:W-:-:S10]  /*3d90*/  HFMA2.MMA R5, R4, 1, 1, R11 ;  /* 0x3c003c0004057835 */ /* 0x001fd4000000000b */
[----:B------:R-:W0:Y:S02]  /*3da0*/  ATOMS.CAST.SPIN R5, [R2+0x4], R4, R5 ;  /* 0x000004040205738d */ /* 0x000e240001800005 */
[----:B0-----:R-:W-:-:S13]  /*3db0*/  ISETP.EQ.U32.AND P0, PT, R5, 0x1, PT ;  /* 0x000000010500780c */ /* 0x001fda0003f02070 */
[----:B------:R-:W-:Y:S05]  /*3dc0*/  @!P0 BRA `(.L_x_4995) ;  /* 0xfffffffc00ec8947 */ /* 0x000fea000383ffff */
[----:B------:R-:W-:Y:S05]  /*3dd0*/  EXIT ;  /* 0x000000000000794d */ /* 0x000fea0003800000 */
.L_x_4994:
[----:B------:R-:W0:Y:S02]  /*3de0*/  LD.E R0, desc[UR6][R4.64+0x4] ;  /* 0x0000040604007980 */ /* 0x000e24000c101900 */
[----:B0-----:R-:W-:-:S05]  /*3df0*/  IADD3 R3, R11, R0, RZ ;  /* 0x000000000b037210 */ /* 0x001fca0007ffe0ff */
[----:B------:R-:W-:Y:S01]  /*3e00*/  ST.E desc[UR6][R4.64+0x4], R3 ;  /* 0x0000040304007985 */ /* 0x000fe2000c101906 */
[----:B------:R-:W-:Y:S05]  /*3e10*/  EXIT ;  /* 0x000000000000794d */ /* 0x000fea0003800000 */
.L_x_4996:
        /* <DEDUP_REMOVED lines=14> */
.L_x_5264:


//--------------------- .text._Z23gemm_half_q_half_kernelILi1ELi172ELb1ELb1ELi32EEvPK6__halfPKjS4_S2_PS0_iiiiPKtS7_iiiiiibS2_i --------------------------
	.section	.text._Z23gemm_half_q_half_kernelILi1ELi172ELb1ELb1ELi32EEvPK6__halfPKjS4_S2_PS0_iiiiPKtS7_iiiiiibS2_i,"ax",@progbits
	.align	128
        .global         _Z23gemm_half_q_half_kernelILi1ELi172ELb1ELb1ELi32EEvPK6__halfPKjS4_S2_PS0_iiiiPKtS7_iiiiiibS2_i
        .type           _Z23gemm_half_q_half_kernelILi1ELi172ELb1ELb1ELi32EEvPK6__halfPKjS4_S2_PS0_iiiiPKtS7_iiiiiibS2_i,@function
        .size           _Z23gemm_half_q_half_kernelILi1ELi172ELb1ELb1ELi32EEvPK6__halfPKjS4_S2_PS0_iiiiPKtS7_iiiiiibS2_i,(.L_x_5265 - _Z23gemm_half_q_half_kernelILi1ELi172ELb1ELb1ELi32EEvPK6__halfPKjS4_S2_PS0_iiiiPKtS7_iiiiiibS2_i)
        .other          _Z23gemm_half_q_half_kernelILi1ELi172ELb1ELb1ELi32EEvPK6__halfPKjS4_S2_PS0_iiiiPKtS7_iiiiiibS2_i,@"STO_CUDA_ENTRY STV_DEFAULT"
_Z23gemm_half_q_half_kernelILi1ELi172ELb1ELb1ELi32EEvPK6__halfPKjS4_S2_PS0_iiiiPKtS7_iiiiiibS2_i:
.text._Z23gemm_half_q_half_kernelILi1ELi172ELb1ELb1ELi32EEvPK6__halfPKjS4_S2_PS0_iiiiPKtS7_iiiiiibS2_i:
        /* <DEDUP_REMOVED lines=49> */
.L_x_4998:
[----:B------:R-:W-:Y:S05]  /*0310*/  BSYNC B0 ;  /* 0x0000000000007941 */ /* 0x000fea0003800000 */
.L_x_4997:
[----:B------:R-:W-:Y:S01]  /*0320*/  ULDC UR4, c[0x0][0x23c] ;  /* 0x00008f0000047ab9 */ /* 0x000fe20000000800 */
[----:B------:R-:W-:Y:S02]  /*0330*/  SHF.L.U32 R14, R14, 0x2, RZ ;  /* 0x000000020e0e7819 */ /* 0x000fe400000006ff */
[----:B------:R-:W-:-:S04]  /*0340*/  MOV R29, UR4 ;  /* 0x00000004001d7c02 */ /* 0x000fc80008000f00 */
[----:B------:R-:W-:-:S13]  /*0350*/  ISETP.GE.AND P0, PT, R14, R29, PT ;  /* 0x0000001d0e00720c */ /* 0x000fda0003f06270 */
[----:B------:R-:W-:Y:S05]  /*0360*/  @P0 EXIT ;  /* 0x000000000000094d */ /* 0x000fea0003800000 */
[----:B0-----:R-:W0:Y:S01]  /*0370*/  LDC.U8 R2, c[0x0][0x270] ;  /* 0x00009c00ff027b82 */ /* 0x001e220000000000 */
[----:B------:R-:W-:-:S07]  /*0380*/  ISETP.GE.AND P2, PT, R25, R28, PT ;  /* 0x0000001c1900720c */ /* 0x000fce0003f46270 */
[----:B------:R-:W1:Y:S08]  /*0390*/  LDC R6, c[0x0][0x25c] ;  /* 0x00009700ff067b82 */ /* 0x000e700000000800 */
[----:B------:R-:W2:Y:S01]  /*03a0*/  LDC R16, c[0x0][0x264] ;  /* 0x00009900ff107b82 */ /* 0x000ea20000000800 */
[----:B0-----:R-:W-:-:S04]  /*03b0*/  PRMT R2, R2, 0x8880, RZ ;  /* 0x0000888002027816 */ /* 0x001fc800000000ff */
[----:B------:R-:W-:-:S04]  /*03c0*/  ISETP.NE.AND P0, PT, R2, RZ, PT ;  /* 0x000000ff0200720c */ /* 0x000fc80003f05270 */
[----:B------:R-:W-:-:S04]  /*03d0*/  ISETP.NE.OR P0, PT, R10, RZ, !P0 ;  /* 0x000000ff0a00720c */ /* 0x000fc80004705670 */
[----:B------:R-:W-:-:S13]  /*03e0*/  ISETP.LT.OR P0, PT, R0, 0x1, P0 ;  /* 0x000000010000780c */ /* 0x000fda0000701670 */
        /* <DEDUP_REMOVED lines=19> */
.L_x_5000:
        /* <DEDUP_REMOVED lines=40> */
.L_x_4999:
        /* <DEDUP_REMOVED lines=13> */
.L_x_5001:
        /* <DEDUP_REMOVED lines=8> */
.L_x_5002:
        /* <DEDUP_REMOVED lines=13> */
.L_x_5003:
        /* <DEDUP_REMOVED lines=8> */
.L_x_5004:
        /* <DEDUP_REMOVED lines=11> */
.L_x_5005:
[C---:B------:R-:W-:Y:S01]  /*0af0*/  VIMNMX R11, R25.reuse, UR8, PT ;  /* 0x00000008190b7c48 */ /* 0x040fe2000bfe0100 */
[----:B------:R-:W1:Y:S01]  /*0b00*/  S2UR UR5, SR_CgaCtaId ;  /* 0x00000000000579c3 */ /* 0x000e620000008800 */
[C---:B------:R-:W-:Y:S01]  /*0b10*/  ISETP.GE.AND P0, PT, R25.reuse, R28, PT ;  /* 0x0000001c1900720c */ /* 0x040fe20003f06270 */
[----:B------:R-:W-:Y:S01]  /*0b20*/  ULDC.64 UR10, c[0x0][0x218] ;  /* 0x00008600000a7ab9 */ /* 0x000fe20000000a00 */
[----:B------:R-:W-:Y:S01]  /*0b30*/  SHF.R.S32.HI R12, RZ, 0x1f, R11 ;  /* 0x0000001fff0c7819 */ /* 0x000fe2000001140b */
[----:B------:R-:W-:Y:S01]  /*0b40*/  UMOV UR4, 0x400 ;  /* 0x0000040000047882 */ /* 0x000fe20000000000 */
[----:B------:R-:W-:Y:S02]  /*0b50*/  ISETP.GE.OR P0, PT, R25, UR8, P0 ;  /* 0x0000000819007c0c */ /* 0x000fe40008706670 */
[----:B------:R-:W-:-:S04]  /*0b60*/  LEA.HI R12, R12, R11, RZ, 0x5 ;  /* 0x0000000b0c0c7211 */ /* 0x000fc800078f28ff */
[----:B------:R-:W-:-:S04]  /*0b70*/  SHF.R.S32.HI R11, RZ, 0x5, R12 ;  /* 0x00000005ff0b7819 */ /* 0x000fc8000001140c */
[----:B------:R-:W-:-:S04]  /*0b80*/  LEA R8, R11, R8, 0x3 ;  /* 0x000000080b087211 */ /* 0x000fc800078e18ff */
[----:B------:R-:W-:Y:S02]  /*0b90*/  IADD3 R5, R10, R8, R5 ;  /* 0x000000080a057210 */ /* 0x000fe40007ffe005 */
[----:B------:R-:W-:Y:S02]  /*0ba0*/  SHF.R.S32.HI R8, RZ, 0x1f, R14 ;  /* 0x0000001fff087819 */ /* 0x000fe4000001140e */
[----:B------:R-:W-:Y:S01]  /*0bb0*/  IADD3 R6, R9, R5, R6 ;  /* 0x0000000509067210 */ /* 0x000fe20007ffe006 */
[----:B-1----:R-:W-:Y:S01]  /*0bc0*/  ULEA UR4, UR5, UR4, 0x18 ;  /* 0x0000000405047291 */ /* 0x002fe2000f8ec03f */
[----:B------:R-:W-:-:S03]  /*0bd0*/  PRMT R5, RZ, 0x5410, RZ ;  /* 0x00005410ff057816 */ /* 0x000fc600000000ff */
        /* <DEDUP_REMOVED lines=20> */
.L_x_5011:
[----:B------:R-:W1:Y:S01]  /*0d20*/  LDC R29, c[0x0][0x23c] ;  /* 0x00008f00ff1d7b82 */ /* 0x000e620000000800 */
[----:B------:R-:W-:Y:S02]  /*0d30*/  MOV R8, R30 ;  /* 0x0000001e00087202 */ /* 0x000fe40000000f00 */
[----:B------:R-:W-:-:S03]  /*0d40*/  MOV R9, R27 ;  /* 0x0000001b00097202 */ /* 0x000fc60000000f00 */
[----:B-1----:R-:W-:-:S04]  /*0d50*/  IMAD.WIDE R32, R29, 0x8, R8 ;  /* 0x000000081d207825 */ /* 0x002fc800078e0208 */
[----:B------:R-:W-:-:S04]  /*0d60*/  IMAD.WIDE R16, R29, 0x8, R12 ;  /* 0x000000081d107825 */ /* 0x000fc800078e020c */
[----:B------:R-:W-:Y:S01]  /*0d70*/  IMAD.WIDE R26, R29, 0x8, R32 ;  /* 0x000000081d1a7825 */ /* 0x000fe200078e0220 */
[----:B------:R-:W-:Y:S06]  /*0d80*/  @!P1 BRA `(.L_x_5007) ;  /* 0x0000000c00009947 */ /* 0x000fec0003800000 */
[----:B------:R-:W2:Y:S04]  /*0d90*/  LDG.E.128.CONSTANT R8, desc[UR6][R8.64] ;  /* 0x0000000608087981 */ /* 0x000ea8000c1e9d00 */
[----:B------:R-:W3:Y:S04]  /*0da0*/  LDG.E.128.CONSTANT R12, desc[UR6][R12.64] ;  /* 0x000000060c0c7981 */ /* 0x000ee8000c1e9d00 */
[----:B------:R-:W1:Y:S01]  /*0db0*/  LDS.64 R18, [UR4] ;  /* 0x00000004ff127984 */ /* 0x000e620008000a00 */
[----:B--2---:R-:W-:Y:S02]  /*0dc0*/  LOP3.LUT R31, R9, 0xff, RZ, 0xc0, !PT ;  /* 0x000000ff091f7812 */ /* 0x004fe400078ec0ff */
[----:B------:R-:W-:-:S02]  /*0dd0*/  LOP3.LUT R24, R8, 0xff, RZ, 0xc0, !PT ;  /* 0x000000ff08187812 */ /* 0x000fc400078ec0ff */
[----:B------:R-:W-:Y:S02]  /*0de0*/  IADD3 R45, R31, -0x80, RZ ;  /* 0xffffff801f2d7810 */ /* 0x000fe40007ffe0ff */
[----:B------:R-:W-:Y:S02]  /*0df0*/  LOP3.LUT R31, R10, 0xff, RZ, 0xc0, !PT ;  /* 0x000000ff0a1f7812 */ /* 0x000fe400078ec0ff */
[----:B------:R-:W-:Y:S02]  /*0e00*/  LOP3.LUT R39, R11, 0xff, RZ, 0xc0, !PT ;  /* 0x000000ff0b277812 */ /* 0x000fe400078ec0ff */
[----:B------:R-:W-:Y:S01]  /*0e10*/  IADD3 R35, R31, -0x80, RZ ;  /* 0xffffff801f237810 */ /* 0x000fe20007ffe0ff */
[----:B------:R-:W2:Y:S01]  /*0e20*/  I2F.F16 R45, R45 ;  /* 0x0000002d002d7306 */ /* 0x000ea20000200c00 */
[----:B------:R-:W-:Y:S02]  /*0e30*/  IADD3 R24, R24, -0x80, RZ ;  /* 0xffffff8018187810 */ /* 0x000fe40007ffe0ff */
[----:B------:R-:W-:-:S02]  /*0e40*/  SHF.R.U32.HI R31, RZ, 0x8, R8 ;  /* 0x00000008ff1f7819 */ /* 0x000fc40000011608 */
[----:B------:R-:W-:Y:S02]  /*0e50*/  IADD3 R42, R39, -0x80, RZ ;  /* 0xffffff80272a7810 */ /* 0x000fe40007ffe0ff */
[----:B------:R-:W-:Y:S01]  /*0e60*/  LOP3.LUT R39, R31, 0xff, RZ, 0xc0, !PT ;  /* 0x000000ff1f277812 */ /* 0x000fe200078ec0ff */
[----:B------:R4:W5:Y:S01]  /*0e70*/  I2F.F16 R37, R24 ;  /* 0x0000001800257306 */ /* 0x0009620000200c00 */
[----:B------:R-:W-:Y:S02]  /*0e80*/  SHF.R.U32.HI R41, RZ, 0x8, R10 ;  /* 0x00000008ff297819 */ /* 0x000fe4000001160a */
[----:B------:R-:W-:Y:S01]  /*0e90*/  LEA.HI R38, R8, 0xffffff80, RZ, 0x8 ;  /* 0xffffff8008267811 */ /* 0x000fe200078f40ff */
[----:B------:R-:W-:Y:S01]  /*0ea0*/  VIADD R40, R39, 0xffffff80 ;  /* 0xffffff8027287836 */ /* 0x000fe20000000000 */
[----:B------:R-:W-:Y:S01]  /*0eb0*/  LOP3.LUT R41, R41, 0xff, RZ, 0xc0, !PT ;  /* 0x000000ff29297812 */ /* 0x000fe200078ec0ff */
[----:B--2---:R-:W-:Y:S02]  /*0ec0*/  HADD2.F32 R45, -RZ, R45.H0_H0 ;  /* 0x2000002dff2d7230 */ /* 0x004fe40000004100 */
[----:B------:R-:W2:Y:S01]  /*0ed0*/  I2F.F16 R35, R35 ;  /* 0x0000002300237306 */ /* 0x000ea20000200c00 */
[----:B----4-:R-:W-:-:S02]  /*0ee0*/  SHF.R.U32.HI R24, RZ, 0x8, R9 ;  /* 0x00000008ff187819 */ /* 0x010fc40000011609 */
[----:B------:R-:W-:Y:S02]  /*0ef0*/  IADD3 R41, R41, -0x80, RZ ;  /* 0xffffff8029297810 */ /* 0x000fe40007ffe0ff */
[----:B------:R-:W-:Y:S01]  /*0f00*/  LOP3.LUT R24, R24, 0xff, RZ, 0xc0, !PT ;  /* 0x000000ff18187812 */ /* 0x000fe200078ec0ff */
[----:B-----5:R-:W-:Y:S02]  /*0f10*/  HADD2.F32 R37, -RZ, R37.H0_H0 ;  /* 0x20000025ff257230 */ /* 0x020fe40000004100 */
[----:B------:R-:W4:Y:S01]  /*0f20*/  I2F.F16 R40, R40 ;  /* 0x0000002800287306 */ /* 0x000f220000200c00 */
[----:B------:R-:W-:Y:S01]  /*0f30*/  IADD3 R39, R24, -0x80, RZ ;  /* 0xffffff8018277810 */ /* 0x000fe20007ffe0ff */
[----:B-1----:R-:W-:Y:S01]  /*0f40*/  HADD2.F32 R24, -RZ, R18.H0_H0 ;  /* 0x20000012ff187230 */ /* 0x002fe20000004100 */
[----:B------:R-:W-:Y:S02]  /*0f50*/  LEA.HI R30, R9, 0xffffff80, RZ, 0x8 ;  /* 0xffffff80091e7811 */ /* 0x000fe400078f40ff */
[----:B------:R-:W-:-:S02]  /*0f60*/  SHF.R.U32.HI R9, RZ, 0x10, R9 ;  /* 0x00000010ff097819 */ /* 0x000fc40000011609 */
[----:B------:R-:W-:Y:S01]  /*0f70*/  FFMA.FTZ R43, R37, R24, RZ ;  /* 0x00000018252b7223 */ /* 0x000fe200000100ff */
[----:B------:R-:W1:Y:S01]  /*0f80*/  I2F.F16 R39, R39 ;  /* 0x0000002700277306 */ /* 0x000e620000200c00 */
[----:B--2---:R-:W-:Y:S02]  /*0f90*/  HADD2.F32 R35, -RZ, R35.H0_H0 ;  /* 0x20000023ff237230 */ /* 0x004fe40000004100 */
[----:B------:R-:W-:Y:S01]  /*0fa0*/  FFMA.FTZ R37, R24, R45, RZ ;  /* 0x0000002d18257223 */ /* 0x000fe200000100ff */
[----:B------:R-:W-:Y:S02]  /*0fb0*/  LOP3.LUT R9, R9, 0xff, RZ, 0xc0, !PT ;  /* 0x000000ff09097812 */ /* 0x000fe400078ec0ff */
[----:B------:R-:W-:Y:S01]  /*0fc0*/  LEA.HI R34, R10, 0xffffff80, RZ, 0x8 ;  /* 0xffffff800a227811 */ /* 0x000fe200078f40ff */
[----:B------:R-:W-:Y:S01]  /*0fd0*/  FFMA.FTZ R35, R24, R35, RZ ;  /* 0x0000002318237223 */ /* 0x000fe200000100ff */
[----:B----4-:R-:W-:Y:S01]  /*0fe0*/  HADD2.F32 R40, -RZ, R40.H0_H0 ;  /* 0x20000028ff287230 */ /* 0x010fe20000004100 */
[----:B------:R-:W2:Y:S01]  /*0ff0*/  I2F.F16 R41, R41 ;  /* 0x0000002900297306 */ /* 0x000ea20000200c00 */
[----:B------:R-:W-:-:S02]  /*1000*/  SHF.R.U32.HI R10, RZ, 0x10, R10 ;  /* 0x00000010ff0a7819 */ /* 0x000fc4000001160a */
[----:B------:R-:W-:Y:S02]  /*1010*/  LEA.HI R36, R11, 0xffffff80, RZ, 0x8 ;  /* 0xffffff800b247811 */ /* 0x000fe400078f40ff */
[----:B------:R-:W-:Y:S01]  /*1020*/  LOP3.LUT R10, R10, 0xff, RZ, 0xc0, !PT ;  /* 0x000000ff0a0a7812 */ /* 0x000fe200078ec0ff */
[----:B-1----:R-:W-:Y:S02]  /*1030*/  HADD2.F32 R39, -RZ, R39.H0_H0 ;  /* 0x20000027ff277230 */ /* 0x002fe40000004100 */
[----:B------:R1:W4:Y:S01]  /*1040*/  I2F.F16 R31, R42 ;  /* 0x0000002a001f7306 */ /* 0x0003220000200c00 */
[----:B---3--:R-:W-:-:S07]  /*1050*/  LEA.HI R44, R14, 0xffffff80, RZ, 0x8 ;  /* 0xffffff800e2c7811 */ /* 0x008fce00078f40ff */
[----:B------:R-:W3:Y:S01]  /*1060*/  I2F.F16 R30, R30 ;  /* 0x0000001e001e7306 */ /* 0x000ee20000200c00 */
[----:B-1----:R-:W-:Y:S01]  /*1070*/  HADD2.F32 R42, -RZ, R18.H1_H1 ;  /* 0x30000012ff2a7230 */ /* 0x002fe20000004100 */
[----:B------:R-:W-:-:S04]  /*1080*/  LEA.HI R18, R12, 0xffffff80, RZ, 0x8 ;  /* 0xffffff800c127811 */ /* 0x000fc800078f40ff */
[----:B------:R-:W-:Y:S01]  /*1090*/  FFMA.FTZ R43, R40, R42, R43 ;  /* 0x0000002a282b7223 */ /* 0x000fe2000001002b */
[----:B--2---:R-:W-:Y:S02]  /*10a0*/  HADD2.F32 R40, -RZ, R41.H0_H0 ;  /* 0x20000029ff287230 */ /* 0x004fe40000004100 */
[C---:B------:R-:W-:Y:S01]  /*10b0*/  FFMA.FTZ R37, R42.reuse, R39, R37 ;  /* 0x000000272a257223 */ /* 0x040fe20000010025 */
[----:B------:R-:W-:Y:S01]  /*10c0*/  SHF.R.U32.HI R39, RZ, 0x10, R8 ;  /* 0x00000010ff277819 */ /* 0x000fe20000011608 */
[----:B----4-:R-:W-:Y:S01]  /*10d0*/  HADD2.F32 R31, -RZ, R31.H0_H0 ;  /* 0x2000001fff1f7230 */ /* 0x010fe20000004100 */
[----:B------:R-:W-:Y:S01]  /*10e0*/  I2F.F16 R34, R34 ;  /* 0x0000002200227306 */ /* 0x000fe20000200c00 */
[----:B------:R-:W-:Y:S01]  /*10f0*/  FFMA.FTZ R8, R42, R40, R35 ;  /* 0x000000282a087223 */ /* 0x000fe20000010023 */
[----:B------:R-:W-:Y:S02]  /*1100*/  SHF.R.U32.HI R40, RZ, 0x8, R11 ;  /* 0x00000008ff287819 */ /* 0x000fe4000001160b */
[----:B------:R-:W-:Y:S01]  /*1110*/  LOP3.LUT R39, R39, 0xff, RZ, 0xc0, !PT ;  /* 0x000000ff27277812 */ /* 0x000fe200078ec0ff */
[----:B------:R-:W-:Y:S01]  /*1120*/  FFMA.FTZ R31, R24, R31, RZ ;  /* 0x0000001f181f7223 */ /* 0x000fe200000100ff */
[----:B------:R-:W-:Y:S01]  /*1130*/  LOP3.LUT R40, R40, 0xff, RZ, 0xc0, !PT ;  /* 0x000000ff28287812 */ /* 0x000fe200078ec0ff */
[----:B---3--:R-:W-:Y:S01]  /*1140*/  HADD2.F32 R30, -RZ, R30.H0_H0 ;  /* 0x2000001eff1e7230 */ /* 0x008fe20000004100 */
[----:B------:R-:W-:Y:S01]  /*1150*/  IADD3 R39, R39, -0x80, RZ ;  /* 0xffffff8027277810 */ /* 0x000fe20007ffe0ff */
[----:B------:R1:W-:Y:S01]  /*1160*/  I2F.F16 R35, R44 ;  /* 0x0000002c00237306 */ /* 0x0003e20000200c00 */
[----:B------:R-:W-:-:S02]  /*1170*/  IADD3 R41, R40, -0x80, RZ ;  /* 0xffffff8028297810 */ /* 0x000fc40007ffe0ff */
[----:B------:R-:W-:Y:S02]  /*1180*/  IADD3 R40, R9, -0x80, RZ ;  /* 0xffffff8009287810 */ /* 0x000fe40007ffe0ff */
[----:B------:R-:W-:Y:S02]  /*1190*/  SHF.R.U32.HI R11, RZ, 0x10, R11 ;  /* 0x00000010ff0b7819 */ /* 0x000fe4000001160b */
[----:B------:R-:W-:Y:S01]  /*11a0*/  IADD3 R9, R10, -0x80, RZ ;  /* 0xffffff800a097810 */ /* 0x000fe20007ffe0ff */
[----:B------:R-:W2:Y:S01]  /*11b0*/  I2F.F16 R41, R41 ;  /* 0x0000002900297306 */ /* 0x000ea20000200c00 */
[----:B------:R-:W-:Y:S02]  /*11c0*/  LOP3.LUT R11, R11, 0xff, RZ, 0xc0, !PT ;  /* 0x000000ff0b0b7812 */ /* 0x000fe400078ec0ff */
[----:B------:R-:W-:Y:S02]  /*11d0*/  LEA.HI R24, R13, 0xffffff80, RZ, 0x8 ;  /* 0xffffff800d187811 */ /* 0x000fe400078f40ff */
[----:B-1----:R-:W-:-:S02]  /*11e0*/  IADD3 R44, R11, -0x80, RZ ;  /* 0xffffff800b2c7810 */ /* 0x002fc40007ffe0ff */
[----:B------:R-:W-:Y:S01]  /*11f0*/  LOP3.LUT R11, R13, 0xff, RZ, 0xc0, !PT ;  /* 0x000000ff0d0b7812 */ /* 0x000fe200078ec0ff */
[----:B------:R-:W1:Y:S03]  /*1200*/  I2F.F16 R40, R40 ;  /* 0x0000002800287306 */ /* 0x000e660000200c00 */
[----:B------:R-:W-:Y:S01]  /*1210*/  IADD3 R11, R11, -0x80, RZ ;  /* 0xffffff800b0b7810 */ /* 0x000fe20007ffe0ff */
[----:B--2---:R-:W-:-:S04]  /*1220*/  HADD2.F32 R10, -RZ, R41.H0_H0 ;  /* 0x20000029ff0a7230 */ /* 0x004fc80000004100 */
[----:B------:R-:W2:Y:S01]  /*1230*/  I2F.F16 R39, R39 ;  /* 0x0000002700277306 */ /* 0x000ea20000200c00 */
[----:B------:R-:W-:Y:S02]  /*1240*/  HADD2.F32 R41, -RZ, R19.H0_H0 ;  /* 0x20000013ff297230 */ /* 0x000fe40000004100 */
[----:B------:R-:W-:Y:S01]  /*1250*/  FFMA.FTZ R42, R42, R10, R31 ;  /* 0x0000000a2a2a7223 */ /* 0x000fe2000001001f */
[----:B------:R-:W-:Y:S01]  /*1260*/  LOP3.LUT R10, R12, 0xff, RZ, 0xc0, !PT ;  /* 0x000000ff0c0a7812 */ /* 0x000fe200078ec0ff */
[----:B-1----:R-:W-:-:S03]  /*1270*/  HADD2.F32 R40, -RZ, R40.H0_H0 ;  /* 0x20000028ff287230 */ /* 0x002fc60000004100 */
[----:B------:R-:W1:Y:S01]  /*1280*/  I2F.F16 R9, R9 ;  /* 0x0000000900097306 */ /* 0x000e620000200c00 */
[----:B------:R-:W-:Y:S01]  /*1290*/  IADD3 R10, R10, -0x80, RZ ;  /* 0xffffff800a0a7810 */ /* 0x000fe20007ffe0ff */
[----:B------:R-:W-:Y:S01]  /*12a0*/  FFMA.FTZ R37, R41, R40, R37 ;  /* 0x0000002829257223 */ /* 0x000fe20000010025 */
[----:B--2---:R-:W-:-:S05]  /*12b0*/  HADD2.F32 R46, -RZ, R39.H0_H0 ;  /* 0x20000027ff2e7230 */ /* 0x004fca0000004100 */
[----:B------:R2:W3:Y:S01]  /*12c0*/  I2F.F16 R31, R44 ;  /* 0x0000002c001f7306 */ /* 0x0004e20000200c00 */
[----:B------:R-:W-:Y:S01]  /*12d0*/  FFMA.FTZ R39, R46, R41, R43 ;  /* 0x000000292e277223 */ /* 0x000fe2000001002b */
[----:B-1----:R-:W-:Y:S01]  /*12e0*/  HADD2.F32 R40, -RZ, R9.H0_H0 ;  /* 0x20000009ff287230 */ /* 0x002fe20000004100 */
[----:B------:R-:W-:-:S05]  /*12f0*/  LOP3.LUT R9, R14, 0xff, RZ, 0xc0, !PT ;  /* 0x000000ff0e097812 */ /* 0x000fca00078ec0ff */
[----:B------:R-:W-:Y:S01]  /*1300*/  I2F.F16 R36, R36 ;  /* 0x0000002400247306 */ /* 0x000fe20000200c00 */
[----:B--2---:R-:W-:Y:S01]  /*1310*/  IADD3 R44, R9, -0x80, RZ ;  /* 0xffffff80092c7810 */ /* 0x004fe20007ffe0ff */
[----:B---3--:R-:W-:Y:S02]  /*1320*/  HADD2.F32 R43, -RZ, R31.H0_H0 ;  /* 0x2000001fff2b7230 */ /* 0x008fe40000004100 */
[C---:B------:R-:W-:Y:S01]  /*1330*/  FFMA.FTZ R31, R41.reuse, R40, R8 ;  /* 0x00000028291f7223 */ /* 0x040fe20000010008 */
[----:B------:R-:W-:Y:S01]  /*1340*/  HADD2.F32 R40, -RZ, R19.H1_H1 ;  /* 0x30000013ff287230 */ /* 0x000fe20000004100 */
[----:B------:R-:W1:Y:S02]  /*1350*/  LDS.64 R8, [UR4+0x8] ;  /* 0x00000804ff087984 */ /* 0x000e640008000a00 */
[----:B------:R-:W2:Y:S01]  /*1360*/  I2F.F16 R38, R38 ;  /* 0x0000002600267306 */ /* 0x000ea20000200c00 */
[----:B------:R-:W-:Y:S01]  /*1370*/  FFMA.FTZ R19, R41, R43, R42 ;  /* 0x0000002b29137223 */ /* 0x000fe2000001002a */
[----:B------:R-:W-:Y:S01]  /*1380*/  LOP3.LUT R42, R15, 0xff, RZ, 0xc0, !PT ;  /* 0x000000ff0f2a7812 */ /* 0x000fe200078ec0ff */
[----:B------:R-:W-:Y:S01]  /*1390*/  FFMA.FTZ R37, R40, R30, R37 ;  /* 0x0000001e28257223 */ /* 0x000fe20000010025 */
[----:B------:R-:W-:-:S02]  /*13a0*/  SHF.R.U32.HI R41, RZ, 0x8, R12 ;  /* 0x00000008ff297819 */ /* 0x000fc4000001160c */
[----:B------:R-:W-:Y:S02]  /*13b0*/  IADD3 R45, R42, -0x80, RZ ;  /* 0xffffff802a2d7810 */ /* 0x000fe40007ffe0ff */
[----:B------:R-:W-:Y:S01]  /*13c0*/  LOP3.LUT R42, R41, 0xff, RZ, 0xc0, !PT ;  /* 0x000000ff292a7812 */ /* 0x000fe200078ec0ff */
[----:B------:R-:W-:Y:S01]  /*13d0*/  I2F.F16 R10, R10 ;  /* 0x0000000a000a7306 */ /* 0x000fe20000200c00 */
[----:B------:R-:W-:Y:S02]  /*13e0*/  SHF.R.U32.HI R43, RZ, 0x10, R12 ;  /* 0x00000010ff2b7819 */ /* 0x000fe4000001160c */
[----:B------:R-:W-:Y:S02]  /*13f0*/  IADD3 R12, R42, -0x80, RZ ;  /* 0xffffff802a0c7810 */ /* 0x000fe40007ffe0ff */
[----:B------:R-:W-:Y:S01]  /*1400*/  SHF.R.U32.HI R42, RZ, 0x8, R13 ;  /* 0x00000008ff2a7819 */ /* 0x000fe2000001160d */
[----:B--2---:R-:W-:Y:S01]  /*1410*/  HADD2.F32 R46, -RZ, R38.H0_H0 ;  /* 0x20000026ff2e7230 */ /* 0x004fe20000004100 */
[----:B------:R-:W-:Y:S01]  /*1420*/  LOP3.LUT R43, R43, 0xff, RZ, 0xc0, !PT ;  /* 0x000000ff2b2b7812 */ /* 0x000fe200078ec0ff */
[----:B------:R-:W2:Y:S01]  /*1430*/  I2F.F16 R38, R44 ;  /* 0x0000002c00267306 */ /* 0x000ea20000200c00 */
[----:B------:R-:W-:-:S02]  /*1440*/  LOP3.LUT R42, R42, 0xff, RZ, 0xc0, !PT ;  /* 0x000000ff2a2a7812 */ /* 0x000fc400078ec0ff */
[----:B------:R-:W-:Y:S01]  /*1450*/  IADD3 R30, R43, -0x80, RZ ;  /* 0xffffff802b1e7810 */ /* 0x000fe20007ffe0ff */
[----:B------:R-:W-:Y:S01]  /*1460*/  HADD2.F32 R43, -RZ, R34.H0_H0 ;  /* 0x20000022ff2b7230 */ /* 0x000fe20000004100 */
[----:B------:R-:W-:Y:S01]  /*1470*/  SHF.R.U32.HI R34, RZ, 0x10, R13 ;  /* 0x00000010ff227819 */ /* 0x000fe2000001160d */
[----:B------:R-:W-:Y:S01]  /*1480*/  FFMA.FTZ R39, R46, R40, R39 ;  /* 0x000000282e277223 */ /* 0x000fe20000010027 */
[----:B------:R-:W-:Y:S01]  /*1490*/  IADD3 R13, R42, -0x80, RZ ;  /* 0xffffff802a0d7810 */ /* 0x000fe20007ffe0ff */
[----:B------:R-:W-:Y:S01]  /*14a0*/  HADD2.F32 R42, -RZ, R36.H0_H0 ;  /* 0x20000024ff2a7230 */ /* 0x000fe20000004100 */
[--C-:B------:R-:W-:Y:S01]  /*14b0*/  SHF.R.U32.HI R36, RZ, 0x8, R14.reuse ;  /* 0x00000008ff247819 */ /* 0x100fe2000001160e */
[C---:B------:R-:W-:Y:S01]  /*14c0*/  FFMA.FTZ R31, R40.reuse, R43, R31 ;  /* 0x0000002b281f7223 */ /* 0x040fe2000001001f */
[----:B------:R-:W3:Y:S01]  /*14d0*/  I2F.F16 R11, R11 ;  /* 0x0000000b000b7306 */ /* 0x000ee20000200c00 */
[----:B------:R-:W-:Y:S01]  /*14e0*/  SHF.R.U32.HI R43, RZ, 0x8, R15 ;  /* 0x00000008ff2b7819 */ /* 0x000fe2000001160f */
[----:B------:R-:W-:Y:S01]  /*14f0*/  FFMA.FTZ R19, R40, R42, R19 ;  /* 0x0000002a28137223 */ /* 0x000fe20000010013 */
[----:B------:R-:W-:Y:S01]  /*1500*/  LOP3.LUT R36, R36, 0xff, RZ, 0xc0, !PT ;  /* 0x000000ff24247812 */ /* 0x000fe200078ec0ff */
[----:B--2---:R-:W-:Y:S01]  /*1510*/  HADD2.F32 R38, -RZ, R38.H0_H0 ;  /* 0x20000026ff267230 */ /* 0x004fe20000004100 */
[----:B------:R-:W-:-:S02]  /*1520*/  SHF.R.U32.HI R40, RZ, 0x10, R14 ;  /* 0x00000010ff287819 */ /* 0x000fc4000001160e */
[----:B------:R-:W-:Y:S01]  /*1530*/  IADD3 R42, R36, -0x80, RZ ;  /* 0xffffff80242a7810 */ /* 0x000fe20007ffe0ff */
[----:B------:R-:W-:Y:S01]  /*1540*/  HADD2.F32 R36, -RZ, R10.H0_H0 ;  /* 0x2000000aff247230 */ /* 0x000fe20000004100 */
[----:B------:R-:W-:Y:S01]  /*1550*/  LOP3.LUT R40, R40, 0xff, RZ, 0xc0, !PT ;  /* 0x000000ff28287812 */ /* 0x000fe200078ec0ff */
[----:B------:R-:W2:Y:S01]  /*1560*/  I2F.F16 R41, R45 ;  /* 0x0000002d00297306 */ /* 0x000ea20000200c00 */
[--C-:B-1----:R-:W-:Y:S01]  /*1570*/  HADD2.F32 R14, -RZ, R8.reuse.H0_H0 ;  /* 0x20000008ff0e7230 */ /* 0x102fe20000004100 */
[----:B------:R-:W-:Y:S01]  /*1580*/  LOP3.LUT R34, R34, 0xff, RZ, 0xc0, !PT ;  /* 0x000000ff22227812 */ /* 0x000fe200078ec0ff */
[----:B------:R-:W-:Y:S01]  /*1590*/  HADD2.F32 R8, -RZ, R8.H1_H1 ;  /* 0x30000008ff087230 */ /* 0x000fe20000004100 */
[----:B------:R-:W-:Y:S01]  /*15a0*/  LOP3.LUT R43, R43, 0xff, RZ, 0xc0, !PT ;  /* 0x000000ff2b2b7812 */ /* 0x000fe200078ec0ff */
[----:B---3--:R-:W-:Y:S02]  /*15b0*/  HADD2.F32 R44, -RZ, R11.H0_H0 ;  /* 0x2000000bff2c7230 */ /* 0x008fe40000004100 */
[----:B------:R-:W-:Y:S01]  /*15c0*/  FFMA.FTZ R39, R36, R14, R39 ;  /* 0x0000000e24277223 */ /* 0x000fe20000010027 */
[----:B------:R-:W-:Y:S01]  /*15d0*/  IADD3 R36, R40, -0x80, RZ ;  /* 0xffffff8028247810 */ /* 0x000fe20007ffe0ff */
[----:B------:R-:W-:Y:S01]  /*15e0*/  I2F.F16 R12, R12 ;  /* 0x0000000c000c7306 */ /* 0x000fe20000200c00 */
[----:B------:R-:W-:Y:S01]  /*15f0*/  SHF.R.U32.HI R40, RZ, 0x10, R15 ;  /* 0x00000010ff287819 */ /* 0x000fe2000001160f */
[----:B------:R-:W-:Y:S01]  /*1600*/  FFMA.FTZ R31, R14, R38, R31 ;  /* 0x000000260e1f7223 */ /* 0x000fe2000001001f */
[----:B------:R-:W-:Y:S01]  /*1610*/  IADD3 R34, R34, -0x80, RZ ;  /* 0xffffff8022227810 */ /* 0x000fe20007ffe0ff */
[----:B------:R-:W-:Y:S01]  /*1620*/  FFMA.FTZ R37, R14, R44, R37 ;  /* 0x0000002c0e257223 */ /* 0x000fe20000010025 */
[----:B------:R-:W-:-:S02]  /*1630*/  IADD3 R43, R43, -0x80, RZ ;  /* 0xffffff802b2b7810 */ /* 0x000fc40007ffe0ff */
[----:B------:R-:W-:Y:S01]  /*1640*/  LOP3.LUT R40, R40, 0xff, RZ, 0xc0, !PT ;  /* 0x000000ff28287812 */ /* 0x000fe200078ec0ff */
[----:B------:R-:W1:Y:S01]  /*1650*/  I2F.F16 R13, R13 ;  /* 0x0000000d000d7306 */ /* 0x000e620000200c00 */
[----:B------:R-:W-:Y:S01]  /*1660*/  LEA.HI R15, R15, 0xffffff80, RZ, 0x8 ;  /* 0xffffff800f0f7811 */ /* 0x000fe200078f40ff */
[----:B--2---:R-:W-:Y:S01]  /*1670*/  HADD2.F32 R41, -RZ, R41.H0_H0 ;  /* 0x20000029ff297230 */ /* 0x004fe20000004100 */
[----:B------:R-:W-:-:S04]  /*1680*/  IADD3 R40, R40, -0x80, RZ ;  /* 0xffffff8028287810 */ /* 0x000fc80007ffe0ff */
[----:B------:R-:W-:Y:S01]  /*1690*/  FFMA.FTZ R19, R14, R41, R19 ;  /* 0x000000290e137223 */ /* 0x000fe20000010013 */
[----:B------:R2:W3:Y:S01]  /*16a0*/  I2F.F16 R10, R42 ;  /* 0x0000002a000a7306 */ /* 0x0004e20000200c00 */
[----:B-1----:R-:W-:-:S07]  /*16b0*/  HADD2.F32 R13, -RZ, R13.H0_H0 ;  /* 0x2000000dff0d7230 */ /* 0x002fce0000004100 */
[----:B------:R-:W1:Y:S01]  /*16c0*/  I2F.F16 R11, R43 ;  /* 0x0000002b000b7306 */ /* 0x000e620000200c00 */
[----:B--2---:R-:W-:Y:S02]  /*16d0*/  HADD2.F32 R42, -RZ, R12.H0_H0 ;  /* 0x2000000cff2a7230 */ /* 0x004fe40000004100 */
[--C-:B------:R-:W-:Y:S02]  /*16e0*/  HADD2.F32 R12, -RZ, R9.reuse.H0_H0 ;  /* 0x20000009ff0c7230 */ /* 0x100fe40000004100 */
[----:B------:R-:W-:Y:S01]  /*16f0*/  FFMA.FTZ R37, R8, R13, R37 ;  /* 0x0000000d08257223 */ /* 0x000fe20000010025 */
[----:B------:R-:W-:Y:S02]  /*1700*/  HADD2.F32 R9, -RZ, R9.H1_H1 ;  /* 0x30000009ff097230 */ /* 0x000fe40000004100 */
[----:B------:R-:W-:Y:S01]  /*1710*/  FFMA.FTZ R39, R42, R8, R39 ;  /* 0x000000082a277223 */ /* 0x000fe20000010027 */
[----:B---3--:R-:W-:Y:S01]  /*1720*/  HADD2.F32 R10, -RZ, R10.H0_H0 ;  /* 0x2000000aff0a7230 */ /* 0x008fe20000004100 */
[----:B------:R-:W2:Y:S04]  /*1730*/  I2F.F16 R30, R30 ;  /* 0x0000001e001e7306 */ /* 0x000ea80000200c00 */
[----:B------:R-:W-:Y:S01]  /*1740*/  FFMA.FTZ R31, R8, R10, R31 ;  /* 0x0000000a081f7223 */ /* 0x000fe2000001001f */
[----:B-1----:R-:W-:-:S03]  /*1750*/  HADD2.F32 R14, -RZ, R11.H0_H0 ;  /* 0x2000000bff0e7230 */ /* 0x002fc60000004100 */
[----:B------:R-:W1:Y:S02]  /*1760*/  I2F.F16 R34, R34 ;  /* 0x0000002200227306 */ /* 0x000e640000200c00 */
[----:B------:R-:W-:Y:S01]  /*1770*/  FFMA.FTZ R19, R8, R14, R19 ;  /* 0x0000000e08137223 */ /* 0x000fe20000010013 */
[----:B------:R-:W-:Y:S02]  /*1780*/  HADD2.F32 R8, -RZ, R35.H0_H0 ;  /* 0x20000023ff087230 */ /* 0x000fe40000004100 */
[----:B--2---:R-:W-:-:S03]  /*1790*/  HADD2.F32 R30, -RZ, R30.H0_H0 ;  /* 0x2000001eff1e7230 */ /* 0x004fc60000004100 */
[----:B------:R-:W2:Y:S02]  /*17a0*/  I2F.F16 R36, R36 ;  /* 0x0000002400247306 */ /* 0x000ea40000200c00 */
[----:B------:R-:W-:Y:S01]  /*17b0*/  FFMA.FTZ R39, R30, R12, R39 ;  /* 0x0000000c1e277223 */ /* 0x000fe20000010027 */
[----:B-1----:R-:W-:-:S05]  /*17c0*/  HADD2.F32 R34, -RZ, R34.H0_H0 ;  /* 0x20000022ff227230 */ /* 0x002fca0000004100 */
[----:B------:R-:W1:Y:S01]  /*17d0*/  I2F.F16 R38, R40 ;  /* 0x0000002800267306 */ /* 0x000e620000200c00 */
[----:B------:R-:W-:Y:S01]  /*17e0*/  FFMA.FTZ R34, R12, R34, R37 ;  /* 0x000000220c227223 */ /* 0x000fe20000010025 */
[----:B--2---:R-:W-:-:S06]  /*17f0*/  HADD2.F32 R36, -RZ, R36.H0_H0 ;  /* 0x20000024ff247230 */ /* 0x004fcc0000004100 */
[----:B------:R-:W2:Y:S01]  /*1800*/  I2F.F16 R18, R18 ;  /* 0x0000001200127306 */ /* 0x000ea20000200c00 */
[----:B------:R-:W-:Y:S01]  /*1810*/  FFMA.FTZ R31, R12, R36, R31 ;  /* 0x000000240c1f7223 */ /* 0x000fe2000001001f */
[----:B-1----:R-:W-:-:S06]  /*1820*/  HADD2.F32 R38, -RZ, R38.H0_H0 ;  /* 0x20000026ff267230 */ /* 0x002fcc0000004100 */
[----:B------:R-:W1:Y:S01]  /*1830*/  I2F.F16 R24, R24 ;  /* 0x0000001800187306 */ /* 0x000e620000200c00 */
[----:B------:R-:W-:Y:S01]  /*1840*/  FFMA.FTZ R8, R9, R8, R31 ;  /* 0x0000000809087223 */ /* 0x000fe2000001001f */
[----:B------:R-:W-:-:S03]  /*1850*/  FFMA.FTZ R19, R12, R38, R19 ;  /* 0x000000260c137223 */ /* 0x000fc60000010013 */
[----:B------:R-:W-:Y:S01]  /*1860*/  FMUL.FTZ R8, R21, R8 ;  /* 0x0000000815087220 */ /* 0x000fe20000410000 */
[----:B--2---:R-:W-:Y:S02]  /*1870*/  HADD2.F32 R18, -RZ, R18.H0_H0 ;  /* 0x20000012ff127230 */ /* 0x004fe40000004100 */
[----:B------:R-:W2:Y:S02]  /*1880*/  I2F.F16 R15, R15 ;  /* 0x0000000f000f7306 */ /* 0x000ea40000200c00 */
[----:B------:R-:W-:Y:S01]  /*1890*/  F2FP.F16.F32.PACK_AB R8, RZ, R8 ;  /* 0x00000008ff08723e */ /* 0x000fe200000000ff */
[----:B------:R-:W-:Y:S01]  /*18a0*/  FFMA.FTZ R18, R18, R9, R39 ;  /* 0x0000000912127223 */ /* 0x000fe20000010027 */
[----:B-1----:R-:W-:-:S03]  /*18b0*/  HADD2.F32 R24, -RZ, R24.H0_H0 ;  /* 0x20000018ff187230 */ /* 0x002fc60000004100 */
[----:B------:R-:W-:Y:S02]  /*18c0*/  FMUL.FTZ R18, R23, R18 ;  /* 0x0000001217127220 */ /* 0x000fe40000410000 */
[----:B------:R-:W-:-:S03]  /*18d0*/  FFMA.FTZ R11, R9, R24, R34 ;  /* 0x00000018090b7223 */ /* 0x000fc60000010022 */
[----:B------:R-:W-:Y:S01]  /*18e0*/  F2FP.F16.F32.PACK_AB R18, RZ, R18 ;  /* 0x00000012ff12723e */ /* 0x000fe200000000ff */
[----:B--2---:R-:W-:Y:S02]  /*18f0*/  HADD2.F32 R10, -RZ, R15.H0_H0 ;  /* 0x2000000fff0a7230 */ /* 0x004fe40000004100 */
        /* <DEDUP_REMOVED lines=9> */
.L_x_5007:
[----:B------:R1:W5:Y:S01]  /*1990*/  LDG.E.128.CONSTANT R8, desc[UR6][R32.64] ;  /* 0x0000000620087981 */ /* 0x000362000c1e9d00 */
[----:B------:R-:W-:Y:S01]  /*19a0*/  IMAD.WIDE R30, R29, 0x8, R26 ;  /* 0x000000081d1e7825 */ /* 0x000fe200078e021a */
[----:B------:R-:W-:Y:S06]  /*19b0*/  @!P1 BRA `(.L_x_5008) ;  /* 0x0000000800fc9947 */ /* 0x000fec0003800000 */
[----:B------:R-:W2:Y:S01]  /*19c0*/  LDG.E.128.CONSTANT R12, desc[UR6][R16.64] ;  /* 0x00000006100c7981 */ /* 0x000ea2000c1e9d00 */
[----:B-1---5:R-:W-:Y:S02]  /*19d0*/  LOP3.LUT R33, R9, 0xff, RZ, 0xc0, !PT ;  /* 0x000000ff09217812 */ /* 0x022fe400078ec0ff */
[----:B------:R-:W-:Y:S01]  /*19e0*/  LOP3.LUT R24, R8, 0xff, RZ, 0xc0, !PT ;  /* 0x000000ff08187812 */ /* 0x000fe200078ec0ff */
[----:B------:R-:W1:Y:S01]  /*19f0*/  LDS.64 R18, [UR4+0x10] ;  /* 0x00001004ff127984 */ /* 0x000e620008000a00 */
[----:B------:R-:W-:Y:S02]  /*1a00*/  IADD3 R45, R33, -0x80, RZ ;  /* 0xffffff80212d7810 */ /* 0x000fe40007ffe0ff */
[----:B------:R-:W-:Y:S02]  /*1a10*/  LOP3.LUT R33, R10, 0xff, RZ, 0xc0, !PT ;  /* 0x000000ff0a217812 */ /* 0x000fe400078ec0ff */
[----:B------:R-:W-:Y:S02]  /*1a20*/  IADD3 R24, R24, -0x80, RZ ;  /* 0xffffff8018187810 */ /* 0x000fe40007ffe0ff */
[----:B------:R-:W-:Y:S01]  /*1a30*/  IADD3 R35, R33, -0x80, RZ ;  /* 0xffffff8021237810 */ /* 0x000fe20007ffe0ff */
[----:B------:R-:W3:Y:S01]  /*1a40*/  I2F.F16 R45, R45 ;  /* 0x0000002d002d7306 */ /* 0x000ee20000200c00 */
[----:B------:R-:W-:-:S02]  /*1a50*/  LOP3.LUT R39, R11, 0xff, RZ, 0xc0, !PT ;  /* 0x000000ff0b277812 */ /* 0x000fc400078ec0ff */
[----:B------:R-:W-:Y:S02]  /*1a60*/  SHF.R.U32.HI R33, RZ, 0x8, R8 ;  /* 0x00000008ff217819 */ /* 0x000fe40000011608 */
[----:B------:R-:W-:Y:S02]  /*1a70*/  IADD3 R42, R39, -0x80, RZ ;  /* 0xffffff80272a7810 */ /* 0x000fe40007ffe0ff */
[----:B------:R-:W-:Y:S01]  /*1a80*/  LOP3.LUT R39, R33, 0xff, RZ, 0xc0, !PT ;  /* 0x000000ff21277812 */ /* 0x000fe200078ec0ff */
[----:B------:R4:W0:Y:S01]  /*1a90*/  I2F.F16 R37, R24 ;  /* 0x0000001800257306 */ /* 0x0008220000200c00 */
[----:B------:R-:W-:Y:S02]  /*1aa0*/  SHF.R.U32.HI R41, RZ, 0x8, R10 ;  /* 0x00000008ff297819 */ /* 0x000fe4000001160a */
[----:B------:R-:W-:Y:S02]  /*1ab0*/  IADD3 R40, R39, -0x80, RZ ;  /* 0xffffff8027287810 */ /* 0x000fe40007ffe0ff */
[----:B------:R-:W-:Y:S01]  /*1ac0*/  LOP3.LUT R41, R41, 0xff, RZ, 0xc0, !PT ;  /* 0x000000ff29297812 */ /* 0x000fe200078ec0ff */
[----:B---3--:R-:W-:-:S02]  /*1ad0*/  HADD2.F32 R45, -RZ, R45.H0_H0 ;  /* 0x2000002dff2d7230 */ /* 0x008fc40000004100 */
[----:B------:R-:W3:Y:S01]  /*1ae0*/  I2F.F16 R35, R35 ;  /* 0x0000002300237306 */ /* 0x000ee20000200c00 */
[----:B----4-:R-:W-:Y:S02]  /*1af0*/  SHF.R.U32.HI R24, RZ, 0x8, R9 ;  /* 0x00000008ff187819 */ /* 0x010fe40000011609 */
[----:B------:R-:W-:Y:S02]  /*1b00*/  IADD3 R41, R41, -0x80, RZ ;  /* 0xffffff8029297810 */ /* 0x000fe40007ffe0ff */
[----:B------:R-:W-:Y:S01]  /*1b10*/  LOP3.LUT R24, R24, 0xff, RZ, 0xc0, !PT ;  /* 0x000000ff18187812 */ /* 0x000fe200078ec0ff */
[----:B0-----:R-:W-:Y:S02]  /*1b20*/  HADD2.F32 R37, -RZ, R37.H0_H0 ;  /* 0x20000025ff257230 */ /* 0x001fe40000004100 */
[----:B------:R-:W0:Y:S01]  /*1b30*/  I2F.F16 R40, R40 ;  /* 0x0000002800287306 */ /* 0x000e220000200c00 */
[----:B------:R-:W-:Y:S02]  /*1b40*/  IADD3 R39, R24, -0x80, RZ ;  /* 0xffffff8018277810 */ /* 0x000fe40007ffe0ff */
[----:B------:R-:W-:-:S02]  /*1b50*/  LEA.HI R38, R8, 0xffffff80, RZ, 0x8 ;  /* 0xffffff8008267811 */ /* 0x000fc400078f40ff */
[----:B------:R-:W-:Y:S01]  /*1b60*/  LEA.HI R32, R9, 0xffffff80, RZ, 0x8 ;  /* 0xffffff8009207811 */ /* 0x000fe200078f40ff */
[----:B---3--:R-:W-:Y:S02]  /*1b70*/  HADD2.F32 R35, -RZ, R35.H0_H0 ;  /* 0x20000023ff237230 */ /* 0x008fe40000004100 */
[----:B------:R-:W3:Y:S01]  /*1b80*/  I2F.F16 R39, R39 ;  /* 0x0000002700277306 */ /* 0x000ee20000200c00 */
[----:B-1----:R-:W-:Y:S01]  /*1b90*/  HADD2.F32 R24, -RZ, R18.H0_H0 ;  /* 0x20000012ff187230 */ /* 0x002fe20000004100 */
[----:B------:R-:W-:Y:S02]  /*1ba0*/  SHF.R.U32.HI R9, RZ, 0x10, R9 ;  /* 0x00000010ff097819 */ /* 0x000fe40000011609 */
[----:B------:R-:W-:Y:S02]  /*1bb0*/  LEA.HI R34, R10, 0xffffff80, RZ, 0x8 ;  /* 0xffffff800a227811 */ /* 0x000fe400078f40ff */
[----:B------:R-:W-:Y:S01]  /*1bc0*/  FFMA.FTZ R43, R37, R24, RZ ;  /* 0x00000018252b7223 */ /* 0x000fe200000100ff */
[----:B0-----:R-:W-:Y:S01]  /*1bd0*/  HADD2.F32 R40, -RZ, R40.H0_H0 ;  /* 0x20000028ff287230 */ /* 0x001fe20000004100 */
[----:B------:R-:W0:Y:S01]  /*1be0*/  I2F.F16 R41, R41 ;  /* 0x0000002900297306 */ /* 0x000e220000200c00 */
[C---:B------:R-:W-:Y:S01]  /*1bf0*/  FFMA.FTZ R37, R24.reuse, R45, RZ ;  /* 0x0000002d18257223 */ /* 0x040fe200000100ff */
[----:B------:R-:W-:Y:S01]  /*1c00*/  FFMA.FTZ R35, R24, R35, RZ ;  /* 0x0000002318237223 */ /* 0x000fe200000100ff */
[----:B------:R-:W-:-:S02]  /*1c10*/  LOP3.LUT R9, R9, 0xff, RZ, 0xc0, !PT ;  /* 0x000000ff09097812 */ /* 0x000fc400078ec0ff */
[----:B------:R-:W-:Y:S01]  /*1c20*/  SHF.R.U32.HI R10, RZ, 0x10, R10 ;  /* 0x00000010ff0a7819 */ /* 0x000fe2000001160a */
[----:B---3--:R-:W-:Y:S02]  /*1c30*/  HADD2.F32 R39, -RZ, R39.H0_H0 ;  /* 0x20000027ff277230 */ /* 0x008fe40000004100 */
[----:B------:R1:W3:Y:S01]  /*1c40*/  I2F.F16 R33, R42 ;  /* 0x0000002a00217306 */ /* 0x0002e20000200c00 */
[----:B------:R-:W-:Y:S02]  /*1c50*/  LOP3.LUT R10, R10, 0xff, RZ, 0xc0, !PT ;  /* 0x000000ff0a0a7812 */ /* 0x000fe400078ec0ff */
[----:B------:R-:W-:-:S05]  /*1c60*/  LEA.HI R36, R11, 0xffffff80, RZ, 0x8 ;  /* 0xffffff800b247811 */ /* 0x000fca00078f40ff */
[----:B------:R-:W4:Y:S01]  /*1c70*/  I2F.F16 R32, R32 ;  /* 0x0000002000207306 */ /* 0x000f220000200c00 */
[----:B-1----:R-:W-:-:S05]  /*1c80*/  HADD2.F32 R42, -RZ, R18.H1_H1 ;  /* 0x30000012ff2a7230 */ /* 0x002fca0000004100 */
[----:B------:R-:W-:Y:S01]  /*1c90*/  FFMA.FTZ R43, R40, R42, R43 ;  /* 0x0000002a282b7223 */ /* 0x000fe2000001002b */
[----:B0-----:R-:W-:Y:S02]  /*1ca0*/  HADD2.F32 R40, -RZ, R41.H0_H0 ;  /* 0x20000029ff287230 */ /* 0x001fe40000004100 */
[C---:B------:R-:W-:Y:S01]  /*1cb0*/  FFMA.FTZ R37, R42.reuse, R39, R37 ;  /* 0x000000272a257223 */ /* 0x040fe20000010025 */
[----:B------:R-:W-:Y:S01]  /*1cc0*/  SHF.R.U32.HI R39, RZ, 0x10, R8 ;  /* 0x00000010ff277819 */ /* 0x000fe20000011608 */
[----:B---3--:R-:W-:Y:S01]  /*1cd0*/  HADD2.F32 R33, -RZ, R33.H0_H0 ;  /* 0x20000021ff217230 */ /* 0x008fe20000004100 */
[----:B------:R-:W-:Y:S01]  /*1ce0*/  I2F.F16 R34, R34 ;  /* 0x0000002200227306 */ /* 0x000fe20000200c00 */
[----:B------:R-:W-:Y:S01]  /*1cf0*/  FFMA.FTZ R8, R42, R40, R35 ;  /* 0x000000282a087223 */ /* 0x000fe20000010023 */
[--C-:B------:R-:W-:Y:S02]  /*1d00*/  SHF.R.U32.HI R40, RZ, 0x8, R11.reuse ;  /* 0x00000008ff287819 */ /* 0x100fe4000001160b */
[----:B------:R-:W-:Y:S01]  /*1d10*/  LOP3.LUT R39, R39, 0xff, RZ, 0xc0, !PT ;  /* 0x000000ff27277812 */ /* 0x000fe200078ec0ff */
[----:B------:R-:W-:Y:S01]  /*1d20*/  FFMA.FTZ R33, R24, R33, RZ ;  /* 0x0000002118217223 */ /* 0x000fe200000100ff */
[----:B------:R-:W-:Y:S01]  /*1d30*/  LOP3.LUT R40, R40, 0xff, RZ, 0xc0, !PT ;  /* 0x000000ff28287812 */ /* 0x000fe200078ec0ff */
[----:B----4-:R-:W-:Y:S01]  /*1d40*/  HADD2.F32 R32, -RZ, R32.H0_H0 ;  /* 0x20000020ff207230 */ /* 0x010fe20000004100 */
[----:B------:R-:W-:Y:S01]  /*1d50*/  IADD3 R39, R39, -0x80, RZ ;  /* 0xffffff8027277810 */ /* 0x000fe20007ffe0ff */
[----:B------:R-:W-:Y:S01]  /*1d60*/  I2F.F16 R36, R36 ;  /* 0x0000002400247306 */ /* 0x000fe20000200c00 */
[----:B------:R-:W-:Y:S01]  /*1d70*/  IADD3 R41, R40, -0x80, RZ ;  /* 0xffffff8028297810 */ /* 0x000fe20007ffe0ff */
[----:B------:R-:W-:Y:S01]  /*1d80*/  VIADD R40, R9, 0xffffff80 ;  /* 0xffffff8009287836 */ /* 0x000fe20000000000 */
[----:B------:R-:W-:-:S02]  /*1d90*/  SHF.R.U32.HI R11, RZ, 0x10, R11 ;  /* 0x00000010ff0b7819 */ /* 0x000fc4000001160b */
[----:B------:R-:W-:Y:S02]  /*1da0*/  IADD3 R9, R10, -0x80, RZ ;  /* 0xffffff800a097810 */ /* 0x000fe40007ffe0ff */
[----:B------:R-:W-:Y:S01]  /*1db0*/  LOP3.LUT R11, R11, 0xff, RZ, 0xc0, !PT ;  /* 0x000000ff0b0b7812 */ /* 0x000fe200078ec0ff */
[----:B------:R-:W0:Y:S08]  /*1dc0*/  I2F.F16 R41, R41 ;  /* 0x0000002900297306 */ /* 0x000e300000200c00 */
[----:B------:R-:W1:Y:S01]  /*1dd0*/  I2F.F16 R40, R40 ;  /* 0x0000002800287306 */ /* 0x000e620000200c00 */
[----:B0-----:R-:W-:-:S07]  /*1de0*/  HADD2.F32 R10, -RZ, R41.H0_H0 ;  /* 0x20000029ff0a7230 */ /* 0x001fce0000004100 */
[----:B------:R-:W0:Y:S01]  /*1df0*/  I2F.F16 R39, R39 ;  /* 0x0000002700277306 */ /* 0x000e220000200c00 */
[----:B------:R-:W-:Y:S02]  /*1e00*/  HADD2.F32 R41, -RZ, R19.H0_H0 ;  /* 0x20000013ff297230 */ /* 0x000fe40000004100 */
[----:B------:R-:W-:Y:S01]  /*1e10*/  FFMA.FTZ R42, R42, R10, R33 ;  /* 0x0000000a2a2a7223 */ /* 0x000fe20000010021 */
[----:B-1----:R-:W-:-:S04]  /*1e20*/  HADD2.F32 R40, -RZ, R40.H0_H0 ;  /* 0x20000028ff287230 */ /* 0x002fc80000004100 */
[----:B------:R-:W1:Y:S01]  /*1e30*/  I2F.F16 R9, R9 ;  /* 0x0000000900097306 */ /* 0x000e620000200c00 */
[----:B------:R-:W-:Y:S01]  /*1e40*/  FFMA.FTZ R37, R41, R40, R37 ;  /* 0x0000002829257223 */ /* 0x000fe20000010025 */
[----:B0-----:R-:W-:-:S06]  /*1e50*/  HADD2.F32 R46, -RZ, R39.H0_H0 ;  /* 0x20000027ff2e7230 */ /* 0x001fcc0000004100 */
[----:B------:R-:W0:Y:S01]  /*1e60*/  I2F.F16 R38, R38 ;  /* 0x0000002600267306 */ /* 0x000e220000200c00 */
[----:B------:R-:W-:Y:S01]  /*1e70*/  FFMA.FTZ R39, R46, R41, R43 ;  /* 0x000000292e277223 */ /* 0x000fe2000001002b */
[----:B-1----:R-:W-:Y:S02]  /*1e80*/  HADD2.F32 R40, -RZ, R9.H0_H0 ;  /* 0x20000009ff287230 */ /* 0x002fe40000004100 */
[----:B0-----:R-:W-:Y:S01]  /*1e90*/  HADD2.F32 R46, -RZ, R38.H0_H0 ;  /* 0x20000026ff2e7230 */ /* 0x001fe20000004100 */
[C---:B--2---:R-:W-:Y:S02]  /*1ea0*/  LEA.HI R44, R14.reuse, 0xffffff80, RZ, 0x8 ;  /* 0xffffff800e2c7811 */ /* 0x044fe400078f40ff */
[----:B------:R-:W-:Y:S02]  /*1eb0*/  LOP3.LUT R9, R14, 0xff, RZ, 0xc0, !PT ;  /* 0x000000ff0e097812 */ /* 0x000fe400078ec0ff */
[----:B------:R0:W-:Y:S01]  /*1ec0*/  I2F.F16 R35, R44 ;  /* 0x0000002c00237306 */ /* 0x0001e20000200c00 */
[----:B------:R-:W-:-:S02]  /*1ed0*/  LOP3.LUT R10, R12, 0xff, RZ, 0xc0, !PT ;  /* 0x000000ff0c0a7812 */ /* 0x000fc400078ec0ff */
[----:B------:R-:W-:Y:S02]  /*1ee0*/  LEA.HI R18, R12, 0xffffff80, RZ, 0x8 ;  /* 0xffffff800c127811 */ /* 0x000fe400078f40ff */
[----:B------:R-:W-:Y:S02]  /*1ef0*/  IADD3 R10, R10, -0x80, RZ ;  /* 0xffffff800a0a7810 */ /* 0x000fe40007ffe0ff */
[----:B------:R-:W-:Y:S02]  /*1f00*/  LEA.HI R24, R13, 0xffffff80, RZ, 0x8 ;  /* 0xffffff800d187811 */ /* 0x000fe400078f40ff */
[----:B0-----:R-:W-:Y:S01]  /*1f10*/  IADD3 R44, R11, -0x80, RZ ;  /* 0xffffff800b2c7810 */ /* 0x001fe20007ffe0ff */
[----:B------:R-:W0:Y:S01]  /*1f20*/  I2F.F16 R18, R18 ;  /* 0x0000001200127306 */ /* 0x000e220000200c00 */
[----:B------:R-:W-:-:S04]  /*1f30*/  LOP3.LUT R11, R13, 0xff, RZ, 0xc0, !PT ;  /* 0x000000ff0d0b7812 */ /* 0x000fc800078ec0ff */
[----:B------:R-:W-:-:S03]  /*1f40*/  IADD3 R11, R11, -0x80, RZ ;  /* 0xffffff800b0b7810 */ /* 0x000fc60007ffe0ff */
[----:B------:R1:W2:Y:S01]  /*1f50*/  I2F.F16 R33, R44 ;  /* 0x0000002c00217306 */ /* 0x0002a20000200c00 */
[----:B0-----:R-:W-:-:S07]  /*1f60*/  HADD2.F32 R18, -RZ, R18.H0_H0 ;  /* 0x20000012ff127230 */ /* 0x001fce0000004100 */
[----:B------:R-:W-:Y:S01]  /*1f70*/  I2F.F16 R10, R10 ;  /* 0x0000000a000a7306 */ /* 0x000fe20000200c00 */
[----:B-1----:R-:W-:Y:S01]  /*1f80*/  IADD3 R44, R9, -0x80, RZ ;  /* 0xffffff80092c7810 */ /* 0x002fe20007ffe0ff */
[----:B--2---:R-:W-:Y:S02]  /*1f90*/  HADD2.F32 R43, -RZ, R33.H0_H0 ;  /* 0x20000021ff2b7230 */ /* 0x004fe40000004100 */
[C---:B------:R-:W-:Y:S01]  /*1fa0*/  FFMA.FTZ R33, R41.reuse, R40, R8 ;  /* 0x0000002829217223 */ /* 0x040fe20000010008 */
[----:B------:R-:W-:Y:S01]  /*1fb0*/  HADD2.F32 R40, -RZ, R19.H1_H1 ;  /* 0x30000013ff287230 */ /* 0x000fe20000004100 */
[----:B------:R-:W0:Y:S02]  /*1fc0*/  LDS.64 R8, [UR4+0x18] ;  /* 0x00001804ff087984 */ /* 0x000e240008000a00 */
[----:B------:R-:W1:Y:S01]  /*1fd0*/  I2F.F16 R38, R44 ;  /* 0x0000002c00267306 */ /* 0x000e620000200c00 */
[----:B------:R-:W-:Y:S01]  /*1fe0*/  FFMA.FTZ R19, R41, R43, R42 ;  /* 0x0000002b29137223 */ /* 0x000fe2000001002a */
[----:B------:R-:W-:Y:S01]  /*1ff0*/  LOP3.LUT R42, R15, 0xff, RZ, 0xc0, !PT ;  /* 0x000000ff0f2a7812 */ /* 0x000fe200078ec0ff */
[----:B------:R-:W-:Y:S01]  /*2000*/  FFMA.FTZ R37, R40, R32, R37 ;  /* 0x0000002028257223 */ /* 0x000fe20000010025 */
[----:B------:R-:W-:Y:S01]  /*2010*/  SHF.R.U32.HI R41, RZ, 0x8, R12 ;  /* 0x00000008ff297819 */ /* 0x000fe2000001160c */
[----:B------:R-:W-:Y:S01]  /*2020*/  FFMA.FTZ R39, R46, R40, R39 ;  /* 0x000000282e277223 */ /* 0x000fe20000010027 */
[----:B------:R-:W-:-:S02]  /*2030*/  IADD3 R45, R42, -0x80, RZ ;  /* 0xffffff802a2d7810 */ /* 0x000fc40007ffe0ff */
[----:B------:R-:W-:Y:S01]  /*2040*/  LOP3.LUT R42, R41, 0xff, RZ, 0xc0, !PT ;  /* 0x000000ff292a7812 */ /* 0x000fe200078ec0ff */
[----:B------:R-:W2:Y:S01]  /*2050*/  I2F.F16 R11, R11 ;  /* 0x0000000b000b7306 */ /* 0x000ea20000200c00 */
[----:B------:R-:W-:Y:S02]  /*2060*/  SHF.R.U32.HI R43, RZ, 0x10, R12 ;  /* 0x00000010ff2b7819 */ /* 0x000fe4000001160c */
[----:B------:R-:W-:Y:S02]  /*2070*/  IADD3 R12, R42, -0x80, RZ ;  /* 0xffffff802a0c7810 */ /* 0x000fe40007ffe0ff */
[----:B------:R-:W-:Y:S01]  /*2080*/  SHF.R.U32.HI R42, RZ, 0x8, R13 ;  /* 0x00000008ff2a7819 */ /* 0x000fe2000001160d */
[----:B-1----:R-:W-:Y:S01]  /*2090*/  HADD2.F32 R38, -RZ, R38.H0_H0 ;  /* 0x20000026ff267230 */ /* 0x002fe20000004100 */
[----:B------:R-:W-:Y:S01]  /*20a0*/  LOP3.LUT R43, R43, 0xff, RZ, 0xc0, !PT ;  /* 0x000000ff2b2b7812 */ /* 0x000fe200078ec0ff */
[----:B------:R-:W1:Y:S01]  /*20b0*/  I2F.F16 R41, R45 ;  /* 0x0000002d00297306 */ /* 0x000e620000200c00 */
[----:B------:R-:W-:-:S02]  /*20c0*/  LOP3.LUT R42, R42, 0xff, RZ, 0xc0, !PT ;  /* 0x000000ff2a2a7812 */ /* 0x000fc400078ec0ff */
[----:B------:R-:W-:Y:S01]  /*20d0*/  IADD3 R32, R43, -0x80, RZ ;  /* 0xffffff802b207810 */ /* 0x000fe20007ffe0ff */
[----:B------:R-:W-:Y:S01]  /*20e0*/  HADD2.F32 R43, -RZ, R34.H0_H0 ;  /* 0x20000022ff2b7230 */ /* 0x000fe20000004100 */
[----:B------:R-:W-:Y:S02]  /*20f0*/  SHF.R.U32.HI R34, RZ, 0x10, R13 ;  /* 0x00000010ff227819 */ /* 0x000fe4000001160d */
[----:B------:R-:W-:Y:S01]  /*2100*/  IADD3 R13, R42, -0x80, RZ ;  /* 0xffffff802a0d7810 */ /* 0x000fe20007ffe0ff */
[----:B------:R-:W-:Y:S01]  /*2110*/  HADD2.F32 R42, -RZ, R36.H0_H0 ;  /* 0x20000024ff2a7230 */ /* 0x000fe20000004100 */
[--C-:B------:R-:W-:Y:S01]  /*2120*/  SHF.R.U32.HI R36, RZ, 0x8, R14.reuse ;  /* 0x00000008ff247819 */ /* 0x100fe2000001160e */
[----:B------:R-:W-:Y:S01]  /*2130*/  FFMA.FTZ R33, R40, R43, R33 ;  /* 0x0000002b28217223 */ /* 0x000fe20000010021 */
[----:B------:R-:W-:Y:S01]  /*2140*/  SHF.R.U32.HI R43, RZ, 0x8, R15 ;  /* 0x00000008ff2b7819 */ /* 0x000fe2000001160f */
        /* <DEDUP_REMOVED lines=8> */
[----:B------:R-:W2:Y:S01]  /*21d0*/  I2F.F16 R13, R13 ;  /* 0x0000000d000d7306 */ /* 0x000ea20000200c00 */
[----:B------:R-:W-:Y:S01]  /*21e0*/  LOP3.LUT R34, R34, 0xff, RZ, 0xc0, !PT ;  /* 0x000000ff22227812 */ /* 0x000fe200078ec0ff */
[--C-:B0-----:R-:W-:Y:S01]  /*21f0*/  HADD2.F32 R14, -RZ, R8.reuse.H0_H0 ;  /* 0x20000008ff0e7230 */ /* 0x101fe20000004100 */
[----:B------:R-:W-:Y:S01]  /*2200*/  LOP3.LUT R43, R43, 0xff, RZ, 0xc0, !PT ;  /* 0x000000ff2b2b7812 */ /* 0x000fe200078ec0ff */
[----:B-1----:R-:W-:Y:S01]  /*2210*/  HADD2.F32 R41, -RZ, R41.H0_H0 ;  /* 0x20000029ff297230 */ /* 0x002fe20000004100 */
[----:B------:R-:W-:Y:S01]  /*2220*/  IADD3 R34, R34, -0x80, RZ ;  /* 0xffffff8022227810 */ /* 0x000fe20007ffe0ff */
[----:B------:R-:W-:-:S02]  /*2230*/  HADD2.F32 R8, -RZ, R8.H1_H1 ;  /* 0x30000008ff087230 */ /* 0x000fc40000004100 */
[----:B------:R-:W-:Y:S01]  /*2240*/  FFMA.FTZ R39, R36, R14, R39 ;  /* 0x0000000e24277223 */ /* 0x000fe20000010027 */
[----:B------:R-:W-:Y:S01]  /*2250*/  IADD3 R36, R40, -0x80, RZ ;  /* 0xffffff8028247810 */ /* 0x000fe20007ffe0ff */
[----:B------:R0:W1:Y:S01]  /*2260*/  I2F.F16 R10, R42 ;  /* 0x0000002a000a7306 */ /* 0x0000620000200c00 */
[----:B------:R-:W-:Y:S01]  /*2270*/  SHF.R.U32.HI R40, RZ, 0x10, R15 ;  /* 0x00000010ff287819 */ /* 0x000fe2000001160f */
[C---:B------:R-:W-:Y:S01]  /*2280*/  FFMA.FTZ R33, R14.reuse, R38, R33 ;  /* 0x000000260e217223 */ /* 0x040fe20000010021 */
[----:B------:R-:W-:Y:S01]  /*2290*/  IADD3 R43, R43, -0x80, RZ ;  /* 0xffffff802b2b7810 */ /* 0x000fe20007ffe0ff */
[----:B------:R-:W-:Y:S01]  /*22a0*/  FFMA.FTZ R37, R14, R44, R37 ;  /* 0x0000002c0e257223 */ /* 0x000fe20000010025 */
[----:B------:R-:W-:Y:S01]  /*22b0*/  LOP3.LUT R40, R40, 0xff, RZ, 0xc0, !PT ;  /* 0x000000ff28287812 */ /* 0x000fe200078ec0ff */
[----:B--2---:R-:W-:Y:S01]  /*22c0*/  HADD2.F32 R13, -RZ, R13.H0_H0 ;  /* 0x2000000dff0d7230 */ /* 0x004fe20000004100 */
[----:B------:R-:W-:Y:S01]  /*22d0*/  LEA.HI R15, R15, 0xffffff80, RZ, 0x8 ;  /* 0xffffff800f0f7811 */ /* 0x000fe200078f40ff */
[----:B------:R-:W2:Y:S01]  /*22e0*/  I2F.F16 R11, R43 ;  /* 0x0000002b000b7306 */ /* 0x000ea20000200c00 */
[----:B------:R-:W-:Y:S01]  /*22f0*/  IADD3 R40, R40, -0x80, RZ ;  /* 0xffffff8028287810 */ /* 0x000fe20007ffe0ff */
[----:B0-----:R-:W-:-:S02]  /*2300*/  HADD2.F32 R42, -RZ, R12.H0_H0 ;  /* 0x2000000cff2a7230 */ /* 0x001fc40000004100 */
[----:B------:R-:W-:Y:S01]  /*2310*/  FFMA.FTZ R19, R14, R41, R19 ;  /* 0x000000290e137223 */ /* 0x000fe20000010013 */
[--C-:B------:R-:W-:Y:S02]  /*2320*/  HADD2.F32 R12, -RZ, R9.reuse.H0_H0 ;  /* 0x20000009ff0c7230 */ /* 0x100fe40000004100 */
[----:B------:R-:W-:Y:S01]  /*2330*/  FFMA.FTZ R37, R8, R13, R37 ;  /* 0x0000000d08257223 */ /* 0x000fe20000010025 */
[----:B------:R-:W-:Y:S02]  /*2340*/  HADD2.F32 R9, -RZ, R9.H1_H1 ;  /* 0x30000009ff097230 */ /* 0x000fe40000004100 */
[----:B------:R-:W-:Y:S01]  /*2350*/  FFMA.FTZ R39, R42, R8, R39 ;  /* 0x000000082a277223 */ /* 0x000fe20000010027 */
[----:B------:R-:W0:Y:S01]  /*2360*/  I2F.F16 R32, R32 ;  /* 0x0000002000207306 */ /* 0x000e220000200c00 */
[----:B-1----:R-:W-:-:S05]  /*2370*/  HADD2.F32 R10, -RZ, R10.H0_H0 ;  /* 0x2000000aff0a7230 */ /* 0x002fca0000004100 */
[C---:B------:R-:W-:Y:S01]  /*2380*/  FFMA.FTZ R33, R8.reuse, R10, R33 ;  /* 0x0000000a08217223 */ /* 0x040fe20000010021 */
[----:B--2---:R-:W-:Y:S01]  /*2390*/  HADD2.F32 R14, -RZ, R11.H0_H0 ;  /* 0x2000000bff0e7230 */ /* 0x004fe20000004100 */
[----:B------:R-:W1:Y:S04]  /*23a0*/  I2F.F16 R34, R34 ;  /* 0x0000002200227306 */ /* 0x000e680000200c00 */
[----:B------:R-:W-:Y:S01]  /*23b0*/  FFMA.FTZ R19, R8, R14, R19 ;  /* 0x0000000e08137223 */ /* 0x000fe20000010013 */
[----:B------:R-:W-:Y:S02]  /*23c0*/  HADD2.F32 R8, -RZ, R35.H0_H0 ;  /* 0x20000023ff087230 */ /* 0x000fe40000004100 */
[----:B0-----:R-:W-:Y:S01]  /*23d0*/  HADD2.F32 R32, -RZ, R32.H0_H0 ;  /* 0x20000020ff207230 */ /* 0x001fe20000004100 */
[----:B------:R-:W0:Y:S04]  /*23e0*/  I2F.F16 R36, R36 ;  /* 0x0000002400247306 */ /* 0x000e280000200c00 */
[----:B------:R-:W-:Y:S01]  /*23f0*/  FFMA.FTZ R39, R32, R12, R39 ;  /* 0x0000000c20277223 */ /* 0x000fe20000010027 */
[----:B-1----:R-:W-:-:S03]  /*2400*/  HADD2.F32 R34, -RZ, R34.H0_H0 ;  /* 0x20000022ff227230 */ /* 0x002fc60000004100 */
        /* <DEDUP_REMOVED lines=11> */
[----:B------:R-:W-:-:S03]  /*24c0*/  FFMA.FTZ R19, R12, R38, R19 ;  /* 0x000000260c137223 */ /* 0x000fc60000010013 */
[----:B------:R-:W-:Y:S01]  /*24d0*/  FMUL.FTZ R8, R21, R8 ;  /* 0x0000000815087220 */ /* 0x000fe20000410000 */
[----:B0-----:R-:W-:-:S04]  /*24e0*/  HADD2.F32 R24, -RZ, R24.H0_H0 ;  /* 0x20000018ff187230 */ /* 0x001fc80000004100 */
[----:B------:R-:W-:Y:S01]  /*24f0*/  F2FP.F16.F32.PACK_AB R8, RZ, R8 ;  /* 0x00000008ff08723e */ /* 0x000fe200000000ff */
[----:B------:R-:W-:Y:S01]  /*2500*/  FFMA.FTZ R11, R9, R24, R34 ;  /* 0x00000018090b7223 */ /* 0x000fe20000010022 */
[----:B-1----:R-:W-:-:S03]  /*2510*/  HADD2.F32 R10, -RZ, R15.H0_H0 ;  /* 0x2000000fff0a7230 */ /* 0x002fc60000004100 */
[----:B------:R-:W-:Y:S02]  /*2520*/  FMUL.FTZ R11, R20, R11 ;  /* 0x0000000b140b7220 */ /* 0x000fe40000410000 */
[----:B------:R-:W-:-:S03]  /*2530*/  FFMA.FTZ R19, R9, R10, R19 ;  /* 0x0000000a09137223 */ /* 0x000fc60000010013 */
[----:B------:R-:W-:Y:S01]  /*2540*/  F2FP.F16.F32.PACK_AB R11, RZ, R11 ;  /* 0x0000000bff0b723e */ /* 0x000fe200000000ff */
[----:B------:R-:W-:-:S03]  /*2550*/  FMUL.FTZ R19, R22, R19 ;  /* 0x0000001316137220 */ /* 0x000fc60000410000 */
[----:B------:R-:W-:Y:S02]  /*2560*/  PRMT R18, R18, 0x5410, R11 ;  /* 0x0000541012127816 */ /* 0x000fe4000000000b */
[----:B------:R-:W-:-:S04]  /*2570*/  F2FP.F16.F32.PACK_AB R19, RZ, R19 ;  /* 0x00000013ff13723e */ /* 0x000fc800000000ff */
[----:B------:R-:W-:Y:S01]  /*2580*/  HFMA2.MMA R6, R18, 1, 1, R6 ;  /* 0x3c003c0012067835 */ /* 0x000fe20000000006 */
[----:B------:R-:W-:-:S05]  /*2590*/  PRMT R8, R8, 0x5410, R19 ;  /* 0x0000541008087816 */ /* 0x000fca0000000013 */
[----:B------:R-:W-:-:S07]  /*25a0*/  HADD2 R5, R8, R5 ;  /* 0x0000000508057230 */ /* 0x000fce0000000000 */
.L_x_5008:
[----:B-----5:R2:W5:Y:S04]  /*25b0*/  LDG.E.128.CONSTANT R8, desc[UR6][R30.64] ;  /* 0x000000061e087981 */ /* 0x020568000c1e9d00 */
[----:B------:R2:W5:Y:S01]  /*25c0*/  LDG.E.128.CONSTANT R12, desc[UR6][R26.64] ;  /* 0x000000061a0c7981 */ /* 0x000562000c1e9d00 */
[----:B-1----:R-:W-:Y:S01]  /*25d0*/  IMAD.WIDE R32, R29, 0x8, R16 ;  /* 0x000000081d207825 */ /* 0x002fe200078e0210 */
[----:B------:R-:W-:Y:S06]  /*25e0*/  @!P1 BRA `(.L_x_5009) ;  /* 0x0000000800fc9947 */ /* 0x000fec0003800000 */
[----:B------:R-:W3:Y:S01]  /*25f0*/  LDG.E.128.CONSTANT R16, desc[UR6][R32.64] ;  /* 0x0000000620107981 */ /* 0x000ee2000c1e9d00 */
[----:B-----5:R-:W-:Y:S02]  /*2600*/  LOP3.LUT R35, R13, 0xff, RZ, 0xc0, !PT ;  /* 0x000000ff0d237812 */ /* 0x020fe400078ec0ff */
[----:B------:R-:W-:Y:S01]  /*2610*/  LOP3.LUT R24, R12, 0xff, RZ, 0xc0, !PT ;  /* 0x000000ff0c187812 */ /* 0x000fe200078ec0ff */
[----:B--2---:R-:W1:Y:S01]  /*2620*/  LDS.64 R26, [UR4+0x20] ;  /* 0x00002004ff1a7984 */ /* 0x004e620008000a00 */
[----:B------:R-:W-:Y:S02]  /*2630*/  IADD3 R43, R35, -0x80, RZ ;  /* 0xffffff80232b7810 */ /* 0x000fe40007ffe0ff */
[----:B------:R-:W-:Y:S02]  /*2640*/  LOP3.LUT R35, R14, 0xff, RZ, 0xc0, !PT ;  /* 0x000000ff0e237812 */ /* 0x000fe400078ec0ff */
[----:B------:R-:W-:Y:S02]  /*2650*/  LOP3.LUT R38, R15, 0xff, RZ, 0xc0, !PT ;  /* 0x000000ff0f267812 */ /* 0x000fe400078ec0ff */
[----:B------:R-:W-:Y:S01]  /*2660*/  IADD3 R37, R35, -0x80, RZ ;  /* 0xffffff8023257810 */ /* 0x000fe20007ffe0ff */
[----:B------:R-:W2:Y:S01]  /*2670*/  I2F.F16 R43, R43 ;  /* 0x0000002b002b7306 */ /* 0x000ea20000200c00 */
[----:B------:R-:W-:-:S02]  /*2680*/  SHF.R.U32.HI R35, RZ, 0x8, R12 ;  /* 0x00000008ff237819 */ /* 0x000fc4000001160c */
[----:B------:R-:W-:Y:S02]  /*2690*/  IADD3 R24, R24, -0x80, RZ ;  /* 0xffffff8018187810 */ /* 0x000fe40007ffe0ff */
[----:B------:R-:W-:Y:S02]  /*26a0*/  IADD3 R42, R38, -0x80, RZ ;  /* 0xffffff80262a7810 */ /* 0x000fe40007ffe0ff */
[----:B------:R-:W-:Y:S01]  /*26b0*/  LOP3.LUT R38, R35, 0xff, RZ, 0xc0, !PT ;  /* 0x000000ff23267812 */ /* 0x000fe200078ec0ff */
[----:B------:R4:W0:Y:S01]  /*26c0*/  I2F.F16 R39, R24 ;  /* 0x0000001800277306 */ /* 0x0008220000200c00 */
[----:B------:R-:W-:Y:S02]  /*26d0*/  SHF.R.U32.HI R41, RZ, 0x8, R14 ;  /* 0x00000008ff297819 */ /* 0x000fe4000001160e */
[----:B------:R-:W-:Y:S02]  /*26e0*/  IADD3 R40, R38, -0x80, RZ ;  /* 0xffffff8026287810 */ /* 0x000fe40007ffe0ff */
[----:B------:R-:W-:Y:S01]  /*26f0*/  LOP3.LUT R41, R41, 0xff, RZ, 0xc0, !PT ;  /* 0x000000ff29297812 */ /* 0x000fe200078ec0ff */
[----:B--2---:R-:W-:-:S02]  /*2700*/  HADD2.F32 R43, -RZ, R43.H0_H0 ;  /* 0x2000002bff2b7230 */ /* 0x004fc40000004100 */
[----:B------:R-:W2:Y:S01]  /*2710*/  I2F.F16 R37, R37 ;  /* 0x0000002500257306 */ /* 0x000ea20000200c00 */
[----:B----4-:R-:W-:Y:S02]  /*2720*/  SHF.R.U32.HI R24, RZ, 0x8, R13 ;  /* 0x00000008ff187819 */ /* 0x010fe4000001160d */
[----:B------:R-:W-:Y:S02]  /*2730*/  IADD3 R41, R41, -0x80, RZ ;  /* 0xffffff8029297810 */ /* 0x000fe40007ffe0ff */
[----:B------:R-:W-:Y:S01]  /*2740*/  LOP3.LUT R24, R24, 0xff, RZ, 0xc0, !PT ;  /* 0x000000ff18187812 */ /* 0x000fe200078ec0ff */
[----:B0-----:R-:W-:Y:S02]  /*2750*/  HADD2.F32 R39, -RZ, R39.H0_H0 ;  /* 0x20000027ff277230 */ /* 0x001fe40000004100 */
[----:B------:R0:W4:Y:S01]  /*2760*/  I2F.F16 R35, R42 ;  /* 0x0000002a00237306 */ /* 0x0001220000200c00 */
[----:B------:R-:W-:Y:S02]  /*2770*/  IADD3 R38, R24, -0x80, RZ ;  /* 0xffffff8018267810 */ /* 0x000fe40007ffe0ff */
[----:B------:R-:W-:-:S02]  /*2780*/  LEA.HI R36, R12, 0xffffff80, RZ, 0x8 ;  /* 0xffffff800c247811 */ /* 0x000fc400078f40ff */
[----:B------:R-:W-:Y:S01]  /*2790*/  SHF.R.U32.HI R12, RZ, 0x10, R12 ;  /* 0x00000010ff0c7819 */ /* 0x000fe2000001160c */
[----:B--2---:R-:W-:Y:S02]  /*27a0*/  HADD2.F32 R37, -RZ, R37.H0_H0 ;  /* 0x20000025ff257230 */ /* 0x004fe40000004100 */
[----:B------:R-:W2:Y:S01]  /*27b0*/  I2F.F16 R40, R40 ;  /* 0x0000002800287306 */ /* 0x000ea20000200c00 */
[--C-:B-1----:R-:W-:Y:S01]  /*27c0*/  HADD2.F32 R24, -RZ, R26.reuse.H0_H0 ;  /* 0x2000001aff187230 */ /* 0x102fe20000004100 */
[----:B------:R-:W-:Y:S01]  /*27d0*/  LOP3.LUT R12, R12, 0xff, RZ, 0xc0, !PT ;  /* 0x000000ff0c0c7812 */ /* 0x000fe200078ec0ff */
[----:B------:R-:W-:Y:S01]  /*27e0*/  HADD2.F32 R44, -RZ, R26.H1_H1 ;  /* 0x3000001aff2c7230 */ /* 0x000fe20000004100 */
[----:B------:R-:W-:Y:S02]  /*27f0*/  LEA.HI R34, R13, 0xffffff80, RZ, 0x8 ;  /* 0xffffff800d227811 */ /* 0x000fe400078f40ff */
[----:B0-----:R-:W-:Y:S01]  /*2800*/  FFMA.FTZ R42, R39, R24, RZ ;  /* 0x00000018272a7223 */ /* 0x001fe200000100ff */
[----:B----4-:R-:W-:-:S02]  /*2810*/  HADD2.F32 R35, -RZ, R35.H0_H0 ;  /* 0x20000023ff237230 */ /* 0x010fc40000004100 */
[C---:B------:R-:W-:Y:S01]  /*2820*/  FFMA.FTZ R39, R24.reuse, R43, RZ ;  /* 0x0000002b18277223 */ /* 0x040fe200000100ff */
[----:B------:R-:W-:Y:S01]  /*2830*/  FFMA.FTZ R37, R24, R37, RZ ;  /* 0x0000002518257223 */ /* 0x000fe200000100ff */
[----:B------:R-:W0:Y:S01]  /*2840*/  I2F.F16 R38, R38 ;  /* 0x0000002600267306 */ /* 0x000e220000200c00 */
[----:B------:R-:W-:Y:S01]  /*2850*/  IADD3 R12, R12, -0x80, RZ ;  /* 0xffffff800c0c7810 */ /* 0x000fe20007ffe0ff */
[----:B------:R-:W-:Y:S01]  /*2860*/  FFMA.FTZ R35, R24, R35, RZ ;  /* 0x0000002318237223 */ /* 0x000fe200000100ff */
[----:B------:R-:W-:Y:S01]  /*2870*/  SHF.R.U32.HI R24, RZ, 0x8, R15 ;  /* 0x00000008ff187819 */ /* 0x000fe2000001160f */
[----:B--2---:R-:W-:Y:S01]  /*2880*/  HADD2.F32 R45, -RZ, R40.H0_H0 ;  /* 0x20000028ff2d7230 */ /* 0x004fe20000004100 */
[----:B------:R-:W-:Y:S02]  /*2890*/  SHF.R.U32.HI R13, RZ, 0x10, R13 ;  /* 0x00000010ff0d7819 */ /* 0x000fe4000001160d */
[----:B------:R-:W-:Y:S01]  /*28a0*/  LOP3.LUT R24, R24, 0xff, RZ, 0xc0, !PT ;  /* 0x000000ff18187812 */ /* 0x000fe200078ec0ff */
[----:B------:R-:W1:Y:S01]  /*28b0*/  I2F.F16 R41, R41 ;  /* 0x0000002900297306 */ /* 0x000e620000200c00 */
[----:B------:R-:W-:Y:S01]  /*28c0*/  FFMA.FTZ R40, R45, R44, R42 ;  /* 0x0000002c2d287223 */ /* 0x000fe2000001002a */
[----:B------:R-:W-:-:S02]  /*28d0*/  LOP3.LUT R13, R13, 0xff, RZ, 0xc0, !PT ;  /* 0x000000ff0d0d7812 */ /* 0x000fc400078ec0ff */
[----:B------:R-:W-:Y:S01]  /*28e0*/  IADD3 R43, R24, -0x80, RZ ;  /* 0xffffff80182b7810 */ /* 0x000fe20007ffe0ff */
[----:B0-----:R-:W-:Y:S01]  /*28f0*/  HADD2.F32 R38, -RZ, R38.H0_H0 ;  /* 0x20000026ff267230 */ /* 0x001fe20000004100 */
[----:B------:R-:W-:Y:S02]  /*2900*/  IADD3 R13, R13, -0x80, RZ ;  /* 0xffffff800d0d7810 */ /* 0x000fe40007ffe0ff */
[----:B------:R-:W0:Y:S01]  /*2910*/  I2F.F16 R42, R43 ;  /* 0x0000002b002a7306 */ /* 0x000e220000200c00 */
[----:B------:R-:W-:Y:S01]  /*2920*/  LEA.HI R24, R14, 0xffffff80, RZ, 0x8 ;  /* 0xffffff800e187811 */ /* 0x000fe200078f40ff */
[----:B------:R-:W-:Y:S01]  /*2930*/  FFMA.FTZ R39, R44, R38, R39 ;  /* 0x000000262c277223 */ /* 0x000fe20000010027 */
[----:B------:R-:W-:Y:S02]  /*2940*/  SHF.R.U32.HI R14, RZ, 0x10, R14 ;  /* 0x00000010ff0e7819 */ /* 0x000fe4000001160e */
[----:B------:R-:W-:Y:S01]  /*2950*/  LEA.HI R26, R15, 0xffffff80, RZ, 0x8 ;  /* 0xffffff800f1a7811 */ /* 0x000fe200078f40ff */
[----:B-1----:R-:W-:-:S02]  /*2960*/  HADD2.F32 R38, -RZ, R41.H0_H0 ;  /* 0x20000029ff267230 */ /* 0x002fc40000004100 */
[----:B------:R-:W1:Y:S01]  /*2970*/  I2F.F16 R12, R12 ;  /* 0x0000000c000c7306 */ /* 0x000e620000200c00 */
[----:B------:R-:W-:Y:S02]  /*2980*/  LOP3.LUT R14, R14, 0xff, RZ, 0xc0, !PT ;  /* 0x000000ff0e0e7812 */ /* 0x000fe400078ec0ff */
[----:B------:R-:W-:Y:S01]  /*2990*/  FFMA.FTZ R41, R44, R38, R37 ;  /* 0x000000262c297223 */ /* 0x000fe20000010025 */
[----:B0-----:R-:W-:-:S04]  /*29a0*/  HADD2.F32 R38, -RZ, R42.H0_H0 ;  /* 0x2000002aff267230 */ /* 0x001fc80000004100 */
[----:B------:R-:W0:Y:S01]  /*29b0*/  I2F.F16 R13, R13 ;  /* 0x0000000d000d7306 */ /* 0x000e220000200c00 */
[----:B------:R-:W-:Y:S01]  /*29c0*/  FFMA.FTZ R38, R44, R38, R35 ;  /* 0x000000262c267223 */ /* 0x000fe20000010023 */
[----:B------:R-:W-:Y:S02]  /*29d0*/  HADD2.F32 R44, -RZ, R27.H0_H0 ;  /* 0x2000001bff2c7230 */ /* 0x000fe40000004100 */
[----:B-1----:R-:W-:-:S04]  /*29e0*/  HADD2.F32 R43, -RZ, R12.H0_H0 ;  /* 0x2000000cff2b7230 */ /* 0x002fc80000004100 */
[----:B------:R-:W1:Y:S01]  /*29f0*/  I2F.F16 R36, R36 ;  /* 0x0000002400247306 */ /* 0x000e620000200c00 */
[----:B------:R-:W-:Y:S02]  /*2a00*/  HADD2.F32 R27, -RZ, R27.H1_H1 ;  /* 0x3000001bff1b7230 */ /* 0x000fe40000004100 */
[----:B------:R-:W-:-:S05]  /*2a10*/  FFMA.FTZ R46, R43, R44, R40 ;  /* 0x0000002c2b2e7223 */ /* 0x000fca0000010028 */
[----:B------:R-:W-:Y:S08]  /*2a20*/  I2F.F16 R34, R34 ;  /* 0x0000002200227306 */ /* 0x000ff00000200c00 */
[----:B------:R-:W-:Y:S08]  /*2a30*/  I2F.F16 R24, R24 ;  /* 0x0000001800187306 */ /* 0x000ff00000200c00 */
[----:B------:R-:W-:Y:S01]  /*2a40*/  I2F.F16 R26, R26 ;  /* 0x0000001a001a7306 */ /* 0x000fe20000200c00 */
[----:B---3--:R-:W-:-:S02]  /*2a50*/  LEA.HI R42, R16, 0xffffff80, RZ, 0x8 ;  /* 0xffffff80102a7811 */ /* 0x008fc400078f40ff */
[----:B------:R-:W-:-:S05]  /*2a60*/  LEA.HI R43, R18, 0xffffff80, RZ, 0x8 ;  /* 0xffffff80122b7811 */ /* 0x000fca00078f40ff */
[----:B------:R2:W-:Y:S01]  /*2a70*/  I2F.F16 R35, R42 ;  /* 0x0000002a00237306 */ /* 0x0005e20000200c00 */
[----:B------:R-:W-:-:S07]  /*2a80*/  LEA.HI R37, R17, 0xffffff80, RZ, 0x8 ;  /* 0xffffff8011257811 */ /* 0x000fce00078f40ff */
[----:B------:R-:W-:Y:S01]  /*2a90*/  I2F.F16 R37, R37 ;  /* 0x0000002500257306 */ /* 0x000fe20000200c00 */
[----:B--2---:R-:W-:Y:S02]  /*2aa0*/  SHF.R.U32.HI R42, RZ, 0x10, R15 ;  /* 0x00000010ff2a7819 */ /* 0x004fe4000001160f */
[----:B------:R-:W-:Y:S02]  /*2ab0*/  IADD3 R15, R14, -0x80, RZ ;  /* 0xffffff800e0f7810 */ /* 0x000fe40007ffe0ff */
[----:B------:R-:W-:-:S03]  /*2ac0*/  LOP3.LUT R42, R42, 0xff, RZ, 0xc0, !PT ;  /* 0x000000ff2a2a7812 */ /* 0x000fc600078ec0ff */
[----:B------:R2:W3:Y:S01]  /*2ad0*/  I2F.F16 R14, R15 ;  /* 0x0000000f000e7306 */ /* 0x0004e20000200c00 */
[----:B------:R-:W-:Y:S01]  /*2ae0*/  IADD3 R45, R42, -0x80, RZ ;  /* 0xffffff802a2d7810 */ /* 0x000fe20007ffe0ff */
[----:B0-----:R-:W-:Y:S01]  /*2af0*/  HADD2.F32 R42, -RZ, R13.H0_H0 ;  /* 0x2000000dff2a7230 */ /* 0x001fe20000004100 */
[----:B------:R-:W-:-:S04]  /*2b00*/  LOP3.LUT R13, R16, 0xff, RZ, 0xc0, !PT ;  /* 0x000000ff100d7812 */ /* 0x000fc800078ec0ff */
[----:B------:R-:W-:Y:S01]  /*2b10*/  FFMA.FTZ R42, R44, R42, R39 ;  /* 0x0000002a2c2a7223 */ /* 0x000fe20000010027 */
[----:B------:R-:W0:Y:S01]  /*2b20*/  I2F.F16 R12, R45 ;  /* 0x0000002d000c7306 */ /* 0x000e220000200c00 */
[----:B--2---:R-:W-:Y:S01]  /*2b30*/  IADD3 R15, R13, -0x80, RZ ;  /* 0xffffff800d0f7810 */ /* 0x004fe20007ffe0ff */
[----:B-1----:R-:W-:Y:S02]  /*2b40*/  HADD2.F32 R13, -RZ, R36.H0_H0 ;  /* 0x20000024ff0d7230 */ /* 0x002fe40000004100 */
[----:B---3--:R-:W-:-:S03]  /*2b50*/  HADD2.F32 R40, -RZ, R14.H0_H0 ;  /* 0x2000000eff287230 */ /* 0x008fc60000004100 */
[----:B------:R-:W-:Y:S01]  /*2b60*/  FFMA.FTZ R36, R13, R27, R46 ;  /* 0x0000001b0d247223 */ /* 0x000fe2000001002e */
[----:B------:R1:W2:Y:S01]  /*2b70*/  I2F.F16 R14, R43 ;  /* 0x0000002b000e7306 */ /* 0x0002a20000200c00 */
[----:B------:R-:W-:Y:S01]  /*2b80*/  FFMA.FTZ R40, R44, R40, R41 ;  /* 0x000000282c287223 */ /* 0x000fe20000010029 */
[----:B------:R-:W-:Y:S01]  /*2b90*/  LOP3.LUT R41, R19, 0xff, RZ, 0xc0, !PT ;  /* 0x000000ff13297812 */ /* 0x000fe200078ec0ff */
[----:B0-----:R-:W-:Y:S01]  /*2ba0*/  HADD2.F32 R39, -RZ, R12.H0_H0 ;  /* 0x2000000cff277230 */ /* 0x001fe20000004100 */
[----:B------:R-:W-:-:S04]  /*2bb0*/  LOP3.LUT R12, R17, 0xff, RZ, 0xc0, !PT ;  /* 0x000000ff110c7812 */ /* 0x000fc800078ec0ff */
[----:B------:R-:W-:Y:S01]  /*2bc0*/  I2F.F16 R15, R15 ;  /* 0x0000000f000f7306 */ /* 0x000fe20000200c00 */
[----:B------:R-:W-:Y:S02]  /*2bd0*/  IADD3 R45, R41, -0x80, RZ ;  /* 0xffffff80292d7810 */ /* 0x000fe40007ffe0ff */
[----:B-1----:R-:W-:Y:S01]  /*2be0*/  IADD3 R43, R12, -0x80, RZ ;  /* 0xffffff800c2b7810 */ /* 0x002fe20007ffe0ff */
[----:B------:R-:W-:Y:S01]  /*2bf0*/  FFMA.FTZ R44, R44, R39, R38 ;  /* 0x000000272c2c7223 */ /* 0x000fe20000010026 */
[----:B------:R-:W0:Y:S01]  /*2c00*/  LDS.64 R12, [UR4+0x28] ;  /* 0x00002804ff0c7984 */ /* 0x000e220008000a00 */
[----:B------:R-:W-:Y:S01]  /*2c10*/  HADD2.F32 R38, -RZ, R34.H0_H0 ;  /* 0x20000022ff267230 */ /* 0x000fe20000004100 */
[----:B------:R-:W-:Y:S01]  /*2c20*/  LOP3.LUT R39, R18, 0xff, RZ, 0xc0, !PT ;  /* 0x000000ff12277812 */ /* 0x000fe200078ec0ff */
[----:B------:R1:W3:Y:S01]  /*2c30*/  I2F.F16 R34, R43 ;  /* 0x0000002b00227306 */ /* 0x0002e20000200c00 */
[----:B--2---:R-:W-:Y:S02]  /*2c40*/  HADD2.F32 R14, -RZ, R14.H0_H0 ;  /* 0x2000000eff0e7230 */ /* 0x004fe40000004100 */
[----:B------:R-:W-:Y:S01]  /*2c50*/  FFMA.FTZ R38, R27, R38, R42 ;  /* 0x000000261b267223 */ /* 0x000fe2000001002a */
[----:B------:R-:W-:-:S02]  /*2c60*/  VIADD R42, R39, 0xffffff80 ;  /* 0xffffff80272a7836 */ /* 0x000fc40000000000 */
[----:B------:R-:W-:Y:S02]  /*2c70*/  HADD2.F32 R39, -RZ, R24.H0_H0 ;  /* 0x20000018ff277230 */ /* 0x000fe40000004100 */
[----:B------:R2:W-:Y:S01]  /*2c80*/  I2F.F16 R24, R42 ;  /* 0x0000002a00187306 */ /* 0x0005e20000200c00 */
[----:B-1----:R-:W-:Y:S01]  /*2c90*/  HADD2.F32 R43, -RZ, R26.H0_H0 ;  /* 0x2000001aff2b7230 */ /* 0x002fe20000004100 */
[----:B------:R-:W-:Y:S01]  /*2ca0*/  SHF.R.U32.HI R26, RZ, 0x10, R16 ;  /* 0x00000010ff1a7819 */ /* 0x000fe20000011610 */
[C---:B------:R-:W-:Y:S01]  /*2cb0*/  FFMA.FTZ R40, R27.reuse, R39, R40 ;  /* 0x000000271b287223 */ /* 0x040fe20000010028 */
[----:B------:R-:W-:Y:S02]  /*2cc0*/  SHF.R.U32.HI R39, RZ, 0x8, R16 ;  /* 0x00000008ff277819 */ /* 0x000fe40000011610 */
[----:B------:R-:W-:Y:S01]  /*2cd0*/  FFMA.FTZ R44, R27, R43, R44 ;  /* 0x0000002b1b2c7223 */ /* 0x000fe2000001002c */
[----:B------:R-:W-:Y:S01]  /*2ce0*/  SHF.R.U32.HI R27, RZ, 0x8, R17 ;  /* 0x00000008ff1b7819 */ /* 0x000fe20000011611 */
[----:B---3--:R-:W-:Y:S01]  /*2cf0*/  HADD2.F32 R34, -RZ, R34.H0_H0 ;  /* 0x20000022ff227230 */ /* 0x008fe20000004100 */
[----:B------:R-:W-:-:S02]  /*2d00*/  LOP3.LUT R41, R39, 0xff, RZ, 0xc0, !PT ;  /* 0x000000ff27297812 */ /* 0x000fc400078ec0ff */
[----:B------:R-:W-:Y:S01]  /*2d10*/  LOP3.LUT R27, R27, 0xff, RZ, 0xc0, !PT ;  /* 0x000000ff1b1b7812 */ /* 0x000fe200078ec0ff */
[----:B------:R-:W1:Y:S01]  /*2d20*/  I2F.F16 R39, R45 ;  /* 0x0000002d00277306 */ /* 0x000e620000200c00 */
[----:B--2---:R-:W-:Y:S02]  /*2d30*/  SHF.R.U32.HI R42, RZ, 0x10, R17 ;  /* 0x00000010ff2a7819 */ /* 0x004fe40000011611 */
[----:B------:R-:W-:Y:S02]  /*2d40*/  IADD3 R16, R41, -0x80, RZ ;  /* 0xffffff8029107810 */ /* 0x000fe40007ffe0ff */
[----:B------:R-:W-:Y:S01]  /*2d50*/  IADD3 R41, R27, -0x80, RZ ;  /* 0xffffff801b297810 */ /* 0x000fe20007ffe0ff */
[----:B------:R-:W-:Y:S01]  /*2d60*/  HADD2.F32 R27, -RZ, R15.H0_H0 ;  /* 0x2000000fff1b7230 */ /* 0x000fe20000004100 */
[----:B------:R-:W-:Y:S02]  /*2d70*/  SHF.R.U32.HI R43, RZ, 0x8, R18 ;  /* 0x00000008ff2b7819 */ /* 0x000fe40000011612 */
[----:B------:R-:W-:Y:S01]  /*2d80*/  LOP3.LUT R42, R42, 0xff, RZ, 0xc0, !PT ;  /* 0x000000ff2a2a7812 */ /* 0x000fe200078ec0ff */
[----:B------:R2:W-:Y:S01]  /*2d90*/  I2F.F16 R15, R41 ;  /* 0x00000029000f7306 */ /* 0x0005e20000200c00 */
[----:B------:R-:W-:-:S02]  /*2da0*/  LOP3.LUT R43, R43, 0xff, RZ, 0xc0, !PT ;  /* 0x000000ff2b2b7812 */ /* 0x000fc400078ec0ff */
[----:B------:R-:W-:Y:S01]  /*2db0*/  LOP3.LUT R26, R26, 0xff, RZ, 0xc0, !PT ;  /* 0x000000ff1a1a7812 */ /* 0x000fe200078ec0ff */
[----:B-1----:R-:W-:Y:S02]  /*2dc0*/  HADD2.F32 R39, -RZ, R39.H0_H0 ;  /* 0x20000027ff277230 */ /* 0x002fe40000004100 */
[----:B0-----:R-:W-:Y:S02]  /*2dd0*/  HADD2.F32 R17, -RZ, R12.H0_H0 ;  /* 0x2000000cff117230 */ /* 0x001fe40000004100 */
[----:B------:R-:W0:Y:S01]  /*2de0*/  I2F.F16 R16, R16 ;  /* 0x0000001000107306 */ /* 0x000e220000200c00 */
[----:B--2---:R-:W-:Y:S01]  /*2df0*/  HADD2.F32 R41, -RZ, R24.H0_H0 ;  /* 0x20000018ff297230 */ /* 0x004fe20000004100 */
[----:B------:R-:W-:Y:S01]  /*2e00*/  IADD3 R26, R26, -0x80, RZ ;  /* 0xffffff801a1a7810 */ /* 0x000fe20007ffe0ff */
[----:B------:R-:W-:Y:S01]  /*2e10*/  FFMA.FTZ R38, R17, R34, R38 ;  /* 0x0000002211267223 */ /* 0x000fe20000010026 */
[--C-:B------:R-:W-:Y:S01]  /*2e20*/  SHF.R.U32.HI R34, RZ, 0x8, R19.reuse ;  /* 0x00000008ff227819 */ /* 0x100fe20000011613 */
[----:B------:R-:W-:Y:S01]  /*2e30*/  FFMA.FTZ R36, R27, R17, R36 ;  /* 0x000000111b247223 */ /* 0x000fe20000010024 */
[----:B------:R-:W-:Y:S01]  /*2e40*/  IADD3 R27, R42, -0x80, RZ ;  /* 0xffffff802a1b7810 */ /* 0x000fe20007ffe0ff */
[C---:B------:R-:W-:Y:S01]  /*2e50*/  FFMA.FTZ R40, R17.reuse, R41, R40 ;  /* 0x0000002911287223 */ /* 0x040fe20000010028 */
[----:B------:R-:W-:Y:S01]  /*2e60*/  SHF.R.U32.HI R42, RZ, 0x10, R18 ;  /* 0x00000010ff2a7819 */ /* 0x000fe20000011612 */
[----:B------:R-:W-:Y:S01]  /*2e70*/  FFMA.FTZ R44, R17, R39, R44 ;  /* 0x00000027112c7223 */ /* 0x000fe2000001002c */
[----:B------:R-:W-:Y:S01]  /*2e80*/  LOP3.LUT R34, R34, 0xff, RZ, 0xc0, !PT ;  /* 0x000000ff22227812 */ /* 0x000fe200078ec0ff */
[----:B------:R-:W1:Y:S01]  /*2e90*/  I2F.F16 R26, R26 ;  /* 0x0000001a001a7306 */ /* 0x000e620000200c00 */
[----:B------:R-:W-:Y:S01]  /*2ea0*/  IADD3 R18, R43, -0x80, RZ ;  /* 0xffffff802b127810 */ /* 0x000fe20007ffe0ff */
[----:B------:R-:W-:Y:S01]  /*2eb0*/  HADD2.F32 R17, -RZ, R12.H1_H1 ;  /* 0x3000000cff117230 */ /* 0x000fe20000004100 */
[----:B------:R-:W-:Y:S01]  /*2ec0*/  LOP3.LUT R42, R42, 0xff, RZ, 0xc0, !PT ;  /* 0x000000ff2a2a7812 */ /* 0x000fe200078ec0ff */
[----:B0-----:R-:W-:Y:S01]  /*2ed0*/  HADD2.F32 R39, -RZ, R16.H0_H0 ;  /* 0x20000010ff277230 */ /* 0x001fe20000004100 */
[----:B------:R-:W-:-:S02]  /*2ee0*/  SHF.R.U32.HI R41, RZ, 0x10, R19 ;  /* 0x00000010ff297819 */ /* 0x000fc40000011613 */
[----:B------:R-:W-:Y:S01]  /*2ef0*/  IADD3 R34, R34, -0x80, RZ ;  /* 0xffffff8022227810 */ /* 0x000fe20007ffe0ff */
[----:B------:R-:W0:Y:S01]  /*2f00*/  I2F.F16 R18, R18 ;  /* 0x0000001200127306 */ /* 0x000e220000200c00 */
[----:B------:R-:W-:Y:S01]  /*2f10*/  IADD3 R42, R42, -0x80, RZ ;  /* 0xffffff802a2a7810 */ /* 0x000fe20007ffe0ff */
[----:B------:R-:W-:Y:S01]  /*2f20*/  FFMA.FTZ R36, R39, R17, R36 ;  /* 0x0000001127247223 */ /* 0x000fe20000010024 */
[----:B------:R-:W-:Y:S02]  /*2f30*/  LOP3.LUT R41, R41, 0xff, RZ, 0xc0, !PT ;  /* 0x000000ff29297812 */ /* 0x000fe400078ec0ff */
[----:B------:R-:W-:Y:S02]  /*2f40*/  LEA.HI R16, R19, 0xffffff80, RZ, 0x8 ;  /* 0xffffff8013107811 */ /* 0x000fe400078f40ff */
[----:B------:R-:W-:Y:S01]  /*2f50*/  IADD3 R41, R41, -0x80, RZ ;  /* 0xffffff8029297810 */ /* 0x000fe20007ffe0ff */
[----:B------:R-:W2:Y:S01]  /*2f60*/  I2F.F16 R34, R34 ;  /* 0x0000002200227306 */ /* 0x000ea20000200c00 */
[----:B-1----:R-:W-:-:S02]  /*2f70*/  HADD2.F32 R19, -RZ, R26.H0_H0 ;  /* 0x2000001aff137230 */ /* 0x002fc40000004100 */
[----:B0-----:R-:W-:-:S05]  /*2f80*/  HADD2.F32 R18, -RZ, R18.H0_H0 ;  /* 0x20000012ff127230 */ /* 0x001fca0000004100 */
[----:B------:R0:W1:Y:S01]  /*2f90*/  I2F.F16 R24, R42 ;  /* 0x0000002a00187306 */ /* 0x0000620000200c00 */
[----:B------:R-:W-:Y:S01]  /*2fa0*/  FFMA.FTZ R18, R17, R18, R40 ;  /* 0x0000001211127223 */ /* 0x000fe20000010028 */
[----:B--2---:R-:W-:-:S06]  /*2fb0*/  HADD2.F32 R43, -RZ, R34.H0_H0 ;  /* 0x20000022ff2b7230 */ /* 0x004fcc0000004100 */
[----:B------:R-:W2:Y:S01]  /*2fc0*/  I2F.F16 R27, R27 ;  /* 0x0000001b001b7306 */ /* 0x000ea20000200c00 */
[----:B0-----:R-:W-:Y:S02]  /*2fd0*/  HADD2.F32 R42, -RZ, R15.H0_H0 ;  /* 0x2000000fff2a7230 */ /* 0x001fe40000004100 */
[--C-:B------:R-:W-:Y:S02]  /*2fe0*/  HADD2.F32 R15, -RZ, R13.reuse.H0_H0 ;  /* 0x2000000dff0f7230 */ /* 0x100fe40000004100 */
[C---:B------:R-:W-:Y:S01]  /*2ff0*/  FFMA.FTZ R44, R17.reuse, R43, R44 ;  /* 0x0000002b112c7223 */ /* 0x040fe2000001002c */
[----:B------:R-:W-:Y:S02]  /*3000*/  HADD2.F32 R13, -RZ, R13.H1_H1 ;  /* 0x3000000dff0d7230 */ /* 0x000fe40000004100 */
[----:B------:R-:W-:Y:S01]  /*3010*/  FFMA.FTZ R38, R17, R42, R38 ;  /* 0x0000002a11267223 */ /* 0x000fe20000010026 */
[----:B-1----:R-:W-:Y:S01]  /*3020*/  HADD2.F32 R39, -RZ, R24.H0_H0 ;  /* 0x20000018ff277230 */ /* 0x002fe20000004100 */
[----:B------:R-:W0:Y:S01]  /*3030*/  I2F.F16 R12, R41 ;  /* 0x00000029000c7306 */ /* 0x000e220000200c00 */
[----:B------:R-:W-:-:S03]  /*3040*/  FFMA.FTZ R19, R19, R15, R36 ;  /* 0x0000000f13137223 */ /* 0x000fc60000010024 */
[----:B------:R-:W-:Y:S01]  /*3050*/  FFMA.FTZ R39, R15, R39, R18 ;  /* 0x000000270f277223 */ /* 0x000fe20000010012 */
[----:B------:R-:W-:Y:S02]  /*3060*/  HADD2.F32 R18, -RZ, R37.H0_H0 ;  /* 0x20000025ff127230 */ /* 0x000fe40000004100 */
[----:B--2---:R-:W-:Y:S01]  /*3070*/  HADD2.F32 R27, -RZ, R27.H0_H0 ;  /* 0x2000001bff1b7230 */ /* 0x004fe20000004100 */
[----:B------:R-:W1:Y:S01]  /*3080*/  I2F.F16 R16, R16 ;  /* 0x0000001000107306 */ /* 0x000e620000200c00 */
[----:B------:R-:W-:-:S03]  /*3090*/  FFMA.FTZ R14, R13, R14, R39 ;  /* 0x0000000e0d0e7223 */ /* 0x000fc60000010027 */
[----:B------:R-:W-:Y:S01]  /*30a0*/  FFMA.FTZ R38, R15, R27, R38 ;  /* 0x0000001b0f267223 */ /* 0x000fe20000010026 */
[----:B------:R-:W-:Y:S01]  /*30b0*/  FMUL.FTZ R14, R21, R14 ;  /* 0x0000000e150e7220 */ /* 0x000fe20000410000 */
[----:B0-----:R-:W-:Y:S02]  /*30c0*/  HADD2.F32 R17, -RZ, R12.H0_H0 ;  /* 0x2000000cff117230 */ /* 0x001fe40000004100 */
[----:B------:R-:W-:Y:S02]  /*30d0*/  HADD2.F32 R12, -RZ, R35.H0_H0 ;  /* 0x20000023ff0c7230 */ /* 0x000fe40000004100 */
[----:B------:R-:W-:Y:S01]  /*30e0*/  F2FP.F16.F32.PACK_AB R14, RZ, R14 ;  /* 0x0000000eff0e723e */ /* 0x000fe200000000ff */
[----:B------:R-:W-:Y:S01]  /*30f0*/  FFMA.FTZ R17, R15, R17, R44 ;  /* 0x000000110f117223 */ /* 0x000fe2000001002c */
[----:B------:R-:W-:Y:S01]  /*3100*/  FFMA.FTZ R15, R13, R18, R38 ;  /* 0x000000120d0f7223 */ /* 0x000fe20000010026 */
[----:B------:R-:W-:Y:S01]  /*3110*/  FFMA.FTZ R12, R12, R13, R19 ;  /* 0x0000000d0c0c7223 */ /* 0x000fe20000010013 */
[----:B-1----:R-:W-:-:S02]  /*3120*/  HADD2.F32 R16, -RZ, R16.H0_H0 ;  /* 0x20000010ff107230 */ /* 0x002fc40000004100 */
[----:B------:R-:W-:Y:S01]  /*3130*/  FMUL.FTZ R15, R20, R15 ;  /* 0x0000000f140f7220 */ /* 0x000fe20000410000 */
[----:B------:R-:W-:Y:S02]  /*3140*/  FMUL.FTZ R12, R23, R12 ;  /* 0x0000000c170c7220 */ /* 0x000fe40000410000 */
[----:B------:R-:W-:Y:S02]  /*3150*/  FFMA.FTZ R17, R13, R16, R17 ;  /* 0x000000100d117223 */ /* 0x000fe40000010011 */
[----:B------:R-:W-:Y:S02]  /*3160*/  F2FP.F16.F32.PACK_AB R15, RZ, R15 ;  /* 0x0000000fff0f723e */ /* 0x000fe400000000ff */
[----:B------:R-:W-:Y:S01]  /*3170*/  FMUL.FTZ R17, R22, R17 ;  /* 0x0000001116117220 */ /* 0x000fe20000410000 */
[----:B------:R-:W-:-:S04]  /*3180*/  F2FP.F16.F32.PACK_AB R12, RZ, R12 ;  /* 0x0000000cff0c723e */ /* 0x000fc800000000ff */
[----:B------:R-:W-:Y:S02]  /*3190*/  F2FP.F16.F32.PACK_AB R17, RZ, R17 ;  /* 0x00000011ff11723e */ /* 0x000fe400000000ff */
[----:B------:R-:W-:Y:S02]  /*31a0*/  PRMT R12, R12, 0x5410, R15 ;  /* 0x000054100c0c7816 */ /* 0x000fe4000000000f */
[----:B------:R-:W-:-:S04]  /*31b0*/  PRMT R14, R14, 0x5410, R17 ;  /* 0x000054100e0e7816 */ /* 0x000fc80000000011 */
[----:B------:R-:W-:Y:S01]  /*31c0*/  HFMA2.MMA R6, R12, 1, 1, R6 ;  /* 0x3c003c000c067835 */ /* 0x000fe20000000006 */
[----:B------:R-:W-:-:S10]  /*31d0*/  HADD2 R5, R14, R5 ;  /* 0x000000050e057230 */ /* 0x000fd40000000000 */
.L_x_5009:
[----:B------:R-:W-:Y:S01]  /*31e0*/  IMAD.WIDE R32, R29, 0x8, R32 ;  /* 0x000000081d207825 */ /* 0x000fe200078e0220 */
[----:B------:R-:W-:Y:S06]  /*31f0*/  @!P1 BRA `(.L_x_5010) ;  /* 0x0000000800fc9947 */ /* 0x000fec0003800000 */
[----:B-----5:R-:W3:Y:S01]  /*3200*/  LDG.E.128.CONSTANT R12, desc[UR6][R32.64] ;  /* 0x00000006200c7981 */ /* 0x020ee2000c1e9d00 */
[----:B------:R-:W-:Y:S02]  /*3210*/  LOP3.LUT R16, R8, 0xff, RZ, 0xc0, !PT ;  /* 0x000000ff08107812 */ /* 0x000fe400078ec0ff */
[----:B------:R-:W-:Y:S02]  /*3220*/  SHF.R.U32.HI R24, RZ, 0x8, R8 ;  /* 0x00000008ff187819 */ /* 0x000fe40000011608 */
[----:B--2---:R-:W-:Y:S02]  /*3230*/  IADD3 R27, R16, -0x80, RZ ;  /* 0xffffff80101b7810 */ /* 0x004fe40007ffe0ff */
[----:B------:R-:W-:Y:S02]  /*3240*/  LOP3.LUT R16, R9, 0xff, RZ, 0xc0, !PT ;  /* 0x000000ff09107812 */ /* 0x000fe400078ec0ff */
[----:B------:R-:W-:Y:S02]  /*3250*/  LOP3.LUT R38, R24, 0xff, RZ, 0xc0, !PT ;  /* 0x000000ff18267812 */ /* 0x000fe400078ec0ff */
[----:B------:R-:W-:Y:S01]  /*3260*/  IADD3 R43, R16, -0x80, RZ ;  /* 0xffffff80102b7810 */ /* 0x000fe20007ffe0ff */
[----:B------:R-:W1:Y:S01]  /*3270*/  I2F.F16 R27, R27 ;  /* 0x0000001b001b7306 */ /* 0x000e620000200c00 */
[----:B------:R-:W-:-:S02]  /*3280*/  LOP3.LUT R16, R10, 0xff, RZ, 0xc0, !PT ;  /* 0x000000ff0a107812 */ /* 0x000fc400078ec0ff */
[----:B------:R-:W-:Y:S02]  /*3290*/  LEA.HI R35, R8, 0xffffff80, RZ, 0x8 ;  /* 0xffffff8008237811 */ /* 0x000fe400078f40ff */
[----:B------:R-:W-:Y:S02]  /*32a0*/  IADD3 R40, R16, -0x80, RZ ;  /* 0xffffff8010287810 */ /* 0x000fe40007ffe0ff */
[----:B------:R-:W2:Y:S01]  /*32b0*/  LDS.64 R16, [UR4+0x30] ;  /* 0x00003004ff107984 */ /* 0x000ea20008000a00 */
[----:B------:R-:W4:Y:S01]  /*32c0*/  I2F.F16 R43, R43 ;  /* 0x0000002b002b7306 */ /* 0x000f220000200c00 */
[----:B------:R-:W-:Y:S02]  /*32d0*/  SHF.R.U32.HI R8, RZ, 0x10, R8 ;  /* 0x00000010ff087819 */ /* 0x000fe40000011608 */
[----:B------:R-:W-:Y:S02]  /*32e0*/  LOP3.LUT R19, R11, 0xff, RZ, 0xc0, !PT ;  /* 0x000000ff0b137812 */ /* 0x000fe400078ec0ff */
[----:B------:R-:W-:-:S02]  /*32f0*/  IADD3 R38, R38, -0x80, RZ ;  /* 0xffffff8026267810 */ /* 0x000fc40007ffe0ff */
[----:B------:R-:W-:Y:S01]  /*3300*/  LOP3.LUT R8, R8, 0xff, RZ, 0xc0, !PT ;  /* 0x000000ff08087812 */ /* 0x000fe200078ec0ff */
[----:B------:R-:W0:Y:S01]  /*3310*/  I2F.F16 R40, R40 ;  /* 0x0000002800287306 */ /* 0x000e220000200c00 */
[----:B------:R-:W-:Y:S01]  /*3320*/  IADD3 R19, R19, -0x80, RZ ;  /* 0xffffff8013137810 */ /* 0x000fe20007ffe0ff */
[----:B-1----:R-:W-:Y:S01]  /*3330*/  HADD2.F32 R27, -RZ, R27.H0_H0 ;  /* 0x2000001bff1b7230 */ /* 0x002fe20000004100 */
[----:B------:R-:W-:Y:S02]  /*3340*/  IADD3 R39, R8, -0x80, RZ ;  /* 0xffffff8008277810 */ /* 0x000fe40007ffe0ff */
[----:B------:R-:W-:Y:S01]  /*3350*/  SHF.R.U32.HI R41, RZ, 0x8, R9 ;  /* 0x00000008ff297819 */ /* 0x000fe20000011609 */
[----:B----4-:R-:W-:Y:S02]  /*3360*/  HADD2.F32 R43, -RZ, R43.H0_H0 ;  /* 0x2000002bff2b7230 */ /* 0x010fe40000004100 */
[----:B------:R-:W1:Y:S01]  /*3370*/  I2F.F16 R38, R38 ;  /* 0x0000002600267306 */ /* 0x000e620000200c00 */
[----:B------:R-:W-:-:S02]  /*3380*/  LOP3.LUT R44, R41, 0xff, RZ, 0xc0, !PT ;  /* 0x000000ff292c7812 */ /* 0x000fc400078ec0ff */
[----:B------:R-:W-:Y:S02]  /*3390*/  LEA.HI R36, R9, 0xffffff80, RZ, 0x8 ;  /* 0xffffff8009247811 */ /* 0x000fe400078f40ff */
[----:B------:R-:W-:Y:S02]  /*33a0*/  SHF.R.U32.HI R9, RZ, 0x10, R9 ;  /* 0x00000010ff097819 */ /* 0x000fe40000011609 */
[----:B------:R-:W-:Y:S01]  /*33b0*/  IADD3 R44, R44, -0x80, RZ ;  /* 0xffffff802c2c7810 */ /* 0x000fe20007ffe0ff */
[----:B------:R-:W4:Y:S01]  /*33c0*/  I2F.F16 R19, R19 ;  /* 0x0000001300137306 */ /* 0x000f220000200c00 */
[----:B------:R-:W-:Y:S01]  /*33d0*/  LOP3.LUT R41, R9, 0xff, RZ, 0xc0, !PT ;  /* 0x000000ff09297812 */ /* 0x000fe200078ec0ff */
[----:B0-----:R-:W-:Y:S01]  /*33e0*/  HADD2.F32 R9, -RZ, R40.H0_H0 ;  /* 0x20000028ff097230 */ /* 0x001fe20000004100 */
[----:B------:R-:W-:Y:S02]  /*33f0*/  LEA.HI R18, R10, 0xffffff80, RZ, 0x8 ;  /* 0xffffff800a127811 */ /* 0x000fe400078f40ff */
[----:B------:R-:W-:Y:S01]  /*3400*/  LEA.HI R37, R11, 0xffffff80, RZ, 0x8 ;  /* 0xffffff800b257811 */ /* 0x000fe200078f40ff */
[----:B-1----:R-:W-:-:S02]  /*3410*/  HADD2.F32 R46, -RZ, R38.H0_H0 ;  /* 0x20000026ff2e7230 */ /* 0x002fc40000004100 */
[----:B------:R-:W0:Y:S01]  /*3420*/  I2F.F16 R40, R44 ;  /* 0x0000002c00287306 */ /* 0x000e220000200c00 */
[----:B--2---:R-:W-:-:S07]  /*3430*/  HADD2.F32 R8, -RZ, R16.H0_H0 ;  /* 0x20000010ff087230 */ /* 0x004fce0000004100 */
[----:B------:R-:W-:Y:S01]  /*3440*/  I2F.F16 R39, R39 ;  /* 0x0000002700277306 */ /* 0x000fe20000200c00 */
[----:B----4-:R-:W-:Y:S02]  /*3450*/  HADD2.F32 R19, -RZ, R19.H0_H0 ;  /* 0x20000013ff137230 */ /* 0x010fe40000004100 */
[----:B------:R-:W-:Y:S02]  /*3460*/  HADD2.F32 R16, -RZ, R16.H1_H1 ;  /* 0x30000010ff107230 */ /* 0x000fe40000004100 */
[----:B------:R-:W-:Y:S01]  /*3470*/  FFMA.FTZ R27, R27, R8, RZ ;  /* 0x000000081b1b7223 */ /* 0x000fe200000100ff */
[C---:B------:R-:W-:Y:S01]  /*3480*/  FFMA.FTZ R9, R8.reuse, R9, RZ ;  /* 0x0000000908097223 */ /* 0x040fe200000100ff */
[----:B------:R-:W-:Y:S01]  /*3490*/  FFMA.FTZ R19, R8, R19, RZ ;  /* 0x0000001308137223 */ /* 0x000fe200000100ff */
[----:B0-----:R-:W-:Y:S01]  /*34a0*/  HADD2.F32 R45, -RZ, R40.H0_H0 ;  /* 0x20000028ff2d7230 */ /* 0x001fe20000004100 */
[----:B------:R-:W-:Y:S08]  /*34b0*/  I2F.F16 R35, R35 ;  /* 0x0000002300237306 */ /* 0x000ff00000200c00 */
[----:B------:R-:W-:Y:S08]  /*34c0*/  I2F.F16 R36, R36 ;  /* 0x0000002400247306 */ /* 0x000ff00000200c00 */
[----:B------:R-:W0:Y:S08]  /*34d0*/  I2F.F16 R18, R18 ;  /* 0x0000001200127306 */ /* 0x000e300000200c00 */
[----:B------:R-:W1:Y:S01]  /*34e0*/  I2F.F16 R37, R37 ;  /* 0x0000002500257306 */ /* 0x000e620000200c00 */
[----:B0-----:R-:W-:-:S02]  /*34f0*/  HADD2.F32 R18, -RZ, R18.H0_H0 ;  /* 0x20000012ff127230 */ /* 0x001fc40000004100 */
[----:B-1----:R-:W-:Y:S01]  /*3500*/  HADD2.F32 R37, -RZ, R37.H0_H0 ;  /* 0x20000025ff257230 */ /* 0x002fe20000004100 */
[----:B---3--:R-:W-:Y:S02]  /*3510*/  LEA.HI R42, R14, 0xffffff80, RZ, 0x8 ;  /* 0xffffff800e2a7811 */ /* 0x008fe400078f40ff */
[----:B------:R-:W-:Y:S02]  /*3520*/  LEA.HI R34, R12, 0xffffff80, RZ, 0x8 ;  /* 0xffffff800c227811 */ /* 0x000fe400078f40ff */
[----:B------:R0:W1:Y:S01]  /*3530*/  I2F.F16 R24, R42 ;  /* 0x0000002a00187306 */ /* 0x0000620000200c00 */
[----:B------:R-:W-:-:S07]  /*3540*/  LEA.HI R26, R13, 0xffffff80, RZ, 0x8 ;  /* 0xffffff800d1a7811 */ /* 0x000fce00078f40ff */
[----:B------:R-:W2:Y:S01]  /*3550*/  I2F.F16 R34, R34 ;  /* 0x0000002200227306 */ /* 0x000ea20000200c00 */
[----:B0-----:R-:W-:Y:S01]  /*3560*/  FFMA.FTZ R42, R8, R43, RZ ;  /* 0x0000002b082a7223 */ /* 0x001fe200000100ff */
[--C-:B------:R-:W-:Y:S02]  /*3570*/  SHF.R.U32.HI R43, RZ, 0x8, R10.reuse ;  /* 0x00000008ff2b7819 */ /* 0x100fe4000001160a */
[----:B------:R-:W-:Y:S01]  /*3580*/  SHF.R.U32.HI R10, RZ, 0x10, R10 ;  /* 0x00000010ff0a7819 */ /* 0x000fe2000001160a */
[----:B------:R-:W-:Y:S01]  /*3590*/  FFMA.FTZ R42, R16, R45, R42 ;  /* 0x0000002d102a7223 */ /* 0x000fe2000001002a */
[----:B------:R-:W-:Y:S01]  /*35a0*/  LOP3.LUT R43, R43, 0xff, RZ, 0xc0, !PT ;  /* 0x000000ff2b2b7812 */ /* 0x000fe200078ec0ff */
[----:B-1----:R-:W-:Y:S01]  /*35b0*/  HADD2.F32 R24, -RZ, R24.H0_H0 ;  /* 0x20000018ff187230 */ /* 0x002fe20000004100 */
[----:B------:R-:W-:Y:S01]  /*35c0*/  LOP3.LUT R10, R10, 0xff, RZ, 0xc0, !PT ;  /* 0x000000ff0a0a7812 */ /* 0x000fe200078ec0ff */
[----:B------:R-:W0:Y:S01]  /*35d0*/  I2F.F16 R26, R26 ;  /* 0x0000001a001a7306 */ /* 0x000e220000200c00 */
[----:B------:R-:W-:-:S02]  /*35e0*/  IADD3 R38, R43, -0x80, RZ ;  /* 0xffffff802b267810 */ /* 0x000fc40007ffe0ff */
[----:B------:R-:W-:Y:S02]  /*35f0*/  SHF.R.U32.HI R43, RZ, 0x8, R11 ;  /* 0x00000008ff2b7819 */ /* 0x000fe4000001160b */
[----:B------:R-:W-:Y:S01]  /*3600*/  IADD3 R8, R41, -0x80, RZ ;  /* 0xffffff8029087810 */ /* 0x000fe20007ffe0ff */
[----:B------:R-:W-:Y:S01]  /*3610*/  FFMA.FTZ R41, R46, R16, R27 ;  /* 0x000000102e297223 */ /* 0x000fe2000001001b */
[----:B------:R-:W-:Y:S01]  /*3620*/  LOP3.LUT R43, R43, 0xff, RZ, 0xc0, !PT ;  /* 0x000000ff2b2b7812 */ /* 0x000fe200078ec0ff */
[----:B------:R-:W1:Y:S01]  /*3630*/  I2F.F16 R38, R38 ;  /* 0x0000002600267306 */ /* 0x000e620000200c00 */
[----:B------:R-:W-:Y:S01]  /*3640*/  SHF.R.U32.HI R11, RZ, 0x10, R11 ;  /* 0x00000010ff0b7819 */ /* 0x000fe2000001160b */
[----:B--2---:R-:W-:Y:S01]  /*3650*/  HADD2.F32 R34, -RZ, R34.H0_H0 ;  /* 0x20000022ff227230 */ /* 0x004fe20000004100 */
[----:B------:R-:W-:Y:S02]  /*3660*/  IADD3 R43, R43, -0x80, RZ ;  /* 0xffffff802b2b7810 */ /* 0x000fe40007ffe0ff */
[----:B------:R-:W-:-:S02]  /*3670*/  IADD3 R27, R10, -0x80, RZ ;  /* 0xffffff800a1b7810 */ /* 0x000fc40007ffe0ff */
[----:B------:R-:W-:Y:S01]  /*3680*/  LOP3.LUT R11, R11, 0xff, RZ, 0xc0, !PT ;  /* 0x000000ff0b0b7812 */ /* 0x000fe200078ec0ff */
[----:B------:R2:W3:Y:S01]  /*3690*/  I2F.F16 R10, R43 ;  /* 0x0000002b000a7306 */ /* 0x0004e20000200c00 */
[----:B0-----:R-:W-:Y:S02]  /*36a0*/  HADD2.F32 R26, -RZ, R26.H0_H0 ;  /* 0x2000001aff1a7230 */ /* 0x001fe40000004100 */
[----:B------:R-:W-:Y:S02]  /*36b0*/  IADD3 R40, R11, -0x80, RZ ;  /* 0xffffff800b287810 */ /* 0x000fe40007ffe0ff */
[----:B------:R-:W-:Y:S01]  /*36c0*/  LOP3.LUT R11, R12, 0xff, RZ, 0xc0, !PT ;  /* 0x000000ff0c0b7812 */ /* 0x000fe200078ec0ff */
[----:B-1----:R-:W-:Y:S02]  /*36d0*/  HADD2.F32 R44, -RZ, R38.H0_H0 ;  /* 0x20000026ff2c7230 */ /* 0x002fe40000004100 */
[----:B------:R-:W0:Y:S01]  /*36e0*/  I2F.F16 R8, R8 ;  /* 0x0000000800087306 */ /* 0x000e220000200c00 */
[----:B--2---:R-:W-:Y:S01]  /*36f0*/  HADD2.F32 R43, -RZ, R17.H0_H0 ;  /* 0x20000011ff2b7230 */ /* 0x004fe20000004100 */
[----:B------:R-:W-:Y:S01]  /*3700*/  IADD3 R38, R11, -0x80, RZ ;  /* 0xffffff800b267810 */ /* 0x000fe20007ffe0ff */
[----:B------:R-:W-:Y:S01]  /*3710*/  FFMA.FTZ R9, R16, R44, R9 ;  /* 0x0000002c10097223 */ /* 0x000fe20000010009 */
[----:B------:R-:W-:Y:S01]  /*3720*/  LOP3.LUT R11, R13, 0xff, RZ, 0xc0, !PT ;  /* 0x000000ff0d0b7812 */ /* 0x000fe200078ec0ff */
[----:B---3--:R-:W-:-:S03]  /*3730*/  HADD2.F32 R44, -RZ, R10.H0_H0 ;  /* 0x2000000aff2c7230 */ /* 0x008fc60000004100 */
[----:B------:R-:W1:Y:S01]  /*3740*/  I2F.F16 R27, R27 ;  /* 0x0000001b001b7306 */ /* 0x000e620000200c00 */
[----:B------:R-:W-:Y:S01]  /*3750*/  IADD3 R11, R11, -0x80, RZ ;  /* 0xffffff800b0b7810 */ /* 0x000fe20007ffe0ff */
        /* <DEDUP_REMOVED lines=8> */
[----:B------:R-:W-:Y:S01]  /*37e0*/  SHF.R.U32.HI R8, RZ, 0x8, R12 ;  /* 0x00000008ff087819 */ /* 0x000fe2000001160c */
[----:B-1----:R-:W-:-:S03]  /*37f0*/  HADD2.F32 R46, -RZ, R27.H0_H0 ;  /* 0x2000001bff2e7230 */ /* 0x002fc60000004100 */
[----:B------:R-:W1:Y:S01]  /*3800*/  I2F.F16 R10, R38 ;  /* 0x00000026000a7306 */ /* 0x000e620000200c00 */
[----:B------:R-:W-:Y:S02]  /*3810*/  SHF.R.U32.HI R42, RZ, 0x10, R12 ;  /* 0x00000010ff2a7819 */ /* 0x000fe4000001160c */
[----:B------:R-:W-:Y:S01]  /*3820*/  LOP3.LUT R27, R15, 0xff, RZ, 0xc0, !PT ;  /* 0x000000ff0f1b7812 */ /* 0x000fe200078ec0ff */
[C---:B------:R-:W-:Y:S01]  /*3830*/  FFMA.FTZ R19, R43.reuse, R46, R9 ;  /* 0x0000002e2b137223 */ /* 0x040fe20000010009 */
[----:B------:R-:W-:Y:S01]  /*3840*/  LOP3.LUT R42, R42, 0xff, RZ, 0xc0, !PT ;  /* 0x000000ff2a2a7812 */ /* 0x000fe200078ec0ff */
[----:B0-----:R-:W-:Y:S01]  /*3850*/  HADD2.F32 R45, -RZ, R40.H0_H0 ;  /* 0x20000028ff2d7230 */ /* 0x001fe20000004100 */
[----:B------:R-:W-:Y:S01]  /*3860*/  LOP3.LUT R40, R8, 0xff, RZ, 0xc0, !PT ;  /* 0x000000ff08287812 */ /* 0x000fe200078ec0ff */
[----:B------:R0:W2:Y:S01]  /*3870*/  I2F.F16 R38, R44 ;  /* 0x0000002c00267306 */ /* 0x0000a20000200c00 */
[----:B------:R-:W3:Y:S01]  /*3880*/  LDS.64 R8, [UR4+0x38] ;  /* 0x00003804ff087984 */ /* 0x000ee20008000a00 */
[----:B------:R-:W-:Y:S01]  /*3890*/  IADD3 R42, R42, -0x80, RZ ;  /* 0xffffff802a2a7810 */ /* 0x000fe20007ffe0ff */
[----:B------:R-:W-:Y:S01]  /*38a0*/  FFMA.FTZ R16, R43, R45, R16 ;  /* 0x0000002d2b107223 */ /* 0x000fe20000010010 */
[----:B------:R-:W-:-:S02]  /*38b0*/  SHF.R.U32.HI R43, RZ, 0x8, R13 ;  /* 0x00000008ff2b7819 */ /* 0x000fc4000001160d */
[----:B------:R-:W-:Y:S01]  /*38c0*/  IADD3 R12, R40, -0x80, RZ ;  /* 0xffffff80280c7810 */ /* 0x000fe20007ffe0ff */
[----:B------:R-:W-:Y:S01]  /*38d0*/  HADD2.F32 R40, -RZ, R17.H1_H1 ;  /* 0x30000011ff287230 */ /* 0x000fe20000004100 */
[----:B------:R-:W-:Y:S01]  /*38e0*/  LOP3.LUT R43, R43, 0xff, RZ, 0xc0, !PT ;  /* 0x000000ff2b2b7812 */ /* 0x000fe200078ec0ff */
[----:B0-----:R-:W-:Y:S01]  /*38f0*/  HADD2.F32 R44, -RZ, R35.H0_H0 ;  /* 0x20000023ff2c7230 */ /* 0x001fe20000004100 */
[----:B------:R-:W-:Y:S01]  /*3900*/  SHF.R.U32.HI R35, RZ, 0x10, R13 ;  /* 0x00000010ff237819 */ /* 0x000fe2000001160d */
[----:B------:R-:W0:Y:S01]  /*3910*/  I2F.F16 R11, R11 ;  /* 0x0000000b000b7306 */ /* 0x000e220000200c00 */
[----:B------:R-:W-:Y:S01]  /*3920*/  IADD3 R13, R43, -0x80, RZ ;  /* 0xffffff802b0d7810 */ /* 0x000fe20007ffe0ff */
[----:B------:R-:W-:Y:S01]  /*3930*/  HADD2.F32 R43, -RZ, R36.H0_H0 ;  /* 0x20000024ff2b7230 */ /* 0x000fe20000004100 */
[----:B------:R-:W-:Y:S01]  /*3940*/  SHF.R.U32.HI R36, RZ, 0x8, R14 ;  /* 0x00000008ff247819 */ /* 0x000fe2000001160e */
[----:B------:R-:W-:Y:S01]  /*3950*/  FFMA.FTZ R41, R44, R40, R41 ;  /* 0x000000282c297223 */ /* 0x000fe20000010029 */
[----:B------:R-:W-:Y:S01]  /*3960*/  IADD3 R27, R27, -0x80, RZ ;  /* 0xffffff801b1b7810 */ /* 0x000fe20007ffe0ff */
[C---:B------:R-:W-:Y:S01]  /*3970*/  FFMA.FTZ R19, R40.reuse, R18, R19 ;  /* 0x0000001228137223 */ /* 0x040fe20000010013 */
[C---:B------:R-:W-:Y:S01]  /*3980*/  FFMA.FTZ R39, R40.reuse, R43, R39 ;  /* 0x0000002b28277223 */ /* 0x040fe20000010027 */
[--C-:B------:R-:W-:Y:S01]  /*3990*/  SHF.R.U32.HI R43, RZ, 0x8, R15.reuse ;  /* 0x00000008ff2b7819 */ /* 0x100fe2000001160f */
[----:B------:R4:W-:Y:S01]  /*39a0*/  I2F.F16 R17, R42 ;  /* 0x0000002a00117306 */ /* 0x0009e20000200c00 */
[----:B------:R-:W-:Y:S01]  /*39b0*/  LOP3.LUT R35, R35, 0xff, RZ, 0xc0, !PT ;  /* 0x000000ff23237812 */ /* 0x000fe200078ec0ff */
[----:B------:R-:W-:Y:S01]  /*39c0*/  FFMA.FTZ R16, R40, R37, R16 ;  /* 0x0000002528107223 */ /* 0x000fe20000010010 */
[----:B------:R-:W-:Y:S01]  /*39d0*/  LOP3.LUT R43, R43, 0xff, RZ, 0xc0, !PT ;  /* 0x000000ff2b2b7812 */ /* 0x000fe200078ec0ff */
[----:B-1----:R-:W-:Y:S01]  /*39e0*/  HADD2.F32 R40, -RZ, R10.H0_H0 ;  /* 0x2000000aff287230 */ /* 0x002fe20000004100 */
[----:B------:R-:W-:Y:S01]  /*39f0*/  LOP3.LUT R36, R36, 0xff, RZ, 0xc0, !PT ;  /* 0x000000ff24247812 */ /* 0x000fe200078ec0ff */
[----:B------:R-:W-:Y:S01]  /*3a00*/  VIADD R35, R35, 0xffffff80 ;  /* 0xffffff8023237836 */ /* 0x000fe20000000000 */
[----:B------:R-:W-:Y:S01]  /*3a10*/  SHF.R.U32.HI R37, RZ, 0x10, R15 ;  /* 0x00000010ff257819 */ /* 0x000fe2000001160f */
[----:B------:R-:W1:Y:S01]  /*3a20*/  I2F.F16 R12, R12 ;  /* 0x0000000c000c7306 */ /* 0x000e620000200c00 */
[----:B----4-:R-:W-:Y:S01]  /*3a30*/  SHF.R.U32.HI R42, RZ, 0x10, R14 ;  /* 0x00000010ff2a7819 */ /* 0x010fe2000001160e */
[----:B--2---:R-:W-:Y:S01]  /*3a40*/  HADD2.F32 R38, -RZ, R38.H0_H0 ;  /* 0x20000026ff267230 */ /* 0x004fe20000004100 */
[----:B------:R-:W-:-:S02]  /*3a50*/  IADD3 R10, R43, -0x80, RZ ;  /* 0xffffff802b0a7810 */ /* 0x000fc40007ffe0ff */
[----:B------:R-:W-:Y:S02]  /*3a60*/  IADD3 R14, R36, -0x80, RZ ;  /* 0xffffff80240e7810 */ /* 0x000fe40007ffe0ff */
[----:B------:R-:W-:Y:S01]  /*3a70*/  LOP3.LUT R42, R42, 0xff, RZ, 0xc0, !PT ;  /* 0x000000ff2a2a7812 */ /* 0x000fe200078ec0ff */
[----:B------:R-:W2:Y:S01]  /*3a80*/  I2F.F16 R27, R27 ;  /* 0x0000001b001b7306 */ /* 0x000ea20000200c00 */
[----:B------:R-:W-:Y:S02]  /*3a90*/  LOP3.LUT R37, R37, 0xff, RZ, 0xc0, !PT ;  /* 0x000000ff25257812 */ /* 0x000fe400078ec0ff */
[----:B------:R-:W-:Y:S02]  /*3aa0*/  IADD3 R18, R42, -0x80, RZ ;  /* 0xffffff802a127810 */ /* 0x000fe40007ffe0ff */
[----:B------:R-:W-:Y:S01]  /*3ab0*/  IADD3 R42, R37, -0x80, RZ ;  /* 0xffffff80252a7810 */ /* 0x000fe20007ffe0ff */
[----:B---3--:R-:W-:Y:S01]  /*3ac0*/  HADD2.F32 R36, -RZ, R8.H0_H0 ;  /* 0x20000008ff247230 */ /* 0x008fe20000004100 */
[----:B------:R-:W-:Y:S01]  /*3ad0*/  LEA.HI R15, R15, 0xffffff80, RZ, 0x8 ;  /* 0xffffff800f0f7811 */ /* 0x000fe200078f40ff */
[----:B------:R-:W3:Y:S01]  /*3ae0*/  I2F.F16 R13, R13 ;  /* 0x0000000d000d7306 */ /* 0x000ee20000200c00 */
[----:B0-----:R-:W-:-:S02]  /*3af0*/  HADD2.F32 R37, -RZ, R11.H0_H0 ;  /* 0x2000000bff257230 */ /* 0x001fc40000004100 */
[----:B------:R-:W-:Y:S01]  /*3b00*/  FFMA.FTZ R41, R40, R36, R41 ;  /* 0x0000002428297223 */ /* 0x000fe20000010029 */
[----:B------:R-:W-:Y:S02]  /*3b10*/  HADD2.F32 R40, -RZ, R8.H1_H1 ;  /* 0x30000008ff287230 */ /* 0x000fe40000004100 */
[C---:B------:R-:W-:Y:S01]  /*3b20*/  FFMA.FTZ R19, R36.reuse, R38, R19 ;  /* 0x0000002624137223 */ /* 0x040fe20000010013 */
[----:B-1----:R-:W-:Y:S02]  /*3b30*/  HADD2.F32 R12, -RZ, R12.H0_H0 ;  /* 0x2000000cff0c7230 */ /* 0x002fe40000004100 */
[----:B------:R-:W-:Y:S01]  /*3b40*/  FFMA.FTZ R37, R36, R37, R39 ;  /* 0x0000002524257223 */ /* 0x000fe20000010027 */
[----:B------:R-:W0:Y:S01]  /*3b50*/  I2F.F16 R10, R10 ;  /* 0x0000000a000a7306 */ /* 0x000e220000200c00 */
[----:B--2---:R-:W-:Y:S02]  /*3b60*/  HADD2.F32 R27, -RZ, R27.H0_H0 ;  /* 0x2000001bff1b7230 */ /* 0x004fe40000004100 */
[----:B------:R-:W-:Y:S01]  /*3b70*/  FFMA.FTZ R41, R12, R40, R41 ;  /* 0x000000280c297223 */ /* 0x000fe20000010029 */
[----:B------:R-:W-:-:S02]  /*3b80*/  HADD2.F32 R8, -RZ, R9.H0_H0 ;  /* 0x20000009ff087230 */ /* 0x000fc40000004100 */
[----:B------:R-:W-:Y:S01]  /*3b90*/  FFMA.FTZ R27, R36, R27, R16 ;  /* 0x0000001b241b7223 */ /* 0x000fe20000010010 */
[----:B---3--:R-:W-:Y:S01]  /*3ba0*/  HADD2.F32 R13, -RZ, R13.H0_H0 ;  /* 0x2000000dff0d7230 */ /* 0x008fe20000004100 */
[----:B------:R-:W1:Y:S01]  /*3bb0*/  I2F.F16 R14, R14 ;  /* 0x0000000e000e7306 */ /* 0x000e620000200c00 */
[----:B------:R-:W-:-:S03]  /*3bc0*/  HADD2.F32 R9, -RZ, R9.H1_H1 ;  /* 0x30000009ff097230 */ /* 0x000fc60000004100 */
[----:B------:R-:W-:Y:S01]  /*3bd0*/  FFMA.FTZ R13, R40, R13, R37 ;  /* 0x0000000d280d7223 */ /* 0x000fe20000010025 */
[----:B0-----:R-:W-:-:S03]  /*3be0*/  HADD2.F32 R12, -RZ, R10.H0_H0 ;  /* 0x2000000aff0c7230 */ /* 0x001fc60000004100 */
[----:B------:R-:W0:Y:S01]  /*3bf0*/  I2F.F16 R35, R35 ;  /* 0x0000002300237306 */ /* 0x000e220000200c00 */
[----:B------:R-:W-:Y:S02]  /*3c00*/  HADD2.F32 R10, -RZ, R17.H0_H0 ;  /* 0x20000011ff0a7230 */ /* 0x000fe40000004100 */
[----:B------:R-:W-:-:S03]  /*3c10*/  FFMA.FTZ R27, R40, R12, R27 ;  /* 0x0000000c281b7223 */ /* 0x000fc6000001001b */
[----:B------:R-:W-:Y:S01]  /*3c20*/  FFMA.FTZ R41, R10, R8, R41 ;  /* 0x000000080a297223 */ /* 0x000fe20000010029 */
[----:B-1----:R-:W-:Y:S01]  /*3c30*/  HADD2.F32 R14, -RZ, R14.H0_H0 ;  /* 0x2000000eff0e7230 */ /* 0x002fe20000004100 */
[----:B------:R-:W1:Y:S02]  /*3c40*/  I2F.F16 R18, R18 ;  /* 0x0000001200127306 */ /* 0x000e640000200c00 */
[----:B------:R-:W-:Y:S02]  /*3c50*/  FFMA.FTZ R34, R34, R9, R41 ;  /* 0x0000000922227223 */ /* 0x000fe40000010029 */
[----:B------:R-:W-:Y:S02]  /*3c60*/  FFMA.FTZ R19, R40, R14, R19 ;  /* 0x0000000e28137223 */ /* 0x000fe40000010013 */
[----:B------:R-:W-:Y:S01]  /*3c70*/  FMUL.FTZ R34, R23, R34 ;  /* 0x0000002217227220 */ /* 0x000fe20000410000 */
[----:B0-----:R-:W-:Y:S01]  /*3c80*/  HADD2.F32 R35, -RZ, R35.H0_H0 ;  /* 0x20000023ff237230 */ /* 0x001fe20000004100 */
[----:B------:R-:W0:Y:S03]  /*3c90*/  I2F.F16 R11, R42 ;  /* 0x0000002a000b7306 */ /* 0x000e260000200c00 */
[----:B------:R-:W-:Y:S01]  /*3ca0*/  F2FP.F16.F32.PACK_AB R34, RZ, R34 ;  /* 0x00000022ff22723e */ /* 0x000fe200000000ff */
[----:B------:R-:W-:Y:S01]  /*3cb0*/  FFMA.FTZ R10, R8, R35, R13 ;  /* 0x00000023080a7223 */ /* 0x000fe2000001000d */
[----:B-1----:R-:W-:-:S03]  /*3cc0*/  HADD2.F32 R18, -RZ, R18.H0_H0 ;  /* 0x20000012ff127230 */ /* 0x002fc60000004100 */
[----:B------:R-:W1:Y:S02]  /*3cd0*/  I2F.F16 R15, R15 ;  /* 0x0000000f000f7306 */ /* 0x000e640000200c00 */
[----:B------:R-:W-:Y:S01]  /*3ce0*/  FFMA.FTZ R19, R8, R18, R19 ;  /* 0x0000001208137223 */ /* 0x000fe20000010013 */
[----:B0-----:R-:W-:-:S03]  /*3cf0*/  HADD2.F32 R11, -RZ, R11.H0_H0 ;  /* 0x2000000bff0b7230 */ /* 0x001fc60000004100 */
[C---:B------:R-:W-:Y:S02]  /*3d00*/  FFMA.FTZ R24, R9.reuse, R24, R19 ;  /* 0x0000001809187223 */ /* 0x040fe40000010013 */
[----:B------:R-:W-:Y:S01]  /*3d10*/  FFMA.FTZ R27, R8, R11, R27 ;  /* 0x0000000b081b7223 */ /* 0x000fe2000001001b */
[----:B------:R-:W-:Y:S01]  /*3d20*/  FFMA.FTZ R11, R9, R26, R10 ;  /* 0x0000001a090b7223 */ /* 0x000fe2000001000a */
[----:B------:R-:W-:Y:S01]  /*3d30*/  FMUL.FTZ R24, R21, R24 ;  /* 0x0000001815187220 */ /* 0x000fe20000410000 */
[----:B-1----:R-:W-:Y:S02]  /*3d40*/  HADD2.F32 R12, -RZ, R15.H0_H0 ;  /* 0x2000000fff0c7230 */ /* 0x002fe40000004100 */
[----:B------:R-:W-:Y:S02]  /*3d50*/  FMUL.FTZ R11, R20, R11 ;  /* 0x0000000b140b7220 */ /* 0x000fe40000410000 */
[----:B------:R-:W-:Y:S01]  /*3d60*/  F2FP.F16.F32.PACK_AB R24, RZ, R24 ;  /* 0x00000018ff18723e */ /* 0x000fe200000000ff */
[----:B------:R-:W-:-:S02]  /*3d70*/  FFMA.FTZ R27, R9, R12, R27 ;  /* 0x0000000c091b7223 */ /* 0x000fc4000001001b */
[----:B------:R-:W-:Y:S02]  /*3d80*/  F2FP.F16.F32.PACK_AB R11, RZ, R11 ;  /* 0x0000000bff0b723e */ /* 0x000fe400000000ff */
[----:B------:R-:W-:Y:S02]  /*3d90*/  FMUL.FTZ R27, R22, R27 ;  /* 0x0000001b161b7220 */ /* 0x000fe40000410000 */
[----:B------:R-:W-:-:S03]  /*3da0*/  PRMT R34, R34, 0x5410, R11 ;  /* 0x0000541022227816 */ /* 0x000fc6000000000b */
[----:B------:R-:W-:-:S03]  /*3db0*/  F2FP.F16.F32.PACK_AB R27, RZ, R27 ;  /* 0x0000001bff1b723e */ /* 0x000fc600000000ff */
[----:B------:R-:W-:Y:S01]  /*3dc0*/  HFMA2.MMA R6, R34, 1, 1, R6 ;  /* 0x3c003c0022067835 */ /* 0x000fe20000000006 */
[----:B------:R-:W-:-:S05]  /*3dd0*/  PRMT R24, R24, 0x5410, R27 ;  /* 0x0000541018187816 */ /* 0x000fca000000001b */
[----:B------:R-:W-:-:S07]  /*3de0*/  HADD2 R5, R24, R5 ;  /* 0x0000000518057230 */ /* 0x000fce0000000000 */
.L_x_5010:
[----:B------:R-:W-:Y:S01]  /*3df0*/  IADD3 R25, R25, 0x20, RZ ;  /* 0x0000002019197810 */ /* 0x000fe20007ffe0ff */
[----:B------:R-:W-:Y:S01]  /*3e00*/  IMAD.WIDE R32, R29, 0x8, R32 ;  /* 0x000000081d207825 */ /* 0x000fe200078e0220 */
[----:B------:R-:W-:Y:S02]  /*3e10*/  UIADD3 UR4, UR4, 0x40, URZ ;  /* 0x0000004004047890 */ /* 0x000fe4000fffe03f */
[----:B------:R-:W-:Y:S01]  /*3e20*/  ISETP.GE.AND P0, PT, R25, UR5, PT ;  /* 0x0000000519007c0c */ /* 0x000fe2000bf06270 */
[----:B--2---:R-:W-:Y:S01]  /*3e30*/  IMAD.WIDE R30, R29, 0x8, R30 ;  /* 0x000000081d1e7825 */ /* 0x004fe200078e021e */
[----:B------:R-:W-:Y:S02]  /*3e40*/  ISETP.LT.AND P2, PT, R25, R28, PT ;  /* 0x0000001c1900720c */ /* 0x000fe40003f41270 */
[----:B-----5:R-:W-:Y:S02]  /*3e50*/  MOV R12, R32 ;  /* 0x00000020000c7202 */ /* 0x020fe40000000f00 */
[----:B------:R-:W-:-:S02]  /*3e60*/  MOV R13, R33 ;  /* 0x00000021000d7202 */ /* 0x000fc40000000f00 */
[----:B------:R-:W-:-:S07]  /*3e70*/  MOV R27, R31 ;  /* 0x0000001f001b7202 */ /* 0x000fce0000000f00 */
[----:B------:R-:W-:Y:S05]  /*3e80*/  @!P0 BRA P2, `(.L_x_5011) ;  /* 0xffffffcc00a48947 */ /* 0x000fea000103ffff */
.L_x_5006:
[----:B------:R-:W-:Y:S01]  /*3e90*/  ISETP.GE.AND P0, PT, R25, R28, PT ;  /* 0x0000001c1900720c */ /* 0x000fe20003f06270 */
[----:B------:R-:W-:-:S03]  /*3ea0*/  ULDC UR5, c[0x0][0x25c] ;  /* 0x0000970000057ab9 */ /* 0x000fc60000000800 */
[----:B------:R-:W-:-:S13]  /*3eb0*/  ISETP.GE.OR P0, PT, R25, UR5, P0 ;  /* 0x0000000519007c0c */ /* 0x000fda0008706670 */
[----:B------:R-:W-:Y:S05]  /*3ec0*/  @P0 BRA `(.L_x_5012) ;  /* 0x0000001400f00947 */ /* 0x000fea0003800000 */
[----:B------:R-:W1:Y:S01]  /*3ed0*/  LDC R24, c[0x0][0x23c] ;  /* 0x00008f00ff187b82 */ /* 0x000e620000000800 */
[----:B------:R-:W-:Y:S01]  /*3ee0*/  SHF.R.S32.HI R26, RZ, 0x1f, R29 ;  /* 0x0000001fff1a7819 */ /* 0x000fe2000001141d */
[----:B------:R-:W-:-:S06]  /*3ef0*/  ULDC UR5, c[0x0][0x25c] ;  /* 0x0000970000057ab9 */ /* 0x000fcc0000000800 */
.L_x_5015:
[----:B------:R-:W-:-:S05]  /*3f00*/  MOV R31, R27 ;  /* 0x0000001b001f7202 */ /* 0x000fca0000000f00 */
[----:B-----5:R2:W5:Y:S01]  /*3f10*/  LDG.E.128.CONSTANT R8, desc[UR6][R30.64] ;  /* 0x000000061e087981 */ /* 0x020562000c1e9d00 */
[----:B-1----:R-:W-:Y:S01]  /*3f20*/  MOV R29, R24 ;  /* 0x00000018001d7202 */ /* 0x002fe20000000f00 */
[----:B------:R-:W-:Y:S06]  /*3f30*/  @!P1 BRA `(.L_x_5013) ;  /* 0x0000000800d09947 */ /* 0x000fec0003800000 */
[C---:B------:R-:W-:Y:S01]  /*3f40*/  IMAD.WIDE R34, R29.reuse, 0x4, R30 ;  /* 0x000000041d227825 */ /* 0x040fe200078e021e */
[----:B------:R-:W1:Y:S04]  /*3f50*/  LDS.128 R20, [UR4] ;  /* 0x00000004ff147984 */ /* 0x000e680008000c00 */
[----:B------:R3:W4:Y:S01]  /*3f60*/  LDG.E.128.CONSTANT R12, desc[UR6][R34.64] ;  /* 0x00000006220c7981 */ /* 0x000722000c1e9d00 */
[----:B------:R-:W-:-:S06]  /*3f70*/  IMAD.WIDE R16, R29, 0x4, R34 ;  /* 0x000000041d107825 */ /* 0x000fcc00078e0222 */
[----:B------:R-:W2:Y:S01]  /*3f80*/  LDG.E.128.CONSTANT R16, desc[UR6][R16.64] ;  /* 0x0000000610107981 */ /* 0x000ea2000c1e9d00 */
[----:B-----5:R-:W-:Y:S02]  /*3f90*/  LOP3.LUT R36, R8, 0x3f003f, RZ, 0xc0, !PT ;  /* 0x003f003f08247812 */ /* 0x020fe400078ec0ff */
[--C-:B------:R-:W-:Y:S02]  /*3fa0*/  SHF.R.U32.HI R27, RZ, 0xc, R8.reuse ;  /* 0x0000000cff1b7819 */ /* 0x100fe40000011608 */
[----:B------:R-:W-:Y:S02]  /*3fb0*/  SHF.R.U32.HI R8, RZ, 0x6, R8 ;  /* 0x00000006ff087819 */ /* 0x000fe40000011608 */
[----:B------:R-:W-:Y:S02]  /*3fc0*/  LOP3.LUT R36, R36, 0x64006400, RZ, 0xfc, !PT ;  /* 0x6400640024247812 */ /* 0x000fe400078efcff */
[----:B------:R-:W-:Y:S02]  /*3fd0*/  LOP3.LUT R37, R9, 0x3f003f, RZ, 0xc0, !PT ;  /* 0x003f003f09257812 */ /* 0x000fe400078ec0ff */
[----:B------:R-:W-:Y:S01]  /*3fe0*/  SHF.R.U32.HI R32, RZ, 0xc, R9 ;  /* 0x0000000cff207819 */ /* 0x000fe20000011609 */
[----:B------:R-:W-:Y:S01]  /*3ff0*/  HADD2 R41, R36, -1056, -1056 ;  /* 0xe420e42024297430 */ /* 0x000fe20000000000 */
[----:B---3--:R-:W-:-:S02]  /*4000*/  LOP3.LUT R35, R11, 0x3f003f, RZ, 0xc0, !PT ;  /* 0x003f003f0b237812 */ /* 0x008fc400078ec0ff */
        /* <DEDUP_REMOVED lines=9> */
[----:B-1----:R-:W-:Y:S01]  /*40a0*/  HFMA2.MMA R36, R41, R20, RZ ;  /* 0x0000001429247235 */ /* 0x002fe200000000ff */
[----:B------:R-:W-:Y:S01]  /*40b0*/  LOP3.LUT R35, R35, 0x64006400, RZ, 0xfc, !PT ;  /* 0x6400640023237812 */ /* 0x000fe200078efcff */
[----:B------:R-:W-:Y:S01]  /*40c0*/  HADD2 R37, R37, -1056, -1056 ;  /* 0xe420e42025257430 */ /* 0x000fe20000000000 */
[--C-:B------:R-:W-:Y:S01]  /*40d0*/  SHF.R.U32.HI R33, RZ, 0xc, R10.reuse ;  /* 0x0000000cff217819 */ /* 0x100fe2000001160a */
[----:B------:R-:W-:Y:S01]  /*40e0*/  HADD2 R9, R9, -1056, -1056 ;  /* 0xe420e42009097430 */ /* 0x000fe20000000000 */
[----:B------:R-:W-:Y:S01]  /*40f0*/  SHF.R.U32.HI R10, RZ, 0x6, R10 ;  /* 0x00000006ff0a7819 */ /* 0x000fe2000001160a */
[----:B------:R-:W-:Y:S01]  /*4100*/  HADD2 R43, R38, -1056, -1056 ;  /* 0xe420e420262b7430 */ /* 0x000fe20000000000 */
[--C-:B------:R-:W-:Y:S01]  /*4110*/  SHF.R.U32.HI R34, RZ, 0xc, R11.reuse ;  /* 0x0000000cff227819 */ /* 0x100fe2000001160b */
[----:B------:R-:W-:Y:S01]  /*4120*/  HADD2 R38, R35, -1056, -1056 ;  /* 0xe420e42023267430 */ /* 0x000fe20000000000 */
[----:B------:R-:W-:Y:S01]  /*4130*/  SHF.R.U32.HI R11, RZ, 0x6, R11 ;  /* 0x00000006ff0b7819 */ /* 0x000fe2000001160b */
[-C--:B------:R-:W-:Y:S01]  /*4140*/  HFMA2 R37, R37, R20.reuse, RZ.H0_H0 ;  /* 0x0000001425257231 */ /* 0x080fe200000400ff */
[----:B------:R-:W-:Y:S01]  /*4150*/  LOP3.LUT R35, R10, 0x3f003f, RZ, 0xc0, !PT ;  /* 0x003f003f0a237812 */ /* 0x000fe200078ec0ff */
[----:B------:R-:W-:Y:S01]  /*4160*/  HFMA2.MMA R9, R9, R21, R36 ;  /* 0x0000001509097235 */ /* 0x000fe20000000024 */
[----:B------:R-:W-:Y:S01]  /*4170*/  LOP3.LUT R11, R11, 0x3f003f, RZ, 0xc0, !PT ;  /* 0x003f003f0b0b7812 */ /* 0x000fe200078ec0ff */
[----:B------:R-:W-:Y:S01]  /*4180*/  HFMA2 R10, R38, R21, R37 ;  /* 0x00000015260a7231 */ /* 0x000fe20000000025 */
[----:B------:R-:W-:Y:S01]  /*4190*/  LOP3.LUT R36, R35, 0x64006400, RZ, 0xfc, !PT ;  /* 0x6400640023247812 */ /* 0x000fe200078efcff */
[----:B------:R-:W-:Y:S01]  /*41a0*/  HFMA2.MMA R8, R43, R20, RZ ;  /* 0x000000142b087235 */ /* 0x000fe200000000ff */
[----:B------:R-:W-:Y:S01]  /*41b0*/  LOP3.LUT R38, R11, 0x64006400, RZ, 0xfc, !PT ;  /* 0x640064000b267812 */ /* 0x000fe200078efcff */
[----:B------:R-:W-:Y:S01]  /*41c0*/  HFMA2 R20, R39, R20, RZ.H0_H0 ;  /* 0x0000001427147231 */ /* 0x000fe200000400ff */
[----:B------:R-:W-:Y:S01]  /*41d0*/  PRMT R0, R0, 0x5410, R2 ;  /* 0x0000541000007816 */ /* 0x000fe20000000002 */
[----:B------:R-:W-:Y:S01]  /*41e0*/  HADD2 R39, R36, -1056, -1056 ;  /* 0xe420e42024277430 */ /* 0x000fe20000000000 */
[----:B0-----:R-:W-:-:S05]  /*41f0*/  PRMT R3, R3, 0x5410, R4 ;  /* 0x0000541003037816 */ /* 0x001fca0000000004 */
[----:B------:R-:W-:Y:S01]  /*4200*/  HFMA2.MMA R36, R39, R21, R8 ;  /* 0x0000001527247235 */ /* 0x000fe20000000008 */
[----:B------:R-:W-:Y:S01]  /*4210*/  HADD2 R39, R38, -1056, -1056 ;  /* 0xe420e42026277430 */ /* 0x000fe20000000000 */
[----:B------:R-:W-:Y:S02]  /*4220*/  LOP3.LUT R38, R34, 0xf000f, RZ, 0xc0, !PT ;  /* 0x000f000f22267812 */ /* 0x000fe400078ec0ff */
[----:B----4-:R-:W-:Y:S02]  /*4230*/  LOP3.LUT R11, R12, 0x3f003f, RZ, 0xc0, !PT ;  /* 0x003f003f0c0b7812 */ /* 0x010fe400078ec0ff */
[----:B------:R-:W-:Y:S02]  /*4240*/  LOP3.LUT R35, R13, 0x3f003f, RZ, 0xc0, !PT ;  /* 0x003f003f0d237812 */ /* 0x000fe400078ec0ff */
[----:B------:R-:W-:Y:S02]  /*4250*/  LOP3.LUT R37, R14, 0x3f003f, RZ, 0xc0, !PT ;  /* 0x003f003f0e257812 */ /* 0x000fe400078ec0ff */
[----:B------:R-:W-:-:S02]  /*4260*/  LOP3.LUT R11, R11, 0x64006400, RZ, 0xfc, !PT ;  /* 0x640064000b0b7812 */ /* 0x000fc400078efcff */
[----:B------:R-:W-:Y:S02]  /*4270*/  LOP3.LUT R35, R35, 0x64006400, RZ, 0xfc, !PT ;  /* 0x6400640023237812 */ /* 0x000fe400078efcff */
[----:B------:R-:W-:Y:S01]  /*4280*/  LOP3.LUT R37, R37, 0x64006400, RZ, 0xfc, !PT ;  /* 0x6400640025257812 */ /* 0x000fe200078efcff */
[----:B------:R-:W-:Y:S01]  /*4290*/  HADD2 R8, R11, -1056, -1056 ;  /* 0xe420e4200b087430 */ /* 0x000fe20000000000 */
[----:B--2---:R-:W-:Y:S01]  /*42a0*/  SHF.R.U32.HI R34, RZ, 0x8, R17 ;  /* 0x00000008ff227819 */ /* 0x004fe20000011611 */
[----:B------:R-:W-:Y:S01]  /*42b0*/  HADD2 R35, R35, -1056, -1056 ;  /* 0xe420e42023237430 */ /* 0x000fe20000000000 */
[----:B------:R-:W-:Y:S01]  /*42c0*/  SHF.R.U32.HI R40, RZ, 0xa, R19 ;  /* 0x0000000aff287819 */ /* 0x000fe20000011613 */
[----:B------:R-:W-:Y:S02]  /*42d0*/  HADD2 R37, R37, -1056, -1056 ;  /* 0xe420e42025257430 */ /* 0x000fe40000000000 */
        /* <DEDUP_REMOVED lines=24> */
[----:B------:R-:W-:Y:S01]  /*4460*/  HFMA2 R11, R36, R22, R11 ;  /* 0x00000016240b7231 */ /* 0x000fe2000000000b */
        /* <DEDUP_REMOVED lines=9> */
[----:B------:R-:W-:Y:S02]  /*4500*/  LOP3.LUT R12, R37, 0x300030, R12, 0xf8, !PT ;  /* 0x00300030250c7812 */ /* 0x000fe400078ef80c */
        /* <DEDUP_REMOVED lines=9> */
[----:B------:R-:W-:Y:S02]  /*45a0*/  LOP3.LUT R33, R32, 0x300030, R33, 0xf8, !PT ;  /* 0x0030003020217812 */ /* 0x000fe400078ef821 */
[----:B------:R-:W-:-:S02]  /*45b0*/  LOP3.LUT R34, R37, 0x300030, R34, 0xf8, !PT ;  /* 0x0030003025227812 */ /* 0x000fc400078ef822 */
[----:B------:R-:W-:Y:S02]  /*45c0*/  LOP3.LUT R32, R38, 0x300030, R35, 0xf8, !PT ;  /* 0x0030003026207812 */ /* 0x000fe400078ef823 */
[----:B------:R-:W-:Y:S02]  /*45d0*/  SHF.R.U32.HI R16, RZ, 0x6, R16 ;  /* 0x00000006ff107819 */ /* 0x000fe40000011610 */
[----:B------:R-:W-:Y:S02]  /*45e0*/  SHF.R.U32.HI R38, RZ, 0xa, R17 ;  /* 0x0000000aff267819 */ /* 0x000fe40000011611 */
[----:B------:R-:W-:Y:S02]  /*45f0*/  SHF.R.U32.HI R37, RZ, 0xa, R18 ;  /* 0x0000000aff257819 */ /* 0x000fe40000011612 */
[----:B------:R-:W-:Y:S02]  /*4600*/  LOP3.LUT R41, R27, 0xf000f, RZ, 0xc0, !PT ;  /* 0x000f000f1b297812 */ /* 0x000fe400078ec0ff */
[----:B------:R-:W-:-:S02]  /*4610*/  LOP3.LUT R39, R39, 0x64006400, RZ, 0xfc, !PT ;  /* 0x6400640027277812 */ /* 0x000fc400078efcff */
[----:B------:R-:W-:Y:S02]  /*4620*/  LOP3.LUT R35, R17, 0x3f003f, RZ, 0xc0, !PT ;  /* 0x003f003f11237812 */ /* 0x000fe400078ec0ff */
[----:B------:R-:W-:Y:S01]  /*4630*/  SHF.R.U32.HI R18, RZ, 0x6, R18 ;  /* 0x00000006ff127819 */ /* 0x000fe20000011612 */
[----:B------:R-:W-:Y:S01]  /*4640*/  HADD2 R39, R39, -1056, -1056 ;  /* 0xe420e42027277430 */ /* 0x000fe20000000000 */
[----:B------:R-:W-:Y:S02]  /*4650*/  LOP3.LUT R36, R36, 0x64006400, RZ, 0xfc, !PT ;  /* 0x6400640024247812 */ /* 0x000fe400078efcff */
[----:B------:R-:W-:Y:S02]  /*4660*/  LOP3.LUT R27, R19, 0x3f003f, RZ, 0xc0, !PT ;  /* 0x003f003f131b7812 */ /* 0x000fe400078ec0ff */
[----:B------:R-:W-:Y:S01]  /*4670*/  SHF.R.U32.HI R17, RZ, 0x6, R17 ;  /* 0x00000006ff117819 */ /* 0x000fe20000011611 */
[----:B------:R-:W-:Y:S01]  /*4680*/  HADD2 R36, R36, -1056, -1056 ;  /* 0xe420e42024247430 */ /* 0x000fe20000000000 */
[----:B------:R-:W-:Y:S01]  /*4690*/  SHF.R.U32.HI R19, RZ, 0x6, R19 ;  /* 0x00000006ff137819 */ /* 0x000fe20000011613 */
[----:B0-----:R-:W-:Y:S01]  /*46a0*/  HFMA2.MMA R22, R39, R8, R22 ;  /* 0x0000000827167235 */ /* 0x001fe20000000016 */
[----:B------:R-:W-:-:S02]  /*46b0*/  LOP3.LUT R42, R14, 0xf000f, RZ, 0xc0, !PT ;  /* 0x000f000f0e2a7812 */ /* 0x000fc400078ec0ff */
[----:B------:R-:W-:Y:S01]  /*46c0*/  LOP3.LUT R14, R41, 0x300030, R38, 0xf8, !PT ;  /* 0x00300030290e7812 */ /* 0x000fe200078ef826 */
[----:B------:R-:W-:Y:S01]  /*46d0*/  HFMA2.MMA R21, R36, R8, R21 ;  /* 0x0000000824157235 */ /* 0x000fe20000000015 */
[----:B------:R-:W-:Y:S02]  /*46e0*/  LOP3.LUT R16, R16, 0x3f003f, RZ, 0xc0, !PT ;  /* 0x003f003f10107812 */ /* 0x000fe400078ec0ff */
[----:B------:R-:W-:Y:S02]  /*46f0*/  LOP3.LUT R38, R35, 0x64006400, RZ, 0xfc, !PT ;  /* 0x6400640023267812 */ /* 0x000fe400078efcff */
[----:B------:R-:W-:Y:S02]  /*4700*/  LOP3.LUT R18, R18, 0x3f003f, RZ, 0xc0, !PT ;  /* 0x003f003f12127812 */ /* 0x000fe400078ec0ff */
[----:B------:R-:W-:Y:S02]  /*4710*/  LOP3.LUT R27, R27, 0x64006400, RZ, 0xfc, !PT ;  /* 0x640064001b1b7812 */ /* 0x000fe400078efcff */
[----:B------:R-:W-:-:S02]  /*4720*/  LOP3.LUT R17, R17, 0x3f003f, RZ, 0xc0, !PT ;  /* 0x003f003f11117812 */ /* 0x000fc400078ec0ff */
[----:B------:R-:W-:Y:S02]  /*4730*/  LOP3.LUT R19, R19, 0x3f003f, RZ, 0xc0, !PT ;  /* 0x003f003f13137812 */ /* 0x000fe400078ec0ff */
[----:B------:R-:W-:Y:S02]  /*4740*/  LOP3.LUT R16, R16, 0x64006400, RZ, 0xfc, !PT ;  /* 0x6400640010107812 */ /* 0x000fe400078efcff */
[----:B------:R-:W-:Y:S01]  /*4750*/  LOP3.LUT R35, R42, 0x300030, R37, 0xf8, !PT ;  /* 0x003000302a237812 */ /* 0x000fe200078ef825 */
        /* <DEDUP_REMOVED lines=11> */
[-C--:B------:R-:W-:Y:S01]  /*4810*/  HFMA2.MMA R22, R27, R9.reuse, R22 ;  /* 0x000000091b167235 */ /* 0x080fe20000000016 */
[----:B------:R-:W-:Y:S01]  /*4820*/  HADD2 R17, R17, -1056, -1056 ;  /* 0xe420e42011117430 */ /* 0x000fe20000000000 */
[----:B------:R-:W-:Y:S01]  /*4830*/  HFMA2.MMA R21, R18, R9, R21 ;  /* 0x0000000912157235 */ /* 0x000fe20000000015 */
[----:B------:R-:W-:Y:S01]  /*4840*/  HADD2 R8, R19, -1056, -1056 ;  /* 0xe420e42013087430 */ /* 0x000fe20000000000 */
[----:B------:R-:W-:Y:S01]  /*4850*/  SHF.R.U32.HI R15, RZ, 0xc, R15 ;  /* 0x0000000cff0f7819 */ /* 0x000fe2000001160f */
        /* <DEDUP_REMOVED lines=11> */
[----:B------:R-:W-:Y:S01]  /*4910*/  LOP3.LUT R15, R15, 0x300030, R40, 0xf8, !PT ;  /* 0x003000300f0f7812 */ /* 0x000fe200078ef828 */
        /* <DEDUP_REMOVED lines=22> */
.L_x_5013:
[----:B------:R-:W-:Y:S05]  /*4a80*/  @!P1 BRA `(.L_x_5014) ;  /* 0x0000000800e09947 */ /* 0x000fea0003800000 */
[----:B-----5:R-:W-:Y:S01]  /*4a90*/  IMAD R9, R26, 0xc, RZ ;  /* 0x0000000c1a097824 */ /* 0x020fe200078e02ff */
[----:B------:R-:W1:Y:S01]  /*4aa0*/  LDS.128 R20, [UR4+0x20] ;  /* 0x00002004ff147984 */ /* 0x000e620008000c00 */
[----:B------:R-:W-:-:S05]  /*4ab0*/  IMAD.WIDE.U32 R34, R29, 0xc, R30 ;  /* 0x0000000c1d227825 */ /* 0x000fca00078e001e */
[----:B------:R-:W-:-:S05]  /*4ac0*/  IADD3 R35, R35, R9, RZ ;  /* 0x0000000923237210 */ /* 0x000fca0007ffe0ff */
[----:B------:R-:W3:Y:S01]  /*4ad0*/  LDG.E.128.CONSTANT R8, desc[UR6][R34.64] ;  /* 0x0000000622087981 */ /* 0x000ee2000c1e9d00 */
[----:B------:R-:W-:-:S05]  /*4ae0*/  IMAD.WIDE R36, R29, 0x4, R34 ;  /* 0x000000041d247825 */ /* 0x000fca00078e0222 */
[----:B------:R4:W2:Y:S01]  /*4af0*/  LDG.E.128.CONSTANT R12, desc[UR6][R36.64] ;  /* 0x00000006240c7981 */ /* 0x0008a2000c1e9d00 */
[----:B------:R-:W-:-:S06]  /*4b00*/  IMAD.WIDE R16, R29, 0x4, R36 ;  /* 0x000000041d107825 */ /* 0x000fcc00078e0224 */
[----:B------:R-:W2:Y:S01]  /*4b10*/  LDG.E.128.CONSTANT R16, desc[UR6][R16.64] ;  /* 0x0000000610107981 */ /* 0x000ea2000c1e9d00 */
[----:B------:R-:W-:Y:S02]  /*4b20*/  PRMT R0, R0, 0x5410, R2 ;  /* 0x0000541000007816 */ /* 0x000fe40000000002 */
[----:B0-----:R-:W-:Y:S02]  /*4b30*/  PRMT R3, R3, 0x5410, R4 ;  /* 0x0000541003037816 */ /* 0x001fe40000000004 */
[----:B---3--:R-:W-:Y:S02]  /*4b40*/  LOP3.LUT R38, R8, 0x3f003f, RZ, 0xc0, !PT ;  /* 0x003f003f08267812 */ /* 0x008fe400078ec0ff */
[--C-:B------:R-:W-:Y:S02]  /*4b50*/  SHF.R.U32.HI R32, RZ, 0xc, R8.reuse ;  /* 0x0000000cff207819 */ /* 0x100fe40000011608 */
[----:B------:R-:W-:Y:S02]  /*4b60*/  SHF.R.U32.HI R8, RZ, 0x6, R8 ;  /* 0x00000006ff087819 */ /* 0x000fe40000011608 */
[----:B------:R-:W-:-:S02]  /*4b70*/  LOP3.LUT R39, R9, 0x3f003f, RZ, 0xc0, !PT ;  /* 0x003f003f09277812 */ /* 0x000fc400078ec0ff */
[----:B------:R-:W-:Y:S02]  /*4b80*/  LOP3.LUT R38, R38, 0x64006400, RZ, 0xfc, !PT ;  /* 0x6400640026267812 */ /* 0x000fe400078efcff */
[--C-:B------:R-:W-:Y:S02]  /*4b90*/  SHF.R.U32.HI R27, RZ, 0xc, R9.reuse ;  /* 0x0000000cff1b7819 */ /* 0x100fe40000011609 */
[----:B------:R-:W-:Y:S01]  /*4ba0*/  LOP3.LUT R35, R10, 0x3f003f, RZ, 0xc0, !PT ;  /* 0x003f003f0a237812 */ /* 0x000fe200078ec0ff */
[----:B----4-:R-:W-:Y:S01]  /*4bb0*/  HADD2 R37, R38, -1056, -1056 ;  /* 0xe420e42026257430 */ /* 0x010fe20000000000 */
[----:B------:R-:W-:Y:S02]  /*4bc0*/  LOP3.LUT R8, R8, 0x3f003f, RZ, 0xc0, !PT ;  /* 0x003f003f08087812 */ /* 0x000fe400078ec0ff */
        /* <DEDUP_REMOVED lines=10> */
[----:B-1----:R-:W-:Y:S01]  /*4c70*/  HFMA2.MMA R8, R37, R20, RZ ;  /* 0x0000001425087235 */ /* 0x002fe200000000ff */
[----:B------:R-:W-:-:S02]  /*4c80*/  LOP3.LUT R9, R9, 0x64006400, RZ, 0xfc, !PT ;  /* 0x6400640009097812 */ /* 0x000fc400078efcff */
[--C-:B------:R-:W-:Y:S01]  /*4c90*/  SHF.R.U32.HI R33, RZ, 0xc, R10.reuse ;  /* 0x0000000cff217819 */ /* 0x100fe2000001160a */
[----:B------:R-:W-:Y:S01]  /*4ca0*/  HADD2 R45, R36, -1056, -1056 ;  /* 0xe420e420242d7430 */ /* 0x000fe20000000000 */
[----:B------:R-:W-:Y:S01]  /*4cb0*/  SHF.R.U32.HI R10, RZ, 0x6, R10 ;  /* 0x00000006ff0a7819 */ /* 0x000fe2000001160a */
[----:B------:R-:W-:Y:S01]  /*4cc0*/  HADD2 R43, R9, -1056, -1056 ;  /* 0xe420e420092b7430 */ /* 0x000fe20000000000 */
[----:B------:R-:W-:Y:S01]  /*4cd0*/  HFMA2.MMA R9, R35, R20, RZ ;  /* 0x0000001423097235 */ /* 0x000fe200000000ff */
[-C--:B------:R-:W-:Y:S01]  /*4ce0*/  HFMA2 R36, R41, R20.reuse, RZ.H0_H0 ;  /* 0x0000001429247231 */ /* 0x080fe200000400ff */
[----:B------:R-:W-:Y:S01]  /*4cf0*/  LOP3.LUT R35, R10, 0x3f003f, RZ, 0xc0, !PT ;  /* 0x003f003f0a237812 */ /* 0x000fe200078ec0ff */
[----:B------:R-:W-:Y:S01]  /*4d00*/  HFMA2.MMA R10, R39, R21, R8 ;  /* 0x00000015270a7235 */ /* 0x000fe20000000008 */
[--C-:B------:R-:W-:Y:S01]  /*4d10*/  SHF.R.U32.HI R34, RZ, 0xc, R11.reuse ;  /* 0x0000000cff227819 */ /* 0x100fe2000001160b */
[----:B------:R-:W-:Y:S01]  /*4d20*/  HFMA2 R8, R43, R21, R36 ;  /* 0x000000152b087231 */ /* 0x000fe20000000024 */
[----:B------:R-:W-:Y:S01]  /*4d30*/  SHF.R.U32.HI R11, RZ, 0x6, R11 ;  /* 0x00000006ff0b7819 */ /* 0x000fe2000001160b */
[----:B------:R-:W-:Y:S01]  /*4d40*/  HFMA2 R20, R45, R20, RZ.H0_H0 ;  /* 0x000000142d147231 */ /* 0x000fe200000400ff */
[----:B------:R-:W-:-:S02]  /*4d50*/  LOP3.LUT R36, R35, 0x64006400, RZ, 0xfc, !PT ;  /* 0x6400640023247812 */ /* 0x000fc400078efcff */
[----:B------:R-:W-:Y:S02]  /*4d60*/  LOP3.LUT R38, R11, 0x3f003f, RZ, 0xc0, !PT ;  /* 0x003f003f0b267812 */ /* 0x000fe400078ec0ff */
[----:B--2---:R-:W-:Y:S01]  /*4d70*/  LOP3.LUT R37, R14, 0x3f003f, RZ, 0xc0, !PT ;  /* 0x003f003f0e257812 */ /* 0x004fe200078ec0ff */
        /* <DEDUP_REMOVED lines=14> */
[----:B------:R-:W-:Y:S01]  /*4e60*/  SHF.R.U32.HI R34, RZ, 0x8, R17 ;  /* 0x00000008ff227819 */ /* 0x000fe20000011611 */
[----:B------:R-:W-:Y:S01]  /*4e70*/  HFMA2 R11, R39, R21, R20 ;  /* 0x00000015270b7231 */ /* 0x000fe20000000014 */
[-C--:B------:R-:W-:Y:S01]  /*4e80*/  HFMA2.MMA R21, R37, R22.reuse, R36 ;  /* 0x0000001625157235 */ /* 0x080fe20000000024 */
[----:B------:R-:W-:Y:S01]  /*4e90*/  HFMA2 R8, R35, R22, R8 ;  /* 0x0000001623087231 */ /* 0x000fe20000000008 */
[----:B------:R-:W-:Y:S01]  /*4ea0*/  HFMA2.MMA R9, R9, R22, R10 ;  /* 0x0000001609097235 */ /* 0x000fe2000000000a */
[----:B------:R-:W-:-:S02]  /*4eb0*/  LOP3.LUT R36, R15, 0x3f003f, RZ, 0xc0, !PT ;  /* 0x003f003f0f247812 */ /* 0x000fc400078ec0ff */
[----:B------:R-:W-:Y:S02]  /*4ec0*/  SHF.R.U32.HI R10, RZ, 0x6, R12 ;  /* 0x00000006ff0a7819 */ /* 0x000fe4000001160c */
[----:B------:R-:W-:Y:S02]  /*4ed0*/  SHF.R.U32.HI R35, RZ, 0x6, R14 ;  /* 0x00000006ff237819 */ /* 0x000fe4000001160e */
[----:B------:R-:W-:Y:S02]  /*4ee0*/  SHF.R.U32.HI R20, RZ, 0x6, R13 ;  /* 0x00000006ff147819 */ /* 0x000fe4000001160d */
[----:B------:R-:W-:Y:S02]  /*4ef0*/  SHF.R.U32.HI R37, RZ, 0x6, R15 ;  /* 0x00000006ff257819 */ /* 0x000fe4000001160f */
        /* <DEDUP_REMOVED lines=31> */
[----:B------:R-:W-:Y:S02]  /*50f0*/  LOP3.LUT R39, R16, 0x3f003f, RZ, 0xc0, !PT ;  /* 0x003f003f10277812 */ /* 0x000fe400078ec0ff */
[----:B------:R-:W-:Y:S02]  /*5100*/  SHF.R.U32.HI R14, RZ, 0xc, R14 ;  /* 0x0000000cff0e7819 */ /* 0x000fe4000001160e */
[----:B------:R-:W-:Y:S02]  /*5110*/  LOP3.LUT R12, R37, 0x300030, R12, 0xf8, !PT ;  /* 0x00300030250c7812 */ /* 0x000fe400078ef80c */
[----:B------:R-:W-:Y:S02]  /*5120*/  LOP3.LUT R34, R27, 0x300030, R34, 0xf8, !PT ;  /* 0x003000301b227812 */ /* 0x000fe400078ef822 */
[----:B------:R-:W-:-:S02]  /*5130*/  LOP3.LUT R33, R38, 0x300030, R33, 0xf8, !PT ;  /* 0x0030003026217812 */ /* 0x000fc400078ef821 */
[----:B------:R-:W-:Y:S02]  /*5140*/  LOP3.LUT R27, R40, 0x300030, R35, 0xf8, !PT ;  /* 0x00300030281b7812 */ /* 0x000fe400078ef823 */
[----:B------:R-:W-:Y:S02]  /*5150*/  SHF.R.U32.HI R38, RZ, 0xa, R17 ;  /* 0x0000000aff267819 */ /* 0x000fe40000011611 */
[--C-:B------:R-:W-:Y:S02]  /*5160*/  SHF.R.U32.HI R37, RZ, 0xa, R18.reuse ;  /* 0x0000000aff257819 */ /* 0x100fe40000011612 */
[----:B------:R-:W-:Y:S02]  /*5170*/  LOP3.LUT R41, R32, 0xf000f, RZ, 0xc0, !PT ;  /* 0x000f000f20297812 */ /* 0x000fe400078ec0ff */
[----:B------:R-:W-:Y:S02]  /*5180*/  LOP3.LUT R35, R17, 0x3f003f, RZ, 0xc0, !PT ;  /* 0x003f003f11237812 */ /* 0x000fe400078ec0ff */
[----:B------:R-:W-:-:S02]  /*5190*/  SHF.R.U32.HI R18, RZ, 0x6, R18 ;  /* 0x00000006ff127819 */ /* 0x000fc40000011612 */
[----:B------:R-:W-:Y:S02]  /*51a0*/  LOP3.LUT R36, R36, 0x64006400, RZ, 0xfc, !PT ;  /* 0x6400640024247812 */ /* 0x000fe400078efcff */
[----:B------:R-:W-:Y:S02]  /*51b0*/  SHF.R.U32.HI R16, RZ, 0x6, R16 ;  /* 0x00000006ff107819 */ /* 0x000fe40000011610 */
[----:B------:R-:W-:Y:S01]  /*51c0*/  LOP3.LUT R39, R39, 0x64006400, RZ, 0xfc, !PT ;  /* 0x6400640027277812 */ /* 0x000fe200078efcff */
[----:B------:R-:W-:Y:S01]  /*51d0*/  HADD2 R36, R36, -1056, -1056 ;  /* 0xe420e42024247430 */ /* 0x000fe20000000000 */
[--C-:B------:R-:W-:Y:S02]  /*51e0*/  SHF.R.U32.HI R40, RZ, 0xa, R19.reuse ;  /* 0x0000000aff287819 */ /* 0x100fe40000011613 */
[----:B------:R-:W-:Y:S01]  /*51f0*/  LOP3.LUT R32, R19, 0x3f003f, RZ, 0xc0, !PT ;  /* 0x003f003f13207812 */ /* 0x000fe200078ec0ff */
[----:B------:R-:W-:Y:S01]  /*5200*/  HADD2 R39, R39, -1056, -1056 ;  /* 0xe420e42027277430 */ /* 0x000fe20000000000 */
[----:B------:R-:W-:Y:S01]  /*5210*/  LOP3.LUT R42, R14, 0xf000f, RZ, 0xc0, !PT ;  /* 0x000f000f0e2a7812 */ /* 0x000fe200078ec0ff */
[----:B0-----:R-:W-:Y:S01]  /*5220*/  HFMA2.MMA R21, R36, R8, R21 ;  /* 0x0000000824157235 */ /* 0x001fe20000000015 */
[----:B------:R-:W-:-:S02]  /*5230*/  SHF.R.U32.HI R19, RZ, 0x6, R19 ;  /* 0x00000006ff137819 */ /* 0x000fc40000011613 */
[----:B------:R-:W-:Y:S01]  /*5240*/  LOP3.LUT R14, R41, 0x300030, R38, 0xf8, !PT ;  /* 0x00300030290e7812 */ /* 0x000fe200078ef826 */
[----:B------:R-:W-:Y:S01]  /*5250*/  HFMA2.MMA R22, R39, R8, R22 ;  /* 0x0000000827167235 */ /* 0x000fe20000000016 */
[----:B------:R-:W-:Y:S02]  /*5260*/  SHF.R.U32.HI R17, RZ, 0x6, R17 ;  /* 0x00000006ff117819 */ /* 0x000fe40000011611 */
[----:B------:R-:W-:Y:S02]  /*5270*/  LOP3.LUT R38, R35, 0x64006400, RZ, 0xfc, !PT ;  /* 0x6400640023267812 */ /* 0x000fe400078efcff */
[----:B------:R-:W-:Y:S02]  /*5280*/  LOP3.LUT R18, R18, 0x3f003f, RZ, 0xc0, !PT ;  /* 0x003f003f12127812 */ /* 0x000fe400078ec0ff */
[----:B------:R-:W-:Y:S02]  /*5290*/  LOP3.LUT R16, R16, 0x3f003f, RZ, 0xc0, !PT ;  /* 0x003f003f10107812 */ /* 0x000fe400078ec0ff */
[----:B------:R-:W-:-:S02]  /*52a0*/  LOP3.LUT R32, R32, 0x64006400, RZ, 0xfc, !PT ;  /* 0x6400640020207812 */ /* 0x000fc400078efcff */
[----:B------:R-:W-:Y:S02]  /*52b0*/  LOP3.LUT R19, R19, 0x3f003f, RZ, 0xc0, !PT ;  /* 0x003f003f13137812 */ /* 0x000fe400078ec0ff */
[----:B------:R-:W-:Y:S01]  /*52c0*/  LOP3.LUT R35, R42, 0x300030, R37, 0xf8, !PT ;  /* 0x003000302a237812 */ /* 0x000fe200078ef825 */
        /* <DEDUP_REMOVED lines=21> */
[----:B------:R-:W-:Y:S01]  /*5420*/  SHF.R.U32.HI R15, RZ, 0xc, R15 ;  /* 0x0000000cff0f7819 */ /* 0x000fe2000001160f */
[----:B------:R-:W-:Y:S01]  /*5430*/  HADD2 R9, R12, -1056, -1056 ;  /* 0xe420e4200c097430 */ /* 0x000fe20000000000 */
[----:B------:R-:W-:-:S02]  /*5440*/  LOP3.LUT R13, R13, 0x64006400, RZ, 0xfc, !PT ;  /* 0x640064000d0d7812 */ /* 0x000fc400078efcff */
[----:B------:R-:W-:Y:S01]  /*5450*/  LOP3.LUT R15, R15, 0xf000f, RZ, 0xc0, !PT ;  /* 0x000f000f0f0f7812 */ /* 0x000fe200078ec0ff */
[-C--:B------:R-:W-:Y:S01]  /*5460*/  HFMA2.MMA R21, R8, R10.reuse, R21 ;  /* 0x0000000a08157235 */ /* 0x080fe20000000015 */
[----:B------:R-:W-:Y:S01]  /*5470*/  HADD2 R8, R27, -1056, -1056 ;  /* 0xe420e4201b087430 */ /* 0x000fe20000000000 */
[----:B------:R-:W-:Y:S01]  /*5480*/  HFMA2.MMA R22, R9, R10, R22 ;  /* 0x0000000a09167235 */ /* 0x000fe20000000016 */
[----:B------:R-:W-:Y:S01]  /*5490*/  LOP3.LUT R35, R35, 0x64006400, RZ, 0xfc, !PT ;  /* 0x6400640023237812 */ /* 0x000fe200078efcff */
[----:B------:R-:W-:Y:S01]  /*54a0*/  HADD2 R13, R13, -1056, -1056 ;  /* 0xe420e4200d0d7430 */ /* 0x000fe20000000000 */
[----:B------:R-:W-:Y:S01]  /*54b0*/  LOP3.LUT R34, R34, 0x64006400, RZ, 0xfc, !PT ;  /* 0x6400640022227812 */ /* 0x000fe200078efcff */
[----:B------:R-:W-:Y:S01]  /*54c0*/  HFMA2 R23, R8, R10, R23 ;  /* 0x0000000a08177231 */ /* 0x000fe20000000017 */
[----:B------:R-:W-:Y:S01]  /*54d0*/  LOP3.LUT R15, R15, 0x300030, R40, 0xf8, !PT ;  /* 0x003000300f0f7812 */ /* 0x000fe200078ef828 */
[----:B------:R-:W-:Y:S01]  /*54e0*/  HADD2 R8, R35, -1056, -1056 ;  /* 0xe420e42023087430 */ /* 0x000fe20000000000 */
[----:B------:R-:W-:Y:S01]  /*54f0*/  LOP3.LUT R14, R14, 0x64006400, RZ, 0xfc, !PT ;  /* 0x640064000e0e7812 */ /* 0x000fe200078efcff */
[----:B------:R-:W-:Y:S01]  /*5500*/  HADD2 R17, R34, -1056, -1056 ;  /* 0xe420e42022117430 */ /* 0x000fe20000000000 */
[----:B------:R-:W-:Y:S01]  /*5510*/  LOP3.LUT R15, R15, 0x64006400, RZ, 0xfc, !PT ;  /* 0x640064000f0f7812 */ /* 0x000fe200078efcff */
[----:B------:R-:W-:-:S02]  /*5520*/  HFMA2.MMA R22, R13, R11, R22 ;  /* 0x0000000b0d167235 */ /* 0x000fc40000000016 */
        /* <DEDUP_REMOVED lines=14> */
.L_x_5014:
[----:B------:R-:W-:Y:S01]  /*5610*/  IADD3 R25, R25, 0x20, RZ ;  /* 0x0000002019197810 */ /* 0x000fe20007ffe0ff */
[----:B--2---:R-:W-:Y:S01]  /*5620*/  IMAD.WIDE.U32 R30, R29, 0x18, R30 ;  /* 0x000000181d1e7825 */ /* 0x004fe200078e001e */
[----:B------:R-:W-:Y:S02]  /*5630*/  UIADD3 UR4, UR4, 0x40, URZ ;  /* 0x0000004004047890 */ /* 0x000fe4000fffe03f */
[C---:B------:R-:W-:Y:S01]  /*5640*/  ISETP.GE.AND P0, PT, R25.reuse, UR5, PT ;  /* 0x0000000519007c0c */ /* 0x040fe2000bf06270 */
[----:B------:R-:W-:Y:S01]  /*5650*/  IMAD R27, R26, 0x18, RZ ;  /* 0x000000181a1b7824 */ /* 0x000fe200078e02ff */
[----:B------:R-:W-:-:S04]  /*5660*/  ISETP.LT.AND P2, PT, R25, R28, PT ;  /* 0x0000001c1900720c */ /* 0x000fc80003f41270 */
[----:B------:R-:W-:-:S09]  /*5670*/  IADD3 R27, R31, R27, RZ ;  /* 0x0000001b1f1b7210 */ /* 0x000fd20007ffe0ff */
[----:B------:R-:W-:Y:S05]  /*5680*/  @!P0 BRA P2, `(.L_x_5015) ;  /* 0xffffffe8001c8947 */ /* 0x000fea000103ffff */
.L_x_5012:
        /* <DEDUP_REMOVED lines=10> */
.L_x_5018:
[----:B------:R-:W-:Y:S05]  /*5730*/  @!P1 BRA `(.L_x_5017) ;  /* 0x0000002000d49947 */ /* 0x000fea0003800000 */
[-C--:B-----5:R-:W-:Y:S01]  /*5740*/  MOV R8, R30.reuse ;  /* 0x0000001e00087202 */ /* 0x0a0fe20000000f00 */
[----:B------:R-:W1:Y:S01]  /*5750*/  LDC R37, c[0x0][0x23c] ;  /* 0x00008f00ff257b82 */ /* 0x000e620000000800 */
[----:B------:R-:W-:Y:S01]  /*5760*/  MOV R9, R27 ;  /* 0x0000001b00097202 */ /* 0x000fe20000000f00 */
[----:B------:R-:W2:Y:S04]  /*5770*/  LDS.64 R32, [UR4] ;  /* 0x00000004ff207984 */ /* 0x000ea80008000a00 */
[----:B------:R-:W3:Y:S01]  /*5780*/  LDG.E.128.CONSTANT R16, desc[UR6][R8.64] ;  /* 0x0000000608107981 */ /* 0x000ee2000c1e9d00 */
[----:B-1----:R-:W-:-:S04]  /*5790*/  LEA R46, P0, R37, R30, 0x2 ;  /* 0x0000001e252e7211 */ /* 0x002fc800078010ff */
[----:B------:R-:W-:-:S05]  /*57a0*/  LEA.HI.X R47, R37, R27, R24, 0x2, P0 ;  /* 0x0000001b252f7211 */ /* 0x000fca00000f1418 */
[----:B------:R1:W4:Y:S01]  /*57b0*/  LDG.E.128.CONSTANT R12, desc[UR6][R46.64] ;  /* 0x000000062e0c7981 */ /* 0x000322000c1e9d00 */
[----:B------:R-:W-:Y:S01]  /*57c0*/  HFMA2.MMA R23, -RZ, RZ, 0, 0.0625 ;  /* 0x00002c00ff177435 */ /* 0x000fe200000001ff */
[----:B-1----:R-:W-:-:S09]  /*57d0*/  IMAD.WIDE R46, R37, 0x4, R46 ;  /* 0x00000004252e7825 */ /* 0x002fd200078e022e */
[----:B------:R-:W-:Y:S02]  /*57e0*/  PRMT R0, R0, 0x5410, R23 ;  /* 0x0000541000007816 */ /* 0x000fe40000000017 */
[----:B---3--:R-:W-:Y:S02]  /*57f0*/  LOP3.LUT R10, R16, 0xf000f, RZ, 0xc0, !PT ;  /* 0x000f000f100a7812 */ /* 0x008fe400078ec0ff */
        /* <DEDUP_REMOVED lines=9> */
[----:B------:R-:W-:Y:S02]  /*5890*/  HADD2.F32 R8, -RZ, R10.H0_H0 ;  /* 0x2000000aff087230 */ /* 0x000fe40000004100 */
[----:B------:R-:W-:Y:S02]  /*58a0*/  HADD2 R11, R9, -1032, -1032 ;  /* 0xe408e408090b7430 */ /* 0x000fe40000000000 */
[----:B--2---:R-:W-:Y:S02]  /*58b0*/  HADD2.F32 R9, -RZ, R32.H0_H0 ;  /* 0x20000020ff097230 */ /* 0x004fe40000004100 */
[----:B------:R-:W-:Y:S02]  /*58c0*/  HADD2 R23, R22, -1032, -1032 ;  /* 0xe408e40816177430 */ /* 0x000fe40000000000 */
[----:B------:R-:W-:-:S02]  /*58d0*/  HADD2.F32 R39, -RZ, R10.H1_H1 ;  /* 0x3000000aff277230 */ /* 0x000fc40000004100 */
[----:B------:R-:W-:Y:S02]  /*58e0*/  HADD2.F32 R32, -RZ, R32.H1_H1 ;  /* 0x30000020ff207230 */ /* 0x000fe40000004100 */
[----:B------:R-:W-:Y:S01]  /*58f0*/  FFMA.FTZ R8, R8, R9, RZ ;  /* 0x0000000908087223 */ /* 0x000fe200000100ff */
[----:B------:R-:W-:Y:S02]  /*5900*/  HADD2.F32 R22, -RZ, R11.H0_H0 ;  /* 0x2000000bff167230 */ /* 0x000fe40000004100 */
[----:B------:R-:W-:Y:S02]  /*5910*/  HADD2.F32 R34, -RZ, R29.H0_H0 ;  /* 0x2000001dff227230 */ /* 0x000fe40000004100 */
[----:B------:R-:W-:Y:S01]  /*5920*/  FFMA.FTZ R36, R39, R32, R8 ;  /* 0x0000002027247223 */ /* 0x000fe20000010008 */
[----:B------:R-:W-:Y:S01]  /*5930*/  HADD2.F32 R10, -RZ, R23.H0_H0 ;  /* 0x20000017ff0a7230 */ /* 0x000fe20000004100 */
[----:B------:R-:W-:Y:S01]  /*5940*/  LOP3.LUT R8, R16, 0xf000f0, RZ, 0xc0, !PT ;  /* 0x00f000f010087812 */ /* 0x000fe200078ec0ff */
[----:B------:R-:W-:-:S02]  /*5950*/  HADD2.F32 R35, -RZ, R29.H1_H1 ;  /* 0x3000001dff237230 */ /* 0x000fc40000004100 */
[C---:B------:R-:W-:Y:S01]  /*5960*/  FFMA.FTZ R29, R9.reuse, R22, RZ ;  /* 0x00000016091d7223 */ /* 0x040fe200000100ff */
[C---:B------:R-:W-:Y:S01]  /*5970*/  FFMA.FTZ R41, R9.reuse, R34, RZ ;  /* 0x0000002209297223 */ /* 0x040fe200000100ff */
[----:B------:R-:W-:Y:S02]  /*5980*/  HADD2.F32 R22, -RZ, R23.H1_H1 ;  /* 0x30000017ff167230 */ /* 0x000fe40000004100 */
[----:B------:R-:W-:Y:S01]  /*5990*/  FFMA.FTZ R43, R9, R10, RZ ;  /* 0x0000000a092b7223 */ /* 0x000fe200000100ff */
[----:B------:R-:W-:Y:S01]  /*59a0*/  HADD2.F32 R34, -RZ, R11.H1_H1 ;  /* 0x3000000bff227230 */ /* 0x000fe20000004100 */
[----:B------:R-:W-:Y:S01]  /*59b0*/  LOP3.LUT R23, R8, 0x64006400, RZ, 0xfc, !PT ;  /* 0x6400640008177812 */ /* 0x000fe200078efcff */
[C---:B------:R-:W-:Y:S01]  /*59c0*/  FFMA.FTZ R42, R32.reuse, R35, R41 ;  /* 0x00000023202a7223 */ /* 0x040fe20000010029 */
[C---:B------:R-:W-:Y:S01]  /*59d0*/  FFMA.FTZ R43, R32.reuse, R22, R43 ;  /* 0x00000016202b7223 */ /* 0x040fe2000001002b */
[----:B------:R1:W2:Y:S01]  /*59e0*/  LDG.E.128.CONSTANT R8, desc[UR6][R46.64] ;  /* 0x000000062e087981 */ /* 0x0002a2000c1e9d00 */
[----:B------:R-:W-:Y:S01]  /*59f0*/  FFMA.FTZ R32, R32, R34, R29 ;  /* 0x0000002220207223 */ /* 0x000fe2000001001d */
[----:B------:R-:W-:-:S02]  /*5a00*/  HFMA2 R34, R23, R0.H1_H1, -72, -72 ;  /* 0xd480d48017227431 */ /* 0x000fc40000060000 */
[--C-:B------:R-:W-:Y:S01]  /*5a10*/  HADD2.F32 R39, -RZ, R33.reuse.H0_H0 ;  /* 0x20000021ff277230 */ /* 0x100fe20000004100 */
[----:B------:R-:W-:Y:S01]  /*5a20*/  LOP3.LUT R29, R17, 0xf000f0, RZ, 0xc0, !PT ;  /* 0x00f000f0111d7812 */ /* 0x000fe200078ec0ff */
[----:B------:R-:W-:Y:S01]  /*5a30*/  HADD2.F32 R33, -RZ, R33.H1_H1 ;  /* 0x30000021ff217230 */ /* 0x000fe20000004100 */
[----:B------:R-:W-:Y:S01]  /*5a40*/  LOP3.LUT R41, R18, 0xf000f0, RZ, 0xc0, !PT ;  /* 0x00f000f012297812 */ /* 0x000fe200078ec0ff */
[----:B------:R-:W-:Y:S01]  /*5a50*/  HADD2.F32 R23, -RZ, R34.H0_H0 ;  /* 0x20000022ff177230 */ /* 0x000fe20000004100 */
[----:B------:R-:W-:Y:S02]  /*5a60*/  LOP3.LUT R35, R19, 0xf000f0, RZ, 0xc0, !PT ;  /* 0x00f000f013237812 */ /* 0x000fe400078ec0ff */
[----:B------:R-:W-:Y:S02]  /*5a70*/  LOP3.LUT R29, R29, 0x64006400, RZ, 0xfc, !PT ;  /* 0x640064001d1d7812 */ /* 0x000fe400078efcff */
[----:B------:R-:W-:Y:S01]  /*5a80*/  FFMA.FTZ R36, R23, R39, R36 ;  /* 0x0000002717247223 */ /* 0x000fe20000010024 */
[----:B------:R-:W-:Y:S01]  /*5a90*/  LOP3.LUT R41, R41, 0x64006400, RZ, 0xfc, !PT ;  /* 0x6400640029297812 */ /* 0x000fe200078efcff */
[----:B------:R-:W3:Y:S01]  /*5aa0*/  LDS.64 R22, [UR4+0x8] ;  /* 0x00000804ff167984 */ /* 0x000ee20008000a00 */
[----:B------:R-:W-:Y:S01]  /*5ab0*/  LOP3.LUT R35, R35, 0x64006400, RZ, 0xfc, !PT ;  /* 0x6400640023237812 */ /* 0x000fe200078efcff */
[-C--:B------:R-:W-:Y:S01]  /*5ac0*/  HFMA2 R38, R29, R0.reuse.H1_H1, -72, -72 ;  /* 0xd480d4801d267431 */ /* 0x080fe20000060000 */
[----:B------:R-:W-:Y:S01]  /*5ad0*/  SHF.R.U32.HI R17, RZ, 0x8, R17 ;  /* 0x00000008ff117819 */ /* 0x000fe20000011611 */
[-C--:B------:R-:W-:Y:S01]  /*5ae0*/  HFMA2 R29, R41, R0.reuse.H1_H1, -72, -72 ;  /* 0xd480d480291d7431 */ /* 0x080fe20000060000 */
[----:B------:R-:W-:Y:S01]  /*5af0*/  SHF.R.U32.HI R16, RZ, 0x8, R16 ;  /* 0x00000008ff107819 */ /* 0x000fe20000011610 */
[----:B------:R-:W-:-:S02]  /*5b00*/  HFMA2 R35, R35, R0.H1_H1, -72, -72 ;  /* 0xd480d48023237431 */ /* 0x000fc40000060000 */
[--C-:B------:R-:W-:Y:S01]  /*5b10*/  HADD2.F32 R44, -RZ, R38.reuse.H0_H0 ;  /* 0x20000026ff2c7230 */ /* 0x100fe20000004100 */
[----:B------:R-:W-:Y:S01]  /*5b20*/  SHF.R.U32.HI R18, RZ, 0x8, R18 ;  /* 0x00000008ff127819 */ /* 0x000fe20000011612 */
[----:B------:R-:W-:Y:S01]  /*5b30*/  HADD2.F32 R40, -RZ, R29.H0_H0 ;  /* 0x2000001dff287230 */ /* 0x000fe20000004100 */
[----:B------:R-:W-:Y:S01]  /*5b40*/  SHF.R.U32.HI R19, RZ, 0x8, R19 ;  /* 0x00000008ff137819 */ /* 0x000fe20000011613 */
        /* <DEDUP_REMOVED lines=26> */
[----:B---3--:R-:W-:Y:S02]  /*5cf0*/  HADD2.F32 R45, -RZ, R22.H0_H0 ;  /* 0x20000016ff2d7230 */ /* 0x008fe40000004100 */
[----:B------:R-:W-:Y:S02]  /*5d00*/  HADD2.F32 R39, -RZ, R34.H0_H0 ;  /* 0x20000022ff277230 */ /* 0x000fe40000004100 */
[----:B------:R-:W-:Y:S02]  /*5d10*/  HADD2.F32 R49, -RZ, R35.H0_H0 ;  /* 0x20000023ff317230 */ /* 0x000fe40000004100 */
[----:B------:R-:W-:Y:S02]  /*5d20*/  HADD2.F32 R22, -RZ, R22.H1_H1 ;  /* 0x30000016ff167230 */ /* 0x000fe40000004100 */
[----:B------:R-:W-:Y:S01]  /*5d30*/  FFMA.FTZ R39, R45, R39, R42 ;  /* 0x000000272d277223 */ /* 0x000fe2000001002a */
[----:B------:R-:W-:Y:S02]  /*5d40*/  HADD2.F32 R34, -RZ, R34.H1_H1 ;  /* 0x30000022ff227230 */ /* 0x000fe40000004100 */
[----:B------:R-:W-:Y:S01]  /*5d50*/  FFMA.FTZ R36, R49, R45, R36 ;  /* 0x0000002d31247223 */ /* 0x000fe20000010024 */
[----:B------:R-:W-:-:S02]  /*5d60*/  HADD2.F32 R41, -RZ, R33.H0_H0 ;  /* 0x20000021ff297230 */ /* 0x000fc40000004100 */
[----:B------:R-:W-:Y:S02]  /*5d70*/  HADD2.F32 R35, -RZ, R35.H1_H1 ;  /* 0x30000023ff237230 */ /* 0x000fe40000004100 */
[----:B------:R-:W-:Y:S01]  /*5d80*/  FFMA.FTZ R39, R22, R34, R39 ;  /* 0x0000002216277223 */ /* 0x000fe20000010027 */
[----:B------:R-:W-:Y:S01]  /*5d90*/  LOP3.LUT R34, R17, 0xf000f0, RZ, 0xc0, !PT ;  /* 0x00f000f011227812 */ /* 0x000fe200078ec0ff */
[----:B------:R-:W-:Y:S01]  /*5da0*/  FFMA.FTZ R40, R45, R41, R40 ;  /* 0x000000292d287223 */ /* 0x000fe20000010028 */
[----:B------:R-:W-:Y:S01]  /*5db0*/  LOP3.LUT R17, R16, 0x64006400, RZ, 0xfc, !PT ;  /* 0x6400640010117812 */ /* 0x000fe200078efcff */
[----:B------:R-:W-:Y:S01]  /*5dc0*/  FFMA.FTZ R36, R35, R22, R36 ;  /* 0x0000001623247223 */ /* 0x000fe20000010024 */
[--C-:B------:R-:W-:Y:S01]  /*5dd0*/  HADD2.F32 R43, -RZ, R29.reuse.H0_H0 ;  /* 0x2000001dff2b7230 */ /* 0x100fe20000004100 */
[----:B------:R-:W-:Y:S01]  /*5de0*/  LOP3.LUT R35, R34, 0x64006400, RZ, 0xfc, !PT ;  /* 0x6400640022237812 */ /* 0x000fe200078efcff */
[----:B------:R-:W-:Y:S01]  /*5df0*/  HADD2.F32 R29, -RZ, R29.H1_H1 ;  /* 0x3000001dff1d7230 */ /* 0x000fe20000004100 */
[----:B------:R-:W-:Y:S01]  /*5e00*/  LOP3.LUT R41, R18, 0x64006400, RZ, 0xfc, !PT ;  /* 0x6400640012297812 */ /* 0x000fe200078efcff */
[----:B------:R-:W-:Y:S01]  /*5e10*/  HADD2.F32 R33, -RZ, R33.H1_H1 ;  /* 0x30000021ff217230 */ /* 0x000fe20000004100 */
[----:B------:R-:W-:Y:S01]  /*5e20*/  LOP3.LUT R18, R19, 0xf000f0, RZ, 0xc0, !PT ;  /* 0x00f000f013127812 */ /* 0x000fe200078ec0ff */
[----:B------:R-:W-:-:S02]  /*5e30*/  HFMA2 R19, R17, R0.H1_H1, -72, -72 ;  /* 0xd480d48011137431 */ /* 0x000fc40000060000 */
[----:B------:R-:W-:Y:S01]  /*5e40*/  FFMA.FTZ R43, R45, R43, R32 ;  /* 0x0000002b2d2b7223 */ /* 0x000fe20000010020 */
[-C--:B------:R-:W-:Y:S01]  /*5e50*/  HFMA2 R17, R35, R0.reuse.H1_H1, -72, -72 ;  /* 0xd480d48023117431 */ /* 0x080fe20000060000 */
[----:B------:R-:W-:Y:S01]  /*5e60*/  LOP3.LUT R35, R18, 0x64006400, RZ, 0xfc, !PT ;  /* 0x6400640012237812 */ /* 0x000fe200078efcff */
[-C--:B------:R-:W-:Y:S02]  /*5e70*/  HFMA2 R16, R41, R0.reuse.H1_H1, -72, -72 ;  /* 0xd480d48029107431 */ /* 0x080fe40000060000 */
[C---:B------:R-:W-:Y:S01]  /*5e80*/  FFMA.FTZ R43, R22.reuse, R29, R43 ;  /* 0x0000001d162b7223 */ /* 0x040fe2000001002b */
[----:B------:R-:W-:Y:S01]  /*5e90*/  FFMA.FTZ R40, R22, R33, R40 ;  /* 0x0000002116287223 */ /* 0x000fe20000010028 */
[----:B------:R-:W-:Y:S02]  /*5ea0*/  HADD2.F32 R18, -RZ, R23.H0_H0 ;  /* 0x20000017ff127230 */ /* 0x000fe40000004100 */
[----:B------:R-:W-:Y:S02]  /*5eb0*/  HFMA2 R22, R35, R0.H1_H1, -72, -72 ;  /* 0xd480d48023167431 */ /* 0x000fe40000060000 */
[----:B------:R-:W-:Y:S01]  /*5ec0*/  HADD2.F32 R29, -RZ, R16.H0_H0 ;  /* 0x20000010ff1d7230 */ /* 0x000fe20000004100 */
[----:B------:R-:W3:Y:S01]  /*5ed0*/  LDS.64 R32, [UR4+0x10] ;  /* 0x00001004ff207984 */ /* 0x000ee20008000a00 */
[----:B------:R-:W-:-:S02]  /*5ee0*/  HADD2.F32 R41, -RZ, R19.H0_H0 ;  /* 0x20000013ff297230 */ /* 0x000fc40000004100 */
[----:B------:R-:W-:Y:S02]  /*5ef0*/  HADD2.F32 R34, -RZ, R17.H0_H0 ;  /* 0x20000011ff227230 */ /* 0x000fe40000004100 */
[C---:B------:R-:W-:Y:S01]  /*5f00*/  FFMA.FTZ R40, R18.reuse, R29, R40 ;  /* 0x0000001d12287223 */ /* 0x040fe20000010028 */
[----:B------:R-:W-:Y:S02]  /*5f10*/  HADD2.F32 R29, -RZ, R22.H0_H0 ;  /* 0x20000016ff1d7230 */ /* 0x000fe40000004100 */
[----:B------:R-:W-:Y:S01]  /*5f20*/  FFMA.FTZ R36, R41, R18, R36 ;  /* 0x0000001229247223 */ /* 0x000fe20000010024 */
[----:B------:R-:W-:Y:S02]  /*5f30*/  HADD2.F32 R23, -RZ, R23.H1_H1 ;  /* 0x30000017ff177230 */ /* 0x000fe40000004100 */
[C---:B------:R-:W-:Y:S01]  /*5f40*/  FFMA.FTZ R34, R18.reuse, R34, R39 ;  /* 0x0000002212227223 */ /* 0x040fe20000010027 */
[----:B------:R-:W-:Y:S02]  /*5f50*/  HADD2.F32 R19, -RZ, R19.H1_H1 ;  /* 0x30000013ff137230 */ /* 0x000fe40000004100 */
[----:B------:R-:W-:Y:S01]  /*5f60*/  FFMA.FTZ R43, R18, R29, R43 ;  /* 0x0000001d122b7223 */ /* 0x000fe2000001002b */
[----:B------:R-:W-:Y:S01]  /*5f70*/  HADD2.F32 R17, -RZ, R17.H1_H1 ;  /* 0x30000011ff117230 */ /* 0x000fe20000004100 */
[----:B----4-:R-:W-:Y:S01]  /*5f80*/  LOP3.LUT R18, R12, 0xf000f, RZ, 0xc0, !PT ;  /* 0x000f000f0c127812 */ /* 0x010fe200078ec0ff */
[----:B------:R-:W-:-:S02]  /*5f90*/  HADD2.F32 R35, -RZ, R16.H1_H1 ;  /* 0x30000010ff237230 */ /* 0x000fc40000004100 */
[----:B------:R-:W-:Y:S01]  /*5fa0*/  FFMA.FTZ R29, R19, R23, R36 ;  /* 0x00000017131d7223 */ /* 0x000fe20000010024 */
[----:B------:R-:W-:Y:S01]  /*5fb0*/  LOP3.LUT R19, R13, 0xf000f, RZ, 0xc0, !PT ;  /* 0x000f000f0d137812 */ /* 0x000fe200078ec0ff */
[----:B------:R-:W-:Y:S01]  /*5fc0*/  FFMA.FTZ R36, R23, R17, R34 ;  /* 0x0000001117247223 */ /* 0x000fe20000010022 */
[----:B------:R-:W-:Y:S01]  /*5fd0*/  IMAD.WIDE R16, R37, 0x4, R46 ;  /* 0x0000000425107825 */ /* 0x000fe200078e022e */
[----:B------:R-:W-:-:S03]  /*5fe0*/  LOP3.LUT R18, R18, 0x64006400, RZ, 0xfc, !PT ;  /* 0x6400640012127812 */ /* 0x000fc600078efcff */
[----:B------:R-:W-:Y:S01]  /*5ff0*/  FFMA.FTZ R34, R23, R35, R40 ;  /* 0x0000002317227223 */ /* 0x000fe20000010028 */
[----:B------:R-:W-:Y:S01]  /*6000*/  LOP3.LUT R19, R19, 0x64006400, RZ, 0xfc, !PT ;  /* 0x6400640013137812 */ /* 0x000fe200078efcff */
[----:B------:R-:W-:Y:S02]  /*6010*/  HADD2.F32 R22, -RZ, R22.H1_H1 ;  /* 0x30000016ff167230 */ /* 0x000fe40000004100 */
[----:B------:R-:W-:Y:S02]  /*6020*/  HADD2 R41, R18, -1032, -1032 ;  /* 0xe408e40812297430 */ /* 0x000fe40000000000 */
[----:B------:R-:W-:Y:S02]  /*6030*/  HADD2 R39, R19, -1032, -1032 ;  /* 0xe408e40813277430 */ /* 0x000fe40000000000 */
[----:B------:R-:W-:Y:S01]  /*6040*/  FFMA.FTZ R35, R23, R22, R43 ;  /* 0x0000001617237223 */ /* 0x000fe2000001002b */
[----:B------:R-:W4:Y:S01]  /*6050*/  LDG.E.128.CONSTANT R16, desc[UR6][R16.64] ;  /* 0x0000000610107981 */ /* 0x000f22000c1e9d00 */
[----:B------:R-:W-:-:S02]  /*6060*/  LOP3.LUT R22, R14, 0xf000f, RZ, 0xc0, !PT ;  /* 0x000f000f0e167812 */ /* 0x000fc400078ec0ff */
[----:B------:R-:W-:Y:S02]  /*6070*/  LOP3.LUT R23, R15, 0xf000f, RZ, 0xc0, !PT ;  /* 0x000f000f0f177812 */ /* 0x000fe400078ec0ff */
[----:B------:R-:W-:Y:S02]  /*6080*/  LOP3.LUT R38, R22, 0x64006400, RZ, 0xfc, !PT ;  /* 0x6400640016267812 */ /* 0x000fe400078efcff */
[----:B------:R-:W-:-:S03]  /*6090*/  LOP3.LUT R23, R23, 0x64006400, RZ, 0xfc, !PT ;  /* 0x6400640017177812 */ /* 0x000fc600078efcff */
[----:B------:R-:W-:Y:S02]  /*60a0*/  HADD2 R38, R38, -1032, -1032 ;  /* 0xe408e40826267430 */ /* 0x000fe40000000000 */
[----:B------:R-:W-:Y:S02]  /*60b0*/  HADD2 R37, R23, -1032, -1032 ;  /* 0xe408e40817257430 */ /* 0x000fe40000000000 */
[----:B---3--:R-:W-:Y:S02]  /*60c0*/  HADD2.F32 R22, -RZ, R32.H0_H0 ;  /* 0x20000020ff167230 */ /* 0x008fe40000004100 */
[----:B------:R-:W-:Y:S02]  /*60d0*/  HADD2.F32 R45, -RZ, R41.H0_H0 ;  /* 0x20000029ff2d7230 */ /* 0x000fe40000004100 */
[----:B-1----:R-:W-:Y:S02]  /*60e0*/  HADD2.F32 R47, -RZ, R39.H0_H0 ;  /* 0x20000027ff2f7230 */ /* 0x002fe40000004100 */
[----:B------:R-:W-:-:S02]  /*60f0*/  HADD2.F32 R43, -RZ, R38.H0_H0 ;  /* 0x20000026ff2b7230 */ /* 0x000fc40000004100 */
[----:B------:R-:W-:Y:S02]  /*6100*/  HADD2.F32 R23, -RZ, R37.H0_H0 ;  /* 0x20000025ff177230 */ /* 0x000fe40000004100 */
[----:B------:R-:W-:Y:S01]  /*6110*/  FFMA.FTZ R42, R45, R22, RZ ;  /* 0x000000162d2a7223 */ /* 0x000fe200000100ff */
[C---:B------:R-:W-:Y:S01]  /*6120*/  FFMA.FTZ R45, R22.reuse, R47, RZ ;  /* 0x0000002f162d7223 */ /* 0x040fe200000100ff */
[C---:B------:R-:W-:Y:S01]  /*6130*/  FFMA.FTZ R40, R22.reuse, R43, RZ ;  /* 0x0000002b16287223 */ /* 0x040fe200000100ff */
[----:B------:R-:W-:Y:S01]  /*6140*/  FFMA.FTZ R22, R22, R23, RZ ;  /* 0x0000001716167223 */ /* 0x000fe200000100ff */
[----:B------:R-:W-:Y:S02]  /*6150*/  HADD2.F32 R23, -RZ, R41.H1_H1 ;  /* 0x30000029ff177230 */ /* 0x000fe40000004100 */
[----:B------:R-:W-:Y:S02]  /*6160*/  HADD2.F32 R41, -RZ, R32.H1_H1 ;  /* 0x30000020ff297230 */ /* 0x000fe40000004100 */
[----:B------:R-:W-:-:S02]  /*6170*/  HADD2.F32 R32, -RZ, R39.H1_H1 ;  /* 0x30000027ff207230 */ /* 0x000fc40000004100 */
[----:B------:R-:W-:Y:S01]  /*6180*/  HADD2.F32 R39, -RZ, R38.H1_H1 ;  /* 0x30000026ff277230 */ /* 0x000fe20000004100 */
[----:B------:R-:W-:Y:S02]  /*6190*/  LOP3.LUT R38, R12, 0xf000f0, RZ, 0xc0, !PT ;  /* 0x00f000f00c267812 */ /* 0x000fe400078ec0ff */
[C---:B------:R-:W-:Y:S02]  /*61a0*/  FFMA.FTZ R45, R41.reuse, R32, R45 ;  /* 0x00000020292d7223 */ /* 0x040fe4000001002d */
[----:B------:R-:W-:Y:S01]  /*61b0*/  FFMA.FTZ R32, R41, R39, R40 ;  /* 0x0000002729207223 */ /* 0x000fe20000010028 */
[----:B------:R-:W-:Y:S01]  /*61c0*/  LOP3.LUT R39, R38, 0x64006400, RZ, 0xfc, !PT ;  /* 0x6400640026277812 */ /* 0x000fe200078efcff */
[----:B------:R-:W-:-:S04]  /*61d0*/  HADD2.F32 R37, -RZ, R37.H1_H1 ;  /* 0x30000025ff257230 */ /* 0x000fc80000004100 */
[----:B------:R-:W-:Y:S02]  /*61e0*/  HFMA2 R38, R39, R0.H1_H1, -72, -72 ;  /* 0xd480d48027267431 */ /* 0x000fe40000060000 */
[----:B------:R-:W-:Y:S01]  /*61f0*/  FFMA.FTZ R37, R41, R37, R22 ;  /* 0x0000002529257223 */ /* 0x000fe20000010016 */
[----:B------:R-:W-:Y:S01]  /*6200*/  FFMA.FTZ R23, R23, R41, R42 ;  /* 0x0000002917177223 */ /* 0x000fe2000001002a */
[----:B------:R-:W-:Y:S01]  /*6210*/  LOP3.LUT R22, R13, 0xf000f0, RZ, 0xc0, !PT ;  /* 0x00f000f00d167812 */ /* 0x000fe200078ec0ff */
[----:B------:R-:W-:Y:S02]  /*6220*/  HADD2.F32 R46, -RZ, R33.H0_H0 ;  /* 0x20000021ff2e7230 */ /* 0x000fe40000004100 */
[----:B------:R-:W-:Y:S01]  /*6230*/  HADD2.F32 R40, -RZ, R38.H0_H0 ;  /* 0x20000026ff287230 */ /* 0x000fe20000004100 */
[----:B------:R-:W-:Y:S02]  /*6240*/  LOP3.LUT R39, R22, 0x64006400, RZ, 0xfc, !PT ;  /* 0x6400640016277812 */ /* 0x000fe400078efcff */
[----:B------:R-:W-:-:S02]  /*6250*/  LOP3.LUT R43, R15, 0xf000f0, RZ, 0xc0, !PT ;  /* 0x00f000f00f2b7812 */ /* 0x000fc400078ec0ff */
[----:B------:R-:W-:Y:S02]  /*6260*/  FFMA.FTZ R40, R40, R46, R23 ;  /* 0x0000002e28287223 */ /* 0x000fe40000010017 */
[----:B------:R-:W1:Y:S01]  /*6270*/  LDS.64 R22, [UR4+0x18] ;  /* 0x00001804ff167984 */ /* 0x000e620008000a00 */
[----:B------:R-:W-:Y:S01]  /*6280*/  LOP3.LUT R43, R43, 0x64006400, RZ, 0xfc, !PT ;  /* 0x640064002b2b7812 */ /* 0x000fe200078efcff */
[----:B------:R-:W-:-:S04]  /*6290*/  HFMA2 R39, R39, R0.H1_H1, -72, -72 ;  /* 0xd480d48027277431 */ /* 0x000fc80000060000 */
[----:B------:R-:W-:Y:S01]  /*62a0*/  HFMA2 R42, R43, R0.H1_H1, -72, -72 ;  /* 0xd480d4802b2a7431 */ /* 0x000fe20000060000 */
[----:B------:R-:W-:Y:S01]  /*62b0*/  LOP3.LUT R41, R14, 0xf000f0, RZ, 0xc0, !PT ;  /* 0x00f000f00e297812 */ /* 0x000fe200078ec0ff */
[----:B------:R-:W-:-:S03]  /*62c0*/  HADD2.F32 R43, -RZ, R39.H0_H0 ;  /* 0x20000027ff2b7230 */ /* 0x000fc60000004100 */
[----:B------:R-:W-:Y:S01]  /*62d0*/  HADD2.F32 R44, -RZ, R42.H0_H0 ;  /* 0x2000002aff2c7230 */ /* 0x000fe20000004100 */
[----:B------:R-:W-:Y:S01]  /*62e0*/  LOP3.LUT R41, R41, 0x64006400, RZ, 0xfc, !PT ;  /* 0x6400640029297812 */ /* 0x000fe200078efcff */
[----:B------:R-:W-:Y:S02]  /*62f0*/  HADD2.F32 R39, -RZ, R39.H1_H1 ;  /* 0x30000027ff277230 */ /* 0x000fe40000004100 */
[C---:B------:R-:W-:Y:S01]  /*6300*/  FFMA.FTZ R43, R46.reuse, R43, R45 ;  /* 0x0000002b2e2b7223 */ /* 0x040fe2000001002d */
[----:B------:R-:W-:Y:S01]  /*6310*/  FFMA.FTZ R37, R46, R44, R37 ;  /* 0x0000002c2e257223 */ /* 0x000fe20000010025 */
[----:B------:R-:W-:Y:S01]  /*6320*/  HADD2.F32 R44, -RZ, R33.H1_H1 ;  /* 0x30000021ff2c7230 */ /* 0x000fe20000004100 */
[----:B------:R-:W-:Y:S01]  /*6330*/  SHF.R.U32.HI R13, RZ, 0x8, R13 ;  /* 0x00000008ff0d7819 */ /* 0x000fe2000001160d */
[----:B------:R-:W-:Y:S01]  /*6340*/  HADD2.F32 R33, -RZ, R38.H1_H1 ;  /* 0x30000026ff217230 */ /* 0x000fe20000004100 */
[----:B------:R-:W-:Y:S01]  /*6350*/  SHF.R.U32.HI R12, RZ, 0x8, R12 ;  /* 0x00000008ff0c7819 */ /* 0x000fe2000001160c */
[----:B------:R-:W-:-:S02]  /*6360*/  HFMA2 R41, R41, R0.H1_H1, -72, -72 ;  /* 0xd480d48029297431 */ /* 0x000fc40000060000 */
[----:B------:R-:W-:Y:S01]  /*6370*/  FFMA.FTZ R43, R44, R39, R43 ;  /* 0x000000272c2b7223 */ /* 0x000fe2000001002b */
[----:B------:R-:W-:Y:S01]  /*6380*/  LOP3.LUT R39, R13, 0xf000f, RZ, 0xc0, !PT ;  /* 0x000f000f0d277812 */ /* 0x000fe200078ec0ff */
[----:B------:R-:W-:Y:S01]  /*6390*/  FFMA.FTZ R40, R33, R44, R40 ;  /* 0x0000002c21287223 */ /* 0x000fe20000010028 */
[----:B------:R-:W-:Y:S01]  /*63a0*/  LOP3.LUT R33, R12, 0xf000f, RZ, 0xc0, !PT ;  /* 0x000f000f0c217812 */ /* 0x000fe200078ec0ff */
[--C-:B------:R-:W-:Y:S01]  /*63b0*/  HADD2.F32 R45, -RZ, R41.reuse.H0_H0 ;  /* 0x20000029ff2d7230 */ /* 0x100fe20000004100 */
[----:B------:R-:W-:Y:S02]  /*63c0*/  SHF.R.U32.HI R14, RZ, 0x8, R14 ;  /* 0x00000008ff0e7819 */ /* 0x000fe4000001160e */
[----:B------:R-:W-:Y:S02]  /*63d0*/  LOP3.LUT R39, R39, 0x64006400, RZ, 0xfc, !PT ;  /* 0x6400640027277812 */ /* 0x000fe400078efcff */
[----:B------:R-:W-:Y:S01]  /*63e0*/  LOP3.LUT R38, R33, 0x64006400, RZ, 0xfc, !PT ;  /* 0x6400640021267812 */ /* 0x000fe200078efcff */
[----:B------:R-:W-:Y:S01]  /*63f0*/  HADD2.F32 R41, -RZ, R41.H1_H1 ;  /* 0x30000029ff297230 */ /* 0x000fe20000004100 */
[----:B------:R-:W-:Y:S01]  /*6400*/  SHF.R.U32.HI R33, RZ, 0x8, R15 ;  /* 0x00000008ff217819 */ /* 0x000fe2000001160f */
[----:B------:R-:W-:Y:S01]  /*6410*/  HADD2.F32 R42, -RZ, R42.H1_H1 ;  /* 0x3000002aff2a7230 */ /* 0x000fe20000004100 */
[----:B------:R-:W-:Y:S01]  /*6420*/  LOP3.LUT R15, R14, 0xf000f, RZ, 0xc0, !PT ;  /* 0x000f000f0e0f7812 */ /* 0x000fe200078ec0ff */
[----:B------:R-:W-:Y:S01]  /*6430*/  FFMA.FTZ R32, R46, R45, R32 ;  /* 0x0000002d2e207223 */ /* 0x000fe20000010020 */
[----:B------:R-:W-:-:S02]  /*6440*/  HADD2 R39, R39, -1032, -1032 ;  /* 0xe408e40827277430 */ /* 0x000fc40000000000 */
[----:B------:R-:W-:Y:S01]  /*6450*/  HADD2 R38, R38, -1032, -1032 ;  /* 0xe408e40826267430 */ /* 0x000fe20000000000 */
[----:B------:R-:W-:Y:S01]  /*6460*/  LOP3.LUT R15, R15, 0x64006400, RZ, 0xfc, !PT ;  /* 0x640064000f0f7812 */ /* 0x000fe200078efcff */
[C---:B------:R-:W-:Y:S01]  /*6470*/  FFMA.FTZ R32, R44.reuse, R41, R32 ;  /* 0x000000292c207223 */ /* 0x040fe20000010020 */
[----:B------:R-:W-:Y:S01]  /*6480*/  FFMA.FTZ R37, R44, R42, R37 ;  /* 0x0000002a2c257223 */ /* 0x000fe20000010025 */
[----:B-1----:R-:W-:Y:S02]  /*6490*/  HADD2.F32 R42, -RZ, R22.H0_H0 ;  /* 0x20000016ff2a7230 */ /* 0x002fe40000004100 */
[----:B------:R-:W-:Y:S02]  /*64a0*/  HADD2.F32 R44, -RZ, R39.H0_H0 ;  /* 0x20000027ff2c7230 */ /* 0x000fe40000004100 */
[----:B------:R-:W-:Y:S02]  /*64b0*/  HADD2 R15, R15, -1032, -1032 ;  /* 0xe408e4080f0f7430 */ /* 0x000fe40000000000 */
[----:B------:R-:W-:Y:S01]  /*64c0*/  HADD2.F32 R45, -RZ, R38.H0_H0 ;  /* 0x20000026ff2d7230 */ /* 0x000fe20000004100 */
[----:B------:R-:W-:Y:S01]  /*64d0*/  LOP3.LUT R41, R33, 0xf000f, RZ, 0xc0, !PT ;  /* 0x000f000f21297812 */ /* 0x000fe200078ec0ff */
[----:B------:R-:W-:-:S02]  /*64e0*/  HADD2.F32 R22, -RZ, R22.H1_H1 ;  /* 0x30000016ff167230 */ /* 0x000fc40000004100 */
[----:B------:R-:W-:Y:S01]  /*64f0*/  FFMA.FTZ R43, R42, R44, R43 ;  /* 0x0000002c2a2b7223 */ /* 0x000fe2000001002b */
[----:B------:R-:W-:Y:S02]  /*6500*/  HADD2.F32 R39, -RZ, R39.H1_H1 ;  /* 0x30000027ff277230 */ /* 0x000fe40000004100 */
[----:B------:R-:W-:Y:S01]  /*6510*/  FFMA.FTZ R46, R45, R42, R40 ;  /* 0x0000002a2d2e7223 */ /* 0x000fe20000010028 */
[----:B------:R-:W-:Y:S01]  /*6520*/  LOP3.LUT R41, R41, 0x64006400, RZ, 0xfc, !PT ;  /* 0x6400640029297812 */ /* 0x000fe200078efcff */
[--C-:B------:R-:W-:Y:S01]  /*6530*/  HADD2.F32 R45, -RZ, R15.reuse.H0_H0 ;  /* 0x2000000fff2d7230 */ /* 0x100fe20000004100 */
[----:B------:R-:W-:Y:S01]  /*6540*/  LOP3.LUT R12, R12, 0xf000f0, RZ, 0xc0, !PT ;  /* 0x00f000f00c0c7812 */ /* 0x000fe200078ec0ff */
[----:B------:R-:W-:Y:S01]  /*6550*/  FFMA.FTZ R43, R22, R39, R43 ;  /* 0x00000027162b7223 */ /* 0x000fe2000001002b */
[----:B------:R-:W-:Y:S01]  /*6560*/  HADD2.F32 R39, -RZ, R15.H1_H1 ;  /* 0x3000000fff277230 */ /* 0x000fe20000004100 */
[----:B------:R-:W-:Y:S01]  /*6570*/  LOP3.LUT R15, R13, 0xf000f0, RZ, 0xc0, !PT ;  /* 0x00f000f00d0f7812 */ /* 0x000fe200078ec0ff */
[----:B------:R-:W-:-:S02]  /*6580*/  HADD2 R41, R41, -1032, -1032 ;  /* 0xe408e40829297430 */ /* 0x000fc40000000000 */
[----:B------:R-:W-:Y:S01]  /*6590*/  FFMA.FTZ R32, R42, R45, R32 ;  /* 0x0000002d2a207223 */ /* 0x000fe20000010020 */
[----:B------:R-:W-:Y:S02]  /*65a0*/  LOP3.LUT R14, R14, 0xf000f0, RZ, 0xc0, !PT ;  /* 0x00f000f00e0e7812 */ /* 0x000fe400078ec0ff */
[----:B------:R-:W-:Y:S02]  /*65b0*/  LOP3.LUT R13, R12, 0x64006400, RZ, 0xfc, !PT ;  /* 0x640064000c0d7812 */ /* 0x000fe400078efcff */
[----:B------:R-:W-:Y:S01]  /*65c0*/  LOP3.LUT R15, R15, 0x64006400, RZ, 0xfc, !PT ;  /* 0x640064000f0f7812 */ /* 0x000fe200078efcff */
[----:B------:R-:W-:Y:S01]  /*65d0*/  FFMA.FTZ R32, R22, R39, R32 ;  /* 0x0000002716207223 */ /* 0x000fe20000010020 */
[----:B------:R-:W-:Y:S01]  /*65e0*/  LOP3.LUT R33, R33, 0xf000f0, RZ, 0xc0, !PT ;  /* 0x00f000f021217812 */ /* 0x000fe200078ec0ff */
[----:B------:R-:W-:Y:S01]  /*65f0*/  HADD2.F32 R40, -RZ, R41.H0_H0 ;  /* 0x20000029ff287230 */ /* 0x000fe20000004100 */
[----:B------:R-:W-:Y:S01]  /*6600*/  LOP3.LUT R39, R14, 0x64006400, RZ, 0xfc, !PT ;  /* 0x640064000e277812 */ /* 0x000fe200078efcff */
[----:B------:R-:W-:-:S02]  /*6610*/  HFMA2 R12, R13, R0.H1_H1, -72, -72 ;  /* 0xd480d4800d0c7431 */ /* 0x000fc40000060000 */
[-C--:B------:R-:W-:Y:S01]  /*6620*/  HFMA2 R13, R15, R0.reuse.H1_H1, -72, -72 ;  /* 0xd480d4800f0d7431 */ /* 0x080fe20000060000 */
[----:B------:R-:W-:Y:S01]  /*6630*/  LOP3.LUT R15, R33, 0x64006400, RZ, 0xfc, !PT ;  /* 0x64006400210f7812 */ /* 0x000fe200078efcff */
[----:B------:R-:W-:Y:S02]  /*6640*/  HADD2.F32 R45, -RZ, R38.H1_H1 ;  /* 0x30000026ff2d7230 */ /* 0x000fe40000004100 */
[----:B------:R-:W-:Y:S01]  /*6650*/  FFMA.FTZ R37, R42, R40, R37 ;  /* 0x000000282a257223 */ /* 0x000fe20000010025 */
[----:B------:R-:W-:Y:S02]  /*6660*/  HADD2.F32 R41, -RZ, R41.H1_H1 ;  /* 0x30000029ff297230 */ /* 0x000fe40000004100 */
[-C--:B------:R-:W-:Y:S02]  /*6670*/  HFMA2 R14, R39, R0.reuse.H1_H1, -72, -72 ;  /* 0xd480d480270e7431 */ /* 0x080fe40000060000 */
[----:B------:R-:W-:Y:S02]  /*6680*/  HFMA2 R15, R15, R0.H1_H1, -72, -72 ;  /* 0xd480d4800f0f7431 */ /* 0x000fe40000060000 */
[----:B------:R-:W-:Y:S01]  /*6690*/  FFMA.FTZ R46, R45, R22, R46 ;  /* 0x000000162d2e7223 */ /* 0x000fe2000001002e */
[----:B------:R-:W-:Y:S01]  /*66a0*/  FFMA.FTZ R37, R22, R41, R37 ;  /* 0x0000002916257223 */ /* 0x000fe20000010025 */
[----:B------:R-:W-:-:S02]  /*66b0*/  HADD2.F32 R22, -RZ, R23.H0_H0 ;  /* 0x20000017ff167230 */ /* 0x000fc40000004100 */
[----:B------:R-:W-:Y:S02]  /*66c0*/  HADD2.F32 R39, -RZ, R12.H0_H0 ;  /* 0x2000000cff277230 */ /* 0x000fe40000004100 */
[----:B------:R-:W-:Y:S02]  /*66d0*/  HADD2.F32 R33, -RZ, R14.H0_H0 ;  /* 0x2000000eff217230 */ /* 0x000fe40000004100 */
[----:B------:R-:W-:Y:S02]  /*66e0*/  HADD2.F32 R38, -RZ, R13.H0_H0 ;  /* 0x2000000dff267230 */ /* 0x000fe40000004100 */
[----:B------:R-:W-:Y:S02]  /*66f0*/  HADD2.F32 R40, -RZ, R15.H0_H0 ;  /* 0x2000000fff287230 */ /* 0x000fe40000004100 */
[----:B------:R-:W-:Y:S01]  /*6700*/  FFMA.FTZ R46, R39, R22, R46 ;  /* 0x00000016272e7223 */ /* 0x000fe2000001002e */
[----:B------:R-:W-:Y:S01]  /*6710*/  FFMA.FTZ R32, R22, R33, R32 ;  /* 0x0000002116207223 */ /* 0x000fe20000010020 */
[----:B------:R-:W-:-:S02]  /*6720*/  HADD2.F32 R23, -RZ, R23.H1_H1 ;  /* 0x30000017ff177230 */ /* 0x000fc40000004100 */
[C---:B------:R-:W-:Y:S01]  /*6730*/  FFMA.FTZ R38, R22.reuse, R38, R43 ;  /* 0x0000002616267223 */ /* 0x040fe2000001002b */
[----:B------:R-:W-:Y:S02]  /*6740*/  HADD2.F32 R33, -RZ, R12.H1_H1 ;  /* 0x3000000cff217230 */ /* 0x000fe40000004100 */
[----:B------:R-:W-:Y:S02]  /*6750*/  HADD2.F32 R13, -RZ, R13.H1_H1 ;  /* 0x3000000dff0d7230 */ /* 0x000fe40000004100 */
[----:B------:R-:W-:Y:S02]  /*6760*/  HADD2.F32 R39, -RZ, R14.H1_H1 ;  /* 0x3000000eff277230 */ /* 0x000fe40000004100 */
[----:B------:R-:W-:Y:S01]  /*6770*/  FFMA.FTZ R37, R22, R40, R37 ;  /* 0x0000002816257223 */ /* 0x000fe20000010025 */
[----:B------:R-:W-:Y:S02]  /*6780*/  HADD2.F32 R12, -RZ, R15.H1_H1 ;  /* 0x3000000fff0c7230 */ /* 0x000fe40000004100 */
[----:B------:R-:W-:Y:S01]  /*6790*/  FMUL.FTZ R29, R26, R29 ;  /* 0x0000001d1a1d7220 */ /* 0x000fe20000410000 */
[----:B------:R-:W-:Y:S01]  /*67a0*/  FMUL.FTZ R36, R31, R36 ;  /* 0x000000241f247220 */ /* 0x000fe20000410000 */
[----:B------:R-:W-:Y:S01]  /*67b0*/  FFMA.FTZ R15, R33, R23, R46 ;  /* 0x00000017210f7223 */ /* 0x000fe2000001002e */
[C---:B------:R-:W-:Y:S01]  /*67c0*/  FFMA.FTZ R14, R23.reuse, R13, R38 ;  /* 0x0000000d170e7223 */ /* 0x040fe20000010026 */
[----:B------:R-:W-:Y:S01]  /*67d0*/  FFMA.FTZ R22, R23, R39, R32 ;  /* 0x0000002717167223 */ /* 0x000fe20000010020 */
[----:B------:R-:W-:Y:S01]  /*67e0*/  FMUL.FTZ R34, R21, R34 ;  /* 0x0000002215227220 */ /* 0x000fe20000410000 */
[----:B------:R-:W-:Y:S01]  /*67f0*/  FFMA.FTZ R23, R23, R12, R37 ;  /* 0x0000000c17177223 */ /* 0x000fe20000010025 */
[----:B------:R-:W-:Y:S01]  /*6800*/  F2FP.F16.F32.PACK_AB R33, RZ, R29 ;  /* 0x0000001dff21723e */ /* 0x000fe200000000ff */
[----:B------:R-:W1:Y:S01]  /*6810*/  LDS.64 R12, [UR4+0x20] ;  /* 0x00002004ff0c7984 */ /* 0x000e620008000a00 */
[----:B------:R-:W-:Y:S01]  /*6820*/  F2FP.F16.F32.PACK_AB R36, RZ, R36 ;  /* 0x00000024ff24723e */ /* 0x000fe200000000ff */
[----:B------:R-:W-:Y:S01]  /*6830*/  FMUL.FTZ R32, R20, R35 ;  /* 0x0000002314207220 */ /* 0x000fe20000410000 */
[----:B------:R-:W-:Y:S01]  /*6840*/  F2FP.F16.F32.PACK_AB R29, RZ, R34 ;  /* 0x00000022ff1d723e */ /* 0x000fe200000000ff */
[----:B------:R-:W-:Y:S01]  /*6850*/  FMUL.FTZ R15, R26, R15 ;  /* 0x0000000f1a0f7220 */ /* 0x000fe20000410000 */
[----:B------:R-:W-:Y:S01]  /*6860*/  PRMT R34, R33, 0x5410, R36 ;  /* 0x0000541021227816 */ /* 0x000fe20000000024 */
[----:B------:R-:W-:Y:S01]  /*6870*/  FMUL.FTZ R14, R31, R14 ;  /* 0x0000000e1f0e7220 */ /* 0x000fe20000410000 */
[----:B------:R-:W-:Y:S01]  /*6880*/  FMUL.FTZ R33, R21, R22 ;  /* 0x0000001615217220 */ /* 0x000fe20000410000 */
[----:B------:R-:W-:Y:S01]  /*6890*/  FMUL.FTZ R23, R20, R23 ;  /* 0x0000001714177220 */ /* 0x000fe20000410000 */
[----:B------:R-:W-:-:S02]  /*68a0*/  F2FP.F16.F32.PACK_AB R32, RZ, R32 ;  /* 0x00000020ff20723e */ /* 0x000fc400000000ff */
[----:B------:R-:W-:Y:S02]  /*68b0*/  F2FP.F16.F32.PACK_AB R15, RZ, R15 ;  /* 0x0000000fff0f723e */ /* 0x000fe400000000ff */
[----:B------:R-:W-:Y:S02]  /*68c0*/  F2FP.F16.F32.PACK_AB R14, RZ, R14 ;  /* 0x0000000eff0e723e */ /* 0x000fe400000000ff */
[----:B------:R-:W-:Y:S02]  /*68d0*/  F2FP.F16.F32.PACK_AB R33, RZ, R33 ;  /* 0x00000021ff21723e */ /* 0x000fe400000000ff */
[----:B------:R-:W-:Y:S02]  /*68e0*/  F2FP.F16.F32.PACK_AB R23, RZ, R23 ;  /* 0x00000017ff17723e */ /* 0x000fe400000000ff */
[----:B------:R-:W-:Y:S02]  /*68f0*/  PRMT R29, R29, 0x5410, R32 ;  /* 0x000054101d1d7816 */ /* 0x000fe40000000020 */
[----:B------:R-:W-:-:S02]  /*6900*/  PRMT R15, R15, 0x5410, R14 ;  /* 0x000054100f0f7816 */ /* 0x000fc4000000000e */
[----:B------:R-:W-:Y:S01]  /*6910*/  PRMT R33, R33, 0x5410, R23 ;  /* 0x0000541021217816 */ /* 0x000fe20000000017 */
[----:B------:R-:W-:Y:S01]  /*6920*/  HADD2 R14, R29, R5 ;  /* 0x000000051d0e7230 */ /* 0x000fe20000000000 */
[C---:B--2---:R-:W-:Y:S02]  /*6930*/  LOP3.LUT R5, R8.reuse, 0xf000f, RZ, 0xc0, !PT ;  /* 0x000f000f08057812 */ /* 0x044fe400078ec0ff */
[----:B------:R-:W-:Y:S01]  /*6940*/  LOP3.LUT R23, R8, 0xf000f0, RZ, 0xc0, !PT ;  /* 0x00f000f008177812 */ /* 0x000fe200078ec0ff */
[----:B------:R-:W-:Y:S01]  /*6950*/  HADD2 R14, R33, R14 ;  /* 0x0000000e210e7230 */ /* 0x000fe20000000000 */
[----:B------:R-:W-:Y:S02]  /*6960*/  SHF.R.U32.HI R29, RZ, 0x8, R8 ;  /* 0x00000008ff1d7819 */ /* 0x000fe40000011608 */
[C---:B------:R-:W-:Y:S02]  /*6970*/  LOP3.LUT R8, R9.reuse, 0xf000f, RZ, 0xc0, !PT ;  /* 0x000f000f09087812 */ /* 0x040fe400078ec0ff */
[----:B------:R-:W-:-:S02]  /*6980*/  LOP3.LUT R32, R9, 0xf000f0, RZ, 0xc0, !PT ;  /* 0x00f000f009207812 */ /* 0x000fc400078ec0ff */
[----:B------:R-:W-:Y:S02]  /*6990*/  SHF.R.U32.HI R33, RZ, 0x8, R9 ;  /* 0x00000008ff217819 */ /* 0x000fe40000011609 */
[----:B------:R-:W-:Y:S02]  /*69a0*/  LOP3.LUT R9, R10, 0xf000f, RZ, 0xc0, !PT ;  /* 0x000f000f0a097812 */ /* 0x000fe400078ec0ff */
[----:B------:R-:W-:Y:S02]  /*69b0*/  LOP3.LUT R8, R8, 0x64006400, RZ, 0xfc, !PT ;  /* 0x6400640008087812 */ /* 0x000fe400078efcff */
[----:B------:R-:W-:Y:S01]  /*69c0*/  LOP3.LUT R9, R9, 0x64006400, RZ, 0xfc, !PT ;  /* 0x6400640009097812 */ /* 0x000fe200078efcff */
[----:B------:R-:W-:Y:S01]  /*69d0*/  HFMA2.MMA R22, R34, 1, 1, R6 ;  /* 0x3c003c0022167835 */ /* 0x000fe20000000006 */
[----:B------:R-:W-:Y:S01]  /*69e0*/  LOP3.LUT R5, R5, 0x64006400, RZ, 0xfc, !PT ;  /* 0x6400640005057812 */ /* 0x000fe200078efcff */
[----:B------:R-:W-:Y:S02]  /*69f0*/  HADD2 R40, R8, -1032, -1032 ;  /* 0xe408e40808287430 */ /* 0x000fe40000000000 */
[----:B------:R-:W-:-:S02]  /*6a00*/  HADD2 R38, R9, -1032, -1032 ;  /* 0xe408e40809267430 */ /* 0x000fc40000000000 */
[----:B------:R-:W2:Y:S01]  /*6a10*/  LDS.64 R8, [UR4+0x28] ;  /* 0x00002804ff087984 */ /* 0x000ea20008000a00 */
[----:B------:R-:W-:Y:S01]  /*6a20*/  HADD2 R6, R5, -1032, -1032 ;  /* 0xe408e40805067430 */ /* 0x000fe20000000000 */
[----:B------:R-:W-:Y:S01]  /*6a30*/  HFMA2.MMA R22, R15, 1, 1, R22 ;  /* 0x3c003c000f167835 */ /* 0x000fe20000000016 */
[----:B------:R-:W-:Y:S01]  /*6a40*/  LOP3.LUT R15, R11, 0xf000f, RZ, 0xc0, !PT ;  /* 0x000f000f0b0f7812 */ /* 0x000fe200078ec0ff */
[----:B------:R-:W-:Y:S02]  /*6a50*/  HADD2.F32 R41, -RZ, R40.H0_H0 ;  /* 0x20000028ff297230 */ /* 0x000fe40000004100 */
[--C-:B------:R-:W-:Y:S01]  /*6a60*/  HADD2.F32 R5, -RZ, R6.reuse.H0_H0 ;  /* 0x20000006ff057230 */ /* 0x100fe20000004100 */
[----:B------:R-:W-:Y:S01]  /*6a70*/  LOP3.LUT R15, R15, 0x64006400, RZ, 0xfc, !PT ;  /* 0x640064000f0f7812 */ /* 0x000fe200078efcff */
[----:B------:R-:W-:Y:S02]  /*6a80*/  HADD2.F32 R39, -RZ, R6.H1_H1 ;  /* 0x30000006ff277230 */ /* 0x000fe40000004100 */
[----:B-1----:R-:W-:Y:S01]  /*6a90*/  HADD2.F32 R6, -RZ, R12.H0_H0 ;  /* 0x2000000cff067230 */ /* 0x002fe20000004100 */
[----:B------:R-:W-:Y:S01]  /*6aa0*/  LOP3.LUT R34, R10, 0xf000f0, RZ, 0xc0, !PT ;  /* 0x00f000f00a227812 */ /* 0x000fe200078ec0ff */
[----:B------:R-:W-:Y:S01]  /*6ab0*/  HADD2 R37, R15, -1032, -1032 ;  /* 0xe408e4080f257430 */ /* 0x000fe20000000000 */
[----:B------:R-:W-:-:S02]  /*6ac0*/  LOP3.LUT R36, R11, 0xf000f0, RZ, 0xc0, !PT ;  /* 0x00f000f00b247812 */ /* 0x000fc400078ec0ff */
[----:B------:R-:W-:Y:S01]  /*6ad0*/  FFMA.FTZ R42, R5, R6, RZ ;  /* 0x00000006052a7223 */ /* 0x000fe200000100ff */
[----:B------:R-:W-:Y:S01]  /*6ae0*/  FFMA.FTZ R5, R6, R41, RZ ;  /* 0x0000002906057223 */ /* 0x000fe200000100ff */
[----:B------:R-:W-:Y:S02]  /*6af0*/  LOP3.LUT R23, R23, 0x64006400, RZ, 0xfc, !PT ;  /* 0x6400640017177812 */ /* 0x000fe400078efcff */
[----:B------:R-:W-:Y:S01]  /*6b00*/  LOP3.LUT R41, R32, 0x64006400, RZ, 0xfc, !PT ;  /* 0x6400640020297812 */ /* 0x000fe200078efcff */
[----:B------:R-:W-:Y:S01]  /*6b10*/  HADD2.F32 R15, -RZ, R38.H0_H0 ;  /* 0x20000026ff0f7230 */ /* 0x000fe20000004100 */
[----:B------:R-:W-:Y:S01]  /*6b20*/  SHF.R.U32.HI R35, RZ, 0x8, R10 ;  /* 0x00000008ff237819 */ /* 0x000fe2000001160a */
[----:B------:R-:W-:Y:S01]  /*6b30*/  HADD2.F32 R12, -RZ, R12.H1_H1 ;  /* 0x3000000cff0c7230 */ /* 0x000fe20000004100 */
[----:B------:R-:W-:Y:S01]  /*6b40*/  SHF.R.U32.HI R10, RZ, 0x8, R11 ;  /* 0x00000008ff0a7819 */ /* 0x000fe2000001160b */
[----:B------:R-:W-:Y:S01]  /*6b50*/  HADD2.F32 R11, -RZ, R37.H0_H0 ;  /* 0x20000025ff0b7230 */ /* 0x000fe20000004100 */
[----:B------:R-:W-:Y:S01]  /*6b60*/  LOP3.LUT R43, R34, 0x64006400, RZ, 0xfc, !PT ;  /* 0x64006400222b7812 */ /* 0x000fe200078efcff */
[----:B------:R-:W-:Y:S01]  /*6b70*/  HADD2.F32 R40, -RZ, R40.H1_H1 ;  /* 0x30000028ff287230 */ /* 0x000fe20000004100 */
[----:B------:R-:W-:Y:S01]  /*6b80*/  LOP3.LUT R45, R36, 0x64006400, RZ, 0xfc, !PT ;  /* 0x64006400242d7812 */ /* 0x000fe200078efcff */
[----:B------:R-:W-:-:S02]  /*6b90*/  HFMA2 R23, R23, R0.H1_H1, -72, -72 ;  /* 0xd480d48017177431 */ /* 0x000fc40000060000 */
[----:B------:R-:W-:Y:S02]  /*6ba0*/  HADD2.F32 R38, -RZ, R38.H1_H1 ;  /* 0x30000026ff267230 */ /* 0x000fe40000004100 */
[-C--:B------:R-:W-:Y:S02]  /*6bb0*/  HFMA2 R32, R41, R0.reuse.H1_H1, -72, -72 ;  /* 0xd480d48029207431 */ /* 0x080fe40000060000 */
[C---:B------:R-:W-:Y:S01]  /*6bc0*/  FFMA.FTZ R15, R6.reuse, R15, RZ ;  /* 0x0000000f060f7223 */ /* 0x040fe200000100ff */
[-C--:B------:R-:W-:Y:S02]  /*6bd0*/  HFMA2 R34, R43, R0.reuse.H1_H1, -72, -72 ;  /* 0xd480d4802b227431 */ /* 0x080fe40000060000 */
[----:B------:R-:W-:Y:S01]  /*6be0*/  FFMA.FTZ R11, R6, R11, RZ ;  /* 0x0000000b060b7223 */ /* 0x000fe200000100ff */
[----:B------:R-:W-:Y:S01]  /*6bf0*/  FFMA.FTZ R5, R12, R40, R5 ;  /* 0x000000280c057223 */ /* 0x000fe20000010005 */
[----:B------:R-:W-:Y:S02]  /*6c00*/  HADD2.F32 R41, -RZ, R37.H1_H1 ;  /* 0x30000025ff297230 */ /* 0x000fe40000004100 */
[----:B------:R-:W-:-:S02]  /*6c10*/  HFMA2 R36, R45, R0.H1_H1, -72, -72 ;  /* 0xd480d4802d247431 */ /* 0x000fc40000060000 */
[----:B------:R-:W-:Y:S02]  /*6c20*/  HADD2.F32 R6, -RZ, R13.H0_H0 ;  /* 0x2000000dff067230 */ /* 0x000fe40000004100 */
        /* <DEDUP_REMOVED lines=9> */
[----:B------:R-:W-:Y:S01]  /*6cc0*/  LOP3.LUT R5, R29, 0xf000f, RZ, 0xc0, !PT ;  /* 0x000f000f1d057812 */ /* 0x000fe200078ec0ff */
[C---:B------:R-:W-:Y:S01]  /*6cd0*/  FFMA.FTZ R38, R6.reuse, R38, R15 ;  /* 0x0000002606267223 */ /* 0x040fe2000001000f */
[----:B------:R-:W-:Y:S02]  /*6ce0*/  HADD2.F32 R13, -RZ, R13.H1_H1 ;  /* 0x3000000dff0d7230 */ /* 0x000fe40000004100 */
[----:B------:R-:W-:Y:S01]  /*6cf0*/  FFMA.FTZ R37, R6, R42, R11 ;  /* 0x0000002a06257223 */ /* 0x000fe2000001000b */
[----:B------:R-:W-:Y:S01]  /*6d00*/  HADD2.F32 R15, -RZ, R23.H1_H1 ;  /* 0x30000017ff0f7230 */ /* 0x000fe20000004100 */
[----:B------:R-:W-:Y:S01]  /*6d10*/  LOP3.LUT R5, R5, 0x64006400, RZ, 0xfc, !PT ;  /* 0x6400640005057812 */ /* 0x000fe200078efcff */
[----:B------:R-:W-:Y:S02]  /*6d20*/  HADD2.F32 R23, -RZ, R32.H1_H1 ;  /* 0x30000020ff177230 */ /* 0x000fe40000004100 */
[----:B------:R-:W-:-:S02]  /*6d30*/  HADD2.F32 R11, -RZ, R34.H1_H1 ;  /* 0x30000022ff0b7230 */ /* 0x000fc40000004100 */
[----:B------:R-:W-:Y:S01]  /*6d40*/  HADD2.F32 R36, -RZ, R36.H1_H1 ;  /* 0x30000024ff247230 */ /* 0x000fe20000004100 */
[----:B------:R-:W-:Y:S01]  /*6d50*/  LOP3.LUT R6, R33, 0xf000f, RZ, 0xc0, !PT ;  /* 0x000f000f21067812 */ /* 0x000fe200078ec0ff */
[----:B------:R-:W-:Y:S01]  /*6d60*/  FFMA.FTZ R15, R15, R13, R12 ;  /* 0x0000000d0f0f7223 */ /* 0x000fe2000001000c */
[C---:B------:R-:W-:Y:S01]  /*6d70*/  FFMA.FTZ R23, R13.reuse, R23, R40 ;  /* 0x000000170d177223 */ /* 0x040fe20000010028 */
[C---:B------:R-:W-:Y:S01]  /*6d80*/  FFMA.FTZ R32, R13.reuse, R11, R38 ;  /* 0x0000000b0d207223 */ /* 0x040fe20000010026 */
[--C-:B--2---:R-:W-:Y:S02]  /*6d90*/  HADD2.F32 R34, -RZ, R8.reuse.H0_H0 ;  /* 0x20000008ff227230 */ /* 0x104fe40000004100 */
[----:B------:R-:W-:Y:S01]  /*6da0*/  FFMA.FTZ R13, R13, R36, R37 ;  /* 0x000000240d0d7223 */ /* 0x000fe20000010025 */
[----:B------:R-:W-:Y:S02]  /*6db0*/  HADD2.F32 R12, -RZ, R8.H1_H1 ;  /* 0x30000008ff0c7230 */ /* 0x000fe40000004100 */
[----:B------:R-:W-:Y:S01]  /*6dc0*/  HADD2 R8, R5, -1032, -1032 ;  /* 0xe408e40805087430 */ /* 0x000fe20000000000 */
[----:B------:R-:W-:-:S02]  /*6dd0*/  LOP3.LUT R11, R35, 0xf000f, RZ, 0xc0, !PT ;  /* 0x000f000f230b7812 */ /* 0x000fc400078ec0ff */
[----:B------:R-:W-:Y:S02]  /*6de0*/  LOP3.LUT R37, R6, 0x64006400, RZ, 0xfc, !PT ;  /* 0x6400640006257812 */ /* 0x000fe400078efcff */
[----:B------:R-:W-:Y:S01]  /*6df0*/  LOP3.LUT R36, R10, 0xf000f, RZ, 0xc0, !PT ;  /* 0x000f000f0a247812 */ /* 0x000fe200078ec0ff */
[----:B------:R-:W-:Y:S01]  /*6e00*/  HADD2.F32 R38, -RZ, R8.H0_H0 ;  /* 0x20000008ff267230 */ /* 0x000fe20000004100 */
[----:B------:R-:W-:Y:S01]  /*6e10*/  LOP3.LUT R11, R11, 0x64006400, RZ, 0xfc, !PT ;  /* 0x640064000b0b7812 */ /* 0x000fe200078efcff */
[----:B------:R-:W-:Y:S01]  /*6e20*/  HADD2 R37, R37, -1032, -1032 ;  /* 0xe408e40825257430 */ /* 0x000fe20000000000 */
[----:B------:R-:W-:Y:S01]  /*6e30*/  LOP3.LUT R5, R36, 0x64006400, RZ, 0xfc, !PT ;  /* 0x6400640024057812 */ /* 0x000fe200078efcff */
[----:B------:R-:W-:Y:S02]  /*6e40*/  HADD2.F32 R6, -RZ, R9.H0_H0 ;  /* 0x20000009ff067230 */ /* 0x000fe40000004100 */
[----:B------:R-:W-:Y:S01]  /*6e50*/  FFMA.FTZ R38, R38, R34, R15 ;  /* 0x0000002226267223 */ /* 0x000fe2000001000f */
[----:B------:R-:W-:-:S02]  /*6e60*/  HADD2 R36, R11, -1032, -1032 ;  /* 0xe408e4080b247430 */ /* 0x000fc40000000000 */
[----:B------:R-:W-:Y:S02]  /*6e70*/  HADD2.F32 R11, -RZ, R9.H1_H1 ;  /* 0x30000009ff0b7230 */ /* 0x000fe40000004100 */
[----:B------:R-:W-:Y:S02]  /*6e80*/  HADD2 R5, R5, -1032, -1032 ;  /* 0xe408e40805057430 */ /* 0x000fe40000000000 */
[----:B------:R-:W-:Y:S02]  /*6e90*/  HADD2.F32 R15, -RZ, R37.H0_H0 ;  /* 0x20000025ff0f7230 */ /* 0x000fe40000004100 */
[----:B------:R-:W-:Y:S01]  /*6ea0*/  HADD2.F32 R9, -RZ, R8.H1_H1 ;  /* 0x30000008ff097230 */ /* 0x000fe20000004100 */
[----:B------:R-:W-:Y:S01]  /*6eb0*/  LOP3.LUT R29, R29, 0xf000f0, RZ, 0xc0, !PT ;  /* 0x00f000f01d1d7812 */ /* 0x000fe200078ec0ff */
[----:B------:R-:W-:Y:S02]  /*6ec0*/  HADD2.F32 R41, -RZ, R36.H0_H0 ;  /* 0x20000024ff297230 */ /* 0x000fe40000004100 */
[----:B------:R-:W-:Y:S01]  /*6ed0*/  FFMA.FTZ R15, R34, R15, R23 ;  /* 0x0000000f220f7223 */ /* 0x000fe20000010017 */
[----:B------:R-:W-:-:S02]  /*6ee0*/  HADD2.F32 R40, -RZ, R5.H0_H0 ;  /* 0x20000005ff287230 */ /* 0x000fc40000004100 */
[----:B------:R-:W-:Y:S01]  /*6ef0*/  FFMA.FTZ R23, R9, R12, R38 ;  /* 0x0000000c09177223 */ /* 0x000fe20000010026 */
[----:B------:R-:W-:Y:S01]  /*6f00*/  LOP3.LUT R33, R33, 0xf000f0, RZ, 0xc0, !PT ;  /* 0x00f000f021217812 */ /* 0x000fe200078ec0ff */
[----:B------:R-:W1:Y:S01]  /*6f10*/  LDS.64 R8, [UR4+0x30] ;  /* 0x00003004ff087984 */ /* 0x000e620008000a00 */
[----:B------:R-:W-:Y:S01]  /*6f20*/  LOP3.LUT R29, R29, 0x64006400, RZ, 0xfc, !PT ;  /* 0x640064001d1d7812 */ /* 0x000fe200078efcff */
[----:B------:R-:W-:Y:S01]  /*6f30*/  HADD2.F32 R39, -RZ, R37.H1_H1 ;  /* 0x30000025ff277230 */ /* 0x000fe20000004100 */
[----:B------:R-:W-:Y:S01]  /*6f40*/  LOP3.LUT R35, R35, 0xf000f0, RZ, 0xc0, !PT ;  /* 0x00f000f023237812 */ /* 0x000fe200078ec0ff */
[C---:B------:R-:W-:Y:S01]  /*6f50*/  FFMA.FTZ R37, R34.reuse, R41, R32 ;  /* 0x0000002922257223 */ /* 0x040fe20000010020 */
[----:B------:R-:W-:Y:S01]  /*6f60*/  LOP3.LUT R33, R33, 0x64006400, RZ, 0xfc, !PT ;  /* 0x6400640021217812 */ /* 0x000fe200078efcff */
[----:B------:R-:W-:Y:S01]  /*6f70*/  FFMA.FTZ R13, R34, R40, R13 ;  /* 0x00000028220d7223 */ /* 0x000fe2000001000d */
[----:B------:R-:W-:Y:S01]  /*6f80*/  LOP3.LUT R34, R10, 0xf000f0, RZ, 0xc0, !PT ;  /* 0x00f000f00a227812 */ /* 0x000fe200078ec0ff */
[-C--:B------:R-:W-:Y:S01]  /*6f90*/  HFMA2 R32, R29, R0.reuse.H1_H1, -72, -72 ;  /* 0xd480d4801d207431 */ /* 0x080fe20000060000 */
[----:B------:R-:W-:Y:S01]  /*6fa0*/  LOP3.LUT R35, R35, 0x64006400, RZ, 0xfc, !PT ;  /* 0x6400640023237812 */ /* 0x000fe200078efcff */
[----:B------:R-:W-:Y:S01]  /*6fb0*/  HFMA2 R29, R33, R0.H1_H1, -72, -72 ;  /* 0xd480d480211d7431 */ /* 0x000fe20000060000 */
[----:B------:R-:W-:Y:S01]  /*6fc0*/  LOP3.LUT R33, R34, 0x64006400, RZ, 0xfc, !PT ;  /* 0x6400640022217812 */ /* 0x000fe200078efcff */
[----:B------:R-:W-:-:S02]  /*6fd0*/  HADD2.F32 R36, -RZ, R36.H1_H1 ;  /* 0x30000024ff247230 */ /* 0x000fc40000004100 */
[-C--:B------:R-:W-:Y:S02]  /*6fe0*/  HFMA2 R10, R35, R0.reuse.H1_H1, -72, -72 ;  /* 0xd480d480230a7431 */ /* 0x080fe40000060000 */
[----:B------:R-:W-:Y:S02]  /*6ff0*/  HADD2.F32 R34, -RZ, R32.H0_H0 ;  /* 0x20000020ff227230 */ /* 0x000fe40000004100 */
[C---:B------:R-:W-:Y:S01]  /*7000*/  FFMA.FTZ R15, R12.reuse, R39, R15 ;  /* 0x000000270c0f7223 */ /* 0x040fe2000001000f */
[----:B------:R-:W-:Y:S02]  /*7010*/  HADD2.F32 R38, -RZ, R5.H1_H1 ;  /* 0x30000005ff267230 */ /* 0x000fe40000004100 */
[----:B------:R-:W-:Y:S02]  /*7020*/  HFMA2 R5, R33, R0.H1_H1, -72, -72 ;  /* 0xd480d48021057431 */ /* 0x000fe40000060000 */
        /* <DEDUP_REMOVED lines=8> */
[----:B------:R-:W-:Y:S01]  /*70b0*/  FFMA.FTZ R37, R6, R36, R37 ;  /* 0x0000002406257223 */ /* 0x000fe20000010025 */
[----:B------:R-:W-:Y:S02]  /*70c0*/  HADD2.F32 R12, -RZ, R29.H1_H1 ;  /* 0x3000001dff0c7230 */ /* 0x000fe40000004100 */
[----:B------:R-:W-:-:S02]  /*70d0*/  HADD2.F32 R10, -RZ, R10.H1_H1 ;  /* 0x3000000aff0a7230 */ /* 0x000fc40000004100 */
[----:B------:R-:W-:Y:S01]  /*70e0*/  FFMA.FTZ R13, R6, R15, R13 ;  /* 0x0000000f060d7223 */ /* 0x000fe2000001000d */
[----:B------:R-:W-:Y:S02]  /*70f0*/  HADD2.F32 R36, -RZ, R5.H1_H1 ;  /* 0x30000005ff247230 */ /* 0x000fe40000004100 */
[----:B------:R-:W-:Y:S01]  /*7100*/  FFMA.FTZ R15, R32, R11, R23 ;  /* 0x0000000b200f7223 */ /* 0x000fe20000010017 */
[C---:B------:R-:W-:Y:S01]  /*7110*/  FFMA.FTZ R32, R11.reuse, R12, R34 ;  /* 0x0000000c0b207223 */ /* 0x040fe20000010022 */
[----:B----4-:R-:W-:Y:S01]  /*7120*/  LOP3.LUT R6, R16, 0xf000f, RZ, 0xc0, !PT ;  /* 0x000f000f10067812 */ /* 0x010fe200078ec0ff */
        /* <DEDUP_REMOVED lines=13> */
[--C-:B-1----:R-:W-:Y:S01]  /*7200*/  HADD2.F32 R5, -RZ, R8.reuse.H0_H0 ;  /* 0x20000008ff057230 */ /* 0x102fe20000004100 */
[----:B------:R-:W-:Y:S01]  /*7210*/  LOP3.LUT R33, R18, 0xf000f0, RZ, 0xc0, !PT ;  /* 0x00f000f012217812 */ /* 0x000fe200078ec0ff */
[----:B------:R-:W-:Y:S01]  /*7220*/  HADD2.F32 R10, -RZ, R41.H0_H0 ;  /* 0x20000029ff0a7230 */ /* 0x000fe20000004100 */
[----:B------:R-:W1:Y:S01]  /*7230*/  LDS.64 R12, [UR4+0x38] ;  /* 0x00003804ff0c7984 */ /* 0x000e620008000a00 */
[----:B------:R-:W-:Y:S02]  /*7240*/  HADD2.F32 R36, -RZ, R8.H1_H1 ;  /* 0x30000008ff247230 */ /* 0x000fe40000004100 */
[----:B------:R-:W-:-:S02]  /*7250*/  HADD2.F32 R42, -RZ, R38.H0_H0 ;  /* 0x20000026ff2a7230 */ /* 0x000fc40000004100 */
[----:B------:R-:W-:Y:S02]  /*7260*/  HADD2.F32 R8, -RZ, R40.H0_H0 ;  /* 0x20000028ff087230 */ /* 0x000fe40000004100 */
[----:B------:R-:W-:Y:S01]  /*7270*/  HADD2.F32 R6, -RZ, R39.H0_H0 ;  /* 0x20000027ff067230 */ /* 0x000fe20000004100 */
[----:B------:R-:W-:Y:S01]  /*7280*/  LOP3.LUT R23, R16, 0xf000f0, RZ, 0xc0, !PT ;  /* 0x00f000f010177812 */ /* 0x000fe200078ec0ff */
[----:B------:R-:W-:Y:S01]  /*7290*/  HADD2.F32 R41, -RZ, R41.H1_H1 ;  /* 0x30000029ff297230 */ /* 0x000fe20000004100 */
[----:B------:R-:W-:Y:S01]  /*72a0*/  SHF.R.U32.HI R29, RZ, 0x8, R16 ;  /* 0x00000008ff1d7819 */ /* 0x000fe20000011610 */
[----:B------:R-:W-:Y:S01]  /*72b0*/  FFMA.FTZ R10, R10, R5, RZ ;  /* 0x000000050a0a7223 */ /* 0x000fe200000100ff */
[----:B------:R-:W-:Y:S01]  /*72c0*/  LOP3.LUT R16, R17, 0xf000f0, RZ, 0xc0, !PT ;  /* 0x00f000f011107812 */ /* 0x000fe200078ec0ff */
[C---:B------:R-:W-:Y:S01]  /*72d0*/  FFMA.FTZ R43, R5.reuse, R42, RZ ;  /* 0x0000002a052b7223 */ /* 0x040fe200000100ff */
[C---:B------:R-:W-:Y:S01]  /*72e0*/  FFMA.FTZ R45, R5.reuse, R8, RZ ;  /* 0x00000008052d7223 */ /* 0x040fe200000100ff */
[----:B------:R-:W-:Y:S01]  /*72f0*/  FFMA.FTZ R5, R5, R6, RZ ;  /* 0x0000000605057223 */ /* 0x000fe200000100ff */
[----:B------:R-:W-:Y:S01]  /*7300*/  LOP3.LUT R33, R33, 0x64006400, RZ, 0xfc, !PT ;  /* 0x6400640021217812 */ /* 0x000fe200078efcff */
[----:B------:R-:W-:Y:S01]  /*7310*/  FFMA.FTZ R6, R41, R36, R10 ;  /* 0x0000002429067223 */ /* 0x000fe2000001000a */
[----:B------:R-:W-:-:S02]  /*7320*/  LOP3.LUT R23, R23, 0x64006400, RZ, 0xfc, !PT ;  /* 0x6400640017177812 */ /* 0x000fc400078efcff */
[----:B------:R-:W-:Y:S01]  /*7330*/  LOP3.LUT R41, R16, 0x64006400, RZ, 0xfc, !PT ;  /* 0x6400640010297812 */ /* 0x000fe200078efcff */
[-C--:B------:R-:W-:Y:S02]  /*7340*/  HFMA2 R33, R33, R0.reuse.H1_H1, -72, -72 ;  /* 0xd480d48021217431 */ /* 0x080fe40000060000 */
[----:B------:R-:W-:Y:S02]  /*7350*/  HADD2.F32 R10, -RZ, R40.H1_H1 ;  /* 0x30000028ff0a7230 */ /* 0x000fe40000004100 */
[-C--:B------:R-:W-:Y:S01]  /*7360*/  HFMA2 R16, R23, R0.reuse.H1_H1, -72, -72 ;  /* 0xd480d48017107431 */ /* 0x080fe20000060000 */
[----:B------:R-:W-:Y:S01]  /*7370*/  LOP3.LUT R35, R19, 0xf000f0, RZ, 0xc0, !PT ;  /* 0x00f000f013237812 */ /* 0x000fe200078ec0ff */
[----:B------:R-:W-:Y:S02]  /*7380*/  HFMA2 R23, R41, R0.H1_H1, -72, -72 ;  /* 0xd480d48029177431 */ /* 0x000fe40000060000 */
[----:B------:R-:W-:Y:S02]  /*7390*/  HADD2.F32 R8, -RZ, R38.H1_H1 ;  /* 0x30000026ff087230 */ /* 0x000fe40000004100 */
[----:B------:R-:W-:-:S02]  /*73a0*/  HADD2.F32 R40, -RZ, R39.H1_H1 ;  /* 0x30000027ff287230 */ /* 0x000fc40000004100 */
[C---:B------:R-:W-:Y:S01]  /*73b0*/  FFMA.FTZ R10, R36.reuse, R10, R45 ;  /* 0x0000000a240a7223 */ /* 0x040fe2000001002d */
[----:B------:R-:W-:Y:S01]  /*73c0*/  HADD2.F32 R37, -RZ, R9.H0_H0 ;  /* 0x20000009ff257230 */ /* 0x000fe20000004100 */
[----:B------:R-:W-:Y:S01]  /*73d0*/  LOP3.LUT R35, R35, 0x64006400, RZ, 0xfc, !PT ;  /* 0x6400640023237812 */ /* 0x000fe200078efcff */
[----:B------:R-:W-:Y:S02]  /*73e0*/  HADD2.F32 R39, -RZ, R33.H0_H0 ;  /* 0x20000021ff277230 */ /* 0x000fe40000004100 */
[C---:B------:R-:W-:Y:S01]  /*73f0*/  FFMA.FTZ R8, R36.reuse, R8, R43 ;  /* 0x0000000824087223 */ /* 0x040fe2000001002b */
[----:B------:R-:W-:Y:S02]  /*7400*/  HADD2.F32 R41, -RZ, R16.H0_H0 ;  /* 0x20000010ff297230 */ /* 0x000fe40000004100 */
[----:B------:R-:W-:Y:S02]  /*7410*/  HADD2.F32 R38, -RZ, R23.H0_H0 ;  /* 0x20000017ff267230 */ /* 0x000fe40000004100 */
[----:B------:R-:W-:Y:S01]  /*7420*/  FFMA.FTZ R36, R36, R40, R5 ;  /* 0x0000002824247223 */ /* 0x000fe20000010005 */
[----:B------:R-:W-:Y:S01]  /*7430*/  FFMA.FTZ R39, R37, R39, R10 ;  /* 0x0000002725277223 */ /* 0x000fe2000001000a */
[----:B------:R-:W-:-:S02]  /*7440*/  HADD2.F32 R9, -RZ, R9.H1_H1 ;  /* 0x30000009ff097230 */ /* 0x000fc40000004100 */
[----:B------:R-:W-:Y:S02]  /*7450*/  HFMA2 R35, R35, R0.H1_H1, -72, -72 ;  /* 0xd480d48023237431 */ /* 0x000fe40000060000 */
[----:B------:R-:W-:Y:S02]  /*7460*/  HADD2.F32 R5, -RZ, R16.H1_H1 ;  /* 0x30000010ff057230 */ /* 0x000fe40000004100 */
[----:B------:R-:W-:Y:S01]  /*7470*/  FFMA.FTZ R6, R41, R37, R6 ;  /* 0x0000002529067223 */ /* 0x000fe20000010006 */
[----:B------:R-:W-:Y:S02]  /*7480*/  HADD2.F32 R10, -RZ, R23.H1_H1 ;  /* 0x30000017ff0a7230 */ /* 0x000fe40000004100 */
[----:B------:R-:W-:Y:S01]  /*7490*/  FFMA.FTZ R8, R37, R38, R8 ;  /* 0x0000002625087223 */ /* 0x000fe20000010008 */
[----:B------:R-:W-:Y:S01]  /*74a0*/  HADD2.F32 R16, -RZ, R33.H1_H1 ;  /* 0x30000021ff107230 */ /* 0x000fe20000004100 */
[----:B------:R-:W-:Y:S01]  /*74b0*/  SHF.R.U32.HI R18, RZ, 0x8, R18 ;  /* 0x00000008ff127819 */ /* 0x000fe20000011612 */
[----:B------:R-:W-:-:S02]  /*74c0*/  HADD2.F32 R38, -RZ, R35.H0_H0 ;  /* 0x20000023ff267230 */ /* 0x000fc40000004100 */
[----:B------:R-:W-:Y:S01]  /*74d0*/  FFMA.FTZ R23, R5, R9, R6 ;  /* 0x0000000905177223 */ /* 0x000fe20000010006 */
[C---:B------:R-:W-:Y:S01]  /*74e0*/  FFMA.FTZ R33, R9.reuse, R10, R8 ;  /* 0x0000000a09217223 */ /* 0x040fe20000010008 */
[----:B------:R-:W-:Y:S01]  /*74f0*/  FFMA.FTZ R8, R9, R16, R39 ;  /* 0x0000001009087223 */ /* 0x000fe20000010027 */
[----:B------:R-:W-:Y:S02]  /*7500*/  LOP3.LUT R5, R29, 0xf000f, RZ, 0xc0, !PT ;  /* 0x000f000f1d057812 */ /* 0x000fe400078ec0ff */
[----:B------:R-:W-:Y:S01]  /*7510*/  LOP3.LUT R16, R18, 0xf000f, RZ, 0xc0, !PT ;  /* 0x000f000f12107812 */ /* 0x000fe200078ec0ff */
[----:B------:R-:W-:Y:S01]  /*7520*/  FFMA.FTZ R37, R37, R38, R36 ;  /* 0x0000002625257223 */ /* 0x000fe20000010024 */
[----:B------:R-:W-:Y:S02]  /*7530*/  SHF.R.U32.HI R17, RZ, 0x8, R17 ;  /* 0x00000008ff117819 */ /* 0x000fe40000011611 */
[----:B------:R-:W-:Y:S02]  /*7540*/  LOP3.LUT R5, R5, 0x64006400, RZ, 0xfc, !PT ;  /* 0x6400640005057812 */ /* 0x000fe400078efcff */
[----:B------:R-:W-:-:S02]  /*7550*/  SHF.R.U32.HI R19, RZ, 0x8, R19 ;  /* 0x00000008ff137819 */ /* 0x000fc40000011613 */
[----:B------:R-:W-:Y:S01]  /*7560*/  LOP3.LUT R36, R16, 0x64006400, RZ, 0xfc, !PT ;  /* 0x6400640010247812 */ /* 0x000fe200078efcff */
[----:B------:R-:W-:Y:S01]  /*7570*/  HADD2.F32 R40, -RZ, R35.H1_H1 ;  /* 0x30000023ff287230 */ /* 0x000fe20000004100 */
[----:B------:R-:W-:Y:S01]  /*7580*/  LOP3.LUT R6, R17, 0xf000f, RZ, 0xc0, !PT ;  /* 0x000f000f11067812 */ /* 0x000fe200078ec0ff */
[----:B------:R-:W-:Y:S01]  /*7590*/  HADD2 R16, R5, -1032, -1032 ;  /* 0xe408e40805107430 */ /* 0x000fe20000000000 */
[----:B------:R-:W-:Y:S01]  /*75a0*/  LOP3.LUT R35, R19, 0xf000f, RZ, 0xc0, !PT ;  /* 0x000f000f13237812 */ /* 0x000fe200078ec0ff */
[----:B------:R-:W-:Y:S02]  /*75b0*/  HADD2 R36, R36, -1032, -1032 ;  /* 0xe408e40824247430 */ /* 0x000fe40000000000 */
[----:B------:R-:W-:Y:S01]  /*75c0*/  FFMA.FTZ R9, R9, R40, R37 ;  /* 0x0000002809097223 */ /* 0x000fe20000010025 */
[----:B------:R-:W-:Y:S01]  /*75d0*/  LOP3.LUT R6, R6, 0x64006400, RZ, 0xfc, !PT ;  /* 0x6400640006067812 */ /* 0x000fe200078efcff */
[----:B-1----:R-:W-:Y:S01]  /*75e0*/  HADD2.F32 R10, -RZ, R12.H0_H0 ;  /* 0x2000000cff0a7230 */ /* 0x002fe20000004100 */
[----:B------:R-:W-:Y:S01]  /*75f0*/  LOP3.LUT R37, R35, 0x64006400, RZ, 0xfc, !PT ;  /* 0x6400640023257812 */ /* 0x000fe200078efcff */
[----:B------:R-:W-:-:S02]  /*7600*/  HADD2.F32 R38, -RZ, R16.H0_H0 ;  /* 0x20000010ff267230 */ /* 0x000fc40000004100 */
[----:B------:R-:W-:Y:S02]  /*7610*/  HADD2.F32 R41, -RZ, R36.H0_H0 ;  /* 0x20000024ff297230 */ /* 0x000fe40000004100 */
[----:B------:R-:W-:Y:S02]  /*7620*/  HADD2 R35, R6, -1032, -1032 ;  /* 0xe408e40806237430 */ /* 0x000fe40000000000 */
[----:B------:R-:W-:Y:S02]  /*7630*/  HADD2 R6, R37, -1032, -1032 ;  /* 0xe408e40825067430 */ /* 0x000fe40000000000 */
[----:B------:R-:W-:Y:S01]  /*7640*/  FFMA.FTZ R37, R38, R10, R23 ;  /* 0x0000000a26257223 */ /* 0x000fe20000010017 */
[----:B------:R-:W-:Y:S01]  /*7650*/  FFMA.FTZ R23, R10, R41, R8 ;  /* 0x000000290a177223 */ /* 0x000fe20000010008 */
[----:B------:R-:W-:Y:S02]  /*7660*/  HADD2.F32 R8, -RZ, R16.H1_H1 ;  /* 0x30000010ff087230 */ /* 0x000fe40000004100 */
[----:B------:R-:W-:-:S02]  /*7670*/  HADD2.F32 R12, -RZ, R12.H1_H1 ;  /* 0x3000000cff0c7230 */ /* 0x000fc40000004100 */
[----:B------:R-:W-:Y:S01]  /*7680*/  HADD2.F32 R16, -RZ, R36.H1_H1 ;  /* 0x30000024ff107230 */ /* 0x000fe20000004100 */
[----:B------:R-:W-:Y:S02]  /*7690*/  LOP3.LUT R29, R29, 0xf000f0, RZ, 0xc0, !PT ;  /* 0x00f000f01d1d7812 */ /* 0x000fe400078ec0ff */
[----:B------:R-:W-:Y:S01]  /*76a0*/  LOP3.LUT R17, R17, 0xf000f0, RZ, 0xc0, !PT ;  /* 0x00f000f011117812 */ /* 0x000fe200078ec0ff */
[----:B------:R-:W-:Y:S02]  /*76b0*/  HADD2.F32 R39, -RZ, R35.H0_H0 ;  /* 0x20000023ff277230 */ /* 0x000fe40000004100 */
[----:B------:R-:W-:Y:S01]  /*76c0*/  FFMA.FTZ R16, R12, R16, R23 ;  /* 0x000000100c107223 */ /* 0x000fe20000010017 */
[----:B------:R-:W-:Y:S01]  /*76d0*/  HADD2.F32 R40, -RZ, R6.H0_H0 ;  /* 0x20000006ff287230 */ /* 0x000fe20000004100 */
[----:B------:R-:W-:Y:S02]  /*76e0*/  LOP3.LUT R29, R29, 0x64006400, RZ, 0xfc, !PT ;  /* 0x640064001d1d7812 */ /* 0x000fe400078efcff */
[----:B------:R-:W-:-:S02]  /*76f0*/  LOP3.LUT R23, R18, 0xf000f0, RZ, 0xc0, !PT ;  /* 0x00f000f012177812 */ /* 0x000fc400078ec0ff */
[----:B------:R-:W-:Y:S02]  /*7700*/  LOP3.LUT R19, R19, 0xf000f0, RZ, 0xc0, !PT ;  /* 0x00f000f013137812 */ /* 0x000fe400078ec0ff */
[----:B------:R-:W-:Y:S01]  /*7710*/  LOP3.LUT R17, R17, 0x64006400, RZ, 0xfc, !PT ;  /* 0x6400640011117812 */ /* 0x000fe200078efcff */
[C---:B------:R-:W-:Y:S01]  /*7720*/  FFMA.FTZ R33, R10.reuse, R39, R33 ;  /* 0x000000270a217223 */ /* 0x040fe20000010021 */
[----:B------:R-:W-:Y:S01]  /*7730*/  LOP3.LUT R23, R23, 0x64006400, RZ, 0xfc, !PT ;  /* 0x6400640017177812 */ /* 0x000fe200078efcff */
[----:B------:R-:W-:Y:S01]  /*7740*/  FFMA.FTZ R9, R10, R40, R9 ;  /* 0x000000280a097223 */ /* 0x000fe20000010009 */
[-C--:B------:R-:W-:Y:S01]  /*7750*/  HFMA2 R18, R29, R0.reuse.H1_H1, -72, -72 ;  /* 0xd480d4801d127431 */ /* 0x080fe20000060000 */
[----:B------:R-:W-:Y:S01]  /*7760*/  LOP3.LUT R19, R19, 0x64006400, RZ, 0xfc, !PT ;  /* 0x6400640013137812 */ /* 0x000fe200078efcff */
[----:B------:R-:W-:Y:S02]  /*7770*/  HADD2.F32 R10, -RZ, R35.H1_H1 ;  /* 0x30000023ff0a7230 */ /* 0x000fe40000004100 */
[----:B------:R-:W-:-:S02]  /*7780*/  HFMA2 R17, R17, R0.H1_H1, -72, -72 ;  /* 0xd480d48011117431 */ /* 0x000fc40000060000 */
[----:B------:R-:W-:Y:S02]  /*7790*/  HADD2.F32 R35, -RZ, R6.H1_H1 ;  /* 0x30000006ff237230 */ /* 0x000fe40000004100 */
[-C--:B------:R-:W-:Y:S02]  /*77a0*/  HFMA2 R23, R23, R0.reuse.H1_H1, -72, -72 ;  /* 0xd480d48017177431 */ /* 0x080fe40000060000 */
[----:B------:R-:W-:Y:S02]  /*77b0*/  HADD2.F32 R5, -RZ, R13.H0_H0 ;  /* 0x2000000dff057230 */ /* 0x000fe40000004100 */
[----:B------:R-:W-:Y:S02]  /*77c0*/  HFMA2 R6, R19, R0.H1_H1, -72, -72 ;  /* 0xd480d48013067431 */ /* 0x000fe40000060000 */
[----:B------:R-:W-:Y:S02]  /*77d0*/  HADD2.F32 R29, -RZ, R18.H0_H0 ;  /* 0x20000012ff1d7230 */ /* 0x000fe40000004100 */
        /* <DEDUP_REMOVED lines=9> */
[----:B------:R-:W-:Y:S01]  /*7870*/  FMUL.FTZ R15, R26, R15 ;  /* 0x0000000f1a0f7220 */ /* 0x000fe20000410000 */
[----:B------:R-:W-:-:S02]  /*7880*/  HADD2.F32 R18, -RZ, R18.H1_H1 ;  /* 0x30000012ff127230 */ /* 0x000fc40000004100 */
[----:B------:R-:W-:Y:S01]  /*7890*/  FMUL.FTZ R32, R31, R32 ;  /* 0x000000201f207220 */ /* 0x000fe20000410000 */
[----:B------:R-:W-:Y:S02]  /*78a0*/  HADD2.F32 R8, -RZ, R17.H1_H1 ;  /* 0x30000011ff087230 */ /* 0x000fe40000004100 */
[C---:B------:R-:W-:Y:S01]  /*78b0*/  FFMA.FTZ R9, R5.reuse, R9, R16 ;  /* 0x0000000905097223 */ /* 0x040fe20000010010 */
[----:B------:R-:W-:Y:S02]  /*78c0*/  HADD2.F32 R12, -RZ, R23.H1_H1 ;  /* 0x30000017ff0c7230 */ /* 0x000fe40000004100 */
[----:B------:R-:W-:Y:S01]  /*78d0*/  FFMA.FTZ R36, R5, R19, R36 ;  /* 0x0000001305247223 */ /* 0x000fe20000010024 */
[----:B------:R-:W-:Y:S02]  /*78e0*/  HADD2.F32 R6, -RZ, R6.H1_H1 ;  /* 0x30000006ff067230 */ /* 0x000fe40000004100 */
        /* <DEDUP_REMOVED lines=26> */
.L_x_5017:
[----:B------:R-:W1:Y:S01]  /*7a90*/  LDC R29, c[0x0][0x23c] ;  /* 0x00008f00ff1d7b82 */ /* 0x000e620000000800 */
[----:B------:R-:W-:Y:S01]  /*7aa0*/  IADD3 R25, R25, 0x20, RZ ;  /* 0x0000002019197810 */ /* 0x000fe20007ffe0ff */
[----:B------:R-:W-:-:S03]  /*7ab0*/  UIADD3 UR4, UR4, 0x40, URZ ;  /* 0x0000004004047890 */ /* 0x000fc6000fffe03f */
[C---:B------:R-:W-:Y:S02]  /*7ac0*/  ISETP.GE.AND P0, PT, R25.reuse, UR5, PT ;  /* 0x0000000519007c0c */ /* 0x040fe4000bf06270 */
[----:B------:R-:W-:Y:S02]  /*7ad0*/  ISETP.LT.AND P3, PT, R25, R28, PT ;  /* 0x0000001c1900720c */ /* 0x000fe40003f61270 */
[----:B-1----:R-:W-:-:S04]  /*7ae0*/  LEA R30, P2, R29, R30, 0x4 ;  /* 0x0000001e1d1e7211 */ /* 0x002fc800078420ff */
[----:B------:R-:W-:-:S07]  /*7af0*/  LEA.HI.X R27, R29, R27, R24, 0x4, P2 ;  /* 0x0000001b1d1b7211 */ /* 0x000fce00010f2418 */
[----:B------:R-:W-:Y:S05]  /*7b00*/  @!P0 BRA P3, `(.L_x_5018) ;  /* 0xffffffdc00088947 */ /* 0x000fea000183ffff */
.L_x_5016:
[----:B------:R-:W-:Y:S01]  /*7b10*/  ISETP.GE.AND P0, PT, R25, R28, PT ;  /* 0x0000001c1900720c */ /* 0x000fe20003f06270 */
[----:B------:R-:W-:-:S03]  /*7b20*/  ULDC UR5, c[0x0][0x268] ;  /* 0x00009a0000057ab9 */ /* 0x000fc60000000800 */
[----:B------:R-:W-:Y:S01]  /*7b30*/  ISETP.GE.OR P0, PT, R25, UR5, P0 ;  /* 0x0000000519007c0c */ /* 0x000fe20008706670 */
[----:B------:R-:W-:-:S12]  /*7b40*/  ULDC UR5, c[0x0][0x268] ;  /* 0x00009a0000057ab9 */ /* 0x000fd80000000800 */
[----:B------:R-:W-:Y:S05]  /*7b50*/  @P0 BRA `(.L_x_5019) ;  /* 0x0000001400080947 */ /* 0x000fea0003800000 */
.L_x_5021:
[----:B------:R-:W1:Y:S01]  /*7b60*/  LDC R29, c[0x0][0x23c] ;  /* 0x00008f00ff1d7b82 */ /* 0x000e620000000800 */
[----:B------:R-:W-:-:S05]  /*7b70*/  MOV R26, R30 ;  /* 0x0000001e001a7202 */ /* 0x000fca0000000f00 */
[----:B-----5:R2:W5:Y:S01]  /*7b80*/  LDG.E.128.CONSTANT R8, desc[UR6][R26.64] ;  /* 0x000000061a087981 */ /* 0x020562000c1e9d00 */
[----:B-1----:R-:W-:-:S05]  /*7b90*/  IMAD.WIDE R16, R29, 0x4, R26 ;  /* 0x000000041d107825 */ /* 0x002fca00078e021a */
[----:B------:R2:W5:Y:S01]  /*7ba0*/  LDG.E.128.CONSTANT R12, desc[UR6][R16.64] ;  /* 0x00000006100c7981 */ /* 0x000562000c1e9d00 */
[----:B------:R-:W-:Y:S01]  /*7bb0*/  IMAD.WIDE R18, R29, 0x4, R16 ;  /* 0x000000041d127825 */ /* 0x000fe200078e0210 */
[----:B------:R-:W-:-:S04]  /*7bc0*/  IADD3 R33, R25, 0x20, RZ ;  /* 0x0000002019217810 */ /* 0x000fc80007ffe0ff */
[----:B------:R-:W-:Y:S01]  /*7bd0*/  ISETP.GE.AND P0, PT, R33, UR5, PT ;  /* 0x0000000521007c0c */ /* 0x000fe2000bf06270 */
[----:B------:R-:W-:Y:S01]  /*7be0*/  IMAD.WIDE R30, R29, 0x4, R18 ;  /* 0x000000041d1e7825 */ /* 0x000fe200078e0212 */
[----:B------:R-:W-:Y:S11]  /*7bf0*/  @!P1 BRA `(.L_x_5020) ;  /* 0x0000001000cc9947 */ /* 0x000ff60003800000 */
[----:B--2---:R-:W2:Y:S01]  /*7c00*/  LDG.E.128.CONSTANT R16, desc[UR6][R18.64] ;  /* 0x0000000612107981 */ /* 0x004ea2000c1e9d00 */
[----:B------:R-:W-:Y:S01]  /*7c10*/  HFMA2.MMA R26, -RZ, RZ, 0, 0.125 ;  /* 0x00003000ff1a7435 */ /* 0x000fe200000001ff */
[----:B-----5:R-:W-:Y:S02]  /*7c20*/  SHF.R.U32.HI R24, RZ, 0xf, R9 ;  /* 0x0000000fff187819 */ /* 0x020fe40000011609 */
[----:B------:R-:W1:Y:S01]  /*7c30*/  LDS.128 R20, [UR4] ;  /* 0x00000004ff147984 */ /* 0x000e620008000c00 */
[----:B------:R-:W-:Y:S02]  /*7c40*/  MOV R27, 0x2400 ;  /* 0x00002400001b7802 */ /* 0x000fe40000000f00 */
[----:B------:R-:W-:Y:S02]  /*7c50*/  SHF.R.U32.HI R25, RZ, 0xe, R13 ;  /* 0x0000000eff197819 */ /* 0x000fe4000001160d */
[----:B------:R-:W-:Y:S02]  /*7c60*/  LOP3.LUT R24, R24, 0x10001, RZ, 0xc0, !PT ;  /* 0x0001000118187812 */ /* 0x000fe400078ec0ff */
[----:B0-----:R-:W-:-:S02]  /*7c70*/  PRMT R2, R2, 0x5410, R26 ;  /* 0x0000541002027816 */ /* 0x001fc4000000001a */
[----:B------:R-:W-:Y:S02]  /*7c80*/  SHF.R.U32.HI R26, RZ, 0xf, R10 ;  /* 0x0000000fff1a7819 */ /* 0x000fe4000001160a */
[----:B------:R-:W-:Y:S02]  /*7c90*/  PRMT R0, R0, 0x5410, R27 ;  /* 0x0000541000007816 */ /* 0x000fe4000000001b */
[----:B------:R-:W-:Y:S02]  /*7ca0*/  SHF.R.U32.HI R32, RZ, 0xf, R11 ;  /* 0x0000000fff207819 */ /* 0x000fe4000001160b */
[----:B------:R-:W-:Y:S02]  /*7cb0*/  LOP3.LUT R27, R24, 0x20002, R25, 0xf8, !PT ;  /* 0x00020002181b7812 */ /* 0x000fe400078ef819 */
[----:B------:R-:W-:Y:S02]  /*7cc0*/  SHF.R.U32.HI R24, RZ, 0xf, R8 ;  /* 0x0000000fff187819 */ /* 0x000fe40000011608 */
[----:B------:R-:W-:-:S02]  /*7cd0*/  SHF.R.U32.HI R35, RZ, 0xe, R14 ;  /* 0x0000000eff237819 */ /* 0x000fc4000001160e */
[----:B------:R-:W-:Y:S02]  /*7ce0*/  LOP3.LUT R26, R26, 0x10001, RZ, 0xc0, !PT ;  /* 0x000100011a1a7812 */ /* 0x000fe400078ec0ff */
[----:B------:R-:W-:Y:S02]  /*7cf0*/  SHF.R.U32.HI R37, RZ, 0xe, R15 ;  /* 0x0000000eff257819 */ /* 0x000fe4000001160f */
[----:B------:R-:W-:Y:S02]  /*7d00*/  LOP3.LUT R34, R32, 0x10001, RZ, 0xc0, !PT ;  /* 0x0001000120227812 */ /* 0x000fe400078ec0ff */
        /* <DEDUP_REMOVED lines=18> */
[-C--:B-1----:R-:W-:Y:S01]  /*7e30*/  HFMA2.MMA R37, R41, R20.reuse, RZ ;  /* 0x0000001429257235 */ /* 0x082fe200000000ff */
[----:B------:R-:W-:Y:S01]  /*7e40*/  HADD2 R45, R38, -1028, -1028 ;  /* 0xe404e404262d7430 */ /* 0x000fe20000000000 */
[----:B------:R-:W-:Y:S01]  /*7e50*/  HFMA2.MMA R40, R43, R20, RZ ;  /* 0x000000142b287235 */ /* 0x000fe200000000ff */
[-C--:B------:R-:W-:Y:S01]  /*7e60*/  HFMA2 R39, R39, R20.reuse, RZ.H0_H0 ;  /* 0x0000001427277231 */ /* 0x080fe200000400ff */
[----:B------:R-:W-:Y:S01]  /*7e70*/  SHF.R.U32.HI R9, RZ, 0x6, R9 ;  /* 0x00000006ff097819 */ /* 0x000fe20000011609 */
[----:B------:R-:W-:Y:S01]  /*7e80*/  HFMA2 R38, R45, R20, RZ.H0_H0 ;  /* 0x000000142d267231 */ /* 0x000fe200000400ff */
[----:B------:R-:W-:Y:S01]  /*7e90*/  LOP3.LUT R20, R10, 0x380038, RZ, 0xc0, !PT ;  /* 0x003800380a147812 */ /* 0x000fe200078ec0ff */
[----:B------:R-:W-:Y:S01]  /*7ea0*/  HFMA2 R24, R25, R2.H1_H1, -132, -132 ;  /* 0xd820d82019187431 */ /* 0x000fe20000060002 */
[----:B------:R-:W-:-:S02]  /*7eb0*/  SHF.R.U32.HI R10, RZ, 0x6, R10 ;  /* 0x00000006ff0a7819 */ /* 0x000fc4000001160a */
[----:B------:R-:W-:Y:S02]  /*7ec0*/  LOP3.LUT R25, R20, 0x64006400, RZ, 0xfc, !PT ;  /* 0x6400640014197812 */ /* 0x000fe400078efcff */
[----:B------:R-:W-:Y:S01]  /*7ed0*/  LOP3.LUT R20, R9, 0x70007, RZ, 0xc0, !PT ;  /* 0x0007000709147812 */ /* 0x000fe200078ec0ff */
[----:B------:R-:W-:Y:S01]  /*7ee0*/  HFMA2.MMA R37, R24, R21, R37 ;  /* 0x0000001518257235 */ /* 0x000fe20000000025 */
[----:B------:R-:W-:Y:S02]  /*7ef0*/  LOP3.LUT R24, R11, 0x380038, RZ, 0xc0, !PT ;  /* 0x003800380b187812 */ /* 0x000fe400078ec0ff */
[----:B------:R-:W-:Y:S02]  /*7f00*/  LOP3.LUT R20, R20, 0x64006400, RZ, 0xfc, !PT ;  /* 0x6400640014147812 */ /* 0x000fe400078efcff */
[----:B------:R-:W-:Y:S02]  /*7f10*/  SHF.R.U32.HI R11, RZ, 0x6, R11 ;  /* 0x00000006ff0b7819 */ /* 0x000fe4000001160b */
[----:B------:R-:W-:-:S02]  /*7f20*/  PRMT R3, R3, 0x5410, R4 ;  /* 0x0000541003037816 */ /* 0x000fc40000000004 */
[----:B--2---:R-:W-:-:S04]  /*7f30*/  SHF.R.U32.HI R32, RZ, 0xd, R17 ;  /* 0x0000000dff207819 */ /* 0x004fc80000011611 */
[----:B------:R-:W-:Y:S02]  /*7f40*/  LOP3.LUT R32, R27, 0x40004, R32, 0xf8, !PT ;  /* 0x000400041b207812 */ /* 0x000fe400078ef820 */
[----:B------:R-:W-:Y:S02]  /*7f50*/  LOP3.LUT R27, R8, 0x380038, RZ, 0xc0, !PT ;  /* 0x00380038081b7812 */ /* 0x000fe400078ec0ff */
[----:B------:R-:W-:Y:S02]  /*7f60*/  SHF.R.U32.HI R8, RZ, 0x6, R8 ;  /* 0x00000006ff087819 */ /* 0x000fe40000011608 */
[----:B------:R-:W-:Y:S02]  /*7f70*/  LOP3.LUT R27, R27, 0x64006400, RZ, 0xfc, !PT ;  /* 0x640064001b1b7812 */ /* 0x000fe400078efcff */
[----:B------:R-:W-:Y:S02]  /*7f80*/  LOP3.LUT R42, R8, 0x70007, RZ, 0xc0, !PT ;  /* 0x00070007082a7812 */ /* 0x000fe400078ec0ff */
[----:B------:R-:W-:Y:S01]  /*7f90*/  LOP3.LUT R32, R32, 0x64006400, RZ, 0xfc, !PT ;  /* 0x6400640020207812 */ /* 0x000fe200078efcff */
[-C--:B------:R-:W-:Y:S01]  /*7fa0*/  HFMA2 R26, R27, R2.reuse.H1_H1, -132, -132 ;  /* 0xd820d8201b1a7431 */ /* 0x080fe20000060002 */
[----:B------:R-:W-:Y:S01]  /*7fb0*/  LOP3.LUT R42, R42, 0x64006400, RZ, 0xfc, !PT ;  /* 0x640064002a2a7812 */ /* 0x000fe200078efcff */
[----:B------:R-:W-:Y:S01]  /*7fc0*/  HFMA2 R27, R25, R2.H1_H1, -132, -132 ;  /* 0xd820d820191b7431 */ /* 0x000fe20000060002 */
[----:B------:R-:W-:Y:S01]  /*7fd0*/  LOP3.LUT R25, R24, 0x64006400, RZ, 0xfc, !PT ;  /* 0x6400640018197812 */ /* 0x000fe200078efcff */
[----:B------:R-:W-:Y:S01]  /*7fe0*/  HADD2 R24, R20, -1028, -1028 ;  /* 0xe404e40414187430 */ /* 0x000fe20000000000 */
[----:B------:R-:W-:Y:S01]  /*7ff0*/  LOP3.LUT R20, R10, 0x70007, RZ, 0xc0, !PT ;  /* 0x000700070a147812 */ /* 0x000fe200078ec0ff */
[----:B------:R-:W-:-:S02]  /*8000*/  HFMA2 R39, R26, R21, R39 ;  /* 0x000000151a277231 */ /* 0x000fc40000000027 */
[----:B------:R-:W-:Y:S01]  /*8010*/  HFMA2 R25, R25, R2.H1_H1, -132, -132 ;  /* 0xd820d82019197431 */ /* 0x000fe20000060002 */
[----:B------:R-:W-:Y:S01]  /*8020*/  LOP3.LUT R20, R20, 0x64006400, RZ, 0xfc, !PT ;  /* 0x6400640014147812 */ /* 0x000fe200078efcff */
[-C--:B------:R-:W-:Y:S01]  /*8030*/  HFMA2.MMA R40, R27, R21.reuse, R40 ;  /* 0x000000151b287235 */ /* 0x080fe20000000028 */
[----:B------:R-:W-:Y:S02]  /*8040*/  HADD2 R42, R42, -1028, -1028 ;  /* 0xe404e4042a2a7430 */ /* 0x000fe40000000000 */
[-C--:B------:R-:W-:Y:S01]  /*8050*/  HFMA2 R37, R24, R22.reuse, R37 ;  /* 0x0000001618257231 */ /* 0x080fe20000000025 */
[----:B------:R-:W-:Y:S01]  /*8060*/  HFMA2.MMA R38, R25, R21, R38 ;  /* 0x0000001519267235 */ /* 0x000fe20000000026 */
[----:B------:R-:W-:Y:S01]  /*8070*/  SHF.R.U32.HI R21, RZ, 0xd, R16 ;  /* 0x0000000dff157819 */ /* 0x000fe20000011610 */
[----:B------:R-:W0:Y:S01]  /*8080*/  LDS.128 R24, [UR4+0x10] ;  /* 0x00001004ff187984 */ /* 0x000e220008000c00 */
[----:B------:R-:W-:Y:S01]  /*8090*/  HADD2 R41, R20, -1028, -1028 ;  /* 0xe404e40414297430 */ /* 0x000fe20000000000 */
[----:B------:R-:W-:Y:S01]  /*80a0*/  HFMA2.MMA R39, R42, R22, R39 ;  /* 0x000000162a277235 */ /* 0x000fe20000000027 */
[----:B------:R-:W-:Y:S01]  /*80b0*/  LOP3.LUT R20, R36, 0x40004, R21, 0xf8, !PT ;  /* 0x0004000424147812 */ /* 0x000fe200078ef815 */
[----:B------:R-:W-:Y:S01]  /*80c0*/  HADD2 R32, R32, -1028, -1028 ;  /* 0xe404e40420207430 */ /* 0x000fe20000000000 */
[----:B------:R-:W-:Y:S01]  /*80d0*/  LOP3.LUT R36, R11, 0x70007, RZ, 0xc0, !PT ;  /* 0x000700070b247812 */ /* 0x000fe200078ec0ff */
[----:B------:R-:W-:Y:S01]  /*80e0*/  HFMA2 R40, R41, R22, R40 ;  /* 0x0000001629287231 */ /* 0x000fe20000000028 */
[----:B------:R-:W-:-:S02]  /*80f0*/  SHF.R.U32.HI R42, RZ, 0xd, R18 ;  /* 0x0000000dff2a7819 */ /* 0x000fc40000011612 */
[----:B------:R-:W-:Y:S02]  /*8100*/  LOP3.LUT R36, R36, 0x64006400, RZ, 0xfc, !PT ;  /* 0x6400640024247812 */ /* 0x000fe400078efcff */
[----:B------:R-:W-:Y:S02]  /*8110*/  LOP3.LUT R41, R9, 0x380038, RZ, 0xc0, !PT ;  /* 0x0038003809297812 */ /* 0x000fe400078ec0ff */
[----:B------:R-:W-:Y:S01]  /*8120*/  LOP3.LUT R21, R35, 0x40004, R42, 0xf8, !PT ;  /* 0x0004000423157812 */ /* 0x000fe200078ef82a */
[----:B------:R-:W-:Y:S01]  /*8130*/  HADD2 R43, R36, -1028, -1028 ;  /* 0xe404e404242b7430 */ /* 0x000fe20000000000 */
[----:B------:R-:W-:Y:S02]  /*8140*/  SHF.R.U32.HI R35, RZ, 0xd, R19 ;  /* 0x0000000dff237819 */ /* 0x000fe40000011613 */
[----:B------:R-:W-:Y:S02]  /*8150*/  LOP3.LUT R41, R41, 0x64006400, RZ, 0xfc, !PT ;  /* 0x6400640029297812 */ /* 0x000fe400078efcff */
[----:B------:R-:W-:Y:S01]  /*8160*/  LOP3.LUT R34, R34, 0x40004, R35, 0xf8, !PT ;  /* 0x0004000422227812 */ /* 0x000fe200078ef823 */
[----:B------:R-:W-:Y:S01]  /*8170*/  HFMA2.MMA R38, R43, R22, R38 ;  /* 0x000000162b267235 */ /* 0x000fe20000000026 */
[----:B------:R-:W-:Y:S01]  /*8180*/  LOP3.LUT R35, R8, 0x380038, RZ, 0xc0, !PT ;  /* 0x0038003808237812 */ /* 0x000fe200078ec0ff */
[----:B------:R-:W-:Y:S01]  /*8190*/  HFMA2 R36, R41, R2.H1_H1, -132, -132 ;  /* 0xd820d82029247431 */ /* 0x000fe20000060002 */
[----:B------:R-:W-:-:S02]  /*81a0*/  LOP3.LUT R22, R11, 0x380038, RZ, 0xc0, !PT ;  /* 0x003800380b167812 */ /* 0x000fc400078ec0ff */
[----:B------:R-:W-:Y:S01]  /*81b0*/  LOP3.LUT R35, R35, 0x64006400, RZ, 0xfc, !PT ;  /* 0x6400640023237812 */ /* 0x000fe200078efcff */
[----:B------:R-:W-:Y:S01]  /*81c0*/  HFMA2 R37, R36, R23, R37 ;  /* 0x0000001724257231 */ /* 0x000fe20000000025 */
[----:B------:R-:W-:Y:S02]  /*81d0*/  LOP3.LUT R36, R9, 0x1c001c0, RZ, 0xc0, !PT ;  /* 0x01c001c009247812 */ /* 0x000fe400078ec0ff */
[----:B------:R-:W-:Y:S01]  /*81e0*/  LOP3.LUT R9, R22, 0x64006400, RZ, 0xfc, !PT ;  /* 0x6400640016097812 */ /* 0x000fe200078efcff */
[-C--:B------:R-:W-:Y:S01]  /*81f0*/  HFMA2 R22, R35, R2.reuse.H1_H1, -132, -132 ;  /* 0xd820d82023167431 */ /* 0x080fe20000060002 */
[----:B------:R-:W-:Y:S02]  /*8200*/  LOP3.LUT R8, R8, 0x1c001c0, RZ, 0xc0, !PT ;  /* 0x01c001c008087812 */ /* 0x000fe400078ec0ff */
[----:B------:R-:W-:Y:S01]  /*8210*/  LOP3.LUT R41, R10, 0x380038, RZ, 0xc0, !PT ;  /* 0x003800380a297812 */ /* 0x000fe200078ec0ff */
[----:B------:R-:W-:Y:S01]  /*8220*/  HFMA2 R9, R9, R2.H1_H1, -132, -132 ;  /* 0xd820d82009097431 */ /* 0x000fe20000060002 */
[----:B------:R-:W-:Y:S01]  /*8230*/  LOP3.LUT R35, R8, 0x64006400, RZ, 0xfc, !PT ;  /* 0x6400640008237812 */ /* 0x000fe200078efcff */
[----:B------:R-:W-:Y:S01]  /*8240*/  HFMA2.MMA R39, R22, R23, R39 ;  /* 0x0000001716277235 */ /* 0x000fe20000000027 */
[----:B------:R-:W-:-:S02]  /*8250*/  LOP3.LUT R41, R41, 0x64006400, RZ, 0xfc, !PT ;  /* 0x6400640029297812 */ /* 0x000fc400078efcff */
[----:B------:R-:W-:Y:S01]  /*8260*/  LOP3.LUT R10, R10, 0x1c001c0, RZ, 0xc0, !PT ;  /* 0x01c001c00a0a7812 */ /* 0x000fe200078ec0ff */
[----:B------:R-:W-:Y:S01]  /*8270*/  HFMA2 R8, R35, R0.H1_H1, -20, -20 ;  /* 0xcd00cd0023087431 */ /* 0x000fe20000060000 */
[----:B------:R-:W-:Y:S01]  /*8280*/  LOP3.LUT R22, R11, 0x1c001c0, RZ, 0xc0, !PT ;  /* 0x01c001c00b167812 */ /* 0x000fe200078ec0ff */
[----:B------:R-:W-:Y:S01]  /*8290*/  HFMA2 R43, R41, R2.H1_H1, -132, -132 ;  /* 0xd820d820292b7431 */ /* 0x000fe20000060002 */
[----:B------:R-:W-:Y:S01]  /*82a0*/  LOP3.LUT R11, R10, 0x64006400, RZ, 0xfc, !PT ;  /* 0x640064000a0b7812 */ /* 0x000fe200078efcff */
[-C--:B------:R-:W-:Y:S01]  /*82b0*/  HFMA2.MMA R38, R9, R23.reuse, R38 ;  /* 0x0000001709267235 */ /* 0x080fe20000000026 */
[----:B------:R-:W-:Y:S01]  /*82c0*/  LOP3.LUT R41, R36, 0x64006400, RZ, 0xfc, !PT ;  /* 0x6400640024297812 */ /* 0x000fe200078efcff */
[----:B0-----:R-:W-:Y:S01]  /*82d0*/  HFMA2 R35, R8, R24, R39 ;  /* 0x0000001808237231 */ /* 0x001fe20000000027 */
[----:B------:R-:W-:Y:S01]  /*82e0*/  LOP3.LUT R8, R12, 0x70007, RZ, 0xc0, !PT ;  /* 0x000700070c087812 */ /* 0x000fe200078ec0ff */
[----:B------:R-:W-:Y:S01]  /*82f0*/  HFMA2.MMA R40, R43, R23, R40 ;  /* 0x000000172b287235 */ /* 0x000fe20000000028 */
[-C--:B------:R-:W-:Y:S01]  /*8300*/  HFMA2 R11, R11, R0.reuse.H1_H1, -20, -20 ;  /* 0xcd00cd000b0b7431 */ /* 0x080fe20000060000 */
[----:B------:R-:W-:Y:S01]  /*8310*/  LOP3.LUT R10, R14, 0x70007, RZ, 0xc0, !PT ;  /* 0x000700070e0a7812 */ /* 0x000fe200078ec0ff */
[----:B------:R-:W-:Y:S01]  /*8320*/  HFMA2 R36, R41, R0.H1_H1, -20, -20 ;  /* 0xcd00cd0029247431 */ /* 0x000fe20000060000 */
[----:B------:R-:W-:-:S02]  /*8330*/  LOP3.LUT R8, R8, 0x64006400, RZ, 0xfc, !PT ;  /* 0x6400640008087812 */ /* 0x000fc400078efcff */
[----:B------:R-:W-:Y:S02]  /*8340*/  LOP3.LUT R23, R22, 0x64006400, RZ, 0xfc, !PT ;  /* 0x6400640016177812 */ /* 0x000fe400078efcff */
[-C--:B------:R-:W-:Y:S01]  /*8350*/  HFMA2.MMA R40, R11, R24.reuse, R40 ;  /* 0x000000180b287235 */ /* 0x080fe20000000028 */
[----:B------:R-:W-:Y:S01]  /*8360*/  HADD2 R8, R8, -1028, -1028 ;  /* 0xe404e40408087430 */ /* 0x000fe20000000000 */
[----:B------:R-:W-:Y:S01]  /*8370*/  LOP3.LUT R9, R13, 0x70007, RZ, 0xc0, !PT ;  /* 0x000700070d097812 */ /* 0x000fe200078ec0ff */
[----:B------:R-:W-:Y:S01]  /*8380*/  HFMA2 R11, R23, R0.H1_H1, -20, -20 ;  /* 0xcd00cd00170b7431 */ /* 0x000fe20000060000 */
[----:B------:R-:W-:Y:S01]  /*8390*/  LOP3.LUT R10, R10, 0x64006400, RZ, 0xfc, !PT ;  /* 0x640064000a0a7812 */ /* 0x000fe200078efcff */
[-C--:B------:R-:W-:Y:S01]  /*83a0*/  HFMA2 R35, R8, R25.reuse, R35 ;  /* 0x0000001908237231 */ /* 0x080fe20000000023 */
[----:B------:R-:W-:Y:S01]  /*83b0*/  LOP3.LUT R8, R15, 0x70007, RZ, 0xc0, !PT ;  /* 0x000700070f087812 */ /* 0x000fe200078ec0ff */
        /* <DEDUP_REMOVED lines=9> */
[----:B------:R-:W-:Y:S01]  /*8450*/  LOP3.LUT R40, R12, 0x380038, RZ, 0xc0, !PT ;  /* 0x003800380c287812 */ /* 0x000fe200078ec0ff */
[----:B------:R-:W-:Y:S01]  /*8460*/  HADD2 R41, R22, -1028, -1028 ;  /* 0xe404e40416297430 */ /* 0x000fe20000000000 */
[----:B------:R-:W-:Y:S01]  /*8470*/  SHF.R.U32.HI R22, RZ, 0x6, R15 ;  /* 0x00000006ff167819 */ /* 0x000fe2000001160f */
[-C--:B------:R-:W-:Y:S01]  /*8480*/  HFMA2.MMA R36, R9, R25.reuse, R36 ;  /* 0x0000001909247235 */ /* 0x080fe20000000024 */
[----:B------:R-:W-:Y:S01]  /*8490*/  LOP3.LUT R15, R40, 0x64006400, RZ, 0xfc, !PT ;  /* 0x64006400280f7812 */ /* 0x000fe200078efcff */
[----:B------:R-:W0:Y:S01]  /*84a0*/  LDS.128 R8, [UR4+0x20] ;  /* 0x00002004ff087984 */ /* 0x000e220008000c00 */
[----:B------:R-:W-:Y:S01]  /*84b0*/  SHF.R.U32.HI R12, RZ, 0x6, R12 ;  /* 0x00000006ff0c7819 */ /* 0x000fe2000001160c */
[----:B------:R-:W-:Y:S01]  /*84c0*/  HFMA2.MMA R24, R41, R25, R24 ;  /* 0x0000001929187235 */ /* 0x000fe20000000018 */
[----:B------:R-:W-:Y:S01]  /*84d0*/  LOP3.LUT R39, R14, 0x380038, RZ, 0xc0, !PT ;  /* 0x003800380e277812 */ /* 0x000fe200078ec0ff */
[----:B------:R-:W-:Y:S01]  /*84e0*/  HFMA2 R40, R15, R2.H1_H1, -132, -132 ;  /* 0xd820d8200f287431 */ /* 0x000fe20000060002 */
[----:B------:R-:W-:-:S02]  /*84f0*/  LOP3.LUT R25, R12, 0x70007, RZ, 0xc0, !PT ;  /* 0x000700070c197812 */ /* 0x000fc400078ec0ff */
[----:B------:R-:W-:Y:S02]  /*8500*/  LOP3.LUT R37, R37, 0x64006400, RZ, 0xfc, !PT ;  /* 0x6400640025257812 */ /* 0x000fe400078efcff */
[----:B------:R-:W-:Y:S01]  /*8510*/  LOP3.LUT R41, R38, 0x64006400, RZ, 0xfc, !PT ;  /* 0x6400640026297812 */ /* 0x000fe200078efcff */
[-C--:B------:R-:W-:Y:S01]  /*8520*/  HFMA2.MMA R15, R40, R26.reuse, R35 ;  /* 0x0000001a280f7235 */ /* 0x080fe20000000023 */
[----:B------:R-:W-:Y:S01]  /*8530*/  LOP3.LUT R39, R39, 0x64006400, RZ, 0xfc, !PT ;  /* 0x6400640027277812 */ /* 0x000fe200078efcff */
[-C--:B------:R-:W-:Y:S01]  /*8540*/  HFMA2 R37, R37, R2.reuse.H1_H1, -132, -132 ;  /* 0xd820d82025257431 */ /* 0x080fe20000060002 */
[----:B------:R-:W-:Y:S01]  /*8550*/  LOP3.LUT R25, R25, 0x64006400, RZ, 0xfc, !PT ;  /* 0x6400640019197812 */ /* 0x000fe200078efcff */
[-C--:B------:R-:W-:Y:S01]  /*8560*/  HFMA2 R41, R41, R2.reuse.H1_H1, -132, -132 ;  /* 0xd820d82029297431 */ /* 0x080fe20000060002 */
[----:B------:R-:W-:Y:S01]  /*8570*/  SHF.R.U32.HI R13, RZ, 0x6, R13 ;  /* 0x00000006ff0d7819 */ /* 0x000fe2000001160d */
[----:B------:R-:W-:Y:S01]  /*8580*/  HFMA2 R40, R39, R2.H1_H1, -132, -132 ;  /* 0xd820d82027287431 */ /* 0x000fe20000060002 */
[----:B------:R-:W-:Y:S01]  /*8590*/  SHF.R.U32.HI R14, RZ, 0x6, R14 ;  /* 0x00000006ff0e7819 */ /* 0x000fe2000001160e */
[----:B------:R-:W-:Y:S01]  /*85a0*/  HADD2 R38, R25, -1028, -1028 ;  /* 0xe404e40419267430 */ /* 0x000fe20000000000 */
[----:B------:R-:W-:Y:S01]  /*85b0*/  LOP3.LUT R25, R13, 0x70007, RZ, 0xc0, !PT ;  /* 0x000700070d197812 */ /* 0x000fe200078ec0ff */
[-C--:B------:R-:W-:Y:S01]  /*85c0*/  HFMA2.MMA R36, R37, R26.reuse, R36 ;  /* 0x0000001a25247235 */ /* 0x080fe20000000024 */
[----:B------:R-:W-:Y:S01]  /*85d0*/  HFMA2 R23, R40, R26, R23 ;  /* 0x0000001a28177231 */ /* 0x000fe20000000017 */
[----:B------:R-:W-:Y:S01]  /*85e0*/  HFMA2.MMA R24, R41, R26, R24 ;  /* 0x0000001a29187235 */ /* 0x000fe20000000018 */
[----:B------:R-:W-:Y:S01]  /*85f0*/  HFMA2 R15, R38, R27, R15 ;  /* 0x0000001b260f7231 */ /* 0x000fe2000000000f */
        /* <DEDUP_REMOVED lines=11> */
[-C--:B------:R-:W-:Y:S01]  /*86b0*/  HFMA2.MMA R26, R39, R27.reuse, R36 ;  /* 0x0000001b271a7235 */ /* 0x080fe20000000024 */
[----:B------:R-:W-:Y:S01]  /*86c0*/  HFMA2 R36, R25, R2.H1_H1, -132, -132 ;  /* 0xd820d82019247431 */ /* 0x000fe20000060002 */
[----:B------:R-:W-:Y:S01]  /*86d0*/  LOP3.LUT R25, R14, 0x380038, RZ, 0xc0, !PT ;  /* 0x003800380e197812 */ /* 0x000fe200078ec0ff */
[----:B------:R-:W-:Y:S01]  /*86e0*/  HFMA2 R23, R40, R27, R23 ;  /* 0x0000001b28177231 */ /* 0x000fe20000000017 */
[----:B------:R-:W-:Y:S01]  /*86f0*/  LOP3.LUT R35, R35, 0x64006400, RZ, 0xfc, !PT ;  /* 0x6400640023237812 */ /* 0x000fe200078efcff */
[----:B------:R-:W-:Y:S01]  /*8700*/  HFMA2.MMA R24, R37, R27, R24 ;  /* 0x0000001b25187235 */ /* 0x000fe20000000018 */
[----:B------:R-:W-:Y:S01]  /*8710*/  LOP3.LUT R27, R25, 0x64006400, RZ, 0xfc, !PT ;  /* 0x64006400191b7812 */ /* 0x000fe200078efcff */
[----:B0-----:R-:W-:Y:S01]  /*8720*/  HFMA2 R15, R36, R8, R15 ;  /* 0x00000008240f7231 */ /* 0x001fe2000000000f */
[----:B------:R-:W-:Y:S01]  /*8730*/  LOP3.LUT R25, R13, 0x1c001c0, RZ, 0xc0, !PT ;  /* 0x01c001c00d197812 */ /* 0x000fe200078ec0ff */
[-C--:B------:R-:W-:Y:S01]  /*8740*/  HFMA2 R35, R35, R2.reuse.H1_H1, -132, -132 ;  /* 0xd820d82023237431 */ /* 0x080fe20000060002 */
[----:B------:R-:W-:Y:S01]  /*8750*/  LOP3.LUT R12, R12, 0x1c001c0, RZ, 0xc0, !PT ;  /* 0x01c001c00c0c7812 */ /* 0x000fe200078ec0ff */
[----:B------:R-:W-:Y:S01]  /*8760*/  HFMA2 R36, R27, R2.H1_H1, -132, -132 ;  /* 0xd820d8201b247431 */ /* 0x000fe20000060002 */
[----:B------:R-:W-:-:S02]  /*8770*/  LOP3.LUT R14, R14, 0x1c001c0, RZ, 0xc0, !PT ;  /* 0x01c001c00e0e7812 */ /* 0x000fc400078ec0ff */
[----:B------:R-:W-:Y:S01]  /*8780*/  LOP3.LUT R25, R25, 0x64006400, RZ, 0xfc, !PT ;  /* 0x6400640019197812 */ /* 0x000fe200078efcff */
[-C--:B------:R-:W-:Y:S01]  /*8790*/  HFMA2.MMA R26, R35, R8.reuse, R26 ;  /* 0x00000008231a7235 */ /* 0x080fe2000000001a */
[----:B------:R-:W-:Y:S02]  /*87a0*/  LOP3.LUT R35, R22, 0x380038, RZ, 0xc0, !PT ;  /* 0x0038003816237812 */ /* 0x000fe400078ec0ff */
[----:B------:R-:W-:Y:S01]  /*87b0*/  LOP3.LUT R13, R12, 0x64006400, RZ, 0xfc, !PT ;  /* 0x640064000c0d7812 */ /* 0x000fe200078efcff */
[----:B------:R-:W-:Y:S01]  /*87c0*/  HFMA2.MMA R12, R36, R8, R23 ;  /* 0x00000008240c7235 */ /* 0x000fe20000000017 */
[----:B------:R-:W-:Y:S01]  /*87d0*/  LOP3.LUT R27, R14, 0x64006400, RZ, 0xfc, !PT ;  /* 0x640064000e1b7812 */ /* 0x000fe200078efcff */
[-C--:B------:R-:W-:Y:S01]  /*87e0*/  HFMA2 R25, R25, R0.reuse.H1_H1, -20, -20 ;  /* 0xcd00cd0019197431 */ /* 0x080fe20000060000 */
[----:B------:R-:W-:Y:S01]  /*87f0*/  LOP3.LUT R35, R35, 0x64006400, RZ, 0xfc, !PT ;  /* 0x6400640023237812 */ /* 0x000fe200078efcff */
[-C--:B------:R-:W-:Y:S01]  /*8800*/  HFMA2 R14, R13, R0.reuse.H1_H1, -20, -20 ;  /* 0xcd00cd000d0e7431 */ /* 0x080fe20000060000 */
[----:B------:R-:W-:Y:S01]  /*8810*/  LOP3.LUT R40, R22, 0x1c001c0, RZ, 0xc0, !PT ;  /* 0x01c001c016287812 */ /* 0x000fe200078ec0ff */
[----:B------:R-:W-:Y:S01]  /*8820*/  HFMA2 R13, R27, R0.H1_H1, -20, -20 ;  /* 0xcd00cd001b0d7431 */ /* 0x000fe20000060000 */
[----:B------:R-:W-:Y:S01]  /*8830*/  LOP3.LUT R38, R16, 0x70007, RZ, 0xc0, !PT ;  /* 0x0007000710267812 */ /* 0x000fe200078ec0ff */
[----:B------:R-:W-:Y:S01]  /*8840*/  HFMA2 R23, R35, R2.H1_H1, -132, -132 ;  /* 0xd820d82023177431 */ /* 0x000fe20000060002 */
[----:B------:R-:W-:Y:S01]  /*8850*/  HFMA2.MMA R26, R25, R9, R26 ;  /* 0x00000009191a7235 */ /* 0x000fe2000000001a */
[-C--:B------:R-:W-:Y:S01]  /*8860*/  HFMA2 R27, R14, R9.reuse, R15 ;  /* 0x000000090e1b7231 */ /* 0x080fe2000000000f */
[----:B------:R-:W-:Y:S01]  /*8870*/  LOP3.LUT R41, R40, 0x64006400, RZ, 0xfc, !PT ;  /* 0x6400640028297812 */ /* 0x000fe200078efcff */
[----:B------:R-:W-:Y:S01]  /*8880*/  HFMA2 R25, R13, R9, R12 ;  /* 0x000000090d197231 */ /* 0x000fe2000000000c */
[----:B------:R-:W-:Y:S01]  /*8890*/  LOP3.LUT R35, R17, 0x380038, RZ, 0xc0, !PT ;  /* 0x0038003811237812 */ /* 0x000fe200078ec0ff */
[----:B------:R-:W0:Y:S01]  /*88a0*/  LDS.128 R12, [UR4+0x30] ;  /* 0x00003004ff0c7984 */ /* 0x000e220008000c00 */
[----:B------:R-:W-:Y:S01]  /*88b0*/  HFMA2.MMA R23, R23, R8, R24 ;  /* 0x0000000817177235 */ /* 0x000fe20000000018 */
[----:B------:R-:W-:Y:S01]  /*88c0*/  LOP3.LUT R24, R16, 0x380038, RZ, 0xc0, !PT ;  /* 0x0038003810187812 */ /* 0x000fe200078ec0ff */
[----:B------:R-:W-:Y:S01]  /*88d0*/  HFMA2 R40, R41, R0.H1_H1, -20, -20 ;  /* 0xcd00cd0029287431 */ /* 0x000fe20000060000 */
[----:B------:R-:W-:-:S02]  /*88e0*/  SHF.R.U32.HI R8, RZ, 0x6, R16 ;  /* 0x00000006ff087819 */ /* 0x000fc40000011610 */
[----:B------:R-:W-:Y:S02]  /*88f0*/  SHF.R.U32.HI R16, RZ, 0x6, R17 ;  /* 0x00000006ff107819 */ /* 0x000fe40000011611 */
[----:B------:R-:W-:Y:S01]  /*8900*/  LOP3.LUT R37, R17, 0x70007, RZ, 0xc0, !PT ;  /* 0x0007000711257812 */ /* 0x000fe200078ec0ff */
[----:B------:R-:W-:Y:S01]  /*8910*/  HFMA2.MMA R9, R40, R9, R23 ;  /* 0x0000000928097235 */ /* 0x000fe20000000017 */
[C---:B------:R-:W-:Y:S02]  /*8920*/  LOP3.LUT R22, R18.reuse, 0x380038, RZ, 0xc0, !PT ;  /* 0x0038003812167812 */ /* 0x040fe400078ec0ff */
[----:B------:R-:W-:Y:S02]  /*8930*/  SHF.R.U32.HI R17, RZ, 0x6, R18 ;  /* 0x00000006ff117819 */ /* 0x000fe40000011612 */
[----:B------:R-:W-:Y:S02]  /*8940*/  LOP3.LUT R39, R18, 0x70007, RZ, 0xc0, !PT ;  /* 0x0007000712277812 */ /* 0x000fe400078ec0ff */
[----:B------:R-:W-:-:S02]  /*8950*/  LOP3.LUT R36, R19, 0x380038, RZ, 0xc0, !PT ;  /* 0x0038003813247812 */ /* 0x000fc400078ec0ff */
[----:B------:R-:W-:Y:S02]  /*8960*/  SHF.R.U32.HI R18, RZ, 0x6, R19 ;  /* 0x00000006ff127819 */ /* 0x000fe40000011613 */
        /* <DEDUP_REMOVED lines=14> */
[----:B------:R-:W-:Y:S01]  /*8a50*/  HFMA2 R24, R23, R2.H1_H1, -132, -132 ;  /* 0xd820d82017187431 */ /* 0x000fe20000060002 */
[----:B------:R-:W-:Y:S01]  /*8a60*/  HFMA2.MMA R9, R40, R10, R9 ;  /* 0x0000000a28097235 */ /* 0x000fe20000000009 */
[----:B------:R-:W-:Y:S01]  /*8a70*/  HFMA2 R25, R38, R10, R25 ;  /* 0x0000000a26197231 */ /* 0x000fe20000000019 */
[----:B------:R-:W-:Y:S01]  /*8a80*/  LOP3.LUT R10, R8, 0x70007, RZ, 0xc0, !PT ;  /* 0x00070007080a7812 */ /* 0x000fe200078ec0ff */
[----:B------:R-:W-:Y:S01]  /*8a90*/  HADD2 R34, R34, -1028, -1028 ;  /* 0xe404e40422227430 */ /* 0x000fe20000000000 */
[----:B------:R-:W-:Y:S01]  /*8aa0*/  LOP3.LUT R37, R36, 0x64006400, RZ, 0xfc, !PT ;  /* 0x6400640024257812 */ /* 0x000fe200078efcff */
[-C--:B------:R-:W-:Y:S01]  /*8ab0*/  HFMA2.MMA R27, R24, R11.reuse, R27 ;  /* 0x0000000b181b7235 */ /* 0x080fe2000000001b */
[----:B------:R-:W-:Y:S01]  /*8ac0*/  LOP3.LUT R23, R22, 0x64006400, RZ, 0xfc, !PT ;  /* 0x6400640016177812 */ /* 0x000fe200078efcff */
[-C--:B------:R-:W-:Y:S01]  /*8ad0*/  HFMA2 R24, R35, R2.reuse.H1_H1, -132, -132 ;  /* 0xd820d82023187431 */ /* 0x080fe20000060002 */
[----:B------:R-:W-:Y:S01]  /*8ae0*/  LOP3.LUT R10, R10, 0x64006400, RZ, 0xfc, !PT ;  /* 0x640064000a0a7812 */ /* 0x000fe200078efcff */
[-C--:B------:R-:W-:Y:S01]  /*8af0*/  HFMA2 R36, R37, R2.reuse.H1_H1, -132, -132 ;  /* 0xd820d82025247431 */ /* 0x080fe20000060002 */
[C---:B------:R-:W-:Y:S01]  /*8b00*/  LOP3.LUT R38, R18.reuse, 0x380038, RZ, 0xc0, !PT ;  /* 0x0038003812267812 */ /* 0x040fe200078ec0ff */
[----:B------:R-:W-:Y:S01]  /*8b10*/  HFMA2 R26, R23, R2.H1_H1, -132, -132 ;  /* 0xd820d820171a7431 */ /* 0x000fe20000060002 */
[----:B------:R-:W-:Y:S01]  /*8b20*/  LOP3.LUT R35, R17, 0x380038, RZ, 0xc0, !PT ;  /* 0x0038003811237812 */ /* 0x000fe200078ec0ff */
[----:B------:R-:W-:Y:S01]  /*8b30*/  HADD2 R22, R10, -1028, -1028 ;  /* 0xe404e4040a167430 */ /* 0x000fe20000000000 */
[-C--:B------:R-:W-:Y:S01]  /*8b40*/  HFMA2.MMA R19, R24, R11.reuse, R19 ;  /* 0x0000000b18137235 */ /* 0x080fe20000000013 */
[----:B------:R-:W-:Y:S01]  /*8b50*/  HFMA2 R10, R26, R11, R25 ;  /* 0x0000000b1a0a7231 */ /* 0x000fe20000000019 */
[----:B------:R-:W-:Y:S01]  /*8b60*/  HFMA2.MMA R11, R36, R11, R9 ;  /* 0x0000000b240b7235 */ /* 0x000fe20000000009 */
[----:B------:R-:W-:Y:S01]  /*8b70*/  LOP3.LUT R36, R18, 0x70007, RZ, 0xc0, !PT ;  /* 0x0007000712247812 */ /* 0x000fe200078ec0ff */
[----:B0-----:R-:W-:Y:S01]  /*8b80*/  HFMA2 R9, R22, R12, R27 ;  /* 0x0000000c16097231 */ /* 0x001fe2000000001b */
        /* <DEDUP_REMOVED lines=11> */
[-C--:B------:R-:W-:Y:S01]  /*8c40*/  HFMA2.MMA R11, R40, R12.reuse, R11 ;  /* 0x0000000c280b7235 */ /* 0x080fe2000000000b */
[----:B------:R-:W-:Y:S01]  /*8c50*/  LOP3.LUT R22, R8, 0x380038, RZ, 0xc0, !PT ;  /* 0x0038003808167812 */ /* 0x000fe200078ec0ff */
[-C--:B------:R-:W-:Y:S01]  /*8c60*/  HFMA2 R36, R39, R2.reuse.H1_H1, -132, -132 ;  /* 0xd820d82027247431 */ /* 0x080fe20000060002 */
[----:B------:R-:W-:Y:S01]  /*8c70*/  LOP3.LUT R35, R26, 0x64006400, RZ, 0xfc, !PT ;  /* 0x640064001a237812 */ /* 0x000fe200078efcff */
[----:B------:R-:W-:Y:S01]  /*8c80*/  HFMA2.MMA R19, R38, R12, R19 ;  /* 0x0000000c26137235 */ /* 0x000fe20000000013 */
[----:B------:R-:W-:Y:S01]  /*8c90*/  LOP3.LUT R18, R18, 0x1c001c0, RZ, 0xc0, !PT ;  /* 0x01c001c012127812 */ /* 0x000fe200078ec0ff */
[-C--:B------:R-:W-:Y:S01]  /*8ca0*/  HFMA2 R26, R37, R2.reuse.H1_H1, -132, -132 ;  /* 0xd820d820251a7431 */ /* 0x080fe20000060002 */
[----:B------:R-:W-:Y:S01]  /*8cb0*/  LOP3.LUT R23, R22, 0x64006400, RZ, 0xfc, !PT ;  /* 0x6400640016177812 */ /* 0x000fe200078efcff */
[----:B------:R-:W-:Y:S01]  /*8cc0*/  HADD2 R35, R35, -1028, -1028 ;  /* 0xe404e40423237430 */ /* 0x000fe20000000000 */
[----:B------:R-:W-:Y:S01]  /*8cd0*/  LOP3.LUT R16, R16, 0x1c001c0, RZ, 0xc0, !PT ;  /* 0x01c001c010107812 */ /* 0x000fe200078ec0ff */
[-C--:B------:R-:W-:Y:S01]  /*8ce0*/  HFMA2.MMA R11, R36, R13.reuse, R11 ;  /* 0x0000000d240b7235 */ /* 0x080fe2000000000b */
[----:B------:R-:W-:Y:S01]  /*8cf0*/  LOP3.LUT R27, R18, 0x64006400, RZ, 0xfc, !PT ;  /* 0x64006400121b7812 */ /* 0x000fe200078efcff */
[----:B------:R-:W-:Y:S01]  /*8d00*/  HFMA2 R22, R23, R2.H1_H1, -132, -132 ;  /* 0xd820d82017167431 */ /* 0x000fe20000060002 */
[----:B------:R-:W-:Y:S01]  /*8d10*/  LOP3.LUT R23, R16, 0x64006400, RZ, 0xfc, !PT ;  /* 0x6400640010177812 */ /* 0x000fe200078efcff */
[----:B------:R-:W-:Y:S01]  /*8d20*/  HFMA2 R10, R35, R12, R10 ;  /* 0x0000000c230a7231 */ /* 0x000fe2000000000a */
[----:B------:R-:W-:Y:S01]  /*8d30*/  LOP3.LUT R12, R17, 0x1c001c0, RZ, 0xc0, !PT ;  /* 0x01c001c0110c7812 */ /* 0x000fe200078ec0ff */
[-C--:B------:R-:W-:Y:S01]  /*8d40*/  HFMA2 R16, R27, R0.reuse.H1_H1, -20, -20 ;  /* 0xcd00cd001b107431 */ /* 0x080fe20000060000 */
[----:B------:R-:W-:Y:S01]  /*8d50*/  HFMA2.MMA R19, R24, R13, R19 ;  /* 0x0000000d18137235 */ /* 0x000fe20000000013 */
[----:B------:R-:W-:Y:S01]  /*8d60*/  LOP3.LUT R8, R8, 0x1c001c0, RZ, 0xc0, !PT ;  /* 0x01c001c008087812 */ /* 0x000fe200078ec0ff */
[-C--:B------:R-:W-:Y:S01]  /*8d70*/  HFMA2 R10, R26, R13.reuse, R10 ;  /* 0x0000000d1a0a7231 */ /* 0x080fe2000000000a */
[----:B------:R-:W-:Y:S01]  /*8d80*/  LOP3.LUT R25, R12, 0x64006400, RZ, 0xfc, !PT ;  /* 0x640064000c197812 */ /* 0x000fe200078efcff */
[-C--:B------:R-:W-:Y:S01]  /*8d90*/  HFMA2 R12, R23, R0.reuse.H1_H1, -20, -20 ;  /* 0xcd00cd00170c7431 */ /* 0x080fe20000060000 */
[-C--:B------:R-:W-:Y:S01]  /*8da0*/  HFMA2.MMA R11, R16, R14.reuse, R11 ;  /* 0x0000000e100b7235 */ /* 0x080fe2000000000b */
[----:B------:R-:W-:Y:S01]  /*8db0*/  LOP3.LUT R17, R8, 0x64006400, RZ, 0xfc, !PT ;  /* 0x6400640008117812 */ /* 0x000fe200078efcff */
[----:B------:R-:W-:Y:S01]  /*8dc0*/  HFMA2 R9, R22, R13, R9 ;  /* 0x0000000d16097231 */ /* 0x000fe20000000009 */
[----:B------:R-:W-:Y:S01]  /*8dd0*/  LOP3.LUT R21, R21, 0x64006400, RZ, 0xfc, !PT ;  /* 0x6400640015157812 */ /* 0x000fe200078efcff */
[-C--:B------:R-:W-:Y:S01]  /*8de0*/  HFMA2 R25, R25, R0.reuse.H1_H1, -20, -20 ;  /* 0xcd00cd0019197431 */ /* 0x080fe20000060000 */
[----:B------:R-:W-:Y:S01]  /*8df0*/  HFMA2.MMA R19, R12, R14, R19 ;  /* 0x0000000e0c137235 */ /* 0x000fe20000000013 */
[----:B------:R-:W-:Y:S01]  /*8e00*/  LOP3.LUT R20, R20, 0x64006400, RZ, 0xfc, !PT ;  /* 0x6400640014147812 */ /* 0x000fe200078efcff */
[----:B------:R-:W-:Y:S01]  /*8e10*/  HFMA2 R8, R17, R0.H1_H1, -20, -20 ;  /* 0xcd00cd0011087431 */ /* 0x000fe20000060000 */
[----:B------:R-:W-:Y:S01]  /*8e20*/  HFMA2.MMA R11, R34, R15, R11 ;  /* 0x0000000f220b7235 */ /* 0x000fe2000000000b */
[----:B------:R-:W-:Y:S01]  /*8e30*/  HFMA2 R10, R25, R14, R10 ;  /* 0x0000000e190a7231 */ /* 0x000fe2000000000a */
[----:B------:R-:W-:Y:S01]  /*8e40*/  PRMT R0, R0, 0x5410, R2 ;  /* 0x0000541000007816 */ /* 0x000fe20000000002 */
[----:B------:R-:W-:-:S02]  /*8e50*/  HADD2 R21, R21, -1028, -1028 ;  /* 0xe404e40415157430 */ /* 0x000fc40000000000 */
[----:B------:R-:W-:Y:S01]  /*8e60*/  HFMA2.MMA R19, R32, R15, R19 ;  /* 0x0000000f20137235 */ /* 0x000fe20000000013 */
        /* <DEDUP_REMOVED lines=12> */
.L_x_5020:
[----:B------:R-:W-:Y:S01]  /*8f30*/  ISETP.LT.AND P2, PT, R33, R28, PT ;  /* 0x0000001c2100720c */ /* 0x000fe20003f41270 */
[----:B------:R-:W-:Y:S01]  /*8f40*/  UIADD3 UR4, UR4, 0x40, URZ ;  /* 0x0000004004047890 */ /* 0x000fe2000fffe03f */
[----:B--2---:R-:W-:Y:S02]  /*8f50*/  MOV R27, R31 ;  /* 0x0000001f001b7202 */ /* 0x004fe40000000f00 */
[----:B------:R-:W-:-:S09]  /*8f60*/  MOV R25, R33 ;  /* 0x0000002100197202 */ /* 0x000fd20000000f00 */
[----:B------:R-:W-:Y:S05]  /*8f70*/  @!P0 BRA P2, `(.L_x_5021) ;  /* 0xffffffe800f88947 */ /* 0x000fea000103ffff */
.L_x_5019:
[----:B------:R-:W-:Y:S05]  /*8f80*/  @!P1 EXIT ;  /* 0x000000000000994d */ /* 0x000fea0003800000 */
[----:B------:R-:W1:Y:S01]  /*8f90*/  S2R R0, SR_CTAID.X ;  /* 0x0000000000007919 */ /* 0x000e620000002500 */
[----:B------:R-:W2:Y:S01]  /*8fa0*/  S2UR UR4, SR_CTAID.Y ;  /* 0x00000000000479c3 */ /* 0x000ea20000002600 */
[----:B-----5:R-:W-:Y:S01]  /*8fb0*/  HMUL2 R11, R6, R7.H0_H0 ;  /* 0x20000007060b7232 */ /* 0x020fe20000000000 */
[----:B------:R-:W1:Y:S06]  /*8fc0*/  S2R R9, SR_TID.X ;  /* 0x0000000000097919 */ /* 0x000e6c0000002100 */
        /* <DEDUP_REMOVED lines=13> */
.L_x_5025:
[----:B------:R-:W0:Y:S02]  /*90a0*/  LDS R2, [R0] ;  /* 0x0000000000027984 */ /* 0x000e240000000800 */
[----:B0-----:R-:W-:-:S06]  /*90b0*/  HADD2 R3, R2, R11 ;  /* 0x0000000b02037230 */ /* 0x001fcc0000000000 */
[----:B------:R-:W0:Y:S02]  /*90c0*/  ATOMS.CAST.SPIN R3, [R0], R2, R3 ;  /* 0x000000020003738d */ /* 0x000e240001800003 */
[----:B0-----:R-:W-:-:S13]  /*90d0*/  ISETP.EQ.U32.AND P0, PT, R3, 0x1, PT ;  /* 0x000000010300780c */ /* 0x001fda0003f02070 */
[----:B------:R-:W-:Y:S05]  /*90e0*/  @!P0 BRA `(.L_x_5025) ;  /* 0xfffffffc00ec8947 */ /* 0x000fea000383ffff */
[----:B------:R-:W-:Y:S05]  /*90f0*/  BRA `(.L_x_5023) ;  /* 0x00000000000c7947 */ /* 0x000fea0003800000 */
.L_x_5024:
[----:B------:R-:W2:Y:S02]  /*9100*/  LD.E R0, desc[UR6][R8.64] ;  /* 0x0000000608007980 */ /* 0x000ea4000c101900 */
[----:B--2---:R-:W-:-:S05]  /*9110*/  IADD3 R3, R11, R0, RZ ;  /* 0x000000000b037210 */ /* 0x004fca0007ffe0ff */
[----:B------:R0:W-:Y:S02]  /*9120*/  ST.E desc[UR6][R8.64], R3 ;  /* 0x0000000308007985 */ /* 0x0001e4000c101906 */
.L_x_5023:
[----:B------:R-:W-:Y:S05]  /*9130*/  BSYNC B0 ;  /* 0x0000000000007941 */ /* 0x000fea0003800000 */
.L_x_5022:
[----:B------:R1:W-:Y:S02]  /*9140*/  ATOM.E.ADD.F16x2.RN.STRONG.GPU P0, RZ, desc[UR6][R8.64+0x4], R5 ;  /* 0x0000040508ff79a2 */ /* 0x0003e4000810e1c6 */
[----:B-1----:R-:W-:Y:S05]  /*9150*/  @P0 EXIT ;  /* 0x000000000000094d */ /* 0x002fea0003800000 */
[----:B------:R-:W1:Y:S02]  /*9160*/  QSPC.E.S P0, RZ, [R8+0x4] ;  /* 0x0000040008ff73aa */ /* 0x000e640000000500 */
[----:B-1----:R-:W-:Y:S05]  /*9170*/  @!P0 BRA `(.L_x_5026) ;  /* 0x0000000000208947 */ /* 0x002fea0003800000 */
[----:B------:R-:W-:-:S04]  /*9180*/  MOV R2, R8 ;  /* 0x0000000800027202 */ /* 0x000fc80000000f00 */
[----:B------:R-:W-:-:S07]  /*9190*/  MOV R0, R2 ;  /* 0x0000000200007202 */ /* 0x000fce0000000f00 */
.L_x_5027:
[----:B------:R-:W0:Y:S02]  /*91a0*/  LDS R2, [R0+0x4] ;  /* 0x0000040000027984 */ /* 0x000e240000000800 */
[----:B0-----:R-:W-:-:S10]  /*91b0*/  HFMA2.MMA R3, R2, 1, 1, R5 ;  /* 0x3c003c0002037835 */ /* 0x001fd40000000005 */
[----:B------:R-:W0:Y:S02]  /*91c0*/  ATOMS.CAST.SPIN R3, [R0+0x4], R2, R3 ;  /* 0x000004020003738d */ /* 0x000e240001800003 */
[----:B0-----:R-:W-:-:S13]  /*91d0*/  ISETP.EQ.U32.AND P0, PT, R3, 0x1, PT ;  /* 0x000000010300780c */ /* 0x001fda0003f02070 */
[----:B------:R-:W-:Y:S05]  /*91e0*/  @!P0 BRA `(.L_x_5027) ;  /* 0xfffffffc00ec8947 */ /* 0x000fea000383ffff */
[----:B------:R-:W-:Y:S05]  /*91f0*/  EXIT ;  /* 0x000000000000794d */ /* 0x000fea0003800000 */
.L_x_5026:
[----:B------:R-:W0:Y:S02]  /*9200*/  LD.E R0, desc[UR6][R8.64+0x4] ;  /* 0x0000040608007980 */ /* 0x000e24000c101900 */
[----:B0-----:R-:W-:-:S05]  /*9210*/  IADD3 R3, R5, R0, RZ ;  /* 0x0000000005037210 */ /* 0x001fca0007ffe0ff */
[----:B------:R-:W-:Y:S01]  /*9220*/  ST.E desc[UR6][R8.64+0x4], R3 ;  /* 0x0000040308007985 */ /* 0x000fe2000c101906 */
[----:B------:R-:W-:Y:S05]  /*9230*/  EXIT ;  /* 0x000000000000794d */ /* 0x000fea0003800000 */
.L_x_5028:
        /* <DEDUP_REMOVED lines=12> */
.L_x_5265:


//--------------------- .text._Z23gemm_half_q_half_kernelILi1ELi176ELb1ELb1ELi32EEvPK6__halfPKjS4_S2_PS0_iiiiPKtS7_iiiiiibS2_i --------------------------
	.section	.text._Z23gemm_half_q_half_kernelILi1ELi176ELb1ELb1ELi32EEvPK6__halfPKjS4_S2_PS0_iiiiPKtS7_iiiiiibS2_i,"ax",@progbits
	.align	128
        .global         _Z23gemm_half_q_half_kernelILi1ELi176ELb1ELb1ELi32EEvPK6__halfPKjS4_S2_PS0_iiiiPKtS7_iiiiiibS2_i
        .type           _Z23gemm_half_q_half_kernelILi1ELi176ELb1ELb1ELi32EEvPK6__halfPKjS4_S2_PS0_iiiiPKtS7_iiiiiibS2_i,@function
        .size           _Z23gemm_half_q_half_kernelILi1ELi176ELb1ELb1ELi32EEvPK6__halfPKjS4_S2_PS0_iiiiPKtS7_iiiiiibS2_i,(.L_x_5266 - _Z23gemm_half_q_half_kernelILi1ELi176ELb1ELb1ELi32EEvPK6__halfPKjS4_S2_PS0_iiiiPKtS7_iiiiiibS2_i)
        .other          _Z23gemm_half_q_half_kernelILi1ELi176ELb1ELb1ELi32EEvPK6__halfPKjS4_S2_PS0_iiiiPKtS7_iiiiiibS2_i,@"STO_CUDA_ENTRY STV_DEFAULT"
_Z23gemm_half_q_half_kernelILi1ELi176ELb1ELb1ELi32EEvPK6__halfPKjS4_S2_PS0_iiiiPKtS7_iiiiiibS2_i:
.text._Z23gemm_half_q_half_kernelILi1ELi176ELb1ELb1ELi32EEvPK6__halfPKjS4_S2_PS0_iiiiPKtS7_iiiiiibS2_i:
[----:B------:R-:W-:Y:S08]  /*0000*/  LDC R1, c[0x0][0x28] ;  /* 0x00000a00ff017b82 */ /* 0x000ff00000000800 */
[----:B------:R-:W0:Y:S01]  /*0010*/  S2UR UR8, SR_CTAID.Y ;  /* 0x00000000000879c3 */ /* 0x000e220000002600 */
[----:B------:R-:W-:Y:S01]  /*0020*/  PRMT R32, RZ, 0x7610, R32 ;  /* 0x00007610ff207816 */ /* 0x000fe20000000020 */
[----:B------:R-:W-:-:S06]  /*0030*/  ULDC.64 UR6, c[0x0][0x208] ;  /* 0x0000820000067ab9 */ /* 0x000fcc0000000a00 */
[----:B------:R-:W0:Y:S02]  /*0040*/  LDC R8, c[0x0][0x238] ;  /* 0x00008e00ff087b82 */ /* 0x000e240000000800 */
[----:B0-----:R-:W-:-:S05]  /*0050*/  VIADD R8, R8, -UR8 ;  /* 0x8000000808087c36 */ /* 0x001fca0008000000 */
        /* <DEDUP_REMOVED lines=43> */
.L_x_5030:
[----:B------:R-:W-:Y:S05]  /*0310*/  BSYNC B0 ;  /* 0x0000000000007941 */ /* 0x000fea0003800000 */
.L_x_5029:
[----:B------:R-:W-:Y:S01]  /*0320*/  ULDC UR4, c[0x0][0x23c] ;  /* 0x00008f0000047ab9 */ /* 0x000fe20000000800 */
[----:B------:R-:W-:Y:S02]  /*0330*/  IMAD.SHL.U32 R13, R13, 0x4, RZ ;  /* 0x000000040d0d7824 */ /* 0x000fe400078e00ff */
        /* <DEDUP_REMOVED lines=30> */
.L_x_5032:
[----:B-----5:R-:W-:-:S04]  /*0520*/  VIADD R5, R12, UR4 ;  /* 0x000000040c057c36 */ /* 0x020fc80008000000 */
[----:B-1----:R-:W-:-:S05]  /*0530*/  IMAD R2, R5, R0, RZ ;  /* 0x0000000005027224 */ /* 0x002fca00078e02ff */
        /* <DEDUP_REMOVED lines=15> */
[----:B------:R-:W-:Y:S02]  /*0630*/  SHF.R.U32.HI R19, RZ, 0xc, R19 ;  /* 0x0000000cff137819 */ /* 0x000fe40000011613 */
[----:B------:R-:W-:Y:S01]  /*0640*/  LOP3.LUT R2, R2, 0xf, RZ, 0xc0, !PT ;  /* 0x0000000f02027812 */ /* 0x000fe200078ec0ff */
[----:B------:R-:W-:Y:S01]  /*0650*/  VIADD R22, R22, 0x1 ;  /* 0x0000000116167836 */ /* 0x000fe20000000000 */
[----:B------:R-:W-:Y:S01]  /*0660*/  LOP3.LUT R23, R23, 0xf, RZ, 0xc0, !PT ;  /* 0x0000000f17177812 */ /* 0x000fe200078ec0ff */
[----:B----4-:R-:W-:Y:S01]  /*0670*/  IMAD.IADD R14, R21, 0x1, R14 ;  /* 0x00000001150e7824 */ /* 0x010fe200078e020e */
[----:B------:R-:W-:Y:S01]  /*0680*/  LOP3.LUT R19, R19, 0xf, RZ, 0xc0, !PT ;  /* 0x0000000f13137812 */ /* 0x000fe200078ec0ff */
[----:B------:R-:W-:Y:S01]  /*0690*/  IMAD R22, R22, R22, RZ ;  /* 0x0000001616167224 */ /* 0x000fe200078e02ff */
[----:B------:R-:W-:Y:S01]  /*06a0*/  IADD3 R2, R2, 0x1, RZ ;  /* 0x0000000102027810 */ /* 0x000fe20007ffe0ff */
[----:B------:R-:W-:Y:S01]  /*06b0*/  VIADD R23, R23, 0x1 ;  /* 0x0000000117177836 */ /* 0x000fe20000000000 */
[----:B------:R-:W-:Y:S01]  /*06c0*/  ISETP.GE.AND P2, PT, R14, R33, PT ;  /* 0x000000210e00720c */ /* 0x000fe20003f46270 */
[----:B------:R-:W-:-:S02]  /*06d0*/  VIADD R19, R19, 0x1 ;  /* 0x0000000113137836 */ /* 0x000fc40000000000 */
[----:B------:R-:W-:Y:S01]  /*06e0*/  IMAD R20, R2, R2, RZ ;  /* 0x0000000202147224 */ /* 0x000fe200078e02ff */
[----:B------:R-:W2:Y:S01]  /*06f0*/  I2F.F16 R22, R22 ;  /* 0x0000001600167306 */ /* 0x000ea20000200c00 */
[----:B------:R-:W-:Y:S02]  /*0700*/  IMAD R23, R23, R23, RZ ;  /* 0x0000001717177224 */ /* 0x000fe400078e02ff */
[----:B------:R-:W-:-:S05]  /*0710*/  IMAD R19, R19, R19, RZ ;  /* 0x0000001313137224 */ /* 0x000fca00078e02ff */
[----:B0-----:R-:W0:Y:S01]  /*0720*/  I2F.F16 R4, R23 ;  /* 0x0000001700047306 */ /* 0x001e220000200c00 */
[----:B--2---:R-:W-:-:S07]  /*0730*/  HMUL2 R2, R22.H0_H0, R5.H0_H0 ;  /* 0x2000000516027232 */ /* 0x004fce0000000800 */
[----:B------:R-:W1:Y:S01]  /*0740*/  I2F.F16 R20, R20 ;  /* 0x0000001400147306 */ /* 0x000e620000200c00 */
[----:B0-----:R-:W-:-:S07]  /*0750*/  HMUL2 R3, R4.H0_H0, R5.H0_H0 ;  /* 0x2000000504037232 */ /* 0x001fce0000000800 */
[----:B------:R-:W0:Y:S01]  /*0760*/  I2F.F16 R24, R19 ;  /* 0x0000001300187306 */ /* 0x000e220000200c00 */
[-C--:B-1----:R-:W-:Y:S02]  /*0770*/  HMUL2 R4, R20.H0_H0, R5.reuse.H0_H0 ;  /* 0x2000000514047232 */ /* 0x082fe40000000800 */
[----:B0-----:R-:W-:Y:S01]  /*0780*/  HMUL2 R5, R24.H0_H0, R5.H0_H0 ;  /* 0x2000000518057232 */ /* 0x001fe20000000800 */
[----:B------:R-:W-:Y:S06]  /*0790*/  @!P2 BRA `(.L_x_5032) ;  /* 0xfffffffc0060a947 */ /* 0x000fec000383ffff */
.L_x_5031:
        /* <DEDUP_REMOVED lines=12> */
.L_x_5033:
        /* <DEDUP_REMOVED lines=8> */
.L_x_5034:
        /* <DEDUP_REMOVED lines=12> */
.L_x_5035:
        /* <DEDUP_REMOVED lines=8> */
.L_x_5036:
        /* <DEDUP_REMOVED lines=11> */
.L_x_5037:
[C---:B------:R-:W-:Y:S01]  /*0ad0*/  VIMNMX R10, R34.reuse, UR8, PT ;  /* 0x00000008220a7c48 */ /* 0x040fe2000bfe0100 */
[----:B------:R-:W1:Y:S01]  /*0ae0*/  S2UR UR5, SR_CgaCtaId ;  /* 0x00000000000579c3 */ /* 0x000e620000008800 */
[----:B------:R-:W-:Y:S01]  /*0af0*/  ISETP.GE.OR P0, PT, R34, UR8, P0 ;  /* 0x0000000822007c0c */ /* 0x000fe20008706670 */
[----:B------:R-:W-:Y:S01]  /*0b00*/  ULDC.64 UR10, c[0x0][0x218] ;  /* 0x00008600000a7ab9 */ /* 0x000fe20000000a00 */
[----:B------:R-:W-:Y:S01]  /*0b10*/  SHF.R.S32.HI R15, RZ, 0x1f, R10 ;  /* 0x0000001fff0f7819 */ /* 0x000fe2000001140a */
[----:B------:R-:W-:-:S03]  /*0b20*/  UMOV UR4, 0x400 ;  /* 0x0000040000047882 */ /* 0x000fc60000000000 */
[----:B------:R-:W-:-:S04]  /*0b30*/  LEA.HI R15, R15, R10, RZ, 0x5 ;  /* 0x0000000a0f0f7211 */ /* 0x000fc800078f28ff */
[----:B------:R-:W-:-:S05]  /*0b40*/  SHF.R.S32.HI R10, RZ, 0x5, R15 ;  /* 0x00000005ff0a7819 */ /* 0x000fca000001140f */
[----:B------:R-:W-:-:S05]  /*0b50*/  IMAD R7, R10, 0x8, R7 ;  /* 0x000000080a077824 */ /* 0x000fca00078e0207 */
[----:B------:R-:W-:Y:S02]  /*0b60*/  IADD3 R6, R9, R7, R6 ;  /* 0x0000000709067210 */ /* 0x000fe40007ffe006 */
[----:B------:R-:W-:Y:S01]  /*0b70*/  PRMT R7, RZ, 0x5410, RZ ;  /* 0x00005410ff077816 */ /* 0x000fe200000000ff */
[----:B-1----:R-:W-:Y:S01]  /*0b80*/  ULEA UR4, UR5, UR4, 0x18 ;  /* 0x0000000405047291 */ /* 0x002fe2000f8ec03f */
[----:B------:R-:W-:Y:S02]  /*0b90*/  IADD3 R11, R11, R6, R8 ;  /* 0x000000060b0b7210 */ /* 0x000fe40007ffe008 */
[----:B------:R-:W-:-:S03]  /*0ba0*/  SHF.R.S32.HI R8, RZ, 0x1f, R13 ;  /* 0x0000001fff087819 */ /* 0x000fc6000001140d */
[----:B------:R-:W-:-:S05]  /*0bb0*/  IMAD R10, R11, R0, RZ ;  /* 0x000000000b0a7224 */ /* 0x000fca00078e02ff */
[----:B------:R-:W-:Y:S02]  /*0bc0*/  SHF.R.S32.HI R9, RZ, 0x1f, R10 ;  /* 0x0000001fff097819 */ /* 0x000fe4000001140a */
[----:B------:R-:W-:-:S05]  /*0bd0*/  IADD3 R27, P2, R13, R10, RZ ;  /* 0x0000000a0d1b7210 */ /* 0x000fca0007f5e0ff */
[----:B------:R-:W-:Y:S01]  /*0be0*/  IMAD.X R6, R9, 0x1, R8, P2 ;  /* 0x0000000109067824 */ /* 0x000fe200010e0608 */
        /* <DEDUP_REMOVED lines=16> */
.L_x_5043:
[----:B------:R-:W1:Y:S01]  /*0cf0*/  LDC R0, c[0x0][0x23c] ;  /* 0x00008f00ff007b82 */ /* 0x000e620000000800 */
[----:B------:R-:W-:Y:S02]  /*0d00*/  IMAD.MOV.U32 R20, RZ, RZ, R26 ;  /* 0x000000ffff147224 */ /* 0x000fe400078e001a */
[----:B------:R-:W-:Y:S02]  /*0d10*/  IMAD.MOV.U32 R21, RZ, RZ, R27 ;  /* 0x000000ffff157224 */ /* 0x000fe400078e001b */
        /* <DEDUP_REMOVED lines=16> */
[----:B------:R-:W-:Y:S01]  /*0e20*/  VIADD R39, R39, 0xffffff80 ;  /* 0xffffff8027277836 */ /* 0x000fe20000000000 */
[----:B------:R-:W-:Y:S01]  /*0e30*/  LOP3.LUT R46, R23, 0xff, RZ, 0xc0, !PT ;  /* 0x000000ff172e7812 */ /* 0x000fe200078ec0ff */
[----:B------:R-:W-:Y:S01]  /*0e40*/  VIADD R47, R45, 0xffffff80 ;  /* 0xffffff802d2f7836 */ /* 0x000fe20000000000 */
[----:B------:R-:W-:Y:S01]  /*0e50*/  SHF.R.U32.HI R48, RZ, 0x8, R21 ;  /* 0x00000008ff307819 */ /* 0x000fe20000011615 */
[----:B------:R-:W-:Y:S01]  /*0e60*/  VIADD R44, R44, 0xffffff80 ;  /* 0xffffff802c2c7836 */ /* 0x000fe20000000000 */
[----:B------:R-:W-:Y:S01]  /*0e70*/  SHF.R.U32.HI R49, RZ, 0x8, R22 ;  /* 0x00000008ff317819 */ /* 0x000fe20000011616 */
[----:B------:R-:W-:Y:S01]  /*0e80*/  VIADD R46, R46, 0xffffff80 ;  /* 0xffffff802e2e7836 */ /* 0x000fe20000000000 */
[----:B------:R-:W-:Y:S01]  /*0e90*/  LOP3.LUT R45, R48, 0xff, RZ, 0xc0, !PT ;  /* 0x000000ff302d7812 */ /* 0x000fe200078ec0ff */
[----:B------:R-:W2:Y:S01]  /*0ea0*/  I2F.F16 R39, R39 ;  /* 0x0000002700277306 */ /* 0x000ea20000200c00 */
[----:B------:R-:W-:-:S02]  /*0eb0*/  LOP3.LUT R48, R49, 0xff, RZ, 0xc0, !PT ;  /* 0x000000ff31307812 */ /* 0x000fc400078ec0ff */
[----:B------:R-:W-:Y:S02]  /*0ec0*/  IADD3 R45, R45, -0x80, RZ ;  /* 0xffffff802d2d7810 */ /* 0x000fe40007ffe0ff */
[----:B------:R-:W-:Y:S01]  /*0ed0*/  LEA.HI R43, R20, 0xffffff80, RZ, 0x8 ;  /* 0xffffff80142b7811 */ /* 0x000fe200078f40ff */
[----:B------:R-:W-:Y:S01]  /*0ee0*/  VIADD R49, R48, 0xffffff80 ;  /* 0xffffff8030317836 */ /* 0x000fe20000000000 */
[----:B------:R-:W-:Y:S01]  /*0ef0*/  LEA.HI R51, R23, 0xffffff80, RZ, 0x8 ;  /* 0xffffff8017337811 */ /* 0x000fe200078f40ff */
[----:B------:R-:W0:Y:S01]  /*0f00*/  I2F.F16 R42, R42 ;  /* 0x0000002a002a7306 */ /* 0x000e220000200c00 */
[----:B--2---:R-:W-:-:S07]  /*0f10*/  HADD2.F32 R52, -RZ, R39.H0_H0 ;  /* 0x20000027ff347230 */ /* 0x004fce0000004100 */
[----:B------:R-:W2:Y:S01]  /*0f20*/  I2F.F16 R44, R44 ;  /* 0x0000002c002c7306 */ /* 0x000ea20000200c00 */
[----:B----4-:R-:W-:Y:S02]  /*0f30*/  HADD2.F32 R39, -RZ, R36.H0_H0 ;  /* 0x20000024ff277230 */ /* 0x010fe40000004100 */
[----:B0-----:R-:W-:-:S05]  /*0f40*/  HADD2.F32 R42, -RZ, R42.H0_H0 ;  /* 0x2000002aff2a7230 */ /* 0x001fca0000004100 */
[----:B------:R-:W0:Y:S01]  /*0f50*/  I2F.F16 R46, R46 ;  /* 0x0000002e002e7306 */ /* 0x000e220000200c00 */
[----:B------:R-:W-:Y:S01]  /*0f60*/  FFMA.FTZ R50, R42, R39, RZ ;  /* 0x000000272a327223 */ /* 0x000fe200000100ff */
[----:B------:R-:W-:Y:S01]  /*0f70*/  FFMA.FTZ R42, R39, R52, RZ ;  /* 0x00000034272a7223 */ /* 0x000fe200000100ff */
[----:B--2---:R-:W-:-:S05]  /*0f80*/  HADD2.F32 R44, -RZ, R44.H0_H0 ;  /* 0x2000002cff2c7230 */ /* 0x004fca0000004100 */
[----:B------:R-:W2:Y:S01]  /*0f90*/  I2F.F16 R47, R47 ;  /* 0x0000002f002f7306 */ /* 0x000ea20000200c00 */
[----:B------:R-:W-:Y:S01]  /*0fa0*/  FFMA.FTZ R48, R39, R44, RZ ;  /* 0x0000002c27307223 */ /* 0x000fe200000100ff */
[----:B------:R-:W-:Y:S01]  /*0fb0*/  LEA.HI R44, R21, 0xffffff80, RZ, 0x8 ;  /* 0xffffff80152c7811 */ /* 0x000fe200078f40ff */
[----:B0-----:R-:W-:-:S05]  /*0fc0*/  HADD2.F32 R46, -RZ, R46.H0_H0 ;  /* 0x2000002eff2e7230 */ /* 0x001fca0000004100 */
[----:B------:R-:W0:Y:S01]  /*0fd0*/  I2F.F16 R49, R49 ;  /* 0x0000003100317306 */ /* 0x000e220000200c00 */
[----:B------:R-:W-:Y:S01]  /*0fe0*/  SHF.R.U32.HI R21, RZ, 0x10, R21 ;  /* 0x00000010ff157819 */ /* 0x000fe20000011615 */
[----:B------:R-:W-:Y:S01]  /*0ff0*/  FFMA.FTZ R46, R39, R46, RZ ;  /* 0x0000002e272e7223 */ /* 0x000fe200000100ff */
[----:B------:R-:W-:Y:S01]  /*1000*/  HADD2.F32 R39, -RZ, R36.H1_H1 ;  /* 0x30000024ff277230 */ /* 0x000fe20000004100 */
[----:B------:R-:W-:Y:S01]  /*1010*/  SHF.R.U32.HI R36, RZ, 0x10, R20 ;  /* 0x00000010ff247819 */ /* 0x000fe20000011614 */
[----:B--2---:R-:W-:-:S03]  /*1020*/  HADD2.F32 R47, -RZ, R47.H0_H0 ;  /* 0x2000002fff2f7230 */ /* 0x004fc60000004100 */
[----:B------:R-:W2:Y:S01]  /*1030*/  I2F.F16 R45, R45 ;  /* 0x0000002d002d7306 */ /* 0x000ea20000200c00 */
[----:B------:R-:W-:Y:S01]  /*1040*/  LOP3.LUT R21, R21, 0xff, RZ, 0xc0, !PT ;  /* 0x000000ff15157812 */ /* 0x000fe200078ec0ff */
[----:B------:R-:W-:Y:S01]  /*1050*/  FFMA.FTZ R47, R47, R39, R50 ;  /* 0x000000272f2f7223 */ /* 0x000fe20000010032 */
[----:B------:R-:W-:-:S03]  /*1060*/  LEA.HI R50, R22, 0xffffff80, RZ, 0x8 ;  /* 0xffffff8016327811 */ /* 0x000fc600078f40ff */
[----:B------:R-:W-:Y:S01]  /*1070*/  VIADD R21, R21, 0xffffff80 ;  /* 0xffffff8015157836 */ /* 0x000fe20000000000 */
[----:B------:R-:W-:Y:S01]  /*1080*/  SHF.R.U32.HI R22, RZ, 0x10, R22 ;  /* 0x00000010ff167819 */ /* 0x000fe20000011616 */
[----:B0-----:R-:W-:Y:S01]  /*1090*/  HADD2.F32 R52, -RZ, R49.H0_H0 ;  /* 0x20000031ff347230 */ /* 0x001fe20000004100 */
[--C-:B------:R-:W-:Y:S01]  /*10a0*/  SHF.R.U32.HI R49, RZ, 0x8, R23.reuse ;  /* 0x00000008ff317819 */ /* 0x100fe20000011617 */
[----:B------:R-:W0:Y:S01]  /*10b0*/  I2F.F16 R43, R43 ;  /* 0x0000002b002b7306 */ /* 0x000e220000200c00 */
[----:B------:R-:W-:Y:S02]  /*10c0*/  SHF.R.U32.HI R23, RZ, 0x10, R23 ;  /* 0x00000010ff177819 */ /* 0x000fe40000011617 */
[----:B------:R-:W-:Y:S01]  /*10d0*/  FFMA.FTZ R20, R39, R52, R48 ;  /* 0x0000003427147223 */ /* 0x000fe20000010030 */
[----:B------:R-:W-:Y:S01]  /*10e0*/  LOP3.LUT R49, R49, 0xff, RZ, 0xc0, !PT ;  /* 0x000000ff31317812 */ /* 0x000fe200078ec0ff */
[----:B--2---:R-:W-:Y:S01]  /*10f0*/  HADD2.F32 R45, -RZ, R45.H0_H0 ;  /* 0x2000002dff2d7230 */ /* 0x004fe20000004100 */
[----:B------:R-:W-:-:S02]  /*1100*/  LOP3.LUT R48, R36, 0xff, RZ, 0xc0, !PT ;  /* 0x000000ff24307812 */ /* 0x000fc400078ec0ff */
[----:B------:R-:W-:Y:S01]  /*1110*/  LOP3.LUT R22, R22, 0xff, RZ, 0xc0, !PT ;  /* 0x000000ff16167812 */ /* 0x000fe200078ec0ff */
[----:B------:R-:W-:Y:S01]  /*1120*/  VIADD R49, R49, 0xffffff80 ;  /* 0xffffff8031317836 */ /* 0x000fe20000000000 */
[----:B------:R-:W-:Y:S01]  /*1130*/  LOP3.LUT R23, R23, 0xff, RZ, 0xc0, !PT ;  /* 0x000000ff17177812 */ /* 0x000fe200078ec0ff */
[----:B------:R-:W-:Y:S02]  /*1140*/  VIADD R48, R48, 0xffffff80 ;  /* 0xffffff8030307836 */ /* 0x000fe40000000000 */
[----:B------:R-:W-:Y:S01]  /*1150*/  FFMA.FTZ R45, R39, R45, R42 ;  /* 0x0000002d272d7223 */ /* 0x000fe2000001002a */
[----:B------:R-:W-:Y:S01]  /*1160*/  IADD3 R22, R22, -0x80, RZ ;  /* 0xffffff8016167810 */ /* 0x000fe20007ffe0ff */
[----:B------:R2:W4:Y:S01]  /*1170*/  I2F.F16 R42, R50 ;  /* 0x00000032002a7306 */ /* 0x0005220000200c00 */
[----:B0-----:R-:W-:-:S07]  /*1180*/  HADD2.F32 R43, -RZ, R43.H0_H0 ;  /* 0x2000002bff2b7230 */ /* 0x001fce0000004100 */
[----:B------:R-:W-:Y:S01]  /*1190*/  I2F.F16 R49, R49 ;  /* 0x0000003100317306 */ /* 0x000fe20000200c00 */
[----:B--2---:R-:W-:Y:S01]  /*11a0*/  VIADD R50, R23, 0xffffff80 ;  /* 0xffffff8017327836 */ /* 0x004fe20000000000 */
[----:B---3--:R-:W-:Y:S01]  /*11b0*/  LEA.HI R23, R25, 0xffffff80, RZ, 0x8 ;  /* 0xffffff8019177811 */ /* 0x008fe200078f40ff */
[----:B----4-:R-:W-:-:S05]  /*11c0*/  HADD2.F32 R42, -RZ, R42.H0_H0 ;  /* 0x2000002aff2a7230 */ /* 0x010fca0000004100 */
[----:B------:R-:W0:Y:S08]  /*11d0*/  I2F.F16 R48, R48 ;  /* 0x0000003000307306 */ /* 0x000e300000200c00 */
[----:B------:R-:W2:Y:S01]  /*11e0*/  I2F.F16 R21, R21 ;  /* 0x0000001500157306 */ /* 0x000ea20000200c00 */
[----:B0-----:R-:W-:-:S07]  /*11f0*/  HADD2.F32 R48, -RZ, R48.H0_H0 ;  /* 0x20000030ff307230 */ /* 0x001fce0000004100 */
[----:B------:R-:W0:Y:S01]  /*1200*/  I2F.F16 R22, R22 ;  /* 0x0000001600167306 */ /* 0x000e220000200c00 */
[----:B--2---:R-:W-:-:S07]  /*1210*/  HADD2.F32 R52, -RZ, R21.H0_H0 ;  /* 0x20000015ff347230 */ /* 0x004fce0000004100 */
[----:B------:R-:W2:Y:S01]  /*1220*/  I2F.F16 R50, R50 ;  /* 0x0000003200327306 */ /* 0x000ea20000200c00 */
[----:B0-----:R-:W-:-:S07]  /*1230*/  HADD2.F32 R21, -RZ, R22.H0_H0 ;  /* 0x20000016ff157230 */ /* 0x001fce0000004100 */
[----:B------:R0:W-:Y:S01]  /*1240*/  I2F.F16 R36, R51 ;  /* 0x0000003300247306 */ /* 0x0001e20000200c00 */
[----:B------:R-:W-:-:S07]  /*1250*/  LEA.HI R22, R26, 0xffffff80, RZ, 0x8 ;  /* 0xffffff801a167811 */ /* 0x000fce00078f40ff */
[----:B------:R-:W3:Y:S01]  /*1260*/  I2F.F16 R44, R44 ;  /* 0x0000002c002c7306 */ /* 0x000ee20000200c00 */
[----:B0-----:R-:W-:Y:S02]  /*1270*/  HADD2.F32 R51, -RZ, R49.H0_H0 ;  /* 0x20000031ff337230 */ /* 0x001fe40000004100 */
[----:B------:R-:W-:-:S03]  /*1280*/  HADD2.F32 R49, -RZ, R37.H0_H0 ;  /* 0x20000025ff317230 */ /* 0x000fc60000004100 */
[----:B------:R-:W-:Y:S01]  /*1290*/  FFMA.FTZ R46, R39, R51, R46 ;  /* 0x00000033272e7223 */ /* 0x000fe2000001002e */
[----:B------:R-:W-:Y:S01]  /*12a0*/  LEA.HI R39, R24, 0xffffff80, RZ, 0x8 ;  /* 0xffffff8018277811 */ /* 0x000fe200078f40ff */
[----:B------:R-:W-:Y:S01]  /*12b0*/  FFMA.FTZ R48, R48, R49, R47 ;  /* 0x0000003130307223 */ /* 0x000fe2000001002f */
[----:B--2---:R-:W-:Y:S02]  /*12c0*/  HADD2.F32 R47, -RZ, R50.H0_H0 ;  /* 0x20000032ff2f7230 */ /* 0x004fe40000004100 */
[C---:B------:R-:W-:Y:S01]  /*12d0*/  FFMA.FTZ R50, R49.reuse, R21, R20 ;  /* 0x0000001531327223 */ /* 0x040fe20000010014 */
[C---:B------:R-:W-:Y:S01]  /*12e0*/  FFMA.FTZ R52, R49.reuse, R52, R45 ;  /* 0x0000003431347223 */ /* 0x040fe2000001002d */
[----:B------:R-:W0:Y:S01]  /*12f0*/  LDS.64 R20, [UR4+0x8] ;  /* 0x00000804ff147984 */ /* 0x000e220008000a00 */
[----:B------:R-:W-:Y:S01]  /*1300*/  LOP3.LUT R45, R24, 0xff, RZ, 0xc0, !PT ;  /* 0x000000ff182d7812 */ /* 0x000fe200078ec0ff */
[----:B------:R-:W-:Y:S01]  /*1310*/  FFMA.FTZ R46, R49, R47, R46 ;  /* 0x0000002f312e7223 */ /* 0x000fe2000001002e */
[----:B------:R-:W-:Y:S01]  /*1320*/  HADD2.F32 R47, -RZ, R37.H1_H1 ;  /* 0x30000025ff2f7230 */ /* 0x000fe20000004100 */
[----:B------:R-:W-:Y:S01]  /*1330*/  LOP3.LUT R37, R25, 0xff, RZ, 0xc0, !PT ;  /* 0x000000ff19257812 */ /* 0x000fe200078ec0ff */
[----:B---3--:R-:W-:Y:S01]  /*1340*/  HADD2.F32 R44, -RZ, R44.H0_H0 ;  /* 0x2000002cff2c7230 */ /* 0x008fe20000004100 */
[----:B------:R-:W-:Y:S01]  /*1350*/  I2F.F16 R39, R39 ;  /* 0x0000002700277306 */ /* 0x000fe20000200c00 */
[----:B------:R-:W-:-:S02]  /*1360*/  VIADD R49, R45, 0xffffff80 ;  /* 0xffffff802d317836 */ /* 0x000fc40000000000 */
[----:B------:R-:W-:Y:S01]  /*1370*/  FFMA.FTZ R45, R43, R47, R48 ;  /* 0x0000002f2b2d7223 */ /* 0x000fe20000010030 */
[----:B------:R-:W-:Y:S02]  /*1380*/  VIADD R43, R37, 0xffffff80 ;  /* 0xffffff80252b7836 */ /* 0x000fe40000000000 */
[C---:B------:R-:W-:Y:S01]  /*1390*/  FFMA.FTZ R37, R47.reuse, R44, R52 ;  /* 0x0000002c2f257223 */ /* 0x040fe20000010034 */
[----:B------:R-:W-:Y:S01]  /*13a0*/  LOP3.LUT R44, R26, 0xff, RZ, 0xc0, !PT ;  /* 0x000000ff1a2c7812 */ /* 0x000fe200078ec0ff */
[----:B------:R-:W-:Y:S01]  /*13b0*/  FFMA.FTZ R42, R47, R42, R50 ;  /* 0x0000002a2f2a7223 */ /* 0x000fe20000010032 */
[----:B------:R2:W3:Y:S03]  /*13c0*/  I2F.F16 R48, R49 ;  /* 0x0000003100307306 */ /* 0x0004e60000200c00 */
[----:B------:R-:W-:Y:S02]  /*13d0*/  VIADD R50, R44, 0xffffff80 ;  /* 0xffffff802c327836 */ /* 0x000fe40000000000 */
[----:B------:R-:W-:-:S03]  /*13e0*/  HADD2.F32 R44, -RZ, R36.H0_H0 ;  /* 0x20000024ff2c7230 */ /* 0x000fc60000004100 */
[----:B------:R-:W4:Y:S01]  /*13f0*/  I2F.F16 R43, R43 ;  /* 0x0000002b002b7306 */ /* 0x000f220000200c00 */
[----:B--2---:R-:W-:Y:S01]  /*1400*/  LOP3.LUT R49, R27, 0xff, RZ, 0xc0, !PT ;  /* 0x000000ff1b317812 */ /* 0x004fe200078ec0ff */
[----:B------:R-:W-:Y:S01]  /*1410*/  FFMA.FTZ R46, R47, R44, R46 ;  /* 0x0000002c2f2e7223 */ /* 0x000fe2000001002e */
[--C-:B------:R-:W-:Y:S02]  /*1420*/  SHF.R.U32.HI R44, RZ, 0x8, R24.reuse ;  /* 0x00000008ff2c7819 */ /* 0x100fe40000011618 */
[----:B------:R-:W-:Y:S02]  /*1430*/  IADD3 R51, R49, -0x80, RZ ;  /* 0xffffff8031337810 */ /* 0x000fe40007ffe0ff */
[----:B------:R-:W-:Y:S01]  /*1440*/  LOP3.LUT R49, R44, 0xff, RZ, 0xc0, !PT ;  /* 0x000000ff2c317812 */ /* 0x000fe200078ec0ff */
[----:B---3--:R-:W-:Y:S01]  /*1450*/  HADD2.F32 R52, -RZ, R48.H0_H0 ;  /* 0x20000030ff347230 */ /* 0x008fe20000004100 */
[----:B------:R-:W-:Y:S01]  /*1460*/  SHF.R.U32.HI R48, RZ, 0x10, R24 ;  /* 0x00000010ff307819 */ /* 0x000fe20000011618 */
[----:B------:R2:W3:Y:S02]  /*1470*/  I2F.F16 R36, R50 ;  /* 0x0000003200247306 */ /* 0x0004e40000200c00 */
[----:B------:R-:W-:Y:S01]  /*1480*/  VIADD R24, R49, 0xffffff80 ;  /* 0xffffff8031187836 */ /* 0x000fe20000000000 */
[----:B------:R-:W-:-:S02]  /*1490*/  SHF.R.U32.HI R49, RZ, 0x8, R25 ;  /* 0x00000008ff317819 */ /* 0x000fc40000011619 */
[----:B------:R-:W-:Y:S02]  /*14a0*/  LOP3.LUT R48, R48, 0xff, RZ, 0xc0, !PT ;  /* 0x000000ff30307812 */ /* 0x000fe400078ec0ff */
[----:B------:R-:W-:Y:S01]  /*14b0*/  LOP3.LUT R49, R49, 0xff, RZ, 0xc0, !PT ;  /* 0x000000ff31317812 */ /* 0x000fe200078ec0ff */
[----:B------:R-:W1:Y:S01]  /*14c0*/  I2F.F16 R44, R51 ;  /* 0x00000033002c7306 */ /* 0x000e620000200c00 */
[----:B--2---:R-:W-:Y:S01]  /*14d0*/  SHF.R.U32.HI R50, RZ, 0x10, R25 ;  /* 0x00000010ff327819 */ /* 0x004fe20000011619 */
[----:B0-----:R-:W-:Y:S02]  /*14e0*/  HADD2.F32 R47, -RZ, R20.H0_H0 ;  /* 0x20000014ff2f7230 */ /* 0x001fe40000004100 */
[----:B------:R-:W-:Y:S01]  /*14f0*/  VIADD R25, R49, 0xffffff80 ;  /* 0xffffff8031197836 */ /* 0x000fe20000000000 */
[----:B------:R-:W-:Y:S01]  /*1500*/  LOP3.LUT R50, R50, 0xff, RZ, 0xc0, !PT ;  /* 0x000000ff32327812 */ /* 0x000fe200078ec0ff */
[----:B------:R-:W-:Y:S01]  /*1510*/  VIADD R48, R48, 0xffffff80 ;  /* 0xffffff8030307836 */ /* 0x000fe20000000000 */
[----:B------:R-:W-:Y:S01]  /*1520*/  SHF.R.U32.HI R49, RZ, 0x8, R26 ;  /* 0x00000008ff317819 */ /* 0x000fe2000001161a */
[----:B------:R-:W-:Y:S01]  /*1530*/  FFMA.FTZ R45, R52, R47, R45 ;  /* 0x0000002f342d7223 */ /* 0x000fe2000001002d */
[----:B----4-:R-:W-:Y:S01]  /*1540*/  HADD2.F32 R52, -RZ, R43.H0_H0 ;  /* 0x2000002bff347230 */ /* 0x010fe20000004100 */
[----:B------:R-:W0:Y:S01]  /*1550*/  I2F.F16 R24, R24 ;  /* 0x0000001800187306 */ /* 0x000e220000200c00 */
[----:B------:R-:W-:Y:S01]  /*1560*/  LOP3.LUT R49, R49, 0xff, RZ, 0xc0, !PT ;  /* 0x000000ff31317812 */ /* 0x000fe200078ec0ff */
[----:B------:R-:W-:-:S02]  /*1570*/  VIADD R43, R50, 0xffffff80 ;  /* 0xffffff80322b7836 */ /* 0x000fc40000000000 */
[----:B---3--:R-:W-:Y:S01]  /*1580*/  HADD2.F32 R50, -RZ, R36.H0_H0 ;  /* 0x20000024ff327230 */ /* 0x008fe20000004100 */
[----:B------:R-:W-:Y:S01]  /*1590*/  SHF.R.U32.HI R36, RZ, 0x10, R26 ;  /* 0x00000010ff247819 */ /* 0x000fe2000001161a */
[----:B------:R-:W-:Y:S01]  /*15a0*/  FFMA.FTZ R37, R47, R52, R37 ;  /* 0x000000342f257223 */ /* 0x000fe20000010025 */
[----:B------:R-:W-:Y:S01]  /*15b0*/  IADD3 R26, R49, -0x80, RZ ;  /* 0xffffff80311a7810 */ /* 0x000fe20007ffe0ff */
[----:B-1----:R-:W-:Y:S01]  /*15c0*/  HADD2.F32 R49, -RZ, R44.H0_H0 ;  /* 0x2000002cff317230 */ /* 0x002fe20000004100 */
[--C-:B------:R-:W-:Y:S01]  /*15d0*/  SHF.R.U32.HI R44, RZ, 0x8, R27.reuse ;  /* 0x00000008ff2c7819 */ /* 0x100fe2000001161b */
[C---:B------:R-:W-:Y:S01]  /*15e0*/  FFMA.FTZ R42, R47.reuse, R50, R42 ;  /* 0x000000322f2a7223 */ /* 0x040fe2000001002a */
[----:B------:R-:W-:Y:S01]  /*15f0*/  LOP3.LUT R36, R36, 0xff, RZ, 0xc0, !PT ;  /* 0x000000ff24247812 */ /* 0x000fe200078ec0ff */
[----:B------:R-:W1:Y:S01]  /*1600*/  I2F.F16 R25, R25 ;  /* 0x0000001900197306 */ /* 0x000e620000200c00 */
[----:B------:R-:W-:Y:S01]  /*1610*/  LOP3.LUT R44, R44, 0xff, RZ, 0xc0, !PT ;  /* 0x000000ff2c2c7812 */ /* 0x000fe200078ec0ff */
[----:B------:R-:W-:Y:S01]  /*1620*/  FFMA.FTZ R46, R47, R49, R46 ;  /* 0x000000312f2e7223 */ /* 0x000fe2000001002e */
[----:B------:R-:W-:Y:S01]  /*1630*/  SHF.R.U32.HI R47, RZ, 0x10, R27 ;  /* 0x00000010ff2f7819 */ /* 0x000fe2000001161b */
[----:B------:R-:W-:Y:S01]  /*1640*/  VIADD R36, R36, 0xffffff80 ;  /* 0xffffff8024247836 */ /* 0x000fe20000000000 */
[----:B------:R-:W-:Y:S01]  /*1650*/  LEA.HI R27, R27, 0xffffff80, RZ, 0x8 ;  /* 0xffffff801b1b7811 */ /* 0x000fe200078f40ff */
[----:B------:R-:W-:Y:S01]  /*1660*/  VIADD R44, R44, 0xffffff80 ;  /* 0xffffff802c2c7836 */ /* 0x000fe20000000000 */
[----:B------:R-:W-:Y:S01]  /*1670*/  LOP3.LUT R47, R47, 0xff, RZ, 0xc0, !PT ;  /* 0x000000ff2f2f7812 */ /* 0x000fe200078ec0ff */
[----:B------:R-:W2:Y:S01]  /*1680*/  I2F.F16 R26, R26 ;  /* 0x0000001a001a7306 */ /* 0x000ea20000200c00 */
[----:B0-----:R-:W-:-:S02]  /*1690*/  HADD2.F32 R50, -RZ, R24.H0_H0 ;  /* 0x20000018ff327230 */ /* 0x001fc40000004100 */
[----:B------:R-:W-:Y:S02]  /*16a0*/  HADD2.F32 R20, -RZ, R20.H1_H1 ;  /* 0x30000014ff147230 */ /* 0x000fe40000004100 */
[----:B------:R-:W-:Y:S02]  /*16b0*/  VIADD R47, R47, 0xffffff80 ;  /* 0xffffff802f2f7836 */ /* 0x000fe40000000000 */
[----:B-1----:R-:W-:Y:S01]  /*16c0*/  HADD2.F32 R52, -RZ, R25.H0_H0 ;  /* 0x20000019ff347230 */ /* 0x002fe20000004100 */
[----:B------:R-:W0:Y:S01]  /*16d0*/  I2F.F16 R44, R44 ;  /* 0x0000002c002c7306 */ /* 0x000e220000200c00 */
[----:B------:R-:W-:Y:S01]  /*16e0*/  FFMA.FTZ R50, R50, R20, R45 ;  /* 0x0000001432327223 */ /* 0x000fe2000001002d */
[--C-:B------:R-:W-:Y:S02]  /*16f0*/  HADD2.F32 R25, -RZ, R21.reuse.H0_H0 ;  /* 0x20000015ff197230 */ /* 0x100fe40000004100 */
[----:B------:R-:W-:Y:S01]  /*1700*/  FFMA.FTZ R52, R20, R52, R37 ;  /* 0x0000003414347223 */ /* 0x000fe20000010025 */
[----:B------:R-:W-:-:S02]  /*1710*/  HADD2.F32 R21, -RZ, R21.H1_H1 ;  /* 0x30000015ff157230 */ /* 0x000fc40000004100 */
        /* <DEDUP_REMOVED lines=18> */
[C---:B------:R-:W-:Y:S01]  /*1840*/  FFMA.FTZ R47, R25.reuse, R47, R42 ;  /* 0x0000002f192f7223 */ /* 0x040fe2000001002a */
[----:B0-----:R-:W-:Y:S01]  /*1850*/  HADD2.F32 R26, -RZ, R24.H0_H0 ;  /* 0x20000018ff1a7230 */ /* 0x001fe20000004100 */
[----:B------:R-:W0:Y:S04]  /*1860*/  I2F.F16 R22, R22 ;  /* 0x0000001600167306 */ /* 0x000e280000200c00 */
[----:B------:R-:W-:Y:S01]  /*1870*/  FFMA.FTZ R25, R25, R26, R46 ;  /* 0x0000001a19197223 */ /* 0x000fe2000001002e */
[----:B--2---:R-:W-:-:S03]  /*1880*/  HADD2.F32 R24, -RZ, R23.H0_H0 ;  /* 0x20000017ff187230 */ /* 0x004fc60000004100 */
        /* <DEDUP_REMOVED lines=16> */
.L_x_5039:
[----:B------:R-:W-:Y:S01]  /*1990*/  IMAD.WIDE R40, R0, 0x8, R40 ;  /* 0x0000000800287825 */ /* 0x000fe200078e0228 */
[----:B------:R-:W-:Y:S06]  /*19a0*/  @!P1 BRA `(.L_x_5040) ;  /* 0x0000000800fc9947 */ /* 0x000fec0003800000 */
[----:B------:R-:W2:Y:S01]  /*19b0*/  LDG.E.128.CONSTANT R20, desc[UR6][R40.64] ;  /* 0x0000000628147981 */ /* 0x000ea2000c1e9d00 */
[----:B-----5:R-:W-:Y:S02]  /*19c0*/  LOP3.LUT R24, R8, 0xff, RZ, 0xc0, !PT ;  /* 0x000000ff08187812 */ /* 0x020fe400078ec0ff */
[----:B------:R-:W-:Y:S01]  /*19d0*/  LOP3.LUT R37, R9, 0xff, RZ, 0xc0, !PT ;  /* 0x000000ff09257812 */ /* 0x000fe200078ec0ff */
[----:B------:R-:W3:Y:S01]  /*19e0*/  LDS.64 R26, [UR4+0x10] ;  /* 0x00001004ff1a7984 */ /* 0x000ee20008000a00 */
[----:B------:R-:W-:Y:S01]  /*19f0*/  SHF.R.U32.HI R49, RZ, 0x8, R9 ;  /* 0x00000008ff317819 */ /* 0x000fe20000011609 */
[----:B------:R-:W-:Y:S01]  /*1a00*/  VIADD R24, R24, 0xffffff80 ;  /* 0xffffff8018187836 */ /* 0x000fe20000000000 */
[----:B------:R-:W-:Y:S02]  /*1a10*/  IADD3 R47, R37, -0x80, RZ ;  /* 0xffffff80252f7810 */ /* 0x000fe40007ffe0ff */
[----:B------:R-:W-:Y:S01]  /*1a20*/  LOP3.LUT R49, R49, 0xff, RZ, 0xc0, !PT ;  /* 0x000000ff31317812 */ /* 0x000fe200078ec0ff */
[----:B------:R4:W0:Y:S01]  /*1a30*/  I2F.F16 R25, R24 ;  /* 0x0000001800197306 */ /* 0x0008220000200c00 */
[----:B------:R-:W-:-:S02]  /*1a40*/  LOP3.LUT R37, R10, 0xff, RZ, 0xc0, !PT ;  /* 0x000000ff0a257812 */ /* 0x000fc400078ec0ff */
[----:B------:R-:W-:Y:S02]  /*1a50*/  IADD3 R50, R49, -0x80, RZ ;  /* 0xffffff8031327810 */ /* 0x000fe40007ffe0ff */
[----:B------:R-:W-:Y:S01]  /*1a60*/  LEA.HI R36, R8, 0xffffff80, RZ, 0x8 ;  /* 0xffffff8008247811 */ /* 0x000fe200078f40ff */
[----:B------:R-:W-:Y:S01]  /*1a70*/  VIADD R37, R37, 0xffffff80 ;  /* 0xffffff8025257836 */ /* 0x000fe20000000000 */
[----:B------:R-:W-:Y:S01]  /*1a80*/  LEA.HI R45, R9, 0xffffff80, RZ, 0x8 ;  /* 0xffffff80092d7811 */ /* 0x000fe200078f40ff */
[----:B------:R-:W1:Y:S01]  /*1a90*/  I2F.F16 R47, R47 ;  /* 0x0000002f002f7306 */ /* 0x000e620000200c00 */
[--C-:B----4-:R-:W-:Y:S02]  /*1aa0*/  SHF.R.U32.HI R24, RZ, 0x8, R8.reuse ;  /* 0x00000008ff187819 */ /* 0x110fe40000011608 */
[----:B------:R-:W-:Y:S02]  /*1ab0*/  SHF.R.U32.HI R8, RZ, 0x10, R8 ;  /* 0x00000010ff087819 */ /* 0x000fe40000011608 */
[----:B------:R-:W-:Y:S01]  /*1ac0*/  LOP3.LUT R24, R24, 0xff, RZ, 0xc0, !PT ;  /* 0x000000ff18187812 */ /* 0x000fe200078ec0ff */
[----:B0-----:R-:W-:-:S02]  /*1ad0*/  HADD2.F32 R25, -RZ, R25.H0_H0 ;  /* 0x20000019ff197230 */ /* 0x001fc40000004100 */
[----:B------:R-:W0:Y:S01]  /*1ae0*/  I2F.F16 R37, R37 ;  /* 0x0000002500257306 */ /* 0x000e220000200c00 */
[----:B------:R-:W-:Y:S01]  /*1af0*/  LOP3.LUT R8, R8, 0xff, RZ, 0xc0, !PT ;  /* 0x000000ff08087812 */ /* 0x000fe200078ec0ff */
[----:B------:R-:W-:Y:S01]  /*1b00*/  VIADD R48, R24, 0xffffff80 ;  /* 0xffffff8018307836 */ /* 0x000fe20000000000 */
[----:B------:R-:W-:Y:S02]  /*1b10*/  LEA.HI R46, R10, 0xffffff80, RZ, 0x8 ;  /* 0xffffff800a2e7811 */ /* 0x000fe400078f40ff */
[----:B------:R-:W-:Y:S01]  /*1b20*/  SHF.R.U32.HI R9, RZ, 0x10, R9 ;  /* 0x00000010ff097819 */ /* 0x000fe20000011609 */
[----:B------:R-:W-:Y:S01]  /*1b30*/  VIADD R8, R8, 0xffffff80 ;  /* 0xffffff8008087836 */ /* 0x000fe20000000000 */
[----:B------:R-:W-:Y:S01]  /*1b40*/  LOP3.LUT R39, R11, 0xff, RZ, 0xc0, !PT ;  /* 0x000000ff0b277812 */ /* 0x000fe200078ec0ff */
[----:B------:R-:W4:Y:S01]  /*1b50*/  I2F.F16 R48, R48 ;  /* 0x0000003000307306 */ /* 0x000f220000200c00 */
[----:B-1----:R-:W-:Y:S01]  /*1b60*/  HADD2.F32 R51, -RZ, R47.H0_H0 ;  /* 0x2000002fff337230 */ /* 0x002fe20000004100 */
[----:B------:R-:W-:-:S02]  /*1b70*/  LOP3.LUT R9, R9, 0xff, RZ, 0xc0, !PT ;  /* 0x000000ff09097812 */ /* 0x000fc400078ec0ff */
[----:B------:R-:W-:Y:S01]  /*1b80*/  LEA.HI R44, R11, 0xffffff80, RZ, 0x8 ;  /* 0xffffff800b2c7811 */ /* 0x000fe200078f40ff */
[----:B------:R-:W-:Y:S02]  /*1b90*/  VIADD R39, R39, 0xffffff80 ;  /* 0xffffff8027277836 */ /* 0x000fe40000000000 */
[----:B------:R-:W-:Y:S01]  /*1ba0*/  VIADD R9, R9, 0xffffff80 ;  /* 0xffffff8009097836 */ /* 0x000fe20000000000 */
[----:B------:R1:W1:Y:S01]  /*1bb0*/  I2F.F16 R47, R50 ;  /* 0x00000032002f7306 */ /* 0x0002620000200c00 */
[----:B0-----:R-:W-:Y:S02]  /*1bc0*/  HADD2.F32 R37, -RZ, R37.H0_H0 ;  /* 0x20000025ff257230 */ /* 0x001fe40000004100 */
[--C-:B---3--:R-:W-:Y:S02]  /*1bd0*/  HADD2.F32 R24, -RZ, R26.reuse.H0_H0 ;  /* 0x2000001aff187230 */ /* 0x108fe40000004100 */
[----:B------:R-:W-:Y:S02]  /*1be0*/  HADD2.F32 R26, -RZ, R26.H1_H1 ;  /* 0x3000001aff1a7230 */ /* 0x000fe40000004100 */
[----:B----4-:R-:W-:-:S02]  /*1bf0*/  HADD2.F32 R48, -RZ, R48.H0_H0 ;  /* 0x20000030ff307230 */ /* 0x010fc40000004100 */
[----:B------:R-:W-:Y:S01]  /*1c00*/  FFMA.FTZ R49, R25, R24, RZ ;  /* 0x0000001819317223 */ /* 0x000fe200000100ff */
[----:B------:R-:W-:Y:S01]  /*1c10*/  FFMA.FTZ R25, R24, R51, RZ ;  /* 0x0000003318197223 */ /* 0x000fe200000100ff */
[----:B-1----:R-:W-:Y:S01]  /*1c20*/  SHF.R.U32.HI R50, RZ, 0x8, R11 ;  /* 0x00000008ff327819 */ /* 0x002fe2000001160b */
[----:B------:R-:W-:Y:S01]  /*1c30*/  I2F.F16 R8, R8 ;  /* 0x0000000800087306 */ /* 0x000fe20000200c00 */
[----:B------:R-:W-:Y:S01]  /*1c40*/  FFMA.FTZ R48, R48, R26, R49 ;  /* 0x0000001a30307223 */ /* 0x000fe20000010031 */
[--C-:B------:R-:W-:Y:S01]  /*1c50*/  SHF.R.U32.HI R49, RZ, 0x8, R10.reuse ;  /* 0x00000008ff317819 */ /* 0x100fe2000001160a */
[----:B------:R-:W-:Y:S01]  /*1c60*/  FFMA.FTZ R37, R24, R37, RZ ;  /* 0x0000002518257223 */ /* 0x000fe200000100ff */
[----:B------:R-:W-:Y:S01]  /*1c70*/  HADD2.F32 R47, -RZ, R47.H0_H0 ;  /* 0x2000002fff2f7230 */ /* 0x000fe20000004100 */
[----:B------:R-:W-:Y:S02]  /*1c80*/  LOP3.LUT R50, R50, 0xff, RZ, 0xc0, !PT ;  /* 0x000000ff32327812 */ /* 0x000fe400078ec0ff */
[----:B------:R-:W-:Y:S01]  /*1c90*/  LOP3.LUT R49, R49, 0xff, RZ, 0xc0, !PT ;  /* 0x000000ff31317812 */ /* 0x000fe200078ec0ff */
[----:B------:R-:W0:Y:S01]  /*1ca0*/  I2F.F16 R39, R39 ;  /* 0x0000002700277306 */ /* 0x000e220000200c00 */
[----:B------:R-:W-:Y:S01]  /*1cb0*/  FFMA.FTZ R25, R26, R47, R25 ;  /* 0x0000002f1a197223 */ /* 0x000fe20000010019 */
[----:B------:R-:W-:-:S02]  /*1cc0*/  SHF.R.U32.HI R10, RZ, 0x10, R10 ;  /* 0x00000010ff0a7819 */ /* 0x000fc4000001160a */
[----:B------:R-:W-:Y:S01]  /*1cd0*/  VIADD R47, R49, 0xffffff80 ;  /* 0xffffff80312f7836 */ /* 0x000fe20000000000 */
[----:B------:R-:W-:Y:S02]  /*1ce0*/  IADD3 R50, R50, -0x80, RZ ;  /* 0xffffff8032327810 */ /* 0x000fe40007ffe0ff */
[----:B------:R-:W-:Y:S01]  /*1cf0*/  LOP3.LUT R49, R10, 0xff, RZ, 0xc0, !PT ;  /* 0x000000ff0a317812 */ /* 0x000fe200078ec0ff */
[----:B------:R-:W-:Y:S01]  /*1d00*/  I2F.F16 R9, R9 ;  /* 0x0000000900097306 */ /* 0x000fe20000200c00 */
[----:B------:R-:W-:-:S03]  /*1d10*/  SHF.R.U32.HI R51, RZ, 0x10, R11 ;  /* 0x00000010ff337819 */ /* 0x000fc6000001160b */
[----:B------:R-:W-:Y:S01]  /*1d20*/  VIADD R11, R49, 0xffffff80 ;  /* 0xffffff80310b7836 */ /* 0x000fe20000000000 */
[----:B------:R-:W-:Y:S01]  /*1d30*/  LOP3.LUT R51, R51, 0xff, RZ, 0xc0, !PT ;  /* 0x000000ff33337812 */ /* 0x000fe200078ec0ff */
[----:B0-----:R-:W-:Y:S02]  /*1d40*/  HADD2.F32 R39, -RZ, R39.H0_H0 ;  /* 0x20000027ff277230 */ /* 0x001fe40000004100 */
[----:B------:R-:W0:Y:S02]  /*1d50*/  I2F.F16 R47, R47 ;  /* 0x0000002f002f7306 */ /* 0x000e240000200c00 */
[----:B------:R-:W-:Y:S02]  /*1d60*/  VIADD R51, R51, 0xffffff80 ;  /* 0xffffff8033337836 */ /* 0x000fe40000000000 */
[----:B------:R-:W-:-:S04]  /*1d70*/  FFMA.FTZ R39, R24, R39, RZ ;  /* 0x0000002718277223 */ /* 0x000fc800000100ff */
        /* <DEDUP_REMOVED lines=16> */
[----:B------:R-:W-:Y:S01]  /*1e80*/  LOP3.LUT R26, R21, 0xff, RZ, 0xc0, !PT ;  /* 0x000000ff151a7812 */ /* 0x000fe200078ec0ff */
[----:B------:R-:W-:Y:S01]  /*1e90*/  VIADD R10, R47, 0xffffff80 ;  /* 0xffffff802f0a7836 */ /* 0x000fe20000000000 */
[----:B------:R-:W-:Y:S01]  /*1ea0*/  LEA.HI R42, R21, 0xffffff80, RZ, 0x8 ;  /* 0xffffff80152a7811 */ /* 0x000fe200078f40ff */
[----:B------:R-:W-:Y:S01]  /*1eb0*/  HADD2.F32 R47, -RZ, R8.H0_H0 ;  /* 0x20000008ff2f7230 */ /* 0x000fe20000004100 */
[----:B------:R-:W-:Y:S01]  /*1ec0*/  IADD3 R26, R26, -0x80, RZ ;  /* 0xffffff801a1a7810 */ /* 0x000fe20007ffe0ff */
[----:B------:R-:W-:Y:S01]  /*1ed0*/  HADD2.F32 R8, -RZ, R27.H0_H0 ;  /* 0x2000001bff087230 */ /* 0x000fe20000004100 */
[C---:B------:R-:W-:Y:S01]  /*1ee0*/  LEA.HI R24, R22.reuse, 0xffffff80, RZ, 0x8 ;  /* 0xffffff8016187811 */ /* 0x040fe200078f40ff */
[----:B------:R-:W2:Y:S03]  /*1ef0*/  I2F.F16 R10, R10 ;  /* 0x0000000a000a7306 */ /* 0x000ea60000200c00 */
[----:B------:R-:W-:Y:S01]  /*1f00*/  FFMA.FTZ R47, R47, R8, R48 ;  /* 0x000000082f2f7223 */ /* 0x000fe20000010030 */
[----:B------:R-:W-:Y:S01]  /*1f10*/  HADD2.F32 R48, -RZ, R9.H0_H0 ;  /* 0x20000009ff307230 */ /* 0x000fe20000004100 */
[----:B------:R-:W-:Y:S01]  /*1f20*/  LOP3.LUT R9, R22, 0xff, RZ, 0xc0, !PT ;  /* 0x000000ff16097812 */ /* 0x000fe200078ec0ff */
[----:B------:R-:W-:-:S02]  /*1f30*/  FFMA.FTZ R37, R8, R37, R39 ;  /* 0x0000002508257223 */ /* 0x000fc40000010027 */
[----:B------:R-:W4:Y:S01]  /*1f40*/  I2F.F16 R26, R26 ;  /* 0x0000001a001a7306 */ /* 0x000f220000200c00 */
[C---:B------:R-:W-:Y:S01]  /*1f50*/  FFMA.FTZ R48, R8.reuse, R48, R25 ;  /* 0x0000003008307223 */ /* 0x040fe20000010019 */
[----:B------:R-:W-:Y:S01]  /*1f60*/  FFMA.FTZ R25, R8, R50, R49 ;  /* 0x0000003208197223 */ /* 0x000fe20000010031 */
[----:B------:R-:W-:Y:S01]  /*1f70*/  VIADD R11, R9, 0xffffff80 ;  /* 0xffffff80090b7836 */ /* 0x000fe20000000000 */
[----:B------:R-:W-:Y:S01]  /*1f80*/  LOP3.LUT R49, R23, 0xff, RZ, 0xc0, !PT ;  /* 0x000000ff17317812 */ /* 0x000fe200078ec0ff */
[----:B------:R-:W-:Y:S01]  /*1f90*/  HADD2.F32 R50, -RZ, R27.H1_H1 ;  /* 0x3000001bff327230 */ /* 0x000fe20000004100 */
[--C-:B------:R-:W-:Y:S02]  /*1fa0*/  SHF.R.U32.HI R9, RZ, 0x8, R20.reuse ;  /* 0x00000008ff097819 */ /* 0x100fe40000011614 */
[----:B------:R-:W-:Y:S01]  /*1fb0*/  SHF.R.U32.HI R27, RZ, 0x10, R20 ;  /* 0x00000010ff1b7819 */ /* 0x000fe20000011614 */
[----:B------:R-:W-:Y:S01]  /*1fc0*/  VIADD R51, R49, 0xffffff80 ;  /* 0xffffff8031337836 */ /* 0x000fe20000000000 */
[----:B------:R-:W-:Y:S01]  /*1fd0*/  LOP3.LUT R49, R9, 0xff, RZ, 0xc0, !PT ;  /* 0x000000ff09317812 */ /* 0x000fe200078ec0ff */
[----:B------:R-:W-:Y:S01]  /*1fe0*/  FFMA.FTZ R47, R36, R50, R47 ;  /* 0x00000032242f7223 */ /* 0x000fe2000001002f */
[----:B------:R-:W4:Y:S01]  /*1ff0*/  LDS.64 R8, [UR4+0x18] ;  /* 0x00001804ff087984 */ /* 0x000f220008000a00 */
[--C-:B------:R-:W-:Y:S01]  /*2000*/  SHF.R.U32.HI R36, RZ, 0x8, R21.reuse ;  /* 0x00000008ff247819 */ /* 0x100fe20000011615 */
[----:B------:R-:W-:Y:S01]  /*2010*/  I2F.F16 R11, R11 ;  /* 0x0000000b000b7306 */ /* 0x000fe20000200c00 */
[----:B------:R-:W-:Y:S01]  /*2020*/  VIADD R20, R49, 0xffffff80 ;  /* 0xffffff8031147836 */ /* 0x000fe20000000000 */
[----:B------:R-:W-:Y:S01]  /*2030*/  LOP3.LUT R27, R27, 0xff, RZ, 0xc0, !PT ;  /* 0x000000ff1b1b7812 */ /* 0x000fe200078ec0ff */
[----:B-1----:R-:W-:Y:S01]  /*2040*/  HADD2.F32 R49, -RZ, R45.H0_H0 ;  /* 0x2000002dff317230 */ /* 0x002fe20000004100 */
[----:B------:R-:W-:-:S02]  /*2050*/  SHF.R.U32.HI R45, RZ, 0x10, R21 ;  /* 0x00000010ff2d7819 */ /* 0x000fc40000011615 */
[----:B------:R-:W-:Y:S02]  /*2060*/  LOP3.LUT R36, R36, 0xff, RZ, 0xc0, !PT ;  /* 0x000000ff24247812 */ /* 0x000fe400078ec0ff */
[----:B------:R-:W-:Y:S01]  /*2070*/  LOP3.LUT R45, R45, 0xff, RZ, 0xc0, !PT ;  /* 0x000000ff2d2d7812 */ /* 0x000fe200078ec0ff */
[----:B------:R-:W-:Y:S01]  /*2080*/  FFMA.FTZ R48, R50, R49, R48 ;  /* 0x0000003132307223 */ /* 0x000fe20000010030 */
[----:B0-----:R-:W-:Y:S01]  /*2090*/  HADD2.F32 R49, -RZ, R46.H0_H0 ;  /* 0x2000002eff317230 */ /* 0x001fe20000004100 */
[--C-:B------:R-:W-:Y:S01]  /*20a0*/  SHF.R.U32.HI R46, RZ, 0x8, R22.reuse ;  /* 0x00000008ff2e7819 */ /* 0x100fe20000011616 */
[----:B------:R-:W-:Y:S01]  /*20b0*/  VIADD R21, R36, 0xffffff80 ;  /* 0xffffff8024157836 */ /* 0x000fe20000000000 */
[----:B------:R-:W-:Y:S01]  /*20c0*/  I2F.F16 R20, R20 ;  /* 0x0000001400147306 */ /* 0x000fe20000200c00 */
[----:B------:R-:W-:Y:S01]  /*20d0*/  VIADD R36, R45, 0xffffff80 ;  /* 0xffffff802d247836 */ /* 0x000fe20000000000 */
[----:B------:R-:W-:Y:S01]  /*20e0*/  LOP3.LUT R46, R46, 0xff, RZ, 0xc0, !PT ;  /* 0x000000ff2e2e7812 */ /* 0x000fe200078ec0ff */
[----:B---3--:R-:W-:Y:S01]  /*20f0*/  HADD2.F32 R45, -RZ, R44.H0_H0 ;  /* 0x2000002cff2d7230 */ /* 0x008fe20000004100 */
[----:B------:R-:W-:Y:S01]  /*2100*/  SHF.R.U32.HI R44, RZ, 0x10, R22 ;  /* 0x00000010ff2c7819 */ /* 0x000fe20000011616 */
[----:B------:R-:W-:Y:S01]  /*2110*/  FFMA.FTZ R25, R50, R49, R25 ;  /* 0x0000003132197223 */ /* 0x000fe20000010019 */
[----:B------:R-:W-:Y:S01]  /*2120*/  SHF.R.U32.HI R49, RZ, 0x8, R23 ;  /* 0x00000008ff317819 */ /* 0x000fe20000011617 */
[----:B------:R-:W-:-:S02]  /*2130*/  VIADD R22, R46, 0xffffff80 ;  /* 0xffffff802e167836 */ /* 0x000fc40000000000 */
[----:B------:R-:W-:Y:S01]  /*2140*/  FFMA.FTZ R37, R50, R45, R37 ;  /* 0x0000002d32257223 */ /* 0x000fe20000010025 */
[----:B------:R-:W-:Y:S01]  /*2150*/  LOP3.LUT R45, R44, 0xff, RZ, 0xc0, !PT ;  /* 0x000000ff2c2d7812 */ /* 0x000fe200078ec0ff */
[----:B--2---:R-:W-:Y:S01]  /*2160*/  HADD2.F32 R50, -RZ, R10.H0_H0 ;  /* 0x2000000aff327230 */ /* 0x004fe20000004100 */
[----:B------:R-:W-:Y:S01]  /*2170*/  LOP3.LUT R49, R49, 0xff, RZ, 0xc0, !PT ;  /* 0x000000ff31317812 */ /* 0x000fe200078ec0ff */
[----:B------:R4:W0:Y:S01]  /*2180*/  I2F.F16 R39, R51 ;  /* 0x0000003300277306 */ /* 0x0008220000200c00 */
[----:B------:R-:W-:Y:S02]  /*2190*/  IADD3 R46, R45, -0x80, RZ ;  /* 0xffffff802d2e7810 */ /* 0x000fe40007ffe0ff */
[----:B------:R-:W-:Y:S01]  /*21a0*/  SHF.R.U32.HI R45, RZ, 0x10, R23 ;  /* 0x00000010ff2d7819 */ /* 0x000fe20000011617 */
[----:B------:R-:W-:Y:S01]  /*21b0*/  VIADD R49, R49, 0xffffff80 ;  /* 0xffffff8031317836 */ /* 0x000fe20000000000 */
[----:B------:R-:W-:Y:S02]  /*21c0*/  IADD3 R27, R27, -0x80, RZ ;  /* 0xffffff801b1b7810 */ /* 0x000fe40007ffe0ff */
[----:B------:R-:W-:Y:S01]  /*21d0*/  LEA.HI R23, R23, 0xffffff80, RZ, 0x8 ;  /* 0xffffff8017177811 */ /* 0x000fe200078f40ff */
[----:B------:R-:W-:Y:S01]  /*21e0*/  I2F.F16 R22, R22 ;  /* 0x0000001600167306 */ /* 0x000fe20000200c00 */
[----:B----4-:R-:W-:-:S02]  /*21f0*/  HADD2.F32 R51, -RZ, R26.H0_H0 ;  /* 0x2000001aff337230 */ /* 0x010fc40000004100 */
[----:B------:R-:W-:Y:S02]  /*2200*/  HADD2.F32 R44, -RZ, R8.H0_H0 ;  /* 0x20000008ff2c7230 */ /* 0x000fe40000004100 */
[----:B0-----:R-:W-:-:S03]  /*2210*/  HADD2.F32 R52, -RZ, R39.H0_H0 ;  /* 0x20000027ff347230 */ /* 0x001fc60000004100 */
[----:B------:R-:W0:Y:S01]  /*2220*/  I2F.F16 R21, R21 ;  /* 0x0000001500157306 */ /* 0x000e220000200c00 */
[----:B------:R-:W-:Y:S01]  /*2230*/  FFMA.FTZ R47, R50, R44, R47 ;  /* 0x0000002c322f7223 */ /* 0x000fe2000001002f */
[----:B------:R-:W-:Y:S01]  /*2240*/  LOP3.LUT R50, R45, 0xff, RZ, 0xc0, !PT ;  /* 0x000000ff2d327812 */ /* 0x000fe200078ec0ff */
[----:B------:R-:W-:Y:S01]  /*2250*/  FFMA.FTZ R48, R44, R51, R48 ;  /* 0x000000332c307223 */ /* 0x000fe20000010030 */
[----:B------:R-:W-:Y:S02]  /*2260*/  HADD2.F32 R51, -RZ, R11.H0_H0 ;  /* 0x2000000bff337230 */ /* 0x000fe40000004100 */
[----:B------:R-:W-:Y:S02]  /*2270*/  HADD2.F32 R45, -RZ, R8.H1_H1 ;  /* 0x30000008ff2d7230 */ /* 0x000fe40000004100 */
[----:B------:R1:W2:Y:S01]  /*2280*/  I2F.F16 R10, R46 ;  /* 0x0000002e000a7306 */ /* 0x0002a20000200c00 */
[----:B------:R-:W-:Y:S02]  /*2290*/  VIADD R50, R50, 0xffffff80 ;  /* 0xffffff8032327836 */ /* 0x000fe40000000000 */
[----:B------:R-:W-:-:S02]  /*22a0*/  HADD2.F32 R8, -RZ, R9.H0_H0 ;  /* 0x20000009ff087230 */ /* 0x000fc40000004100 */
[----:B------:R-:W-:Y:S02]  /*22b0*/  HADD2.F32 R9, -RZ, R9.H1_H1 ;  /* 0x30000009ff097230 */ /* 0x000fe40000004100 */
[----:B0-----:R-:W-:Y:S01]  /*22c0*/  HADD2.F32 R21, -RZ, R21.H0_H0 ;  /* 0x20000015ff157230 */ /* 0x001fe20000004100 */
        /* <DEDUP_REMOVED lines=11> */
[----:B0-----:R-:W-:Y:S02]  /*2380*/  HADD2.F32 R37, -RZ, R26.H0_H0 ;  /* 0x2000001aff257230 */ /* 0x001fe40000004100 */
[----:B------:R-:W0:Y:S03]  /*2390*/  I2F.F16 R36, R36 ;  /* 0x0000002400247306 */ /* 0x000e260000200c00 */
[----:B------:R-:W-:Y:S01]  /*23a0*/  FFMA.FTZ R37, R45, R37, R44 ;  /* 0x000000252d257223 */ /* 0x000fe2000001002c */
        /* <DEDUP_REMOVED lines=22> */
[----:B------:R-:W-:Y:S01]  /*2510*/  FMUL.FTZ R24, R31, R24 ;  /* 0x000000181f187220 */ /* 0x000fe20000410000 */
[----:B------:R-:W-:Y:S02]  /*2520*/  PRMT R47, R47, 0x5410, R36 ;  /* 0x000054102f2f7816 */ /* 0x000fe40000000024 */
[----:B------:R-:W-:Y:S02]  /*2530*/  FFMA.FTZ R11, R9, R20, R11 ;  /* 0x00000014090b7223 */ /* 0x000fe4000001000b */
[----:B------:R-:W-:-:S02]  /*2540*/  F2FP.F16.F32.PACK_AB R24, RZ, R24 ;  /* 0x00000018ff18723e */ /* 0x000fc400000000ff */
[----:B------:R-:W-:Y:S01]  /*2550*/  HFMA2.MMA R7, R47, 1, 1, R7 ;  /* 0x3c003c002f077835 */ /* 0x000fe20000000007 */
[----:B------:R-:W-:-:S05]  /*2560*/  FMUL.FTZ R11, R30, R11 ;  /* 0x0000000b1e0b7220 */ /* 0x000fca0000410000 */
[----:B------:R-:W-:-:S04]  /*2570*/  F2FP.F16.F32.PACK_AB R11, RZ, R11 ;  /* 0x0000000bff0b723e */ /* 0x000fc800000000ff */
[----:B------:R-:W-:-:S05]  /*2580*/  PRMT R24, R24, 0x5410, R11 ;  /* 0x0000541018187816 */ /* 0x000fca000000000b */
[----:B------:R-:W-:-:S07]  /*2590*/  HADD2 R6, R24, R6 ;  /* 0x0000000618067230 */ /* 0x000fce0000000000 */
.L_x_5040:
[----:B------:R-:W-:Y:S01]  /*25a0*/  IMAD.WIDE R40, R0, 0x8, R40 ;  /* 0x0000000800287825 */ /* 0x000fe200078e0228 */
[----:B------:R-:W-:Y:S06]  /*25b0*/  @!P1 BRA `(.L_x_5041) ;  /* 0x0000000800fc9947 */ /* 0x000fec0003800000 */
[----:B-----5:R-:W2:Y:S01]  /*25c0*/  LDG.E.128.CONSTANT R8, desc[UR6][R40.64] ;  /* 0x0000000628087981 */ /* 0x020ea2000c1e9d00 */
[C---:B------:R-:W-:Y:S02]  /*25d0*/  LOP3.LUT R20, R12.reuse, 0xff, RZ, 0xc0, !PT ;  /* 0x000000ff0c147812 */ /* 0x040fe400078ec0ff */
[----:B------:R-:W-:Y:S02]  /*25e0*/  LOP3.LUT R21, R13, 0xff, RZ, 0xc0, !PT ;  /* 0x000000ff0d157812 */ /* 0x000fe400078ec0ff */
[----:B------:R-:W-:Y:S01]  /*25f0*/  LEA.HI R37, R12, 0xffffff80, RZ, 0x8 ;  /* 0xffffff800c257811 */ /* 0x000fe200078f40ff */
[----:B------:R-:W-:Y:S01]  /*2600*/  VIADD R20, R20, 0xffffff80 ;  /* 0xffffff8014147836 */ /* 0x000fe20000000000 */
[----:B------:R-:W-:Y:S02]  /*2610*/  IADD3 R21, R21, -0x80, RZ ;  /* 0xffffff8015157810 */ /* 0x000fe40007ffe0ff */
[----:B------:R-:W-:Y:S01]  /*2620*/  SHF.R.U32.HI R39, RZ, 0x8, R13 ;  /* 0x00000008ff277819 */ /* 0x000fe2000001160d */
[----:B------:R3:W-:Y:S01]  /*2630*/  I2F.F16 R49, R20 ;  /* 0x0000001400317306 */ /* 0x0007e20000200c00 */
[----:B------:R-:W-:-:S02]  /*2640*/  LOP3.LUT R23, R14, 0xff, RZ, 0xc0, !PT ;  /* 0x000000ff0e177812 */ /* 0x000fc400078ec0ff */
[----:B------:R-:W-:Y:S02]  /*2650*/  LOP3.LUT R42, R39, 0xff, RZ, 0xc0, !PT ;  /* 0x000000ff272a7812 */ /* 0x000fe400078ec0ff */
[----:B------:R-:W-:Y:S01]  /*2660*/  LEA.HI R36, R13, 0xffffff80, RZ, 0x8 ;  /* 0xffffff800d247811 */ /* 0x000fe200078f40ff */
[----:B------:R-:W-:Y:S01]  /*2670*/  VIADD R43, R23, 0xffffff80 ;  /* 0xffffff80172b7836 */ /* 0x000fe20000000000 */
[----:B------:R-:W-:Y:S01]  /*2680*/  LOP3.LUT R23, R15, 0xff, RZ, 0xc0, !PT ;  /* 0x000000ff0f177812 */ /* 0x000fe200078ec0ff */
[----:B------:R4:W0:Y:S01]  /*2690*/  I2F.F16 R48, R21 ;  /* 0x0000001500307306 */ /* 0x0008220000200c00 */
[--C-:B---3--:R-:W-:Y:S01]  /*26a0*/  SHF.R.U32.HI R20, RZ, 0x8, R12.reuse ;  /* 0x00000008ff147819 */ /* 0x108fe2000001160c */
[----:B------:R-:W-:Y:S01]  /*26b0*/  VIADD R45, R42, 0xffffff80 ;  /* 0xffffff802a2d7836 */ /* 0x000fe20000000000 */
[----:B------:R-:W-:Y:S01]  /*26c0*/  SHF.R.U32.HI R12, RZ, 0x10, R12 ;  /* 0x00000010ff0c7819 */ /* 0x000fe2000001160c */
[----:B------:R-:W-:Y:S01]  /*26d0*/  VIADD R23, R23, 0xffffff80 ;  /* 0xffffff8017177836 */ /* 0x000fe20000000000 */
[----:B------:R-:W-:-:S02]  /*26e0*/  LOP3.LUT R20, R20, 0xff, RZ, 0xc0, !PT ;  /* 0x000000ff14147812 */ /* 0x000fc400078ec0ff */
[----:B------:R-:W-:Y:S01]  /*26f0*/  LOP3.LUT R12, R12, 0xff, RZ, 0xc0, !PT ;  /* 0x000000ff0c0c7812 */ /* 0x000fe200078ec0ff */
[----:B------:R-:W3:Y:S01]  /*2700*/  I2F.F16 R43, R43 ;  /* 0x0000002b002b7306 */ /* 0x000ee20000200c00 */
[----:B------:R-:W-:Y:S01]  /*2710*/  SHF.R.U32.HI R42, RZ, 0x8, R14 ;  /* 0x00000008ff2a7819 */ /* 0x000fe2000001160e */
[----:B------:R-:W-:Y:S01]  /*2720*/  VIADD R44, R20, 0xffffff80 ;  /* 0xffffff80142c7836 */ /* 0x000fe20000000000 */
[----:B------:R-:W-:Y:S01]  /*2730*/  IADD3 R12, R12, -0x80, RZ ;  /* 0xffffff800c0c7810 */ /* 0x000fe20007ffe0ff */
[----:B----4-:R-:W4:Y:S01]  /*2740*/  LDS.64 R20, [UR4+0x20] ;  /* 0x00002004ff147984 */ /* 0x010f220008000a00 */
[----:B------:R-:W-:Y:S02]  /*2750*/  SHF.R.U32.HI R13, RZ, 0x10, R13 ;  /* 0x00000010ff0d7819 */ /* 0x000fe4000001160d */
[----:B------:R-:W-:Y:S01]  /*2760*/  LOP3.LUT R46, R42, 0xff, RZ, 0xc0, !PT ;  /* 0x000000ff2a2e7812 */ /* 0x000fe200078ec0ff */
[----:B------:R1:W-:Y:S01]  /*2770*/  I2F.F16 R39, R12 ;  /* 0x0000000c00277306 */ /* 0x0003e20000200c00 */
[----:B------:R-:W-:Y:S01]  /*2780*/  LEA.HI R22, R15, 0xffffff80, RZ, 0x8 ;  /* 0xffffff800f167811 */ /* 0x000fe200078f40ff */
[----:B0-----:R-:W-:Y:S01]  /*2790*/  HADD2.F32 R53, -RZ, R48.H0_H0 ;  /* 0x20000030ff357230 */ /* 0x001fe20000004100 */
[----:B------:R-:W-:Y:S01]  /*27a0*/  LOP3.LUT R13, R13, 0xff, RZ, 0xc0, !PT ;  /* 0x000000ff0d0d7812 */ /* 0x000fe200078ec0ff */
[----:B------:R-:W-:Y:S01]  /*27b0*/  VIADD R46, R46, 0xffffff80 ;  /* 0xffffff802e2e7836 */ /* 0x000fe20000000000 */
[----:B------:R-:W-:-:S02]  /*27c0*/  LEA.HI R26, R14, 0xffffff80, RZ, 0x8 ;  /* 0xffffff800e1a7811 */ /* 0x000fc400078f40ff */
[----:B------:R-:W-:Y:S01]  /*27d0*/  SHF.R.U32.HI R14, RZ, 0x10, R14 ;  /* 0x00000010ff0e7819 */ /* 0x000fe2000001160e */
[----:B------:R-:W0:Y:S01]  /*27e0*/  I2F.F16 R45, R45 ;  /* 0x0000002d002d7306 */ /* 0x000e220000200c00 */
[--C-:B-1----:R-:W-:Y:S01]  /*27f0*/  SHF.R.U32.HI R12, RZ, 0x8, R15.reuse ;  /* 0x00000008ff0c7819 */ /* 0x102fe2000001160f */
[----:B------:R-:W-:Y:S01]  /*2800*/  VIADD R13, R13, 0xffffff80 ;  /* 0xffffff800d0d7836 */ /* 0x000fe20000000000 */
[----:B------:R-:W-:Y:S02]  /*2810*/  SHF.R.U32.HI R15, RZ, 0x10, R15 ;  /* 0x00000010ff0f7819 */ /* 0x000fe4000001160f */
[----:B------:R-:W-:Y:S02]  /*2820*/  LOP3.LUT R12, R12, 0xff, RZ, 0xc0, !PT ;  /* 0x000000ff0c0c7812 */ /* 0x000fe400078ec0ff */
[----:B------:R-:W-:Y:S01]  /*2830*/  LOP3.LUT R15, R15, 0xff, RZ, 0xc0, !PT ;  /* 0x000000ff0f0f7812 */ /* 0x000fe200078ec0ff */
[----:B------:R-:W1:Y:S01]  /*2840*/  I2F.F16 R23, R23 ;  /* 0x0000001700177306 */ /* 0x000e620000200c00 */
[----:B------:R-:W-:Y:S01]  /*2850*/  LOP3.LUT R14, R14, 0xff, RZ, 0xc0, !PT ;  /* 0x000000ff0e0e7812 */ /* 0x000fe200078ec0ff */
[----:B------:R-:W-:-:S02]  /*2860*/  VIADD R47, R12, 0xffffff80 ;  /* 0xffffff800c2f7836 */ /* 0x000fc40000000000 */
[----:B------:R-:W-:Y:S01]  /*2870*/  VIADD R51, R15, 0xffffff80 ;  /* 0xffffff800f337836 */ /* 0x000fe20000000000 */
[----:B------:R-:W-:Y:S01]  /*2880*/  IADD3 R14, R14, -0x80, RZ ;  /* 0xffffff800e0e7810 */ /* 0x000fe20007ffe0ff */
[----:B---3--:R-:W-:Y:S02]  /*2890*/  HADD2.F32 R15, -RZ, R43.H0_H0 ;  /* 0x2000002bff0f7230 */ /* 0x008fe40000004100 */
[----:B------:R3:W-:Y:S01]  /*28a0*/  I2F.F16 R42, R13 ;  /* 0x0000000d002a7306 */ /* 0x0007e20000200c00 */
[----:B0-----:R-:W-:Y:S02]  /*28b0*/  HADD2.F32 R45, -RZ, R45.H0_H0 ;  /* 0x2000002dff2d7230 */ /* 0x001fe40000004100 */
[----:B------:R-:W-:Y:S02]  /*28c0*/  HADD2.F32 R39, -RZ, R39.H0_H0 ;  /* 0x20000027ff277230 */ /* 0x000fe40000004100 */
[----:B-1----:R-:W-:-:S03]  /*28d0*/  HADD2.F32 R23, -RZ, R23.H0_H0 ;  /* 0x20000017ff177230 */ /* 0x002fc60000004100 */
[----:B------:R-:W-:Y:S01]  /*28e0*/  I2F.F16 R46, R46 ;  /* 0x0000002e002e7306 */ /* 0x000fe20000200c00 */
[----:B---3--:R-:W-:Y:S02]  /*28f0*/  HADD2.F32 R13, -RZ, R49.H0_H0 ;  /* 0x20000031ff0d7230 */ /* 0x008fe40000004100 */
[----:B----4-:R-:W-:-:S05]  /*2900*/  HADD2.F32 R12, -RZ, R20.H0_H0 ;  /* 0x20000014ff0c7230 */ /* 0x010fca0000004100 */
[----:B------:R-:W0:Y:S01]  /*2910*/  I2F.F16 R47, R47 ;  /* 0x0000002f002f7306 */ /* 0x000e220000200c00 */
[----:B------:R-:W-:Y:S01]  /*2920*/  FFMA.FTZ R49, R13, R12, RZ ;  /* 0x0000000c0d317223 */ /* 0x000fe200000100ff */
[C---:B------:R-:W-:Y:S01]  /*2930*/  FFMA.FTZ R13, R12.reuse, R15, RZ ;  /* 0x0000000f0c0d7223 */ /* 0x040fe200000100ff */
[C---:B------:R-:W-:Y:S01]  /*2940*/  FFMA.FTZ R48, R12.reuse, R53, RZ ;  /* 0x000000350c307223 */ /* 0x040fe200000100ff */
[----:B------:R-:W-:-:S04]  /*2950*/  FFMA.FTZ R12, R12, R23, RZ ;  /* 0x000000170c0c7223 */ /* 0x000fc800000100ff */
[----:B------:R-:W1:Y:S01]  /*2960*/  I2F.F16 R44, R44 ;  /* 0x0000002c002c7306 */ /* 0x000e620000200c00 */
[----:B0-----:R-:W-:-:S07]  /*2970*/  HADD2.F32 R47, -RZ, R47.H0_H0 ;  /* 0x2000002fff2f7230 */ /* 0x001fce0000004100 */
[----:B------:R-:W-:Y:S01]  /*2980*/  I2F.F16 R14, R14 ;  /* 0x0000000e000e7306 */ /* 0x000fe20000200c00 */
[----:B-1----:R-:W-:-:S07]  /*2990*/  HADD2.F32 R44, -RZ, R44.H0_H0 ;  /* 0x2000002cff2c7230 */ /* 0x002fce0000004100 */
        /* <DEDUP_REMOVED lines=10> */
[C---:B------:R-:W-:Y:S01]  /*2a40*/  LEA.HI R25, R9.reuse, 0xffffff80, RZ, 0x8 ;  /* 0xffffff8009197811 */ /* 0x040fe200078f40ff */
[----:B------:R-:W-:Y:S01]  /*2a50*/  VIADD R15, R50, 0xffffff80 ;  /* 0xffffff80320f7836 */ /* 0x000fe20000000000 */
[----:B------:R-:W-:Y:S01]  /*2a60*/  SHF.R.U32.HI R37, RZ, 0x8, R10 ;  /* 0x00000008ff257819 */ /* 0x000fe2000001160a */
[----:B------:R-:W-:Y:S01]  /*2a70*/  HADD2.F32 R50, -RZ, R20.H1_H1 ;  /* 0x30000014ff327230 */ /* 0x000fe20000004100 */
[----:B------:R-:W-:Y:S01]  /*2a80*/  LOP3.LUT R20, R9, 0xff, RZ, 0xc0, !PT ;  /* 0x000000ff09147812 */ /* 0x000fe200078ec0ff */
[----:B------:R-:W-:Y:S01]  /*2a90*/  I2F.F16 R27, R27 ;  /* 0x0000001b001b7306 */ /* 0x000fe20000200c00 */
[----:B------:R-:W-:Y:S02]  /*2aa0*/  LOP3.LUT R23, R10, 0xff, RZ, 0xc0, !PT ;  /* 0x000000ff0a177812 */ /* 0x000fe400078ec0ff */
[----:B------:R-:W-:Y:S01]  /*2ab0*/  FFMA.FTZ R48, R50, R45, R48 ;  /* 0x0000002d32307223 */ /* 0x000fe20000010030 */
[----:B------:R-:W-:-:S02]  /*2ac0*/  HADD2.F32 R45, -RZ, R46.H0_H0 ;  /* 0x2000002eff2d7230 */ /* 0x000fc40000004100 */
[----:B------:R-:W-:Y:S01]  /*2ad0*/  FFMA.FTZ R46, R50, R47, R12 ;  /* 0x0000002f322e7223 */ /* 0x000fe2000001000c */
[----:B------:R-:W-:Y:S01]  /*2ae0*/  SHF.R.U32.HI R12, RZ, 0x8, R8 ;  /* 0x00000008ff0c7819 */ /* 0x000fe20000011608 */
[----:B------:R-:W-:Y:S01]  /*2af0*/  FFMA.FTZ R52, R44, R50, R49 ;  /* 0x000000322c347223 */ /* 0x000fe20000010031 */
[----:B------:R-:W-:Y:S02]  /*2b00*/  HADD2.F32 R47, -RZ, R21.H0_H0 ;  /* 0x20000015ff2f7230 */ /* 0x000fe40000004100 */
[----:B------:R-:W-:Y:S01]  /*2b10*/  FFMA.FTZ R45, R50, R45, R13 ;  /* 0x0000002d322d7223 */ /* 0x000fe2000001000d */
[----:B------:R-:W-:Y:S01]  /*2b20*/  LOP3.LUT R13, R11, 0xff, RZ, 0xc0, !PT ;  /* 0x000000ff0b0d7812 */ /* 0x000fe200078ec0ff */
[----:B------:R-:W-:Y:S01]  /*2b30*/  HADD2.F32 R50, -RZ, R42.H0_H0 ;  /* 0x2000002aff327230 */ /* 0x000fe20000004100 */
[----:B------:R-:W-:Y:S01]  /*2b40*/  LOP3.LUT R12, R12, 0xff, RZ, 0xc0, !PT ;  /* 0x000000ff0c0c7812 */ /* 0x000fe200078ec0ff */
[----:B------:R-:W-:Y:S01]  /*2b50*/  FFMA.FTZ R42, R39, R47, R52 ;  /* 0x0000002f272a7223 */ /* 0x000fe20000010034 */
[----:B------:R-:W0:Y:S01]  /*2b60*/  I2F.F16 R15, R15 ;  /* 0x0000000f000f7306 */ /* 0x000e220000200c00 */
[----:B------:R-:W-:Y:S01]  /*2b70*/  VIADD R44, R13, 0xffffff80 ;  /* 0xffffff800d2c7836 */ /* 0x000fe20000000000 */
[----:B------:R-:W-:Y:S01]  /*2b80*/  SHF.R.U32.HI R13, RZ, 0x10, R8 ;  /* 0x00000010ff0d7819 */ /* 0x000fe20000011608 */
[----:B------:R-:W-:-:S02]  /*2b90*/  VIADD R8, R12, 0xffffff80 ;  /* 0xffffff800c087836 */ /* 0x000fc40000000000 */
[----:B------:R-:W-:Y:S01]  /*2ba0*/  FFMA.FTZ R39, R47, R50, R48 ;  /* 0x000000322f277223 */ /* 0x000fe20000010030 */
[----:B------:R-:W-:Y:S01]  /*2bb0*/  HADD2.F32 R50, -RZ, R14.H0_H0 ;  /* 0x2000000eff327230 */ /* 0x000fe20000004100 */
[----:B------:R-:W-:Y:S01]  /*2bc0*/  LOP3.LUT R49, R13, 0xff, RZ, 0xc0, !PT ;  /* 0x000000ff0d317812 */ /* 0x000fe200078ec0ff */
[----:B------:R-:W-:Y:S01]  /*2bd0*/  VIADD R23, R23, 0xffffff80 ;  /* 0xffffff8017177836 */ /* 0x000fe20000000000 */
[----:B------:R-:W1:Y:S01]  /*2be0*/  LDS.64 R12, [UR4+0x28] ;  /* 0x00002804ff0c7984 */ /* 0x000e620008000a00 */
[----:B------:R-:W-:Y:S01]  /*2bf0*/  SHF.R.U32.HI R48, RZ, 0x8, R9 ;  /* 0x00000008ff307819 */ /* 0x000fe20000011609 */
[C---:B------:R-:W-:Y:S01]  /*2c00*/  FFMA.FTZ R45, R47.reuse, R50, R45 ;  /* 0x000000322f2d7223 */ /* 0x040fe2000001002d */
[----:B------:R-:W-:Y:S01]  /*2c10*/  SHF.R.U32.HI R50, RZ, 0x10, R9 ;  /* 0x00000010ff327819 */ /* 0x000fe20000011609 */
[----:B------:R-:W-:Y:S01]  /*2c20*/  FFMA.FTZ R47, R47, R51, R46 ;  /* 0x000000332f2f7223 */ /* 0x000fe2000001002e */
[----:B------:R-:W-:Y:S01]  /*2c30*/  LOP3.LUT R48, R48, 0xff, RZ, 0xc0, !PT ;  /* 0x000000ff30307812 */ /* 0x000fe200078ec0ff */
[----:B------:R-:W-:Y:S01]  /*2c40*/  HADD2.F32 R46, -RZ, R26.H0_H0 ;  /* 0x2000001aff2e7230 */ /* 0x000fe20000004100 */
[----:B------:R-:W-:Y:S01]  /*2c50*/  LOP3.LUT R50, R50, 0xff, RZ, 0xc0, !PT ;  /* 0x000000ff32327812 */ /* 0x000fe200078ec0ff */
[----:B------:R-:W2:Y:S01]  /*2c60*/  I2F.F16 R23, R23 ;  /* 0x0000001700177306 */ /* 0x000ea20000200c00 */
[----:B------:R-:W-:Y:S01]  /*2c70*/  IADD3 R20, R20, -0x80, RZ ;  /* 0xffffff8014147810 */ /* 0x000fe20007ffe0ff */
[----:B------:R-:W-:Y:S01]  /*2c80*/  VIADD R9, R48, 0xffffff80 ;  /* 0xffffff8030097836 */ /* 0x000fe20000000000 */
[----:B------:R-:W-:Y:S01]  /*2c90*/  LOP3.LUT R37, R37, 0xff, RZ, 0xc0, !PT ;  /* 0x000000ff25257812 */ /* 0x000fe200078ec0ff */
[----:B------:R-:W-:Y:S01]  /*2ca0*/  HADD2.F32 R48, -RZ, R21.H1_H1 ;  /* 0x30000015ff307230 */ /* 0x000fe20000004100 */
[----:B------:R-:W-:Y:S01]  /*2cb0*/  LEA.HI R24, R10, 0xffffff80, RZ, 0x8 ;  /* 0xffffff800a187811 */ /* 0x000fe200078f40ff */
[----:B------:R-:W-:Y:S01]  /*2cc0*/  VIADD R21, R50, 0xffffff80 ;  /* 0xffffff8032157836 */ /* 0x000fe20000000000 */
[----:B------:R-:W-:Y:S01]  /*2cd0*/  IADD3 R49, R49, -0x80, RZ ;  /* 0xffffff8031317810 */ /* 0x000fe20007ffe0ff */
[----:B------:R-:W-:-:S02]  /*2ce0*/  HADD2.F32 R50, -RZ, R22.H0_H0 ;  /* 0x20000016ff327230 */ /* 0x000fc40000004100 */
[----:B------:R-:W-:Y:S01]  /*2cf0*/  FFMA.FTZ R42, R43, R48, R42 ;  /* 0x000000302b2a7223 */ /* 0x000fe2000001002a */
[----:B------:R-:W-:Y:S01]  /*2d00*/  SHF.R.U32.HI R43, RZ, 0x10, R10 ;  /* 0x00000010ff2b7819 */ /* 0x000fe2000001160a */
[----:B------:R-:W-:Y:S01]  /*2d10*/  I2F.F16 R20, R20 ;  /* 0x0000001400147306 */ /* 0x000fe20000200c00 */
[----:B------:R-:W-:Y:S01]  /*2d20*/  SHF.R.U32.HI R22, RZ, 0x8, R11 ;  /* 0x00000008ff167819 */ /* 0x000fe2000001160b */
[----:B------:R-:W-:Y:S01]  /*2d30*/  VIADD R10, R37, 0xffffff80 ;  /* 0xffffff80250a7836 */ /* 0x000fe20000000000 */
[----:B------:R-:W-:Y:S01]  /*2d40*/  LOP3.LUT R43, R43, 0xff, RZ, 0xc0, !PT ;  /* 0x000000ff2b2b7812 */ /* 0x000fe200078ec0ff */
[----:B------:R-:W-:Y:S01]  /*2d50*/  FFMA.FTZ R45, R48, R46, R45 ;  /* 0x0000002e302d7223 */ /* 0x000fe2000001002d */
[----:B------:R-:W-:Y:S01]  /*2d60*/  LOP3.LUT R37, R22, 0xff, RZ, 0xc0, !PT ;  /* 0x000000ff16257812 */ /* 0x000fe200078ec0ff */
[C---:B------:R-:W-:Y:S01]  /*2d70*/  FFMA.FTZ R39, R48.reuse, R36, R39 ;  /* 0x0000002430277223 */ /* 0x040fe20000010027 */
[----:B------:R-:W-:Y:S01]  /*2d80*/  LEA.HI R22, R11, 0xffffff80, RZ, 0x8 ;  /* 0xffffff800b167811 */ /* 0x000fe200078f40ff */
[----:B------:R-:W3:Y:S01]  /*2d90*/  I2F.F16 R44, R44 ;  /* 0x0000002c002c7306 */ /* 0x000ee20000200c00 */
[----:B------:R-:W-:Y:S01]  /*2da0*/  SHF.R.U32.HI R11, RZ, 0x10, R11 ;  /* 0x00000010ff0b7819 */ /* 0x000fe2000001160b */
[----:B------:R-:W-:Y:S01]  /*2db0*/  FFMA.FTZ R47, R48, R50, R47 ;  /* 0x00000032302f7223 */ /* 0x000fe2000001002f */
[----:B------:R-:W-:Y:S01]  /*2dc0*/  IADD3 R26, R43, -0x80, RZ ;  /* 0xffffff802b1a7810 */ /* 0x000fe20007ffe0ff */
[----:B------:R-:W-:Y:S01]  /*2dd0*/  VIADD R43, R37, 0xffffff80 ;  /* 0xffffff80252b7836 */ /* 0x000fe20000000000 */
[----:B------:R-:W-:Y:S01]  /*2de0*/  LOP3.LUT R46, R11, 0xff, RZ, 0xc0, !PT ;  /* 0x000000ff0b2e7812 */ /* 0x000fe200078ec0ff */
[----:B0-----:R-:W-:-:S02]  /*2df0*/  HADD2.F32 R37, -RZ, R15.H0_H0 ;  /* 0x2000000fff257230 */ /* 0x001fc40000004100 */
[----:B------:R-:W0:Y:S01]  /*2e00*/  I2F.F16 R8, R8 ;  /* 0x0000000800087306 */ /* 0x000e220000200c00 */
[----:B--2---:R-:W-:Y:S02]  /*2e10*/  HADD2.F32 R48, -RZ, R23.H0_H0 ;  /* 0x20000017ff307230 */ /* 0x004fe40000004100 */
[----:B------:R-:W-:Y:S02]  /*2e20*/  VIADD R46, R46, 0xffffff80 ;  /* 0xffffff802e2e7836 */ /* 0x000fe40000000000 */
[--C-:B-1----:R-:W-:Y:S02]  /*2e30*/  HADD2.F32 R36, -RZ, R12.reuse.H0_H0 ;  /* 0x2000000cff247230 */ /* 0x102fe40000004100 */
[----:B------:R-:W-:Y:S01]  /*2e40*/  HADD2.F32 R12, -RZ, R12.H1_H1 ;  /* 0x3000000cff0c7230 */ /* 0x000fe20000004100 */
[----:B------:R-:W1:Y:S01]  /*2e50*/  I2F.F16 R9, R9 ;  /* 0x0000000900097306 */ /* 0x000e620000200c00 */
[----:B---3--:R-:W-:Y:S02]  /*2e60*/  HADD2.F32 R44, -RZ, R44.H0_H0 ;  /* 0x2000002cff2c7230 */ /* 0x008fe40000004100 */
[----:B------:R-:W-:Y:S01]  /*2e70*/  FFMA.FTZ R37, R37, R36, R42 ;  /* 0x0000002425257223 */ /* 0x000fe2000001002a */
[----:B------:R-:W-:-:S02]  /*2e80*/  HADD2.F32 R42, -RZ, R20.H0_H0 ;  /* 0x20000014ff2a7230 */ /* 0x000fc40000004100 */
[C---:B------:R-:W-:Y:S01]  /*2e90*/  FFMA.FTZ R45, R36.reuse, R48, R45 ;  /* 0x00000030242d7223 */ /* 0x040fe2000001002d */
[--C-:B------:R-:W-:Y:S02]  /*2ea0*/  HADD2.F32 R11, -RZ, R13.reuse.H0_H0 ;  /* 0x2000000dff0b7230 */ /* 0x100fe40000004100 */
[C---:B------:R-:W-:Y:S01]  /*2eb0*/  FFMA.FTZ R44, R36.reuse, R44, R47 ;  /* 0x0000002c242c7223 */ /* 0x040fe2000001002f */
[----:B0-----:R-:W-:Y:S01]  /*2ec0*/  HADD2.F32 R8, -RZ, R8.H0_H0 ;  /* 0x20000008ff087230 */ /* 0x001fe20000004100 */
[----:B------:R-:W0:Y:S01]  /*2ed0*/  I2F.F16 R10, R10 ;  /* 0x0000000a000a7306 */ /* 0x000e220000200c00 */
[----:B------:R-:W-:Y:S01]  /*2ee0*/  FFMA.FTZ R39, R36, R42, R39 ;  /* 0x0000002a24277223 */ /* 0x000fe20000010027 */
[----:B------:R-:W-:Y:S02]  /*2ef0*/  HADD2.F32 R13, -RZ, R13.H1_H1 ;  /* 0x3000000dff0d7230 */ /* 0x000fe40000004100 */
        /* <DEDUP_REMOVED lines=26> */
[----:B0-----:R-:W-:-:S06]  /*30a0*/  HADD2.F32 R10, -RZ, R25.H0_H0 ;  /* 0x20000019ff0a7230 */ /* 0x001fcc0000004100 */
        /* <DEDUP_REMOVED lines=16> */
.L_x_5041:
[----:B------:R-:W-:Y:S01]  /*31b0*/  IMAD.WIDE R40, R0, 0x8, R40 ;  /* 0x0000000800287825 */ /* 0x000fe200078e0228 */
[----:B------:R-:W-:Y:S06]  /*31c0*/  @!P1 BRA `(.L_x_5042) ;  /* 0x0000000800fc9947 */ /* 0x000fec0003800000 */
[----:B-----5:R-:W2:Y:S01]  /*31d0*/  LDG.E.128.CONSTANT R8, desc[UR6][R40.64] ;  /* 0x0000000628087981 */ /* 0x020ea2000c1e9d00 */
[----:B------:R-:W-:Y:S02]  /*31e0*/  LOP3.LUT R20, R18, 0xff, RZ, 0xc0, !PT ;  /* 0x000000ff12147812 */ /* 0x000fe400078ec0ff */
[----:B------:R-:W-:Y:S02]  /*31f0*/  LOP3.LUT R12, R16, 0xff, RZ, 0xc0, !PT ;  /* 0x000000ff100c7812 */ /* 0x000fe400078ec0ff */
[----:B------:R-:W-:Y:S01]  /*3200*/  LOP3.LUT R21, R19, 0xff, RZ, 0xc0, !PT ;  /* 0x000000ff13157812 */ /* 0x000fe200078ec0ff */
[----:B------:R-:W-:Y:S01]  /*3210*/  VIADD R20, R20, 0xffffff80 ;  /* 0xffffff8014147836 */ /* 0x000fe20000000000 */
[----:B------:R-:W-:Y:S01]  /*3220*/  SHF.R.U32.HI R36, RZ, 0x8, R18 ;  /* 0x00000008ff247819 */ /* 0x000fe20000011612 */
[----:B------:R-:W-:Y:S01]  /*3230*/  VIADD R12, R12, 0xffffff80 ;  /* 0xffffff800c0c7836 */ /* 0x000fe20000000000 */
[----:B------:R-:W-:Y:S01]  /*3240*/  LOP3.LUT R15, R17, 0xff, RZ, 0xc0, !PT ;  /* 0x000000ff110f7812 */ /* 0x000fe200078ec0ff */
[----:B------:R3:W-:Y:S01]  /*3250*/  I2F.F16 R49, R20 ;  /* 0x0000001400317306 */ /* 0x0007e20000200c00 */
[----:B------:R-:W-:Y:S01]  /*3260*/  VIADD R21, R21, 0xffffff80 ;  /* 0xffffff8015157836 */ /* 0x000fe20000000000 */
[----:B------:R-:W-:-:S02]  /*3270*/  LEA.HI R26, R17, 0xffffff80, RZ, 0x8 ;  /* 0xffffff80111a7811 */ /* 0x000fc400078f40ff */
[----:B------:R-:W-:Y:S02]  /*3280*/  LEA.HI R14, R19, 0xffffff80, RZ, 0x8 ;  /* 0xffffff80130e7811 */ /* 0x000fe400078f40ff */
[----:B------:R-:W-:Y:S02]  /*3290*/  IADD3 R15, R15, -0x80, RZ ;  /* 0xffffff800f0f7810 */ /* 0x000fe40007ffe0ff */
[----:B------:R4:W0:Y:S01]  /*32a0*/  I2F.F16 R13, R12 ;  /* 0x0000000c000d7306 */ /* 0x0008220000200c00 */
[--C-:B---3--:R-:W-:Y:S02]  /*32b0*/  SHF.R.U32.HI R20, RZ, 0x8, R17.reuse ;  /* 0x00000008ff147819 */ /* 0x108fe40000011611 */
[----:B------:R-:W-:Y:S02]  /*32c0*/  SHF.R.U32.HI R17, RZ, 0x10, R17 ;  /* 0x00000010ff117819 */ /* 0x000fe40000011611 */
[----:B------:R-:W-:Y:S02]  /*32d0*/  LOP3.LUT R20, R20, 0xff, RZ, 0xc0, !PT ;  /* 0x000000ff14147812 */ /* 0x000fe400078ec0ff */
[----:B------:R-:W-:Y:S01]  /*32e0*/  LOP3.LUT R17, R17, 0xff, RZ, 0xc0, !PT ;  /* 0x000000ff11117812 */ /* 0x000fe200078ec0ff */
[----:B------:R3:W-:Y:S01]  /*32f0*/  I2F.F16 R45, R21 ;  /* 0x00000015002d7306 */ /* 0x0007e20000200c00 */
[----:B----4-:R-:W-:Y:S01]  /*3300*/  SHF.R.U32.HI R12, RZ, 0x8, R16 ;  /* 0x00000008ff0c7819 */ /* 0x010fe20000011610 */
[----:B------:R-:W-:Y:S01]  /*3310*/  VIADD R42, R20, 0xffffff80 ;  /* 0xffffff80142a7836 */ /* 0x000fe20000000000 */
[----:B------:R-:W-:Y:S01]  /*3320*/  LEA.HI R24, R16, 0xffffff80, RZ, 0x8 ;  /* 0xffffff8010187811 */ /* 0x000fe200078f40ff */
[----:B------:R-:W-:Y:S01]  /*3330*/  VIADD R17, R17, 0xffffff80 ;  /* 0xffffff8011117836 */ /* 0x000fe20000000000 */
[----:B------:R-:W-:Y:S01]  /*3340*/  LOP3.LUT R12, R12, 0xff, RZ, 0xc0, !PT ;  /* 0x000000ff0c0c7812 */ /* 0x000fe200078ec0ff */
[----:B0-----:R-:W-:-:S02]  /*3350*/  HADD2.F32 R13, -RZ, R13.H0_H0 ;  /* 0x2000000dff0d7230 */ /* 0x001fc40000004100 */
[----:B------:R-:W0:Y:S01]  /*3360*/  I2F.F16 R15, R15 ;  /* 0x0000000f000f7306 */ /* 0x000e220000200c00 */
[----:B---3--:R-:W3:Y:S01]  /*3370*/  LDS.64 R20, [UR4+0x30] ;  /* 0x00003004ff147984 */ /* 0x008ee20008000a00 */
[----:B------:R-:W-:Y:S01]  /*3380*/  VIADD R12, R12, 0xffffff80 ;  /* 0xffffff800c0c7836 */ /* 0x000fe20000000000 */
[----:B------:R-:W-:Y:S02]  /*3390*/  LEA.HI R27, R18, 0xffffff80, RZ, 0x8 ;  /* 0xffffff80121b7811 */ /* 0x000fe400078f40ff */
[----:B------:R-:W-:Y:S02]  /*33a0*/  SHF.R.U32.HI R16, RZ, 0x10, R16 ;  /* 0x00000010ff107819 */ /* 0x000fe40000011610 */
[----:B------:R-:W-:Y:S01]  /*33b0*/  SHF.R.U32.HI R18, RZ, 0x10, R18 ;  /* 0x00000010ff127819 */ /* 0x000fe20000011612 */
[----:B------:R4:W1:Y:S01]  /*33c0*/  I2F.F16 R43, R12 ;  /* 0x0000000c002b7306 */ /* 0x0008620000200c00 */
[----:B------:R-:W-:Y:S02]  /*33d0*/  LOP3.LUT R16, R16, 0xff, RZ, 0xc0, !PT ;  /* 0x000000ff10107812 */ /* 0x000fe400078ec0ff */
[----:B------:R-:W-:-:S02]  /*33e0*/  LOP3.LUT R18, R18, 0xff, RZ, 0xc0, !PT ;  /* 0x000000ff12127812 */ /* 0x000fc400078ec0ff */
[----:B------:R-:W-:Y:S01]  /*33f0*/  IADD3 R16, R16, -0x80, RZ ;  /* 0xffffff8010107810 */ /* 0x000fe20007ffe0ff */
[----:B0-----:R-:W-:Y:S02]  /*3400*/  HADD2.F32 R51, -RZ, R15.H0_H0 ;  /* 0x2000000fff337230 */ /* 0x001fe40000004100 */
[----:B------:R-:W-:Y:S01]  /*3410*/  I2F.F16 R42, R42 ;  /* 0x0000002a002a7306 */ /* 0x000fe20000200c00 */
[----:B----4-:R-:W-:Y:S01]  /*3420*/  LOP3.LUT R12, R36, 0xff, RZ, 0xc0, !PT ;  /* 0x000000ff240c7812 */ /* 0x010fe200078ec0ff */
[----:B------:R-:W-:Y:S01]  /*3430*/  HADD2.F32 R15, -RZ, R49.H0_H0 ;  /* 0x20000031ff0f7230 */ /* 0x000fe20000004100 */
[----:B------:R-:W-:-:S03]  /*3440*/  IADD3 R18, R18, -0x80, RZ ;  /* 0xffffff8012127810 */ /* 0x000fc60007ffe0ff */
[----:B------:R-:W-:Y:S01]  /*3450*/  VIADD R44, R12, 0xffffff80 ;  /* 0xffffff800c2c7836 */ /* 0x000fe20000000000 */
[--C-:B------:R-:W-:Y:S01]  /*3460*/  SHF.R.U32.HI R12, RZ, 0x8, R19.reuse ;  /* 0x00000008ff0c7819 */ /* 0x100fe20000011613 */
[----:B------:R-:W-:Y:S01]  /*3470*/  I2F.F16 R36, R17 ;  /* 0x0000001100247306 */ /* 0x000fe20000200c00 */
[----:B------:R-:W-:Y:S01]  /*3480*/  SHF.R.U32.HI R19, RZ, 0x10, R19 ;  /* 0x00000010ff137819 */ /* 0x000fe20000011613 */
[----:B-1----:R-:W-:Y:S01]  /*3490*/  HADD2.F32 R43, -RZ, R43.H0_H0 ;  /* 0x2000002bff2b7230 */ /* 0x002fe20000004100 */
[----:B------:R-:W-:Y:S02]  /*34a0*/  LOP3.LUT R12, R12, 0xff, RZ, 0xc0, !PT ;  /* 0x000000ff0c0c7812 */ /* 0x000fe400078ec0ff */
[----:B------:R-:W-:-:S03]  /*34b0*/  LOP3.LUT R19, R19, 0xff, RZ, 0xc0, !PT ;  /* 0x000000ff13137812 */ /* 0x000fc600078ec0ff */
[----:B------:R-:W-:Y:S01]  /*34c0*/  VIADD R46, R12, 0xffffff80 ;  /* 0xffffff800c2e7836 */ /* 0x000fe20000000000 */
[----:B------:R-:W-:Y:S01]  /*34d0*/  I2F.F16 R44, R44 ;  /* 0x0000002c002c7306 */ /* 0x000fe20000200c00 */
[----:B------:R-:W-:-:S07]  /*34e0*/  VIADD R37, R19, 0xffffff80 ;  /* 0xffffff8013257836 */ /* 0x000fce0000000000 */
[----:B------:R-:W-:Y:S01]  /*34f0*/  I2F.F16 R46, R46 ;  /* 0x0000002e002e7306 */ /* 0x000fe20000200c00 */
[----:B---3--:R-:W-:-:S07]  /*3500*/  HADD2.F32 R47, -RZ, R20.H1_H1 ;  /* 0x30000014ff2f7230 */ /* 0x008fce0000004100 */
        /* <DEDUP_REMOVED lines=11> */
[----:B------:R-:W-:Y:S01]  /*35c0*/  LEA.HI R25, R8, 0xffffff80, RZ, 0x8 ;  /* 0xffffff8008197811 */ /* 0x000fe200078f40ff */
[----:B------:R-:W-:Y:S01]  /*35d0*/  VIADD R19, R12, 0xffffff80 ;  /* 0xffffff800c137836 */ /* 0x000fe20000000000 */
[----:B------:R-:W-:Y:S02]  /*35e0*/  LOP3.LUT R12, R9, 0xff, RZ, 0xc0, !PT ;  /* 0x000000ff090c7812 */ /* 0x000fe400078ec0ff */
[----:B------:R-:W-:Y:S02]  /*35f0*/  LOP3.LUT R48, R11, 0xff, RZ, 0xc0, !PT ;  /* 0x000000ff0b307812 */ /* 0x000fe400078ec0ff */
[----:B------:R-:W-:Y:S01]  /*3600*/  IADD3 R39, R12, -0x80, RZ ;  /* 0xffffff800c277810 */ /* 0x000fe20007ffe0ff */
[----:B------:R-:W-:Y:S01]  /*3610*/  HADD2.F32 R12, -RZ, R20.H0_H0 ;  /* 0x20000014ff0c7230 */ /* 0x000fe20000004100 */
[----:B------:R-:W-:Y:S01]  /*3620*/  LEA.HI R23, R9, 0xffffff80, RZ, 0x8 ;  /* 0xffffff8009177811 */ /* 0x000fe200078f40ff */
        /* <DEDUP_REMOVED lines=13> */
[----:B------:R-:W-:Y:S01]  /*3700*/  SHF.R.U32.HI R44, RZ, 0x8, R9 ;  /* 0x00000008ff2c7819 */ /* 0x000fe20000011609 */
[----:B------:R-:W-:-:S02]  /*3710*/  VIADD R8, R13, 0xffffff80 ;  /* 0xffffff800d087836 */ /* 0x000fc40000000000 */
[C---:B------:R-:W-:Y:S01]  /*3720*/  FFMA.FTZ R52, R47.reuse, R43, R52 ;  /* 0x0000002b2f347223 */ /* 0x040fe20000010034 */
[----:B------:R-:W-:Y:S02]  /*3730*/  HADD2.F32 R13, -RZ, R46.H0_H0 ;  /* 0x2000002eff0d7230 */ /* 0x000fe40000004100 */
[C---:B------:R-:W-:Y:S01]  /*3740*/  FFMA.FTZ R50, R47.reuse, R45, R50 ;  /* 0x0000002d2f327223 */ /* 0x040fe20000010032 */
[----:B------:R-:W-:Y:S01]  /*3750*/  LOP3.LUT R42, R42, 0xff, RZ, 0xc0, !PT ;  /* 0x000000ff2a2a7812 */ /* 0x000fe200078ec0ff */
[----:B------:R-:W-:Y:S01]  /*3760*/  HADD2.F32 R46, -RZ, R16.H0_H0 ;  /* 0x20000010ff2e7230 */ /* 0x000fe20000004100 */
[----:B------:R-:W-:Y:S01]  /*3770*/  LOP3.LUT R44, R44, 0xff, RZ, 0xc0, !PT ;  /* 0x000000ff2c2c7812 */ /* 0x000fe200078ec0ff */
[----:B------:R-:W-:Y:S01]  /*3780*/  FFMA.FTZ R47, R47, R13, R12 ;  /* 0x0000000d2f2f7223 */ /* 0x000fe2000001000c */
[----:B------:R-:W-:Y:S01]  /*3790*/  IADD3 R42, R42, -0x80, RZ ;  /* 0xffffff802a2a7810 */ /* 0x000fe20007ffe0ff */
[----:B------:R-:W0:Y:S01]  /*37a0*/  LDS.64 R12, [UR4+0x38] ;  /* 0x00003804ff0c7984 */ /* 0x000e220008000a00 */
[----:B------:R-:W-:Y:S01]  /*37b0*/  SHF.R.U32.HI R45, RZ, 0x10, R9 ;  /* 0x00000010ff2d7819 */ /* 0x000fe20000011609 */
[----:B------:R-:W-:Y:S01]  /*37c0*/  VIADD R9, R44, 0xffffff80 ;  /* 0xffffff802c097836 */ /* 0x000fe20000000000 */
[----:B------:R1:W-:Y:S01]  /*37d0*/  I2F.F16 R16, R42 ;  /* 0x0000002a00107306 */ /* 0x0003e20000200c00 */
[----:B------:R-:W-:Y:S01]  /*37e0*/  VIADD R15, R48, 0xffffff80 ;  /* 0xffffff80300f7836 */ /* 0x000fe20000000000 */
[----:B------:R-:W-:Y:S01]  /*37f0*/  LOP3.LUT R45, R45, 0xff, RZ, 0xc0, !PT ;  /* 0x000000ff2d2d7812 */ /* 0x000fe200078ec0ff */
[----:B------:R-:W-:-:S02]  /*3800*/  HADD2.F32 R43, -RZ, R21.H0_H0 ;  /* 0x20000015ff2b7230 */ /* 0x000fc40000004100 */
[----:B------:R-:W-:Y:S01]  /*3810*/  HADD2.F32 R44, -RZ, R18.H0_H0 ;  /* 0x20000012ff2c7230 */ /* 0x000fe20000004100 */
[----:B------:R-:W-:Y:S01]  /*3820*/  SHF.R.U32.HI R18, RZ, 0x8, R10 ;  /* 0x00000008ff127819 */ /* 0x000fe2000001160a */
[----:B------:R-:W-:Y:S02]  /*3830*/  HADD2.F32 R48, -RZ, R36.H0_H0 ;  /* 0x20000024ff307230 */ /* 0x000fe40000004100 */
[----:B------:R-:W-:Y:S01]  /*3840*/  FFMA.FTZ R36, R46, R43, R17 ;  /* 0x0000002b2e247223 */ /* 0x000fe20000010011 */
[----:B-1----:R-:W-:Y:S02]  /*3850*/  HADD2.F32 R42, -RZ, R37.H0_H0 ;  /* 0x20000025ff2a7230 */ /* 0x002fe40000004100 */
[C---:B------:R-:W-:Y:S01]  /*3860*/  FFMA.FTZ R50, R43.reuse, R44, R50 ;  /* 0x0000002c2b327223 */ /* 0x040fe20000010032 */
[----:B------:R-:W-:Y:S02]  /*3870*/  HADD2.F32 R21, -RZ, R21.H1_H1 ;  /* 0x30000015ff157230 */ /* 0x000fe40000004100 */
[C---:B------:R-:W-:Y:S01]  /*3880*/  FFMA.FTZ R52, R43.reuse, R48, R52 ;  /* 0x000000302b347223 */ /* 0x040fe20000010034 */
[----:B------:R-:W-:Y:S01]  /*3890*/  HADD2.F32 R37, -RZ, R24.H0_H0 ;  /* 0x20000018ff257230 */ /* 0x000fe20000004100 */
[----:B------:R-:W-:Y:S01]  /*38a0*/  LOP3.LUT R24, R18, 0xff, RZ, 0xc0, !PT ;  /* 0x000000ff12187812 */ /* 0x000fe200078ec0ff */
[----:B------:R-:W-:Y:S01]  /*38b0*/  FFMA.FTZ R18, R43, R42, R47 ;  /* 0x0000002a2b127223 */ /* 0x000fe2000001002f */
[----:B------:R-:W-:Y:S01]  /*38c0*/  HADD2.F32 R43, -RZ, R14.H0_H0 ;  /* 0x2000000eff2b7230 */ /* 0x000fe20000004100 */
[--C-:B------:R-:W-:Y:S01]  /*38d0*/  SHF.R.U32.HI R14, RZ, 0x8, R11.reuse ;  /* 0x00000008ff0e7819 */ /* 0x100fe2000001160b */
[----:B------:R-:W-:Y:S01]  /*38e0*/  FFMA.FTZ R36, R37, R21, R36 ;  /* 0x0000001525247223 */ /* 0x000fe20000010024 */
[----:B------:R-:W-:Y:S01]  /*38f0*/  SHF.R.U32.HI R37, RZ, 0x10, R10 ;  /* 0x00000010ff257819 */ /* 0x000fe2000001160a */
[----:B------:R-:W1:Y:S01]  /*3900*/  I2F.F16 R19, R19 ;  /* 0x0000001300137306 */ /* 0x000e620000200c00 */
[----:B------:R-:W-:Y:S01]  /*3910*/  VIADD R10, R24, 0xffffff80 ;  /* 0xffffff80180a7836 */ /* 0x000fe20000000000 */
[----:B------:R-:W-:Y:S01]  /*3920*/  LOP3.LUT R24, R14, 0xff, RZ, 0xc0, !PT ;  /* 0x000000ff0e187812 */ /* 0x000fe200078ec0ff */
[----:B------:R-:W-:Y:S01]  /*3930*/  FFMA.FTZ R52, R21, R26, R52 ;  /* 0x0000001a15347223 */ /* 0x000fe20000010034 */
[----:B------:R-:W-:Y:S01]  /*3940*/  LOP3.LUT R37, R37, 0xff, RZ, 0xc0, !PT ;  /* 0x000000ff25257812 */ /* 0x000fe200078ec0ff */
[----:B------:R-:W-:Y:S01]  /*3950*/  VIADD R17, R45, 0xffffff80 ;  /* 0xffffff802d117836 */ /* 0x000fe20000000000 */
[----:B------:R-:W-:Y:S01]  /*3960*/  SHF.R.U32.HI R26, RZ, 0x10, R11 ;  /* 0x00000010ff1a7819 */ /* 0x000fe2000001160b */
[----:B------:R-:W-:Y:S01]  /*3970*/  VIADD R24, R24, 0xffffff80 ;  /* 0xffffff8018187836 */ /* 0x000fe20000000000 */
[----:B------:R-:W-:Y:S01]  /*3980*/  I2F.F16 R20, R20 ;  /* 0x0000001400147306 */ /* 0x000fe20000200c00 */
[----:B------:R-:W-:Y:S01]  /*3990*/  IADD3 R37, R37, -0x80, RZ ;  /* 0xffffff8025257810 */ /* 0x000fe20007ffe0ff */
[C---:B------:R-:W-:Y:S01]  /*39a0*/  FFMA.FTZ R50, R21.reuse, R27, R50 ;  /* 0x0000001b15327223 */ /* 0x040fe20000010032 */
[----:B------:R-:W-:Y:S01]  /*39b0*/  LOP3.LUT R26, R26, 0xff, RZ, 0xc0, !PT ;  /* 0x000000ff1a1a7812 */ /* 0x000fe200078ec0ff */
[----:B------:R-:W-:Y:S01]  /*39c0*/  FFMA.FTZ R21, R21, R43, R18 ;  /* 0x0000002b15157223 */ /* 0x000fe20000010012 */
[----:B------:R-:W-:Y:S01]  /*39d0*/  LEA.HI R14, R11, 0xffffff80, RZ, 0x8 ;  /* 0xffffff800b0e7811 */ /* 0x000fe200078f40ff */
[----:B-1----:R-:W-:-:S02]  /*39e0*/  HADD2.F32 R27, -RZ, R19.H0_H0 ;  /* 0x20000013ff1b7230 */ /* 0x002fc40000004100 */
[----:B------:R-:W-:Y:S01]  /*39f0*/  I2F.F16 R15, R15 ;  /* 0x0000000f000f7306 */ /* 0x000fe20000200c00 */
[----:B------:R-:W-:Y:S02]  /*3a00*/  VIADD R26, R26, 0xffffff80 ;  /* 0xffffff801a1a7836 */ /* 0x000fe40000000000 */
[--C-:B0-----:R-:W-:Y:S02]  /*3a10*/  HADD2.F32 R11, -RZ, R12.reuse.H0_H0 ;  /* 0x2000000cff0b7230 */ /* 0x101fe40000004100 */
[----:B------:R-:W-:Y:S02]  /*3a20*/  HADD2.F32 R12, -RZ, R12.H1_H1 ;  /* 0x3000000cff0c7230 */ /* 0x000fe40000004100 */
[--C-:B------:R-:W-:Y:S01]  /*3a30*/  HADD2.F32 R19, -RZ, R13.reuse.H0_H0 ;  /* 0x2000000dff137230 */ /* 0x100fe20000004100 */
[----:B------:R-:W0:Y:S01]  /*3a40*/  I2F.F16 R39, R39 ;  /* 0x0000002700277306 */ /* 0x000e220000200c00 */
[----:B------:R-:W-:Y:S01]  /*3a50*/  FFMA.FTZ R36, R27, R11, R36 ;  /* 0x0000000b1b247223 */ /* 0x000fe20000010024 */
[----:B------:R-:W-:-:S06]  /*3a60*/  HADD2.F32 R13, -RZ, R13.H1_H1 ;  /* 0x3000000dff0d7230 */ /* 0x000fcc0000004100 */
        /* <DEDUP_REMOVED lines=53> */
.L_x_5042:
[----:B------:R-:W-:Y:S01]  /*3dc0*/  VIADD R34, R34, 0x20 ;  /* 0x0000002022227836 */ /* 0x000fe20000000000 */
[----:B------:R-:W-:Y:S01]  /*3dd0*/  UIADD3 UR4, UR4, 0x40, URZ ;  /* 0x0000004004047890 */ /* 0x000fe2000fffe03f */
[----:B-1----:R-:W-:-:S03]  /*3de0*/  IMAD.WIDE R28, R0, 0x8, R28 ;  /* 0x00000008001c7825 */ /* 0x002fc600078e021c */
[----:B------:R-:W-:Y:S01]  /*3df0*/  ISETP.GE.AND P0, PT, R34, UR5, PT ;  /* 0x0000000522007c0c */ /* 0x000fe2000bf06270 */
[----:B------:R-:W-:Y:S01]  /*3e00*/  IMAD.WIDE R40, R0, 0x8, R40 ;  /* 0x0000000800287825 */ /* 0x000fe200078e0228 */
[----:B------:R-:W-:Y:S02]  /*3e10*/  ISETP.LT.AND P2, PT, R34, R33, PT ;  /* 0x000000212200720c */ /* 0x000fe40003f41270 */
[----:B------:R-:W-:Y:S01]  /*3e20*/  MOV R26, R28 ;  /* 0x0000001c001a7202 */ /* 0x000fe20000000f00 */
[----:B------:R-:W-:-:S10]  /*3e30*/  IMAD.MOV.U32 R27, RZ, RZ, R29 ;  /* 0x000000ffff1b7224 */ /* 0x000fd400078e001d */
[----:B------:R-:W-:Y:S05]  /*3e40*/  @!P0 BRA P2, `(.L_x_5043) ;  /* 0xffffffcc00a88947 */ /* 0x000fea000103ffff */
.L_x_5038:
[----:B------:R-:W-:Y:S01]  /*3e50*/  ISETP.GE.AND P0, PT, R34, R33, PT ;  /* 0x000000212200720c */ /* 0x000fe20003f06270 */
[----:B------:R-:W-:-:S03]  /*3e60*/  ULDC UR5, c[0x0][0x25c] ;  /* 0x0000970000057ab9 */ /* 0x000fc60000000800 */
[----:B------:R-:W-:-:S13]  /*3e70*/  ISETP.GE.OR P0, PT, R34, UR5, P0 ;  /* 0x0000000522007c0c */ /* 0x000fda0008706670 */
[----:B------:R-:W-:Y:S05]  /*3e80*/  @P0 BRA `(.L_x_5044) ;  /* 0x0000001400ec0947 */ /* 0x000fea0003800000 */
[----:B------:R-:W1:Y:S01]  /*3e90*/  LDC R25, c[0x0][0x23c] ;  /* 0x00008f00ff197b82 */ /* 0x000e620000000800 */
[----:B------:R-:W-:Y:S01]  /*3ea0*/  SHF.R.S32.HI R24, RZ, 0x1f, R0 ;  /* 0x0000001fff187819 */ /* 0x000fe20000011400 */
[----:B------:R-:W-:-:S06]  /*3eb0*/  ULDC UR5, c[0x0][0x25c] ;  /* 0x0000970000057ab9 */ /* 0x000fcc0000000800 */
.L_x_5047:
[----:B-----5:R2:W5:Y:S01]  /*3ec0*/  LDG.E.128.CONSTANT R8, desc[UR6][R26.64] ;  /* 0x000000061a087981 */ /* 0x020562000c1e9d00 */
[----:B-1----:R-:W-:Y:S01]  /*3ed0*/  IMAD.MOV.U32 R0, RZ, RZ, R25 ;  /* 0x000000ffff007224 */ /* 0x002fe200078e0019 */
        /* <DEDUP_REMOVED lines=11> */
[----:B------:R-:W-:-:S02]  /*3f90*/  LOP3.LUT R38, R9, 0x3f003f, RZ, 0xc0, !PT ;  /* 0x003f003f09267812 */ /* 0x000fc400078ec0ff */
[--C-:B------:R-:W-:Y:S01]  /*3fa0*/  SHF.R.U32.HI R28, RZ, 0xc, R9.reuse ;  /* 0x0000000cff1c7819 */ /* 0x100fe20000011609 */
[----:B------:R-:W-:Y:S01]  /*3fb0*/  HADD2 R35, R35, -1056, -1056 ;  /* 0xe420e42023237430 */ /* 0x000fe20000000000 */
[----:B---3--:R-:W-:Y:S02]  /*3fc0*/  LOP3.LUT R36, R11, 0x3f003f, RZ, 0xc0, !PT ;  /* 0x003f003f0b247812 */ /* 0x008fe400078ec0ff */
        /* <DEDUP_REMOVED lines=9> */
[-C--:B-1----:R-:W-:Y:S01]  /*4060*/  HFMA2.MMA R35, R35, R20.reuse, RZ ;  /* 0x0000001423237235 */ /* 0x082fe200000000ff */
        /* <DEDUP_REMOVED lines=26> */
[----:B----4-:R-:W-:Y:S02]  /*4210*/  LOP3.LUT R9, R12, 0x3f003f, RZ, 0xc0, !PT ;  /* 0x003f003f0c097812 */ /* 0x010fe400078ec0ff */
        /* <DEDUP_REMOVED lines=8> */
[----:B--2---:R-:W-:Y:S01]  /*42a0*/  SHF.R.U32.HI R44, RZ, 0x8, R16 ;  /* 0x00000008ff2c7819 */ /* 0x004fe20000011610 */
        /* <DEDUP_REMOVED lines=120> */
.L_x_5045:
[----:B------:R-:W-:Y:S05]  /*4a30*/  @!P1 BRA `(.L_x_5046) ;  /* 0x0000000800e09947 */ /* 0x000fea0003800000 */
[----:B-----5:R-:W-:Y:S01]  /*4a40*/  IMAD R9, R24, 0xc, RZ ;  /* 0x0000000c18097824 */ /* 0x020fe200078e02ff */
[----:B------:R-:W1:Y:S01]  /*4a50*/  LDS.128 R20, [UR4+0x20] ;  /* 0x00002004ff147984 */ /* 0x000e620008000c00 */
[----:B------:R-:W-:-:S04]  /*4a60*/  IMAD.WIDE.U32 R36, R0, 0xc, R26 ;  /* 0x0000000c00247825 */ /* 0x000fc800078e001a */
[----:B------:R-:W-:-:S05]  /*4a70*/  IMAD.IADD R37, R37, 0x1, R9 ;  /* 0x0000000125257824 */ /* 0x000fca00078e0209 */
[----:B------:R-:W3:Y:S01]  /*4a80*/  LDG.E.128.CONSTANT R8, desc[UR6][R36.64] ;  /* 0x0000000624087981 */ /* 0x000ee2000c1e9d00 */
[----:B------:R-:W-:-:S05]  /*4a90*/  IMAD.WIDE R38, R0, 0x4, R36 ;  /* 0x0000000400267825 */ /* 0x000fca00078e0224 */
[----:B------:R4:W2:Y:S01]  /*4aa0*/  LDG.E.128.CONSTANT R12, desc[UR6][R38.64] ;  /* 0x00000006260c7981 */ /* 0x0008a2000c1e9d00 */
[----:B------:R-:W-:-:S06]  /*4ab0*/  IMAD.WIDE R16, R0, 0x4, R38 ;  /* 0x0000000400107825 */ /* 0x000fcc00078e0226 */
[----:B------:R-:W2:Y:S01]  /*4ac0*/  LDG.E.128.CONSTANT R16, desc[UR6][R16.64] ;  /* 0x0000000610107981 */ /* 0x000ea2000c1e9d00 */
[----:B0-----:R-:W-:Y:S02]  /*4ad0*/  PRMT R2, R2, 0x5410, R3 ;  /* 0x0000541002027816 */ /* 0x001fe40000000003 */
[----:B------:R-:W-:Y:S02]  /*4ae0*/  PRMT R4, R4, 0x5410, R5 ;  /* 0x0000541004047816 */ /* 0x000fe40000000005 */
[----:B---3--:R-:W-:Y:S02]  /*4af0*/  LOP3.LUT R35, R8, 0x3f003f, RZ, 0xc0, !PT ;  /* 0x003f003f08237812 */ /* 0x008fe400078ec0ff */
[--C-:B------:R-:W-:Y:S02]  /*4b00*/  SHF.R.U32.HI R31, RZ, 0xc, R8.reuse ;  /* 0x0000000cff1f7819 */ /* 0x100fe40000011608 */
[----:B------:R-:W-:Y:S02]  /*4b10*/  SHF.R.U32.HI R8, RZ, 0x6, R8 ;  /* 0x00000006ff087819 */ /* 0x000fe40000011608 */
[----:B------:R-:W-:-:S02]  /*4b20*/  LOP3.LUT R37, R11, 0x3f003f, RZ, 0xc0, !PT ;  /* 0x003f003f0b257812 */ /* 0x000fc400078ec0ff */
[----:B------:R-:W-:Y:S02]  /*4b30*/  LOP3.LUT R35, R35, 0x64006400, RZ, 0xfc, !PT ;  /* 0x6400640023237812 */ /* 0x000fe400078efcff */
[----:B------:R-:W-:Y:S02]  /*4b40*/  LOP3.LUT R40, R9, 0x3f003f, RZ, 0xc0, !PT ;  /* 0x003f003f09287812 */ /* 0x000fe400078ec0ff */
[--C-:B------:R-:W-:Y:S01]  /*4b50*/  SHF.R.U32.HI R28, RZ, 0xc, R9.reuse ;  /* 0x0000000cff1c7819 */ /* 0x100fe20000011609 */
        /* <DEDUP_REMOVED lines=11> */
[----:B-1----:R-:W-:Y:S01]  /*4c10*/  HFMA2.MMA R8, R35, R20, RZ ;  /* 0x0000001423087235 */ /* 0x002fe200000000ff */
[----:B------:R-:W-:-:S02]  /*4c20*/  SHF.R.U32.HI R10, RZ, 0x6, R10 ;  /* 0x00000006ff0a7819 */ /* 0x000fc4000001160a */
[----:B------:R-:W-:Y:S01]  /*4c30*/  LOP3.LUT R36, R36, 0x64006400, RZ, 0xfc, !PT ;  /* 0x6400640024247812 */ /* 0x000fe200078efcff */
[----:B----4-:R-:W-:Y:S01]  /*4c40*/  HADD2 R39, R40, -1056, -1056 ;  /* 0xe420e42028277430 */ /* 0x010fe20000000000 */
        /* <DEDUP_REMOVED lines=12> */
[----:B--2---:R-:W-:Y:S01]  /*4d10*/  LOP3.LUT R11, R14, 0x3f003f, RZ, 0xc0, !PT ;  /* 0x003f003f0e0b7812 */ /* 0x004fe200078ec0ff */
        /* <DEDUP_REMOVED lines=138> */
.L_x_5046:
[----:B------:R-:W-:Y:S01]  /*55c0*/  IADD3 R34, R34, 0x20, RZ ;  /* 0x0000002022227810 */ /* 0x000fe20007ffe0ff */
[----:B--2---:R-:W-:Y:S01]  /*55d0*/  IMAD.WIDE.U32 R26, R0, 0x18, R26 ;  /* 0x00000018001a7825 */ /* 0x004fe200078e001a */
[----:B------:R-:W-:Y:S02]  /*55e0*/  UIADD3 UR4, UR4, 0x40, URZ ;  /* 0x0000004004047890 */ /* 0x000fe4000fffe03f */
[----:B------:R-:W-:Y:S01]  /*55f0*/  ISETP.GE.AND P0, PT, R34, UR5, PT ;  /* 0x0000000522007c0c */ /* 0x000fe2000bf06270 */
[----:B-----5:R-:W-:Y:S01]  /*5600*/  IMAD R9, R24, 0x18, RZ ;  /* 0x0000001818097824 */ /* 0x020fe200078e02ff */
[----:B------:R-:W-:-:S03]  /*5610*/  ISETP.LT.AND P2, PT, R34, R33, PT ;  /* 0x000000212200720c */ /* 0x000fc60003f41270 */
[----:B------:R-:W-:-:S10]  /*5620*/  IMAD.IADD R27, R27, 0x1, R9 ;  /* 0x000000011b1b7824 */ /* 0x000fd400078e0209 */
[----:B------:R-:W-:Y:S05]  /*5630*/  @!P0 BRA P2, `(.L_x_5047) ;  /* 0xffffffe800208947 */ /* 0x000fea000103ffff */
.L_x_5044:
[----:B------:R-:W-:Y:S01]  /*5640*/  ISETP.GE.AND P0, PT, R34, R33, PT ;  /* 0x000000212200720c */ /* 0x000fe20003f06270 */
[----:B------:R-:W-:-:S03]  /*5650*/  ULDC UR5, c[0x0][0x260] ;  /* 0x0000980000057ab9 */ /* 0x000fc60000000800 */
[----:B------:R-:W-:Y:S01]  /*5660*/  ISETP.GE.OR P0, PT, R34, UR5, P0 ;  /* 0x0000000522007c0c */ /* 0x000fe20008706670 */
[----:B------:R-:W-:-:S12]  /*5670*/  ULDC UR5, c[0x0][0x260] ;  /* 0x0000980000057ab9 */ /* 0x000fd80000000800 */
[----:B------:R-:W-:Y:S05]  /*5680*/  @P0 BRA `(.L_x_5048) ;  /* 0x0000001400780947 */ /* 0x000fea0003800000 */
.L_x_5050:
[----:B-1----:R-:W1:Y:S01]  /*5690*/  LDC R0, c[0x0][0x23c] ;  /* 0x00008f00ff007b82 */ /* 0x002e620000000800 */
[----:B------:R-:W-:Y:S02]  /*56a0*/  IMAD.MOV.U32 R28, RZ, RZ, R26 ;  /* 0x000000ffff1c7224 */ /* 0x000fe400078e001a */
[----:B------:R-:W-:Y:S02]  /*56b0*/  IMAD.MOV.U32 R29, RZ, RZ, R27 ;  /* 0x000000ffff1d7224 */ /* 0x000fe400078e001b */
[----:B-1----:R-:W-:-:S04]  /*56c0*/  IMAD.WIDE R24, R0, 0x4, R28 ;  /* 0x0000000400187825 */ /* 0x002fc800078e021c */
[----:B-----5:R-:W5:Y:S01]  /*56d0*/  LDG.E.128.CONSTANT R28, desc[UR6][R28.64] ;  /* 0x000000061c1c7981 */ /* 0x020f62000c1e9d00 */
[----:B------:R-:W-:-:S03]  /*56e0*/  IMAD.WIDE R16, R0, 0x4, R24 ;  /* 0x0000000400107825 */ /* 0x000fc600078e0218 */
[----:B------:R-:W5:Y:S01]  /*56f0*/  LDG.E.128.CONSTANT R24, desc[UR6][R24.64] ;  /* 0x0000000618187981 */ /* 0x000f62000c1e9d00 */
[----:B------:R-:W-:-:S03]  /*5700*/  IMAD.WIDE R8, R0, 0x4, R16 ;  /* 0x0000000400087825 */ /* 0x000fc600078e0210 */
        /* <DEDUP_REMOVED lines=8> */
[----:B-----5:R-:W-:Y:S01]  /*5790*/  SHF.R.U32.HI R37, RZ, 0xf, R28 ;  /* 0x0000000fff257819 */ /* 0x020fe2000001161c */
[----:B------:R-:W-:Y:S01]  /*57a0*/  IMAD.MOV.U32 R39, RZ, RZ, 0x2800 ;  /* 0x00002800ff277424 */ /* 0x000fe200078e00ff */
[----:B------:R-:W-:Y:S01]  /*57b0*/  SHF.R.U32.HI R38, RZ, 0xe, R24 ;  /* 0x0000000eff267819 */ /* 0x000fe20000011618 */
[----:B-1----:R-:W1:Y:S01]  /*57c0*/  LDS.128 R8, [UR4] ;  /* 0x00000004ff087984 */ /* 0x002e620008000c00 */
[----:B------:R-:W-:Y:S02]  /*57d0*/  LOP3.LUT R37, R37, 0x10001, RZ, 0xc0, !PT ;  /* 0x0001000125257812 */ /* 0x000fe400078ec0ff */
[----:B0-----:R-:W-:Y:S02]  /*57e0*/  PRMT R2, R2, 0x5410, R39 ;  /* 0x0000541002027816 */ /* 0x001fe40000000027 */
[----:B------:R-:W-:Y:S02]  /*57f0*/  SHF.R.U32.HI R39, RZ, 0xf, R30 ;  /* 0x0000000fff277819 */ /* 0x000fe4000001161e */
[----:B------:R-:W-:-:S02]  /*5800*/  LOP3.LUT R42, R37, 0x20002, R38, 0xf8, !PT ;  /* 0x00020002252a7812 */ /* 0x000fc400078ef826 */
[----:B------:R-:W-:Y:S02]  /*5810*/  SHF.R.U32.HI R37, RZ, 0xf, R29 ;  /* 0x0000000fff257819 */ /* 0x000fe4000001161d */
[----:B------:R-:W-:Y:S02]  /*5820*/  SHF.R.U32.HI R41, RZ, 0xe, R26 ;  /* 0x0000000eff297819 */ /* 0x000fe4000001161a */
[----:B------:R-:W-:Y:S02]  /*5830*/  SHF.R.U32.HI R43, RZ, 0xf, R31 ;  /* 0x0000000fff2b7819 */ /* 0x000fe4000001161f */
[----:B------:R-:W-:Y:S02]  /*5840*/  LOP3.LUT R40, R39, 0x10001, RZ, 0xc0, !PT ;  /* 0x0001000127287812 */ /* 0x000fe400078ec0ff */
[----:B------:R-:W-:Y:S02]  /*5850*/  SHF.R.U32.HI R38, RZ, 0xe, R25 ;  /* 0x0000000eff267819 */ /* 0x000fe40000011619 */
[----:B------:R-:W-:-:S02]  /*5860*/  LOP3.LUT R37, R37, 0x10001, RZ, 0xc0, !PT ;  /* 0x0001000125257812 */ /* 0x000fc400078ec0ff */
[----:B------:R-:W-:Y:S02]  /*5870*/  SHF.R.U32.HI R44, RZ, 0xe, R27 ;  /* 0x0000000eff2c7819 */ /* 0x000fe4000001161b */
[----:B------:R-:W-:Y:S02]  /*5880*/  LOP3.LUT R43, R43, 0x10001, RZ, 0xc0, !PT ;  /* 0x000100012b2b7812 */ /* 0x000fe400078ec0ff */
[----:B------:R-:W-:Y:S02]  /*5890*/  LOP3.LUT R40, R40, 0x20002, R41, 0xf8, !PT ;  /* 0x0002000228287812 */ /* 0x000fe400078ef829 */
[----:B------:R-:W-:Y:S02]  /*58a0*/  SHF.R.U32.HI R39, RZ, 0xd, R16 ;  /* 0x0000000dff277819 */ /* 0x000fe40000011610 */
[----:B------:R-:W-:Y:S02]  /*58b0*/  LOP3.LUT R41, R28, 0x1f001f, RZ, 0xc0, !PT ;  /* 0x001f001f1c297812 */ /* 0x000fe400078ec0ff */
[----:B------:R-:W-:-:S02]  /*58c0*/  LOP3.LUT R38, R37, 0x20002, R38, 0xf8, !PT ;  /* 0x0002000225267812 */ /* 0x000fc400078ef826 */
[----:B------:R-:W-:Y:S02]  /*58d0*/  LOP3.LUT R37, R43, 0x20002, R44, 0xf8, !PT ;  /* 0x000200022b257812 */ /* 0x000fe400078ef82c */
[----:B------:R-:W-:Y:S02]  /*58e0*/  LOP3.LUT R39, R42, 0x40004, R39, 0xf8, !PT ;  /* 0x000400042a277812 */ /* 0x000fe400078ef827 */
[----:B------:R-:W-:Y:S02]  /*58f0*/  LOP3.LUT R44, R30, 0x1f001f, RZ, 0xc0, !PT ;  /* 0x001f001f1e2c7812 */ /* 0x000fe400078ec0ff */
        /* <DEDUP_REMOVED lines=305> */
.L_x_5049:
[----:B------:R-:W-:Y:S01]  /*6c10*/  ISETP.LT.AND P2, PT, R36, R33, PT ;  /* 0x000000212400720c */ /* 0x000fe20003f41270 */
[----:B------:R-:W-:Y:S01]  /*6c20*/  UIADD3 UR4, UR4, 0x40, URZ ;  /* 0x0000004004047890 */ /* 0x000fe2000fffe03f */
[----:B-----5:R-:W-:Y:S01]  /*6c30*/  IMAD.MOV.U32 R26, RZ, RZ, R34 ;  /* 0x000000ffff1a7224 */ /* 0x020fe200078e0022 */
[----:B------:R-:W-:Y:S01]  /*6c40*/  MOV R34, R36 ;  /* 0x0000002400227202 */ /* 0x000fe20000000f00 */
[----:B------:R-:W-:-:S09]  /*6c50*/  IMAD.MOV.U32 R27, RZ, RZ, R35 ;  /* 0x000000ffff1b7224 */ /* 0x000fd200078e0023 */
[----:B------:R-:W-:Y:S05]  /*6c60*/  @!P0 BRA P2, `(.L_x_5050) ;  /* 0xffffffe800888947 */ /* 0x000fea000103ffff */
.L_x_5048:
[----:B------:R-:W-:Y:S05]  /*6c70*/  @!P1 EXIT ;  /* 0x000000000000994d */ /* 0x000fea0003800000 */
[----:B------:R-:W2:Y:S01]  /*6c80*/  S2R R4, SR_CTAID.X ;  /* 0x0000000000047919 */ /* 0x000ea20000002500 */
[----:B------:R-:W3:Y:S01]  /*6c90*/  S2UR UR4, SR_CTAID.Y ;  /* 0x00000000000479c3 */ /* 0x000ee20000002600 */
[----:B------:R-:W-:Y:S01]  /*6ca0*/  HMUL2 R7, R7, R32.H0_H0 ;  /* 0x2000002007077232 */ /* 0x000fe20000000000 */
[----:B------:R-:W2:Y:S06]  /*6cb0*/  S2R R5, SR_TID.X ;  /* 0x0000000000057919 */ /* 0x000eac0000002100 */
[----:B0-----:R-:W0:Y:S01]  /*6cc0*/  LDC.64 R2, c[0x0][0x230] ;  /* 0x00008c00ff027b82 */ /* 0x001e220000000a00 */
[----:B--2---:R-:W-:-:S04]  /*6cd0*/  IMAD R4, R4, 0x20, R5 ;  /* 0x0000002004047824 */ /* 0x004fc800078e0205 */
[----:B------:R-:W-:-:S04]  /*6ce0*/  IMAD.SHL.U32 R5, R4, 0x4, RZ ;  /* 0x0000000404057824 */ /* 0x000fc800078e00ff */
[----:B---3--:R-:W-:-:S04]  /*6cf0*/  IMAD R5, R0, UR4, R5 ;  /* 0x0000000400057c24 */ /* 0x008fc8000f8e0205 */
[----:B0-----:R-:W-:-:S05]  /*6d00*/  IMAD.WIDE R4, R5, 0x2, R2 ;  /* 0x0000000205047825 */ /* 0x001fca00078e0202 */
[----:B------:R0:W-:Y:S01]  /*6d10*/  ATOM.E.ADD.F16x2.RN.STRONG.GPU P0, RZ, desc[UR6][R4.64], R7 ;  /* 0x0000000704ff79a2 */ /* 0x0001e2000810e1c6 */
[----:B------:R-:W-:Y:S01]  /*6d20*/  BSSY B0, `(.L_x_5051) ;  /* 0x0000010000007945 */ /* 0x000fe20003800000 */
[----:B-1---5:R-:W-:-:S03]  /*6d30*/  HMUL2 R9, R6, R32.H0_H0 ;  /* 0x2000002006097232 */ /* 0x022fc60000000000 */
[----:B0-----:R-:W-:Y:S05]  /*6d40*/  @P0 BRA `(.L_x_5052) ;  /* 0x0000000000340947 */ /* 0x001fea0003800000 */
[----:B------:R-:W0:Y:S02]  /*6d50*/  QSPC.E.S P0, RZ, [R4] ;  /* 0x0000000004ff73aa */ /* 0x000e240000000500 */
[----:B0-----:R-:W-:Y:S05]  /*6d60*/  @!P0 BRA `(.L_x_5053) ;  /* 0x0000000000208947 */ /* 0x001fea0003800000 */
[----:B------:R-:W-:-:S05]  /*6d70*/  IMAD.MOV.U32 R2, RZ, RZ, R4 ;  /* 0x000000ffff027224 */ /* 0x000fca00078e0004 */
[----:B------:R-:W-:-:S07]  /*6d80*/  MOV R0, R2 ;  /* 0x0000000200007202 */ /* 0x000fce0000000f00 */
.L_x_5054:
[----:B------:R-:W0:Y:S02]  /*6d90*/  LDS R2, [R0] ;  /* 0x0000000000027984 */ /* 0x000e240000000800 */
[----:B0-----:R-:W-:-:S06]  /*6da0*/  HADD2 R3, R2, R7 ;  /* 0x0000000702037230 */ /* 0x001fcc0000000000 */
[----:B------:R-:W0:Y:S02]  /*6db0*/  ATOMS.CAST.SPIN R3, [R0], R2, R3 ;  /* 0x000000020003738d */ /* 0x000e240001800003 */
[----:B0-----:R-:W-:-:S13]  /*6dc0*/  ISETP.EQ.U32.AND P0, PT, R3, 0x1, PT ;  /* 0x000000010300780c */ /* 0x001fda0003f02070 */
[----:B------:R-:W-:Y:S05]  /*6dd0*/  @!P0 BRA `(.L_x_5054) ;  /* 0xfffffffc00ec8947 */ /* 0x000fea000383ffff */
[----:B------:R-:W-:Y:S05]  /*6de0*/  BRA `(.L_x_5052) ;  /* 0x00000000000c7947 */ /* 0x000fea0003800000 */
.L_x_5053:
[----:B------:R-:W2:Y:S02]  /*6df0*/  LD.E R0, desc[UR6][R4.64] ;  /* 0x0000000604007980 */ /* 0x000ea4000c101900 */
[----:B--2---:R-:W-:-:S05]  /*6e00*/  IADD3 R3, R7, R0, RZ ;  /* 0x0000000007037210 */ /* 0x004fca0007ffe0ff */
[----:B------:R0:W-:Y:S02]  /*6e10*/  ST.E desc[UR6][R4.64], R3 ;  /* 0x0000000304007985 */ /* 0x0001e4000c101906 */
.L_x_5052:
[----:B------:R-:W-:Y:S05]  /*6e20*/  BSYNC B0 ;  /* 0x0000000000007941 */ /* 0x000fea0003800000 */
.L_x_5051:
[----:B------:R1:W-:Y:S02]  /*6e30*/  ATOM.E.ADD.F16x2.RN.STRONG.GPU P0, RZ, desc[UR6][R4.64+0x4], R9 ;  /* 0x0000040904ff79a2 */ /* 0x0003e4000810e1c6 */
[----:B-1----:R-:W-:Y:S05]  /*6e40*/  @P0 EXIT ;  /* 0x000000000000094d */ /* 0x002fea0003800000 */
[----:B------:R-:W1:Y:S02]  /*6e50*/  QSPC.E.S P0, RZ, [R4+0x4] ;  /* 0x0000040004ff73aa */ /* 0x000e640000000500 */
[----:B-1----:R-:W-:Y:S05]  /*6e60*/  @!P0 BRA `(.L_x_5055) ;  /* 0x0000000000208947 */ /* 0x002fea0003800000 */
[----:B------:R-:W-:-:S05]  /*6e70*/  IMAD.MOV.U32 R2, RZ, RZ, R4 ;  /* 0x000000ffff027224 */ /* 0x000fca00078e0004 */
[----:B------:R-:W-:-:S07]  /*6e80*/  MOV R0, R2 ;  /* 0x0000000200007202 */ /* 0x000fce0000000f00 */
.L_x_5056:
[----:B------:R-:W0:Y:S02]  /*6e90*/  LDS R2, [R0+0x4] ;  /* 0x0000040000027984 */ /* 0x000e240000000800 */
[----:B0-----:R-:W-:-:S10]  /*6ea0*/  HFMA2.MMA R3, R2, 1, 1, R9 ;  /* 0x3c003c0002037835 */ /* 0x001fd40000000009 */
[----:B------:R-:W0:Y:S02]  /*6eb0*/  ATOMS.CAST.SPIN R3, [R0+0x4], R2, R3 ;  /* 0x000004020003738d */ /* 0x000e240001800003 */
[----:B0-----:R-:W-:-:S13]  /*6ec0*/  ISETP.EQ.U32.AND P0, PT, R3, 0x1, PT ;  /* 0x000000010300780c */ /* 0x001fda0003f02070 */
[----:B------:R-:W-:Y:S05]  /*6ed0*/  @!P0 BRA `(.L_x_5056) ;  /* 0xfffffffc00ec8947 */ /* 0x000fea000383ffff */
[----:B------:R-:W-:Y:S05]  /*6ee0*/  EXIT ;  /* 0x000000000000794d */ /* 0x000fea0003800000 */
.L_x_5055:
[----:B------:R-:W0:Y:S02]  /*6ef0*/  LD.E R0, desc[UR6][R4.64+0x4] ;  /* 0x0000040604007980 */ /* 0x000e24000c101900 */
[----:B0-----:R-:W-:-:S05]  /*6f00*/  IMAD.IADD R3, R9, 0x1, R0 ;  /* 0x0000000109037824 */ /* 0x001fca00078e0200 */
[----:B------:R-:W-:Y:S01]  /*6f10*/  ST.E desc[UR6][R4.64+0x4], R3 ;  /* 0x0000040304007985 */ /* 0x000fe2000c101906 */
[----:B------:R-:W-:Y:S05]  /*6f20*/  EXIT ;  /* 0x000000000000794d */ /* 0x000fea0003800000 */
.L_x_5057:
        /* <DEDUP_REMOVED lines=13> */
.L_x_5266:


//--------------------- .text._Z23gemm_half_q_half_kernelILi1ELi152ELb1ELb1ELi32EEvPK6__halfPKjS4_S2_PS0_iiiiPKtS7_iiiiiibS2_i --------------------------
	.section	.text._Z23gemm_half_q_half_kernelILi1ELi152ELb1ELb1ELi32EEvPK6__halfPKjS4_S2_PS0_iiiiPKtS7_iiiiiibS2_i,"ax",@progbits
	.align	128
        .global         _Z23gemm_half_q_half_kernelILi1ELi152ELb1ELb1ELi32EEvPK6__halfPKjS4_S2_PS0_iiiiPKtS7_iiiiiibS2_i
        .type           _Z23gemm_half_q_half_kernelILi1ELi152ELb1ELb1ELi32EEvPK6__halfPKjS4_S2_PS0_iiiiPKtS7_iiiiiibS2_i,@function
        .size           _Z23gemm_half_q_half_kernelILi1ELi152ELb1ELb1ELi32EEvPK6__halfPKjS4_S2_PS0_iiiiPKtS7_iiiiiibS2_i,(.L_x_5267 - _Z23gemm_half_q_half_kernelILi1ELi152ELb1ELb1ELi32EEvPK6__halfPKjS4_S2_PS0_iiiiPKtS7_iiiiiibS2_i)
        .other          _Z23gemm_half_q_half_kernelILi1ELi152ELb1ELb1ELi32EEvPK6__halfPKjS4_S2_PS0_iiiiPKtS7_iiiiiibS2_i,@"STO_CUDA_ENTRY STV_DEFAULT"
_Z23gemm_half_q_half_kernelILi1ELi152ELb1ELb1ELi32EEvPK6__halfPKjS4_S2_PS0_iiiiPKtS7_iiiiiibS2_i:
.text._Z23gemm_half_q_half_kernelILi1ELi152ELb1ELb1ELi32EEvPK6__halfPKjS4_S2_PS0_iiiiPKtS7_iiiiiibS2_i:
        /* <DEDUP_REMOVED lines=49> */
.L_x_5059:
[----:B------:R-:W-:Y:S05]  /*0310*/  BSYNC B0 ;  /* 0x0000000000007941 */ /* 0x000fea0003800000 */
.L_x_5058:
[----:B------:R-:W-:Y:S01]  /*0320*/  ULDC UR4, c[0x0][0x23c] ;  /* 0x00008f0000047ab9 */ /* 0x000fe20000000800 */
[----:B------:R-:W-:Y:S02]  /*0330*/  SHF.L.U32 R15, R15, 0x2, RZ ;  /* 0x000000020f0f7819 */ /* 0x000fe400000006ff */
[----:B0-----:R-:W-:-:S04]  /*0340*/  MOV R2, UR4 ;  /* 0x0000000400027c02 */ /* 0x001fc80008000f00 */
        /* <DEDUP_REMOVED lines=29> */
.L_x_5061:
        /* <DEDUP_REMOVED lines=40> */
.L_x_5060:
        /* <DEDUP_REMOVED lines=12> */
.L_x_5062:
        /* <DEDUP_REMOVED lines=8> */
.L_x_5063:
        /* <DEDUP_REMOVED lines=13> */
.L_x_5064:
        /* <DEDUP_REMOVED lines=8> */
.L_x_5065:
        /* <DEDUP_REMOVED lines=11> */
.L_x_5066:
[C---:B------:R-:W-:Y:S01]  /*0ae0*/  VIMNMX R12, R34.reuse, UR8, PT ;  /* 0x00000008220c7c48 */ /* 0x040fe2000bfe0100 */
[----:B------:R-:W1:Y:S01]  /*0af0*/  S2UR UR5, SR_CgaCtaId ;  /* 0x00000000000579c3 */ /* 0x000e620000008800 */
[----:B------:R-:W-:Y:S01]  /*0b00*/  ISETP.GE.OR P0, PT, R34, UR8, P0 ;  /* 0x0000000822007c0c */ /* 0x000fe20008706670 */
[----:B------:R-:W-:Y:S01]  /*0b10*/  UMOV UR4, 0x400 ;  /* 0x0000040000047882 */ /* 0x000fe20000000000 */
[----:B------:R-:W-:Y:S01]  /*0b20*/  SHF.R.S32.HI R13, RZ, 0x1f, R12 ;  /* 0x0000001fff0d7819 */ /* 0x000fe2000001140c */
[----:B------:R-:W-:Y:S01]  /*0b30*/  ULDC.64 UR10, c[0x0][0x218] ;  /* 0x00008600000a7ab9 */ /* 0x000fe20000000a00 */
[----:B------:R-:W-:Y:S02]  /*0b40*/  PRMT R32, RZ, 0x5410, RZ ;  /* 0x00005410ff207816 */ /* 0x000fe400000000ff */
[----:B------:R-:W-:-:S04]  /*0b50*/  LEA.HI R13, R13, R12, RZ, 0x5 ;  /* 0x0000000c0d0d7211 */ /* 0x000fc800078f28ff */
[----:B------:R-:W-:-:S04]  /*0b60*/  SHF.R.S32.HI R12, RZ, 0x5, R13 ;  /* 0x00000005ff0c7819 */ /* 0x000fc8000001140d */
[----:B------:R-:W-:-:S04]  /*0b70*/  LEA R9, R12, R9, 0x3 ;  /* 0x000000090c097211 */ /* 0x000fc800078e18ff */
[----:B------:R-:W-:-:S04]  /*0b80*/  IADD3 R8, R11, R9, R8 ;  /* 0x000000090b087210 */ /* 0x000fc80007ffe008 */
[----:B------:R-:W-:Y:S01]  /*0b90*/  IADD3 R7, R10, R8, R7 ;  /* 0x000000080a077210 */ /* 0x000fe20007ffe007 */
[----:B-1----:R-:W-:Y:S01]  /*0ba0*/  ULEA UR5, UR5, UR4, 0x18 ;  /* 0x0000000405057291 */ /* 0x002fe2000f8ec03f */
[----:B------:R-:W-:-:S03]  /*0bb0*/  SHF.R.S32.HI R8, RZ, 0x1f, R15 ;  /* 0x0000001fff087819 */ /* 0x000fc6000001140f */
[----:B------:R-:W-:Y:S01]  /*0bc0*/  IMAD R14, R7, R2, RZ ;  /* 0x00000002070e7224 */ /* 0x000fe200078e02ff */
[----:B------:R-:W-:Y:S02]  /*0bd0*/  PRMT R7, RZ, 0x5410, RZ ;  /* 0x00005410ff077816 */ /* 0x000fe400000000ff */
[----:B------:R-:W-:Y:S02]  /*0be0*/  UMOV UR4, UR5 ;  /* 0x0000000500047c82 */ /* 0x000fe40008000000 */
[----:B------:R-:W-:Y:S02]  /*0bf0*/  SHF.R.S32.HI R9, RZ, 0x1f, R14 ;  /* 0x0000001fff097819 */ /* 0x000fe4000001140e */
[----:B------:R-:W-:-:S04]  /*0c00*/  IADD3 R11, P2, R15, R14, RZ ;  /* 0x0000000e0f0b7210 */ /* 0x000fc80007f5e0ff */
[----:B------:R-:W-:Y:S02]  /*0c10*/  IADD3.X R12, R9, R8, RZ, P2, !PT ;  /* 0x00000008090c7210 */ /* 0x000fe400017fe4ff */
[----:B------:R-:W-:-:S04]  /*0c20*/  LEA R10, P2, R11, UR10, 0x2 ;  /* 0x0000000a0b0a7c11 */ /* 0x000fc8000f8410ff */
[----:B------:R-:W-:Y:S01]  /*0c30*/  LEA.HI.X R11, R11, UR11, R12, 0x2, P2 ;  /* 0x0000000b0b0b7c11 */ /* 0x000fe200090f140c */
[----:B------:R-:W-:Y:S08]  /*0c40*/  @P0 BRA `(.L_x_5067) ;  /* 0x00000030008c0947 */ /* 0x000ff00003800000 */
        /* <DEDUP_REMOVED lines=12> */
.L_x_5072:
[----:B------:R-:W-:Y:S01]  /*0d10*/  MOV R16, R10 ;  /* 0x0000000a00107202 */ /* 0x000fe20000000f00 */
[----:B-1----:R-:W1:Y:S01]  /*0d20*/  LDC R2, c[0x0][0x23c] ;  /* 0x00008f00ff027b82 */ /* 0x002e620000000800 */
[----:B------:R-:W-:Y:S02]  /*0d30*/  MOV R17, R11 ;  /* 0x0000000b00117202 */ /* 0x000fe40000000f00 */
[----:B------:R-:W2:Y:S04]  /*0d40*/  LDG.E.128.CONSTANT R8, desc[UR6][R20.64] ;  /* 0x0000000614087981 */ /* 0x000ea8000c1e9d00 */
[----:B------:R-:W3:Y:S01]  /*0d50*/  LDG.E.128.CONSTANT R12, desc[UR6][R16.64] ;  /* 0x00000006100c7981 */ /* 0x000ee2000c1e9d00 */
[----:B-1----:R-:W-:-:S04]  /*0d60*/  IMAD.WIDE R18, R2, 0x8, R16 ;  /* 0x0000000802127825 */ /* 0x002fc800078e0210 */
[----:B------:R-:W-:-:S04]  /*0d70*/  IMAD.WIDE R38, R2, 0x8, R18 ;  /* 0x0000000802267825 */ /* 0x000fc800078e0212 */
[----:B------:R-:W-:Y:S01]  /*0d80*/  IMAD.WIDE R24, R2, 0x8, R38 ;  /* 0x0000000802187825 */ /* 0x000fe200078e0226 */
[----:B--2---:R-:W-:Y:S02]  /*0d90*/  LEA.HI R42, R8, 0xffffff80, RZ, 0x8 ;  /* 0xffffff80082a7811 */ /* 0x004fe400078f40ff */
[----:B------:R-:W-:Y:S02]  /*0da0*/  LEA.HI R41, R9, 0xffffff80, RZ, 0x8 ;  /* 0xffffff8009297811 */ /* 0x000fe400078f40ff */
[----:B---3--:R-:W-:Y:S02]  /*0db0*/  LEA.HI R35, R12, 0xffffff80, RZ, 0x8 ;  /* 0xffffff800c237811 */ /* 0x008fe400078f40ff */
[----:B------:R-:W-:Y:S02]  /*0dc0*/  LEA.HI R26, R13, 0xffffff80, RZ, 0x8 ;  /* 0xffffff800d1a7811 */ /* 0x000fe400078f40ff */
[----:B------:R-:W-:Y:S02]  /*0dd0*/  LEA.HI R45, R14, 0xffffff80, RZ, 0x8 ;  /* 0xffffff800e2d7811 */ /* 0x000fe400078f40ff */
[----:B------:R-:W-:-:S02]  /*0de0*/  LEA.HI R44, R15, 0xffffff80, RZ, 0x8 ;  /* 0xffffff800f2c7811 */ /* 0x000fc400078f40ff */
[----:B------:R-:W-:Y:S02]  /*0df0*/  LEA.HI R40, R10, 0xffffff80, RZ, 0x8 ;  /* 0xffffff800a287811 */ /* 0x000fe400078f40ff */
[----:B------:R-:W-:Y:S01]  /*0e00*/  LEA.HI R22, R11, 0xffffff80, RZ, 0x8 ;  /* 0xffffff800b167811 */ /* 0x000fe200078f40ff */
[----:B------:R-:W-:Y:S06]  /*0e10*/  @!P1 BRA `(.L_x_5068) ;  /* 0x0000000800d89947 */ /* 0x000fec0003800000 */
[----:B------:R-:W1:Y:S01]  /*0e20*/  LDS.64 R36, [UR5] ;  /* 0x00000005ff247984 */ /* 0x000e620008000a00 */
[----:B------:R-:W-:Y:S01]  /*0e30*/  LOP3.LUT R16, R13, 0xff, RZ, 0xc0, !PT ;  /* 0x000000ff0d107812 */ /* 0x000fe200078ec0ff */
[----:B------:R-:W-:Y:S01]  /*0e40*/  I2F.F16 R35, R35 ;  /* 0x0000002300237306 */ /* 0x000fe20000200c00 */
[----:B------:R-:W-:Y:S02]  /*0e50*/  LOP3.LUT R23, R8, 0xff, RZ, 0xc0, !PT ;  /* 0x000000ff08177812 */ /* 0x000fe400078ec0ff */
[----:B------:R-:W-:Y:S02]  /*0e60*/  IADD3 R51, R16, -0x80, RZ ;  /* 0xffffff8010337810 */ /* 0x000fe40007ffe0ff */
[----:B------:R-:W-:Y:S02]  /*0e70*/  LOP3.LUT R16, R12, 0xff, RZ, 0xc0, !PT ;  /* 0x000000ff0c107812 */ /* 0x000fe400078ec0ff */
[----:B------:R-:W-:Y:S01]  /*0e80*/  IADD3 R43, R23, -0x80, RZ ;  /* 0xffffff80172b7810 */ /* 0x000fe20007ffe0ff */
[----:B------:R-:W-:Y:S01]  /*0e90*/  I2F.F16 R26, R26 ;  /* 0x0000001a001a7306 */ /* 0x000fe20000200c00 */
[----:B------:R-:W-:-:S02]  /*0ea0*/  IADD3 R16, R16, -0x80, RZ ;  /* 0xffffff8010107810 */ /* 0x000fc40007ffe0ff */
[----:B------:R-:W-:Y:S02]  /*0eb0*/  LOP3.LUT R23, R14, 0xff, RZ, 0xc0, !PT ;  /* 0x000000ff0e177812 */ /* 0x000fe400078ec0ff */
[----:B------:R-:W-:Y:S02]  /*0ec0*/  SHF.R.U32.HI R49, RZ, 0x8, R14 ;  /* 0x00000008ff317819 */ /* 0x000fe4000001160e */
[----:B------:R-:W-:Y:S01]  /*0ed0*/  IADD3 R23, R23, -0x80, RZ ;  /* 0xffffff8017177810 */ /* 0x000fe20007ffe0ff */
[----:B------:R2:W3:Y:S01]  /*0ee0*/  I2F.F16 R17, R16 ;  /* 0x0000001000117306 */ /* 0x0004e20000200c00 */
[----:B------:R-:W-:Y:S02]  /*0ef0*/  LOP3.LUT R49, R49, 0xff, RZ, 0xc0, !PT ;  /* 0x000000ff31317812 */ /* 0x000fe400078ec0ff */
[----:B------:R-:W-:Y:S02]  /*0f00*/  LOP3.LUT R46, R15, 0xff, RZ, 0xc0, !PT ;  /* 0x000000ff0f2e7812 */ /* 0x000fe400078ec0ff */
[----:B------:R-:W-:-:S02]  /*0f10*/  IADD3 R49, R49, -0x80, RZ ;  /* 0xffffff8031317810 */ /* 0x000fc40007ffe0ff */
[----:B------:R-:W-:Y:S01]  /*0f20*/  SHF.R.U32.HI R31, RZ, 0x8, R13 ;  /* 0x00000008ff1f7819 */ /* 0x000fe2000001160d */
[----:B------:R-:W4:Y:S01]  /*0f30*/  I2F.F16 R23, R23 ;  /* 0x0000001700177306 */ /* 0x000f220000200c00 */
[----:B--2---:R-:W-:Y:S02]  /*0f40*/  SHF.R.U32.HI R16, RZ, 0x8, R12 ;  /* 0x00000008ff107819 */ /* 0x004fe4000001160c */
[----:B------:R-:W-:Y:S02]  /*0f50*/  IADD3 R48, R46, -0x80, RZ ;  /* 0xffffff802e307810 */ /* 0x000fe40007ffe0ff */
[----:B------:R-:W-:Y:S01]  /*0f60*/  LOP3.LUT R16, R16, 0xff, RZ, 0xc0, !PT ;  /* 0x000000ff10107812 */ /* 0x000fe200078ec0ff */
[----:B---3--:R-:W-:Y:S02]  /*0f70*/  HADD2.F32 R17, -RZ, R17.H0_H0 ;  /* 0x20000011ff117230 */ /* 0x008fe40000004100 */
[----:B------:R-:W-:Y:S01]  /*0f80*/  I2F.F16 R49, R49 ;  /* 0x0000003100317306 */ /* 0x000fe20000200c00 */
[----:B------:R-:W-:-:S02]  /*0f90*/  IADD3 R47, R16, -0x80, RZ ;  /* 0xffffff80102f7810 */ /* 0x000fc40007ffe0ff */
[----:B------:R-:W-:Y:S02]  /*0fa0*/  LOP3.LUT R46, R31, 0xff, RZ, 0xc0, !PT ;  /* 0x000000ff1f2e7812 */ /* 0x000fe400078ec0ff */
[----:B------:R-:W-:Y:S01]  /*0fb0*/  SHF.R.U32.HI R13, RZ, 0x10, R13 ;  /* 0x00000010ff0d7819 */ /* 0x000fe2000001160d */
[----:B-1----:R-:W-:Y:S01]  /*0fc0*/  HADD2.F32 R16, -RZ, R36.H0_H0 ;  /* 0x20000024ff107230 */ /* 0x002fe20000004100 */
[----:B------:R-:W-:Y:S01]  /*0fd0*/  IADD3 R46, R46, -0x80, RZ ;  /* 0xffffff802e2e7810 */ /* 0x000fe20007ffe0ff */
[----:B------:R-:W1:Y:S01]  /*0fe0*/  I2F.F16 R47, R47 ;  /* 0x0000002f002f7306 */ /* 0x000e620000200c00 */
[----:B----4-:R-:W-:Y:S01]  /*0ff0*/  HADD2.F32 R23, -RZ, R23.H0_H0 ;  /* 0x20000017ff177230 */ /* 0x010fe20000004100 */
[----:B------:R-:W-:Y:S01]  /*1000*/  SHF.R.U32.HI R12, RZ, 0x10, R12 ;  /* 0x00000010ff0c7819 */ /* 0x000fe2000001160c */
[----:B------:R-:W-:-:S03]  /*1010*/  FFMA.FTZ R17, R17, R16, RZ ;  /* 0x0000001011117223 */ /* 0x000fc600000100ff */
[----:B------:R-:W-:Y:S02]  /*1020*/  FFMA.FTZ R23, R16, R23, RZ ;  /* 0x0000001710177223 */ /* 0x000fe400000100ff */
[----:B------:R2:W3:Y:S01]  /*1030*/  I2F.F16 R31, R48 ;  /* 0x00000030001f7306 */ /* 0x0004e20000200c00 */
[----:B-1----:R-:W-:-:S07]  /*1040*/  HADD2.F32 R50, -RZ, R47.H0_H0 ;  /* 0x2000002fff327230 */ /* 0x002fce0000004100 */
[----:B------:R-:W1:Y:S01]  /*1050*/  I2F.F16 R51, R51 ;  /* 0x0000003300337306 */ /* 0x000e620000200c00 */
[----:B--2---:R-:W-:Y:S01]  /*1060*/  HADD2.F32 R48, -RZ, R36.H1_H1 ;  /* 0x30000024ff307230 */ /* 0x004fe20000004100 */
[----:B------:R-:W-:-:S04]  /*1070*/  LOP3.LUT R36, R10, 0xff, RZ, 0xc0, !PT ;  /* 0x000000ff0a247812 */ /* 0x000fc800078ec0ff */
[----:B------:R-:W-:Y:S01]  /*1080*/  FFMA.FTZ R47, R50, R48, R17 ;  /* 0x00000030322f7223 */ /* 0x000fe20000010011 */
[----:B------:R-:W-:Y:S01]  /*1090*/  IADD3 R17, R36, -0x80, RZ ;  /* 0xffffff8024117810 */ /* 0x000fe20007ffe0ff */
[----:B------:R-:W-:Y:S01]  /*10a0*/  HADD2.F32 R36, -RZ, R49.H0_H0 ;  /* 0x20000031ff247230 */ /* 0x000fe20000004100 */
[----:B------:R-:W2:Y:S01]  /*10b0*/  I2F.F16 R46, R46 ;  /* 0x0000002e002e7306 */ /* 0x000ea20000200c00 */
[----:B------:R-:W-:Y:S01]  /*10c0*/  LOP3.LUT R49, R11, 0xff, RZ, 0xc0, !PT ;  /* 0x000000ff0b317812 */ /* 0x000fe200078ec0ff */
[----:B---3--:R-:W-:Y:S02]  /*10d0*/  HADD2.F32 R31, -RZ, R31.H0_H0 ;  /* 0x2000001fff1f7230 */ /* 0x008fe40000004100 */
[----:B------:R-:W-:Y:S01]  /*10e0*/  FFMA.FTZ R36, R48, R36, R23 ;  /* 0x0000002430247223 */ /* 0x000fe20000010017 */
[--C-:B------:R-:W-:Y:S01]  /*10f0*/  SHF.R.U32.HI R23, RZ, 0x8, R15.reuse ;  /* 0x00000008ff177819 */ /* 0x100fe2000001160f */
[----:B-1----:R-:W-:Y:S01]  /*1100*/  HADD2.F32 R51, -RZ, R51.H0_H0 ;  /* 0x20000033ff337230 */ /* 0x002fe20000004100 */
[----:B------:R-:W-:Y:S01]  /*1110*/  IADD3 R53, R49, -0x80, RZ ;  /* 0xffffff8031357810 */ /* 0x000fe20007ffe0ff */
[C---:B------:R-:W-:Y:S01]  /*1120*/  FFMA.FTZ R31, R16.reuse, R31, RZ ;  /* 0x0000001f101f7223 */ /* 0x040fe200000100ff */
[----:B------:R-:W-:Y:S01]  /*1130*/  LOP3.LUT R49, R23, 0xff, RZ, 0xc0, !PT ;  /* 0x000000ff17317812 */ /* 0x000fe200078ec0ff */
[----:B------:R-:W1:Y:S01]  /*1140*/  I2F.F16 R45, R45 ;  /* 0x0000002d002d7306 */ /* 0x000e620000200c00 */
[----:B------:R-:W-:Y:S01]  /*1150*/  FFMA.FTZ R51, R16, R51, RZ ;  /* 0x0000003310337223 */ /* 0x000fe200000100ff */
[----:B------:R-:W-:-:S02]  /*1160*/  SHF.R.U32.HI R15, RZ, 0x10, R15 ;  /* 0x00000010ff0f7819 */ /* 0x000fc4000001160f */
[----:B------:R-:W-:Y:S01]  /*1170*/  IADD3 R52, R49, -0x80, RZ ;  /* 0xffffff8031347810 */ /* 0x000fe20007ffe0ff */
[----:B--2---:R-:W-:Y:S01]  /*1180*/  HADD2.F32 R46, -RZ, R46.H0_H0 ;  /* 0x2000002eff2e7230 */ /* 0x004fe20000004100 */
[----:B------:R-:W-:Y:S02]  /*1190*/  LOP3.LUT R49, R13, 0xff, RZ, 0xc0, !PT ;  /* 0x000000ff0d317812 */ /* 0x000fe400078ec0ff */
[----:B------:R-:W2:Y:S01]  /*11a0*/  I2F.F16 R13, R52 ;  /* 0x00000034000d7306 */ /* 0x000ea20000200c00 */
[----:B------:R-:W-:Y:S01]  /*11b0*/  LOP3.LUT R16, R9, 0xff, RZ, 0xc0, !PT ;  /* 0x000000ff09107812 */ /* 0x000fe200078ec0ff */
[----:B------:R-:W-:Y:S01]  /*11c0*/  FFMA.FTZ R46, R48, R46, R51 ;  /* 0x0000002e302e7223 */ /* 0x000fe20000010033 */
[----:B------:R-:W-:Y:S02]  /*11d0*/  IADD3 R50, R49, -0x80, RZ ;  /* 0xffffff8031327810 */ /* 0x000fe40007ffe0ff */
[----:B------:R-:W-:Y:S02]  /*11e0*/  LOP3.LUT R49, R12, 0xff, RZ, 0xc0, !PT ;  /* 0x000000ff0c317812 */ /* 0x000fe400078ec0ff */
[----:B------:R-:W-:Y:S01]  /*11f0*/  SHF.R.U32.HI R51, RZ, 0x10, R14 ;  /* 0x00000010ff337819 */ /* 0x000fe2000001160e */
[----:B------:R-:W3:Y:S01]  /*1200*/  I2F.F16 R12, R50 ;  /* 0x00000032000c7306 */ /* 0x000ee20000200c00 */
[----:B------:R-:W-:Y:S01]  /*1210*/  IADD3 R14, R49, -0x80, RZ ;  /* 0xffffff80310e7810 */ /* 0x000fe20007ffe0ff */
[----:B-1----:R-:W-:Y:S01]  /*1220*/  HADD2.F32 R45, -RZ, R45.H0_H0 ;  /* 0x2000002dff2d7230 */ /* 0x002fe20000004100 */
[----:B------:R-:W-:-:S02]  /*1230*/  LOP3.LUT R51, R51, 0xff, RZ, 0xc0, !PT ;  /* 0x000000ff33337812 */ /* 0x000fc400078ec0ff */
[----:B------:R-:W-:Y:S02]  /*1240*/  LOP3.LUT R49, R15, 0xff, RZ, 0xc0, !PT ;  /* 0x000000ff0f317812 */ /* 0x000fe400078ec0ff */
[----:B------:R-:W-:Y:S01]  /*1250*/  IADD3 R51, R51, -0x80, RZ ;  /* 0xffffff8033337810 */ /* 0x000fe20007ffe0ff */
[----:B------:R-:W1:Y:S01]  /*1260*/  I2F.F16 R14, R14 ;  /* 0x0000000e000e7306 */ /* 0x000e620000200c00 */
[----:B--2---:R-:W-:Y:S01]  /*1270*/  HADD2.F32 R52, -RZ, R13.H0_H0 ;  /* 0x2000000dff347230 */ /* 0x004fe20000004100 */
[----:B------:R-:W-:Y:S02]  /*1280*/  SHF.R.U32.HI R15, RZ, 0x8, R8 ;  /* 0x00000008ff0f7819 */ /* 0x000fe40000011608 */
[----:B------:R-:W-:Y:S02]  /*1290*/  IADD3 R16, R16, -0x80, RZ ;  /* 0xffffff8010107810 */ /* 0x000fe40007ffe0ff */
[----:B------:R-:W-:Y:S01]  /*12a0*/  FFMA.FTZ R31, R48, R52, R31 ;  /* 0x00000034301f7223 */ /* 0x000fe2000001001f */
[----:B------:R-:W-:Y:S01]  /*12b0*/  IADD3 R48, R49, -0x80, RZ ;  /* 0xffffff8031307810 */ /* 0x000fe20007ffe0ff */
[----:B------:R2:W4:Y:S01]  /*12c0*/  I2F.F16 R13, R51 ;  /* 0x00000033000d7306 */ /* 0x0005220000200c00 */
[----:B---3--:R-:W-:Y:S01]  /*12d0*/  HADD2.F32 R12, -RZ, R12.H0_H0 ;  /* 0x2000000cff0c7230 */ /* 0x008fe20000004100 */
[----:B------:R-:W-:Y:S01]  /*12e0*/  LOP3.LUT R15, R15, 0xff, RZ, 0xc0, !PT ;  /* 0x000000ff0f0f7812 */ /* 0x000fe200078ec0ff */
[----:B------:R-:W-:-:S02]  /*12f0*/  HADD2.F32 R49, -RZ, R37.H0_H0 ;  /* 0x20000025ff317230 */ /* 0x000fc40000004100 */
[----:B------:R-:W-:Y:S02]  /*1300*/  HADD2.F32 R37, -RZ, R37.H1_H1 ;  /* 0x30000025ff257230 */ /* 0x000fe40000004100 */
[----:B-1----:R-:W-:Y:S02]  /*1310*/  HADD2.F32 R14, -RZ, R14.H0_H0 ;  /* 0x2000000eff0e7230 */ /* 0x002fe40000004100 */
[----:B------:R-:W-:Y:S01]  /*1320*/  FFMA.FTZ R46, R49, R12, R46 ;  /* 0x0000000c312e7223 */ /* 0x000fe2000001002e */
[----:B------:R-:W-:Y:S01]  /*1330*/  SHF.R.U32.HI R12, RZ, 0x10, R8 ;  /* 0x00000010ff0c7819 */ /* 0x000fe20000011608 */
[----:B------:R-:W1:Y:S01]  /*1340*/  I2F.F16 R48, R48 ;  /* 0x0000003000307306 */ /* 0x000e620000200c00 */
[----:B------:R-:W-:Y:S01]  /*1350*/  IADD3 R8, R15, -0x80, RZ ;  /* 0xffffff800f087810 */ /* 0x000fe20007ffe0ff */
[----:B------:R-:W-:Y:S01]  /*1360*/  FFMA.FTZ R14, R14, R49, R47 ;  /* 0x000000310e0e7223 */ /* 0x000fe2000001002f */
[----:B------:R-:W-:Y:S01]  /*1370*/  LOP3.LUT R15, R12, 0xff, RZ, 0xc0, !PT ;  /* 0x000000ff0c0f7812 */ /* 0x000fe200078ec0ff */
[----:B--2---:R-:W-:-:S02]  /*1380*/  HADD2.F32 R51, -RZ, R35.H0_H0 ;  /* 0x20000023ff337230 */ /* 0x004fc40000004100 */
[----:B----4-:R-:W-:Y:S01]  /*1390*/  HADD2.F32 R47, -RZ, R13.H0_H0 ;  /* 0x2000000dff2f7230 */ /* 0x010fe20000004100 */
[----:B------:R-:W-:Y:S01]  /*13a0*/  IADD3 R15, R15, -0x80, RZ ;  /* 0xffffff800f0f7810 */ /* 0x000fe20007ffe0ff */
[----:B------:R-:W2:Y:S01]  /*13b0*/  LDS.64 R12, [UR5+0x8] ;  /* 0x00000805ff0c7984 */ /* 0x000ea20008000a00 */
[----:B------:R-:W3:Y:S01]  /*13c0*/  I2F.F16 R44, R44 ;  /* 0x0000002c002c7306 */ /* 0x000ee20000200c00 */
[----:B------:R-:W-:Y:S01]  /*13d0*/  FFMA.FTZ R14, R51, R37, R14 ;  /* 0x00000025330e7223 */ /* 0x000fe2000001000e */
[----:B------:R-:W-:Y:S01]  /*13e0*/  FFMA.FTZ R36, R49, R47, R36 ;  /* 0x0000002f31247223 */ /* 0x000fe20000010024 */
[----:B------:R-:W-:Y:S01]  /*13f0*/  SHF.R.U32.HI R47, RZ, 0x8, R9 ;  /* 0x00000008ff2f7819 */ /* 0x000fe20000011609 */
[----:B-1----:R-:W-:-:S03]  /*1400*/  HADD2.F32 R50, -RZ, R48.H0_H0 ;  /* 0x20000030ff327230 */ /* 0x002fc60000004100 */
[----:B------:R-:W-:Y:S01]  /*1410*/  LOP3.LUT R47, R47, 0xff, RZ, 0xc0, !PT ;  /* 0x000000ff2f2f7812 */ /* 0x000fe200078ec0ff */
[----:B------:R-:W1:Y:S01]  /*1420*/  I2F.F16 R43, R43 ;  /* 0x0000002b002b7306 */ /* 0x000e620000200c00 */
[----:B------:R-:W-:Y:S01]  /*1430*/  SHF.R.U32.HI R48, RZ, 0x10, R9 ;  /* 0x00000010ff307819 */ /* 0x000fe20000011609 */
[----:B------:R-:W-:Y:S01]  /*1440*/  FFMA.FTZ R36, R37, R45, R36 ;  /* 0x0000002d25247223 */ /* 0x000fe20000010024 */
[----:B------:R-:W-:Y:S01]  /*1450*/  IADD3 R9, R47, -0x80, RZ ;  /* 0xffffff802f097810 */ /* 0x000fe20007ffe0ff */
[----:B------:R-:W-:Y:S01]  /*1460*/  FFMA.FTZ R31, R49, R50, R31 ;  /* 0x00000032311f7223 */ /* 0x000fe2000001001f */
[--C-:B------:R-:W-:Y:S01]  /*1470*/  SHF.R.U32.HI R47, RZ, 0x8, R10.reuse ;  /* 0x00000008ff2f7819 */ /* 0x100fe2000001160a */
[----:B------:R-:W-:Y:S01]  /*1480*/  HADD2.F32 R50, -RZ, R26.H0_H0 ;  /* 0x2000001aff327230 */ /* 0x000fe20000004100 */
[----:B------:R-:W-:Y:S01]  /*1490*/  SHF.R.U32.HI R49, RZ, 0x10, R10 ;  /* 0x00000010ff317819 */ /* 0x000fe2000001160a */
[----:B---3--:R-:W-:Y:S01]  /*14a0*/  HADD2.F32 R44, -RZ, R44.H0_H0 ;  /* 0x2000002cff2c7230 */ /* 0x008fe20000004100 */
[----:B------:R-:W-:Y:S01]  /*14b0*/  LOP3.LUT R47, R47, 0xff, RZ, 0xc0, !PT ;  /* 0x000000ff2f2f7812 */ /* 0x000fe200078ec0ff */
[----:B------:R-:W3:Y:S01]  /*14c0*/  I2F.F16 R16, R16 ;  /* 0x0000001000107306 */ /* 0x000ee20000200c00 */
[----:B------:R-:W-:Y:S01]  /*14d0*/  FFMA.FTZ R46, R37, R50, R46 ;  /* 0x00000032252e7223 */ /* 0x000fe2000001002e */
[----:B------:R-:W-:Y:S01]  /*14e0*/  LOP3.LUT R49, R49, 0xff, RZ, 0xc0, !PT ;  /* 0x000000ff31317812 */ /* 0x000fe200078ec0ff */
[----:B------:R-:W-:Y:S01]  /*14f0*/  FFMA.FTZ R31, R37, R44, R31 ;  /* 0x0000002c251f7223 */ /* 0x000fe2000001001f */
[----:B------:R-:W-:Y:S01]  /*1500*/  IADD3 R10, R47, -0x80, RZ ;  /* 0xffffff802f0a7810 */ /* 0x000fe20007ffe0ff */
[----:B-1----:R-:W-:Y:S01]  /*1510*/  HADD2.F32 R45, -RZ, R43.H0_H0 ;  /* 0x2000002bff2d7230 */ /* 0x002fe20000004100 */
[----:B------:R-:W-:-:S02]  /*1520*/  SHF.R.U32.HI R47, RZ, 0x8, R11 ;  /* 0x00000008ff2f7819 */ /* 0x000fc4000001160b */
[----:B------:R-:W-:Y:S01]  /*1530*/  SHF.R.U32.HI R11, RZ, 0x10, R11 ;  /* 0x00000010ff0b7819 */ /* 0x000fe2000001160b */
[----:B------:R-:W1:Y:S01]  /*1540*/  I2F.F16 R17, R17 ;  /* 0x0000001100117306 */ /* 0x000e620000200c00 */
[----:B------:R-:W-:Y:S02]  /*1550*/  LOP3.LUT R47, R47, 0xff, RZ, 0xc0, !PT ;  /* 0x000000ff2f2f7812 */ /* 0x000fe400078ec0ff */
[----:B------:R-:W-:Y:S02]  /*1560*/  LOP3.LUT R48, R48, 0xff, RZ, 0xc0, !PT ;  /* 0x000000ff30307812 */ /* 0x000fe400078ec0ff */
[----:B------:R-:W-:Y:S01]  /*1570*/  LOP3.LUT R44, R11, 0xff, RZ, 0xc0, !PT ;  /* 0x000000ff0b2c7812 */ /* 0x000fe200078ec0ff */
[----:B---3--:R-:W-:Y:S01]  /*1580*/  HADD2.F32 R16, -RZ, R16.H0_H0 ;  /* 0x20000010ff107230 */ /* 0x008fe20000004100 */
[----:B------:R-:W-:Y:S01]  /*1590*/  IADD3 R35, R49, -0x80, RZ ;  /* 0xffffff8031237810 */ /* 0x000fe20007ffe0ff */
[----:B------:R-:W3:Y:S01]  /*15a0*/  I2F.F16 R9, R9 ;  /* 0x0000000900097306 */ /* 0x000ee20000200c00 */
[----:B------:R-:W-:-:S02]  /*15b0*/  IADD3 R47, R47, -0x80, RZ ;  /* 0xffffff802f2f7810 */ /* 0x000fc40007ffe0ff */
[----:B------:R-:W-:Y:S01]  /*15c0*/  IADD3 R48, R48, -0x80, RZ ;  /* 0xffffff8030307810 */ /* 0x000fe20007ffe0ff */
[--C-:B--2---:R-:W-:Y:S02]  /*15d0*/  HADD2.F32 R37, -RZ, R12.reuse.H0_H0 ;  /* 0x2000000cff257230 */ /* 0x104fe40000004100 */
[----:B------:R-:W-:Y:S02]  /*15e0*/  HADD2.F32 R12, -RZ, R12.H1_H1 ;  /* 0x3000000cff0c7230 */ /* 0x000fe40000004100 */
[----:B------:R-:W2:Y:S01]  /*15f0*/  I2F.F16 R8, R8 ;  /* 0x0000000800087306 */ /* 0x000ea20000200c00 */
[----:B------:R-:W-:Y:S01]  /*1600*/  FFMA.FTZ R45, R45, R37, R14 ;  /* 0x000000252d2d7223 */ /* 0x000fe2000001000e */
[----:B------:R-:W-:Y:S01]  /*1610*/  IADD3 R14, R44, -0x80, RZ ;  /* 0xffffff802c0e7810 */ /* 0x000fe20007ffe0ff */
[----:B-1----:R-:W-:Y:S02]  /*1620*/  HADD2.F32 R49, -RZ, R17.H0_H0 ;  /* 0x20000011ff317230 */ /* 0x002fe40000004100 */
[----:B------:R-:W-:Y:S01]  /*1630*/  FFMA.FTZ R17, R37, R16, R46 ;  /* 0x0000001025117223 */ /* 0x000fe2000001002e */
[----:B------:R-:W-:-:S02]  /*1640*/  HADD2.F32 R11, -RZ, R13.H0_H0 ;  /* 0x2000000dff0b7230 */ /* 0x000fc40000004100 */
[----:B---3--:R-:W-:Y:S01]  /*1650*/  HADD2.F32 R9, -RZ, R9.H0_H0 ;  /* 0x20000009ff097230 */ /* 0x008fe20000004100 */
[----:B------:R-:W1:Y:S01]  /*1660*/  I2F.F16 R23, R53 ;  /* 0x0000003500177306 */ /* 0x000e620000200c00 */
[----:B------:R-:W-:Y:S01]  /*1670*/  FFMA.FTZ R49, R37, R49, R36 ;  /* 0x0000003125317223 */ /* 0x000fe20000010024 */
[----:B------:R-:W-:Y:S02]  /*1680*/  HADD2.F32 R13, -RZ, R13.H1_H1 ;  /* 0x3000000dff0d7230 */ /* 0x000fe40000004100 */
[----:B------:R-:W-:Y:S01]  /*1690*/  FFMA.FTZ R16, R12, R9, R17 ;  /* 0x000000090c107223 */ /* 0x000fe20000010011 */
        /* <DEDUP_REMOVED lines=29> */
[----:B------:R-:W-:Y:S01]  /*1870*/  FMUL.FTZ R42, R27, R42 ;  /* 0x0000002a1b2a7220 */ /* 0x000fe20000410000 */
[----:B------:R-:W-:-:S04]  /*1880*/  FFMA.FTZ R9, R13, R8, R16 ;  /* 0x000000080d097223 */ /* 0x000fc80000010010 */
[----:B------:R-:W-:Y:S01]  /*1890*/  F2FP.F16.F32.PACK_AB R42, RZ, R42 ;  /* 0x0000002aff2a723e */ /* 0x000fe200000000ff */
[----:B--2---:R-:W-:Y:S02]  /*18a0*/  HADD2.F32 R40, -RZ, R40.H0_H0 ;  /* 0x20000028ff287230 */ /* 0x004fe40000004100 */
        /* <DEDUP_REMOVED lines=13> */
.L_x_5068:
[----:B------:R1:W5:Y:S04]  /*1980*/  LDG.E.128.CONSTANT R8, desc[UR6][R38.64] ;  /* 0x0000000626087981 */ /* 0x000368000c1e9d00 */
[----:B------:R1:W5:Y:S04]  /*1990*/  LDG.E.128.CONSTANT R12, desc[UR6][R24.64] ;  /* 0x00000006180c7981 */ /* 0x000368000c1e9d00 */
[----:B------:R-:W5:Y:S01]  /*19a0*/  LDG.E.128.CONSTANT R16, desc[UR6][R18.64] ;  /* 0x0000000612107981 */ /* 0x000f62000c1e9d00 */
[----:B------:R-:W-:Y:S01]  /*19b0*/  UIADD3 UR4, UR5, 0x40, URZ ;  /* 0x0000004005047890 */ /* 0x000fe2000fffe03f */
[----:B------:R-:W-:Y:S01]  /*19c0*/  IMAD.WIDE R40, R2, 0x8, R20 ;  /* 0x0000000802287825 */ /* 0x000fe200078e0214 */
[----:B------:R-:W-:Y:S10]  /*19d0*/  @!P1 BRA `(.L_x_5069) ;  /* 0x0000000800fc9947 */ /* 0x000ff40003800000 */
        /* <DEDUP_REMOVED lines=10> */
[----:B-1----:R-:W-:Y:S01]  /*1a80*/  LOP3.LUT R39, R19, 0xff, RZ, 0xc0, !PT ;  /* 0x000000ff13277812 */ /* 0x002fe200078ec0ff */
[----:B------:R-:W1:Y:S01]  /*1a90*/  I2F.F16 R47, R47 ;  /* 0x0000002f002f7306 */ /* 0x000e620000200c00 */
[----:B----4-:R-:W-:Y:S02]  /*1aa0*/  SHF.R.U32.HI R26, RZ, 0x8, R16 ;  /* 0x00000008ff1a7819 */ /* 0x010fe40000011610 */
[----:B------:R-:W-:Y:S02]  /*1ab0*/  IADD3 R50, R49, -0x80, RZ ;  /* 0xffffff8031327810 */ /* 0x000fe40007ffe0ff */
[----:B------:R-:W-:Y:S01]  /*1ac0*/  LOP3.LUT R26, R26, 0xff, RZ, 0xc0, !PT ;  /* 0x000000ff1a1a7812 */ /* 0x000fe200078ec0ff */
[----:B0-----:R-:W-:Y:S01]  /*1ad0*/  HADD2.F32 R31, -RZ, R31.H0_H0 ;  /* 0x2000001fff1f7230 */ /* 0x001fe20000004100 */
[----:B------:R-:W-:-:S02]  /*1ae0*/  IADD3 R35, R35, -0x80, RZ ;  /* 0xffffff8023237810 */ /* 0x000fc40007ffe0ff */
[----:B------:R-:W-:Y:S02]  /*1af0*/  IADD3 R48, R26, -0x80, RZ ;  /* 0xffffff801a307810 */ /* 0x000fe40007ffe0ff */
[----:B------:R-:W-:Y:S02]  /*1b00*/  IADD3 R39, R39, -0x80, RZ ;  /* 0xffffff8027277810 */ /* 0x000fe40007ffe0ff */
[----:B------:R-:W-:Y:S01]  /*1b10*/  LEA.HI R38, R16, 0xffffff80, RZ, 0x8 ;  /* 0xffffff8010267811 */ /* 0x000fe200078f40ff */
[----:B-1----:R-:W-:Y:S01]  /*1b20*/  HADD2.F32 R51, -RZ, R47.H0_H0 ;  /* 0x2000002fff337230 */ /* 0x002fe20000004100 */
[----:B------:R-:W0:Y:S01]  /*1b30*/  I2F.F16 R48, R48 ;  /* 0x0000003000307306 */ /* 0x000e220000200c00 */
[----:B------:R-:W-:Y:S02]  /*1b40*/  SHF.R.U32.HI R16, RZ, 0x10, R16 ;  /* 0x00000010ff107819 */ /* 0x000fe40000011610 */
[----:B------:R-:W-:Y:S02]  /*1b50*/  LEA.HI R46, R18, 0xffffff80, RZ, 0x8 ;  /* 0xffffff80122e7811 */ /* 0x000fe400078f40ff */
[----:B------:R-:W-:-:S02]  /*1b60*/  LOP3.LUT R16, R16, 0xff, RZ, 0xc0, !PT ;  /* 0x000000ff10107812 */ /* 0x000fc400078ec0ff */
[----:B------:R-:W-:Y:S01]  /*1b70*/  LEA.HI R45, R17, 0xffffff80, RZ, 0x8 ;  /* 0xffffff80112d7811 */ /* 0x000fe200078f40ff */
[----:B------:R1:W4:Y:S01]  /*1b80*/  I2F.F16 R47, R50 ;  /* 0x00000032002f7306 */ /* 0x0003220000200c00 */
[----:B------:R-:W-:Y:S01]  /*1b90*/  SHF.R.U32.HI R17, RZ, 0x10, R17 ;  /* 0x00000010ff117819 */ /* 0x000fe20000011611 */
[--C-:B---3--:R-:W-:Y:S01]  /*1ba0*/  HADD2.F32 R26, -RZ, R36.reuse.H0_H0 ;  /* 0x20000024ff1a7230 */ /* 0x108fe20000004100 */
[----:B------:R-:W-:Y:S01]  /*1bb0*/  IADD3 R16, R16, -0x80, RZ ;  /* 0xffffff8010107810 */ /* 0x000fe20007ffe0ff */
[----:B------:R-:W-:Y:S01]  /*1bc0*/  HADD2.F32 R36, -RZ, R36.H1_H1 ;  /* 0x30000024ff247230 */ /* 0x000fe20000004100 */
[----:B------:R-:W-:Y:S01]  /*1bd0*/  LOP3.LUT R17, R17, 0xff, RZ, 0xc0, !PT ;  /* 0x000000ff11117812 */ /* 0x000fe200078ec0ff */
[----:B0-----:R-:W-:Y:S02]  /*1be0*/  HADD2.F32 R48, -RZ, R48.H0_H0 ;  /* 0x20000030ff307230 */ /* 0x001fe40000004100 */
[----:B------:R-:W-:Y:S01]  /*1bf0*/  FFMA.FTZ R49, R31, R26, RZ ;  /* 0x0000001a1f317223 */ /* 0x000fe200000100ff */
[----:B------:R-:W-:Y:S01]  /*1c00*/  FFMA.FTZ R31, R26, R51, RZ ;  /* 0x000000331a1f7223 */ /* 0x000fe200000100ff */
[----:B-1----:R-:W-:Y:S01]  /*1c10*/  SHF.R.U32.HI R50, RZ, 0x8, R19 ;  /* 0x00000008ff327819 */ /* 0x002fe20000011613 */
[----:B------:R-:W0:Y:S01]  /*1c20*/  I2F.F16 R35, R35 ;  /* 0x0000002300237306 */ /* 0x000e220000200c00 */
[----:B------:R-:W-:Y:S01]  /*1c30*/  FFMA.FTZ R48, R48, R36, R49 ;  /* 0x0000002430307223 */ /* 0x000fe20000010031 */
[----:B------:R-:W-:Y:S01]  /*1c40*/  SHF.R.U32.HI R49, RZ, 0x8, R18 ;  /* 0x00000008ff317819 */ /* 0x000fe20000011612 */
[----:B----4-:R-:W-:Y:S01]  /*1c50*/  HADD2.F32 R47, -RZ, R47.H0_H0 ;  /* 0x2000002fff2f7230 */ /* 0x010fe20000004100 */
[----:B------:R-:W-:-:S02]  /*1c60*/  LOP3.LUT R50, R50, 0xff, RZ, 0xc0, !PT ;  /* 0x000000ff32327812 */ /* 0x000fc400078ec0ff */
[----:B------:R-:W-:Y:S02]  /*1c70*/  LOP3.LUT R49, R49, 0xff, RZ, 0xc0, !PT ;  /* 0x000000ff31317812 */ /* 0x000fe400078ec0ff */
[----:B------:R-:W1:Y:S01]  /*1c80*/  I2F.F16 R39, R39 ;  /* 0x0000002700277306 */ /* 0x000e620000200c00 */
[----:B------:R-:W-:Y:S01]  /*1c90*/  FFMA.FTZ R31, R36, R47, R31 ;  /* 0x0000002f241f7223 */ /* 0x000fe2000001001f */
[----:B------:R-:W-:Y:S02]  /*1ca0*/  SHF.R.U32.HI R18, RZ, 0x10, R18 ;  /* 0x00000010ff127819 */ /* 0x000fe40000011612 */
[----:B------:R-:W-:Y:S02]  /*1cb0*/  IADD3 R47, R49, -0x80, RZ ;  /* 0xffffff80312f7810 */ /* 0x000fe40007ffe0ff */
[----:B------:R-:W-:Y:S01]  /*1cc0*/  IADD3 R51, R50, -0x80, RZ ;  /* 0xffffff8032337810 */ /* 0x000fe20007ffe0ff */
[----:B0-----:R-:W-:Y:S01]  /*1cd0*/  HADD2.F32 R35, -RZ, R35.H0_H0 ;  /* 0x20000023ff237230 */ /* 0x001fe20000004100 */
[----:B------:R-:W-:Y:S01]  /*1ce0*/  LOP3.LUT R49, R18, 0xff, RZ, 0xc0, !PT ;  /* 0x000000ff12317812 */ /* 0x000fe200078ec0ff */
[----:B------:R-:W-:Y:S01]  /*1cf0*/  I2F.F16 R16, R16 ;  /* 0x0000001000107306 */ /* 0x000fe20000200c00 */
[----:B------:R-:W-:-:S02]  /*1d00*/  SHF.R.U32.HI R50, RZ, 0x10, R19 ;  /* 0x00000010ff327819 */ /* 0x000fc40000011613 */
[----:B------:R-:W-:Y:S01]  /*1d10*/  LEA.HI R44, R19, 0xffffff80, RZ, 0x8 ;  /* 0xffffff80132c7811 */ /* 0x000fe200078f40ff */
[----:B------:R-:W-:Y:S01]  /*1d20*/  FFMA.FTZ R35, R26, R35, RZ ;  /* 0x000000231a237223 */ /* 0x000fe200000100ff */
[----:B------:R-:W-:Y:S01]  /*1d30*/  IADD3 R17, R17, -0x80, RZ ;  /* 0xffffff8011117810 */ /* 0x000fe20007ffe0ff */
[----:B-1----:R-:W-:Y:S01]  /*1d40*/  HADD2.F32 R39, -RZ, R39.H0_H0 ;  /* 0x20000027ff277230 */ /* 0x002fe20000004100 */
[----:B------:R-:W-:Y:S01]  /*1d50*/  IADD3 R19, R49, -0x80, RZ ;  /* 0xffffff8031137810 */ /* 0x000fe20007ffe0ff */
[----:B------:R-:W0:Y:S01]  /*1d60*/  I2F.F16 R47, R47 ;  /* 0x0000002f002f7306 */ /* 0x000e220000200c00 */
[----:B------:R-:W-:Y:S02]  /*1d70*/  LOP3.LUT R50, R50, 0xff, RZ, 0xc0, !PT ;  /* 0x000000ff32327812 */ /* 0x000fe400078ec0ff */
[----:B------:R-:W-:Y:S02]  /*1d80*/  FFMA.FTZ R39, R26, R39, RZ ;  /* 0x000000271a277223 */ /* 0x000fe400000100ff */
[----:B------:R-:W-:-:S03]  /*1d90*/  IADD3 R49, R50, -0x80, RZ ;  /* 0xffffff8032317810 */ /* 0x000fc60007ffe0ff */
[----:B------:R-:W1:Y:S01]  /*1da0*/  I2F.F16 R18, R51 ;  /* 0x0000003300127306 */ /* 0x000e620000200c00 */
[----:B0-----:R-:W-:-:S07]  /*1db0*/  HADD2.F32 R52, -RZ, R47.H0_H0 ;  /* 0x2000002fff347230 */ /* 0x001fce0000004100 */
[----:B------:R-:W0:Y:S01]  /*1dc0*/  I2F.F16 R17, R17 ;  /* 0x0000001100117306 */ /* 0x000e220000200c00 */
[----:B------:R-:W-:Y:S01]  /*1dd0*/  FFMA.FTZ R50, R36, R52, R35 ;  /* 0x0000003424327223 */ /* 0x000fe20000010023 */
[----:B-1----:R-:W-:-:S06]  /*1de0*/  HADD2.F32 R47, -RZ, R18.H0_H0 ;  /* 0x20000012ff2f7230 */ /* 0x002fcc0000004100 */
[----:B------:R-:W1:Y:S01]  /*1df0*/  I2F.F16 R19, R19 ;  /* 0x0000001300137306 */ /* 0x000e620000200c00 */
[----:B------:R-:W-:Y:S01]  /*1e00*/  FFMA.FTZ R36, R36, R47, R39 ;  /* 0x0000002f24247223 */ /* 0x000fe20000010027 */
[----:B------:R-:W-:Y:S02]  /*1e10*/  HADD2.F32 R47, -RZ, R16.H0_H0 ;  /* 0x20000010ff2f7230 */ /* 0x000fe40000004100 */
[----:B------:R-:W-:-:S04]  /*1e20*/  HADD2.F32 R39, -RZ, R37.H0_H0 ;  /* 0x20000025ff277230 */ /* 0x000fc80000004100 */
[----:B------:R-:W3:Y:S01]  /*1e30*/  I2F.F16 R49, R49 ;  /* 0x0000003100317306 */ /* 0x000ee20000200c00 */
[----:B------:R-:W-:Y:S02]  /*1e40*/  HADD2.F32 R37, -RZ, R37.H1_H1 ;  /* 0x30000025ff257230 */ /* 0x000fe40000004100 */
[----:B------:R-:W-:Y:S01]  /*1e50*/  FFMA.FTZ R47, R47, R39, R48 ;  /* 0x000000272f2f7223 */ /* 0x000fe20000010030 */
[----:B0-----:R-:W-:Y:S02]  /*1e60*/  HADD2.F32 R48, -RZ, R17.H0_H0 ;  /* 0x20000011ff307230 */ /* 0x001fe40000004100 */
[----:B-1----:R-:W-:Y:S02]  /*1e70*/  HADD2.F32 R17, -RZ, R19.H0_H0 ;  /* 0x20000013ff117230 */ /* 0x002fe40000004100 */
[----:B------:R-:W0:Y:S01]  /*1e80*/  I2F.F16 R38, R38 ;  /* 0x0000002600267306 */ /* 0x000e220000200c00 */
[C---:B------:R-:W-:Y:S02]  /*1e90*/  FFMA.FTZ R48, R39.reuse, R48, R31 ;  /* 0x0000003027307223 */ /* 0x040fe4000001001f */
[----:B------:R-:W-:Y:S01]  /*1ea0*/  FFMA.FTZ R31, R39, R17, R50 ;  /* 0x00000011271f7223 */ /* 0x000fe20000010032 */
[----:B---3--:R-:W-:-:S04]  /*1eb0*/  HADD2.F32 R49, -RZ, R49.H0_H0 ;  /* 0x20000031ff317230 */ /* 0x008fc80000004100 */
[----:B------:R-:W1:Y:S01]  /*1ec0*/  I2F.F16 R45, R45 ;  /* 0x0000002d002d7306 */ /* 0x000e620000200c00 */
[----:B------:R-:W-:Y:S01]  /*1ed0*/  FFMA.FTZ R36, R39, R49, R36 ;  /* 0x0000003127247223 */ /* 0x000fe20000010024 */
[----:B0-----:R-:W-:-:S06]  /*1ee0*/  HADD2.F32 R38, -RZ, R38.H0_H0 ;  /* 0x20000026ff267230 */ /* 0x001fcc0000004100 */
[----:B------:R-:W-:Y:S01]  /*1ef0*/  I2F.F16 R46, R46 ;  /* 0x0000002e002e7306 */ /* 0x000fe20000200c00 */
[----:B------:R-:W-:-:S07]  /*1f00*/  FFMA.FTZ R47, R38, R37, R47 ;  /* 0x00000025262f7223 */ /* 0x000fce000001002f */
[----:B------:R-:W-:Y:S01]  /*1f10*/  I2F.F16 R44, R44 ;  /* 0x0000002c002c7306 */ /* 0x000fe20000200c00 */
[----:B--2---:R-:W-:Y:S02]  /*1f20*/  LOP3.LUT R16, R22, 0xff, RZ, 0xc0, !PT ;  /* 0x000000ff16107812 */ /* 0x004fe400078ec0ff */
[----:B------:R-:W-:Y:S02]  /*1f30*/  LOP3.LUT R17, R23, 0xff, RZ, 0xc0, !PT ;  /* 0x000000ff17117812 */ /* 0x000fe400078ec0ff */
[----:B------:R-:W-:Y:S02]  /*1f40*/  IADD3 R19, R16, -0x80, RZ ;  /* 0xffffff8010137810 */ /* 0x000fe40007ffe0ff */
[--C-:B------:R-:W-:Y:S02]  /*1f50*/  SHF.R.U32.HI R16, RZ, 0x8, R20.reuse ;  /* 0x00000008ff107819 */ /* 0x100fe40000011614 */
[----:B------:R-:W-:Y:S02]  /*1f60*/  IADD3 R51, R17, -0x80, RZ ;  /* 0xffffff8011337810 */ /* 0x000fe40007ffe0ff */
[----:B------:R-:W-:Y:S01]  /*1f70*/  LOP3.LUT R49, R16, 0xff, RZ, 0xc0, !PT ;  /* 0x000000ff10317812 */ /* 0x000fe200078ec0ff */
[----:B------:R-:W0:Y:S01]  /*1f80*/  I2F.F16 R19, R19 ;  /* 0x0000001300137306 */ /* 0x000e220000200c00 */
[----:B------:R-:W2:Y:S01]  /*1f90*/  LDS.64 R16, [UR5+0x18] ;  /* 0x00001805ff107984 */ /* 0x000ea20008000a00 */
[----:B------:R-:W-:-:S02]  /*1fa0*/  SHF.R.U32.HI R50, RZ, 0x10, R20 ;  /* 0x00000010ff327819 */ /* 0x000fc40000011614 */
[----:B------:R-:W-:Y:S02]  /*1fb0*/  LOP3.LUT R35, R20, 0xff, RZ, 0xc0, !PT ;  /* 0x000000ff14237812 */ /* 0x000fe400078ec0ff */
[----:B------:R-:W-:Y:S02]  /*1fc0*/  LOP3.LUT R50, R50, 0xff, RZ, 0xc0, !PT ;  /* 0x000000ff32327812 */ /* 0x000fe400078ec0ff */
[----:B------:R-:W-:Y:S01]  /*1fd0*/  IADD3 R18, R35, -0x80, RZ ;  /* 0xffffff8023127810 */ /* 0x000fe20007ffe0ff */
[----:B------:R-:W3:Y:S01]  /*1fe0*/  I2F.F16 R39, R51 ;  /* 0x0000003300277306 */ /* 0x000ee20000200c00 */
[----:B------:R-:W-:Y:S01]  /*1ff0*/  IADD3 R38, R50, -0x80, RZ ;  /* 0xffffff8032267810 */ /* 0x000fe20007ffe0ff */
[----:B-1----:R-:W-:Y:S01]  /*2000*/  HADD2.F32 R50, -RZ, R45.H0_H0 ;  /* 0x2000002dff327230 */ /* 0x002fe20000004100 */
[----:B------:R-:W-:Y:S02]  /*2010*/  LEA.HI R43, R20, 0xffffff80, RZ, 0x8 ;  /* 0xffffff80142b7811 */ /* 0x000fe400078f40ff */
[----:B------:R-:W-:Y:S01]  /*2020*/  LOP3.LUT R35, R21, 0xff, RZ, 0xc0, !PT ;  /* 0x000000ff15237812 */ /* 0x000fe200078ec0ff */
[----:B0-----:R-:W-:Y:S01]  /*2030*/  HADD2.F32 R52, -RZ, R19.H0_H0 ;  /* 0x20000013ff347230 */ /* 0x001fe20000004100 */
[----:B------:R-:W-:Y:S01]  /*2040*/  IADD3 R20, R49, -0x80, RZ ;  /* 0xffffff8031147810 */ /* 0x000fe20007ffe0ff */
[----:B------:R-:W0:Y:S01]  /*2050*/  I2F.F16 R18, R18 ;  /* 0x0000001200127306 */ /* 0x000e220000200c00 */
[----:B------:R-:W-:Y:S01]  /*2060*/  SHF.R.U32.HI R49, RZ, 0x8, R21 ;  /* 0x00000008ff317819 */ /* 0x000fe20000011615 */
[----:B------:R-:W-:Y:S01]  /*2070*/  FFMA.FTZ R48, R37, R50, R48 ;  /* 0x0000003225307223 */ /* 0x000fe20000010030 */
[----:B------:R-:W-:Y:S01]  /*2080*/  IADD3 R35, R35, -0x80, RZ ;  /* 0xffffff8023237810 */ /* 0x000fe20007ffe0ff */
[----:B------:R-:W-:Y:S01]  /*2090*/  HADD2.F32 R50, -RZ, R46.H0_H0 ;  /* 0x2000002eff327230 */ /* 0x000fe20000004100 */
[----:B------:R-:W-:-:S02]  /*20a0*/  LOP3.LUT R49, R49, 0xff, RZ, 0xc0, !PT ;  /* 0x000000ff31317812 */ /* 0x000fc400078ec0ff */
[--C-:B------:R-:W-:Y:S01]  /*20b0*/  SHF.R.U32.HI R46, RZ, 0x8, R22.reuse ;  /* 0x00000008ff2e7819 */ /* 0x100fe20000011616 */
[----:B------:R-:W-:Y:S01]  /*20c0*/  I2F.F16 R20, R20 ;  /* 0x0000001400147306 */ /* 0x000fe20000200c00 */
[----:B------:R-:W-:Y:S01]  /*20d0*/  LEA.HI R42, R21, 0xffffff80, RZ, 0x8 ;  /* 0xffffff80152a7811 */ /* 0x000fe200078f40ff */
[----:B------:R-:W-:Y:S01]  /*20e0*/  FFMA.FTZ R31, R37, R50, R31 ;  /* 0x00000032251f7223 */ /* 0x000fe2000001001f */
[----:B------:R-:W-:Y:S01]  /*20f0*/  SHF.R.U32.HI R45, RZ, 0x10, R21 ;  /* 0x00000010ff2d7819 */ /* 0x000fe20000011615 */
[----:B---3--:R-:W-:Y:S01]  /*2100*/  HADD2.F32 R39, -RZ, R39.H0_H0 ;  /* 0x20000027ff277230 */ /* 0x008fe20000004100 */
[----:B------:R-:W-:Y:S01]  /*2110*/  IADD3 R21, R49, -0x80, RZ ;  /* 0xffffff8031157810 */ /* 0x000fe20007ffe0ff */
[----:B------:R-:W-:Y:S01]  /*2120*/  HADD2.F32 R49, -RZ, R44.H0_H0 ;  /* 0x2000002cff317230 */ /* 0x000fe20000004100 */
[----:B------:R-:W-:Y:S01]  /*2130*/  LOP3.LUT R46, R46, 0xff, RZ, 0xc0, !PT ;  /* 0x000000ff2e2e7812 */ /* 0x000fe200078ec0ff */
[----:B------:R-:W1:Y:S01]  /*2140*/  I2F.F16 R35, R35 ;  /* 0x0000002300237306 */ /* 0x000e620000200c00 */
[----:B------:R-:W-:Y:S01]  /*2150*/  LEA.HI R26, R22, 0xffffff80, RZ, 0x8 ;  /* 0xffffff80161a7811 */ /* 0x000fe200078f40ff */
[----:B0-----:R-:W-:Y:S01]  /*2160*/  HADD2.F32 R50, -RZ, R18.H0_H0 ;  /* 0x20000012ff327230 */ /* 0x001fe20000004100 */
[----:B------:R-:W-:Y:S01]  /*2170*/  SHF.R.U32.HI R44, RZ, 0x10, R22 ;  /* 0x00000010ff2c7819 */ /* 0x000fe20000011616 */
[----:B------:R-:W-:Y:S01]  /*2180*/  FFMA.FTZ R36, R37, R49, R36 ;  /* 0x0000003125247223 */ /* 0x000fe20000010024 */
[----:B------:R-:W-:-:S02]  /*2190*/  IADD3 R22, R46, -0x80, RZ ;  /* 0xffffff802e167810 */ /* 0x000fc40007ffe0ff */
[----:B------:R-:W-:Y:S01]  /*21a0*/  SHF.R.U32.HI R46, RZ, 0x8, R23 ;  /* 0x00000008ff2e7819 */ /* 0x000fe20000011617 */
[--C-:B--2---:R-:W-:Y:S01]  /*21b0*/  HADD2.F32 R37, -RZ, R16.reuse.H0_H0 ;  /* 0x20000010ff257230 */ /* 0x104fe20000004100 */
[----:B------:R-:W-:Y:S01]  /*21c0*/  LOP3.LUT R45, R45, 0xff, RZ, 0xc0, !PT ;  /* 0x000000ff2d2d7812 */ /* 0x000fe200078ec0ff */
[----:B------:R-:W0:Y:S01]  /*21d0*/  I2F.F16 R21, R21 ;  /* 0x0000001500157306 */ /* 0x000e220000200c00 */
[----:B------:R-:W-:Y:S02]  /*21e0*/  LOP3.LUT R44, R44, 0xff, RZ, 0xc0, !PT ;  /* 0x000000ff2c2c7812 */ /* 0x000fe400078ec0ff */
[----:B------:R-:W-:Y:S01]  /*21f0*/  LOP3.LUT R46, R46, 0xff, RZ, 0xc0, !PT ;  /* 0x000000ff2e2e7812 */ /* 0x000fe200078ec0ff */
[----:B------:R-:W-:Y:S01]  /*2200*/  FFMA.FTZ R47, R50, R37, R47 ;  /* 0x00000025322f7223 */ /* 0x000fe2000001002f */
[----:B------:R-:W-:Y:S01]  /*2210*/  SHF.R.U32.HI R49, RZ, 0x10, R23 ;  /* 0x00000010ff317819 */ /* 0x000fe20000011617 */
[----:B-1----:R-:W-:Y:S01]  /*2220*/  HADD2.F32 R51, -RZ, R35.H0_H0 ;  /* 0x20000023ff337230 */ /* 0x002fe20000004100 */
[----:B------:R-:W-:Y:S01]  /*2230*/  IADD3 R45, R45, -0x80, RZ ;  /* 0xffffff802d2d7810 */ /* 0x000fe20007ffe0ff */
[----:B------:R-:W1:Y:S01]  /*2240*/  I2F.F16 R22, R22 ;  /* 0x0000001600167306 */ /* 0x000e620000200c00 */
[----:B------:R-:W-:Y:S01]  /*2250*/  IADD3 R44, R44, -0x80, RZ ;  /* 0xffffff802c2c7810 */ /* 0x000fe20007ffe0ff */
[C---:B------:R-:W-:Y:S01]  /*2260*/  FFMA.FTZ R36, R37.reuse, R39, R36 ;  /* 0x0000002725247223 */ /* 0x040fe20000010024 */
[----:B------:R-:W-:Y:S01]  /*2270*/  IADD3 R46, R46, -0x80, RZ ;  /* 0xffffff802e2e7810 */ /* 0x000fe20007ffe0ff */
[----:B------:R-:W-:Y:S01]  /*2280*/  FFMA.FTZ R48, R37, R51, R48 ;  /* 0x0000003325307223 */ /* 0x000fe20000010030 */
[----:B------:R-:W-:Y:S01]  /*2290*/  LOP3.LUT R50, R49, 0xff, RZ, 0xc0, !PT ;  /* 0x000000ff31327812 */ /* 0x000fe200078ec0ff */
[----:B------:R-:W-:Y:S01]  /*22a0*/  HADD2.F32 R49, -RZ, R16.H1_H1 ;  /* 0x30000010ff317230 */ /* 0x000fe20000004100 */
[----:B------:R-:W-:Y:S01]  /*22b0*/  LEA.HI R23, R23, 0xffffff80, RZ, 0x8 ;  /* 0xffffff8017177811 */ /* 0x000fe200078f40ff */
[----:B------:R2:W3:Y:S01]  /*22c0*/  I2F.F16 R18, R44 ;  /* 0x0000002c00127306 */ /* 0x0004e20000200c00 */
[----:B------:R-:W-:Y:S01]  /*22d0*/  IADD3 R50, R50, -0x80, RZ ;  /* 0xffffff8032327810 */ /* 0x000fe20007ffe0ff */
[----:B0-----:R-:W-:-:S02]  /*22e0*/  HADD2.F32 R21, -RZ, R21.H0_H0 ;  /* 0x20000015ff157230 */ /* 0x001fc40000004100 */
[--C-:B------:R-:W-:Y:S02]  /*22f0*/  HADD2.F32 R16, -RZ, R17.reuse.H0_H0 ;  /* 0x20000011ff107230 */ /* 0x100fe40000004100 */
[----:B------:R-:W-:Y:S02]  /*2300*/  HADD2.F32 R17, -RZ, R17.H1_H1 ;  /* 0x30000011ff117230 */ /* 0x000fe40000004100 */
[----:B------:R-:W-:Y:S01]  /*2310*/  FFMA.FTZ R21, R49, R21, R48 ;  /* 0x0000001531157223 */ /* 0x000fe20000010030 */
[----:B------:R-:W0:Y:S01]  /*2320*/  I2F.F16 R35, R46 ;  /* 0x0000002e00237306 */ /* 0x000e220000200c00 */
[----:B--2---:R-:W-:Y:S02]  /*2330*/  HADD2.F32 R44, -RZ, R20.H0_H0 ;  /* 0x20000014ff2c7230 */ /* 0x004fe40000004100 */
[----:B------:R-:W-:Y:S01]  /*2340*/  FFMA.FTZ R20, R37, R52, R31 ;  /* 0x0000003425147223 */ /* 0x000fe2000001001f */
[----:B-1----:R-:W-:Y:S02]  /*2350*/  HADD2.F32 R22, -RZ, R22.H0_H0 ;  /* 0x20000016ff167230 */ /* 0x002fe40000004100 */
[----:B------:R-:W-:Y:S01]  /*2360*/  FFMA.FTZ R47, R44, R49, R47 ;  /* 0x000000312c2f7223 */ /* 0x000fe2000001002f */
[----:B---3--:R-:W-:Y:S01]  /*2370*/  HADD2.F32 R18, -RZ, R18.H0_H0 ;  /* 0x20000012ff127230 */ /* 0x008fe20000004100 */
        /* <DEDUP_REMOVED lines=37> */
.L_x_5069:
        /* <DEDUP_REMOVED lines=8> */
[----:B-1----:R-:W-:-:S02]  /*2650*/  LEA.HI R38, R8, 0xffffff80, RZ, 0x8 ;  /* 0xffffff8008267811 */ /* 0x002fc400078f40ff */
[----:B------:R-:W-:Y:S02]  /*2660*/  LOP3.LUT R23, R10, 0xff, RZ, 0xc0, !PT ;  /* 0x000000ff0a177812 */ /* 0x000fe400078ec0ff */
[----:B------:R-:W-:Y:S02]  /*2670*/  SHF.R.U32.HI R39, RZ, 0x8, R9 ;  /* 0x00000008ff277819 */ /* 0x000fe40000011609 */
[----:B------:R-:W-:Y:S01]  /*2680*/  IADD3 R43, R23, -0x80, RZ ;  /* 0xffffff80172b7810 */ /* 0x000fe20007ffe0ff */
[----:B------:R1:W4:Y:S01]  /*2690*/  I2F.F16 R48, R21 ;  /* 0x0000001500307306 */ /* 0x0003220000200c00 */
[--C-:B---3--:R-:W-:Y:S02]  /*26a0*/  SHF.R.U32.HI R20, RZ, 0x8, R8.reuse ;  /* 0x00000008ff147819 */ /* 0x108fe40000011608 */
[----:B------:R-:W-:Y:S02]  /*26b0*/  SHF.R.U32.HI R8, RZ, 0x10, R8 ;  /* 0x00000010ff087819 */ /* 0x000fe40000011608 */
[----:B------:R-:W-:-:S02]  /*26c0*/  LOP3.LUT R20, R20, 0xff, RZ, 0xc0, !PT ;  /* 0x000000ff14147812 */ /* 0x000fc400078ec0ff */
[----:B------:R-:W-:Y:S01]  /*26d0*/  LOP3.LUT R8, R8, 0xff, RZ, 0xc0, !PT ;  /* 0x000000ff08087812 */ /* 0x000fe200078ec0ff */
[----:B------:R-:W-:Y:S01]  /*26e0*/  I2F.F16 R43, R43 ;  /* 0x0000002b002b7306 */ /* 0x000fe20000200c00 */
[----:B------:R-:W-:Y:S02]  /*26f0*/  IADD3 R44, R20, -0x80, RZ ;  /* 0xffffff80142c7810 */ /* 0x000fe40007ffe0ff */
[----:B-1----:R-:W1:Y:S01]  /*2700*/  LDS.64 R20, [UR5+0x20] ;  /* 0x00002005ff147984 */ /* 0x002e620008000a00 */
[----:B------:R-:W-:Y:S02]  /*2710*/  LOP3.LUT R42, R39, 0xff, RZ, 0xc0, !PT ;  /* 0x000000ff272a7812 */ /* 0x000fe400078ec0ff */
[----:B------:R-:W-:Y:S01]  /*2720*/  IADD3 R8, R8, -0x80, RZ ;  /* 0xffffff8008087810 */ /* 0x000fe20007ffe0ff */
[----:B----4-:R-:W-:Y:S01]  /*2730*/  HADD2.F32 R53, -RZ, R48.H0_H0 ;  /* 0x20000030ff357230 */ /* 0x010fe20000004100 */
[----:B------:R-:W-:Y:S01]  /*2740*/  IADD3 R45, R42, -0x80, RZ ;  /* 0xffffff802a2d7810 */ /* 0x000fe20007ffe0ff */
[----:B------:R-:W3:Y:S01]  /*2750*/  I2F.F16 R44, R44 ;  /* 0x0000002c002c7306 */ /* 0x000ee20000200c00 */
[----:B------:R-:W-:-:S02]  /*2760*/  SHF.R.U32.HI R42, RZ, 0x8, R10 ;  /* 0x00000008ff2a7819 */ /* 0x000fc4000001160a */
[----:B------:R-:W-:Y:S02]  /*2770*/  LEA.HI R37, R9, 0xffffff80, RZ, 0x8 ;  /* 0xffffff8009257811 */ /* 0x000fe400078f40ff */
[----:B------:R-:W-:Y:S02]  /*2780*/  LOP3.LUT R23, R11, 0xff, RZ, 0xc0, !PT ;  /* 0x000000ff0b177812 */ /* 0x000fe400078ec0ff */
[----:B------:R-:W-:Y:S01]  /*2790*/  SHF.R.U32.HI R9, RZ, 0x10, R9 ;  /* 0x00000010ff097819 */ /* 0x000fe20000011609 */
[----:B------:R4:W0:Y:S01]  /*27a0*/  I2F.F16 R39, R8 ;  /* 0x0000000800277306 */ /* 0x0008220000200c00 */
[----:B------:R-:W-:Y:S02]  /*27b0*/  LOP3.LUT R46, R42, 0xff, RZ, 0xc0, !PT ;  /* 0x000000ff2a2e7812 */ /* 0x000fe400078ec0ff */
[----:B------:R-:W-:Y:S02]  /*27c0*/  IADD3 R23, R23, -0x80, RZ ;  /* 0xffffff8017177810 */ /* 0x000fe40007ffe0ff */
[----:B------:R-:W-:-:S02]  /*27d0*/  LEA.HI R22, R11, 0xffffff80, RZ, 0x8 ;  /* 0xffffff800b167811 */ /* 0x000fc400078f40ff */
[----:B------:R-:W-:Y:S01]  /*27e0*/  LOP3.LUT R9, R9, 0xff, RZ, 0xc0, !PT ;  /* 0x000000ff09097812 */ /* 0x000fe200078ec0ff */
[----:B------:R-:W1:Y:S01]  /*27f0*/  I2F.F16 R45, R45 ;  /* 0x0000002d002d7306 */ /* 0x000e620000200c00 */
[--C-:B----4-:R-:W-:Y:S01]  /*2800*/  SHF.R.U32.HI R8, RZ, 0x8, R11.reuse ;  /* 0x00000008ff087819 */ /* 0x110fe2000001160b */
[----:B---3--:R-:W-:Y:S01]  /*2810*/  HADD2.F32 R44, -RZ, R44.H0_H0 ;  /* 0x2000002cff2c7230 */ /* 0x008fe20000004100 */
[----:B------:R-:W-:Y:S02]  /*2820*/  SHF.R.U32.HI R11, RZ, 0x10, R11 ;  /* 0x00000010ff0b7819 */ /* 0x000fe4000001160b */
[----:B------:R-:W-:Y:S02]  /*2830*/  LOP3.LUT R8, R8, 0xff, RZ, 0xc0, !PT ;  /* 0x000000ff08087812 */ /* 0x000fe400078ec0ff */
[----:B------:R-:W-:Y:S01]  /*2840*/  IADD3 R46, R46, -0x80, RZ ;  /* 0xffffff802e2e7810 */ /* 0x000fe20007ffe0ff */
[----:B------:R-:W3:Y:S01]  /*2850*/  I2F.F16 R23, R23 ;  /* 0x0000001700177306 */ /* 0x000ee20000200c00 */
[----:B------:R-:W-:Y:S01]  /*2860*/  IADD3 R47, R8, -0x80, RZ ;  /* 0xffffff80082f7810 */ /* 0x000fe20007ffe0ff */
[----:B0-----:R-:W-:Y:S01]  /*2870*/  HADD2.F32 R39, -RZ, R39.H0_H0 ;  /* 0x20000027ff277230 */ /* 0x001fe20000004100 */
[----:B------:R-:W-:-:S02]  /*2880*/  IADD3 R9, R9, -0x80, RZ ;  /* 0xffffff8009097810 */ /* 0x000fc40007ffe0ff */
[----:B------:R-:W-:Y:S01]  /*2890*/  LOP3.LUT R11, R11, 0xff, RZ, 0xc0, !PT ;  /* 0x000000ff0b0b7812 */ /* 0x000fe200078ec0ff */
[----:B-1----:R-:W-:Y:S02]  /*28a0*/  HADD2.F32 R45, -RZ, R45.H0_H0 ;  /* 0x2000002dff2d7230 */ /* 0x002fe40000004100 */
[----:B------:R0:W-:Y:S01]  /*28b0*/  I2F.F16 R42, R9 ;  /* 0x00000009002a7306 */ /* 0x0001e20000200c00 */
[----:B------:R-:W-:Y:S01]  /*28c0*/  IADD3 R51, R11, -0x80, RZ ;  /* 0xffffff800b337810 */ /* 0x000fe20007ffe0ff */
[----:B------:R-:W-:Y:S01]  /*28d0*/  HADD2.F32 R8, -RZ, R20.H0_H0 ;  /* 0x20000014ff087230 */ /* 0x000fe20000004100 */
[----:B------:R-:W-:Y:S01]  /*28e0*/  LEA.HI R35, R10, 0xffffff80, RZ, 0x8 ;  /* 0xffffff800a237811 */ /* 0x000fe200078f40ff */
[----:B------:R-:W-:Y:S01]  /*28f0*/  HADD2.F32 R11, -RZ, R43.H0_H0 ;  /* 0x2000002bff0b7230 */ /* 0x000fe20000004100 */
[----:B------:R-:W-:Y:S02]  /*2900*/  SHF.R.U32.HI R10, RZ, 0x10, R10 ;  /* 0x00000010ff0a7819 */ /* 0x000fe4000001160a */
[----:B------:R-:W-:Y:S01]  /*2910*/  FFMA.FTZ R48, R8, R53, RZ ;  /* 0x0000003508307223 */ /* 0x000fe200000100ff */
[----:B------:R-:W-:Y:S01]  /*2920*/  I2F.F16 R46, R46 ;  /* 0x0000002e002e7306 */ /* 0x000fe20000200c00 */
[----:B0-----:R-:W-:Y:S01]  /*2930*/  HADD2.F32 R9, -RZ, R49.H0_H0 ;  /* 0x20000031ff097230 */ /* 0x001fe20000004100 */
[----:B------:R-:W-:Y:S01]  /*2940*/  LOP3.LUT R10, R10, 0xff, RZ, 0xc0, !PT ;  /* 0x000000ff0a0a7812 */ /* 0x000fe200078ec0ff */
[----:B---3--:R-:W-:-:S03]  /*2950*/  HADD2.F32 R23, -RZ, R23.H0_H0 ;  /* 0x20000017ff177230 */ /* 0x008fc60000004100 */
[----:B------:R-:W-:Y:S01]  /*2960*/  FFMA.FTZ R49, R9, R8, RZ ;  /* 0x0000000809317223 */ /* 0x000fe200000100ff */
[C---:B------:R-:W-:Y:S01]  /*2970*/  FFMA.FTZ R9, R8.reuse, R11, RZ ;  /* 0x0000000b08097223 */ /* 0x040fe200000100ff */
[----:B------:R-:W0:Y:S01]  /*2980*/  I2F.F16 R47, R47 ;  /* 0x0000002f002f7306 */ /* 0x000e220000200c00 */
[----:B------:R-:W-:Y:S01]  /*2990*/  FFMA.FTZ R8, R8, R23, RZ ;  /* 0x0000001708087223 */ /* 0x000fe200000100ff */
[----:B------:R-:W-:-:S06]  /*29a0*/  IADD3 R10, R10, -0x80, RZ ;  /* 0xffffff800a0a7810 */ /* 0x000fcc0007ffe0ff */
[----:B------:R-:W-:Y:S01]  /*29b0*/  I2F.F16 R10, R10 ;  /* 0x0000000a000a7306 */ /* 0x000fe20000200c00 */
[----:B0-----:R-:W-:-:S07]  /*29c0*/  HADD2.F32 R47, -RZ, R47.H0_H0 ;  /* 0x2000002fff2f7230 */ /* 0x001fce0000004100 */
[----:B------:R-:W0:Y:S08]  /*29d0*/  I2F.F16 R43, R51 ;  /* 0x00000033002b7306 */ /* 0x000e300000200c00 */
[----:B------:R-:W1:Y:S01]  /*29e0*/  I2F.F16 R38, R38 ;  /* 0x0000002600267306 */ /* 0x000e620000200c00 */
[----:B0-----:R-:W-:-:S07]  /*29f0*/  HADD2.F32 R51, -RZ, R43.H0_H0 ;  /* 0x2000002bff337230 */ /* 0x001fce0000004100 */
[----:B------:R-:W0:Y:S01]  /*2a00*/  I2F.F16 R37, R37 ;  /* 0x0000002500257306 */ /* 0x000e220000200c00 */
[----:B-1----:R-:W-:-:S07]  /*2a10*/  HADD2.F32 R43, -RZ, R38.H0_H0 ;  /* 0x20000026ff2b7230 */ /* 0x002fce0000004100 */
[----:B------:R-:W-:Y:S01]  /*2a20*/  I2F.F16 R22, R22 ;  /* 0x0000001600167306 */ /* 0x000fe20000200c00 */
[----:B0-----:R-:W-:-:S07]  /*2a30*/  HADD2.F32 R37, -RZ, R37.H0_H0 ;  /* 0x20000025ff257230 */ /* 0x001fce0000004100 */
[----:B------:R-:W-:Y:S01]  /*2a40*/  I2F.F16 R35, R35 ;  /* 0x0000002300237306 */ /* 0x000fe20000200c00 */
[C---:B--2---:R-:W-:Y:S02]  /*2a50*/  LOP3.LUT R50, R16.reuse, 0xff, RZ, 0xc0, !PT ;  /* 0x000000ff10327812 */ /* 0x044fe400078ec0ff */
[----:B------:R-:W-:Y:S02]  /*2a60*/  LEA.HI R36, R16, 0xffffff80, RZ, 0x8 ;  /* 0xffffff8010247811 */ /* 0x000fe400078f40ff */
[----:B------:R-:W-:Y:S01]  /*2a70*/  IADD3 R11, R50, -0x80, RZ ;  /* 0xffffff80320b7810 */ /* 0x000fe20007ffe0ff */
[----:B------:R-:W-:Y:S01]  /*2a80*/  HADD2.F32 R50, -RZ, R20.H1_H1 ;  /* 0x30000014ff327230 */ /* 0x000fe20000004100 */
[C---:B------:R-:W-:Y:S02]  /*2a90*/  LEA.HI R31, R17.reuse, 0xffffff80, RZ, 0x8 ;  /* 0xffffff80111f7811 */ /* 0x040fe400078f40ff */
[----:B------:R-:W-:Y:S01]  /*2aa0*/  LOP3.LUT R20, R17, 0xff, RZ, 0xc0, !PT ;  /* 0x000000ff11147812 */ /* 0x000fe200078ec0ff */
[----:B------:R-:W0:Y:S01]  /*2ab0*/  I2F.F16 R36, R36 ;  /* 0x0000002400247306 */ /* 0x000e220000200c00 */
[----:B------:R-:W-:Y:S01]  /*2ac0*/  FFMA.FTZ R48, R50, R45, R48 ;  /* 0x0000002d32307223 */ /* 0x000fe20000010030 */
[----:B------:R-:W-:-:S02]  /*2ad0*/  HADD2.F32 R45, -RZ, R46.H0_H0 ;  /* 0x2000002eff2d7230 */ /* 0x000fc40000004100 */
[----:B------:R-:W-:Y:S01]  /*2ae0*/  FFMA.FTZ R46, R50, R47, R8 ;  /* 0x0000002f322e7223 */ /* 0x000fe20000010008 */
[----:B------:R-:W-:Y:S01]  /*2af0*/  SHF.R.U32.HI R8, RZ, 0x8, R16 ;  /* 0x00000008ff087819 */ /* 0x000fe20000011610 */
[----:B------:R-:W-:Y:S01]  /*2b00*/  FFMA.FTZ R52, R44, R50, R49 ;  /* 0x000000322c347223 */ /* 0x000fe20000010031 */
[--C-:B------:R-:W-:Y:S02]  /*2b10*/  HADD2.F32 R47, -RZ, R21.reuse.H0_H0 ;  /* 0x20000015ff2f7230 */ /* 0x100fe40000004100 */
        /* <DEDUP_REMOVED lines=13> */
[----:B------:R-:W0:Y:S01]  /*2bf0*/  LDS.64 R8, [UR5+0x28] ;  /* 0x00002805ff087984 */ /* 0x000e220008000a00 */
[----:B------:R-:W-:Y:S01]  /*2c00*/  SHF.R.U32.HI R48, RZ, 0x8, R17 ;  /* 0x00000008ff307819 */ /* 0x000fe20000011611 */
[C---:B------:R-:W-:Y:S01]  /*2c10*/  FFMA.FTZ R45, R47.reuse, R50, R45 ;  /* 0x000000322f2d7223 */ /* 0x040fe2000001002d */
[----:B------:R-:W-:Y:S01]  /*2c20*/  SHF.R.U32.HI R50, RZ, 0x10, R17 ;  /* 0x00000010ff327819 */ /* 0x000fe20000011611 */
[----:B------:R-:W-:Y:S01]  /*2c30*/  FFMA.FTZ R47, R47, R51, R46 ;  /* 0x000000332f2f7223 */ /* 0x000fe2000001002e */
[----:B------:R-:W-:Y:S01]  /*2c40*/  LOP3.LUT R48, R48, 0xff, RZ, 0xc0, !PT ;  /* 0x000000ff30307812 */ /* 0x000fe200078ec0ff */
[----:B------:R-:W-:Y:S01]  /*2c50*/  HADD2.F32 R46, -RZ, R22.H0_H0 ;  /* 0x20000016ff2e7230 */ /* 0x000fe20000004100 */
[----:B------:R-:W-:Y:S01]  /*2c60*/  SHF.R.U32.HI R38, RZ, 0x8, R18 ;  /* 0x00000008ff267819 */ /* 0x000fe20000011612 */
[----:B------:R-:W1:Y:S01]  /*2c70*/  I2F.F16 R44, R44 ;  /* 0x0000002c002c7306 */ /* 0x000e620000200c00 */
[----:B------:R-:W-:Y:S01]  /*2c80*/  IADD3 R17, R48, -0x80, RZ ;  /* 0xffffff8030117810 */ /* 0x000fe20007ffe0ff */
[----:B------:R-:W-:Y:S01]  /*2c90*/  HADD2.F32 R48, -RZ, R21.H1_H1 ;  /* 0x30000015ff307230 */ /* 0x000fe20000004100 */
[----:B------:R-:W-:-:S02]  /*2ca0*/  IADD3 R20, R20, -0x80, RZ ;  /* 0xffffff8014147810 */ /* 0x000fc40007ffe0ff */
[----:B------:R-:W-:Y:S02]  /*2cb0*/  LOP3.LUT R23, R18, 0xff, RZ, 0xc0, !PT ;  /* 0x000000ff12177812 */ /* 0x000fe400078ec0ff */
[----:B------:R-:W-:Y:S01]  /*2cc0*/  FFMA.FTZ R42, R43, R48, R42 ;  /* 0x000000302b2a7223 */ /* 0x000fe2000001002a */
[----:B------:R-:W-:Y:S01]  /*2cd0*/  SHF.R.U32.HI R43, RZ, 0x10, R18 ;  /* 0x00000010ff2b7819 */ /* 0x000fe20000011612 */
[----:B------:R-:W2:Y:S01]  /*2ce0*/  I2F.F16 R20, R20 ;  /* 0x0000001400147306 */ /* 0x000ea20000200c00 */
[----:B------:R-:W-:Y:S01]  /*2cf0*/  LOP3.LUT R38, R38, 0xff, RZ, 0xc0, !PT ;  /* 0x000000ff26267812 */ /* 0x000fe200078ec0ff */
[C---:B------:R-:W-:Y:S01]  /*2d00*/  FFMA.FTZ R39, R48.reuse, R37, R39 ;  /* 0x0000002530277223 */ /* 0x040fe20000010027 */
[----:B------:R-:W-:Y:S01]  /*2d10*/  SHF.R.U32.HI R22, RZ, 0x8, R19 ;  /* 0x00000008ff167819 */ /* 0x000fe20000011613 */
[----:B------:R-:W-:Y:S01]  /*2d20*/  FFMA.FTZ R47, R48, R46, R47 ;  /* 0x0000002e302f7223 */ /* 0x000fe2000001002f */
[----:B------:R-:W-:Y:S01]  /*2d30*/  LOP3.LUT R43, R43, 0xff, RZ, 0xc0, !PT ;  /* 0x000000ff2b2b7812 */ /* 0x000fe200078ec0ff */
[----:B-1----:R-:W-:Y:S01]  /*2d40*/  HADD2.F32 R44, -RZ, R44.H0_H0 ;  /* 0x2000002cff2c7230 */ /* 0x002fe20000004100 */
[----:B------:R-:W-:Y:S01]  /*2d50*/  LEA.HI R26, R18, 0xffffff80, RZ, 0x8 ;  /* 0xffffff80121a7811 */ /* 0x000fe200078f40ff */
[----:B------:R-:W-:Y:S01]  /*2d60*/  I2F.F16 R17, R17 ;  /* 0x0000001100117306 */ /* 0x000fe20000200c00 */
[----:B------:R-:W-:-:S02]  /*2d70*/  IADD3 R23, R23, -0x80, RZ ;  /* 0xffffff8017177810 */ /* 0x000fc40007ffe0ff */
[----:B------:R-:W-:Y:S01]  /*2d80*/  IADD3 R18, R38, -0x80, RZ ;  /* 0xffffff8026127810 */ /* 0x000fe20007ffe0ff */
[----:B------:R-:W-:Y:S01]  /*2d90*/  HADD2.F32 R38, -RZ, R35.H0_H0 ;  /* 0x20000023ff267230 */ /* 0x000fe20000004100 */
[----:B------:R-:W-:Y:S02]  /*2da0*/  LOP3.LUT R37, R22, 0xff, RZ, 0xc0, !PT ;  /* 0x000000ff16257812 */ /* 0x000fe400078ec0ff */
[----:B------:R-:W-:Y:S01]  /*2db0*/  LOP3.LUT R50, R50, 0xff, RZ, 0xc0, !PT ;  /* 0x000000ff32327812 */ /* 0x000fe200078ec0ff */
[----:B------:R-:W1:Y:S01]  /*2dc0*/  I2F.F16 R23, R23 ;  /* 0x0000001700177306 */ /* 0x000e620000200c00 */
[----:B------:R-:W-:Y:S01]  /*2dd0*/  IADD3 R35, R43, -0x80, RZ ;  /* 0xffffff802b237810 */ /* 0x000fe20007ffe0ff */
[----:B------:R-:W-:Y:S01]  /*2de0*/  FFMA.FTZ R45, R48, R38, R45 ;  /* 0x00000026302d7223 */ /* 0x000fe2000001002d */
[----:B------:R-:W-:Y:S02]  /*2df0*/  LEA.HI R22, R19, 0xffffff80, RZ, 0x8 ;  /* 0xffffff8013167811 */ /* 0x000fe400078f40ff */
[----:B------:R-:W-:-:S02]  /*2e00*/  SHF.R.U32.HI R43, RZ, 0x10, R19 ;  /* 0x00000010ff2b7819 */ /* 0x000fc40000011613 */
[----:B------:R-:W-:Y:S01]  /*2e10*/  IADD3 R19, R37, -0x80, RZ ;  /* 0xffffff8025137810 */ /* 0x000fe20007ffe0ff */
[----:B------:R-:W3:Y:S01]  /*2e20*/  I2F.F16 R16, R16 ;  /* 0x0000001000107306 */ /* 0x000ee20000200c00 */
[----:B------:R-:W-:Y:S01]  /*2e30*/  IADD3 R21, R50, -0x80, RZ ;  /* 0xffffff8032157810 */ /* 0x000fe20007ffe0ff */
[--C-:B0-----:R-:W-:Y:S01]  /*2e40*/  HADD2.F32 R38, -RZ, R8.reuse.H0_H0 ;  /* 0x20000008ff267230 */ /* 0x101fe20000004100 */
[----:B------:R-:W-:Y:S01]  /*2e50*/  LOP3.LUT R43, R43, 0xff, RZ, 0xc0, !PT ;  /* 0x000000ff2b2b7812 */ /* 0x000fe200078ec0ff */
[----:B------:R-:W-:Y:S01]  /*2e60*/  HADD2.F32 R37, -RZ, R11.H0_H0 ;  /* 0x2000000bff257230 */ /* 0x000fe20000004100 */
[----:B------:R-:W-:Y:S01]  /*2e70*/  IADD3 R49, R49, -0x80, RZ ;  /* 0xffffff8031317810 */ /* 0x000fe20007ffe0ff */
[----:B------:R-:W-:Y:S01]  /*2e80*/  HADD2.F32 R8, -RZ, R8.H1_H1 ;  /* 0x30000008ff087230 */ /* 0x000fe20000004100 */
[----:B------:R-:W-:Y:S01]  /*2e90*/  IADD3 R43, R43, -0x80, RZ ;  /* 0xffffff802b2b7810 */ /* 0x000fe20007ffe0ff */
[----:B------:R-:W0:Y:S01]  /*2ea0*/  I2F.F16 R18, R18 ;  /* 0x0000001200127306 */ /* 0x000e220000200c00 */
[----:B------:R-:W-:Y:S01]  /*2eb0*/  FFMA.FTZ R37, R37, R38, R42 ;  /* 0x0000002625257223 */ /* 0x000fe2000001002a */
[----:B--2---:R-:W-:-:S02]  /*2ec0*/  HADD2.F32 R42, -RZ, R20.H0_H0 ;  /* 0x20000014ff2a7230 */ /* 0x004fc40000004100 */
[C---:B------:R-:W-:Y:S01]  /*2ed0*/  FFMA.FTZ R44, R38.reuse, R44, R47 ;  /* 0x0000002c262c7223 */ /* 0x040fe2000001002f */
[----:B-1----:R-:W-:Y:S02]  /*2ee0*/  HADD2.F32 R46, -RZ, R23.H0_H0 ;  /* 0x20000017ff2e7230 */ /* 0x002fe40000004100 */
[----:B------:R-:W-:Y:S02]  /*2ef0*/  HADD2.F32 R17, -RZ, R17.H0_H0 ;  /* 0x20000011ff117230 */ /* 0x000fe40000004100 */
[C---:B------:R-:W-:Y:S01]  /*2f00*/  FFMA.FTZ R39, R38.reuse, R42, R39 ;  /* 0x0000002a26277223 */ /* 0x040fe20000010027 */
[----:B------:R-:W1:Y:S01]  /*2f10*/  I2F.F16 R19, R19 ;  /* 0x0000001300137306 */ /* 0x000e620000200c00 */
[----:B---3--:R-:W-:Y:S02]  /*2f20*/  HADD2.F32 R16, -RZ, R16.H0_H0 ;  /* 0x20000010ff107230 */ /* 0x008fe40000004100 */
[----:B------:R-:W-:Y:S01]  /*2f30*/  FFMA.FTZ R45, R38, R46, R45 ;  /* 0x0000002e262d7223 */ /* 0x000fe2000001002d */
[----:B------:R-:W-:Y:S01]  /*2f40*/  FFMA.FTZ R38, R8, R17, R39 ;  /* 0x0000001108267223 */ /* 0x000fe20000010027 */
[----:B------:R-:W-:-:S02]  /*2f50*/  HADD2.F32 R11, -RZ, R9.H0_H0 ;  /* 0x20000009ff0b7230 */ /* 0x000fc40000004100 */
[----:B------:R-:W-:Y:S01]  /*2f60*/  FFMA.FTZ R16, R16, R8, R37 ;  /* 0x0000000810107223 */ /* 0x000fe20000010025 */
[----:B0-----:R-:W-:Y:S01]  /*2f70*/  HADD2.F32 R23, -RZ, R18.H0_H0 ;  /* 0x20000012ff177230 */ /* 0x001fe20000004100 */
[----:B------:R-:W0:Y:S01]  /*2f80*/  I2F.F16 R10, R49 ;  /* 0x00000031000a7306 */ /* 0x000e220000200c00 */
[----:B------:R-:W-:Y:S02]  /*2f90*/  HADD2.F32 R9, -RZ, R9.H1_H1 ;  /* 0x30000009ff097230 */ /* 0x000fe40000004100 */
[----:B-1----:R-:W-:-:S05]  /*2fa0*/  HADD2.F32 R19, -RZ, R19.H0_H0 ;  /* 0x20000013ff137230 */ /* 0x002fca0000004100 */
[----:B------:R-:W1:Y:S01]  /*2fb0*/  I2F.F16 R21, R21 ;  /* 0x0000001500157306 */ /* 0x000e620000200c00 */
[----:B------:R-:W-:Y:S01]  /*2fc0*/  FFMA.FTZ R44, R8, R19, R44 ;  /* 0x00000013082c7223 */ /* 0x000fe2000001002c */
[----:B0-----:R-:W-:-:S06]  /*2fd0*/  HADD2.F32 R17, -RZ, R10.H0_H0 ;  /* 0x2000000aff117230 */ /* 0x001fcc0000004100 */
[----:B------:R-:W0:Y:S01]  /*2fe0*/  I2F.F16 R35, R35 ;  /* 0x0000002300237306 */ /* 0x000e220000200c00 */
[----:B------:R-:W-:Y:S01]  /*2ff0*/  FFMA.FTZ R10, R8, R23, R45 ;  /* 0x00000017080a7223 */ /* 0x000fe2000001002d */
[----:B------:R-:W-:Y:S01]  /*3000*/  FFMA.FTZ R17, R17, R11, R16 ;  /* 0x0000000b11117223 */ /* 0x000fe20000010010 */
[----:B-1----:R-:W-:-:S05]  /*3010*/  HADD2.F32 R21, -RZ, R21.H0_H0 ;  /* 0x20000015ff157230 */ /* 0x002fca0000004100 */
        /* <DEDUP_REMOVED lines=28> */
.L_x_5070:
[----:B------:R-:W-:Y:S01]  /*31e0*/  IMAD.WIDE R40, R2, 0x8, R40 ;  /* 0x0000000802287825 */ /* 0x000fe200078e0228 */
[----:B------:R-:W-:Y:S06]  /*31f0*/  @!P1 BRA `(.L_x_5071) ;  /* 0x0000000800fc9947 */ /* 0x000fec0003800000 */
[----:B-----5:R-:W2:Y:S01]  /*3200*/  LDG.E.128.CONSTANT R8, desc[UR6][R40.64] ;  /* 0x0000000628087981 */ /* 0x020ea2000c1e9d00 */
[----:B------:R-:W-:Y:S02]  /*3210*/  SHF.R.U32.HI R18, RZ, 0x8, R12 ;  /* 0x00000008ff127819 */ /* 0x000fe4000001160c */
[----:B------:R-:W-:Y:S02]  /*3220*/  LOP3.LUT R17, R12, 0xff, RZ, 0xc0, !PT ;  /* 0x000000ff0c117812 */ /* 0x000fe400078ec0ff */
[----:B------:R-:W-:Y:S02]  /*3230*/  LOP3.LUT R18, R18, 0xff, RZ, 0xc0, !PT ;  /* 0x000000ff12127812 */ /* 0x000fe400078ec0ff */
[----:B------:R-:W-:Y:S02]  /*3240*/  LEA.HI R22, R12, 0xffffff80, RZ, 0x8 ;  /* 0xffffff800c167811 */ /* 0x000fe400078f40ff */
[----:B------:R-:W-:Y:S02]  /*3250*/  IADD3 R43, R18, -0x80, RZ ;  /* 0xffffff80122b7810 */ /* 0x000fe40007ffe0ff */
[----:B------:R-:W-:-:S02]  /*3260*/  SHF.R.U32.HI R18, RZ, 0x8, R13 ;  /* 0x00000008ff127819 */ /* 0x000fc4000001160d */
[----:B------:R-:W-:Y:S01]  /*3270*/  IADD3 R50, R17, -0x80, RZ ;  /* 0xffffff8011327810 */ /* 0x000fe20007ffe0ff */
[----:B------:R-:W-:Y:S01]  /*3280*/  I2F.F16 R22, R22 ;  /* 0x0000001600167306 */ /* 0x000fe20000200c00 */
[----:B------:R-:W-:Y:S02]  /*3290*/  LOP3.LUT R18, R18, 0xff, RZ, 0xc0, !PT ;  /* 0x000000ff12127812 */ /* 0x000fe400078ec0ff */
[----:B------:R-:W-:Y:S02]  /*32a0*/  LOP3.LUT R17, R13, 0xff, RZ, 0xc0, !PT ;  /* 0x000000ff0d117812 */ /* 0x000fe400078ec0ff */
[----:B------:R-:W-:Y:S02]  /*32b0*/  IADD3 R42, R18, -0x80, RZ ;  /* 0xffffff80122a7810 */ /* 0x000fe40007ffe0ff */
[----:B------:R-:W3:Y:S01]  /*32c0*/  LDS.64 R18, [UR5+0x30] ;  /* 0x00003005ff127984 */ /* 0x000ee20008000a00 */
[----:B------:R-:W-:Y:S01]  /*32d0*/  SHF.R.U32.HI R12, RZ, 0x10, R12 ;  /* 0x00000010ff0c7819 */ /* 0x000fe2000001160c */
[----:B------:R-:W-:Y:S01]  /*32e0*/  I2F.F16 R50, R50 ;  /* 0x0000003200327306 */ /* 0x000fe20000200c00 */
[----:B------:R-:W-:-:S02]  /*32f0*/  IADD3 R48, R17, -0x80, RZ ;  /* 0xffffff8011307810 */ /* 0x000fc40007ffe0ff */
[----:B------:R-:W-:Y:S02]  /*3300*/  LOP3.LUT R12, R12, 0xff, RZ, 0xc0, !PT ;  /* 0x000000ff0c0c7812 */ /* 0x000fe400078ec0ff */
[----:B------:R-:W-:Y:S02]  /*3310*/  LOP3.LUT R17, R14, 0xff, RZ, 0xc0, !PT ;  /* 0x000000ff0e117812 */ /* 0x000fe400078ec0ff */
[----:B------:R-:W-:Y:S01]  /*3320*/  IADD3 R12, R12, -0x80, RZ ;  /* 0xffffff800c0c7810 */ /* 0x000fe20007ffe0ff */
[----:B------:R-:W4:Y:S01]  /*3330*/  I2F.F16 R48, R48 ;  /* 0x0000003000307306 */ /* 0x000f220000200c00 */
[----:B------:R-:W-:Y:S02]  /*3340*/  IADD3 R49, R17, -0x80, RZ ;  /* 0xffffff8011317810 */ /* 0x000fe40007ffe0ff */
[----:B------:R-:W-:Y:S02]  /*3350*/  LOP3.LUT R17, R15, 0xff, RZ, 0xc0, !PT ;  /* 0x000000ff0f117812 */ /* 0x000fe400078ec0ff */
[----:B------:R-:W-:-:S02]  /*3360*/  SHF.R.U32.HI R36, RZ, 0x8, R14 ;  /* 0x00000008ff247819 */ /* 0x000fc4000001160e */
[----:B------:R-:W-:Y:S01]  /*3370*/  IADD3 R17, R17, -0x80, RZ ;  /* 0xffffff8011117810 */ /* 0x000fe20007ffe0ff */
[----:B------:R0:W-:Y:S01]  /*3380*/  I2F.F16 R35, R12 ;  /* 0x0000000c00237306 */ /* 0x0001e20000200c00 */
[----:B------:R-:W-:Y:S02]  /*3390*/  LEA.HI R26, R13, 0xffffff80, RZ, 0x8 ;  /* 0xffffff800d1a7811 */ /* 0x000fe400078f40ff */
[----:B------:R-:W-:Y:S02]  /*33a0*/  SHF.R.U32.HI R13, RZ, 0x10, R13 ;  /* 0x00000010ff0d7819 */ /* 0x000fe4000001160d */
[----:B------:R-:W-:Y:S02]  /*33b0*/  LOP3.LUT R37, R36, 0xff, RZ, 0xc0, !PT ;  /* 0x000000ff24257812 */ /* 0x000fe400078ec0ff */
[----:B------:R-:W-:Y:S01]  /*33c0*/  LOP3.LUT R13, R13, 0xff, RZ, 0xc0, !PT ;  /* 0x000000ff0d0d7812 */ /* 0x000fe200078ec0ff */
[----:B------:R-:W-:Y:S01]  /*33d0*/  I2F.F16 R49, R49 ;  /* 0x0000003100317306 */ /* 0x000fe20000200c00 */
[----:B0-----:R-:W-:Y:S01]  /*33e0*/  SHF.R.U32.HI R12, RZ, 0x8, R15 ;  /* 0x00000008ff0c7819 */ /* 0x001fe2000001160f */
[----:B----4-:R-:W-:Y:S01]  /*33f0*/  HADD2.F32 R53, -RZ, R48.H0_H0 ;  /* 0x20000030ff357230 */ /* 0x010fe20000004100 */
[----:B------:R-:W-:-:S02]  /*3400*/  LEA.HI R16, R15, 0xffffff80, RZ, 0x8 ;  /* 0xffffff800f107811 */ /* 0x000fc400078f40ff */
[----:B------:R-:W-:Y:S02]  /*3410*/  LOP3.LUT R12, R12, 0xff, RZ, 0xc0, !PT ;  /* 0x000000ff0c0c7812 */ /* 0x000fe400078ec0ff */
[----:B------:R-:W-:Y:S01]  /*3420*/  IADD3 R37, R37, -0x80, RZ ;  /* 0xffffff8025257810 */ /* 0x000fe20007ffe0ff */
[----:B------:R-:W0:Y:S01]  /*3430*/  I2F.F16 R17, R17 ;  /* 0x0000001100117306 */ /* 0x000e220000200c00 */
[----:B------:R-:W-:Y:S02]  /*3440*/  IADD3 R45, R12, -0x80, RZ ;  /* 0xffffff800c2d7810 */ /* 0x000fe40007ffe0ff */
[----:B------:R-:W-:Y:S02]  /*3450*/  SHF.R.U32.HI R15, RZ, 0x10, R15 ;  /* 0x00000010ff0f7819 */ /* 0x000fe4000001160f */
[----:B------:R-:W-:Y:S01]  /*3460*/  IADD3 R13, R13, -0x80, RZ ;  /* 0xffffff800d0d7810 */ /* 0x000fe20007ffe0ff */
[----:B---3--:R-:W-:Y:S01]  /*3470*/  HADD2.F32 R46, -RZ, R18.H1_H1 ;  /* 0x30000012ff2e7230 */ /* 0x008fe20000004100 */
[----:B------:R-:W-:Y:S01]  /*3480*/  LOP3.LUT R15, R15, 0xff, RZ, 0xc0, !PT ;  /* 0x000000ff0f0f7812 */ /* 0x000fe200078ec0ff */
[----:B------:R-:W3:Y:S01]  /*3490*/  I2F.F16 R43, R43 ;  /* 0x0000002b002b7306 */ /* 0x000ee20000200c00 */
[----:B------:R-:W-:-:S02]  /*34a0*/  LEA.HI R31, R14, 0xffffff80, RZ, 0x8 ;  /* 0xffffff800e1f7811 */ /* 0x000fc400078f40ff */
[----:B------:R-:W-:Y:S02]  /*34b0*/  IADD3 R15, R15, -0x80, RZ ;  /* 0xffffff800f0f7810 */ /* 0x000fe40007ffe0ff */
[----:B------:R-:W-:Y:S01]  /*34c0*/  SHF.R.U32.HI R14, RZ, 0x10, R14 ;  /* 0x00000010ff0e7819 */ /* 0x000fe2000001160e */
[----:B0-----:R-:W-:Y:S02]  /*34d0*/  HADD2.F32 R17, -RZ, R17.H0_H0 ;  /* 0x20000011ff117230 */ /* 0x001fe40000004100 */
[----:B------:R-:W0:Y:S01]  /*34e0*/  I2F.F16 R44, R37 ;  /* 0x00000025002c7306 */ /* 0x000e220000200c00 */
[----:B------:R-:W-:-:S04]  /*34f0*/  LOP3.LUT R14, R14, 0xff, RZ, 0xc0, !PT ;  /* 0x000000ff0e0e7812 */ /* 0x000fc800078ec0ff */
[----:B------:R-:W-:Y:S01]  /*3500*/  IADD3 R14, R14, -0x80, RZ ;  /* 0xffffff800e0e7810 */ /* 0x000fe20007ffe0ff */
[----:B---3--:R-:W-:Y:S02]  /*3510*/  HADD2.F32 R51, -RZ, R43.H0_H0 ;  /* 0x2000002bff337230 */ /* 0x008fe40000004100 */
[----:B------:R-:W3:Y:S01]  /*3520*/  I2F.F16 R36, R13 ;  /* 0x0000000d00247306 */ /* 0x000ee20000200c00 */
[----:B0-----:R-:W-:-:S07]  /*3530*/  HADD2.F32 R44, -RZ, R44.H0_H0 ;  /* 0x2000002cff2c7230 */ /* 0x001fce0000004100 */
[----:B------:R-:W-:Y:S01]  /*3540*/  I2F.F16 R42, R42 ;  /* 0x0000002a002a7306 */ /* 0x000fe20000200c00 */
[----:B---3--:R-:W-:-:S07]  /*3550*/  HADD2.F32 R36, -RZ, R36.H0_H0 ;  /* 0x20000024ff247230 */ /* 0x008fce0000004100 */
[----:B-1----:R0:W-:Y:S08]  /*3560*/  I2F.F16 R38, R15 ;  /* 0x0000000f00267306 */ /* 0x0021f00000200c00 */
[----:B------:R-:W-:Y:S01]  /*3570*/  I2F.F16 R45, R45 ;  /* 0x0000002d002d7306 */ /* 0x000fe20000200c00 */
[----:B0-----:R-:W-:-:S07]  /*3580*/  HADD2.F32 R15, -RZ, R49.H0_H0 ;  /* 0x20000031ff0f7230 */ /* 0x001fce0000004100 */
[----:B------:R-:W-:Y:S08]  /*3590*/  I2F.F16 R14, R14 ;  /* 0x0000000e000e7306 */ /* 0x000ff00000200c00 */
[----:B------:R-:W0:Y:S08]  /*35a0*/  I2F.F16 R26, R26 ;  /* 0x0000001a001a7306 */ /* 0x000e300000200c00 */
[----:B------:R-:W-:Y:S01]  /*35b0*/  I2F.F16 R16, R16 ;  /* 0x0000001000107306 */ /* 0x000fe20000200c00 */
[----:B0-----:R-:W-:-:S07]  /*35c0*/  HADD2.F32 R26, -RZ, R26.H0_H0 ;  /* 0x2000001aff1a7230 */ /* 0x001fce0000004100 */
[----:B------:R-:W0:Y:S02]  /*35d0*/  I2F.F16 R31, R31 ;  /* 0x0000001f001f7306 */ /* 0x000e240000200c00 */
[----:B0-----:R-:W-:Y:S01]  /*35e0*/  HADD2.F32 R31, -RZ, R31.H0_H0 ;  /* 0x2000001fff1f7230 */ /* 0x001fe20000004100 */
[----:B--2---:R-:W-:Y:S02]  /*35f0*/  LOP3.LUT R12, R8, 0xff, RZ, 0xc0, !PT ;  /* 0x000000ff080c7812 */ /* 0x004fe400078ec0ff */
[----:B------:R-:W-:Y:S02]  /*3600*/  LOP3.LUT R13, R10, 0xff, RZ, 0xc0, !PT ;  /* 0x000000ff0a0d7812 */ /* 0x000fe400078ec0ff */
[----:B------:R-:W-:Y:S02]  /*3610*/  IADD3 R37, R12, -0x80, RZ ;  /* 0xffffff800c257810 */ /* 0x000fe40007ffe0ff */
[----:B------:R-:W-:Y:S02]  /*3620*/  LOP3.LUT R12, R9, 0xff, RZ, 0xc0, !PT ;  /* 0x000000ff090c7812 */ /* 0x000fe400078ec0ff */
[----:B------:R-:W-:-:S02]  /*3630*/  LOP3.LUT R47, R11, 0xff, RZ, 0xc0, !PT ;  /* 0x000000ff0b2f7812 */ /* 0x000fc400078ec0ff */
[----:B------:R-:W-:Y:S01]  /*3640*/  IADD3 R39, R12, -0x80, RZ ;  /* 0xffffff800c277810 */ /* 0x000fe20007ffe0ff */
[----:B------:R-:W-:Y:S01]  /*3650*/  HADD2.F32 R12, -RZ, R18.H0_H0 ;  /* 0x20000012ff0c7230 */ /* 0x000fe20000004100 */
[----:B------:R-:W-:Y:S01]  /*3660*/  IADD3 R18, R13, -0x80, RZ ;  /* 0xffffff800d127810 */ /* 0x000fe20007ffe0ff */
[----:B------:R-:W-:Y:S01]  /*3670*/  HADD2.F32 R13, -RZ, R50.H0_H0 ;  /* 0x20000032ff0d7230 */ /* 0x000fe20000004100 */
[----:B------:R-:W-:Y:S01]  /*3680*/  LEA.HI R23, R8, 0xffffff80, RZ, 0x8 ;  /* 0xffffff8008177811 */ /* 0x000fe200078f40ff */
[----:B------:R-:W-:Y:S01]  /*3690*/  I2F.F16 R37, R37 ;  /* 0x0000002500257306 */ /* 0x000fe20000200c00 */
[C---:B------:R-:W-:Y:S01]  /*36a0*/  FFMA.FTZ R49, R12.reuse, R53, RZ ;  /* 0x000000350c317223 */ /* 0x040fe200000100ff */
[C---:B------:R-:W-:Y:S01]  /*36b0*/  FFMA.FTZ R43, R12.reuse, R15, RZ ;  /* 0x0000000f0c2b7223 */ /* 0x040fe200000100ff */
[----:B------:R-:W-:Y:S01]  /*36c0*/  FFMA.FTZ R48, R13, R12, RZ ;  /* 0x0000000c0d307223 */ /* 0x000fe200000100ff */
[----:B------:R-:W-:Y:S01]  /*36d0*/  FFMA.FTZ R13, R12, R17, RZ ;  /* 0x000000110c0d7223 */ /* 0x000fe200000100ff */
[----:B------:R-:W-:Y:S01]  /*36e0*/  SHF.R.U32.HI R12, RZ, 0x8, R8 ;  /* 0x00000008ff0c7819 */ /* 0x000fe20000011608 */
[----:B------:R-:W-:Y:S01]  /*36f0*/  FFMA.FTZ R43, R46, R44, R43 ;  /* 0x0000002c2e2b7223 */ /* 0x000fe2000001002b */
[----:B------:R-:W-:Y:S01]  /*3700*/  IADD3 R15, R47, -0x80, RZ ;  /* 0xffffff802f0f7810 */ /* 0x000fe20007ffe0ff */
[----:B------:R-:W-:Y:S01]  /*3710*/  HADD2.F32 R47, -RZ, R42.H0_H0 ;  /* 0x2000002aff2f7230 */ /* 0x000fe20000004100 */
[----:B------:R-:W-:Y:S01]  /*3720*/  LOP3.LUT R12, R12, 0xff, RZ, 0xc0, !PT ;  /* 0x000000ff0c0c7812 */ /* 0x000fe200078ec0ff */
[----:B------:R-:W-:Y:S01]  /*3730*/  FFMA.FTZ R17, R51, R46, R48 ;  /* 0x0000002e33117223 */ /* 0x000fe20000010030 */
[----:B------:R-:W-:Y:S01]  /*3740*/  SHF.R.U32.HI R42, RZ, 0x10, R8 ;  /* 0x00000010ff2a7819 */ /* 0x000fe20000011608 */
[----:B------:R-:W-:Y:S01]  /*3750*/  HADD2.F32 R48, -RZ, R35.H0_H0 ;  /* 0x20000023ff307230 */ /* 0x000fe20000004100 */
[----:B------:R-:W-:Y:S01]  /*3760*/  IADD3 R8, R12, -0x80, RZ ;  /* 0xffffff800c087810 */ /* 0x000fe20007ffe0ff */
[----:B------:R-:W-:-:S02]  /*3770*/  HADD2.F32 R12, -RZ, R45.H0_H0 ;  /* 0x2000002dff0c7230 */ /* 0x000fc40000004100 */
[----:B------:R-:W-:Y:S01]  /*3780*/  FFMA.FTZ R49, R46, R47, R49 ;  /* 0x0000002f2e317223 */ /* 0x000fe20000010031 */
[----:B------:R-:W-:Y:S01]  /*3790*/  LOP3.LUT R42, R42, 0xff, RZ, 0xc0, !PT ;  /* 0x000000ff2a2a7812 */ /* 0x000fe200078ec0ff */
[----:B------:R-:W0:Y:S01]  /*37a0*/  I2F.F16 R18, R18 ;  /* 0x0000001200127306 */ /* 0x000e220000200c00 */
[----:B------:R-:W-:Y:S01]  /*37b0*/  SHF.R.U32.HI R44, RZ, 0x8, R9 ;  /* 0x00000008ff2c7819 */ /* 0x000fe20000011609 */
[----:B------:R-:W-:Y:S01]  /*37c0*/  FFMA.FTZ R46, R46, R12, R13 ;  /* 0x0000000c2e2e7223 */ /* 0x000fe2000001000d */
[----:B------:R-:W-:Y:S01]  /*37d0*/  IADD3 R45, R42, -0x80, RZ ;  /* 0xffffff802a2d7810 */ /* 0x000fe20007ffe0ff */
[----:B------:R-:W1:Y:S01]  /*37e0*/  LDS.64 R12, [UR5+0x38] ;  /* 0x00003805ff0c7984 */ /* 0x000e620008000a00 */
[--C-:B------:R-:W-:Y:S01]  /*37f0*/  HADD2.F32 R42, -RZ, R19.reuse.H0_H0 ;  /* 0x20000013ff2a7230 */ /* 0x100fe20000004100 */
[----:B------:R-:W-:Y:S01]  /*3800*/  LOP3.LUT R44, R44, 0xff, RZ, 0xc0, !PT ;  /* 0x000000ff2c2c7812 */ /* 0x000fe200078ec0ff */
[----:B------:R-:W-:Y:S01]  /*3810*/  HADD2.F32 R19, -RZ, R19.H1_H1 ;  /* 0x30000013ff137230 */ /* 0x000fe20000004100 */
[----:B------:R-:W-:Y:S01]  /*3820*/  SHF.R.U32.HI R47, RZ, 0x10, R9 ;  /* 0x00000010ff2f7819 */ /* 0x000fe20000011609 */
[----:B------:R2:W-:Y:S01]  /*3830*/  I2F.F16 R35, R45 ;  /* 0x0000002d00237306 */ /* 0x0005e20000200c00 */
[----:B------:R-:W-:Y:S01]  /*3840*/  LEA.HI R21, R9, 0xffffff80, RZ, 0x8 ;  /* 0xffffff8009157811 */ /* 0x000fe200078f40ff */
[----:B------:R-:W-:Y:S01]  /*3850*/  FFMA.FTZ R36, R42, R36, R49 ;  /* 0x000000242a247223 */ /* 0x000fe20000010031 */
[----:B------:R-:W-:Y:S01]  /*3860*/  IADD3 R9, R44, -0x80, RZ ;  /* 0xffffff802c097810 */ /* 0x000fe20007ffe0ff */
[----:B------:R-:W-:Y:S01]  /*3870*/  FFMA.FTZ R44, R48, R42, R17 ;  /* 0x0000002a302c7223 */ /* 0x000fe20000010011 */
[----:B------:R-:W-:Y:S01]  /*3880*/  LOP3.LUT R47, R47, 0xff, RZ, 0xc0, !PT ;  /* 0x000000ff2f2f7812 */ /* 0x000fe200078ec0ff */
[----:B------:R-:W-:Y:S01]  /*3890*/  HADD2.F32 R48, -RZ, R14.H0_H0 ;  /* 0x2000000eff307230 */ /* 0x000fe20000004100 */
[--C-:B------:R-:W-:Y:S01]  /*38a0*/  SHF.R.U32.HI R17, RZ, 0x8, R10.reuse ;  /* 0x00000008ff117819 */ /* 0x100fe2000001160a */
[----:B------:R-:W3:Y:S01]  /*38b0*/  I2F.F16 R15, R15 ;  /* 0x0000000f000f7306 */ /* 0x000ee20000200c00 */
[----:B------:R-:W-:Y:S01]  /*38c0*/  IADD3 R14, R47, -0x80, RZ ;  /* 0xffffff802f0e7810 */ /* 0x000fe20007ffe0ff */
[----:B------:R-:W-:Y:S01]  /*38d0*/  HADD2.F32 R47, -RZ, R38.H0_H0 ;  /* 0x20000026ff2f7230 */ /* 0x000fe20000004100 */
[----:B------:R-:W-:Y:S01]  /*38e0*/  SHF.R.U32.HI R38, RZ, 0x10, R10 ;  /* 0x00000010ff267819 */ /* 0x000fe2000001160a */
[----:B--2---:R-:W-:-:S02]  /*38f0*/  HADD2.F32 R45, -RZ, R22.H0_H0 ;  /* 0x20000016ff2d7230 */ /* 0x004fc40000004100 */
[----:B------:R-:W-:Y:S01]  /*3900*/  FFMA.FTZ R22, R42, R48, R43 ;  /* 0x000000302a167223 */ /* 0x000fe2000001002b */
[----:B------:R-:W-:Y:S01]  /*3910*/  LOP3.LUT R17, R17, 0xff, RZ, 0xc0, !PT ;  /* 0x000000ff11117812 */ /* 0x000fe200078ec0ff */
[----:B------:R-:W-:Y:S01]  /*3920*/  HADD2.F32 R43, -RZ, R16.H0_H0 ;  /* 0x20000010ff2b7230 */ /* 0x000fe20000004100 */
[--C-:B------:R-:W-:Y:S01]  /*3930*/  SHF.R.U32.HI R16, RZ, 0x8, R11.reuse ;  /* 0x00000008ff107819 */ /* 0x100fe2000001160b */
[----:B------:R-:W2:Y:S01]  /*3940*/  I2F.F16 R39, R39 ;  /* 0x0000002700277306 */ /* 0x000ea20000200c00 */
[----:B------:R-:W-:Y:S01]  /*3950*/  LOP3.LUT R38, R38, 0xff, RZ, 0xc0, !PT ;  /* 0x000000ff26267812 */ /* 0x000fe200078ec0ff */
[C---:B------:R-:W-:Y:S01]  /*3960*/  FFMA.FTZ R36, R19.reuse, R26, R36 ;  /* 0x0000001a13247223 */ /* 0x040fe20000010024 */
[----:B------:R-:W-:Y:S01]  /*3970*/  LEA.HI R20, R10, 0xffffff80, RZ, 0x8 ;  /* 0xffffff800a147811 */ /* 0x000fe200078f40ff */
[----:B------:R-:W-:Y:S01]  /*3980*/  FFMA.FTZ R22, R19, R31, R22 ;  /* 0x0000001f13167223 */ /* 0x000fe20000010016 */
[----:B------:R-:W-:Y:S01]  /*3990*/  IADD3 R10, R17, -0x80, RZ ;  /* 0xffffff80110a7810 */ /* 0x000fe20007ffe0ff */
[----:B------:R-:W-:Y:S01]  /*39a0*/  FFMA.FTZ R46, R42, R47, R46 ;  /* 0x0000002f2a2e7223 */ /* 0x000fe2000001002e */
[----:B------:R-:W-:Y:S01]  /*39b0*/  LOP3.LUT R26, R16, 0xff, RZ, 0xc0, !PT ;  /* 0x000000ff101a7812 */ /* 0x000fe200078ec0ff */
[----:B------:R-:W4:Y:S01]  /*39c0*/  I2F.F16 R8, R8 ;  /* 0x0000000800087306 */ /* 0x000f220000200c00 */
[----:B------:R-:W-:Y:S01]  /*39d0*/  IADD3 R17, R38, -0x80, RZ ;  /* 0xffffff8026117810 */ /* 0x000fe20007ffe0ff */
[----:B------:R-:W-:Y:S01]  /*39e0*/  FFMA.FTZ R44, R45, R19, R44 ;  /* 0x000000132d2c7223 */ /* 0x000fe2000001002c */
[----:B------:R-:W-:Y:S01]  /*39f0*/  SHF.R.U32.HI R38, RZ, 0x10, R11 ;  /* 0x00000010ff267819 */ /* 0x000fe2000001160b */
[----:B------:R-:W-:Y:S01]  /*3a00*/  FFMA.FTZ R19, R19, R43, R46 ;  /* 0x0000002b13137223 */ /* 0x000fe2000001002e */
[----:B------:R-:W-:Y:S01]  /*3a10*/  IADD3 R31, R26, -0x80, RZ ;  /* 0xffffff801a1f7810 */ /* 0x000fe20007ffe0ff */
[----:B0-----:R-:W-:Y:S01]  /*3a20*/  HADD2.F32 R43, -RZ, R18.H0_H0 ;  /* 0x20000012ff2b7230 */ /* 0x001fe20000004100 */
[----:B------:R-:W-:Y:S01]  /*3a30*/  LOP3.LUT R38, R38, 0xff, RZ, 0xc0, !PT ;  /* 0x000000ff26267812 */ /* 0x000fe200078ec0ff */
[----:B------:R-:W0:Y:S01]  /*3a40*/  I2F.F16 R10, R10 ;  /* 0x0000000a000a7306 */ /* 0x000e220000200c00 */
[----:B------:R-:W-:Y:S01]  /*3a50*/  LEA.HI R16, R11, 0xffffff80, RZ, 0x8 ;  /* 0xffffff800b107811 */ /* 0x000fe200078f40ff */
[----:B---3--:R-:W-:Y:S01]  /*3a60*/  HADD2.F32 R18, -RZ, R15.H0_H0 ;  /* 0x2000000fff127230 */ /* 0x008fe20000004100 */
[----:B------:R-:W-:Y:S01]  /*3a70*/  IADD3 R38, R38, -0x80, RZ ;  /* 0xffffff8026267810 */ /* 0x000fe20007ffe0ff */
[----:B-1----:R-:W-:-:S02]  /*3a80*/  HADD2.F32 R11, -RZ, R12.H0_H0 ;  /* 0x2000000cff0b7230 */ /* 0x002fc40000004100 */
[----:B------:R-:W-:Y:S02]  /*3a90*/  HADD2.F32 R37, -RZ, R37.H0_H0 ;  /* 0x20000025ff257230 */ /* 0x000fe40000004100 */
[----:B------:R-:W1:Y:S01]  /*3aa0*/  I2F.F16 R9, R9 ;  /* 0x0000000900097306 */ /* 0x000e620000200c00 */
[----:B--2---:R-:W-:Y:S02]  /*3ab0*/  HADD2.F32 R39, -RZ, R39.H0_H0 ;  /* 0x20000027ff277230 */ /* 0x004fe40000004100 */
[----:B------:R-:W-:Y:S01]  /*3ac0*/  FFMA.FTZ R43, R11, R43, R22 ;  /* 0x0000002b0b2b7223 */ /* 0x000fe20000010016 */
[----:B------:R-:W-:Y:S01]  /*3ad0*/  FFMA.FTZ R44, R37, R11, R44 ;  /* 0x0000000b252c7223 */ /* 0x000fe2000001002c */
[C---:B------:R-:W-:Y:S01]  /*3ae0*/  FFMA.FTZ R18, R11.reuse, R18, R19 ;  /* 0x000000120b127223 */ /* 0x040fe20000010013 */
[----:B------:R-:W-:Y:S02]  /*3af0*/  HADD2.F32 R12, -RZ, R12.H1_H1 ;  /* 0x3000000cff0c7230 */ /* 0x000fe40000004100 */
[----:B------:R-:W-:Y:S01]  /*3b00*/  FFMA.FTZ R39, R11, R39, R36 ;  /* 0x000000270b277223 */ /* 0x000fe20000010024 */
[----:B----4-:R-:W-:Y:S01]  /*3b10*/  HADD2.F32 R37, -RZ, R8.H0_H0 ;  /* 0x20000008ff257230 */ /* 0x010fe20000004100 */
[----:B------:R-:W2:Y:S01]  /*3b20*/  I2F.F16 R17, R17 ;  /* 0x0000001100117306 */ /* 0x000ea20000200c00 */
[----:B0-----:R-:W-:-:S02]  /*3b30*/  HADD2.F32 R11, -RZ, R10.H0_H0 ;  /* 0x2000000aff0b7230 */ /* 0x001fc40000004100 */
[----:B------:R-:W-:Y:S02]  /*3b40*/  HADD2.F32 R26, -RZ, R13.H0_H0 ;  /* 0x2000000dff1a7230 */ /* 0x000fe40000004100 */
[----:B------:R-:W-:Y:S01]  /*3b50*/  FFMA.FTZ R37, R37, R12, R44 ;  /* 0x0000000c25257223 */ /* 0x000fe2000001002c */
[----:B------:R-:W-:Y:S02]  /*3b60*/  HADD2.F32 R8, -RZ, R35.H0_H0 ;  /* 0x20000023ff087230 */ /* 0x000fe40000004100 */
[----:B------:R-:W-:Y:S01]  /*3b70*/  FFMA.FTZ R11, R12, R11, R43 ;  /* 0x0000000b0c0b7223 */ /* 0x000fe2000001002b */
[----:B-1----:R-:W-:Y:S01]  /*3b80*/  HADD2.F32 R9, -RZ, R9.H0_H0 ;  /* 0x20000009ff097230 */ /* 0x002fe20000004100 */
[----:B------:R-:W0:Y:S01]  /*3b90*/  I2F.F16 R31, R31 ;  /* 0x0000001f001f7306 */ /* 0x000e220000200c00 */
[----:B------:R-:W-:Y:S02]  /*3ba0*/  HADD2.F32 R13, -RZ, R13.H1_H1 ;  /* 0x3000000dff0d7230 */ /* 0x000fe40000004100 */
[----:B------:R-:W-:Y:S01]  /*3bb0*/  FFMA.FTZ R37, R8, R26, R37 ;  /* 0x0000001a08257223 */ /* 0x000fe20000010025 */
        /* <DEDUP_REMOVED lines=18> */
[----:B------:R-:W-:Y:S01]  /*3ce0*/  FMUL.FTZ R8, R27, R8 ;  /* 0x000000081b087220 */ /* 0x000fe20000410000 */
[----:B------:R-:W-:-:S04]  /*3cf0*/  FFMA.FTZ R9, R13, R10, R14 ;  /* 0x0000000a0d097223 */ /* 0x000fc8000001000e */
[----:B------:R-:W-:Y:S01]  /*3d00*/  F2FP.F16.F32.PACK_AB R8, RZ, R8 ;  /* 0x00000008ff08723e */ /* 0x000fe200000000ff */
[----:B-1----:R-:W-:Y:S02]  /*3d10*/  HADD2.F32 R20, -RZ, R20.H0_H0 ;  /* 0x20000014ff147230 */ /* 0x002fe40000004100 */
[----:B------:R-:W-:-:S03]  /*3d20*/  FMUL.FTZ R9, R28, R9 ;  /* 0x000000091c097220 */ /* 0x000fc60000410000 */
[----:B------:R-:W-:Y:S02]  /*3d30*/  FFMA.FTZ R20, R13, R20, R11 ;  /* 0x000000140d147223 */ /* 0x000fe4000001000b */
[----:B------:R-:W-:Y:S01]  /*3d40*/  F2FP.F16.F32.PACK_AB R9, RZ, R9 ;  /* 0x00000009ff09723e */ /* 0x000fe200000000ff */
[----:B0-----:R-:W-:Y:S02]  /*3d50*/  HADD2.F32 R12, -RZ, R16.H0_H0 ;  /* 0x20000010ff0c7230 */ /* 0x001fe40000004100 */
        /* <DEDUP_REMOVED lines=9> */
.L_x_5071:
[----:B------:R-:W-:Y:S01]  /*3df0*/  IADD3 R34, R34, 0x20, RZ ;  /* 0x0000002022227810 */ /* 0x000fe20007ffe0ff */
[----:B------:R-:W-:Y:S01]  /*3e00*/  IMAD.WIDE R40, R2, 0x8, R40 ;  /* 0x0000000802287825 */ /* 0x000fe200078e0228 */
[----:B------:R-:W-:Y:S02]  /*3e10*/  UMOV UR5, UR4 ;  /* 0x0000000400057c82 */ /* 0x000fe40008000000 */
[----:B------:R-:W-:Y:S01]  /*3e20*/  ISETP.GE.AND P0, PT, R34, UR8, PT ;  /* 0x0000000822007c0c */ /* 0x000fe2000bf06270 */
[----:B-----5:R-:W-:Y:S01]  /*3e30*/  IMAD.WIDE R10, R2, 0x8, R24 ;  /* 0x00000008020a7825 */ /* 0x020fe200078e0218 */
[----:B------:R-:W-:Y:S02]  /*3e40*/  ISETP.LT.AND P2, PT, R34, R33, PT ;  /* 0x000000212200720c */ /* 0x000fe40003f41270 */
[----:B------:R-:W-:Y:S02]  /*3e50*/  MOV R20, R40 ;  /* 0x0000002800147202 */ /* 0x000fe40000000f00 */
[----:B------:R-:W-:-:S09]  /*3e60*/  MOV R21, R41 ;  /* 0x0000002900157202 */ /* 0x000fd20000000f00 */
[----:B------:R-:W-:Y:S05]  /*3e70*/  @!P0 BRA P2, `(.L_x_5072) ;  /* 0xffffffcc00a48947 */ /* 0x000fea000103ffff */
.L_x_5067:
[----:B------:R-:W-:Y:S01]  /*3e80*/  ISETP.GE.AND P0, PT, R34, R33, PT ;  /* 0x000000212200720c */ /* 0x000fe20003f06270 */
[----:B------:R-:W-:-:S03]  /*3e90*/  ULDC UR5, c[0x0][0x260] ;  /* 0x0000980000057ab9 */ /* 0x000fc60000000800 */
[----:B------:R-:W-:Y:S01]  /*3ea0*/  ISETP.GE.OR P0, PT, R34, UR5, P0 ;  /* 0x0000000522007c0c */ /* 0x000fe20008706670 */
[----:B------:R-:W-:-:S12]  /*3eb0*/  ULDC UR5, c[0x0][0x260] ;  /* 0x0000980000057ab9 */ /* 0x000fd80000000800 */
[----:B------:R-:W-:Y:S05]  /*3ec0*/  @P0 BRA `(.L_x_5073) ;  /* 0x0000001400700947 */ /* 0x000fea0003800000 */
.L_x_5075:
[----:B------:R-:W1:Y:S01]  /*3ed0*/  LDC R2, c[0x0][0x23c] ;  /* 0x00008f00ff027b82 */ /* 0x000e620000000800 */
[----:B-----5:R2:W5:Y:S01]  /*3ee0*/  LDG.E.128.CONSTANT R28, desc[UR6][R10.64] ;  /* 0x000000060a1c7981 */ /* 0x020562000c1e9d00 */
[----:B-1----:R-:W-:-:S04]  /*3ef0*/  IMAD.WIDE R24, R2, 0x4, R10 ;  /* 0x0000000402187825 */ /* 0x002fc800078e020a */
        /* <DEDUP_REMOVED lines=10> */
[----:B------:R-:W3:Y:S01]  /*3fa0*/  LDG.E.128.CONSTANT R12, desc[UR6][R12.64] ;  /* 0x000000060c0c7981 */ /* 0x000ee2000c1e9d00 */
[----:B-----5:R-:W-:Y:S02]  /*3fb0*/  SHF.R.U32.HI R37, RZ, 0xf, R28 ;  /* 0x0000000fff257819 */ /* 0x020fe4000001161c */
[----:B------:R-:W-:Y:S01]  /*3fc0*/  MOV R39, 0x2800 ;  /* 0x0000280000277802 */ /* 0x000fe20000000f00 */
[----:B--2---:R-:W1:Y:S01]  /*3fd0*/  LDS.128 R8, [UR4] ;  /* 0x00000004ff087984 */ /* 0x004e620008000c00 */
[----:B------:R-:W-:Y:S02]  /*3fe0*/  SHF.R.U32.HI R38, RZ, 0xe, R24 ;  /* 0x0000000eff267819 */ /* 0x000fe40000011618 */
[----:B------:R-:W-:Y:S02]  /*3ff0*/  LOP3.LUT R37, R37, 0x10001, RZ, 0xc0, !PT ;  /* 0x0001000125257812 */ /* 0x000fe400078ec0ff */
[----:B------:R-:W-:Y:S02]  /*4000*/  PRMT R3, R3, 0x5410, R39 ;  /* 0x0000541003037816 */ /* 0x000fe40000000027 */
        /* <DEDUP_REMOVED lines=10> */
[----:B------:R-:W-:Y:S02]  /*40b0*/  SHF.R.U32.HI R39, RZ, 0xd, R16 ;  /* 0x0000000dff277819 */ /* 0x000fe40000011610 */
[----:B------:R-:W-:Y:S02]  /*40c0*/  LOP3.LUT R40, R40, 0x20002, R41, 0xf8, !PT ;  /* 0x0002000228287812 */ /* 0x000fe400078ef829 */
        /* <DEDUP_REMOVED lines=24> */
[----:B------:R-:W-:Y:S02]  /*4250*/  SHF.R.U32.HI R8, RZ, 0xa, R30 ;  /* 0x0000000aff087819 */ /* 0x000fe4000001161e */
[----:B------:R-:W-:Y:S02]  /*4260*/  LOP3.LUT R30, R41, 0x64006400, RZ, 0xfc, !PT ;  /* 0x64006400291e7812 */ /* 0x000fe400078efcff */
[----:B------:R-:W-:Y:S02]  /*4270*/  LOP3.LUT R47, R29, 0x3e003e0, RZ, 0xc0, !PT ;  /* 0x03e003e01d2f7812 */ /* 0x000fe400078ec0ff */
[----:B------:R-:W-:Y:S01]  /*4280*/  LOP3.LUT R28, R31, 0x3e003e0, RZ, 0xc0, !PT ;  /* 0x03e003e01f1c7812 */ /* 0x000fe200078ec0ff */
[----:B------:R-:W-:Y:S01]  /*4290*/  HFMA2 R30, R30, R3.H1_H1, -48, -48 ;  /* 0xd200d2001e1e7431 */ /* 0x000fe20000060003 */
[----:B------:R-:W-:Y:S02]  /*42a0*/  LOP3.LUT R46, R46, 0x1f001f, RZ, 0xc0, !PT ;  /* 0x001f001f2e2e7812 */ /* 0x000fe400078ec0ff */
[----:B------:R-:W-:-:S02]  /*42b0*/  LOP3.LUT R48, R47, 0x64006400, RZ, 0xfc, !PT ;  /* 0x640064002f307812 */ /* 0x000fc400078efcff */
[----:B------:R-:W-:Y:S01]  /*42c0*/  LOP3.LUT R28, R28, 0x64006400, RZ, 0xfc, !PT ;  /* 0x640064001c1c7812 */ /* 0x000fe200078efcff */
[-C--:B------:R-:W-:Y:S01]  /*42d0*/  HFMA2.MMA R45, R30, R9.reuse, R45 ;  /* 0x000000091e2d7235 */ /* 0x080fe2000000002d */
[----:B------:R-:W-:Y:S02]  /*42e0*/  LOP3.LUT R50, R49, 0x64006400, RZ, 0xfc, !PT ;  /* 0x6400640031327812 */ /* 0x000fe400078efcff */
[----:B------:R-:W-:Y:S01]  /*42f0*/  LOP3.LUT R46, R46, 0x64006400, RZ, 0xfc, !PT ;  /* 0x640064002e2e7812 */ /* 0x000fe200078efcff */
[-C--:B------:R-:W-:Y:S01]  /*4300*/  HFMA2 R47, R28, R3.reuse.H1_H1, -48, -48 ;  /* 0xd200d2001c2f7431 */ /* 0x080fe20000060003 */
[----:B------:R-:W-:Y:S01]  /*4310*/  SHF.R.U32.HI R41, RZ, 0xa, R31 ;  /* 0x0000000aff297819 */ /* 0x000fe2000001161f */
        /* <DEDUP_REMOVED lines=11> */
[----:B------:R-:W1:Y:S01]  /*43d0*/  LDS.128 R28, [UR4+0x10] ;  /* 0x00001004ff1c7984 */ /* 0x000e620008000c00 */
        /* <DEDUP_REMOVED lines=13> */
[-C--:B------:R-:W-:Y:S01]  /*44b0*/  HFMA2.MMA R41, R47, R10.reuse, R42 ;  /* 0x0000000a2f297235 */ /* 0x080fe2000000002a */
[----:B------:R-:W-:Y:S01]  /*44c0*/  HADD2 R46, R8, -1040, -1040 ;  /* 0xe410e410082e7430 */ /* 0x000fe20000000000 */
[----:B------:R-:W-:Y:S01]  /*44d0*/  LOP3.LUT R42, R26, 0x1f001f, RZ, 0xc0, !PT ;  /* 0x001f001f1a2a7812 */ /* 0x000fe200078ec0ff */
[----:B------:R-:W-:Y:S01]  /*44e0*/  HFMA2.MMA R44, R49, R10, R44 ;  /* 0x0000000a312c7235 */ /* 0x000fe2000000002c */
[----:B------:R-:W-:Y:S01]  /*44f0*/  HFMA2 R8, R48, R10, R43 ;  /* 0x0000000a30087231 */ /* 0x000fe2000000002b */
[----:B------:R-:W-:Y:S01]  /*4500*/  LOP3.LUT R47, R27, 0x1f001f, RZ, 0xc0, !PT ;  /* 0x001f001f1b2f7812 */ /* 0x000fe200078ec0ff */
[----:B------:R-:W-:Y:S01]  /*4510*/  HFMA2 R10, R46, R11, R9 ;  /* 0x0000000b2e0a7231 */ /* 0x000fe20000000009 */
[----:B------:R-:W-:-:S02]  /*4520*/  LOP3.LUT R46, R42, 0x64006400, RZ, 0xfc, !PT ;  /* 0x640064002a2e7812 */ /* 0x000fc400078efcff */
[----:B------:R-:W-:Y:S02]  /*4530*/  LOP3.LUT R43, R26, 0x3e003e0, RZ, 0xc0, !PT ;  /* 0x03e003e01a2b7812 */ /* 0x000fe400078ec0ff */
[----:B------:R-:W-:Y:S01]  /*4540*/  HFMA2.MMA R9, R45, R11, R44 ;  /* 0x0000000b2d097235 */ /* 0x000fe2000000002c */
[----:B------:R-:W-:Y:S01]  /*4550*/  LOP3.LUT R47, R47, 0x64006400, RZ, 0xfc, !PT ;  /* 0x640064002f2f7812 */ /* 0x000fe200078efcff */
[----:B------:R-:W-:Y:S01]  /*4560*/  HADD2 R49, R46, -1040, -1040 ;  /* 0xe410e4102e317430 */ /* 0x000fe20000000000 */
[----:B------:R-:W-:Y:S02]  /*4570*/  LOP3.LUT R44, R25, 0x3e003e0, RZ, 0xc0, !PT ;  /* 0x03e003e0192c7812 */ /* 0x000fe400078ec0ff */
[----:B------:R-:W-:Y:S02]  /*4580*/  LOP3.LUT R45, R24, 0x3e003e0, RZ, 0xc0, !PT ;  /* 0x03e003e0182d7812 */ /* 0x000fe400078ec0ff */
[----:B------:R-:W-:Y:S01]  /*4590*/  LOP3.LUT R48, R43, 0x64006400, RZ, 0xfc, !PT ;  /* 0x640064002b307812 */ /* 0x000fe200078efcff */
[----:B------:R-:W-:Y:S01]  /*45a0*/  HFMA2 R43, R49, R11, R8 ;  /* 0x0000000b312b7231 */ /* 0x000fe20000000008 */
[----:B------:R-:W-:Y:S01]  /*45b0*/  LOP3.LUT R42, R27, 0x3e003e0, RZ, 0xc0, !PT ;  /* 0x03e003e01b2a7812 */ /* 0x000fe200078ec0ff */
[----:B------:R-:W-:Y:S01]  /*45c0*/  HADD2 R8, R47, -1040, -1040 ;  /* 0xe410e4102f087430 */ /* 0x000fe20000000000 */
[----:B------:R-:W-:Y:S01]  /*45d0*/  SHF.R.U32.HI R25, RZ, 0xa, R25 ;  /* 0x0000000aff197819 */ /* 0x000fe20000011619 */
[----:B------:R-:W-:Y:S01]  /*45e0*/  HFMA2 R48, R48, R3.H1_H1, -48, -48 ;  /* 0xd200d20030307431 */ /* 0x000fe20000060003 */
[----:B------:R-:W-:-:S02]  /*45f0*/  LOP3.LUT R44, R44, 0x64006400, RZ, 0xfc, !PT ;  /* 0x640064002c2c7812 */ /* 0x000fc400078efcff */
[----:B------:R-:W-:Y:S01]  /*4600*/  LOP3.LUT R46, R45, 0x64006400, RZ, 0xfc, !PT ;  /* 0x640064002d2e7812 */ /* 0x000fe200078efcff */
[----:B------:R-:W-:Y:S01]  /*4610*/  HFMA2.MMA R41, R8, R11, R41 ;  /* 0x0000000b08297235 */ /* 0x000fe20000000029 */
[----:B------:R-:W-:Y:S01]  /*4620*/  SHF.R.U32.HI R24, RZ, 0xa, R24 ;  /* 0x0000000aff187819 */ /* 0x000fe20000011618 */
[-C--:B------:R-:W-:Y:S01]  /*4630*/  HFMA2 R44, R44, R3.reuse.H1_H1, -48, -48 ;  /* 0xd200d2002c2c7431 */ /* 0x080fe20000060003 */
[----:B------:R-:W-:Y:S01]  /*4640*/  SHF.R.U32.HI R27, RZ, 0xa, R27 ;  /* 0x0000000aff1b7819 */ /* 0x000fe2000001161b */
[-C--:B------:R-:W-:Y:S01]  /*4650*/  HFMA2 R45, R46, R3.reuse.H1_H1, -48, -48 ;  /* 0xd200d2002e2d7431 */ /* 0x080fe20000060003 */
[----:B------:R-:W-:Y:S01]  /*4660*/  LOP3.LUT R42, R42, 0x64006400, RZ, 0xfc, !PT ;  /* 0x640064002a2a7812 */ /* 0x000fe200078efcff */
[-C--:B-1----:R-:W-:Y:S01]  /*4670*/  HFMA2 R43, R48, R28.reuse, R43 ;  /* 0x0000001c302b7231 */ /* 0x082fe2000000002b */
[----:B------:R-:W-:Y:S01]  /*4680*/  LOP3.LUT R25, R25, 0x1f001f, RZ, 0xc0, !PT ;  /* 0x001f001f19197812 */ /* 0x000fe200078ec0ff */
[----:B------:R-:W-:Y:S01]  /*4690*/  HFMA2 R8, R45, R28, R10 ;  /* 0x0000001c2d087231 */ /* 0x000fe2000000000a */
[----:B------:R-:W-:Y:S01]  /*46a0*/  SHF.R.U32.HI R26, RZ, 0xa, R26 ;  /* 0x0000000aff1a7819 */ /* 0x000fe2000001161a */
[----:B------:R-:W-:Y:S01]  /*46b0*/  HFMA2 R42, R42, R3.H1_H1, -48, -48 ;  /* 0xd200d2002a2a7431 */ /* 0x000fe20000060003 */
[----:B------:R-:W-:Y:S01]  /*46c0*/  LOP3.LUT R24, R24, 0x1f001f, RZ, 0xc0, !PT ;  /* 0x001f001f18187812 */ /* 0x000fe200078ec0ff */
[----:B------:R-:W-:Y:S01]  /*46d0*/  HFMA2.MMA R10, R44, R28, R9 ;  /* 0x0000001c2c0a7235 */ /* 0x000fe20000000009 */
[----:B------:R-:W-:-:S02]  /*46e0*/  LOP3.LUT R27, R27, 0x1f001f, RZ, 0xc0, !PT ;  /* 0x001f001f1b1b7812 */ /* 0x000fc400078ec0ff */
[----:B------:R-:W-:Y:S01]  /*46f0*/  LOP3.LUT R25, R25, 0x64006400, RZ, 0xfc, !PT ;  /* 0x6400640019197812 */ /* 0x000fe200078efcff */
[----:B------:R-:W-:Y:S01]  /*4700*/  HFMA2.MMA R41, R42, R28, R41 ;  /* 0x0000001c2a297235 */ /* 0x000fe20000000029 */
        /* <DEDUP_REMOVED lines=8> */
[C---:B------:R-:W-:Y:S01]  /*4790*/  LOP3.LUT R49, R17.reuse, 0x1f001f, RZ, 0xc0, !PT ;  /* 0x001f001f11317812 */ /* 0x040fe200078ec0ff */
[----:B------:R-:W-:Y:S01]  /*47a0*/  HADD2 R26, R26, -1040, -1040 ;  /* 0xe410e4101a1a7430 */ /* 0x000fe20000000000 */
[----:B------:R-:W-:Y:S01]  /*47b0*/  LOP3.LUT R46, R17, 0x3e003e0, RZ, 0xc0, !PT ;  /* 0x03e003e0112e7812 */ /* 0x000fe200078ec0ff */
[-C--:B------:R-:W-:Y:S01]  /*47c0*/  HFMA2.MMA R10, R25, R29.reuse, R10 ;  /* 0x0000001d190a7235 */ /* 0x080fe2000000000a */
[----:B------:R-:W-:Y:S01]  /*47d0*/  LOP3.LUT R11, R16, 0x1f001f, RZ, 0xc0, !PT ;  /* 0x001f001f100b7812 */ /* 0x000fe200078ec0ff */
[-C--:B------:R-:W-:Y:S01]  /*47e0*/  HFMA2 R9, R9, R29.reuse, R8 ;  /* 0x0000001d09097231 */ /* 0x080fe20000000008 */
[----:B------:R-:W-:Y:S01]  /*47f0*/  LOP3.LUT R50, R50, 0x64006400, RZ, 0xfc, !PT ;  /* 0x6400640032327812 */ /* 0x000fe200078efcff */
[----:B------:R-:W-:Y:S01]  /*4800*/  HFMA2 R43, R26, R29, R43 ;  /* 0x0000001d1a2b7231 */ /* 0x000fe2000000002b */
[----:B------:R-:W-:Y:S01]  /*4810*/  SHF.R.U32.HI R51, RZ, 0xd, R18 ;  /* 0x0000000dff337819 */ /* 0x000fe20000011612 */
[----:B------:R-:W-:Y:S01]  /*4820*/  HFMA2.MMA R45, R24, R29, R41 ;  /* 0x0000001d182d7235 */ /* 0x000fe20000000029 */
        /* <DEDUP_REMOVED lines=9> */
[----:B------:R-:W-:Y:S01]  /*48c0*/  LOP3.LUT R11, R40, 0x40004, R51, 0xf8, !PT ;  /* 0x00040004280b7812 */ /* 0x000fe200078ef833 */
[----:B------:R-:W-:Y:S01]  /*48d0*/  HFMA2 R46, R52, R3.H1_H1, -48, -48 ;  /* 0xd200d200342e7431 */ /* 0x000fe20000060003 */
[----:B------:R-:W-:Y:S02]  /*48e0*/  SHF.R.U32.HI R40, RZ, 0xd, R19 ;  /* 0x0000000dff287819 */ /* 0x000fe40000011613 */
[----:B------:R-:W-:-:S02]  /*48f0*/  LOP3.LUT R8, R16, 0x3e003e0, RZ, 0xc0, !PT ;  /* 0x03e003e010087812 */ /* 0x000fc400078ec0ff */
[----:B------:R-:W-:Y:S01]  /*4900*/  LOP3.LUT R37, R37, 0x40004, R40, 0xf8, !PT ;  /* 0x0004000425257812 */ /* 0x000fe200078ef828 */
[----:B------:R-:W-:Y:S01]  /*4910*/  HFMA2 R40, R49, R30, R10 ;  /* 0x0000001e31287231 */ /* 0x000fe2000000000a */
[----:B------:R-:W-:Y:S02]  /*4920*/  LOP3.LUT R10, R18, 0x1f001f, RZ, 0xc0, !PT ;  /* 0x001f001f120a7812 */ /* 0x000fe400078ec0ff */
[----:B------:R-:W-:Y:S01]  /*4930*/  LOP3.LUT R8, R8, 0x64006400, RZ, 0xfc, !PT ;  /* 0x6400640008087812 */ /* 0x000fe200078efcff */
[----:B------:R-:W-:Y:S01]  /*4940*/  HFMA2 R40, R44, R31, R40 ;  /* 0x0000001f2c287231 */ /* 0x000fe20000000028 */
[----:B------:R-:W-:Y:S02]  /*4950*/  LOP3.LUT R10, R10, 0x64006400, RZ, 0xfc, !PT ;  /* 0x640064000a0a7812 */ /* 0x000fe400078efcff */
[----:B------:R-:W-:Y:S01]  /*4960*/  SHF.R.U32.HI R49, RZ, 0xc, R21 ;  /* 0x0000000cff317819 */ /* 0x000fe20000011615 */
[----:B------:R-:W-:Y:S01]  /*4970*/  HFMA2 R8, R8, R3.H1_H1, -48, -48 ;  /* 0xd200d20008087431 */ /* 0x000fe20000060003 */
[----:B------:R-:W-:Y:S01]  /*4980*/  LOP3.LUT R48, R19, 0x3e003e0, RZ, 0xc0, !PT ;  /* 0x03e003e013307812 */ /* 0x000fe200078ec0ff */
[----:B------:R-:W-:Y:S01]  /*4990*/  HADD2 R10, R10, -1040, -1040 ;  /* 0xe410e4100a0a7430 */ /* 0x000fe20000000000 */
[----:B------:R-:W-:-:S02]  /*49a0*/  LOP3.LUT R49, R38, 0x80008, R49, 0xf8, !PT ;  /* 0x0008000826317812 */ /* 0x000fc400078ef831 */
[----:B------:R-:W-:Y:S02]  /*49b0*/  SHF.R.U32.HI R38, RZ, 0xc, R22 ;  /* 0x0000000cff267819 */ /* 0x000fe40000011616 */
[----:B------:R-:W-:Y:S01]  /*49c0*/  LOP3.LUT R48, R48, 0x64006400, RZ, 0xfc, !PT ;  /* 0x6400640030307812 */ /* 0x000fe200078efcff */
[----:B------:R-:W-:Y:S01]  /*49d0*/  HFMA2.MMA R43, R10, R30, R43 ;  /* 0x0000001e0a2b7235 */ /* 0x000fe2000000002b */
[----:B------:R-:W-:Y:S02]  /*49e0*/  LOP3.LUT R38, R11, 0x80008, R38, 0xf8, !PT ;  /* 0x000800080b267812 */ /* 0x000fe400078ef826 */
[----:B------:R-:W-:Y:S01]  /*49f0*/  SHF.R.U32.HI R16, RZ, 0xa, R16 ;  /* 0x0000000aff107819 */ /* 0x000fe20000011610 */
[----:B------:R-:W-:Y:S01]  /*4a00*/  HFMA2 R48, R48, R3.H1_H1, -48, -48 ;  /* 0xd200d20030307431 */ /* 0x000fe20000060003 */
[----:B------:R-:W-:Y:S02]  /*4a10*/  SHF.R.U32.HI R18, RZ, 0xa, R18 ;  /* 0x0000000aff127819 */ /* 0x000fe40000011612 */
[----:B------:R-:W-:Y:S01]  /*4a20*/  SHF.R.U32.HI R17, RZ, 0xa, R17 ;  /* 0x0000000aff117819 */ /* 0x000fe20000011611 */
[----:B------:R-:W-:Y:S01]  /*4a30*/  HFMA2.MMA R43, R46, R31, R43 ;  /* 0x0000001f2e2b7235 */ /* 0x000fe2000000002b */
        /* <DEDUP_REMOVED lines=10> */
[----:B------:R-:W-:Y:S01]  /*4ae0*/  HADD2 R44, R44, -1040, -1040 ;  /* 0xe410e4102c2c7430 */ /* 0x000fe20000000000 */
[----:B------:R-:W-:Y:S02]  /*4af0*/  LOP3.LUT R24, R24, 0x64006400, RZ, 0xfc, !PT ;  /* 0x6400640018187812 */ /* 0x000fe400078efcff */
[----:B------:R-:W-:Y:S01]  /*4b00*/  SHF.R.U32.HI R21, RZ, 0xa, R21 ;  /* 0x0000000aff157819 */ /* 0x000fe20000011615 */
[----:B------:R-:W-:Y:S01]  /*4b10*/  HFMA2 R27, R27, R3.H1_H1, -48, -48 ;  /* 0xd200d2001b1b7431 */ /* 0x000fe20000060003 */
[----:B0-----:R-:W-:Y:S02]  /*4b20*/  PRMT R5, R5, 0x5410, R6 ;  /* 0x0000541005057816 */ /* 0x001fe40000000006 */
[----:B------:R-:W-:-:S04]  /*4b30*/  LOP3.LUT R21, R21, 0x1f001f, RZ, 0xc0, !PT ;  /* 0x001f001f15157812 */ /* 0x000fc800078ec0ff */
[----:B------:R-:W-:-:S05]  /*4b40*/  LOP3.LUT R21, R21, 0x64006400, RZ, 0xfc, !PT ;  /* 0x6400640015157812 */ /* 0x000fca00078efcff */
[----:B------:R-:W-:Y:S01]  /*4b50*/  HADD2 R21, R21, -1040, -1040 ;  /* 0xe410e41015157430 */ /* 0x000fe20000000000 */
[----:B---3--:R-:W-:Y:S02]  /*4b60*/  LOP3.LUT R25, R12, 0x3e003e0, RZ, 0xc0, !PT ;  /* 0x03e003e00c197812 */ /* 0x008fe400078ec0ff */
[----:B------:R-:W-:Y:S02]  /*4b70*/  LOP3.LUT R28, R14, 0x3e003e0, RZ, 0xc0, !PT ;  /* 0x03e003e00e1c7812 */ /* 0x000fe400078ec0ff */
        /* <DEDUP_REMOVED lines=8> */
[----:B------:R-:W-:Y:S01]  /*4c00*/  HFMA2 R24, R52, R3.H1_H1, -48, -48 ;  /* 0xd200d20034187431 */ /* 0x000fe20000060003 */
[----:B------:R-:W-:-:S02]  /*4c10*/  SHF.R.U32.HI R19, RZ, 0xa, R19 ;  /* 0x0000000aff137819 */ /* 0x000fc40000011613 */
[----:B------:R-:W-:Y:S01]  /*4c20*/  LOP3.LUT R47, R47, 0x64006400, RZ, 0xfc, !PT ;  /* 0x640064002f2f7812 */ /* 0x000fe200078efcff */
[----:B------:R-:W-:Y:S01]  /*4c30*/  HFMA2.MMA R9, R50, R30, R9 ;  /* 0x0000001e32097235 */ /* 0x000fe20000000009 */
[----:B------:R-:W-:Y:S02]  /*4c40*/  SHF.R.U32.HI R50, RZ, 0xc, R20 ;  /* 0x0000000cff327819 */ /* 0x000fe40000011614 */
[----:B------:R-:W-:Y:S02]  /*4c50*/  LOP3.LUT R19, R19, 0x1f001f, RZ, 0xc0, !PT ;  /* 0x001f001f13137812 */ /* 0x000fe400078ec0ff */
[----:B------:R-:W-:Y:S01]  /*4c60*/  LOP3.LUT R39, R39, 0x80008, R50, 0xf8, !PT ;  /* 0x0008000827277812 */ /* 0x000fe200078ef832 */
[----:B------:R-:W-:Y:S01]  /*4c70*/  HADD2 R50, R47, -1040, -1040 ;  /* 0xe410e4102f327430 */ /* 0x000fe20000000000 */
[----:B------:R-:W-:Y:S01]  /*4c80*/  LOP3.LUT R19, R19, 0x64006400, RZ, 0xfc, !PT ;  /* 0x6400640013137812 */ /* 0x000fe200078efcff */
[----:B------:R-:W-:Y:S01]  /*4c90*/  HFMA2.MMA R47, R8, R31, R9 ;  /* 0x0000001f082f7235 */ /* 0x000fe20000000009 */
[----:B------:R-:W-:Y:S01]  /*4ca0*/  SHF.R.U32.HI R20, RZ, 0xa, R20 ;  /* 0x0000000aff147819 */ /* 0x000fe20000011614 */
[----:B------:R-:W0:Y:S01]  /*4cb0*/  LDS.128 R8, [UR4+0x20] ;  /* 0x00002004ff087984 */ /* 0x000e220008000c00 */
[----:B------:R-:W-:Y:S01]  /*4cc0*/  HFMA2 R45, R50, R30, R45 ;  /* 0x0000001e322d7231 */ /* 0x000fe2000000002d */
[----:B------:R-:W-:-:S02]  /*4cd0*/  SHF.R.U32.HI R30, RZ, 0xc, R23 ;  /* 0x0000000cff1e7819 */ /* 0x000fc40000011617 */
[----:B------:R-:W-:Y:S01]  /*4ce0*/  SHF.R.U32.HI R50, RZ, 0xb, R13 ;  /* 0x0000000bff327819 */ /* 0x000fe2000001160d */
[----:B------:R-:W-:Y:S01]  /*4cf0*/  HFMA2 R45, R48, R31, R45 ;  /* 0x0000001f302d7231 */ /* 0x000fe2000000002d */
[----:B------:R-:W-:Y:S02]  /*4d00*/  LOP3.LUT R37, R37, 0x80008, R30, 0xf8, !PT ;  /* 0x0008000825257812 */ /* 0x000fe400078ef81e */
[----:B------:R-:W-:Y:S02]  /*4d10*/  SHF.R.U32.HI R30, RZ, 0xb, R12 ;  /* 0x0000000bff1e7819 */ /* 0x000fe4000001160c */
[----:B------:R-:W-:Y:S02]  /*4d20*/  LOP3.LUT R31, R16, 0x1f001f, RZ, 0xc0, !PT ;  /* 0x001f001f101f7812 */ /* 0x000fe400078ec0ff */
[----:B------:R-:W-:Y:S02]  /*4d30*/  LOP3.LUT R48, R17, 0x1f001f, RZ, 0xc0, !PT ;  /* 0x001f001f11307812 */ /* 0x000fe400078ec0ff */
[----:B------:R-:W-:-:S02]  /*4d40*/  LOP3.LUT R39, R39, 0x100010, R30, 0xf8, !PT ;  /* 0x0010001027277812 */ /* 0x000fc400078ef81e */
[----:B------:R-:W-:Y:S02]  /*4d50*/  LOP3.LUT R30, R49, 0x100010, R50, 0xf8, !PT ;  /* 0x00100010311e7812 */ /* 0x000fe400078ef832 */
[----:B------:R-:W-:Y:S02]  /*4d60*/  SHF.R.U32.HI R50, RZ, 0xb, R15 ;  /* 0x0000000bff327819 */ /* 0x000fe4000001160f */
[----:B------:R-:W-:Y:S02]  /*4d70*/  LOP3.LUT R17, R31, 0x64006400, RZ, 0xfc, !PT ;  /* 0x640064001f117812 */ /* 0x000fe400078efcff */
[----:B------:R-:W-:Y:S02]  /*4d80*/  LOP3.LUT R48, R48, 0x64006400, RZ, 0xfc, !PT ;  /* 0x6400640030307812 */ /* 0x000fe400078efcff */
[----:B------:R-:W-:Y:S01]  /*4d90*/  LOP3.LUT R37, R37, 0x100010, R50, 0xf8, !PT ;  /* 0x0010001025257812 */ /* 0x000fe200078ef832 */
[----:B------:R-:W-:Y:S01]  /*4da0*/  HADD2 R50, R17, -1040, -1040 ;  /* 0xe410e41011327430 */ /* 0x000fe20000000000 */
        /* <DEDUP_REMOVED lines=9> */
[-C--:B0-----:R-:W-:Y:S01]  /*4e40*/  HFMA2 R40, R17, R8.reuse, R40 ;  /* 0x0000000811287231 */ /* 0x081fe20000000028 */
[-C--:B------:R-:W-:Y:S01]  /*4e50*/  HFMA2.MMA R17, R18, R8.reuse, R43 ;  /* 0x0000000812117235 */ /* 0x080fe2000000002b */
[----:B------:R-:W-:Y:S01]  /*4e60*/  HADD2 R18, R19, -1040, -1040 ;  /* 0xe410e41013127430 */ /* 0x000fe20000000000 */
[----:B------:R-:W-:Y:S01]  /*4e70*/  HFMA2.MMA R47, R50, R8, R47 ;  /* 0x00000008322f7235 */ /* 0x000fe2000000002f */
[----:B------:R-:W-:Y:S01]  /*4e80*/  HADD2 R19, R46, -1040, -1040 ;  /* 0xe410e4102e137430 */ /* 0x000fe20000000000 */
[----:B------:R-:W-:Y:S01]  /*4e90*/  LOP3.LUT R23, R23, 0x1f001f, RZ, 0xc0, !PT ;  /* 0x001f001f17177812 */ /* 0x000fe200078ec0ff */
[----:B------:R-:W-:Y:S01]  /*4ea0*/  HFMA2 R45, R18, R8, R45 ;  /* 0x00000008122d7231 */ /* 0x000fe2000000002d */
[----:B------:R-:W-:Y:S01]  /*4eb0*/  LOP3.LUT R20, R20, 0x64006400, RZ, 0xfc, !PT ;  /* 0x6400640014147812 */ /* 0x000fe200078efcff */
[-C--:B------:R-:W-:Y:S01]  /*4ec0*/  HFMA2 R40, R19, R9.reuse, R40 ;  /* 0x0000000913287231 */ /* 0x080fe20000000028 */
[-C--:B------:R-:W-:Y:S01]  /*4ed0*/  HFMA2.MMA R8, R16, R9.reuse, R17 ;  /* 0x0000000910087235 */ /* 0x080fe20000000011 */
[----:B------:R-:W-:Y:S01]  /*4ee0*/  LOP3.LUT R22, R22, 0x64006400, RZ, 0xfc, !PT ;  /* 0x6400640016167812 */ /* 0x000fe200078efcff */
[----:B------:R-:W0:Y:S01]  /*4ef0*/  LDS.128 R16, [UR4+0x30] ;  /* 0x00003004ff107984 */ /* 0x000e220008000c00 */
[----:B------:R-:W-:Y:S01]  /*4f00*/  HFMA2.MMA R43, R44, R9, R47 ;  /* 0x000000092c2b7235 */ /* 0x000fe2000000002f */
[----:B------:R-:W-:Y:S01]  /*4f10*/  LOP3.LUT R47, R31, 0x64006400, RZ, 0xfc, !PT ;  /* 0x640064001f2f7812 */ /* 0x000fe200078efcff */
[----:B------:R-:W-:Y:S01]  /*4f20*/  HADD2 R20, R20, -1040, -1040 ;  /* 0xe410e41014147430 */ /* 0x000fe20000000000 */
[----:B------:R-:W-:Y:S01]  /*4f30*/  LOP3.LUT R23, R23, 0x64006400, RZ, 0xfc, !PT ;  /* 0x6400640017177812 */ /* 0x000fe200078efcff */
[-C--:B------:R-:W-:Y:S01]  /*4f40*/  HFMA2 R40, R29, R10.reuse, R40 ;  /* 0x0000000a1d287231 */ /* 0x080fe20000000028 */
[----:B------:R-:W-:Y:S01]  /*4f50*/  LOP3.LUT R31, R12, 0x1f001f, RZ, 0xc0, !PT ;  /* 0x001f001f0c1f7812 */ /* 0x000fe200078ec0ff */
[----:B------:R-:W-:Y:S01]  /*4f60*/  HADD2 R48, R47, -1040, -1040 ;  /* 0xe410e4102f307430 */ /* 0x000fe20000000000 */
[-C--:B------:R-:W-:Y:S01]  /*4f70*/  HFMA2.MMA R8, R27, R10.reuse, R8 ;  /* 0x0000000a1b087235 */ /* 0x080fe20000000008 */
[----:B------:R-:W-:Y:S01]  /*4f80*/  LOP3.LUT R46, R14, 0x1f001f, RZ, 0xc0, !PT ;  /* 0x001f001f0e2e7812 */ /* 0x000fe200078ec0ff */
[----:B------:R-:W-:Y:S01]  /*4f90*/  HFMA2.MMA R43, R41, R10, R43 ;  /* 0x0000000a292b7235 */ /* 0x000fe2000000002b */
[----:B------:R-:W-:Y:S01]  /*4fa0*/  HFMA2 R45, R48, R9, R45 ;  /* 0x00000009302d7231 */ /* 0x000fe2000000002d */
[----:B------:R-:W-:Y:S01]  /*4fb0*/  LOP3.LUT R31, R31, 0x64006400, RZ, 0xfc, !PT ;  /* 0x640064001f1f7812 */ /* 0x000fe200078efcff */
[----:B------:R-:W-:Y:S01]  /*4fc0*/  HADD2 R9, R22, -1040, -1040 ;  /* 0xe410e41016097430 */ /* 0x000fe20000000000 */
[----:B------:R-:W-:Y:S01]  /*4fd0*/  LOP3.LUT R46, R46, 0x64006400, RZ, 0xfc, !PT ;  /* 0x640064002e2e7812 */ /* 0x000fe200078efcff */
[----:B------:R-:W-:Y:S01]  /*4fe0*/  HFMA2 R45, R25, R10, R45 ;  /* 0x0000000a192d7231 */ /* 0x000fe2000000002d */
[----:B------:R-:W-:Y:S01]  /*4ff0*/  LOP3.LUT R44, R13, 0x1f001f, RZ, 0xc0, !PT ;  /* 0x001f001f0d2c7812 */ /* 0x000fe200078ec0ff */
[----:B------:R-:W-:Y:S01]  /*5000*/  HADD2 R10, R23, -1040, -1040 ;  /* 0xe410e410170a7430 */ /* 0x000fe20000000000 */
[-C--:B------:R-:W-:Y:S01]  /*5010*/  HFMA2.MMA R43, R20, R11.reuse, R43 ;  /* 0x0000000b142b7235 */ /* 0x080fe2000000002b */
[----:B------:R-:W-:Y:S01]  /*5020*/  LOP3.LUT R47, R15, 0x1f001f, RZ, 0xc0, !PT ;  /* 0x001f001f0f2f7812 */ /* 0x000fe200078ec0ff */
[----:B------:R-:W-:Y:S01]  /*5030*/  HFMA2.MMA R8, R9, R11, R8 ;  /* 0x0000000b09087235 */ /* 0x000fe20000000008 */
[-C--:B------:R-:W-:Y:S01]  /*5040*/  HFMA2 R45, R10, R11.reuse, R45 ;  /* 0x0000000b0a2d7231 */ /* 0x080fe2000000002d */
[----:B------:R-:W-:Y:S01]  /*5050*/  SHF.R.U32.HI R12, RZ, 0xa, R12 ;  /* 0x0000000aff0c7819 */ /* 0x000fe2000001160c */
[----:B------:R-:W-:Y:S01]  /*5060*/  HADD2 R10, R31, -1040, -1040 ;  /* 0xe410e4101f0a7430 */ /* 0x000fe20000000000 */
[----:B------:R-:W-:Y:S01]  /*5070*/  LOP3.LUT R44, R44, 0x64006400, RZ, 0xfc, !PT ;  /* 0x640064002c2c7812 */ /* 0x000fe200078efcff */
[----:B------:R-:W-:Y:S01]  /*5080*/  HFMA2 R40, R21, R11, R40 ;  /* 0x0000000b15287231 */ /* 0x000fe20000000028 */
[--C-:B------:R-:W-:Y:S01]  /*5090*/  SHF.R.U32.HI R49, RZ, 0xb, R14.reuse ;  /* 0x0000000bff317819 */ /* 0x100fe2000001160e */
[----:B------:R-:W-:Y:S01]  /*50a0*/  HADD2 R11, R46, -1040, -1040 ;  /* 0xe410e4102e0b7430 */ /* 0x000fe20000000000 */
[----:B------:R-:W-:Y:S01]  /*50b0*/  SHF.R.U32.HI R14, RZ, 0xa, R14 ;  /* 0x0000000aff0e7819 */ /* 0x000fe2000001160e */
[----:B------:R-:W-:Y:S01]  /*50c0*/  HADD2 R9, R44, -1040, -1040 ;  /* 0xe410e4102c097430 */ /* 0x000fe20000000000 */
[----:B------:R-:W-:-:S02]  /*50d0*/  SHF.R.U32.HI R15, RZ, 0xa, R15 ;  /* 0x0000000aff0f7819 */ /* 0x000fc4000001160f */
[----:B------:R-:W-:Y:S02]  /*50e0*/  LOP3.LUT R47, R47, 0x64006400, RZ, 0xfc, !PT ;  /* 0x640064002f2f7812 */ /* 0x000fe400078efcff */
[----:B------:R-:W-:Y:S02]  /*50f0*/  LOP3.LUT R12, R12, 0x1f001f, RZ, 0xc0, !PT ;  /* 0x001f001f0c0c7812 */ /* 0x000fe400078ec0ff */
[----:B------:R-:W-:Y:S01]  /*5100*/  SHF.R.U32.HI R13, RZ, 0xa, R13 ;  /* 0x0000000aff0d7819 */ /* 0x000fe2000001160d */
[----:B------:R-:W-:Y:S01]  /*5110*/  HADD2 R20, R47, -1040, -1040 ;  /* 0xe410e4102f147430 */ /* 0x000fe20000000000 */
[----:B------:R-:W-:Y:S01]  /*5120*/  LOP3.LUT R42, R42, 0x64006400, RZ, 0xfc, !PT ;  /* 0x640064002a2a7812 */ /* 0x000fe200078efcff */
[-C--:B0-----:R-:W-:Y:S01]  /*5130*/  HFMA2.MMA R43, R10, R16.reuse, R43 ;  /* 0x000000100a2b7235 */ /* 0x081fe2000000002b */
[----:B------:R-:W-:Y:S01]  /*5140*/  LOP3.LUT R14, R14, 0x1f001f, RZ, 0xc0, !PT ;  /* 0x001f001f0e0e7812 */ /* 0x000fe200078ec0ff */
[----:B------:R-:W-:Y:S01]  /*5150*/  HFMA2.MMA R8, R11, R16, R8 ;  /* 0x000000100b087235 */ /* 0x000fe20000000008 */
[----:B------:R-:W-:Y:S01]  /*5160*/  LOP3.LUT R15, R15, 0x1f001f, RZ, 0xc0, !PT ;  /* 0x001f001f0f0f7812 */ /* 0x000fe200078ec0ff */
[-C--:B------:R-:W-:Y:S01]  /*5170*/  HFMA2 R40, R9, R16.reuse, R40 ;  /* 0x0000001009287231 */ /* 0x080fe20000000028 */
[----:B------:R-:W-:Y:S01]  /*5180*/  LOP3.LUT R12, R12, 0x64006400, RZ, 0xfc, !PT ;  /* 0x640064000c0c7812 */ /* 0x000fe200078efcff */
[-C--:B------:R-:W-:Y:S01]  /*5190*/  HFMA2 R42, R42, R3.reuse.H1_H1, -48, -48 ;  /* 0xd200d2002a2a7431 */ /* 0x080fe20000060003 */
[----:B------:R-:W-:Y:S01]  /*51a0*/  LOP3.LUT R26, R26, 0x64006400, RZ, 0xfc, !PT ;  /* 0x640064001a1a7812 */ /* 0x000fe200078efcff */
[-C--:B------:R-:W-:Y:S01]  /*51b0*/  HFMA2.MMA R9, R28, R17.reuse, R43 ;  /* 0x000000111c097235 */ /* 0x080fe2000000002b */
[----:B------:R-:W-:Y:S01]  /*51c0*/  LOP3.LUT R13, R13, 0x1f001f, RZ, 0xc0, !PT ;  /* 0x001f001f0d0d7812 */ /* 0x000fe200078ec0ff */
[----:B------:R-:W-:Y:S01]  /*51d0*/  HFMA2 R21, R20, R16, R45 ;  /* 0x0000001014157231 */ /* 0x000fe2000000002d */
[----:B------:R-:W-:Y:S01]  /*51e0*/  LOP3.LUT R14, R14, 0x64006400, RZ, 0xfc, !PT ;  /* 0x640064000e0e7812 */ /* 0x000fe200078efcff */
[----:B------:R-:W-:Y:S01]  /*51f0*/  HADD2 R12, R12, -1040, -1040 ;  /* 0xe410e4100c0c7430 */ /* 0x000fe20000000000 */
[----:B------:R-:W-:Y:S01]  /*5200*/  LOP3.LUT R15, R15, 0x64006400, RZ, 0xfc, !PT ;  /* 0x640064000f0f7812 */ /* 0x000fe200078efcff */
[----:B------:R-:W-:Y:S01]  /*5210*/  HFMA2.MMA R8, R24, R17, R8 ;  /* 0x0000001118087235 */ /* 0x000fe20000000008 */
[----:B------:R-:W-:Y:S01]  /*5220*/  LOP3.LUT R13, R13, 0x64006400, RZ, 0xfc, !PT ;  /* 0x640064000d0d7812 */ /* 0x000fe200078efcff */
[----:B------:R-:W-:Y:S01]  /*5230*/  HFMA2 R26, R26, R3.H1_H1, -48, -48 ;  /* 0xd200d2001a1a7431 */ /* 0x000fe20000060003 */
[----:B------:R-:W-:Y:S01]  /*5240*/  LOP3.LUT R38, R38, 0x100010, R49, 0xf8, !PT ;  /* 0x0010001026267812 */ /* 0x000fe200078ef831 */
[----:B------:R-:W-:Y:S01]  /*5250*/  HADD2 R11, R14, -1040, -1040 ;  /* 0xe410e4100e0b7430 */ /* 0x000fe20000000000 */
[----:B------:R-:W-:Y:S01]  /*5260*/  LOP3.LUT R39, R39, 0x64006400, RZ, 0xfc, !PT ;  /* 0x6400640027277812 */ /* 0x000fe200078efcff */
[-C--:B------:R-:W-:Y:S01]  /*5270*/  HFMA2 R21, R42, R17.reuse, R21 ;  /* 0x000000112a157231 */ /* 0x080fe20000000015 */
[-C--:B------:R-:W-:Y:S01]  /*5280*/  HFMA2.MMA R9, R12, R18.reuse, R9 ;  /* 0x000000120c097235 */ /* 0x080fe20000000009 */
[----:B------:R-:W-:Y:S01]  /*5290*/  HADD2 R10, R15, -1040, -1040 ;  /* 0xe410e4100f0a7430 */ /* 0x000fe20000000000 */
[----:B------:R-:W-:Y:S01]  /*52a0*/  LOP3.LUT R38, R38, 0x64006400, RZ, 0xfc, !PT ;  /* 0x6400640026267812 */ /* 0x000fe200078efcff */
[----:B------:R-:W-:Y:S01]  /*52b0*/  HFMA2 R40, R26, R17, R40 ;  /* 0x000000111a287231 */ /* 0x000fe20000000028 */
[----:B------:R-:W-:Y:S01]  /*52c0*/  HFMA2.MMA R8, R11, R18, R8 ;  /* 0x000000120b087235 */ /* 0x000fe20000000008 */
[----:B------:R-:W-:Y:S01]  /*52d0*/  HADD2 R13, R13, -1040, -1040 ;  /* 0xe410e4100d0d7430 */ /* 0x000fe20000000000 */
[----:B------:R-:W-:Y:S01]  /*52e0*/  LOP3.LUT R30, R30, 0x64006400, RZ, 0xfc, !PT ;  /* 0x640064001e1e7812 */ /* 0x000fe200078efcff */
[-C--:B------:R-:W-:Y:S01]  /*52f0*/  HFMA2 R21, R10, R18.reuse, R21 ;  /* 0x000000120a157231 */ /* 0x080fe20000000015 */
[----:B------:R-:W-:Y:S01]  /*5300*/  LOP3.LUT R37, R37, 0x64006400, RZ, 0xfc, !PT ;  /* 0x6400640025257812 */ /* 0x000fe200078efcff */
[----:B------:R-:W-:Y:S01]  /*5310*/  HADD2 R10, R39, -1040, -1040 ;  /* 0xe410e410270a7430 */ /* 0x000fe20000000000 */
[----:B------:R-:W-:Y:S01]  /*5320*/  PRMT R3, R3, 0x5410, R4 ;  /* 0x0000541003037816 */ /* 0x000fe20000000004 */
[----:B------:R-:W-:-:S02]  /*5330*/  HFMA2 R40, R13, R18, R40 ;  /* 0x000000120d287231 */ /* 0x000fc40000000028 */
[----:B------:R-:W-:Y:S02]  /*5340*/  HADD2 R13, R38, -1040, -1040 ;  /* 0xe410e410260d7430 */ /* 0x000fe40000000000 */
[-C--:B------:R-:W-:Y:S01]  /*5350*/  HFMA2.MMA R9, R10, R19.reuse, R9 ;  /* 0x000000130a097235 */ /* 0x080fe20000000009 */
[----:B------:R-:W-:Y:S02]  /*5360*/  HADD2 R11, R30, -1040, -1040 ;  /* 0xe410e4101e0b7430 */ /* 0x000fe40000000000 */
[----:B------:R-:W-:Y:S01]  /*5370*/  HADD2 R12, R37, -1040, -1040 ;  /* 0xe410e410250c7430 */ /* 0x000fe20000000000 */
[----:B------:R-:W-:Y:S01]  /*5380*/  HFMA2.MMA R8, R13, R19, R8 ;  /* 0x000000130d087235 */ /* 0x000fe20000000008 */
        /* <DEDUP_REMOVED lines=10> */
.L_x_5074:
[----:B------:R-:W-:Y:S01]  /*5430*/  ISETP.LT.AND P2, PT, R36, R33, PT ;  /* 0x000000212400720c */ /* 0x000fe20003f41270 */
[----:B------:R-:W-:Y:S01]  /*5440*/  UIADD3 UR4, UR4, 0x40, URZ ;  /* 0x0000004004047890 */ /* 0x000fe2000fffe03f */
[----:B--2---:R-:W-:Y:S02]  /*5450*/  MOV R10, R34 ;  /* 0x00000022000a7202 */ /* 0x004fe40000000f00 */
[----:B------:R-:W-:Y:S02]  /*5460*/  MOV R11, R35 ;  /* 0x00000023000b7202 */ /* 0x000fe40000000f00 */
[----:B------:R-:W-:-:S07]  /*5470*/  MOV R34, R36 ;  /* 0x0000002400227202 */ /* 0x000fce0000000f00 */
[----:B------:R-:W-:Y:S05]  /*5480*/  @!P0 BRA P2, `(.L_x_5075) ;  /* 0xffffffe800908947 */ /* 0x000fea000103ffff */
.L_x_5073:
[----:B------:R-:W-:Y:S01]  /*5490*/  ISETP.GE.AND P0, PT, R34, R33, PT ;  /* 0x000000212200720c */ /* 0x000fe20003f06270 */
[----:B------:R-:W-:-:S03]  /*54a0*/  ULDC UR5, c[0x0][0x264] ;  /* 0x0000990000057ab9 */ /* 0x000fc60000000800 */
[----:B------:R-:W-:-:S13]  /*54b0*/  ISETP.GE.OR P0, PT, R34, UR5, P0 ;  /* 0x0000000522007c0c */ /* 0x000fda0008706670 */
[----:B------:R-:W-:Y:S05]  /*54c0*/  @P0 BRA `(.L_x_5076) ;  /* 0x0000002400040947 */ /* 0x000fea0003800000 */
[----:B------:R-:W-:Y:S01]  /*54d0*/  HADD2.F32 R9, -RZ, R3.H0_H0 ;  /* 0x20000003ff097230 */ /* 0x000fe20000004100 */
[----:B-----5:R-:W-:Y:S01]  /*54e0*/  SHF.R.S32.HI R28, RZ, 0x1f, R2 ;  /* 0x0000001fff1c7819 */ /* 0x020fe20000011402 */
[----:B-1----:R-:W-:Y:S01]  /*54f0*/  HADD2.F32 R24, -RZ, R4.H0_H0 ;  /* 0x20000004ff187230 */ /* 0x002fe20000004100 */
[----:B------:R-:W-:Y:S01]  /*5500*/  ULDC UR5, c[0x0][0x264] ;  /* 0x0000990000057ab9 */ /* 0x000fe20000000800 */
[----:B------:R-:W-:Y:S02]  /*5510*/  HADD2.F32 R25, -RZ, R5.H0_H0 ;  /* 0x20000005ff197230 */ /* 0x000fe40000004100 */
[----:B------:R-:W-:-:S07]  /*5520*/  HADD2.F32 R29, -RZ, R6.H0_H0 ;  /* 0x20000006ff1d7230 */ /* 0x000fce0000004100 */
.L_x_5078:
[----:B------:R-:W1:Y:S01]  /*5530*/  LDC R2, c[0x0][0x23c] ;  /* 0x00008f00ff027b82 */ /* 0x000e620000000800 */
[----:B------:R-:W-:-:S04]  /*5540*/  IADD3 R34, R34, 0x20, RZ ;  /* 0x0000002022227810 */ /* 0x000fc80007ffe0ff */
[C---:B------:R-:W-:Y:S02]  /*5550*/  ISETP.GE.AND P2, PT, R34.reuse, UR5, PT ;  /* 0x0000000522007c0c */ /* 0x040fe4000bf46270 */
[----:B------:R-:W-:Y:S01]  /*5560*/  ISETP.LT.AND P0, PT, R34, R33, PT ;  /* 0x000000212200720c */ /* 0x000fe20003f01270 */
[----:B------:R-:W-:-:S12]  /*5570*/  @!P1 BRA `(.L_x_5077) ;  /* 0x0000002000c89947 */ /* 0x000fd80003800000 */
[----:B------:R-:W2:Y:S01]  /*5580*/  LDG.E.128.CONSTANT R16, desc[UR6][R10.64] ;  /* 0x000000060a107981 */ /* 0x000ea2000c1e9d00 */
[----:B------:R-:W3:Y:S03]  /*5590*/  LDC R35, c[0x0][0x23c] ;  /* 0x00008f00ff237b82 */ /* 0x000ee60000000800 */
[----:B------:R-:W4:Y:S01]  /*55a0*/  LDS.64 R30, [UR4] ;  /* 0x00000004ff1e7984 */ /* 0x000f220008000a00 */
[----:B---3--:R-:W-:-:S04]  /*55b0*/  LEA R38, P3, R35, R10, 0x2 ;  /* 0x0000000a23267211 */ /* 0x008fc800078610ff */
[----:B------:R-:W-:-:S05]  /*55c0*/  LEA.HI.X R39, R35, R11, R28, 0x2, P3 ;  /* 0x0000000b23277211 */ /* 0x000fca00018f141c */
[----:B------:R3:W5:Y:S01]  /*55d0*/  LDG.E.128.CONSTANT R20, desc[UR6][R38.64] ;  /* 0x0000000626147981 */ /* 0x000762000c1e9d00 */
[----:B------:R-:W-:-:S05]  /*55e0*/  IMAD.WIDE R26, R35, 0x4, R38 ;  /* 0x00000004231a7825 */ /* 0x000fca00078e0226 */
[----:B------:R1:W5:Y:S01]  /*55f0*/  LDG.E.128.CONSTANT R12, desc[UR6][R26.64] ;  /* 0x000000061a0c7981 */ /* 0x000362000c1e9d00 */
[----:B0-----:R-:W-:Y:S01]  /*5600*/  MOV R5, 0x2c00 ;  /* 0x00002c0000057802 */ /* 0x001fe20000000f00 */
[--C-:B----4-:R-:W-:Y:S02]  /*5610*/  HADD2.F32 R3, -RZ, R30.reuse.H0_H0 ;  /* 0x2000001eff037230 */ /* 0x110fe40000004100 */
[----:B---3--:R-:W-:Y:S02]  /*5620*/  HADD2.F32 R39, -RZ, R30.H1_H1 ;  /* 0x3000001eff277230 */ /* 0x008fe40000004100 */
[--C-:B------:R-:W-:Y:S02]  /*5630*/  HADD2.F32 R30, -RZ, R31.reuse.H0_H0 ;  /* 0x2000001fff1e7230 */ /* 0x100fe40000004100 */
[----:B------:R-:W-:Y:S01]  /*5640*/  HADD2.F32 R31, -RZ, R31.H1_H1 ;  /* 0x3000001fff1f7230 */ /* 0x000fe20000004100 */
[C---:B--2---:R-:W-:Y:S02]  /*5650*/  LOP3.LUT R4, R16.reuse, 0xf000f, RZ, 0xc0, !PT ;  /* 0x000f000f10047812 */ /* 0x044fe400078ec0ff */
[----:B------:R-:W-:-:S02]  /*5660*/  LOP3.LUT R40, R16, 0xf000f0, RZ, 0xc0, !PT ;  /* 0x00f000f010287812 */ /* 0x000fc400078ec0ff */
[----:B------:R-:W-:Y:S02]  /*5670*/  SHF.R.U32.HI R36, RZ, 0x8, R16 ;  /* 0x00000008ff247819 */ /* 0x000fe40000011610 */
        /* <DEDUP_REMOVED lines=13> */
[----:B------:R-:W0:Y:S01]  /*5750*/  LDS.64 R16, [UR4+0x8] ;  /* 0x00000804ff107984 */ /* 0x000e220008000a00 */
[----:B------:R-:W-:Y:S01]  /*5760*/  HADD2.F32 R4, -RZ, R46.H0_H0 ;  /* 0x2000002eff047230 */ /* 0x000fe20000004100 */
[----:B------:R-:W-:Y:S01]  /*5770*/  LOP3.LUT R40, R40, 0x64006400, RZ, 0xfc, !PT ;  /* 0x6400640028287812 */ /* 0x000fe200078efcff */
[----:B------:R-:W-:Y:S01]  /*5780*/  HADD2.F32 R48, -RZ, R44.H0_H0 ;  /* 0x2000002cff307230 */ /* 0x000fe20000004100 */
[----:B------:R-:W-:Y:S01]  /*5790*/  LOP3.LUT R42, R42, 0x64006400, RZ, 0xfc, !PT ;  /* 0x640064002a2a7812 */ /* 0x000fe200078efcff */
[----:B------:R-:W-:-:S02]  /*57a0*/  HADD2.F32 R6, -RZ, R45.H0_H0 ;  /* 0x2000002dff067230 */ /* 0x000fc40000004100 */
[----:B------:R-:W-:Y:S01]  /*57b0*/  FFMA.FTZ R47, R4, R3, RZ ;  /* 0x00000003042f7223 */ /* 0x000fe200000100ff */
[----:B------:R-:W-:Y:S02]  /*57c0*/  HADD2.F32 R8, -RZ, R43.H0_H0 ;  /* 0x2000002bff087230 */ /* 0x000fe40000004100 */
[C---:B------:R-:W-:Y:S01]  /*57d0*/  FFMA.FTZ R4, R3.reuse, R48, RZ ;  /* 0x0000003003047223 */ /* 0x040fe200000100ff */
[----:B------:R-:W-:Y:S02]  /*57e0*/  HADD2.F32 R46, -RZ, R46.H1_H1 ;  /* 0x3000002eff2e7230 */ /* 0x000fe40000004100 */
[----:B------:R-:W-:Y:S01]  /*57f0*/  FFMA.FTZ R6, R3, R6, RZ ;  /* 0x0000000603067223 */ /* 0x000fe200000100ff */
[----:B------:R-:W-:Y:S01]  /*5800*/  HADD2.F32 R44, -RZ, R44.H1_H1 ;  /* 0x3000002cff2c7230 */ /* 0x000fe20000004100 */
[----:B------:R-:W-:Y:S01]  /*5810*/  LOP3.LUT R41, R18, 0xf000f0, RZ, 0xc0, !PT ;  /* 0x00f000f012297812 */ /* 0x000fe200078ec0ff */
[----:B------:R-:W-:Y:S01]  /*5820*/  HADD2.F32 R45, -RZ, R45.H1_H1 ;  /* 0x3000002dff2d7230 */ /* 0x000fe20000004100 */
[----:B------:R-:W-:Y:S01]  /*5830*/  LOP3.LUT R38, R19, 0xf000f0, RZ, 0xc0, !PT ;  /* 0x00f000f013267812 */ /* 0x000fe200078ec0ff */
[----:B------:R-:W-:Y:S01]  /*5840*/  FFMA.FTZ R8, R3, R8, RZ ;  /* 0x0000000803087223 */ /* 0x000fe200000100ff */
[----:B------:R-:W-:Y:S01]  /*5850*/  FFMA.FTZ R3, R46, R39, R47 ;  /* 0x000000272e037223 */ /* 0x000fe2000001002f */
[C---:B------:R-:W-:Y:S01]  /*5860*/  FFMA.FTZ R47, R39.reuse, R44, R4 ;  /* 0x0000002c272f7223 */ /* 0x040fe20000010004 */
[----:B------:R-:W-:Y:S01]  /*5870*/  FFMA.FTZ R45, R39, R45, R6 ;  /* 0x0000002d272d7223 */ /* 0x000fe20000010006 */
[----:B------:R-:W-:Y:S01]  /*5880*/  LOP3.LUT R6, R41, 0x64006400, RZ, 0xfc, !PT ;  /* 0x6400640029067812 */ /* 0x000fe200078efcff */
[----:B------:R-:W-:-:S02]  /*5890*/  HFMA2 R40, R40, R5.H0_H0, -72, -72 ;  /* 0xd480d48028287431 */ /* 0x000fc40000040005 */
[----:B------:R-:W-:Y:S02]  /*58a0*/  HADD2.F32 R43, -RZ, R43.H1_H1 ;  /* 0x3000002bff2b7230 */ /* 0x000fe40000004100 */
[-C--:B------:R-:W-:Y:S01]  /*58b0*/  HFMA2 R4, R42, R5.reuse.H0_H0, -72, -72 ;  /* 0xd480d4802a047431 */ /* 0x080fe20000040005 */
[----:B------:R-:W-:Y:S01]  /*58c0*/  LOP3.LUT R42, R38, 0x64006400, RZ, 0xfc, !PT ;  /* 0x64006400262a7812 */ /* 0x000fe200078efcff */
[-C--:B------:R-:W-:Y:S02]  /*58d0*/  HFMA2 R38, R6, R5.reuse.H0_H0, -72, -72 ;  /* 0xd480d48006267431 */ /* 0x080fe40000040005 */
[----:B------:R-:W-:Y:S02]  /*58e0*/  HADD2.F32 R44, -RZ, R40.H0_H0 ;  /* 0x20000028ff2c7230 */ /* 0x000fe40000004100 */
[----:B------:R-:W-:Y:S01]  /*58f0*/  FFMA.FTZ R43, R39, R43, R8 ;  /* 0x0000002b272b7223 */ /* 0x000fe20000010008 */
[----:B------:R-:W-:Y:S02]  /*5900*/  HADD2.F32 R41, -RZ, R4.H0_H0 ;  /* 0x20000004ff297230 */ /* 0x000fe40000004100 */
[----:B------:R-:W-:-:S02]  /*5910*/  HFMA2 R6, R42, R5.H0_H0, -72, -72 ;  /* 0xd480d4802a067431 */ /* 0x000fc40000040005 */
[----:B------:R-:W-:Y:S02]  /*5920*/  HADD2.F32 R42, -RZ, R38.H0_H0 ;  /* 0x20000026ff2a7230 */ /* 0x000fe40000004100 */
[----:B------:R-:W-:Y:S01]  /*5930*/  FFMA.FTZ R3, R44, R30, R3 ;  /* 0x0000001e2c037223 */ /* 0x000fe20000010003 */
[----:B------:R-:W-:Y:S02]  /*5940*/  HADD2.F32 R40, -RZ, R40.H1_H1 ;  /* 0x30000028ff287230 */ /* 0x000fe40000004100 */
[C---:B------:R-:W-:Y:S01]  /*5950*/  FFMA.FTZ R8, R30.reuse, R41, R47 ;  /* 0x000000291e087223 */ /* 0x040fe2000001002f */
[----:B------:R-:W-:Y:S02]  /*5960*/  HADD2.F32 R44, -RZ, R6.H0_H0 ;  /* 0x20000006ff2c7230 */ /* 0x000fe40000004100 */
[----:B------:R-:W-:Y:S01]  /*5970*/  FFMA.FTZ R45, R30, R42, R45 ;  /* 0x0000002a1e2d7223 */ /* 0x000fe2000001002d */
[----:B------:R-:W-:Y:S01]  /*5980*/  HADD2.F32 R4, -RZ, R4.H1_H1 ;  /* 0x30000004ff047230 */ /* 0x000fe20000004100 */
[----:B------:R-:W-:Y:S01]  /*5990*/  SHF.R.U32.HI R18, RZ, 0x8, R18 ;  /* 0x00000008ff127819 */ /* 0x000fe20000011612 */
[----:B------:R-:W-:-:S02]  /*59a0*/  HADD2.F32 R6, -RZ, R6.H1_H1 ;  /* 0x30000006ff067230 */ /* 0x000fc40000004100 */
[----:B------:R-:W-:Y:S01]  /*59b0*/  FFMA.FTZ R41, R30, R44, R43 ;  /* 0x0000002c1e297223 */ /* 0x000fe2000001002b */
[----:B------:R-:W-:Y:S01]  /*59c0*/  FFMA.FTZ R30, R40, R31, R3 ;  /* 0x0000001f281e7223 */ /* 0x000fe20000010003 */
[----:B------:R-:W-:Y:S02]  /*59d0*/  HADD2.F32 R38, -RZ, R38.H1_H1 ;  /* 0x30000026ff267230 */ /* 0x000fe40000004100 */
[C---:B------:R-:W-:Y:S01]  /*59e0*/  FFMA.FTZ R40, R31.reuse, R4, R8 ;  /* 0x000000041f287223 */ /* 0x040fe20000010008 */
[----:B------:R-:W-:Y:S01]  /*59f0*/  LOP3.LUT R3, R36, 0xf000f, RZ, 0xc0, !PT ;  /* 0x000f000f24037812 */ /* 0x000fe200078ec0ff */
[----:B------:R-:W-:Y:S01]  /*5a00*/  FFMA.FTZ R41, R31, R6, R41 ;  /* 0x000000061f297223 */ /* 0x000fe20000010029 */
[----:B------:R-:W-:Y:S01]  /*5a10*/  LOP3.LUT R4, R37, 0xf000f, RZ, 0xc0, !PT ;  /* 0x000f000f25047812 */ /* 0x000fe200078ec0ff */
[----:B------:R-:W-:Y:S01]  /*5a20*/  FFMA.FTZ R38, R31, R38, R45 ;  /* 0x000000261f267223 */ /* 0x000fe2000001002d */
[----:B------:R-:W-:Y:S01]  /*5a30*/  SHF.R.U32.HI R19, RZ, 0x8, R19 ;  /* 0x00000008ff137819 */ /* 0x000fe20000011613 */
[----:B0-----:R-:W-:Y:S01]  /*5a40*/  HADD2.F32 R31, -RZ, R16.H0_H0 ;  /* 0x20000010ff1f7230 */ /* 0x001fe20000004100 */
[----:B------:R-:W-:-:S02]  /*5a50*/  LOP3.LUT R8, R18, 0xf000f, RZ, 0xc0, !PT ;  /* 0x000f000f12087812 */ /* 0x000fc400078ec0ff */
        /* <DEDUP_REMOVED lines=8> */
[----:B------:R-:W-:Y:S01]  /*5ae0*/  HADD2.F32 R6, -RZ, R17.H0_H0 ;  /* 0x20000011ff067230 */ /* 0x000fe20000004100 */
[----:B------:R-:W-:Y:S01]  /*5af0*/  LOP3.LUT R37, R37, 0xf000f0, RZ, 0xc0, !PT ;  /* 0x00f000f025257812 */ /* 0x000fe200078ec0ff */
[----:B------:R-:W-:-:S02]  /*5b00*/  HADD2 R46, R8, -1032, -1032 ;  /* 0xe408e408082e7430 */ /* 0x000fc40000000000 */
[--C-:B------:R-:W-:Y:S02]  /*5b10*/  HADD2.F32 R39, -RZ, R43.reuse.H0_H0 ;  /* 0x2000002bff277230 */ /* 0x100fe40000004100 */
[----:B------:R-:W-:Y:S02]  /*5b20*/  HADD2 R8, R16, -1032, -1032 ;  /* 0xe408e40810087430 */ /* 0x000fe40000000000 */
[----:B------:R-:W-:Y:S01]  /*5b30*/  HADD2.F32 R42, -RZ, R44.H0_H0 ;  /* 0x2000002cff2a7230 */ /* 0x000fe20000004100 */
[----:B------:R-:W-:Y:S01]  /*5b40*/  LOP3.LUT R19, R19, 0xf000f0, RZ, 0xc0, !PT ;  /* 0x00f000f013137812 */ /* 0x000fe200078ec0ff */
[--C-:B------:R-:W-:Y:S02]  /*5b50*/  HADD2.F32 R16, -RZ, R46.reuse.H0_H0 ;  /* 0x2000002eff107230 */ /* 0x100fe40000004100 */
[----:B------:R-:W-:Y:S01]  /*5b60*/  FFMA.FTZ R30, R39, R31, R30 ;  /* 0x0000001f271e7223 */ /* 0x000fe2000001001e */
[----:B------:R-:W-:Y:S01]  /*5b70*/  HADD2.F32 R39, -RZ, R46.H1_H1 ;  /* 0x3000002eff277230 */ /* 0x000fe20000004100 */
[----:B------:R-:W-:Y:S01]  /*5b80*/  LOP3.LUT R36, R36, 0xf000f0, RZ, 0xc0, !PT ;  /* 0x00f000f024247812 */ /* 0x000fe200078ec0ff */
[----:B------:R-:W-:-:S02]  /*5b90*/  HADD2.F32 R45, -RZ, R43.H1_H1 ;  /* 0x3000002bff2d7230 */ /* 0x000fc40000004100 */
[C---:B------:R-:W-:Y:S01]  /*5ba0*/  FFMA.FTZ R16, R31.reuse, R16, R38 ;  /* 0x000000101f107223 */ /* 0x040fe20000010026 */
[----:B------:R-:W-:Y:S02]  /*5bb0*/  HADD2.F32 R3, -RZ, R17.H1_H1 ;  /* 0x30000011ff037230 */ /* 0x000fe40000004100 */
[----:B------:R-:W-:Y:S01]  /*5bc0*/  FFMA.FTZ R17, R31, R42, R40 ;  /* 0x0000002a1f117223 */ /* 0x000fe20000010028 */
[----:B------:R-:W-:Y:S02]  /*5bd0*/  HADD2.F32 R43, -RZ, R44.H1_H1 ;  /* 0x3000002cff2b7230 */ /* 0x000fe40000004100 */
[----:B------:R-:W-:Y:S01]  /*5be0*/  FFMA.FTZ R39, R4, R39, R16 ;  /* 0x0000002704277223 */ /* 0x000fe20000010010 */
[----:B------:R-:W-:Y:S01]  /*5bf0*/  LOP3.LUT R16, R18, 0xf000f0, RZ, 0xc0, !PT ;  /* 0x00f000f012107812 */ /* 0x000fe200078ec0ff */
[----:B------:R-:W-:Y:S01]  /*5c00*/  HADD2.F32 R40, -RZ, R8.H0_H0 ;  /* 0x20000008ff287230 */ /* 0x000fe20000004100 */
[----:B------:R-:W-:Y:S01]  /*5c10*/  LOP3.LUT R18, R37, 0x64006400, RZ, 0xfc, !PT ;  /* 0x6400640025127812 */ /* 0x000fe200078efcff */
[----:B------:R-:W-:Y:S01]  /*5c20*/  FFMA.FTZ R43, R4, R43, R17 ;  /* 0x0000002b042b7223 */ /* 0x000fe20000010011 */
[----:B------:R-:W-:Y:S01]  /*5c30*/  LOP3.LUT R38, R16, 0x64006400, RZ, 0xfc, !PT ;  /* 0x6400640010267812 */ /* 0x000fe200078efcff */
[----:B------:R-:W-:-:S04]  /*5c40*/  IMAD.WIDE R16, R35, 0x4, R26 ;  /* 0x0000000423107825 */ /* 0x000fc800078e021a */
[----:B------:R-:W-:Y:S01]  /*5c50*/  FFMA.FTZ R41, R31, R40, R41 ;  /* 0x000000281f297223 */ /* 0x000fe20000010029 */
[-C--:B-1----:R-:W-:Y:S02]  /*5c60*/  HFMA2 R27, R18, R5.reuse.H0_H0, -72, -72 ;  /* 0xd480d480121b7431 */ /* 0x082fe40000040005 */
[----:B------:R-:W-:Y:S01]  /*5c70*/  FFMA.FTZ R45, R45, R4, R30 ;  /* 0x000000042d2d7223 */ /* 0x000fe2000001001e */
[----:B------:R-:W-:Y:S01]  /*5c80*/  HADD2.F32 R40, -RZ, R8.H1_H1 ;  /* 0x30000008ff287230 */ /* 0x000fe20000004100 */
[----:B------:R-:W-:Y:S01]  /*5c90*/  LOP3.LUT R8, R19, 0x64006400, RZ, 0xfc, !PT ;  /* 0x6400640013087812 */ /* 0x000fe200078efcff */
[----:B------:R-:W0:Y:S01]  /*5ca0*/  LDS.64 R30, [UR4+0x10] ;  /* 0x00001004ff1e7984 */ /* 0x000e220008000a00 */
[----:B------:R-:W-:Y:S01]  /*5cb0*/  LOP3.LUT R36, R36, 0x64006400, RZ, 0xfc, !PT ;  /* 0x6400640024247812 */ /* 0x000fe200078efcff */
[-C--:B------:R-:W-:Y:S02]  /*5cc0*/  HFMA2 R26, R38, R5.reuse.H0_H0, -72, -72 ;  /* 0xd480d480261a7431 */ /* 0x080fe40000040005 */
[----:B------:R-:W-:Y:S01]  /*5cd0*/  HADD2.F32 R37, -RZ, R27.H0_H0 ;  /* 0x2000001bff257230 */ /* 0x000fe20000004100 */
[----:B------:R-:W2:Y:S01]  /*5ce0*/  LDG.E.128.CONSTANT R16, desc[UR6][R16.64] ;  /* 0x0000000610107981 */ /* 0x000ea2000c1e9d00 */
[----:B------:R-:W-:-:S02]  /*5cf0*/  HFMA2 R35, R36, R5.H0_H0, -72, -72 ;  /* 0xd480d48024237431 */ /* 0x000fc40000040005 */
[----:B------:R-:W-:Y:S02]  /*5d00*/  HADD2.F32 R38, -RZ, R26.H0_H0 ;  /* 0x2000001aff267230 */ /* 0x000fe40000004100 */
[----:B------:R-:W-:Y:S02]  /*5d10*/  HFMA2 R42, R8, R5.H0_H0, -72, -72 ;  /* 0xd480d480082a7431 */ /* 0x000fe40000040005 */
[--C-:B------:R-:W-:Y:S02]  /*5d20*/  HADD2.F32 R36, -RZ, R35.reuse.H0_H0 ;  /* 0x20000023ff247230 */ /* 0x100fe40000004100 */
[----:B------:R-:W-:Y:S01]  /*5d30*/  FFMA.FTZ R41, R4, R40, R41 ;  /* 0x0000002804297223 */ /* 0x000fe20000010029 */
[----:B------:R-:W-:Y:S02]  /*5d40*/  HADD2.F32 R4, -RZ, R35.H1_H1 ;  /* 0x30000023ff047230 */ /* 0x000fe40000004100 */
[----:B------:R-:W-:Y:S01]  /*5d50*/  FFMA.FTZ R39, R6, R38, R39 ;  /* 0x0000002606277223 */ /* 0x000fe20000010027 */
[----:B------:R-:W-:-:S02]  /*5d60*/  HADD2.F32 R8, -RZ, R27.H1_H1 ;  /* 0x3000001bff087230 */ /* 0x000fc40000004100 */
[----:B------:R-:W-:Y:S01]  /*5d70*/  FFMA.FTZ R45, R36, R6, R45 ;  /* 0x00000006242d7223 */ /* 0x000fe2000001002d */
[----:B------:R-:W-:Y:S01]  /*5d80*/  FFMA.FTZ R36, R6, R37, R43 ;  /* 0x0000002506247223 */ /* 0x000fe2000001002b */
[----:B------:R-:W-:Y:S02]  /*5d90*/  HADD2.F32 R38, -RZ, R26.H1_H1 ;  /* 0x3000001aff267230 */ /* 0x000fe40000004100 */
[----:B------:R-:W-:Y:S02]  /*5da0*/  HADD2.F32 R37, -RZ, R42.H0_H0 ;  /* 0x2000002aff257230 */ /* 0x000fe40000004100 */
[----:B------:R-:W-:Y:S01]  /*5db0*/  FFMA.FTZ R26, R4, R3, R45 ;  /* 0x00000003041a7223 */ /* 0x000fe2000001002d */
[C---:B------:R-:W-:Y:S01]  /*5dc0*/  FFMA.FTZ R27, R3.reuse, R8, R36 ;  /* 0x00000008031b7223 */ /* 0x040fe20000010024 */
[----:B-----5:R-:W-:Y:S01]  /*5dd0*/  LOP3.LUT R4, R20, 0xf000f, RZ, 0xc0, !PT ;  /* 0x000f000f14047812 */ /* 0x020fe200078ec0ff */
[----:B------:R-:W-:Y:S01]  /*5de0*/  FFMA.FTZ R36, R3, R38, R39 ;  /* 0x0000002603247223 */ /* 0x000fe20000010027 */
[----:B------:R-:W-:Y:S01]  /*5df0*/  FFMA.FTZ R37, R6, R37, R41 ;  /* 0x0000002506257223 */ /* 0x000fe20000010029 */
[----:B------:R-:W-:-:S02]  /*5e00*/  LOP3.LUT R39, R20, 0xf000f0, RZ, 0xc0, !PT ;  /* 0x00f000f014277812 */ /* 0x000fc400078ec0ff */
[----:B------:R-:W-:Y:S02]  /*5e10*/  SHF.R.U32.HI R35, RZ, 0x8, R20 ;  /* 0x00000008ff237819 */ /* 0x000fe40000011614 */
[----:B------:R-:W-:Y:S02]  /*5e20*/  LOP3.LUT R6, R21, 0xf000f, RZ, 0xc0, !PT ;  /* 0x000f000f15067812 */ /* 0x000fe400078ec0ff */
[----:B------:R-:W-:Y:S02]  /*5e30*/  LOP3.LUT R8, R22, 0xf000f, RZ, 0xc0, !PT ;  /* 0x000f000f16087812 */ /* 0x000fe400078ec0ff */
[----:B------:R-:W-:Y:S02]  /*5e40*/  LOP3.LUT R20, R23, 0xf000f, RZ, 0xc0, !PT ;  /* 0x000f000f17147812 */ /* 0x000fe400078ec0ff */
[----:B------:R-:W-:Y:S01]  /*5e50*/  LOP3.LUT R4, R4, 0x64006400, RZ, 0xfc, !PT ;  /* 0x6400640004047812 */ /* 0x000fe200078efcff */
[----:B------:R-:W-:Y:S01]  /*5e60*/  HADD2.F32 R40, -RZ, R42.H1_H1 ;  /* 0x3000002aff287230 */ /* 0x000fe20000004100 */
[----:B------:R-:W-:-:S02]  /*5e70*/  LOP3.LUT R6, R6, 0x64006400, RZ, 0xfc, !PT ;  /* 0x6400640006067812 */ /* 0x000fc400078efcff */
[----:B------:R-:W-:Y:S02]  /*5e80*/  LOP3.LUT R8, R8, 0x64006400, RZ, 0xfc, !PT ;  /* 0x6400640008087812 */ /* 0x000fe400078efcff */
[----:B------:R-:W-:Y:S01]  /*5e90*/  LOP3.LUT R20, R20, 0x64006400, RZ, 0xfc, !PT ;  /* 0x6400640014147812 */ /* 0x000fe200078efcff */
[----:B------:R-:W-:Y:S02]  /*5ea0*/  HADD2 R47, R4, -1032, -1032 ;  /* 0xe408e408042f7430 */ /* 0x000fe40000000000 */
[----:B------:R-:W-:Y:S01]  /*5eb0*/  FFMA.FTZ R38, R3, R40, R37 ;  /* 0x0000002803267223 */ /* 0x000fe20000010025 */
[----:B------:R-:W-:Y:S02]  /*5ec0*/  HADD2 R45, R6, -1032, -1032 ;  /* 0xe408e408062d7430 */ /* 0x000fe40000000000 */
[----:B------:R-:W-:Y:S02]  /*5ed0*/  HADD2 R46, R8, -1032, -1032 ;  /* 0xe408e408082e7430 */ /* 0x000fe40000000000 */
[----:B------:R-:W-:-:S02]  /*5ee0*/  HADD2 R44, R20, -1032, -1032 ;  /* 0xe408e408142c7430 */ /* 0x000fc40000000000 */
[----:B0-----:R-:W-:Y:S02]  /*5ef0*/  HADD2.F32 R3, -RZ, R30.H0_H0 ;  /* 0x2000001eff037230 */ /* 0x001fe40000004100 */
[----:B------:R-:W-:Y:S02]  /*5f00*/  HADD2.F32 R4, -RZ, R47.H0_H0 ;  /* 0x2000002fff047230 */ /* 0x000fe40000004100 */
[----:B------:R-:W-:Y:S02]  /*5f10*/  HADD2.F32 R50, -RZ, R45.H0_H0 ;  /* 0x2000002dff327230 */ /* 0x000fe40000004100 */
[----:B------:R-:W-:Y:S02]  /*5f20*/  HADD2.F32 R6, -RZ, R46.H0_H0 ;  /* 0x2000002eff067230 */ /* 0x000fe40000004100 */
[----:B------:R-:W-:Y:S02]  /*5f30*/  HADD2.F32 R8, -RZ, R44.H0_H0 ;  /* 0x2000002cff087230 */ /* 0x000fe40000004100 */
[----:B------:R-:W-:-:S02]  /*5f40*/  HADD2.F32 R43, -RZ, R30.H1_H1 ;  /* 0x3000001eff2b7230 */ /* 0x000fc40000004100 */
[----:B------:R-:W-:Y:S02]  /*5f50*/  HADD2.F32 R48, -RZ, R47.H1_H1 ;  /* 0x3000002fff307230 */ /* 0x000fe40000004100 */
[----:B------:R-:W-:Y:S01]  /*5f60*/  FFMA.FTZ R47, R4, R3, RZ ;  /* 0x00000003042f7223 */ /* 0x000fe200000100ff */
[----:B------:R-:W-:Y:S01]  /*5f70*/  LOP3.LUT R40, R21, 0xf000f0, RZ, 0xc0, !PT ;  /* 0x00f000f015287812 */ /* 0x000fe200078ec0ff */
[C---:B------:R-:W-:Y:S01]  /*5f80*/  FFMA.FTZ R4, R3.reuse, R50, RZ ;  /* 0x0000003203047223 */ /* 0x040fe200000100ff */
[C---:B------:R-:W-:Y:S01]  /*5f90*/  FFMA.FTZ R6, R3.reuse, R6, RZ ;  /* 0x0000000603067223 */ /* 0x040fe200000100ff */
[----:B------:R-:W-:Y:S01]  /*5fa0*/  FFMA.FTZ R8, R3, R8, RZ ;  /* 0x0000000803087223 */ /* 0x000fe200000100ff */
[----:B------:R-:W-:Y:S01]  /*5fb0*/  SHF.R.U32.HI R37, RZ, 0x8, R21 ;  /* 0x00000008ff257819 */ /* 0x000fe20000011615 */
[----:B------:R-:W-:Y:S01]  /*5fc0*/  FFMA.FTZ R3, R48, R43, R47 ;  /* 0x0000002b30037223 */ /* 0x000fe2000001002f */
[----:B------:R-:W-:Y:S01]  /*5fd0*/  LOP3.LUT R41, R22, 0xf000f0, RZ, 0xc0, !PT ;  /* 0x00f000f016297812 */ /* 0x000fe200078ec0ff */
[----:B------:R-:W0:Y:S01]  /*5fe0*/  LDS.64 R20, [UR4+0x18] ;  /* 0x00001804ff147984 */ /* 0x000e220008000a00 */
[----:B------:R-:W-:Y:S01]  /*5ff0*/  HADD2.F32 R47, -RZ, R46.H1_H1 ;  /* 0x3000002eff2f7230 */ /* 0x000fe20000004100 */
[----:B------:R-:W-:-:S02]  /*6000*/  LOP3.LUT R48, R40, 0x64006400, RZ, 0xfc, !PT ;  /* 0x6400640028307812 */ /* 0x000fc400078efcff */
[----:B------:R-:W-:Y:S01]  /*6010*/  LOP3.LUT R42, R23, 0xf000f0, RZ, 0xc0, !PT ;  /* 0x00f000f0172a7812 */ /* 0x000fe200078ec0ff */
[----:B------:R-:W-:Y:S01]  /*6020*/  HADD2.F32 R45, -RZ, R45.H1_H1 ;  /* 0x3000002dff2d7230 */ /* 0x000fe20000004100 */
[----:B------:R-:W-:Y:S01]  /*6030*/  LOP3.LUT R50, R41, 0x64006400, RZ, 0xfc, !PT ;  /* 0x6400640029327812 */ /* 0x000fe200078efcff */
[----:B------:R-:W-:Y:S01]  /*6040*/  FFMA.FTZ R41, R43, R47, R6 ;  /* 0x0000002f2b297223 */ /* 0x000fe20000010006 */
[----:B------:R-:W-:Y:S01]  /*6050*/  LOP3.LUT R46, R39, 0x64006400, RZ, 0xfc, !PT ;  /* 0x64006400272e7812 */ /* 0x000fe200078efcff */
[-C--:B------:R-:W-:Y:S01]  /*6060*/  HFMA2 R6, R48, R5.reuse.H0_H0, -72, -72 ;  /* 0xd480d48030067431 */ /* 0x080fe20000040005 */
[----:B------:R-:W-:Y:S01]  /*6070*/  LOP3.LUT R42, R42, 0x64006400, RZ, 0xfc, !PT ;  /* 0x640064002a2a7812 */ /* 0x000fe200078efcff */
[----:B------:R-:W-:Y:S01]  /*6080*/  FFMA.FTZ R39, R43, R45, R4 ;  /* 0x0000002d2b277223 */ /* 0x000fe20000010004 */
[----:B------:R-:W-:Y:S02]  /*6090*/  HADD2.F32 R47, -RZ, R44.H1_H1 ;  /* 0x3000002cff2f7230 */ /* 0x000fe40000004100 */
[----:B------:R-:W-:-:S02]  /*60a0*/  HFMA2 R40, R46, R5.H0_H0, -72, -72 ;  /* 0xd480d4802e287431 */ /* 0x000fc40000040005 */
[----:B------:R-:W-:Y:S02]  /*60b0*/  HADD2.F32 R30, -RZ, R31.H0_H0 ;  /* 0x2000001fff1e7230 */ /* 0x000fe40000004100 */
[-C--:B------:R-:W-:Y:S02]  /*60c0*/  HFMA2 R4, R50, R5.reuse.H0_H0, -72, -72 ;  /* 0xd480d48032047431 */ /* 0x080fe40000040005 */
[----:B------:R-:W-:Y:S02]  /*60d0*/  HADD2.F32 R45, -RZ, R6.H0_H0 ;  /* 0x20000006ff2d7230 */ /* 0x000fe40000004100 */
[----:B------:R-:W-:Y:S02]  /*60e0*/  HFMA2 R42, R42, R5.H0_H0, -72, -72 ;  /* 0xd480d4802a2a7431 */ /* 0x000fe40000040005 */
[----:B------:R-:W-:Y:S01]  /*60f0*/  FFMA.FTZ R47, R43, R47, R8 ;  /* 0x0000002f2b2f7223 */ /* 0x000fe20000010008 */
[----:B------:R-:W-:Y:S02]  /*6100*/  HADD2.F32 R44, -RZ, R40.H0_H0 ;  /* 0x20000028ff2c7230 */ /* 0x000fe40000004100 */
[----:B------:R-:W-:-:S02]  /*6110*/  HADD2.F32 R46, -RZ, R4.H0_H0 ;  /* 0x20000004ff2e7230 */ /* 0x000fc40000004100 */
[----:B------:R-:W-:Y:S01]  /*6120*/  FFMA.FTZ R8, R30, R45, R39 ;  /* 0x0000002d1e087223 */ /* 0x000fe20000010027 */
[----:B------:R-:W-:Y:S02]  /*6130*/  HADD2.F32 R39, -RZ, R42.H0_H0 ;  /* 0x2000002aff277230 */ /* 0x000fe40000004100 */
[----:B------:R-:W-:Y:S02]  /*6140*/  HADD2.F32 R31, -RZ, R31.H1_H1 ;  /* 0x3000001fff1f7230 */ /* 0x000fe40000004100 */
[----:B------:R-:W-:Y:S02]  /*6150*/  HADD2.F32 R6, -RZ, R6.H1_H1 ;  /* 0x30000006ff067230 */ /* 0x000fe40000004100 */
[----:B------:R-:W-:Y:S01]  /*6160*/  FFMA.FTZ R3, R44, R30, R3 ;  /* 0x0000001e2c037223 */ /* 0x000fe20000010003 */
[----:B------:R-:W-:Y:S02]  /*6170*/  HADD2.F32 R40, -RZ, R40.H1_H1 ;  /* 0x30000028ff287230 */ /* 0x000fe40000004100 */
[----:B------:R-:W-:Y:S01]  /*6180*/  FFMA.FTZ R41, R30, R46, R41 ;  /* 0x0000002e1e297223 */ /* 0x000fe20000010029 */
[----:B------:R-:W-:-:S02]  /*6190*/  HADD2.F32 R4, -RZ, R4.H1_H1 ;  /* 0x30000004ff047230 */ /* 0x000fc40000004100 */
[----:B------:R-:W-:Y:S01]  /*61a0*/  FFMA.FTZ R39, R30, R39, R47 ;  /* 0x000000271e277223 */ /* 0x000fe2000001002f */
[----:B------:R-:W-:Y:S01]  /*61b0*/  HADD2.F32 R42, -RZ, R42.H1_H1 ;  /* 0x3000002aff2a7230 */ /* 0x000fe20000004100 */
[----:B------:R-:W-:Y:S01]  /*61c0*/  SHF.R.U32.HI R22, RZ, 0x8, R22 ;  /* 0x00000008ff167819 */ /* 0x000fe20000011616 */
[C---:B------:R-:W-:Y:S01]  /*61d0*/  FFMA.FTZ R6, R31.reuse, R6, R8 ;  /* 0x000000061f067223 */ /* 0x040fe20000010008 */
[----:B------:R-:W-:Y:S01]  /*61e0*/  SHF.R.U32.HI R23, RZ, 0x8, R23 ;  /* 0x00000008ff177819 */ /* 0x000fe20000011617 */
        /* <DEDUP_REMOVED lines=19> */
[----:B------:R-:W-:Y:S01]  /*6320*/  HADD2.F32 R46, -RZ, R4.H0_H0 ;  /* 0x20000004ff2e7230 */ /* 0x000fe20000004100 */
[----:B------:R-:W-:Y:S01]  /*6330*/  LOP3.LUT R35, R35, 0xf000f0, RZ, 0xc0, !PT ;  /* 0x00f000f023237812 */ /* 0x000fe200078ec0ff */
[----:B------:R-:W-:Y:S01]  /*6340*/  FFMA.FTZ R30, R43, R39, R30 ;  /* 0x000000272b1e7223 */ /* 0x000fe2000001001e */
[----:B------:R-:W-:Y:S02]  /*6350*/  HADD2.F32 R20, -RZ, R20.H1_H1 ;  /* 0x30000014ff147230 */ /* 0x000fe40000004100 */
[C---:B------:R-:W-:Y:S01]  /*6360*/  FFMA.FTZ R47, R39.reuse, R44, R6 ;  /* 0x0000002c272f7223 */ /* 0x040fe20000010006 */
[----:B------:R-:W-:Y:S02]  /*6370*/  HADD2.F32 R45, -RZ, R42.H1_H1 ;  /* 0x3000002aff2d7230 */ /* 0x000fe40000004100 */
[C---:B------:R-:W-:Y:S01]  /*6380*/  FFMA.FTZ R43, R39.reuse, R49, R8 ;  /* 0x00000031272b7223 */ /* 0x040fe20000010008 */
[----:B------:R-:W-:Y:S01]  /*6390*/  FFMA.FTZ R31, R39, R46, R31 ;  /* 0x0000002e271f7223 */ /* 0x000fe2000001001f */
[----:B------:R-:W-:-:S02]  /*63a0*/  LOP3.LUT R39, R22, 0xf000f0, RZ, 0xc0, !PT ;  /* 0x00f000f016277812 */ /* 0x000fc400078ec0ff */
[----:B------:R-:W-:Y:S02]  /*63b0*/  LOP3.LUT R22, R35, 0x64006400, RZ, 0xfc, !PT ;  /* 0x6400640023167812 */ /* 0x000fe400078efcff */
[----:B------:R-:W-:Y:S01]  /*63c0*/  LOP3.LUT R37, R37, 0xf000f0, RZ, 0xc0, !PT ;  /* 0x00f000f025257812 */ /* 0x000fe200078ec0ff */
[----:B------:R-:W-:Y:S01]  /*63d0*/  FFMA.FTZ R6, R45, R20, R30 ;  /* 0x000000142d067223 */ /* 0x000fe2000001001e */
[----:B------:R-:W-:Y:S01]  /*63e0*/  LOP3.LUT R23, R23, 0xf000f0, RZ, 0xc0, !PT ;  /* 0x00f000f017177812 */ /* 0x000fe200078ec0ff */
[----:B------:R-:W-:Y:S01]  /*63f0*/  HADD2.F32 R45, -RZ, R40.H1_H1 ;  /* 0x30000028ff2d7230 */ /* 0x000fe20000004100 */
[----:B------:R-:W-:Y:S01]  /*6400*/  LOP3.LUT R30, R37, 0x64006400, RZ, 0xfc, !PT ;  /* 0x64006400251e7812 */ /* 0x000fe200078efcff */
[----:B------:R-:W-:Y:S01]  /*6410*/  HFMA2 R22, R22, R5.H0_H0, -72, -72 ;  /* 0xd480d48016167431 */ /* 0x000fe20000040005 */
[----:B------:R-:W-:Y:S02]  /*6420*/  LOP3.LUT R40, R39, 0x64006400, RZ, 0xfc, !PT ;  /* 0x6400640027287812 */ /* 0x000fe400078efcff */
[----:B------:R-:W-:Y:S01]  /*6430*/  LOP3.LUT R42, R23, 0x64006400, RZ, 0xfc, !PT ;  /* 0x64006400172a7812 */ /* 0x000fe200078efcff */
[----:B------:R-:W-:-:S02]  /*6440*/  HADD2.F32 R3, -RZ, R21.H0_H0 ;  /* 0x20000015ff037230 */ /* 0x000fc40000004100 */
[-C--:B------:R-:W-:Y:S02]  /*6450*/  HFMA2 R30, R30, R5.reuse.H0_H0, -72, -72 ;  /* 0xd480d4801e1e7431 */ /* 0x080fe40000040005 */
[----:B------:R-:W-:Y:S02]  /*6460*/  HADD2.F32 R23, -RZ, R22.H0_H0 ;  /* 0x20000016ff177230 */ /* 0x000fe40000004100 */
[-C--:B------:R-:W-:Y:S02]  /*6470*/  HFMA2 R40, R40, R5.reuse.H0_H0, -72, -72 ;  /* 0xd480d48028287431 */ /* 0x080fe40000040005 */
[----:B------:R-:W-:Y:S02]  /*6480*/  HADD2.F32 R41, -RZ, R41.H1_H1 ;  /* 0x30000029ff297230 */ /* 0x000fe40000004100 */
[----:B------:R-:W-:Y:S02]  /*6490*/  HFMA2 R42, R42, R5.H0_H0, -72, -72 ;  /* 0xd480d4802a2a7431 */ /* 0x000fe40000040005 */
        /* <DEDUP_REMOVED lines=8> */
[----:B------:R-:W-:-:S02]  /*6520*/  HADD2.F32 R21, -RZ, R21.H1_H1 ;  /* 0x30000015ff157230 */ /* 0x000fc40000004100 */
        /* <DEDUP_REMOVED lines=9> */
[C---:B------:R-:W-:Y:S01]  /*65c0*/  FFMA.FTZ R40, R21.reuse, R40, R35 ;  /* 0x0000002815287223 */ /* 0x040fe20000010023 */
[----:B------:R-:W-:-:S02]  /*65d0*/  FFMA.FTZ R42, R21, R42, R3 ;  /* 0x0000002a152a7223 */ /* 0x000fc40000010003 */
[----:B------:R-:W0:Y:S01]  /*65e0*/  LDS.64 R20, [UR4+0x20] ;  /* 0x00002004ff147984 */ /* 0x000e220008000a00 */
[C---:B------:R-:W-:Y:S01]  /*65f0*/  FMUL.FTZ R26, R9.reuse, R26 ;  /* 0x0000001a091a7220 */ /* 0x040fe20000410000 */
[C---:B------:R-:W-:Y:S01]  /*6600*/  FMUL.FTZ R27, R24.reuse, R27 ;  /* 0x0000001b181b7220 */ /* 0x040fe20000410000 */
[----:B------:R-:W-:Y:S01]  /*6610*/  FMUL.FTZ R3, R9, R22 ;  /* 0x0000001609037220 */ /* 0x000fe20000410000 */
[----:B------:R-:W-:Y:S02]  /*6620*/  FMUL.FTZ R23, R24, R23 ;  /* 0x0000001718177220 */ /* 0x000fe40000410000 */
[----:B------:R-:W-:Y:S02]  /*6630*/  F2FP.F16.F32.PACK_AB R26, RZ, R26 ;  /* 0x0000001aff1a723e */ /* 0x000fe400000000ff */
[----:B------:R-:W-:Y:S01]  /*6640*/  F2FP.F16.F32.PACK_AB R27, RZ, R27 ;  /* 0x0000001bff1b723e */ /* 0x000fe200000000ff */
[----:B------:R-:W-:Y:S01]  /*6650*/  FMUL.FTZ R36, R25, R36 ;  /* 0x0000002419247220 */ /* 0x000fe20000410000 */
[----:B------:R-:W-:-:S02]  /*6660*/  FMUL.FTZ R38, R29, R38 ;  /* 0x000000261d267220 */ /* 0x000fc40000410000 */
[----:B------:R-:W-:Y:S02]  /*6670*/  PRMT R26, R26, 0x5410, R27 ;  /* 0x000054101a1a7816 */ /* 0x000fe4000000001b */
[----:B------:R-:W-:Y:S02]  /*6680*/  F2FP.F16.F32.PACK_AB R3, RZ, R3 ;  /* 0x00000003ff03723e */ /* 0x000fe400000000ff */
[----:B------:R-:W-:Y:S02]  /*6690*/  F2FP.F16.F32.PACK_AB R23, RZ, R23 ;  /* 0x00000017ff17723e */ /* 0x000fe400000000ff */
[----:B------:R-:W-:Y:S01]  /*66a0*/  HFMA2.MMA R22, R26, 1, 1, R32 ;  /* 0x3c003c001a167835 */ /* 0x000fe20000000020 */
[----:B------:R-:W-:Y:S02]  /*66b0*/  F2FP.F16.F32.PACK_AB R36, RZ, R36 ;  /* 0x00000024ff24723e */ /* 0x000fe400000000ff */
[----:B------:R-:W-:Y:S02]  /*66c0*/  PRMT R3, R3, 0x5410, R23 ;  /* 0x0000541003037816 */ /* 0x000fe40000000017 */
[----:B------:R-:W-:-:S02]  /*66d0*/  F2FP.F16.F32.PACK_AB R38, RZ, R38 ;  /* 0x00000026ff26723e */ /* 0x000fc400000000ff */
[C---:B------:R-:W-:Y:S02]  /*66e0*/  LOP3.LUT R4, R12.reuse, 0xf000f, RZ, 0xc0, !PT ;  /* 0x000f000f0c047812 */ /* 0x040fe400078ec0ff */
[----:B------:R-:W-:Y:S02]  /*66f0*/  LOP3.LUT R30, R12, 0xf000f0, RZ, 0xc0, !PT ;  /* 0x00f000f00c1e7812 */ /* 0x000fe400078ec0ff */
[----:B------:R-:W-:Y:S02]  /*6700*/  SHF.R.U32.HI R23, RZ, 0x8, R12 ;  /* 0x00000008ff177819 */ /* 0x000fe4000001160c */
[C---:B------:R-:W-:Y:S02]  /*6710*/  LOP3.LUT R6, R13.reuse, 0xf000f, RZ, 0xc0, !PT ;  /* 0x000f000f0d067812 */ /* 0x040fe400078ec0ff */
[----:B------:R-:W-:Y:S02]  /*6720*/  LOP3.LUT R32, R13, 0xf000f0, RZ, 0xc0, !PT ;  /* 0x00f000f00d207812 */ /* 0x000fe400078ec0ff */
[----:B------:R-:W-:-:S02]  /*6730*/  SHF.R.U32.HI R26, RZ, 0x8, R13 ;  /* 0x00000008ff1a7819 */ /* 0x000fc4000001160d */
[----:B------:R-:W-:Y:S02]  /*6740*/  LOP3.LUT R12, R14, 0xf000f, RZ, 0xc0, !PT ;  /* 0x000f000f0e0c7812 */ /* 0x000fe400078ec0ff */
[----:B------:R-:W-:Y:S01]  /*6750*/  LOP3.LUT R13, R15, 0xf000f, RZ, 0xc0, !PT ;  /* 0x000f000f0f0d7812 */ /* 0x000fe200078ec0ff */
[----:B------:R-:W-:Y:S01]  /*6760*/  FMUL.FTZ R40, R25, R40 ;  /* 0x0000002819287220 */ /* 0x000fe20000410000 */
[----:B------:R-:W-:Y:S01]  /*6770*/  FMUL.FTZ R42, R29, R42 ;  /* 0x0000002a1d2a7220 */ /* 0x000fe20000410000 */
[----:B------:R-:W-:Y:S02]  /*6780*/  PRMT R36, R36, 0x5410, R38 ;  /* 0x0000541024247816 */ /* 0x000fe40000000026 */
[----:B------:R-:W-:Y:S02]  /*6790*/  LOP3.LUT R12, R12, 0x64006400, RZ, 0xfc, !PT ;  /* 0x640064000c0c7812 */ /* 0x000fe400078efcff */
[----:B------:R-:W-:Y:S01]  /*67a0*/  LOP3.LUT R13, R13, 0x64006400, RZ, 0xfc, !PT ;  /* 0x640064000d0d7812 */ /* 0x000fe200078efcff */
[----:B------:R-:W-:Y:S01]  /*67b0*/  HADD2 R7, R36, R7 ;  /* 0x0000000724077230 */ /* 0x000fe20000000000 */
[----:B------:R-:W-:-:S02]  /*67c0*/  F2FP.F16.F32.PACK_AB R40, RZ, R40 ;  /* 0x00000028ff28723e */ /* 0x000fc400000000ff */
[----:B------:R-:W-:Y:S02]  /*67d0*/  F2FP.F16.F32.PACK_AB R42, RZ, R42 ;  /* 0x0000002aff2a723e */ /* 0x000fe400000000ff */
[----:B------:R-:W-:Y:S02]  /*67e0*/  LOP3.LUT R4, R4, 0x64006400, RZ, 0xfc, !PT ;  /* 0x6400640004047812 */ /* 0x000fe400078efcff */
[----:B------:R-:W-:Y:S01]  /*67f0*/  LOP3.LUT R8, R6, 0x64006400, RZ, 0xfc, !PT ;  /* 0x6400640006087812 */ /* 0x000fe200078efcff */
[----:B------:R-:W-:Y:S02]  /*6800*/  HADD2 R38, R12, -1032, -1032 ;  /* 0xe408e4080c267430 */ /* 0x000fe40000000000 */
[----:B------:R-:W-:Y:S01]  /*6810*/  HADD2 R36, R13, -1032, -1032 ;  /* 0xe408e4080d247430 */ /* 0x000fe20000000000 */
[----:B------:R-:W-:Y:S01]  /*6820*/  PRMT R40, R40, 0x5410, R42 ;  /* 0x0000541028287816 */ /* 0x000fe2000000002a */
[----:B------:R-:W1:Y:S01]  /*6830*/  LDS.64 R12, [UR4+0x28] ;  /* 0x00002804ff0c7984 */ /* 0x000e620008000a00 */
[----:B------:R-:W-:-:S02]  /*6840*/  HADD2 R6, R4, -1032, -1032 ;  /* 0xe408e40804067430 */ /* 0x000fc40000000000 */
[----:B------:R-:W-:Y:S01]  /*6850*/  HADD2 R37, R8, -1032, -1032 ;  /* 0xe408e40808257430 */ /* 0x000fe20000000000 */
[----:B------:R-:W-:Y:S01]  /*6860*/  HFMA2.MMA R22, R3, 1, 1, R22 ;  /* 0x3c003c0003167835 */ /* 0x000fe20000000016 */
[----:B------:R-:W-:Y:S02]  /*6870*/  HADD2 R7, R40, R7 ;  /* 0x0000000728077230 */ /* 0x000fe40000000000 */
[----:B0-----:R-:W-:Y:S02]  /*6880*/  HADD2.F32 R3, -RZ, R20.H0_H0 ;  /* 0x20000014ff037230 */ /* 0x001fe40000004100 */
[--C-:B------:R-:W-:Y:S02]  /*6890*/  HADD2.F32 R4, -RZ, R6.reuse.H0_H0 ;  /* 0x20000006ff047230 */ /* 0x100fe40000004100 */
[----:B------:R-:W-:Y:S02]  /*68a0*/  HADD2.F32 R39, -RZ, R6.H1_H1 ;  /* 0x30000006ff277230 */ /* 0x000fe40000004100 */
[----:B------:R-:W-:-:S02]  /*68b0*/  HADD2.F32 R40, -RZ, R37.H0_H0 ;  /* 0x20000025ff287230 */ /* 0x000fc40000004100 */
[----:B------:R-:W-:Y:S01]  /*68c0*/  HADD2.F32 R6, -RZ, R38.H0_H0 ;  /* 0x20000026ff067230 */ /* 0x000fe20000004100 */
[----:B------:R-:W-:Y:S01]  /*68d0*/  LOP3.LUT R31, R14, 0xf000f0, RZ, 0xc0, !PT ;  /* 0x00f000f00e1f7812 */ /* 0x000fe200078ec0ff */
[----:B------:R-:W-:Y:S01]  /*68e0*/  HADD2.F32 R8, -RZ, R36.H0_H0 ;  /* 0x20000024ff087230 */ /* 0x000fe20000004100 */
[----:B------:R-:W-:Y:S01]  /*68f0*/  LOP3.LUT R27, R15, 0xf000f0, RZ, 0xc0, !PT ;  /* 0x00f000f00f1b7812 */ /* 0x000fe200078ec0ff */
[C---:B------:R-:W-:Y:S01]  /*6900*/  FFMA.FTZ R41, R3.reuse, R40, RZ ;  /* 0x0000002803297223 */ /* 0x040fe200000100ff */
[----:B------:R-:W-:Y:S01]  /*6910*/  FFMA.FTZ R4, R4, R3, RZ ;  /* 0x0000000304047223 */ /* 0x000fe200000100ff */
[C---:B------:R-:W-:Y:S01]  /*6920*/  FFMA.FTZ R40, R3.reuse, R6, RZ ;  /* 0x0000000603287223 */ /* 0x040fe200000100ff */
[----:B------:R-:W-:Y:S01]  /*6930*/  LOP3.LUT R30, R30, 0x64006400, RZ, 0xfc, !PT ;  /* 0x640064001e1e7812 */ /* 0x000fe200078efcff */
[----:B------:R-:W-:Y:S02]  /*6940*/  HADD2.F32 R20, -RZ, R20.H1_H1 ;  /* 0x30000014ff147230 */ /* 0x000fe40000004100 */
[----:B------:R-:W-:Y:S01]  /*6950*/  FFMA.FTZ R3, R3, R8, RZ ;  /* 0x0000000803037223 */ /* 0x000fe200000100ff */
[----:B------:R-:W-:-:S02]  /*6960*/  LOP3.LUT R32, R32, 0x64006400, RZ, 0xfc, !PT ;  /* 0x6400640020207812 */ /* 0x000fc400078efcff */
[----:B------:R-:W-:Y:S02]  /*6970*/  LOP3.LUT R6, R31, 0x64006400, RZ, 0xfc, !PT ;  /* 0x640064001f067812 */ /* 0x000fe400078efcff */
[----:B------:R-:W-:Y:S01]  /*6980*/  LOP3.LUT R8, R27, 0x64006400, RZ, 0xfc, !PT ;  /* 0x640064001b087812 */ /* 0x000fe200078efcff */
[----:B------:R-:W-:Y:S02]  /*6990*/  HADD2.F32 R37, -RZ, R37.H1_H1 ;  /* 0x30000025ff257230 */ /* 0x000fe40000004100 */
[-C--:B------:R-:W-:Y:S02]  /*69a0*/  HFMA2 R30, R30, R5.reuse.H0_H0, -72, -72 ;  /* 0xd480d4801e1e7431 */ /* 0x080fe40000040005 */
[----:B------:R-:W-:Y:S01]  /*69b0*/  FFMA.FTZ R4, R39, R20, R4 ;  /* 0x0000001427047223 */ /* 0x000fe20000010004 */
[----:B------:R-:W-:Y:S02]  /*69c0*/  HFMA2 R32, R32, R5.H0_H0, -72, -72 ;  /* 0xd480d48020207431 */ /* 0x000fe40000040005 */
[----:B------:R-:W-:-:S02]  /*69d0*/  HADD2.F32 R36, -RZ, R36.H1_H1 ;  /* 0x30000024ff247230 */ /* 0x000fc40000004100 */
[-C--:B------:R-:W-:Y:S02]  /*69e0*/  HFMA2 R6, R6, R5.reuse.H0_H0, -72, -72 ;  /* 0xd480d48006067431 */ /* 0x080fe40000040005 */
[----:B------:R-:W-:Y:S02]  /*69f0*/  HADD2.F32 R39, -RZ, R38.H1_H1 ;  /* 0x30000026ff277230 */ /* 0x000fe40000004100 */
[----:B------:R-:W-:Y:S02]  /*6a00*/  HFMA2 R8, R8, R5.H0_H0, -72, -72 ;  /* 0xd480d48008087431 */ /* 0x000fe40000040005 */
        /* <DEDUP_REMOVED lines=10> */
[----:B------:R-:W-:Y:S02]  /*6ab0*/  HADD2.F32 R30, -RZ, R30.H1_H1 ;  /* 0x3000001eff1e7230 */ /* 0x000fe40000004100 */
[----:B------:R-:W-:Y:S01]  /*6ac0*/  FFMA.FTZ R38, R35, R31, R38 ;  /* 0x0000001f23267223 */ /* 0x000fe20000010026 */
[----:B------:R-:W-:-:S02]  /*6ad0*/  HADD2.F32 R6, -RZ, R6.H1_H1 ;  /* 0x30000006ff067230 */ /* 0x000fc40000004100 */
[C---:B------:R-:W-:Y:S01]  /*6ae0*/  FFMA.FTZ R37, R35.reuse, R37, R40 ;  /* 0x0000002523257223 */ /* 0x040fe20000010028 */
[----:B------:R-:W-:Y:S02]  /*6af0*/  HADD2.F32 R8, -RZ, R8.H1_H1 ;  /* 0x30000008ff087230 */ /* 0x000fe40000004100 */
[----:B------:R-:W-:Y:S01]  /*6b00*/  FFMA.FTZ R35, R35, R3, R36 ;  /* 0x0000000323237223 */ /* 0x000fe20000010024 */
[----:B------:R-:W-:Y:S01]  /*6b10*/  SHF.R.U32.HI R14, RZ, 0x8, R14 ;  /* 0x00000008ff0e7819 */ /* 0x000fe2000001160e */
[----:B------:R-:W-:Y:S02]  /*6b20*/  HADD2.F32 R20, -RZ, R32.H1_H1 ;  /* 0x30000020ff147230 */ /* 0x000fe40000004100 */
[----:B------:R-:W-:Y:S01]  /*6b30*/  FFMA.FTZ R32, R30, R21, R27 ;  /* 0x000000151e207223 */ /* 0x000fe2000001001b */
[----:B------:R-:W-:Y:S01]  /*6b40*/  LOP3.LUT R3, R23, 0xf000f, RZ, 0xc0, !PT ;  /* 0x000f000f17037812 */ /* 0x000fe200078ec0ff */
[C---:B------:R-:W-:Y:S01]  /*6b50*/  FFMA.FTZ R27, R21.reuse, R6, R37 ;  /* 0x00000006151b7223 */ /* 0x040fe20000010025 */
[----:B------:R-:W-:Y:S01]  /*6b60*/  SHF.R.U32.HI R15, RZ, 0x8, R15 ;  /* 0x00000008ff0f7819 */ /* 0x000fe2000001160f */
[C---:B------:R-:W-:Y:S01]  /*6b70*/  FFMA.FTZ R40, R21.reuse, R8, R35 ;  /* 0x0000000815287223 */ /* 0x040fe20000010023 */
[----:B------:R-:W-:Y:S01]  /*6b80*/  LOP3.LUT R6, R26, 0xf000f, RZ, 0xc0, !PT ;  /* 0x000f000f1a067812 */ /* 0x000fe200078ec0ff */
[----:B------:R-:W-:Y:S01]  /*6b90*/  FFMA.FTZ R20, R21, R20, R38 ;  /* 0x0000001415147223 */ /* 0x000fe20000010026 */
[----:B------:R-:W-:-:S02]  /*6ba0*/  LOP3.LUT R8, R14, 0xf000f, RZ, 0xc0, !PT ;  /* 0x000f000f0e087812 */ /* 0x000fc400078ec0ff */
[----:B------:R-:W-:Y:S02]  /*6bb0*/  LOP3.LUT R4, R3, 0x64006400, RZ, 0xfc, !PT ;  /* 0x6400640003047812 */ /* 0x000fe400078efcff */
[----:B------:R-:W-:Y:S02]  /*6bc0*/  LOP3.LUT R21, R15, 0xf000f, RZ, 0xc0, !PT ;  /* 0x000f000f0f157812 */ /* 0x000fe400078ec0ff */
[----:B------:R-:W-:Y:S01]  /*6bd0*/  LOP3.LUT R6, R6, 0x64006400, RZ, 0xfc, !PT ;  /* 0x6400640006067812 */ /* 0x000fe200078efcff */
[--C-:B-1----:R-:W-:Y:S01]  /*6be0*/  HADD2.F32 R37, -RZ, R12.reuse.H0_H0 ;  /* 0x2000000cff257230 */ /* 0x102fe20000004100 */
[----:B------:R-:W-:Y:S01]  /*6bf0*/  LOP3.LUT R8, R8, 0x64006400, RZ, 0xfc, !PT ;  /* 0x6400640008087812 */ /* 0x000fe200078efcff */
[----:B------:R-:W-:Y:S02]  /*6c00*/  HADD2.F32 R3, -RZ, R12.H1_H1 ;  /* 0x3000000cff037230 */ /* 0x000fe40000004100 */
[----:B------:R-:W-:Y:S01]  /*6c10*/  HADD2 R12, R4, -1032, -1032 ;  /* 0xe408e408040c7430 */ /* 0x000fe20000000000 */
[----:B------:R-:W-:Y:S01]  /*6c20*/  LOP3.LUT R31, R21, 0x64006400, RZ, 0xfc, !PT ;  /* 0x64006400151f7812 */ /* 0x000fe200078efcff */
[----:B------:R-:W-:-:S02]  /*6c30*/  HADD2 R21, R6, -1032, -1032 ;  /* 0xe408e40806157430 */ /* 0x000fc40000000000 */
[----:B------:R-:W-:Y:S02]  /*6c40*/  HADD2 R30, R8, -1032, -1032 ;  /* 0xe408e408081e7430 */ /* 0x000fe40000000000 */
[----:B------:R-:W-:Y:S02]  /*6c50*/  HADD2.F32 R35, -RZ, R12.H0_H0 ;  /* 0x2000000cff237230 */ /* 0x000fe40000004100 */
[----:B------:R-:W-:Y:S02]  /*6c60*/  HADD2 R8, R31, -1032, -1032 ;  /* 0xe408e4081f087430 */ /* 0x000fe40000000000 */
[--C-:B------:R-:W-:Y:S02]  /*6c70*/  HADD2.F32 R4, -RZ, R13.reuse.H0_H0 ;  /* 0x2000000dff047230 */ /* 0x100fe40000004100 */
[----:B------:R-:W-:Y:S02]  /*6c80*/  HADD2.F32 R6, -RZ, R13.H1_H1 ;  /* 0x3000000dff067230 */ /* 0x000fe40000004100 */
[----:B------:R-:W-:-:S02]  /*6c90*/  HADD2.F32 R13, -RZ, R21.H0_H0 ;  /* 0x20000015ff0d7230 */ /* 0x000fc40000004100 */
[----:B------:R-:W-:Y:S02]  /*6ca0*/  HADD2.F32 R38, -RZ, R30.H0_H0 ;  /* 0x2000001eff267230 */ /* 0x000fe40000004100 */
[----:B------:R-:W-:Y:S01]  /*6cb0*/  FFMA.FTZ R35, R35, R37, R32 ;  /* 0x0000002523237223 */ /* 0x000fe20000010020 */
[----:B------:R-:W-:Y:S02]  /*6cc0*/  HADD2.F32 R31, -RZ, R8.H0_H0 ;  /* 0x20000008ff1f7230 */ /* 0x000fe40000004100 */
[C---:B------:R-:W-:Y:S01]  /*6cd0*/  FFMA.FTZ R36, R37.reuse, R13, R20 ;  /* 0x0000000d25247223 */ /* 0x040fe20000010014 */
[----:B------:R-:W-:Y:S02]  /*6ce0*/  HADD2.F32 R32, -RZ, R21.H1_H1 ;  /* 0x30000015ff207230 */ /* 0x000fe40000004100 */
[C---:B------:R-:W-:Y:S01]  /*6cf0*/  FFMA.FTZ R38, R37.reuse, R38, R27 ;  /* 0x0000002625267223 */ /* 0x040fe2000001001b */
[----:B------:R-:W-:Y:S01]  /*6d00*/  HADD2.F32 R12, -RZ, R12.H1_H1 ;  /* 0x3000000cff0c7230 */ /* 0x000fe20000004100 */
[----:B------:R-:W-:Y:S01]  /*6d10*/  LOP3.LUT R27, R14, 0xf000f0, RZ, 0xc0, !PT ;  /* 0x00f000f00e1b7812 */ /* 0x000fe200078ec0ff */
[----:B------:R-:W-:Y:S01]  /*6d20*/  FFMA.FTZ R20, R37, R31, R40 ;  /* 0x0000001f25147223 */ /* 0x000fe20000010028 */
[----:B------:R-:W-:Y:S01]  /*6d30*/  FFMA.FTZ R31, R3, R32, R36 ;  /* 0x00000020031f7223 */ /* 0x000fe20000010024 */
[----:B------:R-:W-:-:S02]  /*6d40*/  HADD2.F32 R32, -RZ, R30.H1_H1 ;  /* 0x3000001eff207230 */ /* 0x000fc40000004100 */
[----:B------:R-:W-:Y:S01]  /*6d50*/  FFMA.FTZ R21, R12, R3, R35 ;  /* 0x000000030c157223 */ /* 0x000fe20000010023 */
[----:B------:R-:W-:Y:S01]  /*6d60*/  LOP3.LUT R23, R23, 0xf000f0, RZ, 0xc0, !PT ;  /* 0x00f000f017177812 */ /* 0x000fe200078ec0ff */
[----:B------:R-:W0:Y:S01]  /*6d70*/  LDS.64 R12, [UR4+0x30] ;  /* 0x00003004ff0c7984 */ /* 0x000e220008000a00 */
[----:B------:R-:W-:Y:S02]  /*6d80*/  LOP3.LUT R26, R26, 0xf000f0, RZ, 0xc0, !PT ;  /* 0x00f000f01a1a7812 */ /* 0x000fe400078ec0ff */
[----:B------:R-:W-:Y:S02]  /*6d90*/  LOP3.LUT R30, R27, 0x64006400, RZ, 0xfc, !PT ;  /* 0x640064001b1e7812 */ /* 0x000fe400078efcff */
[----:B------:R-:W-:Y:S02]  /*6da0*/  LOP3.LUT R15, R15, 0xf000f0, RZ, 0xc0, !PT ;  /* 0x00f000f00f0f7812 */ /* 0x000fe400078ec0ff */
        /* <DEDUP_REMOVED lines=25> */
[----:B------:R-:W-:Y:S01]  /*6f40*/  FFMA.FTZ R26, R6, R35, R26 ;  /* 0x00000023061a7223 */ /* 0x000fe2000001001a */
[----:B--2---:R-:W-:Y:S02]  /*6f50*/  LOP3.LUT R6, R17, 0xf000f, RZ, 0xc0, !PT ;  /* 0x000f000f11067812 */ /* 0x004fe400078ec0ff */
        /* <DEDUP_REMOVED lines=9> */
[----:B0-----:R-:W-:Y:S01]  /*6ff0*/  HADD2.F32 R3, -RZ, R12.H0_H0 ;  /* 0x2000000cff037230 */ /* 0x001fe20000004100 */
[----:B------:R-:W-:Y:S01]  /*7000*/  LOP3.LUT R30, R16, 0xf000f0, RZ, 0xc0, !PT ;  /* 0x00f000f0101e7812 */ /* 0x000fe200078ec0ff */
[----:B------:R-:W-:-:S02]  /*7010*/  HADD2 R37, R4, -1032, -1032 ;  /* 0xe408e40804257430 */ /* 0x000fc40000000000 */
[----:B------:R-:W-:Y:S02]  /*7020*/  HADD2.F32 R42, -RZ, R38.H0_H0 ;  /* 0x20000026ff2a7230 */ /* 0x000fe40000004100 */
[----:B------:R-:W-:Y:S02]  /*7030*/  HADD2 R36, R36, -1032, -1032 ;  /* 0xe408e40824247430 */ /* 0x000fe40000000000 */
[----:B------:R-:W-:Y:S02]  /*7040*/  HADD2.F32 R27, -RZ, R12.H1_H1 ;  /* 0x3000000cff1b7230 */ /* 0x000fe40000004100 */
[--C-:B------:R-:W-:Y:S02]  /*7050*/  HADD2.F32 R23, -RZ, R13.reuse.H0_H0 ;  /* 0x2000000dff177230 */ /* 0x100fe40000004100 */
[----:B------:R-:W-:Y:S01]  /*7060*/  HADD2.F32 R35, -RZ, R13.H1_H1 ;  /* 0x3000000dff237230 */ /* 0x000fe20000004100 */
[----:B------:R-:W-:Y:S01]  /*7070*/  LOP3.LUT R30, R30, 0x64006400, RZ, 0xfc, !PT ;  /* 0x640064001e1e7812 */ /* 0x000fe200078efcff */
[----:B------:R-:W0:Y:S01]  /*7080*/  LDS.64 R12, [UR4+0x38] ;  /* 0x00003804ff0c7984 */ /* 0x000e220008000a00 */
[----:B------:R-:W-:Y:S01]  /*7090*/  HADD2.F32 R6, -RZ, R39.H0_H0 ;  /* 0x20000027ff067230 */ /* 0x000fe20000004100 */
[----:B------:R-:W-:Y:S01]  /*70a0*/  LOP3.LUT R31, R17, 0xf000f0, RZ, 0xc0, !PT ;  /* 0x00f000f0111f7812 */ /* 0x000fe200078ec0ff */
[----:B------:R-:W-:Y:S01]  /*70b0*/  HADD2.F32 R38, -RZ, R38.H1_H1 ;  /* 0x30000026ff267230 */ /* 0x000fe20000004100 */
[----:B------:R-:W-:Y:S01]  /*70c0*/  LOP3.LUT R32, R18, 0xf000f0, RZ, 0xc0, !PT ;  /* 0x00f000f012207812 */ /* 0x000fe200078ec0ff */
[----:B------:R-:W-:-:S02]  /*70d0*/  HADD2.F32 R4, -RZ, R37.H0_H0 ;  /* 0x20000025ff047230 */ /* 0x000fc40000004100 */
[----:B------:R-:W-:Y:S01]  /*70e0*/  FFMA.FTZ R42, R3, R42, RZ ;  /* 0x0000002a032a7223 */ /* 0x000fe200000100ff */
[----:B------:R-:W-:Y:S01]  /*70f0*/  LOP3.LUT R21, R19, 0xf000f0, RZ, 0xc0, !PT ;  /* 0x00f000f013157812 */ /* 0x000fe200078ec0ff */
[----:B------:R-:W-:Y:S02]  /*7100*/  HADD2.F32 R8, -RZ, R36.H0_H0 ;  /* 0x20000024ff087230 */ /* 0x000fe40000004100 */
[----:B------:R-:W-:Y:S01]  /*7110*/  FFMA.FTZ R41, R3, R6, RZ ;  /* 0x0000000603297223 */ /* 0x000fe200000100ff */
[----:B------:R-:W-:Y:S01]  /*7120*/  HADD2.F32 R40, -RZ, R37.H1_H1 ;  /* 0x30000025ff287230 */ /* 0x000fe20000004100 */
[----:B------:R-:W-:Y:S01]  /*7130*/  LOP3.LUT R6, R31, 0x64006400, RZ, 0xfc, !PT ;  /* 0x640064001f067812 */ /* 0x000fe200078efcff */
[----:B------:R-:W-:Y:S01]  /*7140*/  FFMA.FTZ R42, R27, R38, R42 ;  /* 0x000000261b2a7223 */ /* 0x000fe2000001002a */
[----:B------:R-:W-:Y:S01]  /*7150*/  LOP3.LUT R32, R32, 0x64006400, RZ, 0xfc, !PT ;  /* 0x6400640020207812 */ /* 0x000fe200078efcff */
[-C--:B------:R-:W-:Y:S02]  /*7160*/  HFMA2 R30, R30, R5.reuse.H0_H0, -72, -72 ;  /* 0xd480d4801e1e7431 */ /* 0x080fe40000040005 */
[----:B------:R-:W-:Y:S01]  /*7170*/  FFMA.FTZ R37, R4, R3, RZ ;  /* 0x0000000304257223 */ /* 0x000fe200000100ff */
[----:B------:R-:W-:Y:S01]  /*7180*/  LOP3.LUT R38, R21, 0x64006400, RZ, 0xfc, !PT ;  /* 0x6400640015267812 */ /* 0x000fe200078efcff */
[----:B------:R-:W-:Y:S01]  /*7190*/  FFMA.FTZ R8, R3, R8, RZ ;  /* 0x0000000803087223 */ /* 0x000fe200000100ff */
[----:B------:R-:W-:-:S02]  /*71a0*/  HFMA2 R6, R6, R5.H0_H0, -72, -72 ;  /* 0xd480d48006067431 */ /* 0x000fc40000040005 */
[----:B------:R-:W-:Y:S01]  /*71b0*/  FFMA.FTZ R4, R40, R27, R37 ;  /* 0x0000001b28047223 */ /* 0x000fe20000010025 */
[-C--:B------:R-:W-:Y:S02]  /*71c0*/  HFMA2 R32, R32, R5.reuse.H0_H0, -72, -72 ;  /* 0xd480d48020207431 */ /* 0x080fe40000040005 */
[----:B------:R-:W-:Y:S02]  /*71d0*/  HADD2.F32 R3, -RZ, R30.H0_H0 ;  /* 0x2000001eff037230 */ /* 0x000fe40000004100 */
[----:B------:R-:W-:Y:S02]  /*71e0*/  HFMA2 R38, R38, R5.H0_H0, -72, -72 ;  /* 0xd480d48026267431 */ /* 0x000fe40000040005 */
[----:B------:R-:W-:Y:S02]  /*71f0*/  HADD2.F32 R40, -RZ, R39.H1_H1 ;  /* 0x30000027ff287230 */ /* 0x000fe40000004100 */
[----:B------:R-:W-:Y:S02]  /*7200*/  HADD2.F32 R36, -RZ, R36.H1_H1 ;  /* 0x30000024ff247230 */ /* 0x000fe40000004100 */
[----:B------:R-:W-:Y:S01]  /*7210*/  FFMA.FTZ R3, R3, R23, R4 ;  /* 0x0000001703037223 */ /* 0x000fe20000010004 */
[----:B------:R-:W-:-:S02]  /*7220*/  HADD2.F32 R21, -RZ, R6.H0_H0 ;  /* 0x20000006ff157230 */ /* 0x000fc40000004100 */
[C---:B------:R-:W-:Y:S01]  /*7230*/  FFMA.FTZ R40, R27.reuse, R40, R41 ;  /* 0x000000281b287223 */ /* 0x040fe20000010029 */
[----:B------:R-:W-:Y:S02]  /*7240*/  HADD2.F32 R31, -RZ, R32.H0_H0 ;  /* 0x20000020ff1f7230 */ /* 0x000fe40000004100 */
[----:B------:R-:W-:Y:S01]  /*7250*/  FFMA.FTZ R36, R27, R36, R8 ;  /* 0x000000241b247223 */ /* 0x000fe20000010008 */
[----:B------:R-:W-:Y:S02]  /*7260*/  HADD2.F32 R4, -RZ, R38.H0_H0 ;  /* 0x20000026ff047230 */ /* 0x000fe40000004100 */
[C---:B------:R-:W-:Y:S01]  /*7270*/  FFMA.FTZ R42, R23.reuse, R21, R42 ;  /* 0x00000015172a7223 */ /* 0x040fe2000001002a */
[----:B------:R-:W-:Y:S02]  /*7280*/  HADD2.F32 R30, -RZ, R30.H1_H1 ;  /* 0x3000001eff1e7230 */ /* 0x000fe40000004100 */
[C---:B------:R-:W-:Y:S01]  /*7290*/  FFMA.FTZ R31, R23.reuse, R31, R40 ;  /* 0x0000001f171f7223 */ /* 0x040fe20000010028 */
[----:B------:R-:W-:Y:S01]  /*72a0*/  HADD2.F32 R38, -RZ, R38.H1_H1 ;  /* 0x30000026ff267230 */ /* 0x000fe20000004100 */
[----:B------:R-:W-:Y:S01]  /*72b0*/  SHF.R.U32.HI R16, RZ, 0x8, R16 ;  /* 0x00000008ff107819 */ /* 0x000fe20000011610 */
[----:B------:R-:W-:Y:S01]  /*72c0*/  FFMA.FTZ R23, R23, R4, R36 ;  /* 0x0000000417177223 */ /* 0x000fe20000010024 */
[----:B------:R-:W-:Y:S01]  /*72d0*/  SHF.R.U32.HI R17, RZ, 0x8, R17 ;  /* 0x00000008ff117819 */ /* 0x000fe20000011611 */
[----:B------:R-:W-:Y:S01]  /*72e0*/  HADD2.F32 R8, -RZ, R6.H1_H1 ;  /* 0x30000006ff087230 */ /* 0x000fe20000004100 */
[----:B------:R-:W-:-:S02]  /*72f0*/  SHF.R.U32.HI R18, RZ, 0x8, R18 ;  /* 0x00000008ff127819 */ /* 0x000fc40000011612 */
[----:B------:R-:W-:Y:S01]  /*7300*/  SHF.R.U32.HI R19, RZ, 0x8, R19 ;  /* 0x00000008ff137819 */ /* 0x000fe20000011613 */
[----:B------:R-:W-:Y:S02]  /*7310*/  HADD2.F32 R32, -RZ, R32.H1_H1 ;  /* 0x30000020ff207230 */ /* 0x000fe40000004100 */
[----:B------:R-:W-:Y:S01]  /*7320*/  FFMA.FTZ R6, R30, R35, R3 ;  /* 0x000000231e067223 */ /* 0x000fe20000010003 */
[----:B------:R-:W-:Y:S01]  /*7330*/  FFMA.FTZ R38, R35, R38, R23 ;  /* 0x0000002623267223 */ /* 0x000fe20000010017 */
[----:B------:R-:W-:Y:S02]  /*7340*/  LOP3.LUT R3, R16, 0xf000f, RZ, 0xc0, !PT ;  /* 0x000f000f10037812 */ /* 0x000fe400078ec0ff */
[----:B------:R-:W-:Y:S02]  /*7350*/  LOP3.LUT R4, R17, 0xf000f, RZ, 0xc0, !PT ;  /* 0x000f000f11047812 */ /* 0x000fe400078ec0ff */
[----:B------:R-:W-:Y:S02]  /*7360*/  LOP3.LUT R21, R18, 0xf000f, RZ, 0xc0, !PT ;  /* 0x000f000f12157812 */ /* 0x000fe400078ec0ff */
[----:B------:R-:W-:Y:S01]  /*7370*/  LOP3.LUT R23, R19, 0xf000f, RZ, 0xc0, !PT ;  /* 0x000f000f13177812 */ /* 0x000fe200078ec0ff */
[----:B------:R-:W-:Y:S01]  /*7380*/  FFMA.FTZ R32, R35, R32, R31 ;  /* 0x0000002023207223 */ /* 0x000fe2000001001f */
        /* <DEDUP_REMOVED lines=8> */
[----:B------:R-:W-:Y:S01]  /*7410*/  FFMA.FTZ R8, R35, R8, R42 ;  /* 0x0000000823087223 */ /* 0x000fe2000001002a */
[----:B0-----:R-:W-:Y:S02]  /*7420*/  HADD2.F32 R35, -RZ, R12.H0_H0 ;  /* 0x2000000cff237230 */ /* 0x001fe40000004100 */
[----:B------:R-:W-:Y:S02]  /*7430*/  HADD2.F32 R21, -RZ, R23.H0_H0 ;  /* 0x20000017ff157230 */ /* 0x000fe40000004100 */
        /* <DEDUP_REMOVED lines=11> */
[----:B------:R-:W-:Y:S01]  /*74f0*/  LOP3.LUT R16, R16, 0xf000f0, RZ, 0xc0, !PT ;  /* 0x00f000f010107812 */ /* 0x000fe200078ec0ff */
[----:B------:R-:W-:Y:S01]  /*7500*/  FFMA.FTZ R30, R23, R12, R6 ;  /* 0x0000000c171e7223 */ /* 0x000fe20000010006 */
[----:B------:R-:W-:Y:S02]  /*7510*/  LOP3.LUT R18, R18, 0xf000f0, RZ, 0xc0, !PT ;  /* 0x00f000f012127812 */ /* 0x000fe400078ec0ff */
[----:B------:R-:W-:-:S02]  /*7520*/  LOP3.LUT R19, R19, 0xf000f0, RZ, 0xc0, !PT ;  /* 0x00f000f013137812 */ /* 0x000fc400078ec0ff */
[----:B------:R-:W-:Y:S01]  /*7530*/  LOP3.LUT R6, R17, 0x64006400, RZ, 0xfc, !PT ;  /* 0x6400640011067812 */ /* 0x000fe200078efcff */
[----:B------:R-:W-:Y:S01]  /*7540*/  FFMA.FTZ R36, R12, R35, R8 ;  /* 0x000000230c247223 */ /* 0x000fe20000010008 */
[----:B------:R-:W-:Y:S02]  /*7550*/  LOP3.LUT R16, R16, 0x64006400, RZ, 0xfc, !PT ;  /* 0x6400640010107812 */ /* 0x000fe400078efcff */
[----:B------:R-:W-:Y:S02]  /*7560*/  LOP3.LUT R18, R18, 0x64006400, RZ, 0xfc, !PT ;  /* 0x6400640012127812 */ /* 0x000fe400078efcff */
[----:B------:R-:W-:Y:S01]  /*7570*/  LOP3.LUT R8, R19, 0x64006400, RZ, 0xfc, !PT ;  /* 0x6400640013087812 */ /* 0x000fe200078efcff */
[-C--:B------:R-:W-:Y:S02]  /*7580*/  HFMA2 R6, R6, R5.reuse.H0_H0, -72, -72 ;  /* 0xd480d48006067431 */ /* 0x080fe40000040005 */
[----:B------:R-:W-:Y:S02]  /*7590*/  HADD2.F32 R27, -RZ, R27.H1_H1 ;  /* 0x3000001bff1b7230 */ /* 0x000fe40000004100 */
[----:B------:R-:W-:-:S02]  /*75a0*/  HFMA2 R16, R16, R5.H0_H0, -72, -72 ;  /* 0xd480d48010107431 */ /* 0x000fc40000040005 */
[----:B------:R-:W-:Y:S02]  /*75b0*/  HADD2.F32 R19, -RZ, R4.H1_H1 ;  /* 0x30000004ff137230 */ /* 0x000fe40000004100 */
[-C--:B------:R-:W-:Y:S02]  /*75c0*/  HFMA2 R18, R18, R5.reuse.H0_H0, -72, -72 ;  /* 0xd480d48012127431 */ /* 0x080fe40000040005 */
[----:B------:R-:W-:Y:S02]  /*75d0*/  HFMA2 R5, R8, R5.H0_H0, -72, -72 ;  /* 0xd480d48008057431 */ /* 0x000fe40000040005 */
[----:B------:R-:W-:Y:S02]  /*75e0*/  HADD2.F32 R3, -RZ, R13.H0_H0 ;  /* 0x2000000dff037230 */ /* 0x000fe40000004100 */
[C---:B------:R-:W-:Y:S01]  /*75f0*/  FFMA.FTZ R32, R12.reuse, R27, R31 ;  /* 0x0000001b0c207223 */ /* 0x040fe2000001001f */
[----:B------:R-:W-:Y:S02]  /*7600*/  HADD2.F32 R4, -RZ, R6.H0_H0 ;  /* 0x20000006ff047230 */ /* 0x000fe40000004100 */
        /* <DEDUP_REMOVED lines=12> */
[----:B------:R-:W-:Y:S01]  /*76d0*/  FMUL.FTZ R15, R24, R15 ;  /* 0x0000000f180f7220 */ /* 0x000fe20000410000 */
[----:B------:R-:W-:Y:S01]  /*76e0*/  FFMA.FTZ R3, R13, R6, R4 ;  /* 0x000000060d037223 */ /* 0x000fe20000010004 */
[----:B------:R-:W-:Y:S02]  /*76f0*/  HADD2.F32 R18, -RZ, R18.H1_H1 ;  /* 0x30000012ff127230 */ /* 0x000fe40000004100 */
[----:B------:R-:W-:Y:S02]  /*7700*/  HADD2.F32 R4, -RZ, R5.H1_H1 ;  /* 0x30000005ff047230 */ /* 0x000fe40000004100 */
[----:B------:R-:W-:Y:S01]  /*7710*/  FFMA.FTZ R16, R16, R13, R17 ;  /* 0x0000000d10107223 */ /* 0x000fe20000010011 */
[----:B------:R-:W-:-:S02]  /*7720*/  F2FP.F16.F32.PACK_AB R14, RZ, R14 ;  /* 0x0000000eff0e723e */ /* 0x000fc400000000ff */
[----:B------:R-:W-:Y:S01]  /*7730*/  F2FP.F16.F32.PACK_AB R15, RZ, R15 ;  /* 0x0000000fff0f723e */ /* 0x000fe200000000ff */
[----:B------:R-:W-:Y:S01]  /*7740*/  FFMA.FTZ R18, R13, R18, R19 ;  /* 0x000000120d127223 */ /* 0x000fe20000010013 */
        /* <DEDUP_REMOVED lines=21> */
.L_x_5077:
[----:B-1----:R-:W-:Y:S01]  /*78a0*/  LEA R10, P3, R2, R10, 0x4 ;  /* 0x0000000a020a7211 */ /* 0x002fe200078620ff */
[----:B------:R-:W-:-:S03]  /*78b0*/  UIADD3 UR4, UR4, 0x40, URZ ;  /* 0x0000004004047890 */ /* 0x000fc6000fffe03f */
[----:B------:R-:W-:Y:S01]  /*78c0*/  LEA.HI.X R11, R2, R11, R28, 0x4, P3 ;  /* 0x0000000b020b7211 */ /* 0x000fe200018f241c */
[----:B------:R-:W-:Y:S08]  /*78d0*/  @!P2 BRA P0, `(.L_x_5078) ;  /* 0xffffffdc0014a947 */ /* 0x000ff0000003ffff */
.L_x_5076:
[----:B------:R-:W-:Y:S05]  /*78e0*/  @!P1 EXIT ;  /* 0x000000000000994d */ /* 0x000fea0003800000 */
[----:B------:R-:W2:Y:S01]  /*78f0*/  S2R R3, SR_CTAID.X ;  /* 0x0000000000037919 */ /* 0x000ea20000002500 */
[----:B------:R-:W3:Y:S01]  /*7900*/  S2UR UR4, SR_CTAID.Y ;  /* 0x00000000000479c3 */ /* 0x000ee20000002600 */
[----:B------:R-:W-:Y:S01]  /*7910*/  HMUL2 R9, R32, R0.H0_H0 ;  /* 0x2000000020097232 */ /* 0x000fe20000000000 */
[----:B------:R-:W2:Y:S06]  /*7920*/  S2R R6, SR_TID.X ;  /* 0x0000000000067919 */ /* 0x000eac0000002100 */
[----:B0-----:R-:W0:Y:S01]  /*7930*/  LDC.64 R4, c[0x0][0x230] ;  /* 0x00008c00ff047b82 */ /* 0x001e220000000a00 */
[----:B--2---:R-:W-:-:S04]  /*7940*/  LEA R3, R3, R6, 0x5 ;  /* 0x0000000603037211 */ /* 0x004fc800078e28ff */
[----:B------:R-:W-:-:S05]  /*7950*/  SHF.L.U32 R3, R3, 0x2, RZ ;  /* 0x0000000203037819 */ /* 0x000fca00000006ff */
[----:B---3--:R-:W-:-:S04]  /*7960*/  IMAD R3, R2, UR4, R3 ;  /* 0x0000000402037c24 */ /* 0x008fc8000f8e0203 */
        /* <DEDUP_REMOVED lines=9> */
.L_x_5082:
[----:B------:R-:W0:Y:S02]  /*7a00*/  LDS R2, [R0] ;  /* 0x0000000000027984 */ /* 0x000e240000000800 */
[----:B0-----:R-:W-:-:S10]  /*7a10*/  HFMA2.MMA R3, R2, 1, 1, R9 ;  /* 0x3c003c0002037835 */ /* 0x001fd40000000009 */
[----:B------:R-:W0:Y:S02]  /*7a20*/  ATOMS.CAST.SPIN R3, [R0], R2, R3 ;  /* 0x000000020003738d */ /* 0x000e240001800003 */
[----:B0-----:R-:W-:-:S13]  /*7a30*/  ISETP.EQ.U32.AND P0, PT, R3, 0x1, PT ;  /* 0x000000010300780c */ /* 0x001fda0003f02070 */
[----:B------:R-:W-:Y:S05]  /*7a40*/  @!P0 BRA `(.L_x_5082) ;  /* 0xfffffffc00ec8947 */ /* 0x000fea000383ffff */
[----:B------:R-:W-:Y:S05]  /*7a50*/  BRA `(.L_x_5080) ;  /* 0x00000000000c7947 */ /* 0x000fea0003800000 */
.L_x_5081:
[----:B------:R-:W2:Y:S02]  /*7a60*/  LD.E R0, desc[UR6][R4.64] ;  /* 0x0000000604007980 */ /* 0x000ea4000c101900 */
[----:B--2---:R-:W-:-:S05]  /*7a70*/  IADD3 R3, R9, R0, RZ ;  /* 0x0000000009037210 */ /* 0x004fca0007ffe0ff */
[----:B------:R0:W-:Y:S02]  /*7a80*/  ST.E desc[UR6][R4.64], R3 ;  /* 0x0000000304007985 */ /* 0x0001e4000c101906 */
.L_x_5080:
[----:B------:R-:W-:Y:S05]  /*7a90*/  BSYNC B0 ;  /* 0x0000000000007941 */ /* 0x000fea0003800000 */
.L_x_5079:
[----:B------:R2:W-:Y:S02]  /*7aa0*/  ATOM.E.ADD.F16x2.RN.STRONG.GPU P0, RZ, desc[UR6][R4.64+0x4], R7 ;  /* 0x0000040704ff79a2 */ /* 0x0005e4000810e1c6 */
[----:B--2---:R-:W-:Y:S05]  /*7ab0*/  @P0 EXIT ;  /* 0x000000000000094d */ /* 0x004fea0003800000 */
[----:B------:R-:W2:Y:S02]  /*7ac0*/  QSPC.E.S P0, RZ, [R4+0x4] ;  /* 0x0000040004ff73aa */ /* 0x000ea40000000500 */
[----:B--2---:R-:W-:Y:S05]  /*7ad0*/  @!P0 BRA `(.L_x_5083) ;  /* 0x0000000000208947 */ /* 0x004fea0003800000 */
[----:B------:R-:W-:-:S04]  /*7ae0*/  MOV R2, R4 ;  /* 0x0000000400027202 */ /* 0x000fc80000000f00 */
[----:B------:R-:W-:-:S07]  /*7af0*/  MOV R0, R2 ;  /* 0x0000000200007202 */ /* 0x000fce0000000f00 */
.L_x_5084:
[----:B------:R-:W0:Y:S02]  /*7b00*/  LDS R2, [R0+0x4] ;  /* 0x0000040000027984 */ /* 0x000e240000000800 */
[----:B0-----:R-:W-:-:S06]  /*7b10*/  HADD2 R3, R2, R7 ;  /* 0x0000000702037230 */ /* 0x001fcc0000000000 */
[----:B------:R-:W0:Y:S02]  /*7b20*/  ATOMS.CAST.SPIN R3, [R0+0x4], R2, R3 ;  /* 0x000004020003738d */ /* 0x000e240001800003 */
[----:B0-----:R-:W-:-:S13]  /*7b30*/  ISETP.EQ.U32.AND P0, PT, R3, 0x1, PT ;  /* 0x000000010300780c */ /* 0x001fda0003f02070 */
[----:B------:R-:W-:Y:S05]  /*7b40*/  @!P0 BRA `(.L_x_5084) ;  /* 0xfffffffc00ec8947 */ /* 0x000fea000383ffff */
[----:B------:R-:W-:Y:S05]  /*7b50*/  EXIT ;  /* 0x000000000000794d */ /* 0x000fea0003800000 */
.L_x_5083:
[----:B------:R-:W0:Y:S02]  /*7b60*/  LD.E R0, desc[UR6][R4.64+0x4] ;  /* 0x0000040604007980 */ /* 0x000e24000c101900 */
[----:B0-----:R-:W-:-:S05]  /*7b70*/  IADD3 R3, R7, R0, RZ ;  /* 0x0000000007037210 */ /* 0x001fca0007ffe0ff */
[----:B------:R-:W-:Y:S01]  /*7b80*/  ST.E desc[UR6][R4.64+0x4], R3 ;  /* 0x0000040304007985 */ /* 0x000fe2000c101906 */
[----:B------:R-:W-:Y:S05]  /*7b90*/  EXIT ;  /* 0x000000000000794d */ /* 0x000fea0003800000 */
.L_x_5085:
        /* <DEDUP_REMOVED lines=14> */
.L_x_5267:


//--------------------- .text._Z23gemm_half_q_half_kernelILi1ELi140ELb1ELb1ELi32EEvPK6__halfPKjS4_S2_PS0_iiiiPKtS7_iiiiiibS2_i --------------------------
	.section	.text._Z23gemm_half_q_half_kernelILi1ELi140ELb1ELb1ELi32EEvPK6__halfPKjS4_S2_PS0_iiiiPKtS7_iiiiiibS2_i,"ax",@progbits
	.align	128
        .global         _Z23gemm_half_q_half_kernelILi1ELi140ELb1ELb1ELi32EEvPK6__halfPKjS4_S2_PS0_iiiiPKtS7_iiiiiibS2_i
        .type           _Z23gemm_half_q_half_kernelILi1ELi140ELb1ELb1ELi32EEvPK6__halfPKjS4_S2_PS0_iiiiPKtS7_iiiiiibS2_i,@function
        .size           _Z23gemm_half_q_half_kernelILi1ELi140ELb1ELb1ELi32EEvPK6__halfPKjS4_S2_PS0_iiiiPKtS7_iiiiiibS2_i,(.L_x_5268 - _Z23gemm_half_q_half_kernelILi1ELi140ELb1ELb1ELi32EEvPK6__halfPKjS4_S2_PS0_iiiiPKtS7_iiiiiibS2_i)
        .other          _Z23gemm_half_q_half_kernelILi1ELi140ELb1ELb1ELi32EEvPK6__halfPKjS4_S2_PS0_iiiiPKtS7_iiiiiibS2_i,@"STO_CUDA_ENTRY STV_DEFAULT"
_Z23gemm_half_q_half_kernelILi1ELi140ELb1ELb1ELi32EEvPK6__halfPKjS4_S2_PS0_iiiiPKtS7_iiiiiibS2_i:
.text._Z23gemm_half_q_half_kernelILi1ELi140ELb1ELb1ELi32EEvPK6__halfPKjS4_S2_PS0_iiiiPKtS7_iiiiiibS2_i:
        /* <DEDUP_REMOVED lines=49> */
.L_x_5087:
[----:B------:R-:W-:Y:S05]  /*0310*/  BSYNC B0 ;  /* 0x0000000000007941 */ /* 0x000fea0003800000 */
.L_x_5086:
        /* <DEDUP_REMOVED lines=32> */
.L_x_5089:
        /* <DEDUP_REMOVED lines=40> */
.L_x_5088:
        /* <DEDUP_REMOVED lines=12> */
.L_x_5090:
        /* <DEDUP_REMOVED lines=8> */
.L_x_5091:
        /* <DEDUP_REMOVED lines=12> */
.L_x_5092:
        /* <DEDUP_REMOVED lines=8> */
.L_x_5093:
        /* <DEDUP_REMOVED lines=11> */
.L_x_5094:
        /* <DEDUP_REMOVED lines=34> */
.L_x_5100:
        /* <DEDUP_REMOVED lines=9> */
[----:B------:R-:W1:Y:S02]  /*0d80*/  LDS.64 R18, [UR4] ;  /* 0x00000004ff127984 */ /* 0x000e640008000a00 */
[----:B-1----:R-:W-:Y:S01]  /*0d90*/  HADD2.F32 R43, -RZ, R18.H1_H1 ;  /* 0x30000012ff2b7230 */ /* 0x002fe20000004100 */
[----:B--2---:R-:W-:-:S02]  /*0da0*/  LOP3.LUT R30, R9, 0xff, RZ, 0xc0, !PT ;  /* 0x000000ff091e7812 */ /* 0x004fc400078ec0ff */
[----:B------:R-:W-:Y:S02]  /*0db0*/  LOP3.LUT R25, R8, 0xff, RZ, 0xc0, !PT ;  /* 0x000000ff08197812 */ /* 0x000fe400078ec0ff */
        /* <DEDUP_REMOVED lines=8> */
[----:B------:R-:W-:Y:S01]  /*0e40*/  SHF.R.U32.HI R41, RZ, 0x8, R10 ;  /* 0x00000008ff297819 */ /* 0x000fe2000001160a */
[----:B------:R2:W4:Y:S01]  /*0e50*/  I2F.F16 R36, R25 ;  /* 0x0000001900247306 */ /* 0x0005220000200c00 */
[----:B------:R-:W-:Y:S02]  /*0e60*/  LOP3.LUT R39, R30, 0xff, RZ, 0xc0, !PT ;  /* 0x000000ff1e277812 */ /* 0x000fe400078ec0ff */
[----:B------:R-:W-:Y:S02]  /*0e70*/  LOP3.LUT R41, R41, 0xff, RZ, 0xc0, !PT ;  /* 0x000000ff29297812 */ /* 0x000fe400078ec0ff */
[----:B------:R-:W-:-:S02]  /*0e80*/  IADD3 R40, R39, -0x80, RZ ;  /* 0xffffff8027287810 */ /* 0x000fc40007ffe0ff */
[----:B------:R-:W-:Y:S01]  /*0e90*/  IADD3 R41, R41, -0x80, RZ ;  /* 0xffffff8029297810 */ /* 0x000fe20007ffe0ff */
[----:B------:R-:W5:Y:S01]  /*0ea0*/  I2F.F16 R34, R34 ;  /* 0x0000002200227306 */ /* 0x000f620000200c00 */
[----:B--2---:R-:W-:Y:S01]  /*0eb0*/  SHF.R.U32.HI R25, RZ, 0x8, R9 ;  /* 0x00000008ff197819 */ /* 0x004fe20000011609 */
[----:B-1----:R-:W-:Y:S01]  /*0ec0*/  HADD2.F32 R44, -RZ, R44.H0_H0 ;  /* 0x2000002cff2c7230 */ /* 0x002fe20000004100 */
[----:B------:R-:W-:Y:S02]  /*0ed0*/  LEA.HI R38, R8, 0xffffff80, RZ, 0x8 ;  /* 0xffffff8008267811 */ /* 0x000fe400078f40ff */
[----:B------:R-:W-:Y:S01]  /*0ee0*/  LOP3.LUT R25, R25, 0xff, RZ, 0xc0, !PT ;  /* 0x000000ff19197812 */ /* 0x000fe200078ec0ff */
[----:B----4-:R-:W-:Y:S02]  /*0ef0*/  HADD2.F32 R36, -RZ, R36.H0_H0 ;  /* 0x20000024ff247230 */ /* 0x010fe40000004100 */
[----:B------:R1:W2:Y:S01]  /*0f00*/  I2F.F16 R30, R42 ;  /* 0x0000002a001e7306 */ /* 0x0002a20000200c00 */
[----:B------:R-:W-:Y:S01]  /*0f10*/  IADD3 R39, R25, -0x80, RZ ;  /* 0xffffff8019277810 */ /* 0x000fe20007ffe0ff */
[----:B------:R-:W-:Y:S01]  /*0f20*/  HADD2.F32 R25, -RZ, R18.H0_H0 ;  /* 0x20000012ff197230 */ /* 0x000fe20000004100 */
[----:B------:R-:W-:-:S02]  /*0f30*/  LEA.HI R31, R9, 0xffffff80, RZ, 0x8 ;  /* 0xffffff80091f7811 */ /* 0x000fc400078f40ff */
[----:B------:R-:W-:Y:S01]  /*0f40*/  SHF.R.U32.HI R9, RZ, 0x10, R9 ;  /* 0x00000010ff097819 */ /* 0x000fe20000011609 */
[----:B-----5:R-:W-:Y:S02]  /*0f50*/  HADD2.F32 R34, -RZ, R34.H0_H0 ;  /* 0x20000022ff227230 */ /* 0x020fe40000004100 */
[----:B------:R-:W4:Y:S01]  /*0f60*/  I2F.F16 R39, R39 ;  /* 0x0000002700277306 */ /* 0x000f220000200c00 */
[----:B-1----:R-:W-:Y:S01]  /*0f70*/  FFMA.FTZ R42, R36, R25, RZ ;  /* 0x00000019242a7223 */ /* 0x002fe200000100ff */
[----:B------:R-:W-:Y:S01]  /*0f80*/  FFMA.FTZ R36, R25, R44, RZ ;  /* 0x0000002c19247223 */ /* 0x000fe200000100ff */
[----:B------:R-:W-:Y:S01]  /*0f90*/  LOP3.LUT R9, R9, 0xff, RZ, 0xc0, !PT ;  /* 0x000000ff09097812 */ /* 0x000fe200078ec0ff */
[----:B------:R-:W-:Y:S01]  /*0fa0*/  FFMA.FTZ R34, R25, R34, RZ ;  /* 0x0000002219227223 */ /* 0x000fe200000100ff */
[----:B------:R-:W-:Y:S01]  /*0fb0*/  LEA.HI R35, R10, 0xffffff80, RZ, 0x8 ;  /* 0xffffff800a237811 */ /* 0x000fe200078f40ff */
[----:B--2---:R-:W-:Y:S02]  /*0fc0*/  HADD2.F32 R30, -RZ, R30.H0_H0 ;  /* 0x2000001eff1e7230 */ /* 0x004fe40000004100 */
[----:B------:R-:W1:Y:S01]  /*0fd0*/  I2F.F16 R40, R40 ;  /* 0x0000002800287306 */ /* 0x000e620000200c00 */
[----:B------:R-:W-:-:S02]  /*0fe0*/  SHF.R.U32.HI R10, RZ, 0x10, R10 ;  /* 0x00000010ff0a7819 */ /* 0x000fc4000001160a */
[----:B------:R-:W-:Y:S01]  /*0ff0*/  LEA.HI R37, R11, 0xffffff80, RZ, 0x8 ;  /* 0xffffff800b257811 */ /* 0x000fe200078f40ff */
[----:B------:R-:W-:Y:S01]  /*1000*/  FFMA.FTZ R30, R25, R30, RZ ;  /* 0x0000001e191e7223 */ /* 0x000fe200000100ff */
[----:B------:R-:W-:Y:S01]  /*1010*/  LOP3.LUT R10, R10, 0xff, RZ, 0xc0, !PT ;  /* 0x000000ff0a0a7812 */ /* 0x000fe200078ec0ff */
[----:B----4-:R-:W-:Y:S02]  /*1020*/  HADD2.F32 R39, -RZ, R39.H0_H0 ;  /* 0x20000027ff277230 */ /* 0x010fe40000004100 */
[----:B------:R-:W2:Y:S01]  /*1030*/  I2F.F16 R41, R41 ;  /* 0x0000002900297306 */ /* 0x000ea20000200c00 */
[----:B---3--:R-:W-:Y:S02]  /*1040*/  LEA.HI R44, R14, 0xffffff80, RZ, 0x8 ;  /* 0xffffff800e2c7811 */ /* 0x008fe400078f40ff */
[----:B------:R-:W-:Y:S01]  /*1050*/  LEA.HI R18, R12, 0xffffff80, RZ, 0x8 ;  /* 0xffffff800c127811 */ /* 0x000fe200078f40ff */
[----:B------:R-:W-:Y:S01]  /*1060*/  FFMA.FTZ R36, R43, R39, R36 ;  /* 0x000000272b247223 */ /* 0x000fe20000010024 */
[----:B------:R-:W-:Y:S01]  /*1070*/  SHF.R.U32.HI R39, RZ, 0x10, R8 ;  /* 0x00000010ff277819 */ /* 0x000fe20000011608 */
[----:B-1----:R-:W-:-:S02]  /*1080*/  HADD2.F32 R25, -RZ, R40.H0_H0 ;  /* 0x20000028ff197230 */ /* 0x002fc40000004100 */
[----:B------:R-:W-:Y:S01]  /*1090*/  I2F.F16 R38, R38 ;  /* 0x0000002600267306 */ /* 0x000fe20000200c00 */
[----:B------:R-:W-:Y:S02]  /*10a0*/  LOP3.LUT R39, R39, 0xff, RZ, 0xc0, !PT ;  /* 0x000000ff27277812 */ /* 0x000fe400078ec0ff */
[----:B------:R-:W-:Y:S01]  /*10b0*/  FFMA.FTZ R42, R25, R43, R42 ;  /* 0x0000002b192a7223 */ /* 0x000fe2000001002a */
[----:B------:R-:W-:Y:S01]  /*10c0*/  LEA.HI R25, R13, 0xffffff80, RZ, 0x8 ;  /* 0xffffff800d197811 */ /* 0x000fe200078f40ff */
[----:B--2---:R-:W-:Y:S01]  /*10d0*/  HADD2.F32 R40, -RZ, R41.H0_H0 ;  /* 0x20000029ff287230 */ /* 0x004fe20000004100 */
[----:B------:R-:W-:Y:S02]  /*10e0*/  IADD3 R41, R39, -0x80, RZ ;  /* 0xffffff8027297810 */ /* 0x000fe40007ffe0ff */
[----:B------:R-:W1:Y:S01]  /*10f0*/  I2F.F16 R31, R31 ;  /* 0x0000001f001f7306 */ /* 0x000e620000200c00 */
[----:B------:R-:W-:Y:S01]  /*1100*/  IADD3 R39, R9, -0x80, RZ ;  /* 0xffffff8009277810 */ /* 0x000fe20007ffe0ff */
[----:B------:R-:W-:Y:S01]  /*1110*/  FFMA.FTZ R8, R43, R40, R34 ;  /* 0x000000282b087223 */ /* 0x000fe20000010022 */
[----:B------:R-:W-:-:S02]  /*1120*/  SHF.R.U32.HI R40, RZ, 0x8, R11 ;  /* 0x00000008ff287819 */ /* 0x000fc4000001160b */
[----:B------:R-:W-:Y:S02]  /*1130*/  SHF.R.U32.HI R11, RZ, 0x10, R11 ;  /* 0x00000010ff0b7819 */ /* 0x000fe4000001160b */
[----:B------:R-:W-:Y:S01]  /*1140*/  LOP3.LUT R40, R40, 0xff, RZ, 0xc0, !PT ;  /* 0x000000ff28287812 */ /* 0x000fe200078ec0ff */
[----:B------:R-:W-:Y:S01]  /*1150*/  I2F.F16 R41, R41 ;  /* 0x0000002900297306 */ /* 0x000fe20000200c00 */
[----:B------:R-:W-:Y:S02]  /*1160*/  IADD3 R9, R10, -0x80, RZ ;  /* 0xffffff800a097810 */ /* 0x000fe40007ffe0ff */
[----:B------:R-:W-:Y:S02]  /*1170*/  IADD3 R40, R40, -0x80, RZ ;  /* 0xffffff8028287810 */ /* 0x000fe40007ffe0ff */
[----:B------:R-:W-:Y:S01]  /*1180*/  LOP3.LUT R11, R11, 0xff, RZ, 0xc0, !PT ;  /* 0x000000ff0b0b7812 */ /* 0x000fe200078ec0ff */
[----:B-1----:R-:W-:Y:S02]  /*1190*/  HADD2.F32 R31, -RZ, R31.H0_H0 ;  /* 0x2000001fff1f7230 */ /* 0x002fe40000004100 */
[----:B------:R-:W1:Y:S08]  /*11a0*/  I2F.F16 R39, R39 ;  /* 0x0000002700277306 */ /* 0x000e700000200c00 */
[----:B------:R-:W2:Y:S01]  /*11b0*/  I2F.F16 R40, R40 ;  /* 0x0000002800287306 */ /* 0x000ea20000200c00 */
[----:B-1----:R-:W-:-:S07]  /*11c0*/  HADD2.F32 R39, -RZ, R39.H0_H0 ;  /* 0x20000027ff277230 */ /* 0x002fce0000004100 */
[----:B------:R1:W3:Y:S01]  /*11d0*/  I2F.F16 R34, R44 ;  /* 0x0000002c00227306 */ /* 0x0002e20000200c00 */
[----:B--2---:R-:W-:-:S07]  /*11e0*/  HADD2.F32 R10, -RZ, R40.H0_H0 ;  /* 0x20000028ff0a7230 */ /* 0x004fce0000004100 */
[----:B------:R-:W2:Y:S01]  /*11f0*/  I2F.F16 R9, R9 ;  /* 0x0000000900097306 */ /* 0x000ea20000200c00 */
[----:B-1----:R-:W-:Y:S01]  /*1200*/  IADD3 R44, R11, -0x80, RZ ;  /* 0xffffff800b2c7810 */ /* 0x002fe20007ffe0ff */
[----:B------:R-:W-:Y:S02]  /*1210*/  HADD2.F32 R11, -RZ, R41.H0_H0 ;  /* 0x20000029ff0b7230 */ /* 0x000fe40000004100 */
[----:B------:R-:W-:Y:S01]  /*1220*/  FFMA.FTZ R40, R43, R10, R30 ;  /* 0x0000000a2b287223 */ /* 0x000fe2000001001e */
[--C-:B------:R-:W-:Y:S01]  /*1230*/  HADD2.F32 R41, -RZ, R19.reuse.H0_H0 ;  /* 0x20000013ff297230 */ /* 0x100fe20000004100 */
[----:B------:R-:W-:Y:S01]  /*1240*/  LOP3.LUT R10, R12, 0xff, RZ, 0xc0, !PT ;  /* 0x000000ff0c0a7812 */ /* 0x000fe200078ec0ff */
[----:B------:R-:W-:Y:S01]  /*1250*/  HADD2.F32 R19, -RZ, R19.H1_H1 ;  /* 0x30000013ff137230 */ /* 0x000fe20000004100 */
[----:B------:R1:W4:Y:S01]  /*1260*/  I2F.F16 R30, R44 ;  /* 0x0000002c001e7306 */ /* 0x0003220000200c00 */
[----:B---3--:R-:W-:Y:S02]  /*1270*/  HADD2.F32 R34, -RZ, R34.H0_H0 ;  /* 0x20000022ff227230 */ /* 0x008fe40000004100 */
[----:B------:R-:W-:Y:S01]  /*1280*/  FFMA.FTZ R36, R41, R39, R36 ;  /* 0x0000002729247223 */ /* 0x000fe20000010024 */
[----:B------:R-:W-:Y:S01]  /*1290*/  FFMA.FTZ R42, R11, R41, R42 ;  /* 0x000000290b2a7223 */ /* 0x000fe2000001002a */
[----:B------:R-:W-:-:S02]  /*12a0*/  IADD3 R10, R10, -0x80, RZ ;  /* 0xffffff800a0a7810 */ /* 0x000fc40007ffe0ff */
[----:B------:R-:W-:Y:S01]  /*12b0*/  LOP3.LUT R11, R13, 0xff, RZ, 0xc0, !PT ;  /* 0x000000ff0d0b7812 */ /* 0x000fe200078ec0ff */
[----:B--2---:R-:W-:Y:S01]  /*12c0*/  HADD2.F32 R39, -RZ, R9.H0_H0 ;  /* 0x20000009ff277230 */ /* 0x004fe20000004100 */
[----:B------:R-:W-:Y:S01]  /*12d0*/  LOP3.LUT R9, R14, 0xff, RZ, 0xc0, !PT ;  /* 0x000000ff0e097812 */ /* 0x000fe200078ec0ff */
[----:B------:R-:W2:Y:S01]  /*12e0*/  I2F.F16 R35, R35 ;  /* 0x0000002300237306 */ /* 0x000ea20000200c00 */
[----:B------:R-:W-:Y:S01]  /*12f0*/  FFMA.FTZ R36, R19, R31, R36 ;  /* 0x0000001f13247223 */ /* 0x000fe20000010024 */
[----:B------:R-:W-:Y:S02]  /*1300*/  IADD3 R11, R11, -0x80, RZ ;  /* 0xffffff800b0b7810 */ /* 0x000fe40007ffe0ff */
[----:B-1----:R-:W-:Y:S01]  /*1310*/  IADD3 R44, R9, -0x80, RZ ;  /* 0xffffff80092c7810 */ /* 0x002fe20007ffe0ff */
[----:B----4-:R-:W-:Y:S02]  /*1320*/  HADD2.F32 R43, -RZ, R30.H0_H0 ;  /* 0x2000001eff2b7230 */ /* 0x010fe40000004100 */
[C---:B------:R-:W-:Y:S01]  /*1330*/  FFMA.FTZ R30, R41.reuse, R39, R8 ;  /* 0x00000027291e7223 */ /* 0x040fe20000010008 */
[----:B------:R-:W-:Y:S01]  /*1340*/  HADD2.F32 R39, -RZ, R38.H0_H0 ;  /* 0x20000026ff277230 */ /* 0x000fe20000004100 */
[----:B------:R-:W1:Y:S01]  /*1350*/  LDS.64 R8, [UR4+0x8] ;  /* 0x00000804ff087984 */ /* 0x000e620008000a00 */
[----:B------:R-:W3:Y:S01]  /*1360*/  I2F.F16 R37, R37 ;  /* 0x0000002500257306 */ /* 0x000ee20000200c00 */
[----:B------:R-:W-:Y:S01]  /*1370*/  FFMA.FTZ R40, R41, R43, R40 ;  /* 0x0000002b29287223 */ /* 0x000fe20000010028 */
[----:B------:R-:W-:Y:S01]  /*1380*/  LOP3.LUT R43, R15, 0xff, RZ, 0xc0, !PT ;  /* 0x000000ff0f2b7812 */ /* 0x000fe200078ec0ff */
[----:B------:R-:W-:Y:S01]  /*1390*/  FFMA.FTZ R39, R39, R19, R42 ;  /* 0x0000001327277223 */ /* 0x000fe2000001002a */
[----:B------:R-:W-:-:S02]  /*13a0*/  SHF.R.U32.HI R41, RZ, 0x8, R12 ;  /* 0x00000008ff297819 */ /* 0x000fc4000001160c */
[----:B------:R-:W-:Y:S02]  /*13b0*/  IADD3 R45, R43, -0x80, RZ ;  /* 0xffffff802b2d7810 */ /* 0x000fe40007ffe0ff */
[----:B------:R-:W-:Y:S01]  /*13c0*/  SHF.R.U32.HI R43, RZ, 0x10, R12 ;  /* 0x00000010ff2b7819 */ /* 0x000fe2000001160c */
[----:B------:R-:W4:Y:S01]  /*13d0*/  I2F.F16 R10, R10 ;  /* 0x0000000a000a7306 */ /* 0x000f220000200c00 */
[----:B------:R-:W-:Y:S02]  /*13e0*/  LOP3.LUT R42, R41, 0xff, RZ, 0xc0, !PT ;  /* 0x000000ff292a7812 */ /* 0x000fe400078ec0ff */
[----:B------:R-:W-:Y:S02]  /*13f0*/  LOP3.LUT R43, R43, 0xff, RZ, 0xc0, !PT ;  /* 0x000000ff2b2b7812 */ /* 0x000fe400078ec0ff */
[----:B------:R-:W-:Y:S02]  /*1400*/  IADD3 R12, R42, -0x80, RZ ;  /* 0xffffff802a0c7810 */ /* 0x000fe40007ffe0ff */
[----:B------:R-:W-:Y:S01]  /*1410*/  SHF.R.U32.HI R42, RZ, 0x8, R13 ;  /* 0x00000008ff2a7819 */ /* 0x000fe2000001160d */
[----:B------:R-:W5:Y:S01]  /*1420*/  I2F.F16 R11, R11 ;  /* 0x0000000b000b7306 */ /* 0x000f620000200c00 */
[----:B------:R-:W-:Y:S01]  /*1430*/  IADD3 R31, R43, -0x80, RZ ;  /* 0xffffff802b1f7810 */ /* 0x000fe20007ffe0ff */
[----:B--2---:R-:W-:Y:S01]  /*1440*/  HADD2.F32 R43, -RZ, R35.H0_H0 ;  /* 0x20000023ff2b7230 */ /* 0x004fe20000004100 */
[----:B------:R-:W-:-:S02]  /*1450*/  LOP3.LUT R42, R42, 0xff, RZ, 0xc0, !PT ;  /* 0x000000ff2a2a7812 */ /* 0x000fc400078ec0ff */
[----:B------:R-:W-:Y:S02]  /*1460*/  SHF.R.U32.HI R35, RZ, 0x10, R13 ;  /* 0x00000010ff237819 */ /* 0x000fe4000001160d */
[----:B------:R-:W-:Y:S01]  /*1470*/  FFMA.FTZ R30, R19, R43, R30 ;  /* 0x0000002b131e7223 */ /* 0x000fe2000001001e */
[----:B---3--:R-:W-:Y:S01]  /*1480*/  HADD2.F32 R43, -RZ, R37.H0_H0 ;  /* 0x20000025ff2b7230 */ /* 0x008fe20000004100 */
[----:B------:R-:W-:Y:S01]  /*1490*/  IADD3 R13, R42, -0x80, RZ ;  /* 0xffffff802a0d7810 */ /* 0x000fe20007ffe0ff */
[----:B------:R4:W2:Y:S01]  /*14a0*/  I2F.F16 R38, R44 ;  /* 0x0000002c00267306 */ /* 0x0008a20000200c00 */
[----:B------:R-:W-:Y:S02]  /*14b0*/  LOP3.LUT R35, R35, 0xff, RZ, 0xc0, !PT ;  /* 0x000000ff23237812 */ /* 0x000fe400078ec0ff */
[----:B------:R-:W-:Y:S01]  /*14c0*/  SHF.R.U32.HI R42, RZ, 0x8, R14 ;  /* 0x00000008ff2a7819 */ /* 0x000fe2000001160e */
[----:B------:R-:W-:Y:S01]  /*14d0*/  FFMA.FTZ R40, R19, R43, R40 ;  /* 0x0000002b13287223 */ /* 0x000fe20000010028 */
[----:B------:R-:W-:-:S02]  /*14e0*/  IADD3 R37, R35, -0x80, RZ ;  /* 0xffffff8023257810 */ /* 0x000fc40007ffe0ff */
[----:B------:R-:W-:Y:S01]  /*14f0*/  LOP3.LUT R42, R42, 0xff, RZ, 0xc0, !PT ;  /* 0x000000ff2a2a7812 */ /* 0x000fe200078ec0ff */
[----:B------:R5:W3:Y:S01]  /*1500*/  I2F.F16 R41, R45 ;  /* 0x0000002d00297306 */ /* 0x000ae20000200c00 */
[----:B------:R-:W-:Y:S01]  /*1510*/  SHF.R.U32.HI R14, RZ, 0x10, R14 ;  /* 0x00000010ff0e7819 */ /* 0x000fe2000001160e */
[----:B----4-:R-:W-:Y:S01]  /*1520*/  HADD2.F32 R44, -RZ, R10.H0_H0 ;  /* 0x2000000aff2c7230 */ /* 0x010fe20000004100 */
[----:B------:R-:W-:Y:S01]  /*1530*/  SHF.R.U32.HI R43, RZ, 0x8, R15 ;  /* 0x00000008ff2b7819 */ /* 0x000fe2000001160f */
[----:B-1----:R-:W-:Y:S01]  /*1540*/  HADD2.F32 R35, -RZ, R8.H0_H0 ;  /* 0x20000008ff237230 */ /* 0x002fe20000004100 */
[----:B------:R-:W-:Y:S02]  /*1550*/  IADD3 R42, R42, -0x80, RZ ;  /* 0xffffff802a2a7810 */ /* 0x000fe40007ffe0ff */
[----:B------:R-:W-:Y:S01]  /*1560*/  LOP3.LUT R14, R14, 0xff, RZ, 0xc0, !PT ;  /* 0x000000ff0e0e7812 */ /* 0x000fe200078ec0ff */
[----:B------:R1:W4:Y:S01]  /*1570*/  I2F.F16 R19, R37 ;  /* 0x0000002500137306 */ /* 0x0003220000200c00 */
[----:B------:R-:W-:Y:S01]  /*1580*/  LOP3.LUT R43, R43, 0xff, RZ, 0xc0, !PT ;  /* 0x000000ff2b2b7812 */ /* 0x000fe200078ec0ff */
[----:B------:R-:W-:Y:S01]  /*1590*/  FFMA.FTZ R39, R44, R35, R39 ;  /* 0x000000232c277223 */ /* 0x000fe20000010027 */
[----:B------:R-:W-:Y:S01]  /*15a0*/  IADD3 R14, R14, -0x80, RZ ;  /* 0xffffff800e0e7810 */ /* 0x000fe20007ffe0ff */
[----:B-----5:R-:W-:Y:S01]  /*15b0*/  HADD2.F32 R45, -RZ, R11.H0_H0 ;  /* 0x2000000bff2d7230 */ /* 0x020fe20000004100 */
[----:B------:R-:W-:Y:S01]  /*15c0*/  IADD3 R44, R43, -0x80, RZ ;  /* 0xffffff802b2c7810 */ /* 0x000fe20007ffe0ff */
[----:B--2---:R-:W-:-:S02]  /*15d0*/  HADD2.F32 R43, -RZ, R38.H0_H0 ;  /* 0x20000026ff2b7230 */ /* 0x004fc40000004100 */
[----:B------:R-:W-:Y:S01]  /*15e0*/  I2F.F16 R12, R12 ;  /* 0x0000000c000c7306 */ /* 0x000fe20000200c00 */
[----:B-1----:R-:W-:Y:S01]  /*15f0*/  SHF.R.U32.HI R37, RZ, 0x10, R15 ;  /* 0x00000010ff257819 */ /* 0x002fe2000001160f */
[----:B---3--:R-:W-:Y:S01]  /*1600*/  HADD2.F32 R41, -RZ, R41.H0_H0 ;  /* 0x20000029ff297230 */ /* 0x008fe20000004100 */
[----:B------:R-:W-:Y:S01]  /*1610*/  LEA.HI R15, R15, 0xffffff80, RZ, 0x8 ;  /* 0xffffff800f0f7811 */ /* 0x000fe200078f40ff */
[----:B------:R-:W-:Y:S01]  /*1620*/  FFMA.FTZ R36, R35, R45, R36 ;  /* 0x0000002d23247223 */ /* 0x000fe20000010024 */
[----:B------:R-:W-:Y:S01]  /*1630*/  LOP3.LUT R37, R37, 0xff, RZ, 0xc0, !PT ;  /* 0x000000ff25257812 */ /* 0x000fe200078ec0ff */
[C---:B------:R-:W-:Y:S01]  /*1640*/  FFMA.FTZ R30, R35.reuse, R43, R30 ;  /* 0x0000002b231e7223 */ /* 0x040fe2000001001e */
[----:B------:R-:W-:Y:S01]  /*1650*/  FFMA.FTZ R40, R35, R41, R40 ;  /* 0x0000002923287223 */ /* 0x000fe20000010028 */
[----:B------:R-:W1:Y:S01]  /*1660*/  I2F.F16 R13, R13 ;  /* 0x0000000d000d7306 */ /* 0x000e620000200c00 */
[----:B------:R-:W-:Y:S01]  /*1670*/  IADD3 R38, R37, -0x80, RZ ;  /* 0xffffff8025267810 */ /* 0x000fe20007ffe0ff */
[----:B------:R-:W-:-:S02]  /*1680*/  HADD2.F32 R37, -RZ, R8.H1_H1 ;  /* 0x30000008ff257230 */ /* 0x000fc40000004100 */
[----:B----4-:R-:W-:-:S04]  /*1690*/  HADD2.F32 R19, -RZ, R19.H0_H0 ;  /* 0x20000013ff137230 */ /* 0x010fc80000004100 */
[----:B------:R2:W3:Y:S01]  /*16a0*/  I2F.F16 R10, R42 ;  /* 0x0000002a000a7306 */ /* 0x0004e20000200c00 */
[----:B-1----:R-:W-:-:S07]  /*16b0*/  HADD2.F32 R13, -RZ, R13.H0_H0 ;  /* 0x2000000dff0d7230 */ /* 0x002fce0000004100 */
[----:B------:R-:W1:Y:S01]  /*16c0*/  I2F.F16 R31, R31 ;  /* 0x0000001f001f7306 */ /* 0x000e620000200c00 */
[----:B--2---:R-:W-:Y:S02]  /*16d0*/  HADD2.F32 R42, -RZ, R12.H0_H0 ;  /* 0x2000000cff2a7230 */ /* 0x004fe40000004100 */
[--C-:B------:R-:W-:Y:S02]  /*16e0*/  HADD2.F32 R12, -RZ, R9.reuse.H0_H0 ;  /* 0x20000009ff0c7230 */ /* 0x100fe40000004100 */
[C---:B------:R-:W-:Y:S01]  /*16f0*/  FFMA.FTZ R13, R37.reuse, R13, R36 ;  /* 0x0000000d250d7223 */ /* 0x040fe20000010024 */
        /* <DEDUP_REMOVED lines=8> */
[----:B------:R-:W-:Y:S01]  /*1780*/  FFMA.FTZ R10, R12, R19, R13 ;  /* 0x000000130c0a7223 */ /* 0x000fe2000001000d */
[----:B--2---:R-:W-:-:S04]  /*1790*/  HADD2.F32 R11, -RZ, R11.H0_H0 ;  /* 0x2000000bff0b7230 */ /* 0x004fc80000004100 */
        /* <DEDUP_REMOVED lines=8> */
[----:B------:R-:W-:-:S03]  /*1820*/  FFMA.FTZ R13, R12, R13, R11 ;  /* 0x0000000d0c0d7223 */ /* 0x000fc6000001000b */
[----:B------:R-:W-:Y:S01]  /*1830*/  FMUL.FTZ R35, R22, R35 ;  /* 0x0000002316237220 */ /* 0x000fe20000410000 */
[----:B-1----:R-:W-:Y:S02]  /*1840*/  HADD2.F32 R18, -RZ, R18.H0_H0 ;  /* 0x20000012ff127230 */ /* 0x002fe40000004100 */
[----:B------:R-:W1:Y:S02]  /*1850*/  I2F.F16 R15, R15 ;  /* 0x0000000f000f7306 */ /* 0x000e640000200c00 */
[----:B------:R-:W-:Y:S01]  /*1860*/  F2FP.F16.F32.PACK_AB R35, RZ, R35 ;  /* 0x00000023ff23723e */ /* 0x000fe200000000ff */
[----:B------:R-:W-:Y:S01]  /*1870*/  FFMA.FTZ R39, R18, R9, R39 ;  /* 0x0000000912277223 */ /* 0x000fe20000010027 */
[----:B--2---:R-:W-:-:S03]  /*1880*/  HADD2.F32 R8, -RZ, R25.H0_H0 ;  /* 0x20000019ff087230 */ /* 0x004fc60000004100 */
[----:B------:R-:W-:Y:S02]  /*1890*/  FMUL.FTZ R39, R24, R39 ;  /* 0x0000002718277220 */ /* 0x000fe40000410000 */
[----:B------:R-:W-:-:S03]  /*18a0*/  FFMA.FTZ R11, R9, R8, R10 ;  /* 0x00000008090b7223 */ /* 0x000fc6000001000a */
        /* <DEDUP_REMOVED lines=11> */
.L_x_5096:
        /* <DEDUP_REMOVED lines=21> */
[----:B------:R-:W1:Y:S01]  /*1ab0*/  I2F.F16 R34, R34 ;  /* 0x0000002200227306 */ /* 0x000e620000200c00 */
[----:B----4-:R-:W-:Y:S01]  /*1ac0*/  SHF.R.U32.HI R25, RZ, 0x8, R9 ;  /* 0x00000008ff197819 */ /* 0x010fe20000011609 */
[----:B---3--:R-:W-:Y:S01]  /*1ad0*/  HADD2.F32 R44, -RZ, R44.H0_H0 ;  /* 0x2000002cff2c7230 */ /* 0x008fe20000004100 */
[----:B------:R-:W-:Y:S02]  /*1ae0*/  LEA.HI R38, R8, 0xffffff80, RZ, 0x8 ;  /* 0xffffff8008267811 */ /* 0x000fe400078f40ff */
[----:B------:R-:W-:Y:S01]  /*1af0*/  LOP3.LUT R25, R25, 0xff, RZ, 0xc0, !PT ;  /* 0x000000ff19197812 */ /* 0x000fe200078ec0ff */
[----:B0-----:R-:W-:Y:S02]  /*1b00*/  HADD2.F32 R36, -RZ, R36.H0_H0 ;  /* 0x20000024ff247230 */ /* 0x001fe40000004100 */
[----:B------:R0:W3:Y:S01]  /*1b10*/  I2F.F16 R32, R42 ;  /* 0x0000002a00207306 */ /* 0x0000e20000200c00 */
[----:B------:R-:W-:-:S02]  /*1b20*/  IADD3 R39, R25, -0x80, RZ ;  /* 0xffffff8019277810 */ /* 0x000fc40007ffe0ff */
[----:B------:R-:W-:Y:S02]  /*1b30*/  LEA.HI R33, R9, 0xffffff80, RZ, 0x8 ;  /* 0xffffff8009217811 */ /* 0x000fe400078f40ff */
[----:B------:R-:W-:Y:S01]  /*1b40*/  SHF.R.U32.HI R9, RZ, 0x10, R9 ;  /* 0x00000010ff097819 */ /* 0x000fe20000011609 */
[----:B-1----:R-:W-:Y:S02]  /*1b50*/  HADD2.F32 R34, -RZ, R34.H0_H0 ;  /* 0x20000022ff227230 */ /* 0x002fe40000004100 */
[----:B------:R-:W1:Y:S01]  /*1b60*/  I2F.F16 R39, R39 ;  /* 0x0000002700277306 */ /* 0x000e620000200c00 */
[--C-:B------:R-:W-:Y:S01]  /*1b70*/  HADD2.F32 R25, -RZ, R18.reuse.H0_H0 ;  /* 0x20000012ff197230 */ /* 0x100fe20000004100 */
[----:B------:R-:W-:Y:S01]  /*1b80*/  LOP3.LUT R9, R9, 0xff, RZ, 0xc0, !PT ;  /* 0x000000ff09097812 */ /* 0x000fe200078ec0ff */
[----:B------:R-:W-:Y:S01]  /*1b90*/  HADD2.F32 R43, -RZ, R18.H1_H1 ;  /* 0x30000012ff2b7230 */ /* 0x000fe20000004100 */
[----:B------:R-:W-:Y:S02]  /*1ba0*/  LEA.HI R35, R10, 0xffffff80, RZ, 0x8 ;  /* 0xffffff800a237811 */ /* 0x000fe400078f40ff */
[----:B0-----:R-:W-:Y:S01]  /*1bb0*/  FFMA.FTZ R42, R36, R25, RZ ;  /* 0x00000019242a7223 */ /* 0x001fe200000100ff */
[----:B---3--:R-:W-:Y:S01]  /*1bc0*/  HADD2.F32 R32, -RZ, R32.H0_H0 ;  /* 0x20000020ff207230 */ /* 0x008fe20000004100 */
[----:B------:R-:W0:Y:S01]  /*1bd0*/  I2F.F16 R40, R40 ;  /* 0x0000002800287306 */ /* 0x000e220000200c00 */
[C---:B------:R-:W-:Y:S01]  /*1be0*/  FFMA.FTZ R36, R25.reuse, R44, RZ ;  /* 0x0000002c19247223 */ /* 0x040fe200000100ff */
[C---:B------:R-:W-:Y:S01]  /*1bf0*/  FFMA.FTZ R34, R25.reuse, R34, RZ ;  /* 0x0000002219227223 */ /* 0x040fe200000100ff */
[----:B------:R-:W-:Y:S01]  /*1c00*/  SHF.R.U32.HI R10, RZ, 0x10, R10 ;  /* 0x00000010ff0a7819 */ /* 0x000fe2000001160a */
[----:B------:R-:W-:Y:S01]  /*1c10*/  FFMA.FTZ R32, R25, R32, RZ ;  /* 0x0000002019207223 */ /* 0x000fe200000100ff */
[----:B------:R-:W-:Y:S01]  /*1c20*/  LEA.HI R37, R11, 0xffffff80, RZ, 0x8 ;  /* 0xffffff800b257811 */ /* 0x000fe200078f40ff */
[----:B-1----:R-:W-:-:S02]  /*1c30*/  HADD2.F32 R39, -RZ, R39.H0_H0 ;  /* 0x20000027ff277230 */ /* 0x002fc40000004100 */
[----:B------:R-:W1:Y:S01]  /*1c40*/  I2F.F16 R41, R41 ;  /* 0x0000002900297306 */ /* 0x000e620000200c00 */
[----:B------:R-:W-:Y:S02]  /*1c50*/  LOP3.LUT R10, R10, 0xff, RZ, 0xc0, !PT ;  /* 0x000000ff0a0a7812 */ /* 0x000fe400078ec0ff */
[----:B------:R-:W-:Y:S01]  /*1c60*/  FFMA.FTZ R36, R43, R39, R36 ;  /* 0x000000272b247223 */ /* 0x000fe20000010024 */
[----:B------:R-:W-:Y:S01]  /*1c70*/  SHF.R.U32.HI R39, RZ, 0x10, R8 ;  /* 0x00000010ff277819 */ /* 0x000fe20000011608 */
[----:B0-----:R-:W-:-:S03]  /*1c80*/  HADD2.F32 R25, -RZ, R40.H0_H0 ;  /* 0x20000028ff197230 */ /* 0x001fc60000004100 */
[----:B------:R-:W-:Y:S01]  /*1c90*/  I2F.F16 R38, R38 ;  /* 0x0000002600267306 */ /* 0x000fe20000200c00 */
[----:B------:R-:W-:Y:S01]  /*1ca0*/  LOP3.LUT R39, R39, 0xff, RZ, 0xc0, !PT ;  /* 0x000000ff27277812 */ /* 0x000fe200078ec0ff */
[----:B------:R-:W-:Y:S01]  /*1cb0*/  FFMA.FTZ R42, R25, R43, R42 ;  /* 0x0000002b192a7223 */ /* 0x000fe2000001002a */
[----:B-1----:R-:W-:Y:S02]  /*1cc0*/  HADD2.F32 R40, -RZ, R41.H0_H0 ;  /* 0x20000029ff287230 */ /* 0x002fe40000004100 */
[----:B------:R-:W-:-:S03]  /*1cd0*/  IADD3 R41, R39, -0x80, RZ ;  /* 0xffffff8027297810 */ /* 0x000fc60007ffe0ff */
[----:B------:R-:W0:Y:S01]  /*1ce0*/  I2F.F16 R33, R33 ;  /* 0x0000002100217306 */ /* 0x000e220000200c00 */
[----:B------:R-:W-:Y:S01]  /*1cf0*/  IADD3 R39, R9, -0x80, RZ ;  /* 0xffffff8009277810 */ /* 0x000fe20007ffe0ff */
[----:B------:R-:W-:Y:S01]  /*1d00*/  FFMA.FTZ R8, R43, R40, R34 ;  /* 0x000000282b087223 */ /* 0x000fe20000010022 */
[--C-:B------:R-:W-:Y:S02]  /*1d10*/  SHF.R.U32.HI R40, RZ, 0x8, R11.reuse ;  /* 0x00000008ff287819 */ /* 0x100fe4000001160b */
[----:B------:R-:W-:Y:S02]  /*1d20*/  SHF.R.U32.HI R11, RZ, 0x10, R11 ;  /* 0x00000010ff0b7819 */ /* 0x000fe4000001160b */
[----:B------:R-:W-:Y:S01]  /*1d30*/  LOP3.LUT R40, R40, 0xff, RZ, 0xc0, !PT ;  /* 0x000000ff28287812 */ /* 0x000fe200078ec0ff */
[----:B------:R-:W-:Y:S01]  /*1d40*/  I2F.F16 R41, R41 ;  /* 0x0000002900297306 */ /* 0x000fe20000200c00 */
[----:B------:R-:W-:Y:S02]  /*1d50*/  IADD3 R9, R10, -0x80, RZ ;  /* 0xffffff800a097810 */ /* 0x000fe40007ffe0ff */
[----:B------:R-:W-:-:S02]  /*1d60*/  IADD3 R40, R40, -0x80, RZ ;  /* 0xffffff8028287810 */ /* 0x000fc40007ffe0ff */
[----:B------:R-:W-:Y:S01]  /*1d70*/  LOP3.LUT R11, R11, 0xff, RZ, 0xc0, !PT ;  /* 0x000000ff0b0b7812 */ /* 0x000fe200078ec0ff */
[----:B0-----:R-:W-:Y:S02]  /*1d80*/  HADD2.F32 R33, -RZ, R33.H0_H0 ;  /* 0x20000021ff217230 */ /* 0x001fe40000004100 */
[----:B------:R-:W0:Y:S08]  /*1d90*/  I2F.F16 R39, R39 ;  /* 0x0000002700277306 */ /* 0x000e300000200c00 */
[----:B------:R-:W1:Y:S01]  /*1da0*/  I2F.F16 R40, R40 ;  /* 0x0000002800287306 */ /* 0x000e620000200c00 */
[----:B0-----:R-:W-:-:S07]  /*1db0*/  HADD2.F32 R39, -RZ, R39.H0_H0 ;  /* 0x20000027ff277230 */ /* 0x001fce0000004100 */
[----:B------:R-:W0:Y:S01]  /*1dc0*/  I2F.F16 R9, R9 ;  /* 0x0000000900097306 */ /* 0x000e220000200c00 */
[----:B-1----:R-:W-:-:S07]  /*1dd0*/  HADD2.F32 R10, -RZ, R40.H0_H0 ;  /* 0x20000028ff0a7230 */ /* 0x002fce0000004100 */
[----:B------:R-:W-:Y:S01]  /*1de0*/  I2F.F16 R35, R35 ;  /* 0x0000002300237306 */ /* 0x000fe20000200c00 */
[----:B------:R-:W-:-:S07]  /*1df0*/  FFMA.FTZ R40, R43, R10, R32 ;  /* 0x0000000a2b287223 */ /* 0x000fce0000010020 */
[----:B------:R-:W-:Y:S01]  /*1e00*/  I2F.F16 R37, R37 ;  /* 0x0000002500257306 */ /* 0x000fe20000200c00 */
[----:B--2---:R-:W-:Y:S02]  /*1e10*/  LEA.HI R44, R14, 0xffffff80, RZ, 0x8 ;  /* 0xffffff800e2c7811 */ /* 0x004fe400078f40ff */
[----:B------:R-:W-:-:S05]  /*1e20*/  LOP3.LUT R10, R12, 0xff, RZ, 0xc0, !PT ;  /* 0x000000ff0c0a7812 */ /* 0x000fca00078ec0ff */
[----:B------:R1:W-:Y:S01]  /*1e30*/  I2F.F16 R34, R44 ;  /* 0x0000002c00227306 */ /* 0x0003e20000200c00 */
[----:B------:R-:W-:Y:S02]  /*1e40*/  LEA.HI R18, R12, 0xffffff80, RZ, 0x8 ;  /* 0xffffff800c127811 */ /* 0x000fe400078f40ff */
[----:B------:R-:W-:Y:S02]  /*1e50*/  IADD3 R10, R10, -0x80, RZ ;  /* 0xffffff800a0a7810 */ /* 0x000fe40007ffe0ff */
[----:B------:R-:W-:-:S03]  /*1e60*/  LEA.HI R25, R13, 0xffffff80, RZ, 0x8 ;  /* 0xffffff800d197811 */ /* 0x000fc600078f40ff */
[----:B------:R-:W2:Y:S01]  /*1e70*/  I2F.F16 R18, R18 ;  /* 0x0000001200127306 */ /* 0x000ea20000200c00 */
[----:B-1----:R-:W-:Y:S01]  /*1e80*/  IADD3 R44, R11, -0x80, RZ ;  /* 0xffffff800b2c7810 */ /* 0x002fe20007ffe0ff */
[----:B------:R-:W-:Y:S02]  /*1e90*/  HADD2.F32 R11, -RZ, R41.H0_H0 ;  /* 0x20000029ff0b7230 */ /* 0x000fe40000004100 */
[--C-:B------:R-:W-:Y:S02]  /*1ea0*/  HADD2.F32 R41, -RZ, R19.reuse.H0_H0 ;  /* 0x20000013ff297230 */ /* 0x100fe40000004100 */
[----:B------:R-:W-:Y:S02]  /*1eb0*/  HADD2.F32 R19, -RZ, R19.H1_H1 ;  /* 0x30000013ff137230 */ /* 0x000fe40000004100 */
[----:B------:R1:W3:Y:S01]  /*1ec0*/  I2F.F16 R32, R44 ;  /* 0x0000002c00207306 */ /* 0x0002e20000200c00 */
[----:B------:R-:W-:Y:S01]  /*1ed0*/  FFMA.FTZ R36, R41, R39, R36 ;  /* 0x0000002729247223 */ /* 0x000fe20000010024 */
[----:B0-----:R-:W-:Y:S01]  /*1ee0*/  HADD2.F32 R39, -RZ, R9.H0_H0 ;  /* 0x20000009ff277230 */ /* 0x001fe20000004100 */
[----:B------:R-:W-:Y:S01]  /*1ef0*/  LOP3.LUT R9, R14, 0xff, RZ, 0xc0, !PT ;  /* 0x000000ff0e097812 */ /* 0x000fe200078ec0ff */
[----:B------:R-:W-:Y:S01]  /*1f00*/  FFMA.FTZ R42, R11, R41, R42 ;  /* 0x000000290b2a7223 */ /* 0x000fe2000001002a */
[----:B------:R-:W-:Y:S01]  /*1f10*/  LOP3.LUT R11, R13, 0xff, RZ, 0xc0, !PT ;  /* 0x000000ff0d0b7812 */ /* 0x000fe200078ec0ff */
[----:B------:R-:W-:Y:S01]  /*1f20*/  FFMA.FTZ R36, R19, R33, R36 ;  /* 0x0000002113247223 */ /* 0x000fe20000010024 */
[----:B--2---:R-:W-:Y:S01]  /*1f30*/  HADD2.F32 R18, -RZ, R18.H0_H0 ;  /* 0x20000012ff127230 */ /* 0x004fe20000004100 */
[----:B------:R-:W0:Y:S01]  /*1f40*/  I2F.F16 R10, R10 ;  /* 0x0000000a000a7306 */ /* 0x000e220000200c00 */
[----:B-1----:R-:W-:Y:S01]  /*1f50*/  IADD3 R44, R9, -0x80, RZ ;  /* 0xffffff80092c7810 */ /* 0x002fe20007ffe0ff */
[----:B------:R-:W-:Y:S01]  /*1f60*/  HADD2.F32 R34, -RZ, R34.H0_H0 ;  /* 0x20000022ff227230 */ /* 0x000fe20000004100 */
[----:B------:R-:W-:Y:S01]  /*1f70*/  IADD3 R11, R11, -0x80, RZ ;  /* 0xffffff800b0b7810 */ /* 0x000fe20007ffe0ff */
[----:B---3--:R-:W-:-:S02]  /*1f80*/  HADD2.F32 R43, -RZ, R32.H0_H0 ;  /* 0x20000020ff2b7230 */ /* 0x008fc40000004100 */
[C---:B------:R-:W-:Y:S01]  /*1f90*/  FFMA.FTZ R32, R41.reuse, R39, R8 ;  /* 0x0000002729207223 */ /* 0x040fe20000010008 */
[----:B------:R-:W-:Y:S01]  /*1fa0*/  HADD2.F32 R39, -RZ, R38.H0_H0 ;  /* 0x20000026ff277230 */ /* 0x000fe20000004100 */
[----:B------:R-:W1:Y:S01]  /*1fb0*/  LDS.64 R8, [UR4+0x18] ;  /* 0x00001804ff087984 */ /* 0x000e620008000a00 */
[----:B------:R-:W2:Y:S01]  /*1fc0*/  I2F.F16 R11, R11 ;  /* 0x0000000b000b7306 */ /* 0x000ea20000200c00 */
[----:B------:R-:W-:Y:S01]  /*1fd0*/  FFMA.FTZ R40, R41, R43, R40 ;  /* 0x0000002b29287223 */ /* 0x000fe20000010028 */
[----:B------:R-:W-:Y:S01]  /*1fe0*/  LOP3.LUT R43, R15, 0xff, RZ, 0xc0, !PT ;  /* 0x000000ff0f2b7812 */ /* 0x000fe200078ec0ff */
[----:B------:R-:W-:Y:S01]  /*1ff0*/  FFMA.FTZ R39, R39, R19, R42 ;  /* 0x0000001327277223 */ /* 0x000fe2000001002a */
[--C-:B------:R-:W-:Y:S02]  /*2000*/  SHF.R.U32.HI R41, RZ, 0x8, R12.reuse ;  /* 0x00000008ff297819 */ /* 0x100fe4000001160c */
[----:B------:R-:W-:Y:S02]  /*2010*/  IADD3 R45, R43, -0x80, RZ ;  /* 0xffffff802b2d7810 */ /* 0x000fe40007ffe0ff */
[----:B------:R-:W-:Y:S01]  /*2020*/  SHF.R.U32.HI R43, RZ, 0x10, R12 ;  /* 0x00000010ff2b7819 */ /* 0x000fe2000001160c */
[----:B------:R0:W-:Y:S01]  /*2030*/  I2F.F16 R38, R44 ;  /* 0x0000002c00267306 */ /* 0x0001e20000200c00 */
[----:B------:R-:W-:-:S02]  /*2040*/  LOP3.LUT R42, R41, 0xff, RZ, 0xc0, !PT ;  /* 0x000000ff292a7812 */ /* 0x000fc400078ec0ff */
[----:B------:R-:W-:Y:S02]  /*2050*/  LOP3.LUT R43, R43, 0xff, RZ, 0xc0, !PT ;  /* 0x000000ff2b2b7812 */ /* 0x000fe400078ec0ff */
[----:B------:R-:W-:Y:S02]  /*2060*/  IADD3 R12, R42, -0x80, RZ ;  /* 0xffffff802a0c7810 */ /* 0x000fe40007ffe0ff */
[--C-:B------:R-:W-:Y:S01]  /*2070*/  SHF.R.U32.HI R42, RZ, 0x8, R13.reuse ;  /* 0x00000008ff2a7819 */ /* 0x100fe2000001160d */
[----:B------:R2:W3:Y:S01]  /*2080*/  I2F.F16 R41, R45 ;  /* 0x0000002d00297306 */ /* 0x0004e20000200c00 */
[----:B------:R-:W-:Y:S01]  /*2090*/  IADD3 R33, R43, -0x80, RZ ;  /* 0xffffff802b217810 */ /* 0x000fe20007ffe0ff */
[----:B------:R-:W-:Y:S01]  /*20a0*/  HADD2.F32 R43, -RZ, R35.H0_H0 ;  /* 0x20000023ff2b7230 */ /* 0x000fe20000004100 */
[----:B------:R-:W-:Y:S01]  /*20b0*/  LOP3.LUT R42, R42, 0xff, RZ, 0xc0, !PT ;  /* 0x000000ff2a2a7812 */ /* 0x000fe200078ec0ff */
[----:B0-----:R-:W-:Y:S01]  /*20c0*/  HADD2.F32 R44, -RZ, R10.H0_H0 ;  /* 0x2000000aff2c7230 */ /* 0x001fe20000004100 */
[----:B------:R-:W-:-:S02]  /*20d0*/  SHF.R.U32.HI R35, RZ, 0x10, R13 ;  /* 0x00000010ff237819 */ /* 0x000fc4000001160d */
[----:B------:R-:W-:Y:S01]  /*20e0*/  FFMA.FTZ R32, R19, R43, R32 ;  /* 0x0000002b13207223 */ /* 0x000fe20000010020 */
[----:B------:R-:W-:Y:S01]  /*20f0*/  HADD2.F32 R43, -RZ, R37.H0_H0 ;  /* 0x20000025ff2b7230 */ /* 0x000fe20000004100 */
[----:B------:R-:W-:Y:S01]  /*2100*/  IADD3 R13, R42, -0x80, RZ ;  /* 0xffffff802a0d7810 */ /* 0x000fe20007ffe0ff */
[----:B------:R-:W-:Y:S01]  /*2110*/  I2F.F16 R12, R12 ;  /* 0x0000000c000c7306 */ /* 0x000fe20000200c00 */
[----:B------:R-:W-:Y:S01]  /*2120*/  LOP3.LUT R35, R35, 0xff, RZ, 0xc0, !PT ;  /* 0x000000ff23237812 */ /* 0x000fe200078ec0ff */
[----:B--2---:R-:W-:Y:S01]  /*2130*/  HADD2.F32 R45, -RZ, R11.H0_H0 ;  /* 0x2000000bff2d7230 */ /* 0x004fe20000004100 */
[----:B------:R-:W-:Y:S01]  /*2140*/  SHF.R.U32.HI R42, RZ, 0x8, R14 ;  /* 0x00000008ff2a7819 */ /* 0x000fe2000001160e */
[----:B------:R-:W-:Y:S01]  /*2150*/  FFMA.FTZ R40, R19, R43, R40 ;  /* 0x0000002b13287223 */ /* 0x000fe20000010028 */
[----:B------:R-:W-:Y:S01]  /*2160*/  IADD3 R37, R35, -0x80, RZ ;  /* 0xffffff8023257810 */ /* 0x000fe20007ffe0ff */
[----:B---3--:R-:W-:Y:S01]  /*2170*/  HADD2.F32 R41, -RZ, R41.H0_H0 ;  /* 0x20000029ff297230 */ /* 0x008fe20000004100 */
[----:B------:R-:W-:Y:S01]  /*2180*/  LOP3.LUT R42, R42, 0xff, RZ, 0xc0, !PT ;  /* 0x000000ff2a2a7812 */ /* 0x000fe200078ec0ff */
[----:B------:R-:W0:Y:S01]  /*2190*/  I2F.F16 R13, R13 ;  /* 0x0000000d000d7306 */ /* 0x000e220000200c00 */
[----:B------:R-:W-:-:S02]  /*21a0*/  SHF.R.U32.HI R14, RZ, 0x10, R14 ;  /* 0x00000010ff0e7819 */ /* 0x000fc4000001160e */
[----:B------:R-:W-:Y:S01]  /*21b0*/  SHF.R.U32.HI R43, RZ, 0x8, R15 ;  /* 0x00000008ff2b7819 */ /* 0x000fe2000001160f */
[----:B-1----:R-:W-:Y:S01]  /*21c0*/  HADD2.F32 R35, -RZ, R8.H0_H0 ;  /* 0x20000008ff237230 */ /* 0x002fe20000004100 */
[----:B------:R-:W-:Y:S02]  /*21d0*/  IADD3 R42, R42, -0x80, RZ ;  /* 0xffffff802a2a7810 */ /* 0x000fe40007ffe0ff */
[----:B------:R-:W-:Y:S01]  /*21e0*/  LOP3.LUT R14, R14, 0xff, RZ, 0xc0, !PT ;  /* 0x000000ff0e0e7812 */ /* 0x000fe200078ec0ff */
[----:B------:R1:W2:Y:S01]  /*21f0*/  I2F.F16 R19, R37 ;  /* 0x0000002500137306 */ /* 0x0002a20000200c00 */
[----:B------:R-:W-:Y:S01]  /*2200*/  LOP3.LUT R43, R43, 0xff, RZ, 0xc0, !PT ;  /* 0x000000ff2b2b7812 */ /* 0x000fe200078ec0ff */
[----:B------:R-:W-:Y:S01]  /*2210*/  FFMA.FTZ R39, R44, R35, R39 ;  /* 0x000000232c277223 */ /* 0x000fe20000010027 */
[----:B------:R-:W-:Y:S01]  /*2220*/  IADD3 R14, R14, -0x80, RZ ;  /* 0xffffff800e0e7810 */ /* 0x000fe20007ffe0ff */
[----:B------:R-:W-:Y:S01]  /*2230*/  FFMA.FTZ R36, R35, R45, R36 ;  /* 0x0000002d23247223 */ /* 0x000fe20000010024 */
[----:B------:R-:W-:Y:S01]  /*2240*/  IADD3 R44, R43, -0x80, RZ ;  /* 0xffffff802b2c7810 */ /* 0x000fe20007ffe0ff */
[----:B------:R-:W-:-:S02]  /*2250*/  HADD2.F32 R43, -RZ, R38.H0_H0 ;  /* 0x20000026ff2b7230 */ /* 0x000fc40000004100 */
[----:B------:R-:W-:Y:S01]  /*2260*/  FFMA.FTZ R40, R35, R41, R40 ;  /* 0x0000002923287223 */ /* 0x000fe20000010028 */
[----:B------:R3:W4:Y:S01]  /*2270*/  I2F.F16 R10, R42 ;  /* 0x0000002a000a7306 */ /* 0x0007220000200c00 */
[----:B-1----:R-:W-:Y:S01]  /*2280*/  SHF.R.U32.HI R37, RZ, 0x10, R15 ;  /* 0x00000010ff257819 */ /* 0x002fe2000001160f */
[----:B0-----:R-:W-:Y:S01]  /*2290*/  HADD2.F32 R13, -RZ, R13.H0_H0 ;  /* 0x2000000dff0d7230 */ /* 0x001fe20000004100 */
[----:B------:R-:W-:Y:S01]  /*22a0*/  LEA.HI R15, R15, 0xffffff80, RZ, 0x8 ;  /* 0xffffff800f0f7811 */ /* 0x000fe200078f40ff */
[----:B------:R-:W-:Y:S01]  /*22b0*/  FFMA.FTZ R32, R35, R43, R32 ;  /* 0x0000002b23207223 */ /* 0x000fe20000010020 */
[----:B------:R-:W-:Y:S01]  /*22c0*/  LOP3.LUT R37, R37, 0xff, RZ, 0xc0, !PT ;  /* 0x000000ff25257812 */ /* 0x000fe200078ec0ff */
[----:B--2---:R-:W-:Y:S02]  /*22d0*/  HADD2.F32 R19, -RZ, R19.H0_H0 ;  /* 0x20000013ff137230 */ /* 0x004fe40000004100 */
[----:B------:R-:W0:Y:S01]  /*22e0*/  I2F.F16 R33, R33 ;  /* 0x0000002100217306 */ /* 0x000e220000200c00 */
[----:B------:R-:W-:Y:S01]  /*22f0*/  IADD3 R38, R37, -0x80, RZ ;  /* 0xffffff8025267810 */ /* 0x000fe20007ffe0ff */
[----:B------:R-:W-:-:S02]  /*2300*/  HADD2.F32 R37, -RZ, R8.H1_H1 ;  /* 0x30000008ff257230 */ /* 0x000fc40000004100 */
[----:B---3--:R-:W-:Y:S02]  /*2310*/  HADD2.F32 R42, -RZ, R12.H0_H0 ;  /* 0x2000000cff2a7230 */ /* 0x008fe40000004100 */
[--C-:B------:R-:W-:Y:S02]  /*2320*/  HADD2.F32 R12, -RZ, R9.reuse.H0_H0 ;  /* 0x20000009ff0c7230 */ /* 0x100fe40000004100 */
[C---:B------:R-:W-:Y:S01]  /*2330*/  FFMA.FTZ R13, R37.reuse, R13, R36 ;  /* 0x0000000d250d7223 */ /* 0x040fe20000010024 */
[----:B------:R-:W1:Y:S01]  /*2340*/  I2F.F16 R11, R44 ;  /* 0x0000002c000b7306 */ /* 0x000e620000200c00 */
[----:B----4-:R-:W-:Y:S02]  /*2350*/  HADD2.F32 R35, -RZ, R10.H0_H0 ;  /* 0x2000000aff237230 */ /* 0x010fe40000004100 */
[----:B------:R-:W-:Y:S01]  /*2360*/  FFMA.FTZ R39, R42, R37, R39 ;  /* 0x000000252a277223 */ /* 0x000fe20000010027 */
[----:B------:R-:W-:Y:S02]  /*2370*/  HADD2.F32 R9, -RZ, R9.H1_H1 ;  /* 0x30000009ff097230 */ /* 0x000fe40000004100 */
[----:B------:R-:W-:Y:S01]  /*2380*/  FFMA.FTZ R35, R37, R35, R32 ;  /* 0x0000002325237223 */ /* 0x000fe20000010020 */
[----:B0-----:R-:W-:Y:S01]  /*2390*/  HADD2.F32 R10, -RZ, R33.H0_H0 ;  /* 0x20000021ff0a7230 */ /* 0x001fe20000004100 */
[----:B------:R-:W0:Y:S04]  /*23a0*/  I2F.F16 R14, R14 ;  /* 0x0000000e000e7306 */ /* 0x000e280000200c00 */
[----:B------:R-:W-:Y:S01]  /*23b0*/  FFMA.FTZ R39, R10, R12, R39 ;  /* 0x0000000c0a277223 */ /* 0x000fe20000010027 */
[----:B------:R-:W-:Y:S01]  /*23c0*/  FFMA.FTZ R10, R12, R19, R13 ;  /* 0x000000130c0a7223 */ /* 0x000fe2000001000d */
[----:B-1----:R-:W-:-:S02]  /*23d0*/  HADD2.F32 R11, -RZ, R11.H0_H0 ;  /* 0x2000000bff0b7230 */ /* 0x002fc40000004100 */
[----:B------:R-:W1:Y:S01]  /*23e0*/  I2F.F16 R8, R38 ;  /* 0x0000002600087306 */ /* 0x000e620000200c00 */
[----:B------:R-:W-:Y:S02]  /*23f0*/  FFMA.FTZ R39, R18, R9, R39 ;  /* 0x0000000912277223 */ /* 0x000fe40000010027 */
[----:B------:R-:W-:Y:S02]  /*2400*/  FFMA.FTZ R11, R37, R11, R40 ;  /* 0x0000000b250b7223 */ /* 0x000fe40000010028 */
        /* <DEDUP_REMOVED lines=23> */
.L_x_5097:
        /* <DEDUP_REMOVED lines=40> */
[C---:B------:R-:W-:Y:S01]  /*2800*/  FFMA.FTZ R36, R25.reuse, R36, RZ ;  /* 0x0000002419247223 */ /* 0x040fe200000100ff */
[----:B------:R-:W0:Y:S01]  /*2810*/  I2F.F16 R39, R39 ;  /* 0x0000002700277306 */ /* 0x000e220000200c00 */
[----:B------:R-:W-:Y:S01]  /*2820*/  SHF.R.U32.HI R13, RZ, 0x10, R13 ;  /* 0x00000010ff0d7819 */ /* 0x000fe2000001160d */
[----:B------:R-:W-:Y:S01]  /*2830*/  FFMA.FTZ R34, R25, R34, RZ ;  /* 0x0000002219227223 */ /* 0x000fe200000100ff */
[----:B------:R-:W-:Y:S01]  /*2840*/  SHF.R.U32.HI R25, RZ, 0x8, R15 ;  /* 0x00000008ff197819 */ /* 0x000fe2000001160f */
[----:B--2---:R-:W-:Y:S01]  /*2850*/  HADD2.F32 R45, -RZ, R40.H0_H0 ;  /* 0x20000028ff2d7230 */ /* 0x004fe20000004100 */
[----:B------:R-:W-:Y:S02]  /*2860*/  IADD3 R12, R12, -0x80, RZ ;  /* 0xffffff800c0c7810 */ /* 0x000fe40007ffe0ff */
[----:B------:R-:W-:Y:S01]  /*2870*/  LOP3.LUT R25, R25, 0xff, RZ, 0xc0, !PT ;  /* 0x000000ff19197812 */ /* 0x000fe200078ec0ff */
[----:B------:R-:W1:Y:S01]  /*2880*/  I2F.F16 R43, R43 ;  /* 0x0000002b002b7306 */ /* 0x000e620000200c00 */
[----:B------:R-:W-:Y:S01]  /*2890*/  FFMA.FTZ R40, R45, R41, R42 ;  /* 0x000000292d287223 */ /* 0x000fe2000001002a */
[----:B------:R-:W-:-:S02]  /*28a0*/  LOP3.LUT R13, R13, 0xff, RZ, 0xc0, !PT ;  /* 0x000000ff0d0d7812 */ /* 0x000fc400078ec0ff */
[----:B------:R-:W-:Y:S01]  /*28b0*/  IADD3 R44, R25, -0x80, RZ ;  /* 0xffffff80192c7810 */ /* 0x000fe20007ffe0ff */
[----:B0-----:R-:W-:Y:S01]  /*28c0*/  HADD2.F32 R39, -RZ, R39.H0_H0 ;  /* 0x20000027ff277230 */ /* 0x001fe20000004100 */
[----:B------:R-:W-:Y:S02]  /*28d0*/  LEA.HI R25, R14, 0xffffff80, RZ, 0x8 ;  /* 0xffffff800e197811 */ /* 0x000fe400078f40ff */
[----:B------:R-:W-:Y:S01]  /*28e0*/  I2F.F16 R12, R12 ;  /* 0x0000000c000c7306 */ /* 0x000fe20000200c00 */
[----:B------:R-:W-:Y:S01]  /*28f0*/  LEA.HI R26, R15, 0xffffff80, RZ, 0x8 ;  /* 0xffffff800f1a7811 */ /* 0x000fe200078f40ff */
[----:B------:R-:W-:Y:S01]  /*2900*/  FFMA.FTZ R39, R41, R39, R38 ;  /* 0x0000002729277223 */ /* 0x000fe20000010026 */
[----:B-1----:R-:W-:-:S05]  /*2910*/  HADD2.F32 R42, -RZ, R43.H0_H0 ;  /* 0x2000002bff2a7230 */ /* 0x002fca0000004100 */
[----:B------:R-:W0:Y:S01]  /*2920*/  I2F.F16 R44, R44 ;  /* 0x0000002c002c7306 */ /* 0x000e220000200c00 */
[----:B------:R-:W-:-:S07]  /*2930*/  FFMA.FTZ R42, R41, R42, R36 ;  /* 0x0000002a292a7223 */ /* 0x000fce0000010024 */
[----:B------:R-:W-:Y:S01]  /*2940*/  I2F.F16 R35, R35 ;  /* 0x0000002300237306 */ /* 0x000fe20000200c00 */
[----:B0-----:R-:W-:-:S07]  /*2950*/  HADD2.F32 R38, -RZ, R44.H0_H0 ;  /* 0x2000002cff267230 */ /* 0x001fce0000004100 */
[----:B------:R-:W-:Y:S01]  /*2960*/  I2F.F16 R25, R25 ;  /* 0x0000001900197306 */ /* 0x000fe20000200c00 */
[----:B------:R-:W-:Y:S01]  /*2970*/  FFMA.FTZ R38, R41, R38, R34 ;  /* 0x0000002629267223 */ /* 0x000fe20000010022 */
[----:B------:R-:W-:Y:S02]  /*2980*/  SHF.R.U32.HI R41, RZ, 0x10, R14 ;  /* 0x00000010ff297819 */ /* 0x000fe4000001160e */
[----:B------:R-:W-:-:S04]  /*2990*/  IADD3 R14, R13, -0x80, RZ ;  /* 0xffffff800d0e7810 */ /* 0x000fc80007ffe0ff */
[----:B------:R-:W0:Y:S01]  /*29a0*/  I2F.F16 R37, R37 ;  /* 0x0000002500257306 */ /* 0x000e220000200c00 */
[----:B------:R-:W-:Y:S02]  /*29b0*/  LOP3.LUT R41, R41, 0xff, RZ, 0xc0, !PT ;  /* 0x000000ff29297812 */ /* 0x000fe400078ec0ff */
[----:B------:R-:W-:Y:S02]  /*29c0*/  SHF.R.U32.HI R13, RZ, 0x10, R15 ;  /* 0x00000010ff0d7819 */ /* 0x000fe4000001160f */
[----:B------:R-:W-:Y:S02]  /*29d0*/  IADD3 R15, R41, -0x80, RZ ;  /* 0xffffff80290f7810 */ /* 0x000fe40007ffe0ff */
[----:B------:R-:W-:Y:S01]  /*29e0*/  LOP3.LUT R13, R13, 0xff, RZ, 0xc0, !PT ;  /* 0x000000ff0d0d7812 */ /* 0x000fe200078ec0ff */
[----:B------:R-:W1:Y:S03]  /*29f0*/  I2F.F16 R14, R14 ;  /* 0x0000000e000e7306 */ /* 0x000e660000200c00 */
[----:B------:R-:W-:Y:S01]  /*2a00*/  IADD3 R41, R13, -0x80, RZ ;  /* 0xffffff800d297810 */ /* 0x000fe20007ffe0ff */
[----:B------:R-:W-:-:S02]  /*2a10*/  HADD2.F32 R13, -RZ, R27.H0_H0 ;  /* 0x2000001bff0d7230 */ /* 0x000fc40000004100 */
[----:B------:R-:W-:Y:S02]  /*2a20*/  HADD2.F32 R27, -RZ, R27.H1_H1 ;  /* 0x3000001bff1b7230 */ /* 0x000fe40000004100 */
[----:B------:R-:W2:Y:S01]  /*2a30*/  I2F.F16 R15, R15 ;  /* 0x0000000f000f7306 */ /* 0x000ea20000200c00 */
[----:B0-----:R-:W-:Y:S02]  /*2a40*/  HADD2.F32 R37, -RZ, R37.H0_H0 ;  /* 0x20000025ff257230 */ /* 0x001fe40000004100 */
[----:B-1----:R-:W-:-:S05]  /*2a50*/  HADD2.F32 R44, -RZ, R14.H0_H0 ;  /* 0x2000000eff2c7230 */ /* 0x002fca0000004100 */
[----:B------:R-:W-:Y:S01]  /*2a60*/  I2F.F16 R26, R26 ;  /* 0x0000001a001a7306 */ /* 0x000fe20000200c00 */
[----:B------:R-:W-:Y:S01]  /*2a70*/  FFMA.FTZ R44, R13, R44, R39 ;  /* 0x0000002c0d2c7223 */ /* 0x000fe20000010027 */
[----:B---3--:R-:W-:Y:S02]  /*2a80*/  LEA.HI R43, R16, 0xffffff80, RZ, 0x8 ;  /* 0xffffff80102b7811 */ /* 0x008fe400078f40ff */
[----:B------:R-:W-:-:S04]  /*2a90*/  LOP3.LUT R39, R18, 0xff, RZ, 0xc0, !PT ;  /* 0x000000ff12277812 */ /* 0x000fc800078ec0ff */
[----:B------:R0:W1:Y:S01]  /*2aa0*/  I2F.F16 R34, R43 ;  /* 0x0000002b00227306 */ /* 0x0000620000200c00 */
[----:B------:R-:W-:Y:S02]  /*2ab0*/  LEA.HI R36, R17, 0xffffff80, RZ, 0x8 ;  /* 0xffffff8011247811 */ /* 0x000fe400078f40ff */
[----:B------:R-:W-:-:S05]  /*2ac0*/  LEA.HI R14, R18, 0xffffff80, RZ, 0x8 ;  /* 0xffffff80120e7811 */ /* 0x000fca00078f40ff */
[----:B------:R-:W3:Y:S01]  /*2ad0*/  I2F.F16 R36, R36 ;  /* 0x0000002400247306 */ /* 0x000ee20000200c00 */
[----:B0-----:R-:W-:-:S05]  /*2ae0*/  HADD2.F32 R43, -RZ, R12.H0_H0 ;  /* 0x2000000cff2b7230 */ /* 0x001fca0000004100 */
[----:B------:R-:W-:Y:S01]  /*2af0*/  FFMA.FTZ R46, R43, R13, R40 ;  /* 0x0000000d2b2e7223 */ /* 0x000fe20000010028 */
[----:B--2---:R-:W-:Y:S01]  /*2b00*/  HADD2.F32 R40, -RZ, R15.H0_H0 ;  /* 0x2000000fff287230 */ /* 0x004fe20000004100 */
[----:B------:R0:W2:Y:S01]  /*2b10*/  I2F.F16 R12, R41 ;  /* 0x00000029000c7306 */ /* 0x0000a20000200c00 */
[----:B------:R-:W-:Y:S01]  /*2b20*/  LOP3.LUT R15, R16, 0xff, RZ, 0xc0, !PT ;  /* 0x000000ff100f7812 */ /* 0x000fe200078ec0ff */
[----:B------:R-:W-:Y:S01]  /*2b30*/  FFMA.FTZ R37, R37, R27, R46 ;  /* 0x0000001b25257223 */ /* 0x000fe2000001002e */
[----:B-1----:R-:W-:Y:S02]  /*2b40*/  HADD2.F32 R34, -RZ, R34.H0_H0 ;  /* 0x20000022ff227230 */ /* 0x002fe40000004100 */
[----:B------:R-:W-:Y:S01]  /*2b50*/  FFMA.FTZ R40, R13, R40, R42 ;  /* 0x000000280d287223 */ /* 0x000fe2000001002a */
[----:B------:R-:W-:Y:S01]  /*2b60*/  IADD3 R15, R15, -0x80, RZ ;  /* 0xffffff800f0f7810 */ /* 0x000fe20007ffe0ff */
[----:B---3--:R-:W-:Y:S01]  /*2b70*/  HADD2.F32 R36, -RZ, R36.H0_H0 ;  /* 0x20000024ff247230 */ /* 0x008fe20000004100 */
[----:B------:R-:W1:Y:S01]  /*2b80*/  I2F.F16 R14, R14 ;  /* 0x0000000e000e7306 */ /* 0x000e620000200c00 */
[----:B0-----:R-:W-:-:S04]  /*2b90*/  LOP3.LUT R41, R19, 0xff, RZ, 0xc0, !PT ;  /* 0x000000ff13297812 */ /* 0x001fc800078ec0ff */
[----:B------:R-:W-:Y:S01]  /*2ba0*/  IADD3 R45, R41, -0x80, RZ ;  /* 0xffffff80292d7810 */ /* 0x000fe20007ffe0ff */
[----:B--2---:R-:W-:Y:S01]  /*2bb0*/  HADD2.F32 R42, -RZ, R12.H0_H0 ;  /* 0x2000000cff2a7230 */ /* 0x004fe20000004100 */
[----:B------:R-:W-:Y:S01]  /*2bc0*/  LOP3.LUT R12, R17, 0xff, RZ, 0xc0, !PT ;  /* 0x000000ff110c7812 */ /* 0x000fe200078ec0ff */
[----:B------:R-:W-:Y:S03]  /*2bd0*/  I2F.F16 R15, R15 ;  /* 0x0000000f000f7306 */ /* 0x000fe60000200c00 */
[----:B------:R-:W-:Y:S01]  /*2be0*/  FFMA.FTZ R42, R13, R42, R38 ;  /* 0x0000002a0d2a7223 */ /* 0x000fe20000010026 */
[----:B------:R-:W-:Y:S01]  /*2bf0*/  IADD3 R43, R12, -0x80, RZ ;  /* 0xffffff800c2b7810 */ /* 0x000fe20007ffe0ff */
[----:B------:R-:W-:Y:S01]  /*2c00*/  HADD2.F32 R38, -RZ, R35.H0_H0 ;  /* 0x20000023ff267230 */ /* 0x000fe20000004100 */
[----:B------:R-:W0:Y:S01]  /*2c10*/  LDS.64 R12, [UR4+0x28] ;  /* 0x00002804ff0c7984 */ /* 0x000e220008000a00 */
[----:B-1----:R-:W-:Y:S01]  /*2c20*/  HADD2.F32 R14, -RZ, R14.H0_H0 ;  /* 0x2000000eff0e7230 */ /* 0x002fe20000004100 */
[----:B------:R1:W2:Y:S02]  /*2c30*/  I2F.F16 R35, R43 ;  /* 0x0000002b00237306 */ /* 0x0002a40000200c00 */
[----:B------:R-:W-:Y:S01]  /*2c40*/  FFMA.FTZ R38, R27, R38, R44 ;  /* 0x000000261b267223 */ /* 0x000fe2000001002c */
[----:B------:R-:W-:Y:S01]  /*2c50*/  IADD3 R44, R39, -0x80, RZ ;  /* 0xffffff80272c7810 */ /* 0x000fe20007ffe0ff */
[----:B------:R-:W-:-:S04]  /*2c60*/  HADD2.F32 R39, -RZ, R25.H0_H0 ;  /* 0x20000019ff277230 */ /* 0x000fc80000004100 */
[----:B------:R3:W-:Y:S01]  /*2c70*/  I2F.F16 R25, R44 ;  /* 0x0000002c00197306 */ /* 0x0007e20000200c00 */
[----:B-1----:R-:W-:Y:S02]  /*2c80*/  HADD2.F32 R43, -RZ, R26.H0_H0 ;  /* 0x2000001aff2b7230 */ /* 0x002fe40000004100 */
[C---:B------:R-:W-:Y:S01]  /*2c90*/  FFMA.FTZ R40, R27.reuse, R39, R40 ;  /* 0x000000271b287223 */ /* 0x040fe20000010028 */
[--C-:B------:R-:W-:Y:S02]  /*2ca0*/  SHF.R.U32.HI R39, RZ, 0x8, R16.reuse ;  /* 0x00000008ff277819 */ /* 0x100fe40000011610 */
[----:B------:R-:W-:Y:S01]  /*2cb0*/  SHF.R.U32.HI R26, RZ, 0x10, R16 ;  /* 0x00000010ff1a7819 */ /* 0x000fe20000011610 */
[----:B------:R-:W-:Y:S01]  /*2cc0*/  FFMA.FTZ R42, R27, R43, R42 ;  /* 0x0000002b1b2a7223 */ /* 0x000fe2000001002a */
[--C-:B------:R-:W-:Y:S01]  /*2cd0*/  SHF.R.U32.HI R27, RZ, 0x8, R17.reuse ;  /* 0x00000008ff1b7819 */ /* 0x100fe20000011611 */
[----:B--2---:R-:W-:Y:S01]  /*2ce0*/  HADD2.F32 R35, -RZ, R35.H0_H0 ;  /* 0x20000023ff237230 */ /* 0x004fe20000004100 */
[----:B------:R-:W-:Y:S01]  /*2cf0*/  LOP3.LUT R41, R39, 0xff, RZ, 0xc0, !PT ;  /* 0x000000ff27297812 */ /* 0x000fe200078ec0ff */
[----:B---3--:R-:W-:Y:S01]  /*2d00*/  HADD2.F32 R44, -RZ, R15.H0_H0 ;  /* 0x2000000fff2c7230 */ /* 0x008fe20000004100 */
[----:B------:R-:W-:Y:S01]  /*2d10*/  LOP3.LUT R27, R27, 0xff, RZ, 0xc0, !PT ;  /* 0x000000ff1b1b7812 */ /* 0x000fe200078ec0ff */
[----:B------:R-:W1:Y:S01]  /*2d20*/  I2F.F16 R39, R45 ;  /* 0x0000002d00277306 */ /* 0x000e620000200c00 */
[----:B------:R-:W-:-:S02]  /*2d30*/  SHF.R.U32.HI R43, RZ, 0x10, R17 ;  /* 0x00000010ff2b7819 */ /* 0x000fc40000011611 */
[----:B------:R-:W-:Y:S02]  /*2d40*/  IADD3 R16, R41, -0x80, RZ ;  /* 0xffffff8029107810 */ /* 0x000fe40007ffe0ff */
[----:B------:R-:W-:Y:S02]  /*2d50*/  IADD3 R41, R27, -0x80, RZ ;  /* 0xffffff801b297810 */ /* 0x000fe40007ffe0ff */
[----:B------:R-:W-:Y:S02]  /*2d60*/  LOP3.LUT R43, R43, 0xff, RZ, 0xc0, !PT ;  /* 0x000000ff2b2b7812 */ /* 0x000fe400078ec0ff */
[----:B------:R2:W3:Y:S01]  /*2d70*/  I2F.F16 R15, R41 ;  /* 0x00000029000f7306 */ /* 0x0004e20000200c00 */
[----:B------:R-:W-:Y:S02]  /*2d80*/  LOP3.LUT R26, R26, 0xff, RZ, 0xc0, !PT ;  /* 0x000000ff1a1a7812 */ /* 0x000fe400078ec0ff */
[----:B------:R-:W-:Y:S02]  /*2d90*/  IADD3 R27, R43, -0x80, RZ ;  /* 0xffffff802b1b7810 */ /* 0x000fe40007ffe0ff */
[----:B------:R-:W-:Y:S01]  /*2da0*/  SHF.R.U32.HI R43, RZ, 0x10, R18 ;  /* 0x00000010ff2b7819 */ /* 0x000fe20000011612 */
[----:B-1----:R-:W-:Y:S01]  /*2db0*/  HADD2.F32 R39, -RZ, R39.H0_H0 ;  /* 0x20000027ff277230 */ /* 0x002fe20000004100 */
[----:B------:R-:W-:Y:S01]  /*2dc0*/  IADD3 R26, R26, -0x80, RZ ;  /* 0xffffff801a1a7810 */ /* 0x000fe20007ffe0ff */
[----:B------:R-:W1:Y:S01]  /*2dd0*/  I2F.F16 R16, R16 ;  /* 0x0000001000107306 */ /* 0x000e620000200c00 */
[----:B0-----:R-:W-:Y:S01]  /*2de0*/  HADD2.F32 R17, -RZ, R12.H0_H0 ;  /* 0x2000000cff117230 */ /* 0x001fe20000004100 */
[----:B------:R-:W-:Y:S01]  /*2df0*/  LOP3.LUT R43, R43, 0xff, RZ, 0xc0, !PT ;  /* 0x000000ff2b2b7812 */ /* 0x000fe200078ec0ff */
[----:B--2---:R-:W-:-:S03]  /*2e00*/  HADD2.F32 R41, -RZ, R25.H0_H0 ;  /* 0x20000019ff297230 */ /* 0x004fc60000004100 */
[----:B------:R-:W-:Y:S01]  /*2e10*/  FFMA.FTZ R37, R44, R17, R37 ;  /* 0x000000112c257223 */ /* 0x000fe20000010025 */
[C---:B------:R-:W-:Y:S01]  /*2e20*/  FFMA.FTZ R38, R17.reuse, R35, R38 ;  /* 0x0000002311267223 */ /* 0x040fe20000010026 */
[----:B------:R-:W-:Y:S01]  /*2e30*/  SHF.R.U32.HI R44, RZ, 0x8, R18 ;  /* 0x00000008ff2c7819 */ /* 0x000fe20000011612 */
[C---:B------:R-:W-:Y:S01]  /*2e40*/  FFMA.FTZ R40, R17.reuse, R41, R40 ;  /* 0x0000002911287223 */ /* 0x040fe20000010028 */
[--C-:B------:R-:W-:Y:S01]  /*2e50*/  SHF.R.U32.HI R35, RZ, 0x8, R19.reuse ;  /* 0x00000008ff237819 */ /* 0x100fe20000011613 */
[----:B------:R-:W0:Y:S01]  /*2e60*/  I2F.F16 R26, R26 ;  /* 0x0000001a001a7306 */ /* 0x000e220000200c00 */
[----:B------:R-:W-:Y:S01]  /*2e70*/  LOP3.LUT R44, R44, 0xff, RZ, 0xc0, !PT ;  /* 0x000000ff2c2c7812 */ /* 0x000fe200078ec0ff */
[----:B------:R-:W-:Y:S01]  /*2e80*/  FFMA.FTZ R42, R17, R39, R42 ;  /* 0x00000027112a7223 */ /* 0x000fe2000001002a */
[----:B------:R-:W-:Y:S01]  /*2e90*/  LOP3.LUT R35, R35, 0xff, RZ, 0xc0, !PT ;  /* 0x000000ff23237812 */ /* 0x000fe200078ec0ff */
[----:B------:R-:W-:Y:S01]  /*2ea0*/  HADD2.F32 R17, -RZ, R12.H1_H1 ;  /* 0x3000000cff117230 */ /* 0x000fe20000004100 */
[----:B------:R-:W-:Y:S01]  /*2eb0*/  SHF.R.U32.HI R41, RZ, 0x10, R19 ;  /* 0x00000010ff297819 */ /* 0x000fe20000011613 */
[----:B---3--:R-:W-:Y:S01]  /*2ec0*/  HADD2.F32 R39, -RZ, R15.H0_H0 ;  /* 0x2000000fff277230 */ /* 0x008fe20000004100 */
[----:B------:R-:W-:Y:S01]  /*2ed0*/  IADD3 R18, R44, -0x80, RZ ;  /* 0xffffff802c127810 */ /* 0x000fe20007ffe0ff */
[----:B------:R-:W2:Y:S01]  /*2ee0*/  I2F.F16 R27, R27 ;  /* 0x0000001b001b7306 */ /* 0x000ea20000200c00 */
[----:B------:R-:W-:Y:S01]  /*2ef0*/  IADD3 R35, R35, -0x80, RZ ;  /* 0xffffff8023237810 */ /* 0x000fe20007ffe0ff */
[----:B-1----:R-:W-:Y:S01]  /*2f00*/  HADD2.F32 R44, -RZ, R16.H0_H0 ;  /* 0x20000010ff2c7230 */ /* 0x002fe20000004100 */
[----:B------:R-:W-:Y:S01]  /*2f10*/  LOP3.LUT R41, R41, 0xff, RZ, 0xc0, !PT ;  /* 0x000000ff29297812 */ /* 0x000fe200078ec0ff */
[----:B------:R-:W-:Y:S01]  /*2f20*/  HADD2.F32 R15, -RZ, R13.H0_H0 ;  /* 0x2000000dff0f7230 */ /* 0x000fe20000004100 */
[----:B------:R-:W-:Y:S01]  /*2f30*/  IADD3 R43, R43, -0x80, RZ ;  /* 0xffffff802b2b7810 */ /* 0x000fe20007ffe0ff */
[----:B------:R-:W-:Y:S01]  /*2f40*/  FFMA.FTZ R38, R17, R39, R38 ;  /* 0x0000002711267223 */ /* 0x000fe20000010026 */
[----:B------:R-:W-:Y:S01]  /*2f50*/  IADD3 R41, R41, -0x80, RZ ;  /* 0xffffff8029297810 */ /* 0x000fe20007ffe0ff */
[----:B------:R-:W1:Y:S01]  /*2f60*/  I2F.F16 R18, R18 ;  /* 0x0000001200127306 */ /* 0x000e620000200c00 */
[----:B------:R-:W-:Y:S01]  /*2f70*/  LEA.HI R16, R19, 0xffffff80, RZ, 0x8 ;  /* 0xffffff8013107811 */ /* 0x000fe200078f40ff */
[----:B0-----:R-:W-:-:S02]  /*2f80*/  HADD2.F32 R19, -RZ, R26.H0_H0 ;  /* 0x2000001aff137230 */ /* 0x001fc40000004100 */
[----:B------:R-:W-:Y:S01]  /*2f90*/  FFMA.FTZ R44, R44, R17, R37 ;  /* 0x000000112c2c7223 */ /* 0x000fe20000010025 */
[----:B------:R-:W-:Y:S02]  /*2fa0*/  HADD2.F32 R13, -RZ, R13.H1_H1 ;  /* 0x3000000dff0d7230 */ /* 0x000fe40000004100 */
[----:B--2---:R-:W-:Y:S01]  /*2fb0*/  HADD2.F32 R27, -RZ, R27.H0_H0 ;  /* 0x2000001bff1b7230 */ /* 0x004fe20000004100 */
[----:B------:R-:W0:Y:S01]  /*2fc0*/  I2F.F16 R35, R35 ;  /* 0x0000002300237306 */ /* 0x000e220000200c00 */
[----:B------:R-:W-:-:S03]  /*2fd0*/  FFMA.FTZ R19, R19, R15, R44 ;  /* 0x0000000f13137223 */ /* 0x000fc6000001002c */
[----:B------:R-:W-:Y:S01]  /*2fe0*/  FFMA.FTZ R38, R15, R27, R38 ;  /* 0x0000001b0f267223 */ /* 0x000fe20000010026 */
[----:B------:R-:W-:Y:S01]  /*2ff0*/  FFMA.FTZ R19, R34, R13, R19 ;  /* 0x0000000d22137223 */ /* 0x000fe20000010013 */
[----:B-1----:R-:W-:Y:S02]  /*3000*/  HADD2.F32 R18, -RZ, R18.H0_H0 ;  /* 0x20000012ff127230 */ /* 0x002fe40000004100 */
[----:B------:R-:W1:Y:S01]  /*3010*/  I2F.F16 R25, R43 ;  /* 0x0000002b00197306 */ /* 0x000e620000200c00 */
[----:B------:R-:W-:Y:S02]  /*3020*/  FMUL.FTZ R19, R24, R19 ;  /* 0x0000001318137220 */ /* 0x000fe40000410000 */
[----:B------:R-:W-:-:S03]  /*3030*/  FFMA.FTZ R18, R17, R18, R40 ;  /* 0x0000001211127223 */ /* 0x000fc60000010028 */
[----:B------:R-:W-:Y:S01]  /*3040*/  F2FP.F16.F32.PACK_AB R19, RZ, R19 ;  /* 0x00000013ff13723e */ /* 0x000fe200000000ff */
[----:B0-----:R-:W-:Y:S01]  /*3050*/  HADD2.F32 R35, -RZ, R35.H0_H0 ;  /* 0x20000023ff237230 */ /* 0x001fe20000004100 */
[----:B------:R-:W0:Y:S04]  /*3060*/  I2F.F16 R12, R41 ;  /* 0x00000029000c7306 */ /* 0x000e280000200c00 */
[----:B------:R-:W-:Y:S01]  /*3070*/  FFMA.FTZ R42, R17, R35, R42 ;  /* 0x00000023112a7223 */ /* 0x000fe2000001002a */
[----:B-1----:R-:W-:-:S03]  /*3080*/  HADD2.F32 R25, -RZ, R25.H0_H0 ;  /* 0x20000019ff197230 */ /* 0x002fc60000004100 */
[----:B------:R-:W1:Y:S02]  /*3090*/  I2F.F16 R16, R16 ;  /* 0x0000001000107306 */ /* 0x000e640000200c00 */
[----:B------:R-:W-:Y:S01]  /*30a0*/  FFMA.FTZ R25, R15, R25, R18 ;  /* 0x000000190f197223 */ /* 0x000fe20000010012 */
[----:B0-----:R-:W-:-:S03]  /*30b0*/  HADD2.F32 R12, -RZ, R12.H0_H0 ;  /* 0x2000000cff0c7230 */ /* 0x001fc60000004100 */
[----:B------:R-:W-:Y:S02]  /*30c0*/  FFMA.FTZ R25, R13, R14, R25 ;  /* 0x0000000e0d197223 */ /* 0x000fe40000010019 */
[----:B------:R-:W-:Y:S01]  /*30d0*/  FFMA.FTZ R17, R15, R12, R42 ;  /* 0x0000000c0f117223 */ /* 0x000fe2000001002a */
[C---:B------:R-:W-:Y:S01]  /*30e0*/  FFMA.FTZ R15, R13.reuse, R36, R38 ;  /* 0x000000240d0f7223 */ /* 0x040fe20000010026 */
        /* <DEDUP_REMOVED lines=12> */
.L_x_5098:
[----:B------:R-:W-:Y:S01]  /*31b0*/  IMAD.WIDE R32, R29, 0x8, R32 ;  /* 0x000000081d207825 */ /* 0x000fe200078e0220 */
[----:B------:R-:W-:Y:S06]  /*31c0*/  @!P1 BRA `(.L_x_5099) ;  /* 0x0000000800fc9947 */ /* 0x000fec0003800000 */
[----:B-----5:R-:W3:Y:S01]  /*31d0*/  LDG.E.128.CONSTANT R12, desc[UR6][R32.64] ;  /* 0x00000006200c7981 */ /* 0x020ee2000c1e9d00 */
[----:B------:R-:W-:Y:S02]  /*31e0*/  LOP3.LUT R16, R8, 0xff, RZ, 0xc0, !PT ;  /* 0x000000ff08107812 */ /* 0x000fe400078ec0ff */
[----:B--2---:R-:W-:Y:S02]  /*31f0*/  SHF.R.U32.HI R26, RZ, 0x8, R8 ;  /* 0x00000008ff1a7819 */ /* 0x004fe40000011608 */
[----:B------:R-:W-:Y:S02]  /*3200*/  IADD3 R25, R16, -0x80, RZ ;  /* 0xffffff8010197810 */ /* 0x000fe40007ffe0ff */
        /* <DEDUP_REMOVED lines=57> */
[----:B------:R-:W-:Y:S01]  /*35a0*/  I2F.F16 R27, R27 ;  /* 0x0000001b001b7306 */ /* 0x000fe20000200c00 */
[----:B------:R-:W-:-:S02]  /*35b0*/  IADD3 R38, R43, -0x80, RZ ;  /* 0xffffff802b267810 */ /* 0x000fc40007ffe0ff */
[----:B------:R-:W-:Y:S02]  /*35c0*/  SHF.R.U32.HI R43, RZ, 0x8, R11 ;  /* 0x00000008ff2b7819 */ /* 0x000fe4000001160b */
[----:B------:R-:W-:Y:S01]  /*35d0*/  IADD3 R8, R41, -0x80, RZ ;  /* 0xffffff8029087810 */ /* 0x000fe20007ffe0ff */
[----:B------:R-:W-:Y:S01]  /*35e0*/  FFMA.FTZ R41, R46, R16, R25 ;  /* 0x000000102e297223 */ /* 0x000fe20000010019 */
[----:B------:R-:W-:Y:S01]  /*35f0*/  LOP3.LUT R43, R43, 0xff, RZ, 0xc0, !PT ;  /* 0x000000ff2b2b7812 */ /* 0x000fe200078ec0ff */
[----:B------:R-:W0:Y:S01]  /*3600*/  I2F.F16 R38, R38 ;  /* 0x0000002600267306 */ /* 0x000e220000200c00 */
[----:B------:R-:W-:Y:S01]  /*3610*/  SHF.R.U32.HI R11, RZ, 0x10, R11 ;  /* 0x00000010ff0b7819 */ /* 0x000fe2000001160b */
[----:B--2---:R-:W-:Y:S01]  /*3620*/  HADD2.F32 R34, -RZ, R34.H0_H0 ;  /* 0x20000022ff227230 */ /* 0x004fe20000004100 */
[----:B------:R-:W-:Y:S02]  /*3630*/  IADD3 R43, R43, -0x80, RZ ;  /* 0xffffff802b2b7810 */ /* 0x000fe40007ffe0ff */
[----:B------:R-:W-:-:S02]  /*3640*/  IADD3 R25, R10, -0x80, RZ ;  /* 0xffffff800a197810 */ /* 0x000fc40007ffe0ff */
[----:B------:R-:W-:Y:S01]  /*3650*/  LOP3.LUT R11, R11, 0xff, RZ, 0xc0, !PT ;  /* 0x000000ff0b0b7812 */ /* 0x000fe200078ec0ff */
[----:B------:R1:W2:Y:S03]  /*3660*/  I2F.F16 R10, R43 ;  /* 0x0000002b000a7306 */ /* 0x0002a60000200c00 */
[----:B------:R-:W-:Y:S02]  /*3670*/  IADD3 R40, R11, -0x80, RZ ;  /* 0xffffff800b287810 */ /* 0x000fe40007ffe0ff */
[----:B------:R-:W-:Y:S01]  /*3680*/  LOP3.LUT R11, R12, 0xff, RZ, 0xc0, !PT ;  /* 0x000000ff0c0b7812 */ /* 0x000fe200078ec0ff */
[----:B0-----:R-:W-:Y:S02]  /*3690*/  HADD2.F32 R44, -RZ, R38.H0_H0 ;  /* 0x20000026ff2c7230 */ /* 0x001fe40000004100 */
[----:B------:R-:W0:Y:S01]  /*36a0*/  I2F.F16 R8, R8 ;  /* 0x0000000800087306 */ /* 0x000e220000200c00 */
[----:B-1----:R-:W-:Y:S01]  /*36b0*/  HADD2.F32 R43, -RZ, R17.H0_H0 ;  /* 0x20000011ff2b7230 */ /* 0x002fe20000004100 */
[----:B------:R-:W-:Y:S01]  /*36c0*/  IADD3 R38, R11, -0x80, RZ ;  /* 0xffffff800b267810 */ /* 0x000fe20007ffe0ff */
[----:B------:R-:W-:Y:S01]  /*36d0*/  FFMA.FTZ R9, R16, R44, R9 ;  /* 0x0000002c10097223 */ /* 0x000fe20000010009 */
[----:B------:R-:W-:Y:S01]  /*36e0*/  LOP3.LUT R11, R13, 0xff, RZ, 0xc0, !PT ;  /* 0x000000ff0d0b7812 */ /* 0x000fe200078ec0ff */
[----:B--2---:R-:W-:-:S03]  /*36f0*/  HADD2.F32 R44, -RZ, R10.H0_H0 ;  /* 0x2000000aff2c7230 */ /* 0x004fc60000004100 */
        /* <DEDUP_REMOVED lines=36> */
[----:B------:R-:W-:Y:S01]  /*3940*/  FFMA.FTZ R39, R40, R43, R39 ;  /* 0x0000002b28277223 */ /* 0x000fe20000010027 */
[--C-:B------:R-:W-:Y:S01]  /*3950*/  SHF.R.U32.HI R43, RZ, 0x8, R15.reuse ;  /* 0x00000008ff2b7819 */ /* 0x100fe2000001160f */
[----:B------:R4:W-:Y:S01]  /*3960*/  I2F.F16 R17, R42 ;  /* 0x0000002a00117306 */ /* 0x0009e20000200c00 */
[----:B------:R-:W-:Y:S01]  /*3970*/  LOP3.LUT R36, R36, 0xff, RZ, 0xc0, !PT ;  /* 0x000000ff24247812 */ /* 0x000fe200078ec0ff */
[----:B------:R-:W-:Y:S01]  /*3980*/  FFMA.FTZ R16, R40, R37, R16 ;  /* 0x0000002528107223 */ /* 0x000fe20000010010 */
[----:B------:R-:W-:Y:S01]  /*3990*/  LOP3.LUT R43, R43, 0xff, RZ, 0xc0, !PT ;  /* 0x000000ff2b2b7812 */ /* 0x000fe200078ec0ff */
[----:B-1----:R-:W-:Y:S01]  /*39a0*/  HADD2.F32 R40, -RZ, R10.H0_H0 ;  /* 0x2000000aff287230 */ /* 0x002fe20000004100 */
[----:B------:R-:W-:Y:S01]  /*39b0*/  LOP3.LUT R35, R35, 0xff, RZ, 0xc0, !PT ;  /* 0x000000ff23237812 */ /* 0x000fe200078ec0ff */
[----:B--2---:R-:W-:Y:S01]  /*39c0*/  HADD2.F32 R38, -RZ, R38.H0_H0 ;  /* 0x20000026ff267230 */ /* 0x004fe20000004100 */
[----:B------:R-:W-:Y:S01]  /*39d0*/  SHF.R.U32.HI R37, RZ, 0x10, R15 ;  /* 0x00000010ff257819 */ /* 0x000fe2000001160f */
[----:B------:R-:W1:Y:S01]  /*39e0*/  I2F.F16 R12, R12 ;  /* 0x0000000c000c7306 */ /* 0x000e620000200c00 */
[----:B----4-:R-:W-:-:S02]  /*39f0*/  SHF.R.U32.HI R42, RZ, 0x10, R14 ;  /* 0x00000010ff2a7819 */ /* 0x010fc4000001160e */
[----:B------:R-:W-:Y:S02]  /*3a00*/  IADD3 R10, R43, -0x80, RZ ;  /* 0xffffff802b0a7810 */ /* 0x000fe40007ffe0ff */
[----:B------:R-:W-:Y:S02]  /*3a10*/  IADD3 R14, R36, -0x80, RZ ;  /* 0xffffff80240e7810 */ /* 0x000fe40007ffe0ff */
[----:B------:R-:W-:Y:S01]  /*3a20*/  LOP3.LUT R42, R42, 0xff, RZ, 0xc0, !PT ;  /* 0x000000ff2a2a7812 */ /* 0x000fe200078ec0ff */
[----:B------:R-:W2:Y:S01]  /*3a30*/  I2F.F16 R25, R25 ;  /* 0x0000001900197306 */ /* 0x000ea20000200c00 */
[----:B------:R-:W-:Y:S02]  /*3a40*/  IADD3 R35, R35, -0x80, RZ ;  /* 0xffffff8023237810 */ /* 0x000fe40007ffe0ff */
[----:B------:R-:W-:Y:S02]  /*3a50*/  LOP3.LUT R37, R37, 0xff, RZ, 0xc0, !PT ;  /* 0x000000ff25257812 */ /* 0x000fe400078ec0ff */
[----:B------:R-:W-:Y:S01]  /*3a60*/  IADD3 R18, R42, -0x80, RZ ;  /* 0xffffff802a127810 */ /* 0x000fe20007ffe0ff */
[----:B---3--:R-:W-:Y:S01]  /*3a70*/  HADD2.F32 R36, -RZ, R8.H0_H0 ;  /* 0x20000008ff247230 */ /* 0x008fe20000004100 */
[----:B------:R-:W-:Y:S01]  /*3a80*/  IADD3 R42, R37, -0x80, RZ ;  /* 0xffffff80252a7810 */ /* 0x000fe20007ffe0ff */
[----:B------:R-:W3:Y:S01]  /*3a90*/  I2F.F16 R13, R13 ;  /* 0x0000000d000d7306 */ /* 0x000ee20000200c00 */
[----:B------:R-:W-:Y:S01]  /*3aa0*/  LEA.HI R15, R15, 0xffffff80, RZ, 0x8 ;  /* 0xffffff800f0f7811 */ /* 0x000fe200078f40ff */
        /* <DEDUP_REMOVED lines=21> */
[----:B------:R-:W1:Y:S01]  /*3c00*/  I2F.F16 R18, R18 ;  /* 0x0000001200127306 */ /* 0x000e620000200c00 */
[----:B------:R-:W-:Y:S02]  /*3c10*/  HADD2.F32 R10, -RZ, R27.H0_H0 ;  /* 0x2000001bff0a7230 */ /* 0x000fe40000004100 */
[----:B------:R-:W-:Y:S01]  /*3c20*/  FFMA.FTZ R41, R34, R9, R41 ;  /* 0x0000000922297223 */ /* 0x000fe20000010029 */
[----:B------:R-:W-:-:S03]  /*3c30*/  FFMA.FTZ R19, R40, R14, R19 ;  /* 0x0000000e28137223 */ /* 0x000fc60000010013 */
        /* <DEDUP_REMOVED lines=24> */
.L_x_5099:
[----:B------:R-:W-:Y:S01]  /*3dc0*/  IADD3 R21, R21, 0x20, RZ ;  /* 0x0000002015157810 */ /* 0x000fe20007ffe0ff */
[----:B------:R-:W-:Y:S01]  /*3dd0*/  IMAD.WIDE R32, R29, 0x8, R32 ;  /* 0x000000081d207825 */ /* 0x000fe200078e0220 */
[----:B------:R-:W-:Y:S02]  /*3de0*/  UIADD3 UR4, UR4, 0x40, URZ ;  /* 0x0000004004047890 */ /* 0x000fe4000fffe03f */
[----:B------:R-:W-:Y:S01]  /*3df0*/  ISETP.GE.AND P0, PT, R21, UR5, PT ;  /* 0x0000000515007c0c */ /* 0x000fe2000bf06270 */
[----:B--2---:R-:W-:Y:S01]  /*3e00*/  IMAD.WIDE R26, R29, 0x8, R30 ;  /* 0x000000081d1a7825 */ /* 0x004fe200078e021e */
[----:B------:R-:W-:Y:S02]  /*3e10*/  ISETP.LT.AND P2, PT, R21, R28, PT ;  /* 0x0000001c1500720c */ /* 0x000fe40003f41270 */
[----:B-----5:R-:W-:Y:S02]  /*3e20*/  MOV R12, R32 ;  /* 0x00000020000c7202 */ /* 0x020fe40000000f00 */
[----:B------:R-:W-:-:S09]  /*3e30*/  MOV R13, R33 ;  /* 0x00000021000d7202 */ /* 0x000fd20000000f00 */
[----:B------:R-:W-:Y:S05]  /*3e40*/  @!P0 BRA P2, `(.L_x_5100) ;  /* 0xffffffcc00a88947 */ /* 0x000fea000103ffff */
.L_x_5095:
        /* <DEDUP_REMOVED lines=10> */
.L_x_5103:
[----:B------:R-:W-:Y:S05]  /*3ef0*/  @!P1 BRA `(.L_x_5102) ;  /* 0x0000002000cc9947 */ /* 0x000fea0003800000 */
[----:B------:R-:W2:Y:S01]  /*3f00*/  LDG.E.128.CONSTANT R16, desc[UR6][R26.64] ;  /* 0x000000061a107981 */ /* 0x000ea2000c1e9d00 */
[----:B------:R-:W1:Y:S03]  /*3f10*/  LDC R37, c[0x0][0x23c] ;  /* 0x00008f00ff257b82 */ /* 0x000e660000000800 */
[----:B------:R-:W3:Y:S01]  /*3f20*/  LDS.64 R30, [UR4] ;  /* 0x00000004ff1e7984 */ /* 0x000ee20008000a00 */
[----:B-1----:R-:W-:-:S04]  /*3f30*/  LEA R46, P0, R37, R26, 0x2 ;  /* 0x0000001a252e7211 */ /* 0x002fc800078010ff */
[----:B------:R-:W-:-:S05]  /*3f40*/  LEA.HI.X R47, R37, R27, R32, 0x2, P0 ;  /* 0x0000001b252f7211 */ /* 0x000fca00000f1420 */
[----:B------:R1:W4:Y:S01]  /*3f50*/  LDG.E.128.CONSTANT R12, desc[UR6][R46.64] ;  /* 0x000000062e0c7981 */ /* 0x000322000c1e9d00 */
[----:B------:R-:W-:-:S04]  /*3f60*/  MOV R25, 0x2c00 ;  /* 0x00002c0000197802 */ /* 0x000fc80000000f00 */
[----:B0-----:R-:W-:Y:S01]  /*3f70*/  PRMT R2, R2, 0x5410, R25 ;  /* 0x0000541002027816 */ /* 0x001fe20000000019 */
[----:B-1----:R-:W-:Y:S01]  /*3f80*/  IMAD.WIDE R46, R37, 0x4, R46 ;  /* 0x00000004252e7825 */ /* 0x002fe200078e022e */
[----:B--2---:R-:W-:Y:S02]  /*3f90*/  LOP3.LUT R8, R16, 0xf000f, RZ, 0xc0, !PT ;  /* 0x000f000f10087812 */ /* 0x004fe400078ec0ff */
        /* <DEDUP_REMOVED lines=8> */
[----:B------:R-:W-:Y:S02]  /*4020*/  HADD2 R29, R9, -1032, -1032 ;  /* 0xe408e408091d7430 */ /* 0x000fe40000000000 */
[----:B------:R-:W-:Y:S02]  /*4030*/  HADD2.F32 R8, -RZ, R24.H0_H0 ;  /* 0x20000018ff087230 */ /* 0x000fe40000004100 */
[----:B------:R-:W-:Y:S02]  /*4040*/  HADD2 R11, R11, -1032, -1032 ;  /* 0xe408e4080b0b7430 */ /* 0x000fe40000000000 */
[----:B---3--:R-:W-:Y:S02]  /*4050*/  HADD2.F32 R9, -RZ, R30.H0_H0 ;  /* 0x2000001eff097230 */ /* 0x008fe40000004100 */
[----:B------:R-:W-:-:S02]  /*4060*/  HADD2 R25, R10, -1032, -1032 ;  /* 0xe408e4080a197430 */ /* 0x000fc40000000000 */
[----:B------:R-:W-:Y:S02]  /*4070*/  HADD2.F32 R39, -RZ, R24.H1_H1 ;  /* 0x30000018ff277230 */ /* 0x000fe40000004100 */
        /* <DEDUP_REMOVED lines=28> */
[----:B------:R-:W1:Y:S01]  /*4240*/  LDS.64 R24, [UR4+0x8] ;  /* 0x00000804ff187984 */ /* 0x000e620008000a00 */
        /* <DEDUP_REMOVED lines=36> */
[----:B-1----:R-:W-:Y:S02]  /*4490*/  HADD2.F32 R45, -RZ, R24.H0_H0 ;  /* 0x20000018ff2d7230 */ /* 0x002fe40000004100 */
[----:B------:R-:W-:Y:S02]  /*44a0*/  HADD2.F32 R39, -RZ, R34.H0_H0 ;  /* 0x20000022ff277230 */ /* 0x000fe40000004100 */
[--C-:B------:R-:W-:Y:S02]  /*44b0*/  HADD2.F32 R49, -RZ, R35.reuse.H0_H0 ;  /* 0x20000023ff317230 */ /* 0x100fe40000004100 */
[----:B------:R-:W-:Y:S02]  /*44c0*/  HADD2.F32 R24, -RZ, R24.H1_H1 ;  /* 0x30000018ff187230 */ /* 0x000fe40000004100 */
[----:B------:R-:W-:Y:S01]  /*44d0*/  FFMA.FTZ R39, R45, R39, R42 ;  /* 0x000000272d277223 */ /* 0x000fe2000001002a */
[----:B------:R-:W-:Y:S02]  /*44e0*/  HADD2.F32 R34, -RZ, R34.H1_H1 ;  /* 0x30000022ff227230 */ /* 0x000fe40000004100 */
[----:B------:R-:W-:Y:S01]  /*44f0*/  FFMA.FTZ R36, R49, R45, R36 ;  /* 0x0000002d31247223 */ /* 0x000fe20000010024 */
[----:B------:R-:W-:-:S02]  /*4500*/  HADD2.F32 R35, -RZ, R35.H1_H1 ;  /* 0x30000023ff237230 */ /* 0x000fc40000004100 */
[----:B------:R-:W-:Y:S02]  /*4510*/  HADD2.F32 R41, -RZ, R31.H0_H0 ;  /* 0x2000001fff297230 */ /* 0x000fe40000004100 */
[----:B------:R-:W-:Y:S01]  /*4520*/  FFMA.FTZ R39, R24, R34, R39 ;  /* 0x0000002218277223 */ /* 0x000fe20000010027 */
[----:B------:R-:W-:Y:S01]  /*4530*/  LOP3.LUT R34, R17, 0xf000f0, RZ, 0xc0, !PT ;  /* 0x00f000f011227812 */ /* 0x000fe200078ec0ff */
[----:B------:R-:W-:Y:S01]  /*4540*/  FFMA.FTZ R36, R35, R24, R36 ;  /* 0x0000001823247223 */ /* 0x000fe20000010024 */
[----:B------:R-:W-:Y:S01]  /*4550*/  LOP3.LUT R17, R16, 0x64006400, RZ, 0xfc, !PT ;  /* 0x6400640010117812 */ /* 0x000fe200078efcff */
[----:B------:R-:W-:Y:S01]  /*4560*/  FFMA.FTZ R40, R45, R41, R40 ;  /* 0x000000292d287223 */ /* 0x000fe20000010028 */
[----:B------:R-:W-:Y:S01]  /*4570*/  LOP3.LUT R35, R34, 0x64006400, RZ, 0xfc, !PT ;  /* 0x6400640022237812 */ /* 0x000fe200078efcff */
[----:B------:R-:W-:Y:S01]  /*4580*/  HADD2.F32 R43, -RZ, R29.H0_H0 ;  /* 0x2000001dff2b7230 */ /* 0x000fe20000004100 */
[----:B------:R-:W-:Y:S01]  /*4590*/  LOP3.LUT R41, R18, 0x64006400, RZ, 0xfc, !PT ;  /* 0x6400640012297812 */ /* 0x000fe200078efcff */
[----:B------:R-:W-:Y:S01]  /*45a0*/  HADD2.F32 R31, -RZ, R31.H1_H1 ;  /* 0x3000001fff1f7230 */ /* 0x000fe20000004100 */
[----:B------:R-:W-:Y:S01]  /*45b0*/  LOP3.LUT R18, R19, 0xf000f0, RZ, 0xc0, !PT ;  /* 0x00f000f013127812 */ /* 0x000fe200078ec0ff */
[----:B------:R-:W-:-:S02]  /*45c0*/  HFMA2 R19, R17, R2.H1_H1, -72, -72 ;  /* 0xd480d48011137431 */ /* 0x000fc40000060002 */
[----:B------:R-:W-:Y:S02]  /*45d0*/  HADD2.F32 R29, -RZ, R29.H1_H1 ;  /* 0x3000001dff1d7230 */ /* 0x000fe40000004100 */
[----:B------:R-:W-:Y:S02]  /*45e0*/  HFMA2 R17, R35, R2.H1_H1, -72, -72 ;  /* 0xd480d48023117431 */ /* 0x000fe40000060002 */
[----:B------:R-:W-:Y:S01]  /*45f0*/  FFMA.FTZ R43, R45, R43, R30 ;  /* 0x0000002b2d2b7223 */ /* 0x000fe2000001001e */
[----:B------:R-:W-:Y:S01]  /*4600*/  LOP3.LUT R35, R18, 0x64006400, RZ, 0xfc, !PT ;  /* 0x6400640012237812 */ /* 0x000fe200078efcff */
[C---:B------:R-:W-:Y:S01]  /*4610*/  FFMA.FTZ R40, R24.reuse, R31, R40 ;  /* 0x0000001f18287223 */ /* 0x040fe20000010028 */
[----:B------:R-:W-:Y:S02]  /*4620*/  HADD2.F32 R18, -RZ, R25.H0_H0 ;  /* 0x20000019ff127230 */ /* 0x000fe40000004100 */
[----:B------:R-:W-:Y:S01]  /*4630*/  FFMA.FTZ R43, R24, R29, R43 ;  /* 0x0000001d182b7223 */ /* 0x000fe2000001002b */
[----:B------:R-:W-:-:S02]  /*4640*/  HADD2.F32 R34, -RZ, R17.H0_H0 ;  /* 0x20000011ff227230 */ /* 0x000fc40000004100 */
[-C--:B------:R-:W-:Y:S02]  /*4650*/  HFMA2 R24, R35, R2.reuse.H1_H1, -72, -72 ;  /* 0xd480d48023187431 */ /* 0x080fe40000060002 */
[----:B------:R-:W-:Y:S02]  /*4660*/  HADD2.F32 R25, -RZ, R25.H1_H1 ;  /* 0x30000019ff197230 */ /* 0x000fe40000004100 */
[----:B------:R-:W-:Y:S02]  /*4670*/  HFMA2 R16, R41, R2.H1_H1, -72, -72 ;  /* 0xd480d48029107431 */ /* 0x000fe40000060002 */
[----:B------:R-:W-:Y:S02]  /*4680*/  HADD2.F32 R41, -RZ, R19.H0_H0 ;  /* 0x20000013ff297230 */ /* 0x000fe40000004100 */
[----:B------:R-:W-:Y:S01]  /*4690*/  FFMA.FTZ R38, R18, R34, R39 ;  /* 0x0000002212267223 */ /* 0x000fe20000010027 */
[----:B------:R-:W-:Y:S01]  /*46a0*/  HADD2.F32 R34, -RZ, R24.H0_H0 ;  /* 0x20000018ff227230 */ /* 0x000fe20000004100 */
[----:B------:R-:W1:Y:S01]  /*46b0*/  LDS.64 R30, [UR4+0x10] ;  /* 0x00001004ff1e7984 */ /* 0x000e620008000a00 */
[----:B------:R-:W-:-:S02]  /*46c0*/  HADD2.F32 R29, -RZ, R16.H0_H0 ;  /* 0x20000010ff1d7230 */ /* 0x000fc40000004100 */
[----:B------:R-:W-:Y:S01]  /*46d0*/  FFMA.FTZ R36, R41, R18, R36 ;  /* 0x0000001229247223 */ /* 0x000fe20000010024 */
[----:B------:R-:W-:Y:S02]  /*46e0*/  HADD2.F32 R19, -RZ, R19.H1_H1 ;  /* 0x30000013ff137230 */ /* 0x000fe40000004100 */
[C---:B------:R-:W-:Y:S01]  /*46f0*/  FFMA.FTZ R35, R18.reuse, R34, R43 ;  /* 0x0000002212237223 */ /* 0x040fe2000001002b */
[----:B------:R-:W-:Y:S02]  /*4700*/  HADD2.F32 R17, -RZ, R17.H1_H1 ;  /* 0x30000011ff117230 */ /* 0x000fe40000004100 */
[----:B------:R-:W-:Y:S01]  /*4710*/  FFMA.FTZ R40, R18, R29, R40 ;  /* 0x0000001d12287223 */ /* 0x000fe20000010028 */
[----:B----4-:R-:W-:Y:S01]  /*4720*/  LOP3.LUT R18, R12, 0xf000f, RZ, 0xc0, !PT ;  /* 0x000f000f0c127812 */ /* 0x010fe200078ec0ff */
[----:B------:R-:W-:Y:S01]  /*4730*/  FFMA.FTZ R34, R19, R25, R36 ;  /* 0x0000001913227223 */ /* 0x000fe20000010024 */
[----:B------:R-:W-:Y:S01]  /*4740*/  LOP3.LUT R19, R13, 0xf000f, RZ, 0xc0, !PT ;  /* 0x000f000f0d137812 */ /* 0x000fe200078ec0ff */
[----:B------:R-:W-:-:S02]  /*4750*/  HADD2.F32 R29, -RZ, R16.H1_H1 ;  /* 0x30000010ff1d7230 */ /* 0x000fc40000004100 */
[----:B------:R-:W-:Y:S01]  /*4760*/  FFMA.FTZ R36, R25, R17, R38 ;  /* 0x0000001119247223 */ /* 0x000fe20000010026 */
[----:B------:R-:W-:Y:S01]  /*4770*/  IMAD.WIDE R16, R37, 0x4, R46 ;  /* 0x0000000425107825 */ /* 0x000fe200078e022e */
[----:B------:R-:W-:Y:S02]  /*4780*/  LOP3.LUT R18, R18, 0x64006400, RZ, 0xfc, !PT ;  /* 0x6400640012127812 */ /* 0x000fe400078efcff */
[----:B------:R-:W-:Y:S01]  /*4790*/  LOP3.LUT R19, R19, 0x64006400, RZ, 0xfc, !PT ;  /* 0x6400640013137812 */ /* 0x000fe200078efcff */
[----:B------:R-:W-:Y:S02]  /*47a0*/  HADD2.F32 R24, -RZ, R24.H1_H1 ;  /* 0x30000018ff187230 */ /* 0x000fe40000004100 */
[----:B------:R-:W-:Y:S01]  /*47b0*/  FFMA.FTZ R29, R25, R29, R40 ;  /* 0x0000001d191d7223 */ /* 0x000fe20000010028 */
[----:B------:R-:W-:Y:S02]  /*47c0*/  HADD2 R41, R18, -1032, -1032 ;  /* 0xe408e40812297430 */ /* 0x000fe40000000000 */
[----:B------:R-:W-:-:S02]  /*47d0*/  HADD2 R39, R19, -1032, -1032 ;  /* 0xe408e40813277430 */ /* 0x000fc40000000000 */
[----:B------:R-:W-:Y:S01]  /*47e0*/  FFMA.FTZ R35, R25, R24, R35 ;  /* 0x0000001819237223 */ /* 0x000fe20000010023 */
[----:B------:R-:W3:Y:S01]  /*47f0*/  LDG.E.128.CONSTANT R16, desc[UR6][R16.64] ;  /* 0x0000000610107981 */ /* 0x000ee2000c1e9d00 */
[----:B------:R-:W-:Y:S02]  /*4800*/  LOP3.LUT R24, R14, 0xf000f, RZ, 0xc0, !PT ;  /* 0x000f000f0e187812 */ /* 0x000fe400078ec0ff */
[----:B------:R-:W-:Y:S02]  /*4810*/  LOP3.LUT R25, R15, 0xf000f, RZ, 0xc0, !PT ;  /* 0x000f000f0f197812 */ /* 0x000fe400078ec0ff */
[----:B------:R-:W-:Y:S02]  /*4820*/  LOP3.LUT R38, R24, 0x64006400, RZ, 0xfc, !PT ;  /* 0x6400640018267812 */ /* 0x000fe400078efcff */
[----:B------:R-:W-:-:S03]  /*4830*/  LOP3.LUT R25, R25, 0x64006400, RZ, 0xfc, !PT ;  /* 0x6400640019197812 */ /* 0x000fc600078efcff */
[----:B------:R-:W-:Y:S02]  /*4840*/  HADD2 R38, R38, -1032, -1032 ;  /* 0xe408e40826267430 */ /* 0x000fe40000000000 */
[----:B------:R-:W-:Y:S02]  /*4850*/  HADD2 R37, R25, -1032, -1032 ;  /* 0xe408e40819257430 */ /* 0x000fe40000000000 */
[----:B------:R-:W-:Y:S02]  /*4860*/  HADD2.F32 R45, -RZ, R41.H0_H0 ;  /* 0x20000029ff2d7230 */ /* 0x000fe40000004100 */
[----:B0-----:R-:W-:Y:S02]  /*4870*/  HADD2.F32 R47, -RZ, R39.H0_H0 ;  /* 0x20000027ff2f7230 */ /* 0x001fe40000004100 */
[----:B------:R-:W-:Y:S02]  /*4880*/  HADD2.F32 R43, -RZ, R38.H0_H0 ;  /* 0x20000026ff2b7230 */ /* 0x000fe40000004100 */
[----:B-1----:R-:W-:-:S02]  /*4890*/  HADD2.F32 R24, -RZ, R30.H0_H0 ;  /* 0x2000001eff187230 */ /* 0x002fc40000004100 */
[----:B------:R-:W-:-:S03]  /*48a0*/  HADD2.F32 R25, -RZ, R37.H0_H0 ;  /* 0x20000025ff197230 */ /* 0x000fc60000004100 */
[----:B------:R-:W-:Y:S01]  /*48b0*/  FFMA.FTZ R42, R45, R24, RZ ;  /* 0x000000182d2a7223 */ /* 0x000fe200000100ff */
[C---:B------:R-:W-:Y:S01]  /*48c0*/  FFMA.FTZ R45, R24.reuse, R47, RZ ;  /* 0x0000002f182d7223 */ /* 0x040fe200000100ff */
[C---:B------:R-:W-:Y:S01]  /*48d0*/  FFMA.FTZ R40, R24.reuse, R43, RZ ;  /* 0x0000002b18287223 */ /* 0x040fe200000100ff */
[----:B------:R-:W-:Y:S01]  /*48e0*/  FFMA.FTZ R24, R24, R25, RZ ;  /* 0x0000001918187223 */ /* 0x000fe200000100ff */
[----:B------:R-:W-:Y:S02]  /*48f0*/  HADD2.F32 R25, -RZ, R41.H1_H1 ;  /* 0x30000029ff197230 */ /* 0x000fe40000004100 */
[----:B------:R-:W-:Y:S02]  /*4900*/  HADD2.F32 R41, -RZ, R30.H1_H1 ;  /* 0x3000001eff297230 */ /* 0x000fe40000004100 */
[----:B------:R-:W-:Y:S02]  /*4910*/  HADD2.F32 R30, -RZ, R39.H1_H1 ;  /* 0x30000027ff1e7230 */ /* 0x000fe40000004100 */
[----:B------:R-:W-:Y:S01]  /*4920*/  HADD2.F32 R39, -RZ, R38.H1_H1 ;  /* 0x30000026ff277230 */ /* 0x000fe20000004100 */
[----:B------:R-:W-:-:S02]  /*4930*/  LOP3.LUT R38, R12, 0xf000f0, RZ, 0xc0, !PT ;  /* 0x00f000f00c267812 */ /* 0x000fc400078ec0ff */
        /* <DEDUP_REMOVED lines=13> */
[----:B------:R-:W0:Y:S01]  /*4a10*/  LDS.64 R24, [UR4+0x18] ;  /* 0x00001804ff187984 */ /* 0x000e220008000a00 */
        /* <DEDUP_REMOVED lines=33> */
[----:B0-----:R-:W-:Y:S02]  /*4c30*/  HADD2.F32 R42, -RZ, R24.H0_H0 ;  /* 0x20000018ff2a7230 */ /* 0x001fe40000004100 */
        /* <DEDUP_REMOVED lines=47> */
[----:B------:R-:W-:Y:S01]  /*4f30*/  FFMA.FTZ R14, R31, R25, R46 ;  /* 0x000000191f0e7223 */ /* 0x000fe2000001002e */
[C---:B------:R-:W-:Y:S01]  /*4f40*/  FFMA.FTZ R24, R25.reuse, R13, R38 ;  /* 0x0000000d19187223 */ /* 0x040fe20000010026 */
[C---:B------:R-:W-:Y:S01]  /*4f50*/  FFMA.FTZ R15, R25.reuse, R39, R30 ;  /* 0x00000027190f7223 */ /* 0x040fe2000001001e */
[----:B------:R-:W-:-:S02]  /*4f60*/  FFMA.FTZ R25, R25, R12, R37 ;  /* 0x0000000c19197223 */ /* 0x000fc40000010025 */
[----:B------:R-:W0:Y:S01]  /*4f70*/  LDS.64 R12, [UR4+0x20] ;  /* 0x00002004ff0c7984 */ /* 0x000e220008000a00 */
[----:B------:R-:W-:Y:S01]  /*4f80*/  FMUL.FTZ R34, R23, R34 ;  /* 0x0000002217227220 */ /* 0x000fe20000410000 */
[----:B------:R-:W-:Y:S01]  /*4f90*/  FMUL.FTZ R36, R33, R36 ;  /* 0x0000002421247220 */ /* 0x000fe20000410000 */
[----:B------:R-:W-:Y:S01]  /*4fa0*/  FMUL.FTZ R29, R22, R29 ;  /* 0x0000001d161d7220 */ /* 0x000fe20000410000 */
[----:B------:R-:W-:Y:S02]  /*4fb0*/  FMUL.FTZ R30, R20, R35 ;  /* 0x00000023141e7220 */ /* 0x000fe40000410000 */
[----:B------:R-:W-:Y:S02]  /*4fc0*/  F2FP.F16.F32.PACK_AB R34, RZ, R34 ;  /* 0x00000022ff22723e */ /* 0x000fe400000000ff */
[----:B------:R-:W-:Y:S01]  /*4fd0*/  F2FP.F16.F32.PACK_AB R36, RZ, R36 ;  /* 0x00000024ff24723e */ /* 0x000fe200000000ff */
[----:B------:R-:W-:Y:S01]  /*4fe0*/  FMUL.FTZ R15, R22, R15 ;  /* 0x0000000f160f7220 */ /* 0x000fe20000410000 */
[----:B------:R-:W-:Y:S01]  /*4ff0*/  FMUL.FTZ R25, R20, R25 ;  /* 0x0000001914197220 */ /* 0x000fe20000410000 */
[----:B------:R-:W-:Y:S01]  /*5000*/  F2FP.F16.F32.PACK_AB R29, RZ, R29 ;  /* 0x0000001dff1d723e */ /* 0x000fe200000000ff */
[----:B------:R-:W-:Y:S01]  /*5010*/  FMUL.FTZ R14, R23, R14 ;  /* 0x0000000e170e7220 */ /* 0x000fe20000410000 */
[----:B------:R-:W-:Y:S01]  /*5020*/  F2FP.F16.F32.PACK_AB R30, RZ, R30 ;  /* 0x0000001eff1e723e */ /* 0x000fe200000000ff */
[----:B------:R-:W-:Y:S01]  /*5030*/  FMUL.FTZ R31, R33, R24 ;  /* 0x00000018211f7220 */ /* 0x000fe20000410000 */
[----:B------:R-:W-:-:S02]  /*5040*/  PRMT R34, R34, 0x5410, R36 ;  /* 0x0000541022227816 */ /* 0x000fc40000000024 */
[----:B------:R-:W-:Y:S02]  /*5050*/  F2FP.F16.F32.PACK_AB R15, RZ, R15 ;  /* 0x0000000fff0f723e */ /* 0x000fe400000000ff */
[----:B------:R-:W-:Y:S02]  /*5060*/  F2FP.F16.F32.PACK_AB R25, RZ, R25 ;  /* 0x00000019ff19723e */ /* 0x000fe400000000ff */
[----:B------:R-:W-:Y:S01]  /*5070*/  PRMT R29, R29, 0x5410, R30 ;  /* 0x000054101d1d7816 */ /* 0x000fe2000000001e */
[----:B------:R-:W-:Y:S01]  /*5080*/  HFMA2.MMA R24, R34, 1, 1, R7 ;  /* 0x3c003c0022187835 */ /* 0x000fe20000000007 */
[----:B------:R-:W-:Y:S02]  /*5090*/  F2FP.F16.F32.PACK_AB R14, RZ, R14 ;  /* 0x0000000eff0e723e */ /* 0x000fe400000000ff */
[----:B------:R-:W-:Y:S02]  /*50a0*/  F2FP.F16.F32.PACK_AB R31, RZ, R31 ;  /* 0x0000001fff1f723e */ /* 0x000fe400000000ff */
[----:B------:R-:W-:Y:S01]  /*50b0*/  PRMT R7, R15, 0x5410, R25 ;  /* 0x000054100f077816 */ /* 0x000fe20000000019 */
[----:B------:R-:W-:Y:S01]  /*50c0*/  HADD2 R15, R29, R6 ;  /* 0x000000061d0f7230 */ /* 0x000fe20000000000 */
[----:B------:R-:W-:-:S02]  /*50d0*/  PRMT R14, R14, 0x5410, R31 ;  /* 0x000054100e0e7816 */ /* 0x000fc4000000001f */
[C---:B--2---:R-:W-:Y:S02]  /*50e0*/  LOP3.LUT R6, R8.reuse, 0xf000f, RZ, 0xc0, !PT ;  /* 0x000f000f08067812 */ /* 0x044fe400078ec0ff */
        /* <DEDUP_REMOVED lines=9> */
[----:B------:R-:W-:Y:S01]  /*5180*/  HADD2 R15, R7, R15 ;  /* 0x0000000f070f7230 */ /* 0x000fe20000000000 */
[----:B------:R-:W-:Y:S01]  /*5190*/  LOP3.LUT R34, R10, 0xf000f0, RZ, 0xc0, !PT ;  /* 0x00f000f00a227812 */ /* 0x000fe200078ec0ff */
[----:B------:R-:W-:Y:S01]  /*51a0*/  HADD2 R7, R6, -1032, -1032 ;  /* 0xe408e40806077430 */ /* 0x000fe20000000000 */
[----:B------:R-:W-:Y:S01]  /*51b0*/  SHF.R.U32.HI R35, RZ, 0x8, R10 ;  /* 0x00000008ff237819 */ /* 0x000fe2000001160a */
[----:B------:R-:W-:Y:S01]  /*51c0*/  HADD2 R40, R8, -1032, -1032 ;  /* 0xe408e40808287430 */ /* 0x000fe20000000000 */
[----:B------:R-:W-:Y:S01]  /*51d0*/  LOP3.LUT R10, R11, 0xf000f, RZ, 0xc0, !PT ;  /* 0x000f000f0b0a7812 */ /* 0x000fe200078ec0ff */
[----:B------:R-:W-:-:S02]  /*51e0*/  HADD2 R38, R9, -1032, -1032 ;  /* 0xe408e40809267430 */ /* 0x000fc40000000000 */
[----:B------:R-:W1:Y:S01]  /*51f0*/  LDS.64 R8, [UR4+0x28] ;  /* 0x00002804ff087984 */ /* 0x000e620008000a00 */
[----:B------:R-:W-:Y:S01]  /*5200*/  LOP3.LUT R10, R10, 0x64006400, RZ, 0xfc, !PT ;  /* 0x640064000a0a7812 */ /* 0x000fe200078efcff */
[--C-:B------:R-:W-:Y:S02]  /*5210*/  HADD2.F32 R6, -RZ, R7.reuse.H0_H0 ;  /* 0x20000007ff067230 */ /* 0x100fe40000004100 */
[----:B------:R-:W-:Y:S02]  /*5220*/  HADD2.F32 R39, -RZ, R7.H1_H1 ;  /* 0x30000007ff277230 */ /* 0x000fe40000004100 */
[----:B0-----:R-:W-:Y:S01]  /*5230*/  HADD2.F32 R7, -RZ, R12.H0_H0 ;  /* 0x2000000cff077230 */ /* 0x001fe20000004100 */
[----:B------:R-:W-:Y:S01]  /*5240*/  HFMA2.MMA R24, R14, 1, 1, R24 ;  /* 0x3c003c000e187835 */ /* 0x000fe20000000018 */
[----:B------:R-:W-:Y:S02]  /*5250*/  HADD2 R37, R10, -1032, -1032 ;  /* 0xe408e4080a257430 */ /* 0x000fe40000000000 */
[----:B------:R-:W-:Y:S01]  /*5260*/  HADD2.F32 R14, -RZ, R38.H0_H0 ;  /* 0x20000026ff0e7230 */ /* 0x000fe20000004100 */
[----:B------:R-:W-:Y:S01]  /*5270*/  LOP3.LUT R25, R25, 0x64006400, RZ, 0xfc, !PT ;  /* 0x6400640019197812 */ /* 0x000fe200078efcff */
[----:B------:R-:W-:-:S02]  /*5280*/  HADD2.F32 R12, -RZ, R12.H1_H1 ;  /* 0x3000000cff0c7230 */ /* 0x000fc40000004100 */
[----:B------:R-:W-:Y:S01]  /*5290*/  FFMA.FTZ R6, R6, R7, RZ ;  /* 0x0000000706067223 */ /* 0x000fe200000100ff */
[----:B------:R-:W-:Y:S01]  /*52a0*/  LOP3.LUT R45, R30, 0x64006400, RZ, 0xfc, !PT ;  /* 0x640064001e2d7812 */ /* 0x000fe200078efcff */
[----:B------:R-:W-:Y:S01]  /*52b0*/  HADD2.F32 R42, -RZ, R40.H0_H0 ;  /* 0x20000028ff2a7230 */ /* 0x000fe20000004100 */
[----:B------:R-:W-:Y:S01]  /*52c0*/  LOP3.LUT R36, R11, 0xf000f0, RZ, 0xc0, !PT ;  /* 0x00f000f00b247812 */ /* 0x000fe200078ec0ff */
[----:B------:R-:W-:Y:S02]  /*52d0*/  HADD2.F32 R38, -RZ, R38.H1_H1 ;  /* 0x30000026ff267230 */ /* 0x000fe40000004100 */
[----:B------:R-:W-:Y:S01]  /*52e0*/  FFMA.FTZ R43, R7, R14, RZ ;  /* 0x0000000e072b7223 */ /* 0x000fe200000100ff */
[----:B------:R-:W-:Y:S02]  /*52f0*/  HADD2.F32 R10, -RZ, R37.H0_H0 ;  /* 0x20000025ff0a7230 */ /* 0x000fe40000004100 */
[----:B------:R-:W-:Y:S01]  /*5300*/  FFMA.FTZ R39, R39, R12, R6 ;  /* 0x0000000c27277223 */ /* 0x000fe20000010006 */
[-C--:B------:R-:W-:Y:S01]  /*5310*/  HFMA2 R6, R25, R2.reuse.H1_H1, -72, -72 ;  /* 0xd480d48019067431 */ /* 0x080fe20000060002 */
[----:B------:R-:W-:Y:S01]  /*5320*/  LOP3.LUT R49, R36, 0x64006400, RZ, 0xfc, !PT ;  /* 0x6400640024317812 */ /* 0x000fe200078efcff */
[----:B------:R-:W-:-:S02]  /*5330*/  HFMA2 R14, R45, R2.H1_H1, -72, -72 ;  /* 0xd480d4802d0e7431 */ /* 0x000fc40000060002 */
[----:B------:R-:W-:Y:S02]  /*5340*/  HADD2.F32 R40, -RZ, R40.H1_H1 ;  /* 0x30000028ff287230 */ /* 0x000fe40000004100 */
[C---:B------:R-:W-:Y:S01]  /*5350*/  FFMA.FTZ R41, R7.reuse, R42, RZ ;  /* 0x0000002a07297223 */ /* 0x040fe200000100ff */
[----:B------:R-:W-:Y:S01]  /*5360*/  LOP3.LUT R47, R34, 0x64006400, RZ, 0xfc, !PT ;  /* 0x64006400222f7812 */ /* 0x000fe200078efcff */
[----:B------:R-:W-:Y:S01]  /*5370*/  FFMA.FTZ R43, R12, R38, R43 ;  /* 0x000000260c2b7223 */ /* 0x000fe2000001002b */
[----:B------:R-:W-:Y:S01]  /*5380*/  FFMA.FTZ R7, R7, R10, RZ ;  /* 0x0000000a07077223 */ /* 0x000fe200000100ff */
[----:B------:R-:W-:Y:S02]  /*5390*/  HADD2.F32 R38, -RZ, R37.H1_H1 ;  /* 0x30000025ff267230 */ /* 0x000fe40000004100 */
[----:B------:R-:W-:Y:S02]  /*53a0*/  HFMA2 R30, R49, R2.H1_H1, -72, -72 ;  /* 0xd480d480311e7431 */ /* 0x000fe40000060002 */
[----:B------:R-:W-:-:S02]  /*53b0*/  HADD2.F32 R10, -RZ, R13.H0_H0 ;  /* 0x2000000dff0a7230 */ /* 0x000fc40000004100 */
[----:B------:R-:W-:Y:S02]  /*53c0*/  HADD2.F32 R36, -RZ, R6.H0_H0 ;  /* 0x20000006ff247230 */ /* 0x000fe40000004100 */
[C---:B------:R-:W-:Y:S01]  /*53d0*/  FFMA.FTZ R41, R12.reuse, R40, R41 ;  /* 0x000000280c297223 */ /* 0x040fe20000010029 */
[----:B------:R-:W-:Y:S02]  /*53e0*/  HADD2.F32 R37, -RZ, R14.H0_H0 ;  /* 0x2000000eff257230 */ /* 0x000fe40000004100 */
[----:B------:R-:W-:Y:S02]  /*53f0*/  HFMA2 R25, R47, R2.H1_H1, -72, -72 ;  /* 0xd480d4802f197431 */ /* 0x000fe40000060002 */
[----:B------:R-:W-:Y:S01]  /*5400*/  FFMA.FTZ R7, R12, R38, R7 ;  /* 0x000000260c077223 */ /* 0x000fe20000010007 */
[----:B------:R-:W-:Y:S01]  /*5410*/  FFMA.FTZ R12, R36, R10, R39 ;  /* 0x0000000a240c7223 */ /* 0x000fe20000010027 */
[----:B------:R-:W-:Y:S02]  /*5420*/  HADD2.F32 R38, -RZ, R30.H0_H0 ;  /* 0x2000001eff267230 */ /* 0x000fe40000004100 */
[----:B------:R-:W-:Y:S01]  /*5430*/  FFMA.FTZ R36, R10, R37, R41 ;  /* 0x000000250a247223 */ /* 0x000fe20000010029 */
[----:B------:R-:W-:-:S02]  /*5440*/  HADD2.F32 R37, -RZ, R6.H1_H1 ;  /* 0x30000006ff257230 */ /* 0x000fc40000004100 */
[----:B------:R-:W-:Y:S02]  /*5450*/  HADD2.F32 R13, -RZ, R13.H1_H1 ;  /* 0x3000000dff0d7230 */ /* 0x000fe40000004100 */
[--C-:B------:R-:W-:Y:S02]  /*5460*/  HADD2.F32 R34, -RZ, R25.reuse.H0_H0 ;  /* 0x20000019ff227230 */ /* 0x100fe40000004100 */
[----:B------:R-:W-:Y:S02]  /*5470*/  HADD2.F32 R6, -RZ, R14.H1_H1 ;  /* 0x3000000eff067230 */ /* 0x000fe40000004100 */
[C---:B------:R-:W-:Y:S01]  /*5480*/  FFMA.FTZ R39, R10.reuse, R38, R7 ;  /* 0x000000260a277223 */ /* 0x040fe20000010007 */
[----:B------:R-:W-:Y:S02]  /*5490*/  HADD2.F32 R7, -RZ, R25.H1_H1 ;  /* 0x30000019ff077230 */ /* 0x000fe40000004100 */
[----:B------:R-:W-:Y:S01]  /*54a0*/  FFMA.FTZ R34, R10, R34, R43 ;  /* 0x000000220a227223 */ /* 0x000fe2000001002b */
[----:B------:R-:W-:-:S02]  /*54b0*/  HADD2.F32 R10, -RZ, R30.H1_H1 ;  /* 0x3000001eff0a7230 */ /* 0x000fc40000004100 */
[----:B------:R-:W-:Y:S01]  /*54c0*/  FFMA.FTZ R25, R13, R6, R36 ;  /* 0x000000060d197223 */ /* 0x000fe20000010024 */
[----:B------:R-:W-:Y:S01]  /*54d0*/  LOP3.LUT R6, R29, 0xf000f, RZ, 0xc0, !PT ;  /* 0x000f000f1d067812 */ /* 0x000fe200078ec0ff */
[----:B------:R-:W-:Y:S01]  /*54e0*/  FFMA.FTZ R14, R37, R13, R12 ;  /* 0x0000000d250e7223 */ /* 0x000fe2000001000c */
[----:B------:R-:W-:Y:S01]  /*54f0*/  SHF.R.U32.HI R11, RZ, 0x8, R11 ;  /* 0x00000008ff0b7819 */ /* 0x000fe2000001160b */
[C---:B------:R-:W-:Y:S01]  /*5500*/  FFMA.FTZ R30, R13.reuse, R7, R34 ;  /* 0x000000070d1e7223 */ /* 0x040fe20000010022 */
[----:B------:R-:W-:Y:S01]  /*5510*/  LOP3.LUT R6, R6, 0x64006400, RZ, 0xfc, !PT ;  /* 0x6400640006067812 */ /* 0x000fe200078efcff */
[----:B------:R-:W-:Y:S01]  /*5520*/  FFMA.FTZ R13, R13, R10, R39 ;  /* 0x0000000a0d0d7223 */ /* 0x000fe20000010027 */
[----:B------:R-:W-:Y:S02]  /*5530*/  LOP3.LUT R7, R31, 0xf000f, RZ, 0xc0, !PT ;  /* 0x000f000f1f077812 */ /* 0x000fe400078ec0ff */
[----:B------:R-:W-:Y:S01]  /*5540*/  LOP3.LUT R10, R35, 0xf000f, RZ, 0xc0, !PT ;  /* 0x000f000f230a7812 */ /* 0x000fe200078ec0ff */
[--C-:B-1----:R-:W-:Y:S01]  /*5550*/  HADD2.F32 R34, -RZ, R8.reuse.H0_H0 ;  /* 0x20000008ff227230 */ /* 0x102fe20000004100 */
[----:B------:R-:W-:Y:S01]  /*5560*/  LOP3.LUT R37, R11, 0xf000f, RZ, 0xc0, !PT ;  /* 0x000f000f0b257812 */ /* 0x000fe200078ec0ff */
[----:B------:R-:W-:-:S02]  /*5570*/  HADD2.F32 R12, -RZ, R8.H1_H1 ;  /* 0x30000008ff0c7230 */ /* 0x000fc40000004100 */
[----:B------:R-:W-:Y:S01]  /*5580*/  HADD2 R8, R6, -1032, -1032 ;  /* 0xe408e40806087430 */ /* 0x000fe20000000000 */
[----:B------:R-:W-:Y:S02]  /*5590*/  LOP3.LUT R7, R7, 0x64006400, RZ, 0xfc, !PT ;  /* 0x6400640007077812 */ /* 0x000fe400078efcff */
[----:B------:R-:W-:Y:S02]  /*55a0*/  LOP3.LUT R36, R10, 0x64006400, RZ, 0xfc, !PT ;  /* 0x640064000a247812 */ /* 0x000fe400078efcff */
[----:B------:R-:W-:Y:S01]  /*55b0*/  LOP3.LUT R6, R37, 0x64006400, RZ, 0xfc, !PT ;  /* 0x6400640025067812 */ /* 0x000fe200078efcff */
[----:B------:R-:W-:Y:S02]  /*55c0*/  HADD2.F32 R39, -RZ, R8.H0_H0 ;  /* 0x20000008ff277230 */ /* 0x000fe40000004100 */
[----:B------:R-:W-:Y:S02]  /*55d0*/  HADD2 R37, R7, -1032, -1032 ;  /* 0xe408e40807257430 */ /* 0x000fe40000000000 */
[----:B------:R-:W-:-:S02]  /*55e0*/  HADD2 R36, R36, -1032, -1032 ;  /* 0xe408e40824247430 */ /* 0x000fc40000000000 */
[--C-:B------:R-:W-:Y:S02]  /*55f0*/  HADD2.F32 R10, -RZ, R9.reuse.H0_H0 ;  /* 0x20000009ff0a7230 */ /* 0x100fe40000004100 */
[----:B------:R-:W-:Y:S02]  /*5600*/  HADD2 R7, R6, -1032, -1032 ;  /* 0xe408e40806077430 */ /* 0x000fe40000000000 */
[----:B------:R-:W-:Y:S02]  /*5610*/  HADD2.F32 R6, -RZ, R9.H1_H1 ;  /* 0x30000009ff067230 */ /* 0x000fe40000004100 */
[----:B------:R-:W-:Y:S01]  /*5620*/  FFMA.FTZ R14, R39, R34, R14 ;  /* 0x00000022270e7223 */ /* 0x000fe2000001000e */
[----:B------:R-:W-:Y:S01]  /*5630*/  HADD2.F32 R9, -RZ, R8.H1_H1 ;  /* 0x30000008ff097230 */ /* 0x000fe20000004100 */
[----:B------:R-:W-:Y:S01]  /*5640*/  LOP3.LUT R31, R31, 0xf000f0, RZ, 0xc0, !PT ;  /* 0x00f000f01f1f7812 */ /* 0x000fe200078ec0ff */
[----:B------:R-:W-:Y:S02]  /*5650*/  HADD2.F32 R39, -RZ, R36.H0_H0 ;  /* 0x20000024ff277230 */ /* 0x000fe40000004100 */
[----:B------:R-:W-:-:S02]  /*5660*/  HADD2.F32 R38, -RZ, R37.H0_H0 ;  /* 0x20000025ff267230 */ /* 0x000fc40000004100 */
[----:B------:R-:W-:Y:S02]  /*5670*/  HADD2.F32 R41, -RZ, R37.H1_H1 ;  /* 0x30000025ff297230 */ /* 0x000fe40000004100 */
[----:B------:R-:W-:Y:S01]  /*5680*/  FFMA.FTZ R37, R9, R12, R14 ;  /* 0x0000000c09257223 */ /* 0x000fe2000001000e */
[----:B------:R-:W-:Y:S01]  /*5690*/  LOP3.LUT R35, R35, 0xf000f0, RZ, 0xc0, !PT ;  /* 0x00f000f023237812 */ /* 0x000fe200078ec0ff */
[----:B------:R-:W0:Y:S01]  /*56a0*/  LDS.64 R8, [UR4+0x30] ;  /* 0x00003004ff087984 */ /* 0x000e220008000a00 */
[----:B------:R-:W-:Y:S01]  /*56b0*/  LOP3.LUT R31, R31, 0x64006400, RZ, 0xfc, !PT ;  /* 0x640064001f1f7812 */ /* 0x000fe200078efcff */
[----:B------:R-:W-:Y:S01]  /*56c0*/  FFMA.FTZ R39, R34, R39, R30 ;  /* 0x0000002722277223 */ /* 0x000fe2000001001e */
[----:B------:R-:W-:Y:S02]  /*56d0*/  LOP3.LUT R29, R29, 0xf000f0, RZ, 0xc0, !PT ;  /* 0x00f000f01d1d7812 */ /* 0x000fe400078ec0ff */
[----:B------:R-:W-:Y:S01]  /*56e0*/  LOP3.LUT R30, R11, 0xf000f0, RZ, 0xc0, !PT ;  /* 0x00f000f00b1e7812 */ /* 0x000fe200078ec0ff */
[----:B------:R-:W-:Y:S01]  /*56f0*/  HFMA2 R14, R31, R2.H1_H1, -72, -72 ;  /* 0xd480d4801f0e7431 */ /* 0x000fe20000060002 */
[----:B------:R-:W-:Y:S01]  /*5700*/  LOP3.LUT R35, R35, 0x64006400, RZ, 0xfc, !PT ;  /* 0x6400640023237812 */ /* 0x000fe200078efcff */
[----:B------:R-:W-:Y:S01]  /*5710*/  HADD2.F32 R40, -RZ, R7.H0_H0 ;  /* 0x20000007ff287230 */ /* 0x000fe20000004100 */
[----:B------:R-:W-:-:S02]  /*5720*/  LOP3.LUT R29, R29, 0x64006400, RZ, 0xfc, !PT ;  /* 0x640064001d1d7812 */ /* 0x000fc400078efcff */
[----:B------:R-:W-:Y:S01]  /*5730*/  LOP3.LUT R31, R30, 0x64006400, RZ, 0xfc, !PT ;  /* 0x640064001e1f7812 */ /* 0x000fe200078efcff */
[-C--:B------:R-:W-:Y:S02]  /*5740*/  HFMA2 R11, R35, R2.reuse.H1_H1, -72, -72 ;  /* 0xd480d480230b7431 */ /* 0x080fe40000060002 */
[----:B------:R-:W-:Y:S02]  /*5750*/  HADD2.F32 R36, -RZ, R36.H1_H1 ;  /* 0x30000024ff247230 */ /* 0x000fe40000004100 */
[-C--:B------:R-:W-:Y:S02]  /*5760*/  HFMA2 R29, R29, R2.reuse.H1_H1, -72, -72 ;  /* 0xd480d4801d1d7431 */ /* 0x080fe40000060002 */
[----:B------:R-:W-:Y:S02]  /*5770*/  HADD2.F32 R35, -RZ, R7.H1_H1 ;  /* 0x30000007ff237230 */ /* 0x000fe40000004100 */
[C---:B------:R-:W-:Y:S01]  /*5780*/  FFMA.FTZ R25, R34.reuse, R38, R25 ;  /* 0x0000002622197223 */ /* 0x040fe20000010019 */
[----:B------:R-:W-:Y:S01]  /*5790*/  FFMA.FTZ R13, R34, R40, R13 ;  /* 0x00000028220d7223 */ /* 0x000fe2000001000d */
[----:B------:R-:W-:-:S02]  /*57a0*/  HFMA2 R7, R31, R2.H1_H1, -72, -72 ;  /* 0xd480d4801f077431 */ /* 0x000fc40000060002 */
[C---:B------:R-:W-:Y:S01]  /*57b0*/  FFMA.FTZ R39, R12.reuse, R36, R39 ;  /* 0x000000240c277223 */ /* 0x040fe20000010027 */
        /* <DEDUP_REMOVED lines=14> */
[----:B------:R-:W-:Y:S01]  /*58a0*/  FFMA.FTZ R14, R29, R6, R30 ;  /* 0x000000061d0e7223 */ /* 0x000fe2000001001e */
[C---:B------:R-:W-:Y:S01]  /*58b0*/  FFMA.FTZ R29, R6.reuse, R7, R12 ;  /* 0x00000007061d7223 */ /* 0x040fe2000001000c */
[----:B------:R-:W-:Y:S01]  /*58c0*/  FFMA.FTZ R10, R6, R13, R25 ;  /* 0x0000000d060a7223 */ /* 0x000fe20000010019 */
[----:B---3--:R-:W-:Y:S01]  /*58d0*/  LOP3.LUT R7, R16, 0xf000f, RZ, 0xc0, !PT ;  /* 0x000f000f10077812 */ /* 0x008fe200078ec0ff */
        /* <DEDUP_REMOVED lines=8> */
[----:B------:R-:W-:Y:S02]  /*5960*/  HADD2 R38, R11, -1032, -1032 ;  /* 0xe408e4080b267430 */ /* 0x000fe40000000000 */
[----:B------:R-:W-:Y:S01]  /*5970*/  HADD2 R40, R12, -1032, -1032 ;  /* 0xe408e4080c287430 */ /* 0x000fe20000000000 */
[----:B------:R-:W-:Y:S01]  /*5980*/  LOP3.LUT R13, R13, 0x64006400, RZ, 0xfc, !PT ;  /* 0x640064000d0d7812 */ /* 0x000fe200078efcff */
[----:B0-----:R-:W-:-:S02]  /*5990*/  HADD2.F32 R6, -RZ, R8.H0_H0 ;  /* 0x20000008ff067230 */ /* 0x001fc40000004100 */
[----:B------:R-:W-:Y:S02]  /*59a0*/  HADD2.F32 R11, -RZ, R41.H0_H0 ;  /* 0x20000029ff0b7230 */ /* 0x000fe40000004100 */
[--C-:B------:R-:W-:Y:S02]  /*59b0*/  HADD2.F32 R36, -RZ, R9.reuse.H0_H0 ;  /* 0x20000009ff247230 */ /* 0x100fe40000004100 */
[----:B------:R-:W-:Y:S02]  /*59c0*/  HADD2.F32 R37, -RZ, R9.H1_H1 ;  /* 0x30000009ff257230 */ /* 0x000fe40000004100 */
[----:B------:R-:W-:Y:S02]  /*59d0*/  HADD2.F32 R43, -RZ, R38.H0_H0 ;  /* 0x20000026ff2b7230 */ /* 0x000fe40000004100 */
[----:B------:R-:W-:Y:S02]  /*59e0*/  HADD2 R39, R13, -1032, -1032 ;  /* 0xe408e4080d277430 */ /* 0x000fe40000000000 */
[----:B------:R-:W-:-:S02]  /*59f0*/  HADD2.F32 R9, -RZ, R40.H0_H0 ;  /* 0x20000028ff097230 */ /* 0x000fc40000004100 */
[----:B------:R-:W-:Y:S01]  /*5a00*/  FFMA.FTZ R42, R11, R6, RZ ;  /* 0x000000060b2a7223 */ /* 0x000fe200000100ff */
[----:B------:R-:W-:Y:S01]  /*5a10*/  HADD2.F32 R8, -RZ, R8.H1_H1 ;  /* 0x30000008ff087230 */ /* 0x000fe20000004100 */
[----:B------:R-:W-:Y:S01]  /*5a20*/  LOP3.LUT R30, R16, 0xf000f0, RZ, 0xc0, !PT ;  /* 0x00f000f0101e7812 */ /* 0x000fe200078ec0ff */
[----:B------:R-:W-:Y:S01]  /*5a30*/  HADD2.F32 R41, -RZ, R41.H1_H1 ;  /* 0x30000029ff297230 */ /* 0x000fe20000004100 */
[----:B------:R-:W-:Y:S01]  /*5a40*/  SHF.R.U32.HI R31, RZ, 0x8, R16 ;  /* 0x00000008ff1f7819 */ /* 0x000fe20000011610 */
[----:B------:R-:W0:Y:S01]  /*5a50*/  LDS.64 R12, [UR4+0x38] ;  /* 0x00003804ff0c7984 */ /* 0x000e220008000a00 */
[----:B------:R-:W-:Y:S01]  /*5a60*/  LOP3.LUT R16, R17, 0xf000f0, RZ, 0xc0, !PT ;  /* 0x00f000f011107812 */ /* 0x000fe200078ec0ff */
[C---:B------:R-:W-:Y:S01]  /*5a70*/  FFMA.FTZ R11, R6.reuse, R43, RZ ;  /* 0x0000002b060b7223 */ /* 0x040fe200000100ff */
[----:B------:R-:W-:Y:S01]  /*5a80*/  FFMA.FTZ R43, R6, R9, RZ ;  /* 0x00000009062b7223 */ /* 0x000fe200000100ff */
[----:B------:R-:W-:Y:S02]  /*5a90*/  HADD2.F32 R7, -RZ, R39.H0_H0 ;  /* 0x20000027ff077230 */ /* 0x000fe40000004100 */
[----:B------:R-:W-:Y:S01]  /*5aa0*/  FFMA.FTZ R9, R41, R8, R42 ;  /* 0x0000000829097223 */ /* 0x000fe2000001002a */
[----:B------:R-:W-:-:S02]  /*5ab0*/  LOP3.LUT R34, R18, 0xf000f0, RZ, 0xc0, !PT ;  /* 0x00f000f012227812 */ /* 0x000fc400078ec0ff */
[----:B------:R-:W-:Y:S02]  /*5ac0*/  LOP3.LUT R41, R30, 0x64006400, RZ, 0xfc, !PT ;  /* 0x640064001e297812 */ /* 0x000fe400078efcff */
[----:B------:R-:W-:Y:S01]  /*5ad0*/  LOP3.LUT R45, R16, 0x64006400, RZ, 0xfc, !PT ;  /* 0x64006400102d7812 */ /* 0x000fe200078efcff */
[----:B------:R-:W-:Y:S01]  /*5ae0*/  FFMA.FTZ R7, R6, R7, RZ ;  /* 0x0000000706077223 */ /* 0x000fe200000100ff */
[----:B------:R-:W-:Y:S01]  /*5af0*/  LOP3.LUT R35, R19, 0xf000f0, RZ, 0xc0, !PT ;  /* 0x00f000f013237812 */ /* 0x000fe200078ec0ff */
[----:B------:R-:W-:Y:S01]  /*5b00*/  HADD2.F32 R40, -RZ, R40.H1_H1 ;  /* 0x30000028ff287230 */ /* 0x000fe20000004100 */
[----:B------:R-:W-:Y:S01]  /*5b10*/  LOP3.LUT R47, R34, 0x64006400, RZ, 0xfc, !PT ;  /* 0x64006400222f7812 */ /* 0x000fe200078efcff */
[-C--:B------:R-:W-:Y:S02]  /*5b20*/  HFMA2 R6, R41, R2.reuse.H1_H1, -72, -72 ;  /* 0xd480d48029067431 */ /* 0x080fe40000060002 */
[----:B------:R-:W-:Y:S02]  /*5b30*/  HADD2.F32 R38, -RZ, R38.H1_H1 ;  /* 0x30000026ff267230 */ /* 0x000fe40000004100 */
[-C--:B------:R-:W-:Y:S01]  /*5b40*/  HFMA2 R16, R45, R2.reuse.H1_H1, -72, -72 ;  /* 0xd480d4802d107431 */ /* 0x080fe20000060002 */
[----:B------:R-:W-:Y:S01]  /*5b50*/  LOP3.LUT R35, R35, 0x64006400, RZ, 0xfc, !PT ;  /* 0x6400640023237812 */ /* 0x000fe200078efcff */
[----:B------:R-:W-:Y:S01]  /*5b60*/  FFMA.FTZ R43, R8, R40, R43 ;  /* 0x00000028082b7223 */ /* 0x000fe2000001002b */
[----:B------:R-:W-:-:S02]  /*5b70*/  HFMA2 R30, R47, R2.H1_H1, -72, -72 ;  /* 0xd480d4802f1e7431 */ /* 0x000fc40000060002 */
[----:B------:R-:W-:Y:S02]  /*5b80*/  HADD2.F32 R41, -RZ, R39.H1_H1 ;  /* 0x30000027ff297230 */ /* 0x000fe40000004100 */
[----:B------:R-:W-:Y:S02]  /*5b90*/  HADD2.F32 R40, -RZ, R6.H0_H0 ;  /* 0x20000006ff287230 */ /* 0x000fe40000004100 */
[C---:B------:R-:W-:Y:S01]  /*5ba0*/  FFMA.FTZ R11, R8.reuse, R38, R11 ;  /* 0x00000026080b7223 */ /* 0x040fe2000001000b */
[----:B------:R-:W-:Y:S02]  /*5bb0*/  HADD2.F32 R39, -RZ, R16.H0_H0 ;  /* 0x20000010ff277230 */ /* 0x000fe40000004100 */
[----:B------:R-:W-:Y:S02]  /*5bc0*/  HFMA2 R34, R35, R2.H1_H1, -72, -72 ;  /* 0xd480d48023227431 */ /* 0x000fe40000060002 */
[----:B------:R-:W-:Y:S02]  /*5bd0*/  HADD2.F32 R38, -RZ, R30.H0_H0 ;  /* 0x2000001eff267230 */ /* 0x000fe40000004100 */
[----:B------:R-:W-:Y:S01]  /*5be0*/  FFMA.FTZ R7, R8, R41, R7 ;  /* 0x0000002908077223 */ /* 0x000fe20000010007 */
[----:B------:R-:W-:Y:S01]  /*5bf0*/  FFMA.FTZ R8, R40, R36, R9 ;  /* 0x0000002428087223 */ /* 0x000fe20000010009 */
[----:B------:R-:W-:Y:S01]  /*5c00*/  FFMA.FTZ R40, R36, R39, R11 ;  /* 0x0000002724287223 */ /* 0x000fe2000001000b */
[----:B------:R-:W-:-:S02]  /*5c10*/  HADD2.F32 R9, -RZ, R6.H1_H1 ;  /* 0x30000006ff097230 */ /* 0x000fc40000004100 */
[----:B------:R-:W-:Y:S02]  /*5c20*/  HADD2.F32 R11, -RZ, R34.H0_H0 ;  /* 0x20000022ff0b7230 */ /* 0x000fe40000004100 */
[----:B------:R-:W-:Y:S01]  /*5c30*/  HADD2.F32 R6, -RZ, R16.H1_H1 ;  /* 0x30000010ff067230 */ /* 0x000fe20000004100 */
[----:B------:R-:W-:Y:S01]  /*5c40*/  SHF.R.U32.HI R18, RZ, 0x8, R18 ;  /* 0x00000008ff127819 */ /* 0x000fe20000011612 */
[C---:B------:R-:W-:Y:S01]  /*5c50*/  FFMA.FTZ R43, R36.reuse, R38, R43 ;  /* 0x00000026242b7223 */ /* 0x040fe2000001002b */
[----:B------:R-:W-:Y:S02]  /*5c60*/  HADD2.F32 R38, -RZ, R30.H1_H1 ;  /* 0x3000001eff267230 */ /* 0x000fe40000004100 */
[----:B------:R-:W-:Y:S01]  /*5c70*/  FFMA.FTZ R7, R36, R11, R7 ;  /* 0x0000000b24077223 */ /* 0x000fe20000010007 */
[----:B------:R-:W-:Y:S02]  /*5c80*/  HADD2.F32 R34, -RZ, R34.H1_H1 ;  /* 0x30000022ff227230 */ /* 0x000fe40000004100 */
[----:B------:R-:W-:Y:S01]  /*5c90*/  FFMA.FTZ R30, R37, R6, R40 ;  /* 0x00000006251e7223 */ /* 0x000fe20000010028 */
[----:B------:R-:W-:Y:S01]  /*5ca0*/  SHF.R.U32.HI R17, RZ, 0x8, R17 ;  /* 0x00000008ff117819 */ /* 0x000fe20000011611 */
[----:B------:R-:W-:Y:S01]  /*5cb0*/  FFMA.FTZ R16, R9, R37, R8 ;  /* 0x0000002509107223 */ /* 0x000fe20000010008 */
[----:B------:R-:W-:-:S02]  /*5cc0*/  LOP3.LUT R6, R31, 0xf000f, RZ, 0xc0, !PT ;  /* 0x000f000f1f067812 */ /* 0x000fc400078ec0ff */
[----:B------:R-:W-:Y:S01]  /*5cd0*/  LOP3.LUT R11, R18, 0xf000f, RZ, 0xc0, !PT ;  /* 0x000f000f120b7812 */ /* 0x000fe200078ec0ff */
[C---:B------:R-:W-:Y:S01]  /*5ce0*/  FFMA.FTZ R8, R37.reuse, R38, R43 ;  /* 0x0000002625087223 */ /* 0x040fe2000001002b */
[----:B------:R-:W-:Y:S01]  /*5cf0*/  SHF.R.U32.HI R19, RZ, 0x8, R19 ;  /* 0x00000008ff137819 */ /* 0x000fe20000011613 */
[----:B------:R-:W-:Y:S01]  /*5d00*/  FFMA.FTZ R37, R37, R34, R7 ;  /* 0x0000002225257223 */ /* 0x000fe20000010007 */
        /* <DEDUP_REMOVED lines=8> */
[----:B0-----:R-:W-:-:S02]  /*5d90*/  HADD2.F32 R9, -RZ, R12.H0_H0 ;  /* 0x2000000cff097230 */ /* 0x001fc40000004100 */
[----:B------:R-:W-:Y:S02]  /*5da0*/  HADD2 R34, R7, -1032, -1032 ;  /* 0xe408e40807227430 */ /* 0x000fe40000000000 */
[----:B------:R-:W-:Y:S02]  /*5db0*/  HADD2.F32 R41, -RZ, R11.H0_H0 ;  /* 0x2000000bff297230 */ /* 0x000fe40000004100 */
[----:B------:R-:W-:Y:S02]  /*5dc0*/  HADD2 R7, R36, -1032, -1032 ;  /* 0xe408e40824077430 */ /* 0x000fe40000000000 */
[----:B------:R-:W-:Y:S01]  /*5dd0*/  HADD2.F32 R39, -RZ, R35.H0_H0 ;  /* 0x20000023ff277230 */ /* 0x000fe20000004100 */
[----:B------:R-:W-:Y:S02]  /*5de0*/  LOP3.LUT R31, R31, 0xf000f0, RZ, 0xc0, !PT ;  /* 0x00f000f01f1f7812 */ /* 0x000fe400078ec0ff */
[----:B------:R-:W-:Y:S01]  /*5df0*/  LOP3.LUT R17, R17, 0xf000f0, RZ, 0xc0, !PT ;  /* 0x00f000f011117812 */ /* 0x000fe200078ec0ff */
[----:B------:R-:W-:-:S02]  /*5e00*/  HADD2.F32 R43, -RZ, R34.H0_H0 ;  /* 0x20000022ff2b7230 */ /* 0x000fc40000004100 */
[----:B------:R-:W-:Y:S01]  /*5e10*/  FFMA.FTZ R41, R41, R9, R16 ;  /* 0x0000000929297223 */ /* 0x000fe20000010010 */
[----:B------:R-:W-:Y:S02]  /*5e20*/  HADD2.F32 R36, -RZ, R7.H0_H0 ;  /* 0x20000007ff247230 */ /* 0x000fe40000004100 */
[----:B------:R-:W-:Y:S01]  /*5e30*/  FFMA.FTZ R39, R9, R39, R8 ;  /* 0x0000002709277223 */ /* 0x000fe20000010008 */
[----:B------:R-:W-:Y:S01]  /*5e40*/  HADD2.F32 R12, -RZ, R12.H1_H1 ;  /* 0x3000000cff0c7230 */ /* 0x000fe20000004100 */
        /* <DEDUP_REMOVED lines=8> */
[----:B------:R-:W-:Y:S01]  /*5ed0*/  FFMA.FTZ R9, R8, R12, R41 ;  /* 0x0000000c08097223 */ /* 0x000fe20000010029 */
[----:B------:R-:W-:Y:S01]  /*5ee0*/  FFMA.FTZ R39, R12, R16, R39 ;  /* 0x000000100c277223 */ /* 0x000fe20000010027 */
[----:B------:R-:W-:-:S02]  /*5ef0*/  HFMA2 R16, R31, R2.H1_H1, -72, -72 ;  /* 0xd480d4801f107431 */ /* 0x000fc40000060002 */
[----:B------:R-:W-:Y:S02]  /*5f00*/  HADD2.F32 R11, -RZ, R34.H1_H1 ;  /* 0x30000022ff0b7230 */ /* 0x000fe40000004100 */
[-C--:B------:R-:W-:Y:S01]  /*5f10*/  HFMA2 R8, R17, R2.reuse.H1_H1, -72, -72 ;  /* 0xd480d48011087431 */ /* 0x080fe20000060002 */
[----:B------:R-:W-:Y:S02]  /*5f20*/  LOP3.LUT R17, R18, 0x64006400, RZ, 0xfc, !PT ;  /* 0x6400640012117812 */ /* 0x000fe400078efcff */
[----:B------:R-:W-:Y:S01]  /*5f30*/  LOP3.LUT R19, R19, 0x64006400, RZ, 0xfc, !PT ;  /* 0x6400640013137812 */ /* 0x000fe200078efcff */
[----:B------:R-:W-:Y:S02]  /*5f40*/  HADD2.F32 R6, -RZ, R13.H0_H0 ;  /* 0x2000000dff067230 */ /* 0x000fe40000004100 */
[----:B------:R-:W-:Y:S01]  /*5f50*/  FFMA.FTZ R11, R12, R11, R43 ;  /* 0x0000000b0c0b7223 */ /* 0x000fe2000001002b */
[----:B------:R-:W-:Y:S02]  /*5f60*/  HADD2.F32 R31, -RZ, R7.H1_H1 ;  /* 0x30000007ff1f7230 */ /* 0x000fe40000004100 */
[----:B------:R-:W-:-:S02]  /*5f70*/  HFMA2 R17, R17, R2.H1_H1, -72, -72 ;  /* 0xd480d48011117431 */ /* 0x000fc40000060002 */
[----:B------:R-:W-:Y:S02]  /*5f80*/  HADD2.F32 R18, -RZ, R16.H0_H0 ;  /* 0x20000010ff127230 */ /* 0x000fe40000004100 */
[----:B------:R-:W-:Y:S02]  /*5f90*/  HFMA2 R7, R19, R2.H1_H1, -72, -72 ;  /* 0xd480d48013077431 */ /* 0x000fe40000060002 */
[----:B------:R-:W-:Y:S02]  /*5fa0*/  HADD2.F32 R30, -RZ, R8.H0_H0 ;  /* 0x20000008ff1e7230 */ /* 0x000fe40000004100 */
[----:B------:R-:W-:Y:S01]  /*5fb0*/  FFMA.FTZ R31, R12, R31, R37 ;  /* 0x0000001f0c1f7223 */ /* 0x000fe20000010025 */
[----:B------:R-:W-:Y:S01]  /*5fc0*/  FFMA.FTZ R9, R18, R6, R9 ;  /* 0x0000000612097223 */ /* 0x000fe20000010009 */
[----:B------:R-:W-:Y:S02]  /*5fd0*/  HADD2.F32 R18, -RZ, R7.H0_H0 ;  /* 0x20000007ff127230 */ /* 0x000fe40000004100 */
[----:B------:R-:W-:Y:S01]  /*5fe0*/  FFMA.FTZ R30, R6, R30, R11 ;  /* 0x0000001e061e7223 */ /* 0x000fe2000001000b */
[----:B------:R-:W-:-:S02]  /*5ff0*/  HADD2.F32 R11, -RZ, R17.H0_H0 ;  /* 0x20000011ff0b7230 */ /* 0x000fc40000004100 */
[----:B------:R-:W-:Y:S01]  /*6000*/  FMUL.FTZ R14, R23, R14 ;  /* 0x0000000e170e7220 */ /* 0x000fe20000410000 */
[----:B------:R-:W-:Y:S02]  /*6010*/  HADD2.F32 R13, -RZ, R13.H1_H1 ;  /* 0x3000000dff0d7230 */ /* 0x000fe40000004100 */
[----:B------:R-:W-:Y:S01]  /*6020*/  FMUL.FTZ R10, R33, R10 ;  /* 0x0000000a210a7220 */ /* 0x000fe20000410000 */
[----:B------:R-:W-:Y:S02]  /*6030*/  HADD2.F32 R16, -RZ, R16.H1_H1 ;  /* 0x30000010ff107230 */ /* 0x000fe40000004100 */
        /* <DEDUP_REMOVED lines=8> */
[C---:B------:R-:W-:Y:S01]  /*60c0*/  FFMA.FTZ R11, R13.reuse, R12, R11 ;  /* 0x0000000c0d0b7223 */ /* 0x040fe2000001000b */
        /* <DEDUP_REMOVED lines=22> */
.L_x_5102:
        /* <DEDUP_REMOVED lines=8> */
.L_x_5101:
[----:B------:R-:W-:Y:S01]  /*62b0*/  ISETP.GE.AND P0, PT, R21, R28, PT ;  /* 0x0000001c1500720c */ /* 0x000fe20003f06270 */
[----:B------:R-:W-:-:S03]  /*62c0*/  ULDC UR5, c[0x0][0x268] ;  /* 0x00009a0000057ab9 */ /* 0x000fc60000000800 */
[----:B------:R-:W-:Y:S01]  /*62d0*/  ISETP.GE.OR P0, PT, R21, UR5, P0 ;  /* 0x0000000515007c0c */ /* 0x000fe20008706670 */
[----:B------:R-:W-:-:S12]  /*62e0*/  ULDC UR5, c[0x0][0x268] ;  /* 0x00009a0000057ab9 */ /* 0x000fd80000000800 */
[----:B------:R-:W-:Y:S05]  /*62f0*/  @P0 BRA `(.L_x_5104) ;  /* 0x0000001400080947 */ /* 0x000fea0003800000 */
.L_x_5106:
[----:B------:R-:W1:Y:S01]  /*6300*/  LDC R29, c[0x0][0x23c] ;  /* 0x00008f00ff1d7b82 */ /* 0x000e620000000800 */
        /* <DEDUP_REMOVED lines=9> */
[----:B------:R-:W-:Y:S01]  /*63a0*/  HFMA2.MMA R27, -RZ, RZ, 0, 0.015625 ;  /* 0x00002400ff1b7435 */ /* 0x000fe200000001ff */
[----:B-----5:R-:W-:Y:S02]  /*63b0*/  SHF.R.U32.HI R24, RZ, 0xf, R9 ;  /* 0x0000000fff187819 */ /* 0x020fe40000011609 */
[----:B------:R-:W1:Y:S01]  /*63c0*/  LDS.128 R20, [UR4] ;  /* 0x00000004ff147984 */ /* 0x000e620008000c00 */
[----:B------:R-:W-:Y:S02]  /*63d0*/  SHF.R.U32.HI R25, RZ, 0xe, R13 ;  /* 0x0000000eff197819 */ /* 0x000fe4000001160d */
[----:B------:R-:W-:Y:S02]  /*63e0*/  LOP3.LUT R24, R24, 0x10001, RZ, 0xc0, !PT ;  /* 0x0001000118187812 */ /* 0x000fe400078ec0ff */
[----:B------:R-:W-:Y:S02]  /*63f0*/  SHF.R.U32.HI R32, RZ, 0xf, R11 ;  /* 0x0000000fff207819 */ /* 0x000fe4000001160b */
[----:B0-----:R-:W-:-:S02]  /*6400*/  PRMT R2, R2, 0x5410, R27 ;  /* 0x0000541002027816 */ /* 0x001fc4000000001b */
[----:B------:R-:W-:Y:S02]  /*6410*/  LOP3.LUT R27, R24, 0x20002, R25, 0xf8, !PT ;  /* 0x00020002181b7812 */ /* 0x000fe400078ef819 */
[----:B------:R-:W-:Y:S02]  /*6420*/  SHF.R.U32.HI R24, RZ, 0xf, R8 ;  /* 0x0000000fff187819 */ /* 0x000fe40000011608 */
[----:B------:R-:W-:Y:S02]  /*6430*/  LOP3.LUT R34, R32, 0x10001, RZ, 0xc0, !PT ;  /* 0x0001000120227812 */ /* 0x000fe400078ec0ff */
[----:B------:R-:W-:Y:S02]  /*6440*/  SHF.R.U32.HI R37, RZ, 0xe, R15 ;  /* 0x0000000eff257819 */ /* 0x000fe4000001160f */
[----:B------:R-:W-:Y:S02]  /*6450*/  SHF.R.U32.HI R25, RZ, 0xe, R12 ;  /* 0x0000000eff197819 */ /* 0x000fe4000001160c */
[----:B------:R-:W-:-:S02]  /*6460*/  LOP3.LUT R24, R24, 0x10001, RZ, 0xc0, !PT ;  /* 0x0001000118187812 */ /* 0x000fc400078ec0ff */
[----:B------:R-:W-:Y:S02]  /*6470*/  LOP3.LUT R34, R34, 0x20002, R37, 0xf8, !PT ;  /* 0x0002000222227812 */ /* 0x000fe400078ef825 */
        /* <DEDUP_REMOVED lines=8> */
[----:B------:R-:W-:Y:S01]  /*6500*/  MOV R26, 0x3000 ;  /* 0x00003000001a7802 */ /* 0x000fe20000000f00 */
[----:B------:R-:W-:Y:S01]  /*6510*/  HADD2 R25, R25, -1028, -1028 ;  /* 0xe404e40419197430 */ /* 0x000fe20000000000 */
[----:B------:R-:W-:Y:S01]  /*6520*/  LOP3.LUT R24, R9, 0x380038, RZ, 0xc0, !PT ;  /* 0x0038003809187812 */ /* 0x000fe200078ec0ff */
[----:B------:R-:W-:Y:S01]  /*6530*/  HADD2 R43, R38, -1028, -1028 ;  /* 0xe404e404262b7430 */ /* 0x000fe20000000000 */
[----:B------:R-:W-:Y:S01]  /*6540*/  PRMT R3, R3, 0x5410, R26 ;  /* 0x0000541003037816 */ /* 0x000fe2000000001a */
[-C--:B-1----:R-:W-:Y:S01]  /*6550*/  HFMA2 R39, R25, R20.reuse, RZ.H0_H0 ;  /* 0x0000001419277231 */ /* 0x082fe200000400ff */
[----:B------:R-:W-:Y:S01]  /*6560*/  LOP3.LUT R24, R24, 0x64006400, RZ, 0xfc, !PT ;  /* 0x6400640018187812 */ /* 0x000fe200078efcff */
[----:B------:R-:W-:Y:S01]  /*6570*/  HFMA2.MMA R40, R41, R20, RZ ;  /* 0x0000001429287235 */ /* 0x000fe200000000ff */
[----:B------:R-:W-:Y:S01]  /*6580*/  SHF.R.U32.HI R26, RZ, 0xf, R10 ;  /* 0x0000000fff1a7819 */ /* 0x000fe2000001160a */
[----:B------:R-:W-:Y:S01]  /*6590*/  HFMA2 R38, R43, R20, RZ.H0_H0 ;  /* 0x000000142b267231 */ /* 0x000fe200000400ff */
[----:B------:R-:W-:Y:S01]  /*65a0*/  SHF.R.U32.HI R35, RZ, 0xe, R14 ;  /* 0x0000000eff237819 */ /* 0x000fe2000001160e */
[----:B------:R-:W-:Y:S01]  /*65b0*/  HFMA2 R42, R24, R3.H1_H1, -132, -132 ;  /* 0xd820d820182a7431 */ /* 0x000fe20000060003 */
[----:B------:R-:W-:-:S02]  /*65c0*/  LOP3.LUT R26, R26, 0x10001, RZ, 0xc0, !PT ;  /* 0x000100011a1a7812 */ /* 0x000fc400078ec0ff */
[----:B------:R-:W-:Y:S02]  /*65d0*/  LOP3.LUT R25, R11, 0x380038, RZ, 0xc0, !PT ;  /* 0x003800380b197812 */ /* 0x000fe400078ec0ff */
[----:B------:R-:W-:Y:S02]  /*65e0*/  LOP3.LUT R35, R26, 0x20002, R35, 0xf8, !PT ;  /* 0x000200021a237812 */ /* 0x000fe400078ef823 */
[----:B------:R-:W-:Y:S02]  /*65f0*/  LOP3.LUT R26, R8, 0x380038, RZ, 0xc0, !PT ;  /* 0x00380038081a7812 */ /* 0x000fe400078ec0ff */
[----:B------:R-:W-:Y:S02]  /*6600*/  SHF.R.U32.HI R11, RZ, 0x6, R11 ;  /* 0x00000006ff0b7819 */ /* 0x000fe4000001160b */
[----:B------:R-:W-:Y:S02]  /*6610*/  LOP3.LUT R26, R26, 0x64006400, RZ, 0xfc, !PT ;  /* 0x640064001a1a7812 */ /* 0x000fe400078efcff */
[----:B------:R-:W-:-:S02]  /*6620*/  SHF.R.U32.HI R8, RZ, 0x6, R8 ;  /* 0x00000006ff087819 */ /* 0x000fc40000011608 */
[----:B------:R-:W-:Y:S01]  /*6630*/  PRMT R4, R4, 0x5410, R5 ;  /* 0x0000541004047816 */ /* 0x000fe20000000005 */
[----:B------:R-:W-:-:S04]  /*6640*/  HFMA2 R26, R26, R3.H1_H1, -132, -132 ;  /* 0xd820d8201a1a7431 */ /* 0x000fc80000060003 */
[----:B------:R-:W-:Y:S01]  /*6650*/  HFMA2 R39, R26, R21, R39 ;  /* 0x000000151a277231 */ /* 0x000fe20000000027 */
[----:B--2---:R-:W-:Y:S02]  /*6660*/  SHF.R.U32.HI R32, RZ, 0xd, R17 ;  /* 0x0000000dff207819 */ /* 0x004fe40000011611 */
[----:B------:R-:W-:Y:S02]  /*6670*/  SHF.R.U32.HI R44, RZ, 0xd, R18 ;  /* 0x0000000dff2c7819 */ /* 0x000fe40000011612 */
[----:B------:R-:W-:Y:S02]  /*6680*/  LOP3.LUT R32, R27, 0x40004, R32, 0xf8, !PT ;  /* 0x000400041b207812 */ /* 0x000fe400078ef820 */
[----:B------:R-:W-:Y:S02]  /*6690*/  LOP3.LUT R27, R9, 0x70007, RZ, 0xc0, !PT ;  /* 0x00070007091b7812 */ /* 0x000fe400078ec0ff */
[----:B------:R-:W-:Y:S02]  /*66a0*/  SHF.R.U32.HI R9, RZ, 0x6, R9 ;  /* 0x00000006ff097819 */ /* 0x000fe40000011609 */
[----:B------:R-:W-:-:S02]  /*66b0*/  LOP3.LUT R27, R27, 0x64006400, RZ, 0xfc, !PT ;  /* 0x640064001b1b7812 */ /* 0x000fc400078efcff */
[----:B------:R-:W-:-:S03]  /*66c0*/  LOP3.LUT R32, R32, 0x64006400, RZ, 0xfc, !PT ;  /* 0x6400640020207812 */ /* 0x000fc600078efcff */
[----:B------:R-:W-:Y:S02]  /*66d0*/  HADD2 R27, R27, -1028, -1028 ;  /* 0xe404e4041b1b7430 */ /* 0x000fe40000000000 */
[----:B------:R-:W-:-:S04]  /*66e0*/  HADD2 R32, R32, -1028, -1028 ;  /* 0xe404e40420207430 */ /* 0x000fc80000000000 */
[----:B------:R-:W-:Y:S01]  /*66f0*/  HFMA2.MMA R37, R27, R20, RZ ;  /* 0x000000141b257235 */ /* 0x000fe200000000ff */
[----:B------:R-:W-:Y:S02]  /*6700*/  LOP3.LUT R20, R10, 0x380038, RZ, 0xc0, !PT ;  /* 0x003800380a147812 */ /* 0x000fe400078ec0ff */
[----:B------:R-:W-:Y:S02]  /*6710*/  SHF.R.U32.HI R10, RZ, 0x6, R10 ;  /* 0x00000006ff0a7819 */ /* 0x000fe4000001160a */
[----:B------:R-:W-:Y:S02]  /*6720*/  LOP3.LUT R24, R20, 0x64006400, RZ, 0xfc, !PT ;  /* 0x6400640014187812 */ /* 0x000fe400078efcff */
[----:B------:R-:W-:Y:S01]  /*6730*/  LOP3.LUT R20, R9, 0x70007, RZ, 0xc0, !PT ;  /* 0x0007000709147812 */ /* 0x000fe200078ec0ff */
[----:B------:R-:W-:Y:S01]  /*6740*/  HFMA2.MMA R37, R42, R21, R37 ;  /* 0x000000152a257235 */ /* 0x000fe20000000025 */
[----:B------:R-:W-:Y:S01]  /*6750*/  LOP3.LUT R42, R8, 0x70007, RZ, 0xc0, !PT ;  /* 0x00070007082a7812 */ /* 0x000fe200078ec0ff */
[----:B------:R-:W-:Y:S01]  /*6760*/  HFMA2 R27, R24, R3.H1_H1, -132, -132 ;  /* 0xd820d820181b7431 */ /* 0x000fe20000060003 */
[----:B------:R-:W-:-:S02]  /*6770*/  LOP3.LUT R24, R25, 0x64006400, RZ, 0xfc, !PT ;  /* 0x6400640019187812 */ /* 0x000fc400078efcff */
[----:B------:R-:W-:Y:S02]  /*6780*/  LOP3.LUT R20, R20, 0x64006400, RZ, 0xfc, !PT ;  /* 0x6400640014147812 */ /* 0x000fe400078efcff */
[----:B------:R-:W-:Y:S01]  /*6790*/  LOP3.LUT R42, R42, 0x64006400, RZ, 0xfc, !PT ;  /* 0x640064002a2a7812 */ /* 0x000fe200078efcff */
[----:B------:R-:W-:Y:S01]  /*67a0*/  HFMA2 R25, R24, R3.H1_H1, -132, -132 ;  /* 0xd820d82018197431 */ /* 0x000fe20000060003 */
[-C--:B------:R-:W-:Y:S01]  /*67b0*/  HFMA2.MMA R40, R27, R21.reuse, R40 ;  /* 0x000000151b287235 */ /* 0x080fe20000000028 */
[----:B------:R-:W-:Y:S01]  /*67c0*/  HADD2 R24, R20, -1028, -1028 ;  /* 0xe404e40414187430 */ /* 0x000fe20000000000 */
[----:B------:R-:W-:Y:S01]  /*67d0*/  LOP3.LUT R20, R10, 0x70007, RZ, 0xc0, !PT ;  /* 0x000700070a147812 */ /* 0x000fe200078ec0ff */
[----:B------:R-:W-:Y:S02]  /*67e0*/  HADD2 R42, R42, -1028, -1028 ;  /* 0xe404e4042a2a7430 */ /* 0x000fe40000000000 */
[----:B------:R-:W-:Y:S01]  /*67f0*/  HFMA2.MMA R38, R25, R21, R38 ;  /* 0x0000001519267235 */ /* 0x000fe20000000026 */
[----:B------:R-:W-:Y:S01]  /*6800*/  LOP3.LUT R20, R20, 0x64006400, RZ, 0xfc, !PT ;  /* 0x6400640014147812 */ /* 0x000fe200078efcff */
[----:B------:R-:W-:Y:S01]  /*6810*/  HFMA2 R37, R24, R22, R37 ;  /* 0x0000001618257231 */ /* 0x000fe20000000025 */
[----:B------:R-:W-:Y:S01]  /*6820*/  SHF.R.U32.HI R21, RZ, 0xd, R16 ;  /* 0x0000000dff157819 */ /* 0x000fe20000011610 */
[----:B------:R-:W0:Y:S01]  /*6830*/  LDS.128 R24, [UR4+0x10] ;  /* 0x00001004ff187984 */ /* 0x000e220008000c00 */
[----:B------:R-:W-:Y:S01]  /*6840*/  HFMA2.MMA R39, R42, R22, R39 ;  /* 0x000000162a277235 */ /* 0x000fe20000000027 */
[----:B------:R-:W-:Y:S01]  /*6850*/  HADD2 R41, R20, -1028, -1028 ;  /* 0xe404e40414297430 */ /* 0x000fe20000000000 */
[----:B------:R-:W-:-:S02]  /*6860*/  LOP3.LUT R20, R36, 0x40004, R21, 0xf8, !PT ;  /* 0x0004000424147812 */ /* 0x000fc400078ef815 */
[----:B------:R-:W-:Y:S01]  /*6870*/  LOP3.LUT R36, R11, 0x70007, RZ, 0xc0, !PT ;  /* 0x000700070b247812 */ /* 0x000fe200078ec0ff */
[----:B------:R-:W-:Y:S01]  /*6880*/  HFMA2 R40, R41, R22, R40 ;  /* 0x0000001629287231 */ /* 0x000fe20000000028 */
[----:B------:R-:W-:Y:S02]  /*6890*/  LOP3.LUT R21, R35, 0x40004, R44, 0xf8, !PT ;  /* 0x0004000423157812 */ /* 0x000fe400078ef82c */
[----:B------:R-:W-:Y:S02]  /*68a0*/  LOP3.LUT R36, R36, 0x64006400, RZ, 0xfc, !PT ;  /* 0x6400640024247812 */ /* 0x000fe400078efcff */
[----:B------:R-:W-:Y:S02]  /*68b0*/  SHF.R.U32.HI R35, RZ, 0xd, R19 ;  /* 0x0000000dff237819 */ /* 0x000fe40000011613 */
[----:B------:R-:W-:Y:S01]  /*68c0*/  LOP3.LUT R42, R9, 0x380038, RZ, 0xc0, !PT ;  /* 0x00380038092a7812 */ /* 0x000fe200078ec0ff */
[----:B------:R-:W-:Y:S01]  /*68d0*/  HADD2 R41, R36, -1028, -1028 ;  /* 0xe404e40424297430 */ /* 0x000fe20000000000 */
[----:B------:R-:W-:-:S02]  /*68e0*/  LOP3.LUT R36, R8, 0x380038, RZ, 0xc0, !PT ;  /* 0x0038003808247812 */ /* 0x000fc400078ec0ff */
[----:B------:R-:W-:Y:S02]  /*68f0*/  LOP3.LUT R34, R34, 0x40004, R35, 0xf8, !PT ;  /* 0x0004000422227812 */ /* 0x000fe400078ef823 */
[----:B------:R-:W-:Y:S01]  /*6900*/  LOP3.LUT R36, R36, 0x64006400, RZ, 0xfc, !PT ;  /* 0x6400640024247812 */ /* 0x000fe200078efcff */
[----:B------:R-:W-:Y:S01]  /*6910*/  HFMA2.MMA R38, R41, R22, R38 ;  /* 0x0000001629267235 */ /* 0x000fe20000000026 */
[----:B------:R-:W-:Y:S02]  /*6920*/  LOP3.LUT R41, R10, 0x380038, RZ, 0xc0, !PT ;  /* 0x003800380a297812 */ /* 0x000fe400078ec0ff */
[----:B------:R-:W-:Y:S01]  /*6930*/  LOP3.LUT R22, R11, 0x380038, RZ, 0xc0, !PT ;  /* 0x003800380b167812 */ /* 0x000fe200078ec0ff */
[----:B------:R-:W-:Y:S01]  /*6940*/  HFMA2 R36, R36, R3.H1_H1, -132, -132 ;  /* 0xd820d82024247431 */ /* 0x000fe20000060003 */
[----:B------:R-:W-:Y:S02]  /*6950*/  LOP3.LUT R35, R8, 0x1c001c0, RZ, 0xc0, !PT ;  /* 0x01c001c008237812 */ /* 0x000fe400078ec0ff */
[----:B------:R-:W-:-:S02]  /*6960*/  LOP3.LUT R8, R41, 0x64006400, RZ, 0xfc, !PT ;  /* 0x6400640029087812 */ /* 0x000fc400078efcff */
        /* <DEDUP_REMOVED lines=9> */
[-C--:B------:R-:W-:Y:S01]  /*6a00*/  HFMA2.MMA R40, R41, R23.reuse, R40 ;  /* 0x0000001729287235 */ /* 0x080fe20000000028 */
[----:B------:R-:W-:Y:S01]  /*6a10*/  LOP3.LUT R42, R42, 0x64006400, RZ, 0xfc, !PT ;  /* 0x640064002a2a7812 */ /* 0x000fe200078efcff */
[----:B0-----:R-:W-:Y:S01]  /*6a20*/  HFMA2 R35, R8, R24, R39 ;  /* 0x0000001808237231 */ /* 0x001fe20000000027 */
[----:B------:R-:W-:Y:S01]  /*6a30*/  LOP3.LUT R9, R9, 0x1c001c0, RZ, 0xc0, !PT ;  /* 0x01c001c009097812 */ /* 0x000fe200078ec0ff */
[-C--:B------:R-:W-:Y:S01]  /*6a40*/  HFMA2 R11, R11, R2.reuse.H1_H1, -20, -20 ;  /* 0xcd00cd000b0b7431 */ /* 0x080fe20000060002 */
[----:B------:R-:W-:Y:S01]  /*6a50*/  LOP3.LUT R8, R12, 0x70007, RZ, 0xc0, !PT ;  /* 0x000700070c087812 */ /* 0x000fe200078ec0ff */
[----:B------:R-:W-:Y:S01]  /*6a60*/  HFMA2 R42, R42, R3.H1_H1, -132, -132 ;  /* 0xd820d8202a2a7431 */ /* 0x000fe20000060003 */
[----:B------:R-:W-:Y:S01]  /*6a70*/  LOP3.LUT R9, R9, 0x64006400, RZ, 0xfc, !PT ;  /* 0x6400640009097812 */ /* 0x000fe200078efcff */
[----:B------:R-:W-:Y:S01]  /*6a80*/  HFMA2.MMA R38, R43, R23, R38 ;  /* 0x000000172b267235 */ /* 0x000fe20000000026 */
[----:B------:R-:W-:Y:S01]  /*6a90*/  LOP3.LUT R10, R14, 0x70007, RZ, 0xc0, !PT ;  /* 0x000700070e0a7812 */ /* 0x000fe200078ec0ff */
[----:B------:R-:W-:Y:S01]  /*6aa0*/  HFMA2 R37, R42, R23, R37 ;  /* 0x000000172a257231 */ /* 0x000fe20000000025 */
[----:B------:R-:W-:Y:S01]  /*6ab0*/  LOP3.LUT R8, R8, 0x64006400, RZ, 0xfc, !PT ;  /* 0x6400640008087812 */ /* 0x000fe200078efcff */
[-C--:B------:R-:W-:Y:S01]  /*6ac0*/  HFMA2 R36, R9, R2.reuse.H1_H1, -20, -20 ;  /* 0xcd00cd0009247431 */ /* 0x080fe20000060002 */
[----:B------:R-:W-:Y:S01]  /*6ad0*/  LOP3.LUT R9, R13, 0x70007, RZ, 0xc0, !PT ;  /* 0x000700070d097812 */ /* 0x000fe200078ec0ff */
[-C--:B------:R-:W-:Y:S01]  /*6ae0*/  HFMA2.MMA R40, R11, R24.reuse, R40 ;  /* 0x000000180b287235 */ /* 0x080fe20000000028 */
[----:B------:R-:W-:Y:S01]  /*6af0*/  LOP3.LUT R23, R22, 0x64006400, RZ, 0xfc, !PT ;  /* 0x6400640016177812 */ /* 0x000fe200078efcff */
[----:B------:R-:W-:Y:S01]  /*6b00*/  HADD2 R8, R8, -1028, -1028 ;  /* 0xe404e40408087430 */ /* 0x000fe20000000000 */
[----:B------:R-:W-:Y:S01]  /*6b10*/  LOP3.LUT R10, R10, 0x64006400, RZ, 0xfc, !PT ;  /* 0x640064000a0a7812 */ /* 0x000fe200078efcff */
[-C--:B------:R-:W-:Y:S01]  /*6b20*/  HFMA2.MMA R36, R36, R24.reuse, R37 ;  /* 0x0000001824247235 */ /* 0x080fe20000000025 */
[----:B------:R-:W-:Y:S01]  /*6b30*/  LOP3.LUT R9, R9, 0x64006400, RZ, 0xfc, !PT ;  /* 0x6400640009097812 */ /* 0x000fe200078efcff */
[----:B------:R-:W-:Y:S01]  /*6b40*/  HFMA2 R11, R23, R2.H1_H1, -20, -20 ;  /* 0xcd00cd00170b7431 */ /* 0x000fe20000060002 */
[----:B------:R-:W-:Y:S01]  /*6b50*/  LOP3.LUT R37, R13, 0x380038, RZ, 0xc0, !PT ;  /* 0x003800380d257812 */ /* 0x000fe200078ec0ff */
[----:B------:R-:W-:Y:S01]  /*6b60*/  HADD2 R23, R10, -1028, -1028 ;  /* 0xe404e4040a177430 */ /* 0x000fe20000000000 */
[----:B------:R-:W-:Y:S01]  /*6b70*/  LOP3.LUT R39, R14, 0x380038, RZ, 0xc0, !PT ;  /* 0x003800380e277812 */ /* 0x000fe200078ec0ff */
[-C--:B------:R-:W-:Y:S01]  /*6b80*/  HFMA2 R35, R8, R25.reuse, R35 ;  /* 0x0000001908237231 */ /* 0x080fe20000000023 */
[----:B------:R-:W-:Y:S01]  /*6b90*/  LOP3.LUT R8, R15, 0x70007, RZ, 0xc0, !PT ;  /* 0x000700070f087812 */ /* 0x000fe200078ec0ff */
[----:B------:R-:W-:Y:S01]  /*6ba0*/  HADD2 R9, R9, -1028, -1028 ;  /* 0xe404e40409097430 */ /* 0x000fe20000000000 */
[----:B------:R-:W-:Y:S01]  /*6bb0*/  HFMA2.MMA R24, R11, R24, R38 ;  /* 0x000000180b187235 */ /* 0x000fe20000000026 */
[----:B------:R-:W-:Y:S01]  /*6bc0*/  HFMA2 R23, R23, R25, R40 ;  /* 0x0000001917177231 */ /* 0x000fe20000000028 */
[----:B------:R-:W-:-:S02]  /*6bd0*/  LOP3.LUT R40, R12, 0x380038, RZ, 0xc0, !PT ;  /* 0x003800380c287812 */ /* 0x000fc400078ec0ff */
[----:B------:R-:W-:Y:S01]  /*6be0*/  LOP3.LUT R22, R8, 0x64006400, RZ, 0xfc, !PT ;  /* 0x6400640008167812 */ /* 0x000fe200078efcff */
[-C--:B------:R-:W-:Y:S01]  /*6bf0*/  HFMA2.MMA R36, R9, R25.reuse, R36 ;  /* 0x0000001909247235 */ /* 0x080fe20000000024 */
[----:B------:R-:W-:Y:S01]  /*6c00*/  LOP3.LUT R42, R40, 0x64006400, RZ, 0xfc, !PT ;  /* 0x64006400282a7812 */ /* 0x000fe200078efcff */
[----:B------:R-:W0:Y:S01]  /*6c10*/  LDS.128 R8, [UR4+0x20] ;  /* 0x00002004ff087984 */ /* 0x000e220008000c00 */
[----:B------:R-:W-:Y:S01]  /*6c20*/  SHF.R.U32.HI R12, RZ, 0x6, R12 ;  /* 0x00000006ff0c7819 */ /* 0x000fe2000001160c */
[----:B------:R-:W-:Y:S01]  /*6c30*/  HADD2 R41, R22, -1028, -1028 ;  /* 0xe404e40416297430 */ /* 0x000fe20000000000 */
[----:B------:R-:W-:Y:S01]  /*6c40*/  LOP3.LUT R38, R15, 0x380038, RZ, 0xc0, !PT ;  /* 0x003800380f267812 */ /* 0x000fe200078ec0ff */
[----:B------:R-:W-:Y:S01]  /*6c50*/  HFMA2 R42, R42, R3.H1_H1, -132, -132 ;  /* 0xd820d8202a2a7431 */ /* 0x000fe20000060003 */
[----:B------:R-:W-:Y:S02]  /*6c60*/  SHF.R.U32.HI R22, RZ, 0x6, R15 ;  /* 0x00000006ff167819 */ /* 0x000fe4000001160f */
[----:B------:R-:W-:Y:S01]  /*6c70*/  LOP3.LUT R15, R12, 0x70007, RZ, 0xc0, !PT ;  /* 0x000700070c0f7812 */ /* 0x000fe200078ec0ff */
[----:B------:R-:W-:Y:S01]  /*6c80*/  HFMA2.MMA R24, R41, R25, R24 ;  /* 0x0000001929187235 */ /* 0x000fe20000000018 */
[----:B------:R-:W-:-:S02]  /*6c90*/  LOP3.LUT R44, R37, 0x64006400, RZ, 0xfc, !PT ;  /* 0x64006400252c7812 */ /* 0x000fc400078efcff */
[----:B------:R-:W-:Y:S02]  /*6ca0*/  LOP3.LUT R38, R38, 0x64006400, RZ, 0xfc, !PT ;  /* 0x6400640026267812 */ /* 0x000fe400078efcff */
[----:B------:R-:W-:Y:S01]  /*6cb0*/  LOP3.LUT R40, R39, 0x64006400, RZ, 0xfc, !PT ;  /* 0x6400640027287812 */ /* 0x000fe200078efcff */
[-C--:B------:R-:W-:Y:S01]  /*6cc0*/  HFMA2 R37, R44, R3.reuse.H1_H1, -132, -132 ;  /* 0xd820d8202c257431 */ /* 0x080fe20000060003 */
[----:B------:R-:W-:Y:S01]  /*6cd0*/  LOP3.LUT R25, R15, 0x64006400, RZ, 0xfc, !PT ;  /* 0x640064000f197812 */ /* 0x000fe200078efcff */
[-C--:B------:R-:W-:Y:S01]  /*6ce0*/  HFMA2.MMA R15, R42, R26.reuse, R35 ;  /* 0x0000001a2a0f7235 */ /* 0x080fe20000000023 */
[----:B------:R-:W-:Y:S01]  /*6cf0*/  SHF.R.U32.HI R13, RZ, 0x6, R13 ;  /* 0x00000006ff0d7819 */ /* 0x000fe2000001160d */
[-C--:B------:R-:W-:Y:S01]  /*6d00*/  HFMA2 R35, R38, R3.reuse.H1_H1, -132, -132 ;  /* 0xd820d82026237431 */ /* 0x080fe20000060003 */
[----:B------:R-:W-:Y:S01]  /*6d10*/  SHF.R.U32.HI R14, RZ, 0x6, R14 ;  /* 0x00000006ff0e7819 */ /* 0x000fe2000001160e */
[----:B------:R-:W-:Y:S01]  /*6d20*/  HFMA2 R40, R40, R3.H1_H1, -132, -132 ;  /* 0xd820d82028287431 */ /* 0x000fe20000060003 */
[-C--:B------:R-:W-:Y:S01]  /*6d30*/  HFMA2.MMA R36, R37, R26.reuse, R36 ;  /* 0x0000001a25247235 */ /* 0x080fe20000000024 */
[----:B------:R-:W-:Y:S01]  /*6d40*/  HADD2 R38, R25, -1028, -1028 ;  /* 0xe404e40419267430 */ /* 0x000fe20000000000 */
[----:B------:R-:W-:Y:S01]  /*6d50*/  LOP3.LUT R25, R13, 0x70007, RZ, 0xc0, !PT ;  /* 0x000700070d197812 */ /* 0x000fe200078ec0ff */
[----:B------:R-:W-:Y:S01]  /*6d60*/  HFMA2 R23, R40, R26, R23 ;  /* 0x0000001a28177231 */ /* 0x000fe20000000017 */
[----:B------:R-:W-:Y:S01]  /*6d70*/  HFMA2.MMA R24, R35, R26, R24 ;  /* 0x0000001a23187235 */ /* 0x000fe20000000018 */
[----:B------:R-:W-:Y:S01]  /*6d80*/  HFMA2 R15, R38, R27, R15 ;  /* 0x0000001b260f7231 */ /* 0x000fe2000000000f */
        /* <DEDUP_REMOVED lines=11> */
[----:B------:R-:W-:Y:S01]  /*6e40*/  HFMA2 R38, R38, R3.H1_H1, -132, -132 ;  /* 0xd820d82026267431 */ /* 0x000fe20000060003 */
[----:B------:R-:W-:Y:S01]  /*6e50*/  LOP3.LUT R35, R13, 0x380038, RZ, 0xc0, !PT ;  /* 0x003800380d237812 */ /* 0x000fe200078ec0ff */
[----:B------:R-:W-:Y:S01]  /*6e60*/  HADD2 R42, R37, -1028, -1028 ;  /* 0xe404e404252a7430 */ /* 0x000fe20000000000 */
[----:B------:R-:W-:Y:S01]  /*6e70*/  LOP3.LUT R36, R25, 0x64006400, RZ, 0xfc, !PT ;  /* 0x6400640019247812 */ /* 0x000fe200078efcff */
[----:B------:R-:W-:Y:S01]  /*6e80*/  HFMA2.MMA R24, R39, R27, R24 ;  /* 0x0000001b27187235 */ /* 0x000fe20000000018 */
[----:B------:R-:W-:Y:S01]  /*6e90*/  LOP3.LUT R40, R35, 0x64006400, RZ, 0xfc, !PT ;  /* 0x6400640023287812 */ /* 0x000fe200078efcff */
[----:B------:R-:W-:Y:S01]  /*6ea0*/  HFMA2 R23, R42, R27, R23 ;  /* 0x0000001b2a177231 */ /* 0x000fe20000000017 */
[----:B------:R-:W-:Y:S01]  /*6eb0*/  LOP3.LUT R25, R13, 0x1c001c0, RZ, 0xc0, !PT ;  /* 0x01c001c00d197812 */ /* 0x000fe200078ec0ff */
[-C--:B------:R-:W-:Y:S01]  /*6ec0*/  HFMA2 R36, R36, R3.reuse.H1_H1, -132, -132 ;  /* 0xd820d82024247431 */ /* 0x080fe20000060003 */
[----:B------:R-:W-:Y:S01]  /*6ed0*/  LOP3.LUT R27, R22, 0x380038, RZ, 0xc0, !PT ;  /* 0x00380038161b7812 */ /* 0x000fe200078ec0ff */
[----:B------:R-:W-:Y:S01]  /*6ee0*/  HFMA2 R35, R40, R3.H1_H1, -132, -132 ;  /* 0xd820d82028237431 */ /* 0x000fe20000060003 */
[----:B------:R-:W-:Y:S01]  /*6ef0*/  LOP3.LUT R12, R12, 0x1c001c0, RZ, 0xc0, !PT ;  /* 0x01c001c00c0c7812 */ /* 0x000fe200078ec0ff */
[----:B0-----:R-:W-:Y:S01]  /*6f00*/  HFMA2 R15, R38, R8, R15 ;  /* 0x00000008260f7231 */ /* 0x001fe2000000000f */
        /* <DEDUP_REMOVED lines=10> */
[C---:B------:R-:W-:Y:S01]  /*6fb0*/  LOP3.LUT R35, R17.reuse, 0x380038, RZ, 0xc0, !PT ;  /* 0x0038003811237812 */ /* 0x040fe200078ec0ff */
[-C--:B------:R-:W-:Y:S01]  /*6fc0*/  HFMA2 R13, R27, R2.reuse.H1_H1, -20, -20 ;  /* 0xcd00cd001b0d7431 */ /* 0x080fe20000060002 */
[----:B------:R-:W-:Y:S01]  /*6fd0*/  LOP3.LUT R41, R40, 0x64006400, RZ, 0xfc, !PT ;  /* 0x6400640028297812 */ /* 0x000fe200078efcff */
[----:B------:R-:W-:Y:S01]  /*6fe0*/  HFMA2.MMA R26, R25, R9, R26 ;  /* 0x00000009191a7235 */ /* 0x000fe2000000001a */
[-C--:B------:R-:W-:Y:S01]  /*6ff0*/  HFMA2 R27, R14, R9.reuse, R15 ;  /* 0x000000090e1b7231 */ /* 0x080fe2000000000f */
[----:B------:R-:W-:Y:S01]  /*7000*/  LOP3.LUT R37, R17, 0x70007, RZ, 0xc0, !PT ;  /* 0x0007000711257812 */ /* 0x000fe200078ec0ff */
[----:B------:R-:W-:Y:S01]  /*7010*/  HFMA2 R25, R13, R9, R12 ;  /* 0x000000090d197231 */ /* 0x000fe2000000000c */
[----:B------:R-:W-:Y:S01]  /*7020*/  LOP3.LUT R22, R18, 0x380038, RZ, 0xc0, !PT ;  /* 0x0038003812167812 */ /* 0x000fe200078ec0ff */
[----:B------:R-:W-:Y:S01]  /*7030*/  HFMA2 R23, R38, R3.H1_H1, -132, -132 ;  /* 0xd820d82026177431 */ /* 0x000fe20000060003 */
[----:B------:R-:W0:Y:S01]  /*7040*/  LDS.128 R12, [UR4+0x30] ;  /* 0x00003004ff0c7984 */ /* 0x000e220008000c00 */
[----:B------:R-:W-:Y:S01]  /*7050*/  LOP3.LUT R38, R16, 0x70007, RZ, 0xc0, !PT ;  /* 0x0007000710267812 */ /* 0x000fe200078ec0ff */
[----:B------:R-:W-:Y:S01]  /*7060*/  HFMA2 R40, R41, R2.H1_H1, -20, -20 ;  /* 0xcd00cd0029287431 */ /* 0x000fe20000060002 */
[----:B------:R-:W-:-:S02]  /*7070*/  LOP3.LUT R39, R18, 0x70007, RZ, 0xc0, !PT ;  /* 0x0007000712277812 */ /* 0x000fc400078ec0ff */
[----:B------:R-:W-:Y:S01]  /*7080*/  HFMA2.MMA R23, R23, R8, R24 ;  /* 0x0000000817177235 */ /* 0x000fe20000000018 */
[----:B------:R-:W-:Y:S02]  /*7090*/  LOP3.LUT R24, R16, 0x380038, RZ, 0xc0, !PT ;  /* 0x0038003810187812 */ /* 0x000fe400078ec0ff */
[----:B------:R-:W-:Y:S02]  /*70a0*/  SHF.R.U32.HI R8, RZ, 0x6, R16 ;  /* 0x00000006ff087819 */ /* 0x000fe40000011610 */
[----:B------:R-:W-:Y:S02]  /*70b0*/  SHF.R.U32.HI R16, RZ, 0x6, R17 ;  /* 0x00000006ff107819 */ /* 0x000fe40000011611 */
[----:B------:R-:W-:Y:S01]  /*70c0*/  SHF.R.U32.HI R17, RZ, 0x6, R18 ;  /* 0x00000006ff117819 */ /* 0x000fe20000011612 */
[----:B------:R-:W-:Y:S01]  /*70d0*/  HFMA2.MMA R9, R40, R9, R23 ;  /* 0x0000000928097235 */ /* 0x000fe20000000017 */
        /* <DEDUP_REMOVED lines=16> */
[-C--:B------:R-:W-:Y:S01]  /*71e0*/  HFMA2 R24, R24, R3.reuse.H1_H1, -132, -132 ;  /* 0xd820d82018187431 */ /* 0x080fe20000060003 */
[----:B------:R-:W-:Y:S01]  /*71f0*/  HFMA2.MMA R9, R40, R10, R9 ;  /* 0x0000000a28097235 */ /* 0x000fe20000000009 */
[----:B------:R-:W-:Y:S01]  /*7200*/  HFMA2 R25, R38, R10, R25 ;  /* 0x0000000a26197231 */ /* 0x000fe20000000019 */
[----:B------:R-:W-:Y:S01]  /*7210*/  LOP3.LUT R26, R35, 0x64006400, RZ, 0xfc, !PT ;  /* 0x64006400231a7812 */ /* 0x000fe200078efcff */
[-C--:B------:R-:W-:Y:S01]  /*7220*/  HFMA2 R36, R36, R3.reuse.H1_H1, -132, -132 ;  /* 0xd820d82024247431 */ /* 0x080fe20000060003 */
[----:B------:R-:W-:Y:S01]  /*7230*/  LOP3.LUT R10, R8, 0x70007, RZ, 0xc0, !PT ;  /* 0x00070007080a7812 */ /* 0x000fe200078ec0ff */
[----:B------:R-:W-:Y:S01]  /*7240*/  HFMA2.MMA R27, R24, R11, R27 ;  /* 0x0000000b181b7235 */ /* 0x000fe2000000001b */
[-C--:B------:R-:W-:Y:S01]  /*7250*/  HFMA2 R24, R22, R3.reuse.H1_H1, -132, -132 ;  /* 0xd820d82016187431 */ /* 0x080fe20000060003 */
[----:B------:R-:W-:Y:S01]  /*7260*/  LOP3.LUT R23, R16, 0x70007, RZ, 0xc0, !PT ;  /* 0x0007000710177812 */ /* 0x000fe200078ec0ff */
[----:B------:R-:W-:Y:S01]  /*7270*/  HFMA2 R26, R26, R3.H1_H1, -132, -132 ;  /* 0xd820d8201a1a7431 */ /* 0x000fe20000060003 */
[----:B------:R-:W-:-:S02]  /*7280*/  LOP3.LUT R10, R10, 0x64006400, RZ, 0xfc, !PT ;  /* 0x640064000a0a7812 */ /* 0x000fc400078efcff */
[----:B------:R-:W-:Y:S02]  /*7290*/  LOP3.LUT R23, R23, 0x64006400, RZ, 0xfc, !PT ;  /* 0x6400640017177812 */ /* 0x000fe400078efcff */
[C---:B------:R-:W-:Y:S01]  /*72a0*/  LOP3.LUT R35, R18.reuse, 0x380038, RZ, 0xc0, !PT ;  /* 0x0038003812237812 */ /* 0x040fe200078ec0ff */
[----:B------:R-:W-:Y:S01]  /*72b0*/  HADD2 R22, R10, -1028, -1028 ;  /* 0xe404e4040a167430 */ /* 0x000fe20000000000 */
[-C--:B------:R-:W-:Y:S01]  /*72c0*/  HFMA2.MMA R19, R26, R11.reuse, R19 ;  /* 0x0000000b1a137235 */ /* 0x080fe20000000013 */
[----:B------:R-:W-:Y:S01]  /*72d0*/  HFMA2 R10, R24, R11, R25 ;  /* 0x0000000b180a7231 */ /* 0x000fe20000000019 */
[----:B------:R-:W-:Y:S01]  /*72e0*/  HFMA2.MMA R11, R36, R11, R9 ;  /* 0x0000000b240b7235 */ /* 0x000fe20000000009 */
[----:B0-----:R-:W-:Y:S01]  /*72f0*/  HFMA2 R9, R22, R12, R27 ;  /* 0x0000000c16097231 */ /* 0x001fe2000000001b */
[----:B------:R-:W-:Y:S01]  /*7300*/  LOP3.LUT R27, R18, 0x70007, RZ, 0xc0, !PT ;  /* 0x00070007121b7812 */ /* 0x000fe200078ec0ff */
[----:B------:R-:W-:Y:S01]  /*7310*/  HADD2 R38, R23, -1028, -1028 ;  /* 0xe404e40417267430 */ /* 0x000fe20000000000 */
[----:B------:R-:W-:-:S02]  /*7320*/  LOP3.LUT R25, R17, 0x70007, RZ, 0xc0, !PT ;  /* 0x0007000711197812 */ /* 0x000fc400078ec0ff */
[----:B------:R-:W-:Y:S02]  /*7330*/  LOP3.LUT R27, R27, 0x64006400, RZ, 0xfc, !PT ;  /* 0x640064001b1b7812 */ /* 0x000fe400078efcff */
[----:B------:R-:W-:Y:S01]  /*7340*/  LOP3.LUT R24, R16, 0x380038, RZ, 0xc0, !PT ;  /* 0x0038003810187812 */ /* 0x000fe200078ec0ff */
[-C--:B------:R-:W-:Y:S01]  /*7350*/  HFMA2.MMA R19, R38, R12.reuse, R19 ;  /* 0x0000000c26137235 */ /* 0x080fe20000000013 */
[----:B------:R-:W-:Y:S01]  /*7360*/  LOP3.LUT R36, R35, 0x64006400, RZ, 0xfc, !PT ;  /* 0x6400640023247812 */ /* 0x000fe200078efcff */
[----:B------:R-:W-:Y:S01]  /*7370*/  HADD2 R40, R27, -1028, -1028 ;  /* 0xe404e4041b287430 */ /* 0x000fe20000000000 */
[----:B------:R-:W-:Y:S02]  /*7380*/  LOP3.LUT R25, R25, 0x64006400, RZ, 0xfc, !PT ;  /* 0x6400640019197812 */ /* 0x000fe400078efcff */
[----:B------:R-:W-:Y:S01]  /*7390*/  LOP3.LUT R24, R24, 0x64006400, RZ, 0xfc, !PT ;  /* 0x6400640018187812 */ /* 0x000fe200078efcff */
[-C--:B------:R-:W-:Y:S01]  /*73a0*/  HFMA2 R36, R36, R3.reuse.H1_H1, -132, -132 ;  /* 0xd820d82024247431 */ /* 0x080fe20000060003 */
[----:B------:R-:W-:Y:S01]  /*73b0*/  LOP3.LUT R18, R18, 0x1c001c0, RZ, 0xc0, !PT ;  /* 0x01c001c012127812 */ /* 0x000fe200078ec0ff */
[----:B------:R-:W-:Y:S01]  /*73c0*/  HFMA2.MMA R11, R40, R12, R11 ;  /* 0x0000000c280b7235 */ /* 0x000fe2000000000b */
[----:B------:R-:W-:Y:S01]  /*73d0*/  HADD2 R25, R25, -1028, -1028 ;  /* 0xe404e40419197430 */ /* 0x000fe20000000000 */
[----:B------:R-:W-:Y:S01]  /*73e0*/  LOP3.LUT R16, R16, 0x1c001c0, RZ, 0xc0, !PT ;  /* 0x01c001c010107812 */ /* 0x000fe200078ec0ff */
[----:B------:R-:W-:Y:S01]  /*73f0*/  HFMA2 R24, R24, R3.H1_H1, -132, -132 ;  /* 0xd820d82018187431 */ /* 0x000fe20000060003 */
[----:B------:R-:W-:Y:S01]  /*7400*/  LOP3.LUT R27, R18, 0x64006400, RZ, 0xfc, !PT ;  /* 0x64006400121b7812 */ /* 0x000fe200078efcff */
[----:B------:R-:W-:Y:S01]  /*7410*/  HFMA2 R10, R25, R12, R10 ;  /* 0x0000000c190a7231 */ /* 0x000fe2000000000a */
[----:B------:R-:W-:-:S02]  /*7420*/  LOP3.LUT R12, R17, 0x1c001c0, RZ, 0xc0, !PT ;  /* 0x01c001c0110c7812 */ /* 0x000fc400078ec0ff */
[----:B------:R-:W-:Y:S01]  /*7430*/  LOP3.LUT R23, R16, 0x64006400, RZ, 0xfc, !PT ;  /* 0x6400640010177812 */ /* 0x000fe200078efcff */
[-C--:B------:R-:W-:Y:S01]  /*7440*/  HFMA2.MMA R11, R36, R13.reuse, R11 ;  /* 0x0000000d240b7235 */ /* 0x080fe2000000000b */
[----:B------:R-:W-:Y:S01]  /*7450*/  LOP3.LUT R26, R17, 0x380038, RZ, 0xc0, !PT ;  /* 0x00380038111a7812 */ /* 0x000fe200078ec0ff */
[-C--:B------:R-:W-:Y:S01]  /*7460*/  HFMA2 R16, R27, R2.reuse.H1_H1, -20, -20 ;  /* 0xcd00cd001b107431 */ /* 0x080fe20000060002 */
[----:B------:R-:W-:Y:S01]  /*7470*/  HFMA2.MMA R19, R24, R13, R19 ;  /* 0x0000000d18137235 */ /* 0x000fe20000000013 */
[----:B------:R-:W-:Y:S02]  /*7480*/  LOP3.LUT R22, R8, 0x380038, RZ, 0xc0, !PT ;  /* 0x0038003808167812 */ /* 0x000fe400078ec0ff */
[----:B------:R-:W-:Y:S01]  /*7490*/  LOP3.LUT R25, R12, 0x64006400, RZ, 0xfc, !PT ;  /* 0x640064000c197812 */ /* 0x000fe200078efcff */
[-C--:B------:R-:W-:Y:S01]  /*74a0*/  HFMA2 R12, R23, R2.reuse.H1_H1, -20, -20 ;  /* 0xcd00cd00170c7431 */ /* 0x080fe20000060002 */
[----:B------:R-:W-:Y:S01]  /*74b0*/  LOP3.LUT R26, R26, 0x64006400, RZ, 0xfc, !PT ;  /* 0x640064001a1a7812 */ /* 0x000fe200078efcff */
[-C--:B------:R-:W-:Y:S01]  /*74c0*/  HFMA2.MMA R11, R16, R14.reuse, R11 ;  /* 0x0000000e100b7235 */ /* 0x080fe2000000000b */
[----:B------:R-:W-:Y:S01]  /*74d0*/  LOP3.LUT R34, R34, 0x64006400, RZ, 0xfc, !PT ;  /* 0x6400640022227812 */ /* 0x000fe200078efcff */
[-C--:B------:R-:W-:Y:S01]  /*74e0*/  HFMA2 R25, R25, R2.reuse.H1_H1, -20, -20 ;  /* 0xcd00cd0019197431 */ /* 0x080fe20000060002 */
[----:B------:R-:W-:Y:S01]  /*74f0*/  LOP3.LUT R22, R22, 0x64006400, RZ, 0xfc, !PT ;  /* 0x6400640016167812 */ /* 0x000fe200078efcff */
[-C--:B------:R-:W-:Y:S01]  /*7500*/  HFMA2 R26, R26, R3.reuse.H1_H1, -132, -132 ;  /* 0xd820d8201a1a7431 */ /* 0x080fe20000060003 */
[----:B------:R-:W-:Y:S01]  /*7510*/  LOP3.LUT R8, R8, 0x1c001c0, RZ, 0xc0, !PT ;  /* 0x01c001c008087812 */ /* 0x000fe200078ec0ff */
[----:B------:R-:W-:Y:S01]  /*7520*/  HADD2 R34, R34, -1028, -1028 ;  /* 0xe404e40422227430 */ /* 0x000fe20000000000 */
[----:B------:R-:W-:Y:S01]  /*7530*/  HFMA2.MMA R19, R12, R14, R19 ;  /* 0x0000000e0c137235 */ /* 0x000fe20000000013 */
[----:B------:R-:W-:Y:S01]  /*7540*/  HFMA2 R22, R22, R3.H1_H1, -132, -132 ;  /* 0xd820d82016167431 */ /* 0x000fe20000060003 */
[----:B------:R-:W-:Y:S01]  /*7550*/  LOP3.LUT R17, R8, 0x64006400, RZ, 0xfc, !PT ;  /* 0x6400640008117812 */ /* 0x000fe200078efcff */
[-C--:B------:R-:W-:Y:S01]  /*7560*/  HFMA2 R10, R26, R13.reuse, R10 ;  /* 0x0000000d1a0a7231 */ /* 0x080fe2000000000a */
[----:B------:R-:W-:Y:S01]  /*7570*/  LOP3.LUT R21, R21, 0x64006400, RZ, 0xfc, !PT ;  /* 0x6400640015157812 */ /* 0x000fe200078efcff */
[-C--:B------:R-:W-:Y:S01]  /*7580*/  HFMA2.MMA R11, R34, R15.reuse, R11 ;  /* 0x0000000f220b7235 */ /* 0x080fe2000000000b */
[----:B------:R-:W-:Y:S01]  /*7590*/  LOP3.LUT R20, R20, 0x64006400, RZ, 0xfc, !PT ;  /* 0x6400640014147812 */ /* 0x000fe200078efcff */
[----:B------:R-:W-:Y:S01]  /*75a0*/  HFMA2 R9, R22, R13, R9 ;  /* 0x0000000d16097231 */ /* 0x000fe20000000009 */
[----:B------:R-:W-:Y:S01]  /*75b0*/  HFMA2.MMA R19, R32, R15, R19 ;  /* 0x0000000f20137235 */ /* 0x000fe20000000013 */
[----:B------:R-:W-:Y:S01]  /*75c0*/  HFMA2 R8, R17, R2.H1_H1, -20, -20 ;  /* 0xcd00cd0011087431 */ /* 0x000fe20000060002 */
[----:B------:R-:W-:Y:S01]  /*75d0*/  PRMT R2, R2, 0x5410, R3 ;  /* 0x0000541002027816 */ /* 0x000fe20000000003 */
        /* <DEDUP_REMOVED lines=14> */
.L_x_5105:
[----:B------:R-:W-:Y:S01]  /*76c0*/  ISETP.LT.AND P2, PT, R33, R28, PT ;  /* 0x0000001c2100720c */ /* 0x000fe20003f41270 */
[----:B------:R-:W-:Y:S01]  /*76d0*/  UIADD3 UR4, UR4, 0x40, URZ ;  /* 0x0000004004047890 */ /* 0x000fe2000fffe03f */
[----:B--2---:R-:W-:Y:S02]  /*76e0*/  MOV R26, R30 ;  /* 0x0000001e001a7202 */ /* 0x004fe40000000f00 */
[----:B------:R-:W-:Y:S02]  /*76f0*/  MOV R27, R31 ;  /* 0x0000001f001b7202 */ /* 0x000fe40000000f00 */
[----:B------:R-:W-:-:S07]  /*7700*/  MOV R21, R33 ;  /* 0x0000002100157202 */ /* 0x000fce0000000f00 */
[----:B------:R-:W-:Y:S05]  /*7710*/  @!P0 BRA P2, `(.L_x_5106) ;  /* 0xffffffe800f88947 */ /* 0x000fea000103ffff */
.L_x_5104:
[----:B------:R-:W-:Y:S05]  /*7720*/  @!P1 EXIT ;  /* 0x000000000000994d */ /* 0x000fea0003800000 */
[----:B------:R-:W1:Y:S01]  /*7730*/  S2R R4, SR_CTAID.X ;  /* 0x0000000000047919 */ /* 0x000e620000002500 */
[----:B------:R-:W2:Y:S01]  /*7740*/  S2UR UR4, SR_CTAID.Y ;  /* 0x00000000000479c3 */ /* 0x000ea20000002600 */
[----:B------:R-:W-:Y:S01]  /*7750*/  HMUL2 R7, R7, R0.H0_H0 ;  /* 0x2000000007077232 */ /* 0x000fe20000000000 */
        /* <DEDUP_REMOVED lines=14> */
.L_x_5110:
[----:B------:R-:W0:Y:S02]  /*7840*/  LDS R2, [R0] ;  /* 0x0000000000027984 */ /* 0x000e240000000800 */
[----:B0-----:R-:W-:-:S06]  /*7850*/  HADD2 R3, R2, R7 ;  /* 0x0000000702037230 */ /* 0x001fcc0000000000 */
[----:B------:R-:W0:Y:S02]  /*7860*/  ATOMS.CAST.SPIN R3, [R0], R2, R3 ;  /* 0x000000020003738d */ /* 0x000e240001800003 */
[----:B0-----:R-:W-:-:S13]  /*7870*/  ISETP.EQ.U32.AND P0, PT, R3, 0x1, PT ;  /* 0x000000010300780c */ /* 0x001fda0003f02070 */
[----:B------:R-:W-:Y:S05]  /*7880*/  @!P0 BRA `(.L_x_5110) ;  /* 0xfffffffc00ec8947 */ /* 0x000fea000383ffff */
[----:B------:R-:W-:Y:S05]  /*7890*/  BRA `(.L_x_5108) ;  /* 0x00000000000c7947 */ /* 0x000fea0003800000 */
.L_x_5109:
[----:B------:R-:W2:Y:S02]  /*78a0*/  LD.E R0, desc[UR6][R4.64] ;  /* 0x0000000604007980 */ /* 0x000ea4000c101900 */
[----:B--2---:R-:W-:-:S05]  /*78b0*/  IADD3 R3, R7, R0, RZ ;  /* 0x0000000007037210 */ /* 0x004fca0007ffe0ff */
[----:B------:R0:W-:Y:S02]  /*78c0*/  ST.E desc[UR6][R4.64], R3 ;  /* 0x0000000304007985 */ /* 0x0001e4000c101906 */
.L_x_5108:
[----:B------:R-:W-:Y:S05]  /*78d0*/  BSYNC B0 ;  /* 0x0000000000007941 */ /* 0x000fea0003800000 */
.L_x_5107:
[----:B------:R1:W-:Y:S02]  /*78e0*/  ATOM.E.ADD.F16x2.RN.STRONG.GPU P0, RZ, desc[UR6][R4.64+0x4], R9 ;  /* 0x0000040904ff79a2 */ /* 0x0003e4000810e1c6 */
[----:B-1----:R-:W-:Y:S05]  /*78f0*/  @P0 EXIT ;  /* 0x000000000000094d */ /* 0x002fea0003800000 */
[----:B------:R-:W1:Y:S02]  /*7900*/  QSPC.E.S P0, RZ, [R4+0x4] ;  /* 0x0000040004ff73aa */ /* 0x000e640000000500 */
[----:B-1----:R-:W-:Y:S05]  /*7910*/  @!P0 BRA `(.L_x_5111) ;  /* 0x0000000000208947 */ /* 0x002fea0003800000 */
[----:B------:R-:W-:-:S04]  /*7920*/  MOV R2, R4 ;  /* 0x0000000400027202 */ /* 0x000fc80000000f00 */
[----:B------:R-:W-:-:S07]  /*7930*/  MOV R0, R2 ;  /* 0x0000000200007202 */ /* 0x000fce0000000f00 */
.L_x_5112:
[----:B------:R-:W0:Y:S02]  /*7940*/  LDS R2, [R0+0x4] ;  /* 0x0000040000027984 */ /* 0x000e240000000800 */
[----:B0-----:R-:W-:-:S10]  /*7950*/  HFMA2.MMA R3, R2, 1, 1, R9 ;  /* 0x3c003c0002037835 */ /* 0x001fd40000000009 */
[----:B------:R-:W0:Y:S02]  /*7960*/  ATOMS.CAST.SPIN R3, [R0+0x4], R2, R3 ;  /* 0x000004020003738d */ /* 0x000e240001800003 */
[----:B0-----:R-:W-:-:S13]  /*7970*/  ISETP.EQ.U32.AND P0, PT, R3, 0x1, PT ;  /* 0x000000010300780c */ /* 0x001fda0003f02070 */
[----:B------:R-:W-:Y:S05]  /*7980*/  @!P0 BRA `(.L_x_5112) ;  /* 0xfffffffc00ec8947 */ /* 0x000fea000383ffff */
[----:B------:R-:W-:Y:S05]  /*7990*/  EXIT ;  /* 0x000000000000794d */ /* 0x000fea0003800000 */
.L_x_5111:
[----:B------:R-:W0:Y:S02]  /*79a0*/  LD.E R0, desc[UR6][R4.64+0x4] ;  /* 0x0000040604007980 */ /* 0x000e24000c101900 */
[----:B0-----:R-:W-:-:S05]  /*79b0*/  IADD3 R3, R9, R0, RZ ;  /* 0x0000000009037210 */ /* 0x001fca0007ffe0ff */
[----:B------:R-:W-:Y:S01]  /*79c0*/  ST.E desc[UR6][R4.64+0x4], R3 ;  /* 0x0000040304007985 */ /* 0x000fe2000c101906 */
[----:B------:R-:W-:Y:S05]  /*79d0*/  EXIT ;  /* 0x000000000000794d */ /* 0x000fea0003800000 */
.L_x_5113:
        /* <DEDUP_REMOVED lines=10> */
.L_x_5268:


//--------------------- .text._Z23gemm_half_q_half_kernelILi1ELi20ELb1ELb1ELi32EEvPK6__halfPKjS4_S2_PS0_iiiiPKtS7_iiiiiibS2_i --------------------------
	.section	.text._Z23gemm_half_q_half_kernelILi1ELi20ELb1ELb1ELi32EEvPK6__halfPKjS4_S2_PS0_iiiiPKtS7_iiiiiibS2_i,"ax",@progbits
	.align	128
        .global         _Z23gemm_half_q_half_kernelILi1ELi20ELb1ELb1ELi32EEvPK6__halfPKjS4_S2_PS0_iiiiPKtS7_iiiiiibS2_i
        .type           _Z23gemm_half_q_half_kernelILi1ELi20ELb1ELb1ELi32EEvPK6__halfPKjS4_S2_PS0_iiiiPKtS7_iiiiiibS2_i,@function
        .size           _Z23gemm_half_q_half_kernelILi1ELi20ELb1ELb1ELi32EEvPK6__halfPKjS4_S2_PS0_iiiiPKtS7_iiiiiibS2_i,(.L_x_5269 - _Z23gemm_half_q_half_kernelILi1ELi20ELb1ELb1ELi32EEvPK6__halfPKjS4_S2_PS0_iiiiPKtS7_iiiiiibS2_i)
        .other          _Z23gemm_half_q_half_kernelILi1ELi20ELb1ELb1ELi32EEvPK6__halfPKjS4_S2_PS0_iiiiPKtS7_iiiiiibS2_i,@"STO_CUDA_ENTRY STV_DEFAULT"
_Z23gemm_half_q_half_kernelILi1ELi20ELb1ELb1ELi32EEvPK6__halfPKjS4_S2_PS0_iiiiPKtS7_iiiiiibS2_i:
.text._Z23gemm_half_q_half_kernelILi1ELi20ELb1ELb1ELi32EEvPK6__halfPKjS4_S2_PS0_iiiiPKtS7_iiiiiibS2_i:
        /* <DEDUP_REMOVED lines=48> */
.L_x_5115:
[----:B------:R-:W-:Y:S05]  /*0300*/  BSYNC B0 ;  /* 0x0000000000007941 */ /* 0x000fea0003800000 */
.L_x_5114:
[----:B------:R-:W-:Y:S01]  /*0310*/  ULDC UR4, c[0x0][0x23c] ;  /* 0x00008f0000047ab9 */ /* 0x000fe20000000800 */
[----:B0-----:R-:W-:Y:S02]  /*0320*/  IMAD.SHL.U32 R0, R11, 0x4, RZ ;  /* 0x000000040b007824 */ /* 0x001fe400078e00ff */
[----:B------:R-:W-:-:S05]  /*0330*/  IMAD.U32 R7, RZ, RZ, UR4 ;  /* 0x00000004ff077e24 */ /* 0x000fca000f8e00ff */
        /* <DEDUP_REMOVED lines=20> */
[----:B-1----:R-:W-:-:S06]  /*0480*/  IMAD.WIDE R2, R3, 0x2, R8 ;  /* 0x0000000203027825 */ /* 0x002fcc00078e0208 */
[----:B------:R1:W5:Y:S01]  /*0490*/  LDG.E.U16.CONSTANT R2, desc[UR6][R2.64] ;  /* 0x0000000602027981 */ /* 0x000362000c1e9500 */
[----:B------:R-:W-:Y:S01]  /*04a0*/  SHF.R.S32.HI R5, RZ, 0x1f, R0 ;  /* 0x0000001fff057819 */ /* 0x000fe20000011400 */
[----:B------:R-:W-:Y:S01]  /*04b0*/  IMAD.SHL.U32 R16, R0, 0x4, RZ ;  /* 0x0000000400107824 */ /* 0x000fe200078e00ff */
[----:B------:R-:W-:Y:S01]  /*04c0*/  UMOV UR4, URZ ;  /* 0x0000003f00047c82 */ /* 0x000fe20008000000 */
[----:B------:R-:W-:Y:S01]  /*04d0*/  IMAD.MOV.U32 R14, RZ, RZ, R36 ;  /* 0x000000ffff0e7224 */ /* 0x000fe200078e0024 */
[----:B------:R-:W-:Y:S02]  /*04e0*/  LEA.HI R5, R5, R0, RZ, 0x3 ;  /* 0x0000000005057211 */ /* 0x000fe400078f18ff */
[----:B------:R-:W-:Y:S02]  /*04f0*/  LOP3.LUT R16, R16, 0x10, RZ, 0xc0, !PT ;  /* 0x0000001010107812 */ /* 0x000fe400078ec0ff */
[----:B0-----:R-:W-:-:S07]  /*0500*/  SHF.R.S32.HI R18, RZ, 0x3, R5 ;  /* 0x00000003ff127819 */ /* 0x001fce0000011405 */
.L_x_5117:
        /* <DEDUP_REMOVED lines=23> */
[----:B------:R-:W-:-:S02]  /*0680*/  VIADD R19, R19, 0x1 ;  /* 0x0000000113137836 */ /* 0x000fc40000000000 */
[----:B------:R-:W-:Y:S01]  /*0690*/  VIADD R4, R4, 0x1 ;  /* 0x0000000104047836 */ /* 0x000fe20000000000 */
[----:B------:R-:W-:Y:S01]  /*06a0*/  ISETP.GE.AND P2, PT, R14, R33, PT ;  /* 0x000000210e00720c */ /* 0x000fe20003f46270 */
[----:B------:R-:W-:Y:S02]  /*06b0*/  VIADD R3, R3, 0x1 ;  /* 0x0000000103037836 */ /* 0x000fe40000000000 */
[----:B------:R-:W-:Y:S02]  /*06c0*/  IMAD R19, R19, R19, RZ ;  /* 0x0000001313137224 */ /* 0x000fe400078e02ff */
[----:B0-----:R-:W-:Y:S02]  /*06d0*/  IMAD R21, R4, R4, RZ ;  /* 0x0000000404157224 */ /* 0x001fe400078e02ff */
[----:B------:R-:W-:Y:S02]  /*06e0*/  IMAD R6, R6, R6, RZ ;  /* 0x0000000606067224 */ /* 0x000fe400078e02ff */
[----:B------:R-:W-:Y:S01]  /*06f0*/  IMAD R22, R3, R3, RZ ;  /* 0x0000000303167224 */ /* 0x000fe200078e02ff */
[----:B------:R-:W-:Y:S08]  /*0700*/  I2F.F16 R19, R19 ;  /* 0x0000001300137306 */ /* 0x000ff00000200c00 */
[----:B------:R-:W2:Y:S08]  /*0710*/  I2F.F16 R5, R6 ;  /* 0x0000000600057306 */ /* 0x000eb00000200c00 */
[----:B------:R-:W0:Y:S01]  /*0720*/  I2F.F16 R21, R21 ;  /* 0x0000001500157306 */ /* 0x000e220000200c00 */
[----:B--2---:R-:W-:-:S07]  /*0730*/  HMUL2 R6, R5.H0_H0, R20.H0_H0 ;  /* 0x2000001405067232 */ /* 0x004fce0000000800 */
[----:B------:R-:W1:Y:S01]  /*0740*/  I2F.F16 R3, R22 ;  /* 0x0000001600037306 */ /* 0x000e620000200c00 */
[-C--:B------:R-:W-:Y:S02]  /*0750*/  HMUL2 R5, R19.H0_H0, R20.reuse.H0_H0 ;  /* 0x2000001413057232 */ /* 0x080fe40000000800 */
[-C--:B0-----:R-:W-:Y:S02]  /*0760*/  HMUL2 R4, R21.H0_H0, R20.reuse.H0_H0 ;  /* 0x2000001415047232 */ /* 0x081fe40000000800 */
[----:B-1----:R-:W-:Y:S01]  /*0770*/  HMUL2 R3, R3.H0_H0, R20.H0_H0 ;  /* 0x2000001403037232 */ /* 0x002fe20000000800 */
[----:B------:R-:W-:Y:S06]  /*0780*/  @!P2 BRA `(.L_x_5117) ;  /* 0xfffffffc0060a947 */ /* 0x000fec000383ffff */
.L_x_5116:
[----:B------:R-:W-:Y:S01]  /*0790*/  ULDC UR4, c[0x0][0x258] ;  /* 0x0000960000047ab9 */ /* 0x000fe20000000800 */
[C---:B------:R-:W-:Y:S01]  /*07a0*/  ISETP.GT.AND P3, PT, R36.reuse, R15, PT ;  /* 0x0000000f2400720c */ /* 0x040fe20003f64270 */
[----:B0-----:R-:W-:Y:S01]  /*07b0*/  IMAD.MOV.U32 R2, RZ, RZ, RZ ;  /* 0x000000ffff027224 */ /* 0x001fe200078e00ff */
[----:B------:R-:W-:Y:S01]  /*07c0*/  ISETP.GT.AND P2, PT, R36, UR4, PT ;  /* 0x0000000424007c0c */ /* 0x000fe2000bf44270 */
[----:B------:R-:W-:-:S12]  /*07d0*/  IMAD.MOV.U32 R8, RZ, RZ, RZ ;  /* 0x000000ffff087224 */ /* 0x000fd800078e00ff */
[----:B------:R-:W-:Y:S05]  /*07e0*/  @!P2 BRA `(.L_x_5118) ;  /* 0x00000000001ca947 */ /* 0x000fea0003800000 */
[----:B------:R-:W0:Y:S02]  /*07f0*/  LDC R9, c[0x0][0x25c] ;  /* 0x00009700ff097b82 */ /* 0x000e240000000800 */
[----:B0-----:R-:W-:-:S05]  /*0800*/  VIMNMX R8, R36, R9, PT ;  /* 0x0000000924087248 */ /* 0x001fca0003fe0100 */
[----:B------:R-:W-:-:S05]  /*0810*/  VIADD R8, R8, -UR4 ;  /* 0x8000000408087c36 */ /* 0x000fca0008000000 */
[----:B------:R-:W-:-:S04]  /*0820*/  SHF.R.S32.HI R9, RZ, 0x1f, R8 ;  /* 0x0000001fff097819 */ /* 0x000fc80000011408 */
[----:B------:R-:W-:-:S04]  /*0830*/  LEA.HI R9, R9, R8, RZ, 0x5 ;  /* 0x0000000809097211 */ /* 0x000fc800078f28ff */
[----:B------:R-:W-:-:S05]  /*0840*/  SHF.R.S32.HI R9, RZ, 0x5, R9 ;  /* 0x00000005ff097819 */ /* 0x000fca0000011409 */
[----:B------:R-:W-:-:S07]  /*0850*/  IMAD R8, R9, 0x6, RZ ;  /* 0x0000000609087824 */ /* 0x000fce00078e02ff */
.L_x_5118:
        /* <DEDUP_REMOVED lines=8> */
.L_x_5119:
[----:B------:R-:W-:Y:S01]  /*08e0*/  ULDC UR10, c[0x0][0x260] ;  /* 0x00009800000a7ab9 */ /* 0x000fe20000000800 */
[C---:B------:R-:W-:Y:S01]  /*08f0*/  ISETP.GT.AND P3, PT, R36.reuse, R17, PT ;  /* 0x000000112400720c */ /* 0x040fe20003f64270 */
[----:B------:R-:W-:Y:S01]  /*0900*/  IMAD.MOV.U32 R9, RZ, RZ, RZ ;  /* 0x000000ffff097224 */ /* 0x000fe200078e00ff */
        /* <DEDUP_REMOVED lines=10> */
.L_x_5120:
        /* <DEDUP_REMOVED lines=8> */
.L_x_5121:
        /* <DEDUP_REMOVED lines=11> */
.L_x_5122:
[C---:B------:R-:W-:Y:S01]  /*0ae0*/  VIMNMX R12, R36.reuse, UR4, PT ;  /* 0x00000004240c7c48 */ /* 0x040fe2000bfe0100 */
[----:B------:R-:W0:Y:S01]  /*0af0*/  S2UR UR5, SR_CgaCtaId ;  /* 0x00000000000579c3 */ /* 0x000e220000008800 */
[----:B------:R-:W-:Y:S01]  /*0b00*/  ISETP.GE.OR P0, PT, R36, UR10, P0 ;  /* 0x0000000a24007c0c */ /* 0x000fe20008706670 */
[----:B------:R-:W-:Y:S01]  /*0b10*/  ULDC.64 UR8, c[0x0][0x218] ;  /* 0x0000860000087ab9 */ /* 0x000fe20000000a00 */
[----:B------:R-:W-:Y:S01]  /*0b20*/  SHF.R.S32.HI R13, RZ, 0x1f, R12 ;  /* 0x0000001fff0d7819 */ /* 0x000fe2000001140c */
[----:B------:R-:W-:-:S03]  /*0b30*/  UMOV UR4, 0x400 ;  /* 0x0000040000047882 */ /* 0x000fc60000000000 */
[----:B------:R-:W-:-:S04]  /*0b40*/  LEA.HI R13, R13, R12, RZ, 0x5 ;  /* 0x0000000c0d0d7211 */ /* 0x000fc800078f28ff */
[----:B------:R-:W-:-:S05]  /*0b50*/  SHF.R.S32.HI R13, RZ, 0x5, R13 ;  /* 0x00000005ff0d7819 */ /* 0x000fca000001140d */
[----:B------:R-:W-:-:S05]  /*0b60*/  IMAD R8, R13, 0x8, R8 ;  /* 0x000000080d087824 */ /* 0x000fca00078e0208 */
[----:B------:R-:W-:Y:S01]  /*0b70*/  IADD3 R2, R11, R8, R2 ;  /* 0x000000080b027210 */ /* 0x000fe20007ffe002 */
[----:B0-----:R-:W-:-:S03]  /*0b80*/  ULEA UR4, UR5, UR4, 0x18 ;  /* 0x0000000405047291 */ /* 0x001fc6000f8ec03f */
[----:B------:R-:W-:-:S05]  /*0b90*/  IADD3 R2, R10, R2, R9 ;  /* 0x000000020a027210 */ /* 0x000fca0007ffe009 */
        /* <DEDUP_REMOVED lines=9> */
[----:B------:R-:W-:Y:S01]  /*0c30*/  PRMT R0, R32, 0x9910, RZ ;  /* 0x0000991020007816 */ /* 0x000fe200000000ff */
[----:B------:R-:W-:Y:S01]  /*0c40*/  ULDC UR5, c[0x0][0x260] ;  /* 0x0000980000057ab9 */ /* 0x000fe20000000800 */
[----:B------:R-:W-:Y:S02]  /*0c50*/  PRMT R2, RZ, 0x5410, RZ ;  /* 0x00005410ff027816 */ /* 0x000fe400000000ff */
[----:B------:R-:W-:Y:S02]  /*0c60*/  ISETP.EQ.OR P2, PT, R0, RZ, !P1 ;  /* 0x000000ff0000720c */ /* 0x000fe40004f42670 */
[----:B------:R-:W-:-:S11]  /*0c70*/  PRMT R0, RZ, 0x5410, RZ ;  /* 0x00005410ff007816 */ /* 0x000fd600000000ff */
.L_x_5125:
        /* <DEDUP_REMOVED lines=8> */
[----:B------:R-:W-:Y:S02]  /*0d00*/  VIADD R36, R36, 0x20 ;  /* 0x0000002024247836 */ /* 0x000fe40000000000 */
[----:B------:R-:W-:-:S03]  /*0d10*/  IMAD.WIDE R34, R7, 0x4, R8 ;  /* 0x0000000407227825 */ /* 0x000fc600078e0208 */
[C---:B------:R-:W-:Y:S02]  /*0d20*/  ISETP.GE.AND P0, PT, R36.reuse, UR5, PT ;  /* 0x0000000524007c0c */ /* 0x040fe4000bf06270 */
[----:B------:R-:W-:Y:S01]  /*0d30*/  ISETP.LT.AND P3, PT, R36, R33, PT ;  /* 0x000000212400720c */ /* 0x000fe20003f61270 */
[----:B------:R-:W-:-:S12]  /*0d40*/  @P2 BRA `(.L_x_5124) ;  /* 0x0000001400242947 */ /* 0x000fd80003800000 */
[----:B------:R-:W2:Y:S01]  /*0d50*/  LDG.E.128.CONSTANT R12, desc[UR6][R34.64] ;  /* 0x00000006220c7981 */ /* 0x000ea2000c1e9d00 */
[----:B-----5:R-:W-:Y:S01]  /*0d60*/  SHF.R.U32.HI R37, RZ, 0xf, R28 ;  /* 0x0000000fff257819 */ /* 0x020fe2000001161c */
[----:B------:R-:W-:Y:S01]  /*0d70*/  IMAD.MOV.U32 R39, RZ, RZ, 0x2800 ;  /* 0x00002800ff277424 */ /* 0x000fe200078e00ff */
[----:B------:R-:W-:Y:S01]  /*0d80*/  SHF.R.U32.HI R38, RZ, 0xe, R24 ;  /* 0x0000000eff267819 */ /* 0x000fe20000011618 */
[----:B0-----:R-:W0:Y:S01]  /*0d90*/  LDS.128 R8, [UR4] ;  /* 0x00000004ff087984 */ /* 0x001e220008000c00 */
[----:B------:R-:W-:Y:S02]  /*0da0*/  LOP3.LUT R37, R37, 0x10001, RZ, 0xc0, !PT ;  /* 0x0001000125257812 */ /* 0x000fe400078ec0ff */
[----:B------:R-:W-:Y:S02]  /*0db0*/  PRMT R3, R3, 0x5410, R39 ;  /* 0x0000541003037816 */ /* 0x000fe40000000027 */
        /* <DEDUP_REMOVED lines=30> */
[-C--:B0-----:R-:W-:Y:S01]  /*0fa0*/  HFMA2.MMA R45, R41, R8.reuse, RZ ;  /* 0x00000008292d7235 */ /* 0x081fe200000000ff */
        /* <DEDUP_REMOVED lines=71> */
[-C--:B0-----:R-:W-:Y:S01]  /*1420*/  HFMA2 R43, R48, R28.reuse, R43 ;  /* 0x0000001c302b7231 */ /* 0x081fe2000000002b */
        /* <DEDUP_REMOVED lines=74> */
[----:B------:R-:W-:Y:S02]  /*18d0*/  PRMT R6, R6, 0x5410, R5 ;  /* 0x0000541006067816 */ /* 0x000fe40000000005 */
[----:B------:R-:W-:-:S02]  /*18e0*/  LOP3.LUT R21, R21, 0x1f001f, RZ, 0xc0, !PT ;  /* 0x001f001f15157812 */ /* 0x000fc400078ec0ff */
[----:B------:R-:W-:Y:S02]  /*18f0*/  PRMT R4, R4, 0x5410, R3 ;  /* 0x0000541004047816 */ /* 0x000fe40000000003 */
[----:B------:R-:W-:-:S05]  /*1900*/  LOP3.LUT R21, R21, 0x64006400, RZ, 0xfc, !PT ;  /* 0x6400640015157812 */ /* 0x000fca00078efcff */
[----:B------:R-:W-:Y:S01]  /*1910*/  HADD2 R21, R21, -1040, -1040 ;  /* 0xe410e41015157430 */ /* 0x000fe20000000000 */
[----:B--2---:R-:W-:Y:S02]  /*1920*/  LOP3.LUT R25, R12, 0x3e003e0, RZ, 0xc0, !PT ;  /* 0x03e003e00c197812 */ /* 0x004fe400078ec0ff */
        /* <DEDUP_REMOVED lines=120> */
[----:B------:R-:W-:Y:S01]  /*20b0*/  HFMA2 R21, R10, R18, R21 ;  /* 0x000000120a157231 */ /* 0x000fe20000000015 */
[----:B------:R-:W-:Y:S01]  /*20c0*/  LOP3.LUT R37, R37, 0x64006400, RZ, 0xfc, !PT ;  /* 0x6400640025257812 */ /* 0x000fe200078efcff */
[----:B------:R-:W-:-:S02]  /*20d0*/  HADD2 R10, R39, -1040, -1040 ;  /* 0xe410e410270a7430 */ /* 0x000fc40000000000 */
[----:B------:R-:W-:Y:S02]  /*20e0*/  HFMA2 R40, R13, R18, R40 ;  /* 0x000000120d287231 */ /* 0x000fe40000000028 */
[----:B------:R-:W-:Y:S02]  /*20f0*/  HADD2 R13, R38, -1040, -1040 ;  /* 0xe410e410260d7430 */ /* 0x000fe40000000000 */
[-C--:B------:R-:W-:Y:S01]  /*2100*/  HFMA2.MMA R9, R10, R19.reuse, R9 ;  /* 0x000000130a097235 */ /* 0x080fe20000000009 */
[----:B------:R-:W-:Y:S02]  /*2110*/  HADD2 R11, R30, -1040, -1040 ;  /* 0xe410e4101e0b7430 */ /* 0x000fe40000000000 */
[----:B------:R-:W-:Y:S01]  /*2120*/  HADD2 R12, R37, -1040, -1040 ;  /* 0xe410e410250c7430 */ /* 0x000fe20000000000 */
[----:B------:R-:W-:Y:S01]  /*2130*/  HFMA2.MMA R8, R13, R19, R8 ;  /* 0x000000130d087235 */ /* 0x000fe20000000008 */
        /* <DEDUP_REMOVED lines=10> */
.L_x_5124:
[----:B------:R-:W-:Y:S01]  /*21e0*/  UIADD3 UR4, UR4, 0x40, URZ ;  /* 0x0000004004047890 */ /* 0x000fe2000fffe03f */
[----:B-----5:R-:W-:Y:S01]  /*21f0*/  IMAD.WIDE R28, R7, 0x4, R34 ;  /* 0x00000004071c7825 */ /* 0x020fe200078e0222 */
[----:B------:R-:W-:Y:S10]  /*2200*/  @!P0 BRA P3, `(.L_x_5125) ;  /* 0xffffffe8009c8947 */ /* 0x000ff4000183ffff */
.L_x_5123:
[----:B------:R-:W-:Y:S01]  /*2210*/  ISETP.GE.AND P0, PT, R36, R33, PT ;  /* 0x000000212400720c */ /* 0x000fe20003f06270 */
[----:B------:R-:W-:-:S03]  /*2220*/  ULDC UR5, c[0x0][0x268] ;  /* 0x00009a0000057ab9 */ /* 0x000fc60000000800 */
[----:B------:R-:W-:-:S13]  /*2230*/  ISETP.GE.OR P0, PT, R36, UR5, P0 ;  /* 0x0000000524007c0c */ /* 0x000fda0008706670 */
[----:B------:R-:W-:Y:S05]  /*2240*/  @P0 BRA `(.L_x_5126) ;  /* 0x00000014000c0947 */ /* 0x000fea0003800000 */
[----:B------:R-:W-:Y:S01]  /*2250*/  PRMT R7, R32, 0x9910, RZ ;  /* 0x0000991020077816 */ /* 0x000fe200000000ff */
[----:B------:R-:W-:-:S03]  /*2260*/  ULDC UR5, c[0x0][0x268] ;  /* 0x00009a0000057ab9 */ /* 0x000fc60000000800 */
[----:B------:R-:W-:-:S13]  /*2270*/  ISETP.EQ.OR P2, PT, R7, RZ, !P1 ;  /* 0x000000ff0700720c */ /* 0x000fda0004f42670 */
.L_x_5128:
[----:B------:R-:W0:Y:S01]  /*2280*/  LDC R7, c[0x0][0x23c] ;  /* 0x00008f00ff077b82 */ /* 0x000e220000000800 */
[----:B-----5:R1:W5:Y:S01]  /*2290*/  LDG.E.128.CONSTANT R20, desc[UR6][R28.64] ;  /* 0x000000061c147981 */ /* 0x020362000c1e9d00 */
[----:B0-----:R-:W-:-:S05]  /*22a0*/  IMAD.WIDE R8, R7, 0x4, R28 ;  /* 0x0000000407087825 */ /* 0x001fca00078e021c */
        /* <DEDUP_REMOVED lines=9> */
[--C-:B-1----:R-:W-:Y:S01]  /*2340*/  SHF.R.U32.HI R29, RZ, 0xf, R20.reuse ;  /* 0x0000000fff1d7819 */ /* 0x102fe20000011614 */
[----:B------:R-:W0:Y:S01]  /*2350*/  LDS.128 R8, [UR4] ;  /* 0x00000004ff087984 */ /* 0x000e220008000c00 */
[----:B------:R-:W-:Y:S01]  /*2360*/  SHF.R.U32.HI R42, RZ, 0xe, R17 ;  /* 0x0000000eff2a7819 */ /* 0x000fe20000011611 */
[----:B------:R-:W-:Y:S01]  /*2370*/  IMAD.MOV.U32 R44, RZ, RZ, 0x2400 ;  /* 0x00002400ff2c7424 */ /* 0x000fe200078e00ff */
[----:B------:R-:W-:Y:S02]  /*2380*/  LOP3.LUT R41, R41, 0x10001, RZ, 0xc0, !PT ;  /* 0x0001000129297812 */ /* 0x000fe400078ec0ff */
[----:B------:R-:W-:Y:S02]  /*2390*/  LOP3.LUT R31, R20, 0x380038, RZ, 0xc0, !PT ;  /* 0x00380038141f7812 */ /* 0x000fe400078ec0ff */
[----:B------:R-:W-:-:S02]  /*23a0*/  SHF.R.U32.HI R35, RZ, 0x6, R20 ;  /* 0x00000006ff237819 */ /* 0x000fc40000011614 */
[----:B------:R-:W-:Y:S02]  /*23b0*/  LOP3.LUT R40, R20, 0x70007, RZ, 0xc0, !PT ;  /* 0x0007000714287812 */ /* 0x000fe400078ec0ff */
[----:B------:R-:W-:Y:S02]  /*23c0*/  SHF.R.U32.HI R28, RZ, 0xf, R23 ;  /* 0x0000000fff1c7819 */ /* 0x000fe40000011617 */
[----:B------:R-:W-:Y:S02]  /*23d0*/  SHF.R.U32.HI R30, RZ, 0xe, R16 ;  /* 0x0000000eff1e7819 */ /* 0x000fe40000011610 */
[----:B------:R-:W-:Y:S02]  /*23e0*/  LOP3.LUT R29, R29, 0x10001, RZ, 0xc0, !PT ;  /* 0x000100011d1d7812 */ /* 0x000fe400078ec0ff */
[----:B------:R-:W-:Y:S02]  /*23f0*/  LOP3.LUT R37, R21, 0x380038, RZ, 0xc0, !PT ;  /* 0x0038003815257812 */ /* 0x000fe400078ec0ff */
[----:B------:R-:W-:-:S02]  /*2400*/  SHF.R.U32.HI R27, RZ, 0xf, R22 ;  /* 0x0000000fff1b7819 */ /* 0x000fc40000011616 */
[C---:B------:R-:W-:Y:S02]  /*2410*/  LOP3.LUT R20, R22.reuse, 0x380038, RZ, 0xc0, !PT ;  /* 0x0038003816147812 */ /* 0x040fe400078ec0ff */
[----:B------:R-:W-:Y:S02]  /*2420*/  SHF.R.U32.HI R36, RZ, 0x6, R22 ;  /* 0x00000006ff247819 */ /* 0x000fe40000011616 */
[----:B------:R-:W-:Y:S02]  /*2430*/  LOP3.LUT R39, R21, 0x70007, RZ, 0xc0, !PT ;  /* 0x0007000715277812 */ /* 0x000fe400078ec0ff */
[----:B------:R-:W-:Y:S02]  /*2440*/  LOP3.LUT R22, R22, 0x70007, RZ, 0xc0, !PT ;  /* 0x0007000716167812 */ /* 0x000fe400078ec0ff */
[----:B------:R-:W-:Y:S02]  /*2450*/  SHF.R.U32.HI R34, RZ, 0x6, R21 ;  /* 0x00000006ff227819 */ /* 0x000fe40000011615 */
[----:B------:R-:W-:-:S02]  /*2460*/  PRMT R4, R4, 0x5410, R43 ;  /* 0x0000541004047816 */ /* 0x000fc4000000002b */
[----:B------:R-:W-:Y:S02]  /*2470*/  LOP3.LUT R42, R41, 0x20002, R42, 0xf8, !PT ;  /* 0x00020002292a7812 */ /* 0x000fe400078ef82a */
[----:B------:R-:W-:Y:S02]  /*2480*/  LOP3.LUT R21, R23, 0x380038, RZ, 0xc0, !PT ;  /* 0x0038003817157812 */ /* 0x000fe400078ec0ff */
[----:B------:R-:W-:Y:S02]  /*2490*/  SHF.R.U32.HI R38, RZ, 0x6, R23 ;  /* 0x00000006ff267819 */ /* 0x000fe40000011617 */
[----:B------:R-:W-:Y:S02]  /*24a0*/  LOP3.LUT R41, R29, 0x20002, R30, 0xf8, !PT ;  /* 0x000200021d297812 */ /* 0x000fe400078ef81e */
[----:B------:R-:W-:Y:S02]  /*24b0*/  LOP3.LUT R43, R28, 0x10001, RZ, 0xc0, !PT ;  /* 0x000100011c2b7812 */ /* 0x000fe400078ec0ff */
        /* <DEDUP_REMOVED lines=8> */
[----:B------:R-:W-:Y:S02]  /*2540*/  LOP3.LUT R40, R40, 0x64006400, RZ, 0xfc, !PT ;  /* 0x6400640028287812 */ /* 0x000fe400078efcff */
[----:B------:R-:W-:Y:S02]  /*2550*/  LOP3.LUT R29, R29, 0x20002, R30, 0xf8, !PT ;  /* 0x000200021d1d7812 */ /* 0x000fe400078ef81e */
[----:B------:R-:W-:Y:S02]  /*2560*/  LOP3.LUT R23, R23, 0x64006400, RZ, 0xfc, !PT ;  /* 0x6400640017177812 */ /* 0x000fe400078efcff */
[----:B------:R-:W-:Y:S01]  /*2570*/  LOP3.LUT R30, R43, 0x20002, R44, 0xf8, !PT ;  /* 0x000200022b1e7812 */ /* 0x000fe200078ef82c */
[----:B------:R-:W-:Y:S01]  /*2580*/  HADD2 R43, R22, -1028, -1028 ;  /* 0xe404e404162b7430 */ /* 0x000fe20000000000 */
[----:B------:R-:W-:Y:S01]  /*2590*/  LOP3.LUT R31, R31, 0x64006400, RZ, 0xfc, !PT ;  /* 0x640064001f1f7812 */ /* 0x000fe200078efcff */
[----:B------:R-:W-:Y:S01]  /*25a0*/  HADD2 R23, R23, -1028, -1028 ;  /* 0xe404e40417177430 */ /* 0x000fe20000000000 */
[----:B------:R-:W-:-:S02]  /*25b0*/  LOP3.LUT R21, R21, 0x64006400, RZ, 0xfc, !PT ;  /* 0x6400640015157812 */ /* 0x000fc400078efcff */
[----:B------:R-:W-:Y:S02]  /*25c0*/  LOP3.LUT R46, R38, 0x380038, RZ, 0xc0, !PT ;  /* 0x00380038262e7812 */ /* 0x000fe400078ec0ff */
[----:B------:R-:W-:Y:S01]  /*25d0*/  PRMT R6, R6, 0x5410, R5 ;  /* 0x0000541006067816 */ /* 0x000fe20000000005 */
[-C--:B------:R-:W-:Y:S01]  /*25e0*/  HFMA2 R21, R21, R4.reuse.H1_H1, -132, -132 ;  /* 0xd820d82015157431 */ /* 0x080fe20000060004 */
[----:B--2---:R-:W-:Y:S02]  /*25f0*/  SHF.R.U32.HI R28, RZ, 0xd, R12 ;  /* 0x0000000dff1c7819 */ /* 0x004fe4000001160c */
[----:B------:R-:W-:Y:S02]  /*2600*/  SHF.R.U32.HI R27, RZ, 0xd, R13 ;  /* 0x0000000dff1b7819 */ /* 0x000fe4000001160d */
[----:B------:R-:W-:Y:S01]  /*2610*/  LOP3.LUT R28, R41, 0x40004, R28, 0xf8, !PT ;  /* 0x00040004291c7812 */ /* 0x000fe200078ef81c */
[-C--:B------:R-:W-:Y:S01]  /*2620*/  HFMA2 R41, R37, R4.reuse.H1_H1, -132, -132 ;  /* 0xd820d82025297431 */ /* 0x080fe20000060004 */
[----:B------:R-:W-:Y:S01]  /*2630*/  LOP3.LUT R27, R42, 0x40004, R27, 0xf8, !PT ;  /* 0x000400042a1b7812 */ /* 0x000fe200078ef81b */
[----:B------:R-:W-:Y:S01]  /*2640*/  HADD2 R37, R39, -1028, -1028 ;  /* 0xe404e40427257430 */ /* 0x000fe20000000000 */
[-C--:B0-----:R-:W-:Y:S01]  /*2650*/  HFMA2.MMA R42, R43, R8.reuse, RZ ;  /* 0x000000082b2a7235 */ /* 0x081fe200000000ff */
[----:B------:R-:W-:Y:S01]  /*2660*/  HADD2 R39, R40, -1028, -1028 ;  /* 0xe404e40428277430 */ /* 0x000fe20000000000 */
[----:B------:R-:W-:Y:S01]  /*2670*/  LOP3.LUT R51, R13, 0x380038, RZ, 0xc0, !PT ;  /* 0x003800380d337812 */ /* 0x000fe200078ec0ff */
[----:B------:R-:W-:Y:S01]  /*2680*/  HFMA2 R40, R31, R4.H1_H1, -132, -132 ;  /* 0xd820d8201f287431 */ /* 0x000fe20000060004 */
[----:B------:R-:W-:Y:S01]  /*2690*/  LOP3.LUT R28, R28, 0x64006400, RZ, 0xfc, !PT ;  /* 0x640064001c1c7812 */ /* 0x000fe200078efcff */
[----:B------:R-:W-:Y:S01]  /*26a0*/  HFMA2.MMA R22, R37, R8, RZ ;  /* 0x0000000825167235 */ /* 0x000fe200000000ff */
[-C--:B------:R-:W-:Y:S01]  /*26b0*/  HFMA2 R39, R39, R8.reuse, RZ.H0_H0 ;  /* 0x0000000827277231 */ /* 0x080fe200000400ff */
[----:B------:R-:W-:Y:S01]  /*26c0*/  LOP3.LUT R37, R20, 0x64006400, RZ, 0xfc, !PT ;  /* 0x6400640014257812 */ /* 0x000fe200078efcff */
[----:B------:R-:W-:Y:S01]  /*26d0*/  HFMA2 R8, R23, R8, RZ.H0_H0 ;  /* 0x0000000817087231 */ /* 0x000fe200000400ff */
[----:B------:R-:W-:Y:S01]  /*26e0*/  LOP3.LUT R23, R34, 0x70007, RZ, 0xc0, !PT ;  /* 0x0007000722177812 */ /* 0x000fe200078ec0ff */
[----:B------:R-:W-:Y:S01]  /*26f0*/  HADD2 R28, R28, -1028, -1028 ;  /* 0xe404e4041c1c7430 */ /* 0x000fe20000000000 */
[----:B------:R-:W-:Y:S01]  /*2700*/  LOP3.LUT R20, R35, 0x70007, RZ, 0xc0, !PT ;  /* 0x0007000723147812 */ /* 0x000fe200078ec0ff */
[-C--:B------:R-:W-:Y:S01]  /*2710*/  HFMA2.MMA R39, R40, R9.reuse, R39 ;  /* 0x0000000928277235 */ /* 0x080fe20000000027 */
[----:B------:R-:W-:Y:S01]  /*2720*/  LOP3.LUT R23, R23, 0x64006400, RZ, 0xfc, !PT ;  /* 0x6400640017177812 */ /* 0x000fe200078efcff */
[-C--:B------:R-:W-:Y:S01]  /*2730*/  HFMA2.MMA R22, R41, R9.reuse, R22 ;  /* 0x0000000929167235 */ /* 0x080fe20000000016 */
[----:B------:R-:W-:Y:S01]  /*2740*/  LOP3.LUT R20, R20, 0x64006400, RZ, 0xfc, !PT ;  /* 0x6400640014147812 */ /* 0x000fe200078efcff */
[----:B------:R-:W-:Y:S01]  /*2750*/  HFMA2 R37, R37, R4.H1_H1, -132, -132 ;  /* 0xd820d82025257431 */ /* 0x000fe20000060004 */
[C---:B------:R-:W-:Y:S01]  /*2760*/  LOP3.LUT R41, R36.reuse, 0x380038, RZ, 0xc0, !PT ;  /* 0x0038003824297812 */ /* 0x040fe200078ec0ff */
[----:B------:R-:W-:Y:S01]  /*2770*/  HADD2 R23, R23, -1028, -1028 ;  /* 0xe404e40417177430 */ /* 0x000fe20000000000 */
[----:B------:R-:W-:Y:S01]  /*2780*/  LOP3.LUT R51, R51, 0x64006400, RZ, 0xfc, !PT ;  /* 0x6400640033337812 */ /* 0x000fe200078efcff */
[----:B------:R-:W-:Y:S01]  /*2790*/  HADD2 R20, R20, -1028, -1028 ;  /* 0xe404e40414147430 */ /* 0x000fe20000000000 */
[----:B------:R-:W-:Y:S01]  /*27a0*/  LOP3.LUT R47, R41, 0x64006400, RZ, 0xfc, !PT ;  /* 0x64006400292f7812 */ /* 0x000fe200078efcff */
[----:B------:R-:W-:Y:S01]  /*27b0*/  HFMA2.MMA R42, R37, R9, R42 ;  /* 0x00000009252a7235 */ /* 0x000fe2000000002a */
[----:B------:R-:W-:Y:S01]  /*27c0*/  HFMA2 R8, R21, R9, R8 ;  /* 0x0000000915087231 */ /* 0x000fe20000000008 */
[----:B------:R-:W-:Y:S01]  /*27d0*/  HFMA2.MMA R9, R23, R10, R22 ;  /* 0x0000000a17097235 */ /* 0x000fe20000000016 */
        /* <DEDUP_REMOVED lines=13> */
[----:B------:R-:W-:Y:S01]  /*28b0*/  LOP3.LUT R47, R46, 0x64006400, RZ, 0xfc, !PT ;  /* 0x640064002e2f7812 */ /* 0x000fe200078efcff */
[----:B------:R-:W-:Y:S01]  /*28c0*/  HFMA2 R44, R37, R4.H1_H1, -132, -132 ;  /* 0xd820d820252c7431 */ /* 0x000fe20000060004 */
        /* <DEDUP_REMOVED lines=8> */
[-C--:B------:R-:W-:Y:S01]  /*2950*/  HFMA2.MMA R10, R44, R11.reuse, R9 ;  /* 0x0000000b2c0a7235 */ /* 0x080fe20000000009 */
[----:B------:R-:W-:Y:S01]  /*2960*/  LOP3.LUT R36, R36, 0x64006400, RZ, 0xfc, !PT ;  /* 0x6400640024247812 */ /* 0x000fe200078efcff */
[-C--:B------:R-:W-:Y:S01]  /*2970*/  HFMA2.MMA R42, R49, R11.reuse, R42 ;  /* 0x0000000b312a7235 */ /* 0x080fe2000000002a */
[----:B------:R-:W-:Y:S01]  /*2980*/  LOP3.LUT R46, R46, 0x64006400, RZ, 0xfc, !PT ;  /* 0x640064002e2e7812 */ /* 0x000fe200078efcff */
[----:B------:R-:W-:Y:S01]  /*2990*/  HFMA2 R45, R40, R11, R45 ;  /* 0x0000000b282d7231 */ /* 0x000fe2000000002d */
[----:B------:R-:W-:Y:S01]  /*29a0*/  LOP3.LUT R8, R16, 0x70007, RZ, 0xc0, !PT ;  /* 0x0007000710087812 */ /* 0x000fe200078ec0ff */
[-C--:B------:R-:W-:Y:S01]  /*29b0*/  HFMA2 R34, R34, R3.reuse.H1_H1, -20, -20 ;  /* 0xcd00cd0022227431 */ /* 0x080fe20000060003 */
[----:B------:R-:W-:Y:S01]  /*29c0*/  HFMA2.MMA R43, R48, R11, R43 ;  /* 0x0000000b302b7235 */ /* 0x000fe2000000002b */
[-C--:B------:R-:W-:Y:S01]  /*29d0*/  HFMA2 R35, R36, R3.reuse.H1_H1, -20, -20 ;  /* 0xcd00cd0024237431 */ /* 0x080fe20000060003 */
[----:B------:R-:W-:Y:S01]  /*29e0*/  LOP3.LUT R9, R17, 0x70007, RZ, 0xc0, !PT ;  /* 0x0007000711097812 */ /* 0x000fe200078ec0ff */
[----:B------:R-:W-:Y:S01]  /*29f0*/  HFMA2 R11, R46, R3.H1_H1, -20, -20 ;  /* 0xcd00cd002e0b7431 */ /* 0x000fe20000060003 */
[----:B------:R-:W-:-:S02]  /*2a00*/  LOP3.LUT R8, R8, 0x64006400, RZ, 0xfc, !PT ;  /* 0x6400640008087812 */ /* 0x000fc400078efcff */
[----:B------:R-:W-:Y:S02]  /*2a10*/  LOP3.LUT R38, R38, 0x1c001c0, RZ, 0xc0, !PT ;  /* 0x01c001c026267812 */ /* 0x000fe400078ec0ff */
[----:B------:R-:W-:Y:S01]  /*2a20*/  LOP3.LUT R37, R16, 0x380038, RZ, 0xc0, !PT ;  /* 0x0038003810257812 */ /* 0x000fe200078ec0ff */
[----:B------:R-:W-:Y:S01]  /*2a30*/  HADD2 R36, R8, -1028, -1028 ;  /* 0xe404e40408247430 */ /* 0x000fe20000000000 */
[----:B------:R-:W-:Y:S02]  /*2a40*/  SHF.R.U32.HI R31, RZ, 0x6, R16 ;  /* 0x00000006ff1f7819 */ /* 0x000fe40000011610 */
[----:B------:R-:W-:Y:S02]  /*2a50*/  LOP3.LUT R39, R17, 0x380038, RZ, 0xc0, !PT ;  /* 0x0038003811277812 */ /* 0x000fe400078ec0ff */
[----:B------:R-:W-:Y:S02]  /*2a60*/  SHF.R.U32.HI R16, RZ, 0x6, R17 ;  /* 0x00000006ff107819 */ /* 0x000fe40000011611 */
[----:B------:R-:W-:-:S02]  /*2a70*/  LOP3.LUT R40, R18, 0x380038, RZ, 0xc0, !PT ;  /* 0x0038003812287812 */ /* 0x000fc400078ec0ff */
[----:B------:R-:W-:Y:S02]  /*2a80*/  SHF.R.U32.HI R17, RZ, 0x6, R18 ;  /* 0x00000006ff117819 */ /* 0x000fe40000011612 */
[----:B------:R-:W-:Y:S01]  /*2a90*/  LOP3.LUT R44, R18, 0x70007, RZ, 0xc0, !PT ;  /* 0x00070007122c7812 */ /* 0x000fe200078ec0ff */
[-C--:B0-----:R-:W-:Y:S01]  /*2aa0*/  HFMA2.MMA R45, R34, R20.reuse, R45 ;  /* 0x00000014222d7235 */ /* 0x081fe2000000002d */
[----:B------:R-:W-:Y:S01]  /*2ab0*/  LOP3.LUT R41, R19, 0x380038, RZ, 0xc0, !PT ;  /* 0x0038003813297812 */ /* 0x000fe200078ec0ff */
[----:B------:R-:W-:Y:S01]  /*2ac0*/  HFMA2.MMA R42, R35, R20, R42 ;  /* 0x00000014232a7235 */ /* 0x000fe2000000002a */
[----:B------:R-:W-:Y:S01]  /*2ad0*/  SHF.R.U32.HI R18, RZ, 0x6, R19 ;  /* 0x00000006ff127819 */ /* 0x000fe20000011613 */
[----:B------:R-:W-:Y:S01]  /*2ae0*/  HFMA2 R34, R11, R20, R10 ;  /* 0x000000140b227231 */ /* 0x000fe2000000000a */
[----:B------:R-:W-:Y:S02]  /*2af0*/  LOP3.LUT R38, R38, 0x64006400, RZ, 0xfc, !PT ;  /* 0x6400640026267812 */ /* 0x000fe400078efcff */
[----:B------:R-:W-:-:S02]  /*2b00*/  LOP3.LUT R35, R9, 0x64006400, RZ, 0xfc, !PT ;  /* 0x6400640009237812 */ /* 0x000fc400078efcff */
[----:B------:R-:W-:Y:S01]  /*2b10*/  LOP3.LUT R19, R19, 0x70007, RZ, 0xc0, !PT ;  /* 0x0007000713137812 */ /* 0x000fe200078ec0ff */
[----:B------:R-:W0:Y:S01]  /*2b20*/  LDS.128 R8, [UR4+0x20] ;  /* 0x00002004ff087984 */ /* 0x000e220008000c00 */
[----:B------:R-:W-:Y:S01]  /*2b30*/  HFMA2 R38, R38, R3.H1_H1, -20, -20 ;  /* 0xcd00cd0026267431 */ /* 0x000fe20000060003 */
[----:B------:R-:W-:Y:S01]  /*2b40*/  LOP3.LUT R37, R37, 0x64006400, RZ, 0xfc, !PT ;  /* 0x6400640025257812 */ /* 0x000fe200078efcff */
[----:B------:R-:W-:Y:S01]  /*2b50*/  HADD2 R35, R35, -1028, -1028 ;  /* 0xe404e40423237430 */ /* 0x000fe20000000000 */
[----:B------:R-:W-:Y:S01]  /*2b60*/  LOP3.LUT R19, R19, 0x64006400, RZ, 0xfc, !PT ;  /* 0x6400640013137812 */ /* 0x000fe200078efcff */
[-C--:B------:R-:W-:Y:S01]  /*2b70*/  HFMA2 R45, R36, R21.reuse, R45 ;  /* 0x00000015242d7231 */ /* 0x080fe2000000002d */
[----:B------:R-:W-:Y:S01]  /*2b80*/  LOP3.LUT R39, R39, 0x64006400, RZ, 0xfc, !PT ;  /* 0x6400640027277812 */ /* 0x000fe200078efcff */
[----:B------:R-:W-:Y:S01]  /*2b90*/  HFMA2.MMA R43, R38, R20, R43 ;  /* 0x00000014262b7235 */ /* 0x000fe2000000002b */
[----:B------:R-:W-:Y:S01]  /*2ba0*/  LOP3.LUT R44, R44, 0x64006400, RZ, 0xfc, !PT ;  /* 0x640064002c2c7812 */ /* 0x000fe200078efcff */
[----:B------:R-:W-:Y:S01]  /*2bb0*/  HADD2 R36, R19, -1028, -1028 ;  /* 0xe404e40413247430 */ /* 0x000fe20000000000 */
[----:B------:R-:W-:Y:S01]  /*2bc0*/  LOP3.LUT R19, R40, 0x64006400, RZ, 0xfc, !PT ;  /* 0x6400640028137812 */ /* 0x000fe200078efcff */
[-C--:B------:R-:W-:Y:S01]  /*2bd0*/  HFMA2.MMA R34, R35, R21.reuse, R34 ;  /* 0x0000001523227235 */ /* 0x080fe20000000022 */
[-C--:B------:R-:W-:Y:S01]  /*2be0*/  HFMA2 R20, R37, R4.reuse.H1_H1, -132, -132 ;  /* 0xd820d82025147431 */ /* 0x080fe20000060004 */
[----:B------:R-:W-:Y:S01]  /*2bf0*/  LOP3.LUT R41, R41, 0x64006400, RZ, 0xfc, !PT ;  /* 0x6400640029297812 */ /* 0x000fe200078efcff */
[-C--:B------:R-:W-:Y:S01]  /*2c00*/  HFMA2 R35, R39, R4.reuse.H1_H1, -132, -132 ;  /* 0xd820d82027237431 */ /* 0x080fe20000060004 */
[----:B------:R-:W-:Y:S01]  /*2c10*/  HFMA2.MMA R43, R36, R21, R43 ;  /* 0x00000015242b7235 */ /* 0x000fe2000000002b */
[-C--:B------:R-:W-:Y:S01]  /*2c20*/  HFMA2 R39, R19, R4.reuse.H1_H1, -132, -132 ;  /* 0xd820d82013277431 */ /* 0x080fe20000060004 */
[----:B------:R-:W-:Y:S01]  /*2c30*/  LOP3.LUT R19, R31, 0x70007, RZ, 0xc0, !PT ;  /* 0x000700071f137812 */ /* 0x000fe200078ec0ff */
[----:B------:R-:W-:Y:S01]  /*2c40*/  HADD2 R47, R44, -1028, -1028 ;  /* 0xe404e4042c2f7430 */ /* 0x000fe20000000000 */
[-C--:B------:R-:W-:Y:S01]  /*2c50*/  HFMA2.MMA R45, R20, R22.reuse, R45 ;  /* 0x00000016142d7235 */ /* 0x080fe2000000002d */
[----:B------:R-:W-:Y:S01]  /*2c60*/  HFMA2 R20, R41, R4.H1_H1, -132, -132 ;  /* 0xd820d82029147431 */ /* 0x000fe20000060004 */
[----:B------:R-:W-:Y:S01]  /*2c70*/  LOP3.LUT R19, R19, 0x64006400, RZ, 0xfc, !PT ;  /* 0x6400640013137812 */ /* 0x000fe200078efcff */
[----:B------:R-:W-:Y:S01]  /*2c80*/  HFMA2 R42, R47, R21, R42 ;  /* 0x000000152f2a7231 */ /* 0x000fe2000000002a */
[----:B------:R-:W-:Y:S01]  /*2c90*/  HFMA2.MMA R35, R35, R22, R34 ;  /* 0x0000001623237235 */ /* 0x000fe20000000022 */
[----:B------:R-:W-:-:S02]  /*2ca0*/  LOP3.LUT R21, R16, 0x70007, RZ, 0xc0, !PT ;  /* 0x0007000710157812 */ /* 0x000fc400078ec0ff */
[----:B------:R-:W-:Y:S01]  /*2cb0*/  LOP3.LUT R34, R18, 0x70007, RZ, 0xc0, !PT ;  /* 0x0007000712227812 */ /* 0x000fe200078ec0ff */
[----:B------:R-:W-:Y:S01]  /*2cc0*/  HADD2 R36, R19, -1028, -1028 ;  /* 0xe404e40413247430 */ /* 0x000fe20000000000 */
[----:B------:R-:W-:Y:S01]  /*2cd0*/  LOP3.LUT R21, R21, 0x64006400, RZ, 0xfc, !PT ;  /* 0x6400640015157812 */ /* 0x000fe200078efcff */
[----:B------:R-:W-:Y:S01]  /*2ce0*/  HFMA2 R39, R39, R22, R42 ;  /* 0x0000001627277231 */ /* 0x000fe2000000002a */
[----:B------:R-:W-:Y:S01]  /*2cf0*/  HFMA2.MMA R37, R20, R22, R43 ;  /* 0x0000001614257235 */ /* 0x000fe2000000002b */
[----:B------:R-:W-:Y:S01]  /*2d00*/  LOP3.LUT R34, R34, 0x64006400, RZ, 0xfc, !PT ;  /* 0x6400640022227812 */ /* 0x000fe200078efcff */
        /* <DEDUP_REMOVED lines=11> */
[-C--:B------:R-:W-:Y:S01]  /*2dc0*/  HFMA2 R36, R51, R4.reuse.H1_H1, -132, -132 ;  /* 0xd820d82033247431 */ /* 0x080fe20000060004 */
[----:B------:R-:W-:Y:S01]  /*2dd0*/  LOP3.LUT R53, R17, 0x380038, RZ, 0xc0, !PT ;  /* 0x0038003811357812 */ /* 0x000fe200078ec0ff */
[----:B------:R-:W-:Y:S01]  /*2de0*/  HADD2 R22, R22, -1028, -1028 ;  /* 0xe404e40416167430 */ /* 0x000fe20000000000 */
[----:B------:R-:W-:Y:S01]  /*2df0*/  LOP3.LUT R41, R41, 0x64006400, RZ, 0xfc, !PT ;  /* 0x6400640029297812 */ /* 0x000fe200078efcff */
[-C--:B------:R-:W-:Y:S01]  /*2e00*/  HFMA2 R20, R19, R4.reuse.H1_H1, -132, -132 ;  /* 0xd820d82013147431 */ /* 0x080fe20000060004 */
[----:B------:R-:W-:Y:S01]  /*2e10*/  LOP3.LUT R47, R47, 0x64006400, RZ, 0xfc, !PT ;  /* 0x640064002f2f7812 */ /* 0x000fe200078efcff */
[----:B------:R-:W-:Y:S01]  /*2e20*/  HFMA2 R39, R22, R23, R39 ;  /* 0x0000001716277231 */ /* 0x000fe20000000027 */
[----:B------:R-:W-:Y:S01]  /*2e30*/  LOP3.LUT R53, R53, 0x64006400, RZ, 0xfc, !PT ;  /* 0x6400640035357812 */ /* 0x000fe200078efcff */
[-C--:B------:R-:W-:Y:S01]  /*2e40*/  HFMA2 R41, R41, R4.reuse.H1_H1, -132, -132 ;  /* 0xd820d82029297431 */ /* 0x080fe20000060004 */
[----:B------:R-:W-:Y:S01]  /*2e50*/  LOP3.LUT R49, R12, 0x380038, RZ, 0xc0, !PT ;  /* 0x003800380c317812 */ /* 0x000fe200078ec0ff */
[----:B------:R-:W-:Y:S01]  /*2e60*/  HFMA2 R50, R47, R4.H1_H1, -132, -132 ;  /* 0xd820d8202f327431 */ /* 0x000fe20000060004 */
[----:B------:R-:W-:Y:S01]  /*2e70*/  SHF.R.U32.HI R21, RZ, 0x6, R12 ;  /* 0x00000006ff157819 */ /* 0x000fe2000001160c */
[----:B0-----:R-:W-:Y:S01]  /*2e80*/  HFMA2 R19, R20, R8, R45 ;  /* 0x0000000814137231 */ /* 0x001fe2000000002d */
        /* <DEDUP_REMOVED lines=8> */
[----:B------:R-:W-:-:S02]  /*2f10*/  SHF.R.U32.HI R22, RZ, 0x6, R13 ;  /* 0x00000006ff167819 */ /* 0x000fc4000001160d */
[----:B------:R-:W-:Y:S02]  /*2f20*/  SHF.R.U32.HI R20, RZ, 0x6, R14 ;  /* 0x00000006ff147819 */ /* 0x000fe4000001160e */
[----:B------:R-:W-:Y:S02]  /*2f30*/  LOP3.LUT R49, R49, 0x64006400, RZ, 0xfc, !PT ;  /* 0x6400640031317812 */ /* 0x000fe400078efcff */
[----:B------:R-:W-:Y:S02]  /*2f40*/  SHF.R.U32.HI R23, RZ, 0x6, R15 ;  /* 0x00000006ff177819 */ /* 0x000fe4000001160f */
        /* <DEDUP_REMOVED lines=11> */
[----:B------:R-:W-:Y:S01]  /*3000*/  HFMA2 R16, R37, R3.H1_H1, -20, -20 ;  /* 0xcd00cd0025107431 */ /* 0x000fe20000060003 */
        /* <DEDUP_REMOVED lines=8> */
[-C--:B------:R-:W-:Y:S01]  /*3090*/  HFMA2 R44, R47, R4.reuse.H1_H1, -132, -132 ;  /* 0xd820d8202f2c7431 */ /* 0x080fe20000060004 */
[----:B------:R-:W-:Y:S01]  /*30a0*/  HFMA2.MMA R47, R18, R9, R19 ;  /* 0x00000009122f7235 */ /* 0x000fe20000000013 */
[----:B------:R-:W-:Y:S01]  /*30b0*/  HFMA2 R46, R45, R4.H1_H1, -132, -132 ;  /* 0xd820d8202d2e7431 */ /* 0x000fe20000060004 */
[----:B------:R-:W-:Y:S01]  /*30c0*/  LOP3.LUT R52, R52, 0x64006400, RZ, 0xfc, !PT ;  /* 0x6400640034347812 */ /* 0x000fe200078efcff */
[----:B------:R-:W-:Y:S01]  /*30d0*/  HFMA2 R45, R17, R3.H1_H1, -20, -20 ;  /* 0xcd00cd00112d7431 */ /* 0x000fe20000060003 */
[----:B------:R-:W-:Y:S01]  /*30e0*/  LOP3.LUT R31, R21, 0x1c001c0, RZ, 0xc0, !PT ;  /* 0x01c001c0151f7812 */ /* 0x000fe200078ec0ff */
[----:B------:R-:W0:Y:S01]  /*30f0*/  LDS.128 R16, [UR4+0x30] ;  /* 0x00003004ff107984 */ /* 0x000e220008000c00 */
[----:B------:R-:W-:Y:S02]  /*3100*/  LOP3.LUT R12, R12, 0x70007, RZ, 0xc0, !PT ;  /* 0x000700070c0c7812 */ /* 0x000fe400078ec0ff */
[----:B------:R-:W-:-:S02]  /*3110*/  SHF.R.U32.HI R50, RZ, 0xd, R14 ;  /* 0x0000000dff327819 */ /* 0x000fc4000001160e */
[----:B------:R-:W-:Y:S01]  /*3120*/  LOP3.LUT R37, R31, 0x64006400, RZ, 0xfc, !PT ;  /* 0x640064001f257812 */ /* 0x000fe200078efcff */
[----:B------:R-:W-:Y:S01]  /*3130*/  HFMA2 R31, R52, R3.H1_H1, -20, -20 ;  /* 0xcd00cd00341f7431 */ /* 0x000fe20000060003 */
[----:B------:R-:W-:Y:S02]  /*3140*/  LOP3.LUT R14, R14, 0x70007, RZ, 0xc0, !PT ;  /* 0x000700070e0e7812 */ /* 0x000fe400078ec0ff */
[----:B------:R-:W-:Y:S01]  /*3150*/  LOP3.LUT R12, R12, 0x64006400, RZ, 0xfc, !PT ;  /* 0x640064000c0c7812 */ /* 0x000fe200078efcff */
[----:B------:R-:W-:Y:S01]  /*3160*/  HFMA2 R9, R31, R9, R8 ;  /* 0x000000091f097231 */ /* 0x000fe20000000008 */
[----:B------:R-:W-:Y:S01]  /*3170*/  LOP3.LUT R14, R14, 0x64006400, RZ, 0xfc, !PT ;  /* 0x640064000e0e7812 */ /* 0x000fe200078efcff */
[----:B------:R-:W-:Y:S01]  /*3180*/  HFMA2 R37, R37, R3.H1_H1, -20, -20 ;  /* 0xcd00cd0025257431 */ /* 0x000fe20000060003 */
[----:B------:R-:W-:Y:S01]  /*3190*/  LOP3.LUT R43, R15, 0x380038, RZ, 0xc0, !PT ;  /* 0x003800380f2b7812 */ /* 0x000fe200078ec0ff */
[----:B------:R-:W-:Y:S01]  /*31a0*/  HADD2 R8, R12, -1028, -1028 ;  /* 0xe404e4040c087430 */ /* 0x000fe20000000000 */
[----:B------:R-:W-:Y:S01]  /*31b0*/  LOP3.LUT R42, R23, 0x380038, RZ, 0xc0, !PT ;  /* 0x00380038172a7812 */ /* 0x000fe200078ec0ff */
[----:B------:R-:W-:Y:S01]  /*31c0*/  HADD2 R14, R14, -1028, -1028 ;  /* 0xe404e4040e0e7430 */ /* 0x000fe20000000000 */
[----:B------:R-:W-:-:S02]  /*31d0*/  LOP3.LUT R43, R43, 0x64006400, RZ, 0xfc, !PT ;  /* 0x640064002b2b7812 */ /* 0x000fc400078efcff */
[----:B------:R-:W-:Y:S01]  /*31e0*/  LOP3.LUT R51, R42, 0x64006400, RZ, 0xfc, !PT ;  /* 0x640064002a337812 */ /* 0x000fe200078efcff */
[-C--:B------:R-:W-:Y:S01]  /*31f0*/  HFMA2 R42, R49, R4.reuse.H1_H1, -132, -132 ;  /* 0xd820d820312a7431 */ /* 0x080fe20000060004 */
[----:B------:R-:W-:Y:S01]  /*3200*/  SHF.R.U32.HI R49, RZ, 0xd, R15 ;  /* 0x0000000dff317819 */ /* 0x000fe2000001160f */
        /* <DEDUP_REMOVED lines=13> */
[----:B------:R-:W-:Y:S01]  /*32e0*/  HADD2 R12, R13, -1028, -1028 ;  /* 0xe404e4040d0c7430 */ /* 0x000fe20000000000 */
[----:B------:R-:W-:Y:S02]  /*32f0*/  LOP3.LUT R21, R21, 0x64006400, RZ, 0xfc, !PT ;  /* 0x6400640015157812 */ /* 0x000fe400078efcff */
[----:B------:R-:W-:Y:S01]  /*3300*/  LOP3.LUT R41, R22, 0x1c001c0, RZ, 0xc0, !PT ;  /* 0x01c001c016297812 */ /* 0x000fe200078ec0ff */
[-C--:B------:R-:W-:Y:S01]  /*3310*/  HFMA2 R35, R12, R10.reuse, R35 ;  /* 0x0000000a0c237231 */ /* 0x080fe20000000023 */
[----:B------:R-:W-:Y:S01]  /*3320*/  LOP3.LUT R29, R29, 0x40004, R50, 0xf8, !PT ;  /* 0x000400041d1d7812 */ /* 0x000fe200078ef832 */
[----:B------:R-:W-:Y:S01]  /*3330*/  HADD2 R50, R15, -1028, -1028 ;  /* 0xe404e4040f327430 */ /* 0x000fe20000000000 */
[----:B------:R-:W-:Y:S01]  /*3340*/  LOP3.LUT R20, R20, 0x64006400, RZ, 0xfc, !PT ;  /* 0x6400640014147812 */ /* 0x000fe200078efcff */
[----:B------:R-:W-:Y:S01]  /*3350*/  HADD2 R21, R21, -1028, -1028 ;  /* 0xe404e40415157430 */ /* 0x000fe20000000000 */
[----:B------:R-:W-:Y:S01]  /*3360*/  LOP3.LUT R22, R22, 0x70007, RZ, 0xc0, !PT ;  /* 0x0007000716167812 */ /* 0x000fe200078ec0ff */
[----:B------:R-:W-:Y:S01]  /*3370*/  HFMA2 R9, R50, R10, R9 ;  /* 0x0000000a32097231 */ /* 0x000fe20000000009 */
[----:B------:R-:W-:Y:S01]  /*3380*/  LOP3.LUT R23, R23, 0x70007, RZ, 0xc0, !PT ;  /* 0x0007000717177812 */ /* 0x000fe200078ec0ff */
[----:B------:R-:W-:Y:S01]  /*3390*/  HADD2 R20, R20, -1028, -1028 ;  /* 0xe404e40414147430 */ /* 0x000fe20000000000 */
[----:B------:R-:W-:Y:S01]  /*33a0*/  LOP3.LUT R22, R22, 0x64006400, RZ, 0xfc, !PT ;  /* 0x6400640016167812 */ /* 0x000fe200078efcff */
[-C--:B0-----:R-:W-:Y:S01]  /*33b0*/  HFMA2.MMA R21, R21, R16.reuse, R8 ;  /* 0x0000001015157235 */ /* 0x081fe20000000008 */
        /* <DEDUP_REMOVED lines=8> */
[----:B------:R-:W-:Y:S01]  /*3440*/  HFMA2.MMA R23, R20, R16, R39 ;  /* 0x0000001014177235 */ /* 0x000fe20000000027 */
[-C--:B------:R-:W-:Y:S01]  /*3450*/  HFMA2 R22, R11, R16.reuse, R36 ;  /* 0x000000100b167231 */ /* 0x080fe20000000024 */
[----:B------:R-:W-:Y:S01]  /*3460*/  LOP3.LUT R30, R30, 0x40004, R49, 0xf8, !PT ;  /* 0x000400041e1e7812 */ /* 0x000fe200078ef831 */
[----:B------:R-:W-:Y:S01]  /*3470*/  HFMA2 R16, R10, R16, R9 ;  /* 0x000000100a107231 */ /* 0x000fe20000000009 */
[-C--:B------:R-:W-:Y:S01]  /*3480*/  HFMA2.MMA R9, R42, R17.reuse, R21 ;  /* 0x000000112a097235 */ /* 0x080fe20000000015 */
[-C--:B------:R-:W-:Y:S01]  /*3490*/  HFMA2 R43, R43, R3.reuse.H1_H1, -20, -20 ;  /* 0xcd00cd002b2b7431 */ /* 0x080fe20000060003 */
[----:B------:R-:W-:Y:S01]  /*34a0*/  LOP3.LUT R27, R27, 0x64006400, RZ, 0xfc, !PT ;  /* 0x640064001b1b7812 */ /* 0x000fe200078efcff */
[----:B------:R-:W-:Y:S01]  /*34b0*/  HADD2 R8, R29, -1028, -1028 ;  /* 0xe404e4041d087430 */ /* 0x000fe20000000000 */
[----:B------:R-:W-:Y:S01]  /*34c0*/  HFMA2.MMA R23, R46, R17, R23 ;  /* 0x000000112e177235 */ /* 0x000fe20000000017 */
[----:B------:R-:W-:Y:S01]  /*34d0*/  HFMA2 R41, R41, R3.H1_H1, -20, -20 ;  /* 0xcd00cd0029297431 */ /* 0x000fe20000060003 */
[----:B------:R-:W-:Y:S01]  /*34e0*/  LOP3.LUT R30, R30, 0x64006400, RZ, 0xfc, !PT ;  /* 0x640064001e1e7812 */ /* 0x000fe200078efcff */
[-C--:B------:R-:W-:Y:S01]  /*34f0*/  HFMA2 R22, R44, R17.reuse, R22 ;  /* 0x000000112c167231 */ /* 0x080fe20000000016 */
[-C--:B------:R-:W-:Y:S01]  /*3500*/  HFMA2.MMA R9, R37, R18.reuse, R9 ;  /* 0x0000001225097235 */ /* 0x080fe20000000009 */
[----:B------:R-:W-:Y:S01]  /*3510*/  HFMA2 R16, R48, R17, R16 ;  /* 0x0000001130107231 */ /* 0x000fe20000000010 */
[----:B------:R-:W-:Y:S01]  /*3520*/  PRMT R4, R4, 0x5410, R3 ;  /* 0x0000541004047816 */ /* 0x000fe20000000003 */
[----:B------:R-:W-:Y:S01]  /*3530*/  HFMA2 R22, R41, R18, R22 ;  /* 0x0000001229167231 */ /* 0x000fe20000000016 */
[----:B------:R-:W-:Y:S01]  /*3540*/  HFMA2.MMA R23, R43, R18, R23 ;  /* 0x000000122b177235 */ /* 0x000fe20000000017 */
[----:B------:R-:W-:-:S02]  /*3550*/  HADD2 R27, R27, -1028, -1028 ;  /* 0xe404e4041b1b7430 */ /* 0x000fc40000000000 */
[----:B------:R-:W-:Y:S01]  /*3560*/  HFMA2 R16, R45, R18, R16 ;  /* 0x000000122d107231 */ /* 0x000fe20000000010 */
[-C--:B------:R-:W-:Y:S01]  /*3570*/  HFMA2.MMA R9, R28, R19.reuse, R9 ;  /* 0x000000131c097235 */ /* 0x080fe20000000009 */
[----:B------:R-:W-:Y:S02]  /*3580*/  HADD2 R11, R30, -1028, -1028 ;  /* 0xe404e4041e0b7430 */ /* 0x000fe40000000000 */
[-C--:B------:R-:W-:Y:S01]  /*3590*/  HFMA2 R22, R27, R19.reuse, R22 ;  /* 0x000000131b167231 */ /* 0x080fe20000000016 */
[----:B------:R-:W-:Y:S01]  /*35a0*/  HFMA2.MMA R23, R8, R19, R23 ;  /* 0x0000001308177235 */ /* 0x000fe20000000017 */
[----:B------:R-:W-:Y:S02]  /*35b0*/  HFMA2 R16, R11, R19, R16 ;  /* 0x000000130b107231 */ /* 0x000fe40000000010 */
[----:B------:R-:W-:Y:S02]  /*35c0*/  HADD2 R22, R22.H0_H0, R22.H1_H1 ;  /* 0x3000001616167230 */ /* 0x000fe40000000800 */
[----:B------:R-:W-:-:S02]  /*35d0*/  HADD2 R16, R16.H0_H0, R16.H1_H1 ;  /* 0x3000001010107230 */ /* 0x000fc40000000800 */
[----:B------:R-:W-:-:S03]  /*35e0*/  HADD2 R9, R9.H0_H0, R9.H1_H1 ;  /* 0x3000000909097230 */ /* 0x000fc60000000800 */
[----:B------:R-:W-:Y:S02]  /*35f0*/  HADD2 R23, R23.H0_H0, R23.H1_H1 ;  /* 0x3000001717177230 */ /* 0x000fe40000000800 */
[----:B------:R-:W-:-:S03]  /*3600*/  PRMT R9, R9, 0x5410, R22 ;  /* 0x0000541009097816 */ /* 0x000fc60000000016 */
[----:B------:R-:W-:-:S03]  /*3610*/  PRMT R23, R23, 0x5410, R16 ;  /* 0x0000541017177816 */ /* 0x000fc60000000010 */
[----:B------:R-:W-:Y:S02]  /*3620*/  HFMA2.MMA R2, R9, R6, R2 ;  /* 0x0000000609027235 */ /* 0x000fe40000000002 */
[----:B------:R-:W-:-:S09]  /*3630*/  HFMA2 R0, R23, R4, R0 ;  /* 0x0000000417007231 */ /* 0x000fd20000000000 */
.L_x_5127:
[----:B------:R-:W-:Y:S01]  /*3640*/  UIADD3 UR4, UR4, 0x40, URZ ;  /* 0x0000004004047890 */ /* 0x000fe2000fffe03f */
[----:B------:R-:W-:Y:S02]  /*3650*/  IMAD.MOV.U32 R36, RZ, RZ, R26 ;  /* 0x000000ffff247224 */ /* 0x000fe400078e001a */
[----:B-1----:R-:W-:Y:S01]  /*3660*/  IMAD.WIDE R28, R7, 0x4, R24 ;  /* 0x00000004071c7825 */ /* 0x002fe200078e0218 */
[----:B------:R-:W-:Y:S08]  /*3670*/  @!P0 BRA P3, `(.L_x_5128) ;  /* 0xffffffec00008947 */ /* 0x000ff0000183ffff */
.L_x_5126:
[----:B------:R-:W-:Y:S05]  /*3680*/  @!P1 EXIT ;  /* 0x000000000000994d */ /* 0x000fea0003800000 */
[----:B------:R-:W1:Y:S01]  /*3690*/  S2R R3, SR_CTAID.X ;  /* 0x0000000000037919 */ /* 0x000e620000002500 */
[----:B------:R-:W2:Y:S01]  /*36a0*/  S2UR UR4, SR_CTAID.Y ;  /* 0x00000000000479c3 */ /* 0x000ea20000002600 */
[----:B------:R-:W1:Y:S07]  /*36b0*/  S2R R6, SR_TID.X ;  /* 0x0000000000067919 */ /* 0x000e6e0000002100 */
[----:B------:R-:W3:Y:S01]  /*36c0*/  LDC.64 R4, c[0x0][0x230] ;  /* 0x00008c00ff047b82 */ /* 0x000ee20000000a00 */
[----:B-1----:R-:W-:-:S04]  /*36d0*/  IMAD R3, R3, 0x20, R6 ;  /* 0x0000002003037824 */ /* 0x002fc800078e0206 */
[----:B------:R-:W-:-:S04]  /*36e0*/  IMAD.SHL.U32 R6, R3, 0x4, RZ ;  /* 0x0000000403067824 */ /* 0x000fc800078e00ff */
[----:B--2---:R-:W-:Y:S02]  /*36f0*/  IMAD R3, R7, UR4, R6 ;  /* 0x0000000407037c24 */ /* 0x004fe4000f8e0206 */
[----:B------:R-:W-:Y:S02]  /*3700*/  HMUL2 R7, R2, R32.H0_H0 ;  /* 0x2000002002077232 */ /* 0x000fe40000000000 */
[----:B---3--:R-:W-:-:S05]  /*3710*/  IMAD.WIDE R4, R3, 0x2, R4 ;  /* 0x0000000203047825 */ /* 0x008fca00078e0204 */
[----:B------:R1:W-:Y:S01]  /*3720*/  ATOM.E.ADD.F16x2.RN.STRONG.GPU P0, RZ, desc[UR6][R4.64], R7 ;  /* 0x0000000704ff79a2 */ /* 0x0003e2000810e1c6 */
[----:B------:R-:W-:Y:S01]  /*3730*/  BSSY B0, `(.L_x_5129) ;  /* 0x0000010000007945 */ /* 0x000fe20003800000 */
[----:B0-----:R-:W-:-:S03]  /*3740*/  HMUL2 R9, R0, R32.H0_H0 ;  /* 0x2000002000097232 */ /* 0x001fc60000000000 */
[----:B-1----:R-:W-:Y:S05]  /*3750*/  @P0 BRA `(.L_x_5130) ;  /* 0x0000000000340947 */ /* 0x002fea0003800000 */
[----:B------:R-:W0:Y:S02]  /*3760*/  QSPC.E.S P0, RZ, [R4] ;  /* 0x0000000004ff73aa */ /* 0x000e240000000500 */
[----:B0-----:R-:W-:Y:S05]  /*3770*/  @!P0 BRA `(.L_x_5131) ;  /* 0x0000000000208947 */ /* 0x001fea0003800000 */
[----:B------:R-:W-:-:S05]  /*3780*/  IMAD.MOV.U32 R2, RZ, RZ, R4 ;  /* 0x000000ffff027224 */ /* 0x000fca00078e0004 */
[----:B------:R-:W-:-:S07]  /*3790*/  MOV R0, R2 ;  /* 0x0000000200007202 */ /* 0x000fce0000000f00 */
.L_x_5132:
[----:B------:R-:W0:Y:S02]  /*37a0*/  LDS R2, [R0] ;  /* 0x0000000000027984 */ /* 0x000e240000000800 */
[----:B0-----:R-:W-:-:S06]  /*37b0*/  HADD2 R3, R2, R7 ;  /* 0x0000000702037230 */ /* 0x001fcc0000000000 */
[----:B------:R-:W0:Y:S02]  /*37c0*/  ATOMS.CAST.SPIN R3, [R0], R2, R3 ;  /* 0x000000020003738d */ /* 0x000e240001800003 */
[----:B0-----:R-:W-:-:S13]  /*37d0*/  ISETP.EQ.U32.AND P0, PT, R3, 0x1, PT ;  /* 0x000000010300780c */ /* 0x001fda0003f02070 */
[----:B------:R-:W-:Y:S05]  /*37e0*/  @!P0 BRA `(.L_x_5132) ;  /* 0xfffffffc00ec8947 */ /* 0x000fea000383ffff */
[----:B------:R-:W-:Y:S05]  /*37f0*/  BRA `(.L_x_5130) ;  /* 0x00000000000c7947 */ /* 0x000fea0003800000 */
.L_x_5131:
[----:B------:R-:W2:Y:S02]  /*3800*/  LD.E R0, desc[UR6][R4.64] ;  /* 0x0000000604007980 */ /* 0x000ea4000c101900 */
[----:B--2---:R-:W-:-:S05]  /*3810*/  IMAD.IADD R3, R7, 0x1, R0 ;  /* 0x0000000107037824 */ /* 0x004fca00078e0200 */
[----:B------:R0:W-:Y:S02]  /*3820*/  ST.E desc[UR6][R4.64], R3 ;  /* 0x0000000304007985 */ /* 0x0001e4000c101906 */
.L_x_5130:
[----:B------:R-:W-:Y:S05]  /*3830*/  BSYNC B0 ;  /* 0x0000000000007941 */ /* 0x000fea0003800000 */
.L_x_5129:
[----:B------:R1:W-:Y:S02]  /*3840*/  ATOM.E.ADD.F16x2.RN.STRONG.GPU P0, RZ, desc[UR6][R4.64+0x4], R9 ;  /* 0x0000040904ff79a2 */ /* 0x0003e4000810e1c6 */
[----:B-1----:R-:W-:Y:S05]  /*3850*/  @P0 EXIT ;  /* 0x000000000000094d */ /* 0x002fea0003800000 */
[----:B------:R-:W1:Y:S02]  /*3860*/  QSPC.E.S P0, RZ, [R4+0x4] ;  /* 0x0000040004ff73aa */ /* 0x000e640000000500 */
[----:B-1----:R-:W-:Y:S05]  /*3870*/  @!P0 BRA `(.L_x_5133) ;  /* 0x0000000000208947 */ /* 0x002fea0003800000 */
[----:B------:R-:W-:-:S05]  /*3880*/  IMAD.MOV.U32 R2, RZ, RZ, R4 ;  /* 0x000000ffff027224 */ /* 0x000fca00078e0004 */
[----:B------:R-:W-:-:S07]  /*3890*/  MOV R0, R2 ;  /* 0x0000000200007202 */ /* 0x000fce0000000f00 */
.L_x_5134:
[----:B------:R-:W0:Y:S02]  /*38a0*/  LDS R2, [R0+0x4] ;  /* 0x0000040000027984 */ /* 0x000e240000000800 */
[----:B0-----:R-:W-:-:S10]  /*38b0*/  HFMA2.MMA R3, R2, 1, 1, R9 ;  /* 0x3c003c0002037835 */ /* 0x001fd40000000009 */
[----:B------:R-:W0:Y:S02]  /*38c0*/  ATOMS.CAST.SPIN R3, [R0+0x4], R2, R3 ;  /* 0x000004020003738d */ /* 0x000e240001800003 */
[----:B0-----:R-:W-:-:S13]  /*38d0*/  ISETP.EQ.U32.AND P0, PT, R3, 0x1, PT ;  /* 0x000000010300780c */ /* 0x001fda0003f02070 */
[----:B------:R-:W-:Y:S05]  /*38e0*/  @!P0 BRA `(.L_x_5134) ;  /* 0xfffffffc00ec8947 */ /* 0x000fea000383ffff */
[----:B------:R-:W-:Y:S05]  /*38f0*/  EXIT ;  /* 0x000000000000794d */ /* 0x000fea0003800000 */
.L_x_5133:
[----:B------:R-:W0:Y:S02]  /*3900*/  LD.E R0, desc[UR6][R4.64+0x4] ;  /* 0x0000040604007980 */ /* 0x000e24000c101900 */
[----:B0-----:R-:W-:-:S05]  /*3910*/  IMAD.IADD R3, R9, 0x1, R0 ;  /* 0x0000000109037824 */ /* 0x001fca00078e0200 */
[----:B------:R-:W-:Y:S01]  /*3920*/  ST.E desc[UR6][R4.64+0x4], R3 ;  /* 0x0000040304007985 */ /* 0x000fe2000c101906 */
[----:B------:R-:W-:Y:S05]  /*3930*/  EXIT ;  /* 0x000000000000794d */ /* 0x000fea0003800000 */
.L_x_5135:
        /* <DEDUP_REMOVED lines=12> */
.L_x_5269:


//--------------------- .text._Z23gemm_half_q_half_kernelILi1ELi38ELb1ELb1ELi32EEvPK6__halfPKjS4_S2_PS0_iiiiPKtS7_iiiiiibS2_i --------------------------
	.section	.text._Z23gemm_half_q_half_kernelILi1ELi38ELb1ELb1ELi32EEvPK6__halfPKjS4_S2_PS0_iiiiPKtS7_iiiiiibS2_i,"ax",@progbits
	.align	128
        .global         _Z23gemm_half_q_half_kernelILi1ELi38ELb1ELb1ELi32EEvPK6__halfPKjS4_S2_PS0_iiiiPKtS7_iiiiiibS2_i
        .type           _Z23gemm_half_q_half_kernelILi1ELi38ELb1ELb1ELi32EEvPK6__halfPKjS4_S2_PS0_iiiiPKtS7_iiiiiibS2_i,@function
        .size           _Z23gemm_half_q_half_kernelILi1ELi38ELb1ELb1ELi32EEvPK6__halfPKjS4_S2_PS0_iiiiPKtS7_iiiiiibS2_i,(.L_x_5270 - _Z23gemm_half_q_half_kernelILi1ELi38ELb1ELb1ELi32EEvPK6__halfPKjS4_S2_PS0_iiiiPKtS7_iiiiiibS2_i)
        .other          _Z23gemm_half_q_half_kernelILi1ELi38ELb1ELb1ELi32EEvPK6__halfPKjS4_S2_PS0_iiiiPKtS7_iiiiiibS2_i,@"STO_CUDA_ENTRY STV_DEFAULT"
_Z23gemm_half_q_half_kernelILi1ELi38ELb1ELb1ELi32EEvPK6__halfPKjS4_S2_PS0_iiiiPKtS7_iiiiiibS2_i:
.text._Z23gemm_half_q_half_kernelILi1ELi38ELb1ELb1ELi32EEvPK6__halfPKjS4_S2_PS0_iiiiPKtS7_iiiiiibS2_i:
        /* <DEDUP_REMOVED lines=49> */
.L_x_5137:
[----:B------:R-:W-:Y:S05]  /*0310*/  BSYNC B0 ;  /* 0x0000000000007941 */ /* 0x000fea0003800000 */
.L_x_5136:
        /* <DEDUP_REMOVED lines=32> */
.L_x_5139:
[----:B-----5:R-:W-:-:S04]  /*0520*/  VIADD R20, R14, UR4 ;  /* 0x000000040e147c36 */ /* 0x020fc80008000000 */
[----:B------:R-:W-:-:S05]  /*0530*/  IMAD R0, R20, R7, RZ ;  /* 0x0000000714007224 */ /* 0x000fca00078e02ff */
[----:B-1----:R-:W-:-:S04]  /*0540*/  SHF.R.S32.HI R3, RZ, 0x1f, R0 ;  /* 0x0000001fff037819 */ /* 0x002fc80000011400 */
        /* <DEDUP_REMOVED lines=16> */
[----:B------:R-:W-:Y:S01]  /*0650*/  LOP3.LUT R19, R19, 0xf, RZ, 0xc0, !PT ;  /* 0x0000000f13137812 */ /* 0x000fe200078ec0ff */
[----:B------:R-:W-:Y:S01]  /*0660*/  VIADD R4, R4, 0x1 ;  /* 0x0000000104047836 */ /* 0x000fe20000000000 */
[----:B------:R-:W-:-:S02]  /*0670*/  LOP3.LUT R2, R2, 0xf, RZ, 0xc0, !PT ;  /* 0x0000000f02027812 */ /* 0x000fc400078ec0ff */
[----:B------:R-:W-:Y:S01]  /*0680*/  LOP3.LUT R0, R0, 0xf, RZ, 0xc0, !PT ;  /* 0x0000000f00007812 */ /* 0x000fe200078ec0ff */
[----:B------:R-:W-:Y:S01]  /*0690*/  VIADD R19, R19, 0x1 ;  /* 0x0000000113137836 */ /* 0x000fe20000000000 */
[----:B------:R-:W-:Y:S01]  /*06a0*/  ISETP.GE.AND P2, PT, R16, R29, PT ;  /* 0x0000001d1000720c */ /* 0x000fe20003f46270 */
[----:B------:R-:W-:Y:S02]  /*06b0*/  VIADD R2, R2, 0x1 ;  /* 0x0000000102027836 */ /* 0x000fe40000000000 */
[----:B------:R-:W-:Y:S02]  /*06c0*/  VIADD R0, R0, 0x1 ;  /* 0x0000000100007836 */ /* 0x000fe40000000000 */
[----:B------:R-:W-:Y:S02]  /*06d0*/  IMAD R19, R19, R19, RZ ;  /* 0x0000001313137224 */ /* 0x000fe400078e02ff */
[----:B0-----:R-:W-:Y:S02]  /*06e0*/  IMAD R21, R2, R2, RZ ;  /* 0x0000000202157224 */ /* 0x001fe400078e02ff */
[----:B------:R-:W-:-:S02]  /*06f0*/  IMAD R4, R4, R4, RZ ;  /* 0x0000000404047224 */ /* 0x000fc400078e02ff */
[----:B------:R-:W-:Y:S01]  /*0700*/  IMAD R22, R0, R0, RZ ;  /* 0x0000000000167224 */ /* 0x000fe200078e02ff */
[----:B------:R-:W2:Y:S08]  /*0710*/  I2F.F16 R19, R19 ;  /* 0x0000001300137306 */ /* 0x000eb00000200c00 */
        /* <DEDUP_REMOVED lines=8> */
.L_x_5138:
        /* <DEDUP_REMOVED lines=12> */
.L_x_5140:
        /* <DEDUP_REMOVED lines=8> */
.L_x_5141:
        /* <DEDUP_REMOVED lines=12> */
.L_x_5142:
        /* <DEDUP_REMOVED lines=8> */
.L_x_5143:
        /* <DEDUP_REMOVED lines=11> */
.L_x_5144:
[C---:B------:R-:W-:Y:S01]  /*0ad0*/  VIMNMX R12, R24.reuse, UR4, PT ;  /* 0x00000004180c7c48 */ /* 0x040fe2000bfe0100 */
[----:B------:R-:W1:Y:S01]  /*0ae0*/  S2UR UR5, SR_CgaCtaId ;  /* 0x00000000000579c3 */ /* 0x000e620000008800 */
[----:B------:R-:W-:Y:S01]  /*0af0*/  ISETP.GE.OR P0, PT, R24, R5, P0 ;  /* 0x000000051800720c */ /* 0x000fe20000706670 */
[----:B------:R-:W-:Y:S01]  /*0b00*/  ULDC.64 UR8, c[0x0][0x218] ;  /* 0x0000860000087ab9 */ /* 0x000fe20000000a00 */
[----:B------:R-:W-:Y:S01]  /*0b10*/  SHF.R.S32.HI R15, RZ, 0x1f, R12 ;  /* 0x0000001fff0f7819 */ /* 0x000fe2000001140c */
[----:B------:R-:W-:Y:S01]  /*0b20*/  UMOV UR4, 0x400 ;  /* 0x0000040000047882 */ /* 0x000fe20000000000 */
[----:B------:R-:W-:Y:S02]  /*0b30*/  PRMT R5, RZ, 0x5410, RZ ;  /* 0x00005410ff057816 */ /* 0x000fe400000000ff */
[----:B------:R-:W-:-:S04]  /*0b40*/  LEA.HI R15, R15, R12, RZ, 0x5 ;  /* 0x0000000c0f0f7211 */ /* 0x000fc800078f28ff */
[----:B------:R-:W-:-:S05]  /*0b50*/  SHF.R.S32.HI R12, RZ, 0x5, R15 ;  /* 0x00000005ff0c7819 */ /* 0x000fca000001140f */
[----:B------:R-:W-:-:S05]  /*0b60*/  IMAD R9, R12, 0x8, R9 ;  /* 0x000000080c097824 */ /* 0x000fca00078e0209 */
[----:B------:R-:W-:Y:S01]  /*0b70*/  IADD3 R8, R11, R9, R8 ;  /* 0x000000090b087210 */ /* 0x000fe20007ffe008 */
[----:B-1----:R-:W-:-:S03]  /*0b80*/  ULEA UR4, UR5, UR4, 0x18 ;  /* 0x0000000405047291 */ /* 0x002fc6000f8ec03f */
[----:B------:R-:W-:-:S05]  /*0b90*/  IADD3 R8, R13, R8, R10 ;  /* 0x000000080d087210 */ /* 0x000fca0007ffe00a */
[----:B------:R-:W-:Y:S01]  /*0ba0*/  IMAD R9, R8, R7, RZ ;  /* 0x0000000708097224 */ /* 0x000fe200078e02ff */
[----:B------:R-:W-:-:S04]  /*0bb0*/  SHF.R.S32.HI R8, RZ, 0x1f, R6 ;  /* 0x0000001fff087819 */ /* 0x000fc80000011406 */
[----:B------:R-:W-:-:S04]  /*0bc0*/  IADD3 R6, P2, R6, R9, RZ ;  /* 0x0000000906067210 */ /* 0x000fc80007f5e0ff */
[----:B------:R-:W-:Y:S02]  /*0bd0*/  LEA.HI.X.SX32 R9, R9, R8, 0x1, P2 ;  /* 0x0000000809097211 */ /* 0x000fe400010f0eff */
[----:B------:R-:W-:-:S04]  /*0be0*/  LEA R30, P2, R6, UR8, 0x2 ;  /* 0x00000008061e7c11 */ /* 0x000fc8000f8410ff */
[----:B------:R-:W-:Y:S02]  /*0bf0*/  LEA.HI.X R31, R6, UR9, R9, 0x2, P2 ;  /* 0x00000009061f7c11 */ /* 0x000fe400090f1409 */
[----:B------:R-:W-:Y:S01]  /*0c00*/  PRMT R6, RZ, 0x5410, RZ ;  /* 0x00005410ff067816 */ /* 0x000fe200000000ff */
[----:B------:R-:W-:Y:S06]  /*0c10*/  @P0 BRA `(.L_x_5145) ;  /* 0x0000001400f40947 */ /* 0x000fec0003800000 */
[----:B------:R-:W1:Y:S01]  /*0c20*/  LDC R25, c[0x0][0x23c] ;  /* 0x00008f00ff197b82 */ /* 0x000e620000000800 */
[----:B------:R-:W-:Y:S01]  /*0c30*/  SHF.R.S32.HI R26, RZ, 0x1f, R7 ;  /* 0x0000001fff1a7819 */ /* 0x000fe20000011407 */
[----:B------:R-:W-:Y:S01]  /*0c40*/  ULDC UR5, c[0x0][0x25c] ;  /* 0x0000970000057ab9 */ /* 0x000fe20000000800 */
[----:B------:R-:W-:Y:S02]  /*0c50*/  PRMT R5, RZ, 0x5410, RZ ;  /* 0x00005410ff057816 */ /* 0x000fe400000000ff */
[----:B------:R-:W-:-:S07]  /*0c60*/  PRMT R6, RZ, 0x5410, RZ ;  /* 0x00005410ff067816 */ /* 0x000fce00000000ff */
.L_x_5148:
[----:B------:R2:W5:Y:S01]  /*0c70*/  LDG.E.128.CONSTANT R8, desc[UR6][R30.64] ;  /* 0x000000061e087981 */ /* 0x000562000c1e9d00 */
        /* <DEDUP_REMOVED lines=182> */
.L_x_5146:
        /* <DEDUP_REMOVED lines=185> */
.L_x_5147:
[----:B------:R-:W-:Y:S01]  /*2370*/  VIADD R24, R24, 0x20 ;  /* 0x0000002018187836 */ /* 0x000fe20000000000 */
[----:B------:R-:W-:Y:S01]  /*2380*/  UIADD3 UR4, UR4, 0x40, URZ ;  /* 0x0000004004047890 */ /* 0x000fe2000fffe03f */
[----:B--2---:R-:W-:-:S03]  /*2390*/  IMAD.WIDE.U32 R30, R7, 0x18, R30 ;  /* 0x00000018071e7825 */ /* 0x004fc600078e001e */
[----:B------:R-:W-:Y:S01]  /*23a0*/  ISETP.GE.AND P0, PT, R24, UR5, PT ;  /* 0x0000000518007c0c */ /* 0x000fe2000bf06270 */
[----:B-----5:R-:W-:Y:S01]  /*23b0*/  IMAD R9, R26, 0x18, RZ ;  /* 0x000000181a097824 */ /* 0x020fe200078e02ff */
[----:B------:R-:W-:-:S03]  /*23c0*/  ISETP.LT.AND P2, PT, R24, R29, PT ;  /* 0x0000001d1800720c */ /* 0x000fc60003f41270 */
[----:B------:R-:W-:-:S10]  /*23d0*/  IMAD.IADD R31, R31, 0x1, R9 ;  /* 0x000000011f1f7824 */ /* 0x000fd400078e0209 */
[----:B------:R-:W-:Y:S05]  /*23e0*/  @!P0 BRA P2, `(.L_x_5148) ;  /* 0xffffffe800208947 */ /* 0x000fea000103ffff */
.L_x_5145:
[----:B------:R-:W-:Y:S01]  /*23f0*/  ISETP.GE.AND P0, PT, R24, R29, PT ;  /* 0x0000001d1800720c */ /* 0x000fe20003f06270 */
[----:B------:R-:W-:-:S03]  /*2400*/  ULDC UR5, c[0x0][0x268] ;  /* 0x00009a0000057ab9 */ /* 0x000fc60000000800 */
[----:B------:R-:W-:Y:S01]  /*2410*/  ISETP.GE.OR P0, PT, R24, UR5, P0 ;  /* 0x0000000518007c0c */ /* 0x000fe20008706670 */
[----:B------:R-:W-:-:S12]  /*2420*/  ULDC UR5, c[0x0][0x268] ;  /* 0x00009a0000057ab9 */ /* 0x000fd80000000800 */
[----:B------:R-:W-:Y:S05]  /*2430*/  @P0 BRA `(.L_x_5149) ;  /* 0x0000001400000947 */ /* 0x000fea0003800000 */
.L_x_5151:
[----:B------:R-:W1:Y:S01]  /*2440*/  LDC R7, c[0x0][0x23c] ;  /* 0x00008f00ff077b82 */ /* 0x000e620000000800 */
[----:B-----5:R2:W5:Y:S01]  /*2450*/  LDG.E.128.CONSTANT R8, desc[UR6][R30.64] ;  /* 0x000000061e087981 */ /* 0x020562000c1e9d00 */
[----:B-1----:R-:W-:-:S05]  /*2460*/  IMAD.WIDE R16, R7, 0x4, R30 ;  /* 0x0000000407107825 */ /* 0x002fca00078e021e */
[----:B------:R1:W5:Y:S01]  /*2470*/  LDG.E.128.CONSTANT R12, desc[UR6][R16.64] ;  /* 0x00000006100c7981 */ /* 0x000362000c1e9d00 */
[----:B------:R-:W-:-:S04]  /*2480*/  IMAD.WIDE R18, R7, 0x4, R16 ;  /* 0x0000000407127825 */ /* 0x000fc800078e0210 */
[----:B------:R-:W-:Y:S02]  /*2490*/  VIADD R32, R24, 0x20 ;  /* 0x0000002018207836 */ /* 0x000fe40000000000 */
[----:B--2---:R-:W-:-:S03]  /*24a0*/  IMAD.WIDE R30, R7, 0x4, R18 ;  /* 0x00000004071e7825 */ /* 0x004fc600078e0212 */
[----:B------:R-:W-:Y:S01]  /*24b0*/  ISETP.GE.AND P0, PT, R32, UR5, PT ;  /* 0x0000000520007c0c */ /* 0x000fe2000bf06270 */
[----:B-1----:R-:W-:-:S12]  /*24c0*/  @!P1 BRA `(.L_x_5150) ;  /* 0x0000001000cc9947 */ /* 0x002fd80003800000 */
[----:B------:R-:W2:Y:S01]  /*24d0*/  LDG.E.128.CONSTANT R16, desc[UR6][R18.64] ;  /* 0x0000000612107981 */ /* 0x000ea2000c1e9d00 */
[----:B-----5:R-:W-:Y:S01]  /*24e0*/  SHF.R.U32.HI R24, RZ, 0xf, R9 ;  /* 0x0000000fff187819 */ /* 0x020fe20000011609 */
[----:B------:R-:W-:Y:S01]  /*24f0*/  IMAD.MOV.U32 R27, RZ, RZ, 0x2400 ;  /* 0x00002400ff1b7424 */ /* 0x000fe200078e00ff */
[----:B------:R-:W-:Y:S01]  /*2500*/  SHF.R.U32.HI R25, RZ, 0xe, R13 ;  /* 0x0000000eff197819 */ /* 0x000fe2000001160d */
[----:B------:R-:W1:Y:S01]  /*2510*/  LDS.128 R20, [UR4] ;  /* 0x00000004ff147984 */ /* 0x000e620008000c00 */
[----:B------:R-:W-:Y:S01]  /*2520*/  IMAD.MOV.U32 R26, RZ, RZ, 0x3000 ;  /* 0x00003000ff1a7424 */ /* 0x000fe200078e00ff */
[----:B------:R-:W-:Y:S02]  /*2530*/  LOP3.LUT R24, R24, 0x10001, RZ, 0xc0, !PT ;  /* 0x0001000118187812 */ /* 0x000fe400078ec0ff */
[----:B------:R-:W-:Y:S02]  /*2540*/  SHF.R.U32.HI R33, RZ, 0xf, R11 ;  /* 0x0000000fff217819 */ /* 0x000fe4000001160b */
[----:B------:R-:W-:-:S02]  /*2550*/  PRMT R0, R0, 0x5410, R27 ;  /* 0x0000541000007816 */ /* 0x000fc4000000001b */
[----:B------:R-:W-:Y:S02]  /*2560*/  SHF.R.U32.HI R27, RZ, 0xf, R10 ;  /* 0x0000000fff1b7819 */ /* 0x000fe4000001160a */
[----:B0-----:R-:W-:Y:S02]  /*2570*/  PRMT R2, R2, 0x5410, R26 ;  /* 0x0000541002027816 */ /* 0x001fe4000000001a */
[----:B------:R-:W-:Y:S02]  /*2580*/  LOP3.LUT R26, R24, 0x20002, R25, 0xf8, !PT ;  /* 0x00020002181a7812 */ /* 0x000fe400078ef819 */
[----:B------:R-:W-:Y:S02]  /*2590*/  LOP3.LUT R37, R33, 0x10001, RZ, 0xc0, !PT ;  /* 0x0001000121257812 */ /* 0x000fe400078ec0ff */
[----:B------:R-:W-:Y:S02]  /*25a0*/  SHF.R.U32.HI R24, RZ, 0xf, R8 ;  /* 0x0000000fff187819 */ /* 0x000fe40000011608 */
[----:B------:R-:W-:-:S02]  /*25b0*/  SHF.R.U32.HI R34, RZ, 0xe, R14 ;  /* 0x0000000eff227819 */ /* 0x000fc4000001160e */
[----:B------:R-:W-:Y:S02]  /*25c0*/  LOP3.LUT R27, R27, 0x10001, RZ, 0xc0, !PT ;  /* 0x000100011b1b7812 */ /* 0x000fe400078ec0ff */
[----:B------:R-:W-:Y:S02]  /*25d0*/  SHF.R.U32.HI R38, RZ, 0xe, R15 ;  /* 0x0000000eff267819 */ /* 0x000fe4000001160f */
[----:B------:R-:W-:Y:S02]  /*25e0*/  SHF.R.U32.HI R25, RZ, 0xe, R12 ;  /* 0x0000000eff197819 */ /* 0x000fe4000001160c */
[----:B------:R-:W-:Y:S02]  /*25f0*/  LOP3.LUT R24, R24, 0x10001, RZ, 0xc0, !PT ;  /* 0x0001000118187812 */ /* 0x000fe400078ec0ff */
[----:B------:R-:W-:Y:S02]  /*2600*/  LOP3.LUT R35, R27, 0x20002, R34, 0xf8, !PT ;  /* 0x000200021b237812 */ /* 0x000fe400078ef822 */
[----:B------:R-:W-:-:S02]  /*2610*/  LOP3.LUT R34, R37, 0x20002, R38, 0xf8, !PT ;  /* 0x0002000225227812 */ /* 0x000fc400078ef826 */
[----:B------:R-:W-:Y:S02]  /*2620*/  LOP3.LUT R37, R10, 0x70007, RZ, 0xc0, !PT ;  /* 0x000700070a257812 */ /* 0x000fe400078ec0ff */
[----:B------:R-:W-:Y:S02]  /*2630*/  LOP3.LUT R36, R24, 0x20002, R25, 0xf8, !PT ;  /* 0x0002000218247812 */ /* 0x000fe400078ef819 */
        /* <DEDUP_REMOVED lines=11> */
[----:B-1----:R-:W-:Y:S01]  /*26f0*/  HFMA2.MMA R40, R43, R20, RZ ;  /* 0x000000142b287235 */ /* 0x002fe200000000ff */
[-C--:B------:R-:W-:Y:S01]  /*2700*/  HFMA2 R39, R39, R20.reuse, RZ.H0_H0 ;  /* 0x0000001427277231 */ /* 0x080fe200000400ff */
[----:B------:R-:W-:Y:S01]  /*2710*/  LOP3.LUT R27, R27, 0x64006400, RZ, 0xfc, !PT ;  /* 0x640064001b1b7812 */ /* 0x000fe200078efcff */
[----:B------:R-:W-:Y:S01]  /*2720*/  HFMA2 R38, R45, R20, RZ.H0_H0 ;  /* 0x000000142d267231 */ /* 0x000fe200000400ff */
[----:B------:R-:W-:Y:S01]  /*2730*/  SHF.R.U32.HI R8, RZ, 0x6, R8 ;  /* 0x00000006ff087819 */ /* 0x000fe20000011608 */
[----:B------:R-:W-:Y:S01]  /*2740*/  HFMA2 R24, R25, R2.H1_H1, -132, -132 ;  /* 0xd820d82019187431 */ /* 0x000fe20000060002 */
[----:B------:R-:W-:-:S02]  /*2750*/  PRMT R3, R3, 0x5410, R4 ;  /* 0x0000541003037816 */ /* 0x000fc40000000004 */
[----:B------:R-:W-:-:S04]  /*2760*/  LOP3.LUT R42, R8, 0x70007, RZ, 0xc0, !PT ;  /* 0x00070007082a7812 */ /* 0x000fc800078ec0ff */
[----:B------:R-:W-:-:S05]  /*2770*/  LOP3.LUT R42, R42, 0x64006400, RZ, 0xfc, !PT ;  /* 0x640064002a2a7812 */ /* 0x000fca00078efcff */
[----:B------:R-:W-:Y:S01]  /*2780*/  HADD2 R42, R42, -1028, -1028 ;  /* 0xe404e4042a2a7430 */ /* 0x000fe20000000000 */
[----:B--2---:R-:W-:-:S04]  /*2790*/  SHF.R.U32.HI R33, RZ, 0xd, R17 ;  /* 0x0000000dff217819 */ /* 0x004fc80000011611 */
[----:B------:R-:W-:Y:S02]  /*27a0*/  LOP3.LUT R33, R26, 0x40004, R33, 0xf8, !PT ;  /* 0x000400041a217812 */ /* 0x000fe400078ef821 */
[----:B------:R-:W-:Y:S02]  /*27b0*/  LOP3.LUT R26, R9, 0x70007, RZ, 0xc0, !PT ;  /* 0x00070007091a7812 */ /* 0x000fe400078ec0ff */
[----:B------:R-:W-:Y:S02]  /*27c0*/  SHF.R.U32.HI R9, RZ, 0x6, R9 ;  /* 0x00000006ff097819 */ /* 0x000fe40000011609 */
[----:B------:R-:W-:Y:S02]  /*27d0*/  LOP3.LUT R26, R26, 0x64006400, RZ, 0xfc, !PT ;  /* 0x640064001a1a7812 */ /* 0x000fe400078efcff */
[----:B------:R-:W-:-:S03]  /*27e0*/  LOP3.LUT R33, R33, 0x64006400, RZ, 0xfc, !PT ;  /* 0x6400640021217812 */ /* 0x000fc600078efcff */
[----:B------:R-:W-:Y:S02]  /*27f0*/  HADD2 R41, R26, -1028, -1028 ;  /* 0xe404e4041a297430 */ /* 0x000fe40000000000 */
[----:B------:R-:W-:-:S04]  /*2800*/  HFMA2 R26, R27, R2.H1_H1, -132, -132 ;  /* 0xd820d8201b1a7431 */ /* 0x000fc80000060002 */
[----:B------:R-:W-:Y:S01]  /*2810*/  HFMA2.MMA R37, R41, R20, RZ ;  /* 0x0000001429257235 */ /* 0x000fe200000000ff */
[----:B------:R-:W-:Y:S01]  /*2820*/  LOP3.LUT R20, R10, 0x380038, RZ, 0xc0, !PT ;  /* 0x003800380a147812 */ /* 0x000fe200078ec0ff */
[----:B------:R-:W-:Y:S01]  /*2830*/  HFMA2 R39, R26, R21, R39 ;  /* 0x000000151a277231 */ /* 0x000fe20000000027 */
[----:B------:R-:W-:Y:S02]  /*2840*/  SHF.R.U32.HI R10, RZ, 0x6, R10 ;  /* 0x00000006ff0a7819 */ /* 0x000fe4000001160a */
[----:B------:R-:W-:Y:S02]  /*2850*/  LOP3.LUT R25, R20, 0x64006400, RZ, 0xfc, !PT ;  /* 0x6400640014197812 */ /* 0x000fe400078efcff */
[----:B------:R-:W-:Y:S01]  /*2860*/  LOP3.LUT R20, R9, 0x70007, RZ, 0xc0, !PT ;  /* 0x0007000709147812 */ /* 0x000fe200078ec0ff */
[----:B------:R-:W-:Y:S01]  /*2870*/  HFMA2.MMA R37, R24, R21, R37 ;  /* 0x0000001518257235 */ /* 0x000fe20000000025 */
[----:B------:R-:W-:Y:S01]  /*2880*/  LOP3.LUT R24, R11, 0x380038, RZ, 0xc0, !PT ;  /* 0x003800380b187812 */ /* 0x000fe200078ec0ff */
[----:B------:R-:W-:Y:S01]  /*2890*/  HFMA2 R27, R25, R2.H1_H1, -132, -132 ;  /* 0xd820d820191b7431 */ /* 0x000fe20000060002 */
[----:B------:R-:W-:Y:S01]  /*28a0*/  LOP3.LUT R20, R20, 0x64006400, RZ, 0xfc, !PT ;  /* 0x6400640014147812 */ /* 0x000fe200078efcff */
[----:B------:R-:W-:Y:S01]  /*28b0*/  HFMA2.MMA R39, R42, R22, R39 ;  /* 0x000000162a277235 */ /* 0x000fe20000000027 */
[----:B------:R-:W-:-:S02]  /*28c0*/  LOP3.LUT R25, R24, 0x64006400, RZ, 0xfc, !PT ;  /* 0x6400640018197812 */ /* 0x000fc400078efcff */
[----:B------:R-:W-:Y:S01]  /*28d0*/  SHF.R.U32.HI R11, RZ, 0x6, R11 ;  /* 0x00000006ff0b7819 */ /* 0x000fe2000001160b */
[----:B------:R-:W-:Y:S01]  /*28e0*/  HADD2 R24, R20, -1028, -1028 ;  /* 0xe404e40414187430 */ /* 0x000fe20000000000 */
[----:B------:R-:W-:Y:S01]  /*28f0*/  LOP3.LUT R20, R10, 0x70007, RZ, 0xc0, !PT ;  /* 0x000700070a147812 */ /* 0x000fe200078ec0ff */
[----:B------:R-:W-:Y:S01]  /*2900*/  HFMA2 R25, R25, R2.H1_H1, -132, -132 ;  /* 0xd820d82019197431 */ /* 0x000fe20000060002 */
[-C--:B------:R-:W-:Y:S01]  /*2910*/  HFMA2.MMA R40, R27, R21.reuse, R40 ;  /* 0x000000151b287235 */ /* 0x080fe20000000028 */
[----:B------:R-:W-:Y:S01]  /*2920*/  HFMA2 R37, R24, R22, R37 ;  /* 0x0000001618257231 */ /* 0x000fe20000000025 */
[----:B------:R-:W-:Y:S02]  /*2930*/  LOP3.LUT R20, R20, 0x64006400, RZ, 0xfc, !PT ;  /* 0x6400640014147812 */ /* 0x000fe400078efcff */
[----:B------:R-:W-:Y:S01]  /*2940*/  SHF.R.U32.HI R42, RZ, 0xd, R18 ;  /* 0x0000000dff2a7819 */ /* 0x000fe20000011612 */
[----:B------:R-:W-:Y:S01]  /*2950*/  HFMA2.MMA R38, R25, R21, R38 ;  /* 0x0000001519267235 */ /* 0x000fe20000000026 */
[----:B------:R-:W-:Y:S01]  /*2960*/  SHF.R.U32.HI R21, RZ, 0xd, R16 ;  /* 0x0000000dff157819 */ /* 0x000fe20000011610 */
[----:B------:R-:W0:Y:S01]  /*2970*/  LDS.128 R24, [UR4+0x10] ;  /* 0x00001004ff187984 */ /* 0x000e220008000c00 */
[----:B------:R-:W-:-:S02]  /*2980*/  HADD2 R41, R20, -1028, -1028 ;  /* 0xe404e40414297430 */ /* 0x000fc40000000000 */
[----:B------:R-:W-:Y:S02]  /*2990*/  LOP3.LUT R20, R36, 0x40004, R21, 0xf8, !PT ;  /* 0x0004000424147812 */ /* 0x000fe400078ef815 */
[----:B------:R-:W-:Y:S01]  /*29a0*/  LOP3.LUT R36, R11, 0x70007, RZ, 0xc0, !PT ;  /* 0x000700070b247812 */ /* 0x000fe200078ec0ff */
[----:B------:R-:W-:Y:S01]  /*29b0*/  HFMA2 R40, R41, R22, R40 ;  /* 0x0000001629287231 */ /* 0x000fe20000000028 */
[----:B------:R-:W-:Y:S02]  /*29c0*/  LOP3.LUT R41, R9, 0x380038, RZ, 0xc0, !PT ;  /* 0x0038003809297812 */ /* 0x000fe400078ec0ff */
[----:B------:R-:W-:Y:S02]  /*29d0*/  LOP3.LUT R36, R36, 0x64006400, RZ, 0xfc, !PT ;  /* 0x6400640024247812 */ /* 0x000fe400078efcff */
[----:B------:R-:W-:Y:S02]  /*29e0*/  LOP3.LUT R21, R35, 0x40004, R42, 0xf8, !PT ;  /* 0x0004000423157812 */ /* 0x000fe400078ef82a */
[----:B------:R-:W-:Y:S01]  /*29f0*/  SHF.R.U32.HI R35, RZ, 0xd, R19 ;  /* 0x0000000dff237819 */ /* 0x000fe20000011613 */
[----:B------:R-:W-:Y:S01]  /*2a00*/  HADD2 R43, R36, -1028, -1028 ;  /* 0xe404e404242b7430 */ /* 0x000fe20000000000 */
[----:B------:R-:W-:-:S02]  /*2a10*/  LOP3.LUT R41, R41, 0x64006400, RZ, 0xfc, !PT ;  /* 0x6400640029297812 */ /* 0x000fc400078efcff */
[----:B------:R-:W-:Y:S02]  /*2a20*/  LOP3.LUT R34, R34, 0x40004, R35, 0xf8, !PT ;  /* 0x0004000422227812 */ /* 0x000fe400078ef823 */
[----:B------:R-:W-:Y:S01]  /*2a30*/  LOP3.LUT R35, R8, 0x380038, RZ, 0xc0, !PT ;  /* 0x0038003808237812 */ /* 0x000fe200078ec0ff */
[-C--:B------:R-:W-:Y:S01]  /*2a40*/  HFMA2 R36, R41, R2.reuse.H1_H1, -132, -132 ;  /* 0xd820d82029247431 */ /* 0x080fe20000060002 */
[----:B------:R-:W-:Y:S01]  /*2a50*/  HFMA2.MMA R38, R43, R22, R38 ;  /* 0x000000162b267235 */ /* 0x000fe20000000026 */
        /* <DEDUP_REMOVED lines=8> */
[----:B------:R-:W-:Y:S01]  /*2ae0*/  HFMA2 R9, R9, R2.H1_H1, -132, -132 ;  /* 0xd820d82009097431 */ /* 0x000fe20000060002 */
[----:B------:R-:W-:Y:S01]  /*2af0*/  LOP3.LUT R35, R8, 0x64006400, RZ, 0xfc, !PT ;  /* 0x6400640008237812 */ /* 0x000fe200078efcff */
[-C--:B------:R-:W-:Y:S01]  /*2b00*/  HFMA2.MMA R39, R22, R23.reuse, R39 ;  /* 0x0000001716277235 */ /* 0x080fe20000000027 */
[----:B------:R-:W-:Y:S02]  /*2b10*/  LOP3.LUT R41, R41, 0x64006400, RZ, 0xfc, !PT ;  /* 0x6400640029297812 */ /* 0x000fe400078efcff */
        /* <DEDUP_REMOVED lines=174> */
[----:B------:R-:W-:Y:S01]  /*3600*/  HFMA2.MMA R19, R24, R13, R19 ;  /* 0x0000000d18137235 */ /* 0x000fe20000000013 */
[----:B------:R-:W-:Y:S01]  /*3610*/  LOP3.LUT R23, R16, 0x64006400, RZ, 0xfc, !PT ;  /* 0x6400640010177812 */ /* 0x000fe200078efcff */
[-C--:B------:R-:W-:Y:S01]  /*3620*/  HFMA2 R16, R27, R0.reuse.H1_H1, -20, -20 ;  /* 0xcd00cd001b107431 */ /* 0x080fe20000060000 */
[----:B------:R-:W-:Y:S01]  /*3630*/  LOP3.LUT R17, R8, 0x64006400, RZ, 0xfc, !PT ;  /* 0x6400640008117812 */ /* 0x000fe200078efcff */
[----:B------:R-:W-:Y:S01]  /*3640*/  HFMA2 R9, R22, R13, R9 ;  /* 0x0000000d16097231 */ /* 0x000fe20000000009 */
[----:B------:R-:W-:Y:S01]  /*3650*/  LOP3.LUT R25, R12, 0x64006400, RZ, 0xfc, !PT ;  /* 0x640064000c197812 */ /* 0x000fe200078efcff */
[-C--:B------:R-:W-:Y:S01]  /*3660*/  HFMA2 R12, R23, R0.reuse.H1_H1, -20, -20 ;  /* 0xcd00cd00170c7431 */ /* 0x080fe20000060000 */
[----:B------:R-:W-:Y:S01]  /*3670*/  LOP3.LUT R21, R21, 0x64006400, RZ, 0xfc, !PT ;  /* 0x6400640015157812 */ /* 0x000fe200078efcff */
[-C--:B------:R-:W-:Y:S01]  /*3680*/  HFMA2 R8, R17, R0.reuse.H1_H1, -20, -20 ;  /* 0xcd00cd0011087431 */ /* 0x080fe20000060000 */
[-C--:B------:R-:W-:Y:S01]  /*3690*/  HFMA2.MMA R11, R16, R14.reuse, R11 ;  /* 0x0000000e100b7235 */ /* 0x080fe2000000000b */
[----:B------:R-:W-:Y:S01]  /*36a0*/  HFMA2 R25, R25, R0.H1_H1, -20, -20 ;  /* 0xcd00cd0019197431 */ /* 0x000fe20000060000 */
[----:B------:R-:W-:Y:S01]  /*36b0*/  LOP3.LUT R20, R20, 0x64006400, RZ, 0xfc, !PT ;  /* 0x6400640014147812 */ /* 0x000fe200078efcff */
[----:B------:R-:W-:Y:S01]  /*36c0*/  HFMA2.MMA R19, R12, R14, R19 ;  /* 0x0000000e0c137235 */ /* 0x000fe20000000013 */
[----:B------:R-:W-:Y:S01]  /*36d0*/  HFMA2 R9, R8, R14, R9 ;  /* 0x0000000e08097231 */ /* 0x000fe20000000009 */
[----:B------:R-:W-:Y:S01]  /*36e0*/  PRMT R0, R0, 0x5410, R2 ;  /* 0x0000541000007816 */ /* 0x000fe20000000002 */
[----:B------:R-:W-:-:S02]  /*36f0*/  HADD2 R8, R33, -1028, -1028 ;  /* 0xe404e40421087430 */ /* 0x000fc40000000000 */
[----:B------:R-:W-:Y:S01]  /*3700*/  HFMA2 R10, R26, R13, R10 ;  /* 0x0000000d1a0a7231 */ /* 0x000fe2000000000a */
[-C--:B------:R-:W-:Y:S01]  /*3710*/  HFMA2.MMA R11, R34, R15.reuse, R11 ;  /* 0x0000000f220b7235 */ /* 0x080fe2000000000b */
[----:B------:R-:W-:Y:S02]  /*3720*/  HADD2 R21, R21, -1028, -1028 ;  /* 0xe404e40415157430 */ /* 0x000fe40000000000 */
[----:B------:R-:W-:Y:S01]  /*3730*/  HFMA2 R10, R25, R14, R10 ;  /* 0x0000000e190a7231 */ /* 0x000fe2000000000a */
[----:B------:R-:W-:Y:S01]  /*3740*/  HFMA2.MMA R19, R8, R15, R19 ;  /* 0x0000000f08137235 */ /* 0x000fe20000000013 */
        /* <DEDUP_REMOVED lines=11> */
.L_x_5150:
[----:B------:R-:W-:Y:S01]  /*3800*/  ISETP.LT.AND P2, PT, R32, R29, PT ;  /* 0x0000001d2000720c */ /* 0x000fe20003f41270 */
[----:B------:R-:W-:Y:S01]  /*3810*/  UIADD3 UR4, UR4, 0x40, URZ ;  /* 0x0000004004047890 */ /* 0x000fe2000fffe03f */
[----:B------:R-:W-:-:S11]  /*3820*/  IMAD.MOV.U32 R24, RZ, RZ, R32 ;  /* 0x000000ffff187224 */ /* 0x000fd600078e0020 */
[----:B------:R-:W-:Y:S05]  /*3830*/  @!P0 BRA P2, `(.L_x_5151) ;  /* 0xffffffec00008947 */ /* 0x000fea000103ffff */
.L_x_5149:
        /* <DEDUP_REMOVED lines=8> */
.L_x_5154:
[----:B------:R-:W-:-:S05]  /*38c0*/  VIADD R24, R24, 0x10 ;  /* 0x0000001018187836 */ /* 0x000fca0000000000 */
[C---:B------:R-:W-:Y:S02]  /*38d0*/  ISETP.GE.AND P0, PT, R24.reuse, UR5, PT ;  /* 0x0000000518007c0c */ /* 0x040fe4000bf06270 */
[----:B------:R-:W-:Y:S01]  /*38e0*/  ISETP.LT.AND P3, PT, R24, R29, PT ;  /* 0x0000001d1800720c */ /* 0x000fe20003f61270 */
[----:B------:R-:W-:-:S12]  /*38f0*/  @!P1 BRA `(.L_x_5153) ;  /* 0x0000000800589947 */ /* 0x000fd80003800000 */
[----:B-----5:R-:W2:Y:S01]  /*3900*/  LDG.E.128.CONSTANT R12, desc[UR6][R30.64] ;  /* 0x000000061e0c7981 */ /* 0x020ea2000c1e9d00 */
[----:B------:R-:W-:Y:S01]  /*3910*/  IMAD.MOV.U32 R8, RZ, RZ, 0x2400 ;  /* 0x00002400ff087424 */ /* 0x000fe200078e00ff */
[----:B0-----:R-:W-:Y:S01]  /*3920*/  PRMT R3, R3, 0x5410, R4 ;  /* 0x0000541003037816 */ /* 0x001fe20000000004 */
[----:B------:R-:W-:Y:S02]  /*3930*/  IMAD.MOV.U32 R7, RZ, RZ, 0x2c00 ;  /* 0x00002c00ff077424 */ /* 0x000fe400078e00ff */
[----:B------:R-:W-:Y:S01]  /*3940*/  IMAD.MOV.U32 R20, RZ, RZ, 0x3400 ;  /* 0x00003400ff147424 */ /* 0x000fe200078e00ff */
[----:B------:R-:W-:Y:S02]  /*3950*/  PRMT R0, R0, 0x5410, R8 ;  /* 0x0000541000007816 */ /* 0x000fe40000000008 */
[----:B------:R-:W0:Y:S01]  /*3960*/  LDS.128 R8, [UR4] ;  /* 0x00000004ff087984 */ /* 0x000e220008000c00 */
[----:B------:R-:W-:Y:S02]  /*3970*/  PRMT R2, R2, 0x5410, R7 ;  /* 0x0000541002027816 */ /* 0x000fe40000000007 */
        /* <DEDUP_REMOVED lines=38> */
[-C--:B0-----:R-:W-:Y:S01]  /*3be0*/  HFMA2.MMA R35, R23, R8.reuse, RZ ;  /* 0x0000000817237235 */ /* 0x081fe200000000ff */
[-C--:B------:R-:W-:Y:S01]  /*3bf0*/  HFMA2 R22, R41, R20.reuse.H0_H0, -258, -258 ;  /* 0xdc08dc0829167431 */ /* 0x080fe20000040014 */
[C---:B------:R-:W-:Y:S01]  /*3c00*/  LOP3.LUT R41, R12.reuse, 0x300030, RZ, 0xc0, !PT ;  /* 0x003000300c297812 */ /* 0x040fe200078ec0ff */
[----:B------:R-:W-:Y:S01]  /*3c10*/  HFMA2 R20, R34, R20.H0_H0, -258, -258 ;  /* 0xdc08dc0822147431 */ /* 0x000fe20000040014 */
[----:B------:R-:W-:Y:S01]  /*3c20*/  HFMA2.MMA R34, R33, R8, RZ ;  /* 0x0000000821227235 */ /* 0x000fe200000000ff */
[-C--:B------:R-:W-:Y:S01]  /*3c30*/  HFMA2 R36, R25, R8.reuse, RZ.H0_H0 ;  /* 0x0000000819247231 */ /* 0x080fe200000400ff */
[C---:B------:R-:W-:Y:S01]  /*3c40*/  LOP3.LUT R23, R13.reuse, 0xc000c0, RZ, 0xc0, !PT ;  /* 0x00c000c00d177812 */ /* 0x040fe200078ec0ff */
[----:B------:R-:W-:Y:S01]  /*3c50*/  HFMA2 R42, R27, R8, RZ.H0_H0 ;  /* 0x000000081b2a7231 */ /* 0x000fe200000400ff */
[----:B------:R-:W-:Y:S01]  /*3c60*/  LOP3.LUT R8, R12, 0xc000c0, RZ, 0xc0, !PT ;  /* 0x00c000c00c087812 */ /* 0x000fe200078ec0ff */
[-C--:B------:R-:W-:Y:S01]  /*3c70*/  HFMA2.MMA R40, R40, R9.reuse, R35 ;  /* 0x0000000928287235 */ /* 0x080fe20000000023 */
[----:B------:R-:W-:Y:S01]  /*3c80*/  LOP3.LUT R12, R13, 0x300030, RZ, 0xc0, !PT ;  /* 0x003000300d0c7812 */ /* 0x000fe200078ec0ff */
[----:B------:R-:W-:Y:S01]  /*3c90*/  HFMA2 R36, R39, R9, R36 ;  /* 0x0000000927247231 */ /* 0x000fe20000000024 */
[----:B------:R-:W-:Y:S01]  /*3ca0*/  LOP3.LUT R13, R14, 0x300030, RZ, 0xc0, !PT ;  /* 0x003000300e0d7812 */ /* 0x000fe200078ec0ff */
[-C--:B------:R-:W-:Y:S01]  /*3cb0*/  HFMA2.MMA R34, R37, R9.reuse, R34 ;  /* 0x0000000925227235 */ /* 0x080fe20000000022 */
[C---:B------:R-:W-:Y:S01]  /*3cc0*/  LOP3.LUT R33, R15.reuse, 0x300030, RZ, 0xc0, !PT ;  /* 0x003000300f217812 */ /* 0x040fe200078ec0ff */
[----:B------:R-:W-:Y:S01]  /*3cd0*/  HFMA2.MMA R42, R38, R9, R42 ;  /* 0x00000009262a7235 */ /* 0x000fe2000000002a */
        /* <DEDUP_REMOVED lines=8> */
[----:B------:R-:W-:Y:S01]  /*3d60*/  LOP3.LUT R45, R7, 0x300030, RZ, 0xc0, !PT ;  /* 0x00300030072d7812 */ /* 0x000fe200078ec0ff */
[-C--:B------:R-:W-:Y:S01]  /*3d70*/  HFMA2.MMA R35, R15, R10.reuse, R36 ;  /* 0x0000000a0f237235 */ /* 0x080fe20000000024 */
[----:B------:R-:W-:Y:S01]  /*3d80*/  HFMA2 R9, R13, R10, R40 ;  /* 0x0000000a0d097231 */ /* 0x000fe20000000028 */
[----:B------:R-:W-:Y:S01]  /*3d90*/  LOP3.LUT R38, R23, 0x64006400, RZ, 0xfc, !PT ;  /* 0x6400640017267812 */ /* 0x000fe200078efcff */
[----:B------:R-:W0:Y:S01]  /*3da0*/  LDS.128 R12, [UR4+0x10] ;  /* 0x00001004ff0c7984 */ /* 0x000e220008000c00 */
[-C--:B------:R-:W-:Y:S01]  /*3db0*/  HFMA2 R43, R33, R2.reuse.H1_H1, -66, -66 ;  /* 0xd420d420212b7431 */ /* 0x080fe20000060002 */
[----:B------:R-:W-:Y:S01]  /*3dc0*/  LOP3.LUT R45, R45, 0x64006400, RZ, 0xfc, !PT ;  /* 0x640064002d2d7812 */ /* 0x000fe200078efcff */
[----:B------:R-:W-:Y:S01]  /*3dd0*/  HFMA2 R41, R41, R2.H1_H1, -66, -66 ;  /* 0xd420d42029297431 */ /* 0x000fe20000060002 */
[----:B------:R-:W-:Y:S01]  /*3de0*/  LOP3.LUT R23, R27, 0x64006400, RZ, 0xfc, !PT ;  /* 0x640064001b177812 */ /* 0x000fe200078efcff */
[----:B------:R-:W-:Y:S01]  /*3df0*/  HFMA2 R38, R38, R0.H1_H1, -18, -18 ;  /* 0xcc80cc8026267431 */ /* 0x000fe20000060000 */
[----:B------:R-:W-:Y:S01]  /*3e00*/  LOP3.LUT R27, R19, 0xc000c0, RZ, 0xc0, !PT ;  /* 0x00c000c0131b7812 */ /* 0x000fe200078ec0ff */
[----:B------:R-:W-:Y:S01]  /*3e10*/  HFMA2 R34, R41, R10, R34 ;  /* 0x0000000a29227231 */ /* 0x000fe20000000022 */
[----:B------:R-:W-:Y:S01]  /*3e20*/  HFMA2.MMA R10, R43, R10, R42 ;  /* 0x0000000a2b0a7235 */ /* 0x000fe2000000002a */
[----:B------:R-:W-:Y:S01]  /*3e30*/  LOP3.LUT R43, R8, 0x64006400, RZ, 0xfc, !PT ;  /* 0x64006400082b7812 */ /* 0x000fe200078efcff */
[----:B------:R-:W-:Y:S01]  /*3e40*/  HFMA2 R33, R45, R2.H1_H1, -66, -66 ;  /* 0xd420d4202d217431 */ /* 0x000fe20000060002 */
[----:B------:R-:W-:Y:S01]  /*3e50*/  LOP3.LUT R45, R25, 0x64006400, RZ, 0xfc, !PT ;  /* 0x64006400192d7812 */ /* 0x000fe200078efcff */
[-C--:B------:R-:W-:Y:S01]  /*3e60*/  HFMA2 R23, R23, R0.reuse.H1_H1, -18, -18 ;  /* 0xcc80cc8017177431 */ /* 0x080fe20000060000 */
[C---:B------:R-:W-:Y:S01]  /*3e70*/  LOP3.LUT R39, R18.reuse, 0x300030, RZ, 0xc0, !PT ;  /* 0x0030003012277812 */ /* 0x040fe200078ec0ff */
[-C--:B------:R-:W-:Y:S01]  /*3e80*/  HFMA2 R25, R43, R0.reuse.H1_H1, -18, -18 ;  /* 0xcc80cc802b197431 */ /* 0x080fe20000060000 */
[C---:B------:R-:W-:Y:S01]  /*3e90*/  LOP3.LUT R8, R18.reuse, 0xc000c0, RZ, 0xc0, !PT ;  /* 0x00c000c012087812 */ /* 0x040fe200078ec0ff */
[----:B------:R-:W-:Y:S01]  /*3ea0*/  HFMA2 R36, R45, R0.H1_H1, -18, -18 ;  /* 0xcc80cc802d247431 */ /* 0x000fe20000060000 */
[----:B------:R-:W-:Y:S01]  /*3eb0*/  LOP3.LUT R18, R18, 0x30003, RZ, 0xc0, !PT ;  /* 0x0003000312127812 */ /* 0x000fe200078ec0ff */
[-C--:B------:R-:W-:Y:S01]  /*3ec0*/  HFMA2 R35, R38, R11.reuse, R35 ;  /* 0x0000000b26237231 */ /* 0x080fe20000000023 */
[----:B------:R-:W-:Y:S01]  /*3ed0*/  LOP3.LUT R43, R27, 0x64006400, RZ, 0xfc, !PT ;  /* 0x640064001b2b7812 */ /* 0x000fe200078efcff */
[-C--:B------:R-:W-:Y:S01]  /*3ee0*/  HFMA2.MMA R34, R25, R11.reuse, R34 ;  /* 0x0000000b19227235 */ /* 0x080fe20000000022 */
[C---:B------:R-:W-:Y:S01]  /*3ef0*/  LOP3.LUT R27, R7.reuse, 0xc000c0, RZ, 0xc0, !PT ;  /* 0x00c000c0071b7812 */ /* 0x040fe200078ec0ff */
[----:B------:R-:W-:Y:S01]  /*3f00*/  HFMA2.MMA R9, R36, R11, R9 ;  /* 0x0000000b24097235 */ /* 0x000fe20000000009 */
[----:B------:R-:W-:Y:S01]  /*3f10*/  LOP3.LUT R7, R7, 0x30003, RZ, 0xc0, !PT ;  /* 0x0003000307077812 */ /* 0x000fe200078ec0ff */
[----:B------:R-:W-:Y:S01]  /*3f20*/  HFMA2 R10, R23, R11, R10 ;  /* 0x0000000b170a7231 */ /* 0x000fe2000000000a */
[----:B------:R-:W-:-:S02]  /*3f30*/  LOP3.LUT R18, R18, 0x64006400, RZ, 0xfc, !PT ;  /* 0x6400640012127812 */ /* 0x000fc400078efcff */
[----:B------:R-:W-:Y:S02]  /*3f40*/  LOP3.LUT R7, R7, 0x64006400, RZ, 0xfc, !PT ;  /* 0x6400640007077812 */ /* 0x000fe400078efcff */
[----:B------:R-:W-:Y:S01]  /*3f50*/  LOP3.LUT R37, R19, 0x300030, RZ, 0xc0, !PT ;  /* 0x0030003013257812 */ /* 0x000fe200078ec0ff */
[----:B------:R-:W-:Y:S01]  /*3f60*/  HADD2 R11, R18, -1026, -1026 ;  /* 0xe402e402120b7430 */ /* 0x000fe20000000000 */
[C---:B------:R-:W-:Y:S01]  /*3f70*/  LOP3.LUT R41, R21.reuse, 0x300030, RZ, 0xc0, !PT ;  /* 0x0030003015297812 */ /* 0x040fe200078ec0ff */
[----:B------:R-:W-:Y:S01]  /*3f80*/  HADD2 R36, R7, -1026, -1026 ;  /* 0xe402e40207247430 */ /* 0x000fe20000000000 */
[----:B------:R-:W-:Y:S02]  /*3f90*/  LOP3.LUT R40, R21, 0xc000c0, RZ, 0xc0, !PT ;  /* 0x00c000c015287812 */ /* 0x000fe400078ec0ff */
[----:B------:R-:W-:Y:S02]  /*3fa0*/  LOP3.LUT R39, R39, 0x64006400, RZ, 0xfc, !PT ;  /* 0x6400640027277812 */ /* 0x000fe400078efcff */
[----:B------:R-:W-:-:S02]  /*3fb0*/  LOP3.LUT R19, R19, 0x30003, RZ, 0xc0, !PT ;  /* 0x0003000313137812 */ /* 0x000fc400078ec0ff */
[----:B------:R-:W-:Y:S01]  /*3fc0*/  LOP3.LUT R21, R21, 0x30003, RZ, 0xc0, !PT ;  /* 0x0003000315157812 */ /* 0x000fe200078ec0ff */
[-C--:B0-----:R-:W-:Y:S01]  /*3fd0*/  HFMA2.MMA R34, R11, R12.reuse, R34 ;  /* 0x0000000c0b227235 */ /* 0x081fe20000000022 */
        /* <DEDUP_REMOVED lines=18> */
[----:B------:R-:W-:-:S02]  /*4100*/  HFMA2 R42, R45, R0.H1_H1, -18, -18 ;  /* 0xcc80cc802d2a7431 */ /* 0x000fc40000060000 */
[-C--:B------:R-:W-:Y:S02]  /*4110*/  HFMA2 R37, R37, R2.reuse.H1_H1, -66, -66 ;  /* 0xd420d42025257431 */ /* 0x080fe40000060002 */
[-C--:B------:R-:W-:Y:S01]  /*4120*/  HFMA2 R35, R26, R13.reuse, R35 ;  /* 0x0000000d1a237231 */ /* 0x080fe20000000023 */
[-C--:B------:R-:W-:Y:S01]  /*4130*/  HFMA2.MMA R7, R8, R15.reuse, R7 ;  /* 0x0000000f08077235 */ /* 0x080fe20000000007 */
[----:B------:R-:W-:Y:S01]  /*4140*/  HFMA2 R41, R41, R2.H1_H1, -66, -66 ;  /* 0xd420d42029297431 */ /* 0x000fe20000060002 */
[----:B------:R-:W-:Y:S01]  /*4150*/  HFMA2.MMA R21, R42, R15, R21 ;  /* 0x0000000f2a157235 */ /* 0x000fe20000000015 */
[----:B------:R-:W-:Y:S02]  /*4160*/  HFMA2 R10, R20, R13, R10 ;  /* 0x0000000d140a7231 */ /* 0x000fe4000000000a */
[----:B------:R-:W-:Y:S02]  /*4170*/  HFMA2 R40, R43, R0.H1_H1, -18, -18 ;  /* 0xcc80cc802b287431 */ /* 0x000fe40000060000 */
[----:B------:R-:W-:-:S02]  /*4180*/  HFMA2 R20, R37, R14, R35 ;  /* 0x0000000e25147231 */ /* 0x000fc40000000023 */
[----:B------:R-:W-:Y:S01]  /*4190*/  HFMA2 R44, R27, R0.H1_H1, -18, -18 ;  /* 0xcc80cc801b2c7431 */ /* 0x000fe20000060000 */
[----:B------:R-:W-:Y:S01]  /*41a0*/  PRMT R0, R0, 0x5410, R2 ;  /* 0x0000541000007816 */ /* 0x000fe20000000002 */
        /* <DEDUP_REMOVED lines=11> */
.L_x_5153:
[----:B------:R-:W-:Y:S01]  /*4260*/  IADD3 R30, P2, R30, R17, RZ ;  /* 0x000000111e1e7210 */ /* 0x000fe20007f5e0ff */
[----:B------:R-:W-:-:S04]  /*4270*/  UIADD3 UR4, UR4, 0x20, URZ ;  /* 0x0000002004047890 */ /* 0x000fc8000fffe03f */
[----:B------:R-:W-:Y:S01]  /*4280*/  IMAD.X R31, R31, 0x1, R16, P2 ;  /* 0x000000011f1f7824 */ /* 0x000fe200010e0610 */
[----:B------:R-:W-:Y:S07]  /*4290*/  @!P0 BRA P3, `(.L_x_5154) ;  /* 0xfffffff400888947 */ /* 0x000fee000183ffff */
.L_x_5152:
[----:B------:R-:W-:Y:S05]  /*42a0*/  @!P1 EXIT ;  /* 0x000000000000994d */ /* 0x000fea0003800000 */
[----:B------:R-:W1:Y:S01]  /*42b0*/  S2R R0, SR_CTAID.X ;  /* 0x0000000000007919 */ /* 0x000e620000002500 */
[----:B------:R-:W2:Y:S01]  /*42c0*/  S2UR UR4, SR_CTAID.Y ;  /* 0x00000000000479c3 */ /* 0x000ea20000002600 */
[----:B------:R-:W1:Y:S07]  /*42d0*/  S2R R7, SR_TID.X ;  /* 0x0000000000077919 */ /* 0x000e6e0000002100 */
[----:B-----5:R-:W2:Y:S08]  /*42e0*/  LDC R9, c[0x0][0x23c] ;  /* 0x00008f00ff097b82 */ /* 0x020eb00000000800 */
[----:B0-----:R-:W0:Y:S01]  /*42f0*/  LDC.64 R2, c[0x0][0x230] ;  /* 0x00008c00ff027b82 */ /* 0x001e220000000a00 */
[----:B-1----:R-:W-:-:S04]  /*4300*/  IMAD R0, R0, 0x20, R7 ;  /* 0x0000002000007824 */ /* 0x002fc800078e0207 */
[----:B------:R-:W-:-:S04]  /*4310*/  IMAD.SHL.U32 R0, R0, 0x4, RZ ;  /* 0x0000000400007824 */ /* 0x000fc800078e00ff */
[----:B--2---:R-:W-:Y:S02]  /*4320*/  IMAD R7, R9, UR4, R0 ;  /* 0x0000000409077c24 */ /* 0x004fe4000f8e0200 */
        /* <DEDUP_REMOVED lines=10> */
.L_x_5158:
[----:B------:R-:W0:Y:S02]  /*43d0*/  LDS R4, [R2] ;  /* 0x0000000002047984 */ /* 0x000e240000000800 */
[----:B0-----:R-:W-:-:S06]  /*43e0*/  HADD2 R5, R4, R9 ;  /* 0x0000000904057230 */ /* 0x001fcc0000000000 */
[----:B------:R-:W0:Y:S02]  /*43f0*/  ATOMS.CAST.SPIN R5, [R2], R4, R5 ;  /* 0x000000040205738d */ /* 0x000e240001800005 */
[----:B0-----:R-:W-:-:S13]  /*4400*/  ISETP.EQ.U32.AND P0, PT, R5, 0x1, PT ;  /* 0x000000010500780c */ /* 0x001fda0003f02070 */
[----:B------:R-:W-:Y:S05]  /*4410*/  @!P0 BRA `(.L_x_5158) ;  /* 0xfffffffc00ec8947 */ /* 0x000fea000383ffff */
[----:B------:R-:W-:Y:S05]  /*4420*/  BRA `(.L_x_5156) ;  /* 0x00000000000c7947 */ /* 0x000fea0003800000 */
.L_x_5157:
[----:B------:R-:W2:Y:S02]  /*4430*/  LD.E R0, desc[UR6][R6.64] ;  /* 0x0000000606007980 */ /* 0x000ea4000c101900 */
[----:B--2---:R-:W-:-:S05]  /*4440*/  IMAD.IADD R3, R9, 0x1, R0 ;  /* 0x0000000109037824 */ /* 0x004fca00078e0200 */
[----:B------:R0:W-:Y:S02]  /*4450*/  ST.E desc[UR6][R6.64], R3 ;  /* 0x0000000306007985 */ /* 0x0001e4000c101906 */
.L_x_5156:
[----:B------:R-:W-:Y:S05]  /*4460*/  BSYNC B0 ;  /* 0x0000000000007941 */ /* 0x000fea0003800000 */
.L_x_5155:
[----:B------:R1:W-:Y:S02]  /*4470*/  ATOM.E.ADD.F16x2.RN.STRONG.GPU P0, RZ, desc[UR6][R6.64+0x4], R11 ;  /* 0x0000040b06ff79a2 */ /* 0x0003e4000810e1c6 */
[----:B-1----:R-:W-:Y:S05]  /*4480*/  @P0 EXIT ;  /* 0x000000000000094d */ /* 0x002fea0003800000 */
[----:B------:R-:W1:Y:S02]  /*4490*/  QSPC.E.S P0, RZ, [R6+0x4] ;  /* 0x0000040006ff73aa */ /* 0x000e640000000500 */
[----:B-1----:R-:W-:Y:S05]  /*44a0*/  @!P0 BRA `(.L_x_5159) ;  /* 0x0000000000208947 */ /* 0x002fea0003800000 */
[----:B------:R-:W-:-:S05]  /*44b0*/  IMAD.MOV.U32 R2, RZ, RZ, R6 ;  /* 0x000000ffff027224 */ /* 0x000fca00078e0006 */
[----:B------:R-:W-:-:S07]  /*44c0*/  MOV R2, R2 ;  /* 0x0000000200027202 */ /* 0x000fce0000000f00 */
.L_x_5160:
[----:B------:R-:W1:Y:S02]  /*44d0*/  LDS R4, [R2+0x4] ;  /* 0x0000040002047984 */ /* 0x000e640000000800 */
[----:B-1----:R-:W-:-:S10]  /*44e0*/  HFMA2.MMA R5, R4, 1, 1, R11 ;  /* 0x3c003c0004057835 */ /* 0x002fd4000000000b */
[----:B------:R-:W1:Y:S02]  /*44f0*/  ATOMS.CAST.SPIN R5, [R2+0x4], R4, R5 ;  /* 0x000004040205738d */ /* 0x000e640001800005 */
[----:B-1----:R-:W-:-:S13]  /*4500*/  ISETP.EQ.U32.AND P0, PT, R5, 0x1, PT ;  /* 0x000000010500780c */ /* 0x002fda0003f02070 */
[----:B------:R-:W-:Y:S05]  /*4510*/  @!P0 BRA `(.L_x_5160) ;  /* 0xfffffffc00ec8947 */ /* 0x000fea000383ffff */
[----:B------:R-:W-:Y:S05]  /*4520*/  EXIT ;  /* 0x000000000000794d */ /* 0x000fea0003800000 */
.L_x_5159:
[----:B------:R-:W0:Y:S02]  /*4530*/  LD.E R0, desc[UR6][R6.64+0x4] ;  /* 0x0000040606007980 */ /* 0x000e24000c101900 */
[----:B0-----:R-:W-:-:S05]  /*4540*/  IMAD.IADD R3, R11, 0x1, R0 ;  /* 0x000000010b037824 */ /* 0x001fca00078e0200 */
[----:B------:R-:W-:Y:S01]  /*4550*/  ST.E desc[UR6][R6.64+0x4], R3 ;  /* 0x0000040306007985 */ /* 0x000fe2000c101906 */
[----:B------:R-:W-:Y:S05]  /*4560*/  EXIT ;  /* 0x000000000000794d */ /* 0x000fea0003800000 */
.L_x_5161:
        /* <DEDUP_REMOVED lines=9> */
.L_x_5270:


//--------------------- .text._Z23gemm_half_q_half_kernelILi1ELi128ELb1ELb1ELi32EEvPK6__halfPKjS4_S2_PS0_iiiiPKtS7_iiiiiibS2_i --------------------------
	.section	.text._Z23gemm_half_q_half_kernelILi1ELi128ELb1ELb1ELi32EEvPK6__halfPKjS4_S2_PS0_iiiiPKtS7_iiiiiibS2_i,"ax",@progbits
	.align	128
        .global         _Z23gemm_half_q_half_kernelILi1ELi128ELb1ELb1ELi32EEvPK6__halfPKjS4_S2_PS0_iiiiPKtS7_iiiiiibS2_i
        .type           _Z23gemm_half_q_half_kernelILi1ELi128ELb1ELb1ELi32EEvPK6__halfPKjS4_S2_PS0_iiiiPKtS7_iiiiiibS2_i,@function
        .size           _Z23gemm_half_q_half_kernelILi1ELi128ELb1ELb1ELi32EEvPK6__halfPKjS4_S2_PS0_iiiiPKtS7_iiiiiibS2_i,(.L_x_5271 - _Z23gemm_half_q_half_kernelILi1ELi128ELb1ELb1ELi32EEvPK6__halfPKjS4_S2_PS0_iiiiPKtS7_iiiiiibS2_i)
        .other          _Z23gemm_half_q_half_kernelILi1ELi128ELb1ELb1ELi32EEvPK6__halfPKjS4_S2_PS0_iiiiPKtS7_iiiiiibS2_i,@"STO_CUDA_ENTRY STV_DEFAULT"
_Z23gemm_half_q_half_kernelILi1ELi128ELb1ELb1ELi32EEvPK6__halfPKjS4_S2_PS0_iiiiPKtS7_iiiiiibS2_i:
.text._Z23gemm_half_q_half_kernelILi1ELi128ELb1ELb1ELi32EEvPK6__halfPKjS4_S2_PS0_iiiiPKtS7_iiiiiibS2_i:
[----:B------:R-:W-:Y:S08]  /*0000*/  LDC R1, c[0x0][0x28] ;  /* 0x00000a00ff017b82 */ /* 0x000ff00000000800 */
[----:B------:R-:W0:Y:S01]  /*0010*/  S2UR UR8, SR_CTAID.Y ;  /* 0x00000000000879c3 */ /* 0x000e220000002600 */
[----:B------:R-:W-:Y:S01]  /*0020*/  PRMT R7, RZ, 0x7610, R7 ;  /* 0x00007610ff077816 */ /* 0x000fe20000000007 */
[----:B------:R-:W-:-:S06]  /*0030*/  ULDC.64 UR6, c[0x0][0x208] ;  /* 0x0000820000067ab9 */ /* 0x000fcc0000000a00 */
[----:B------:R-:W0:Y:S02]  /*0040*/  LDC R12, c[0x0][0x238] ;  /* 0x00008e00ff0c7b82 */ /* 0x000e240000000800 */
[----:B0-----:R-:W-:-:S13]  /*0050*/  ISETP.LE.AND P1, PT, R12, UR8, PT ;  /* 0x000000080c007c0c */ /* 0x001fda000bf23270 */
[----:B------:R-:W0:Y:S02]  /*0060*/  @!P1 LDC.64 R2, c[0x0][0x278] ;  /* 0x00009e00ff029b82 */ /* 0x000e240000000a00 */
[----:B0-----:R-:W2:Y:S01]  /*0070*/  @!P1 LDG.E.U16 R7, desc[UR6][R2.64] ;  /* 0x0000000602079981 */ /* 0x001ea2000c1e1500 */
[----:B------:R-:W0:Y:S01]  /*0080*/  S2R R4, SR_CTAID.X ;  /* 0x0000000000047919 */ /* 0x000e220000002500 */
[----:B--2---:R-:W-:-:S13]  /*0090*/  ISETP.EQ.OR P0, PT, R7, RZ, P1 ;  /* 0x000000ff0700720c */ /* 0x004fda0000f02670 */
[----:B0-----:R-:W-:Y:S05]  /*00a0*/  @P0 EXIT ;  /* 0x000000000000094d */ /* 0x001fea0003800000 */
[----:B------:R-:W0:Y:S01]  /*00b0*/  S2R R0, SR_CTAID.Z ;  /* 0x0000000000007919 */ /* 0x000e220000002700 */
[----:B------:R-:W1:Y:S01]  /*00c0*/  LDC R3, c[0x0][0x240] ;  /* 0x00009000ff037b82 */ /* 0x000e620000000800 */
[----:B------:R-:W-:Y:S01]  /*00d0*/  BSSY B0, `(.L_x_5162) ;  /* 0x0000022000007945 */ /* 0x000fe20003800000 */
[----:B------:R-:W2:Y:S01]  /*00e0*/  S2R R11, SR_TID.X ;  /* 0x00000000000b7919 */ /* 0x000ea20000002100 */
[----:B0-----:R-:W-:-:S04]  /*00f0*/  SHF.L.U32 R16, R0, 0x5, RZ ;  /* 0x0000000500107819 */ /* 0x001fc800000006ff */
[C---:B-1----:R-:W-:Y:S01]  /*0100*/  VIADDMNMX R21, R16.reuse, 0x20, R3, PT ;  /* 0x0000002010157846 */ /* 0x042fe20003800103 */
[----:B--2---:R-:W-:Y:S01]  /*0110*/  IMAD.IADD R6, R16, 0x1, R11 ;  /* 0x0000000110067824 */ /* 0x004fe200078e020b */
[----:B------:R-:W-:-:S04]  /*0120*/  LEA R17, R4, R11, 0x5 ;  /* 0x0000000b04117211 */ /* 0x000fc800078e28ff */
        /* <DEDUP_REMOVED lines=14> */
[----:B--2---:R-:W-:Y:S02]  /*0210*/  @P0 IADD3 R10, P3, R2, R5, RZ ;  /* 0x00000005020a0210 */ /* 0x004fe40007f7e0ff */
[----:B------:R-:W-:Y:S02]  /*0220*/  @!P0 LEA R2, P2, R6, UR4, 0x1 ;  /* 0x0000000406028c11 */ /* 0x000fe4000f8408ff */
[----:B------:R-:W-:Y:S02]  /*0230*/  @P0 IADD3.X R13, RZ, R3, RZ, P3, !PT ;  /* 0x00000003ff0d0210 */ /* 0x000fe40001ffe4ff */
        /* <DEDUP_REMOVED lines=11> */
.L_x_5163:
[----:B------:R-:W-:Y:S05]  /*02f0*/  BSYNC B0 ;  /* 0x0000000000007941 */ /* 0x000fea0003800000 */
.L_x_5162:
[----:B------:R-:W-:Y:S01]  /*0300*/  ULDC UR4, c[0x0][0x23c] ;  /* 0x00008f0000047ab9 */ /* 0x000fe20000000800 */
[----:B------:R-:W-:Y:S01]  /*0310*/  IMAD.SHL.U32 R17, R17, 0x4, RZ ;  /* 0x0000000411117824 */ /* 0x000fe200078e00ff */
[----:B------:R-:W-:-:S04]  /*0320*/  MOV R20, UR4 ;  /* 0x0000000400147c02 */ /* 0x000fc80008000f00 */
[----:B------:R-:W-:-:S13]  /*0330*/  ISETP.GE.AND P0, PT, R17, R20, PT ;  /* 0x000000141100720c */ /* 0x000fda0003f06270 */
[----:B------:R-:W-:Y:S05]  /*0340*/  @P0 EXIT ;  /* 0x000000000000094d */ /* 0x000fea0003800000 */
[----:B------:R-:W1:Y:S02]  /*0350*/  LDC.U8 R2, c[0x0][0x270] ;  /* 0x00009c00ff027b82 */ /* 0x000e640000000000 */
[----:B-1----:R-:W-:-:S04]  /*0360*/  PRMT R2, R2, 0x8880, RZ ;  /* 0x0000888002027816 */ /* 0x002fc800000000ff */
[----:B------:R-:W-:-:S04]  /*0370*/  ISETP.NE.AND P0, PT, R2, RZ, PT ;  /* 0x000000ff0200720c */ /* 0x000fc80003f05270 */
[----:B------:R-:W-:-:S04]  /*0380*/  ISETP.NE.OR P0, PT, R0, RZ, !P0 ;  /* 0x000000ff0000720c */ /* 0x000fc80004705670 */
[----:B------:R-:W-:Y:S02]  /*0390*/  ISETP.LE.OR P2, PT, R12, UR8, P0 ;  /* 0x000000080c007c0c */ /* 0x000fe40008743670 */
[----:B------:R-:W-:-:S11]  /*03a0*/  ISETP.GE.AND P0, PT, R16, R21, PT ;  /* 0x000000151000720c */ /* 0x000fd60003f06270 */
[----:B0-----:R-:W0:Y:S01]  /*03b0*/  @!P2 LDC.64 R2, c[0x0][0x230] ;  /* 0x00008c00ff02ab82 */ /* 0x001e220000000a00 */
[----:B------:R-:W-:-:S04]  /*03c0*/  @!P2 IMAD R5, R20, UR8, R17 ;  /* 0x000000081405ac24 */ /* 0x000fc8000f8e0211 */
[----:B0-----:R-:W-:-:S05]  /*03d0*/  @!P2 IMAD.WIDE R2, R5, 0x2, R2 ;  /* 0x000000020502a825 */ /* 0x001fca00078e0202 */
[----:B------:R0:W-:Y:S01]  /*03e0*/  @!P2 STG.E.64 desc[UR6][R2.64], RZ ;  /* 0x000000ff0200a986 */ /* 0x0001e2000c101b06 */
[----:B------:R-:W-:Y:S06]  /*03f0*/  BAR.SYNC.DEFER_BLOCKING 0x0 ;  /* 0x0000000000007b1d */ /* 0x000fec0000010000 */
[----:B------:R-:W-:Y:S05]  /*0400*/  @P0 BRA `(.L_x_5164) ;  /* 0x0000000000d40947 */ /* 0x000fea0003800000 */
[----:B0-----:R-:W0:Y:S01]  /*0410*/  LDC.64 R2, c[0x0][0x248] ;  /* 0x00009200ff027b82 */ /* 0x001e220000000a00 */
[----:B------:R-:W-:-:S07]  /*0420*/  IMAD.SHL.U32 R13, R0, 0x40, RZ ;  /* 0x00000040000d7824 */ /* 0x000fce00078e00ff */
[----:B------:R-:W1:Y:S08]  /*0430*/  LDC.64 R4, c[0x0][0x220] ;  /* 0x00008800ff047b82 */ /* 0x000e700000000a00 */
[----:B------:R-:W2:Y:S01]  /*0440*/  LDC.64 R8, c[0x0][0x228] ;  /* 0x00008a00ff087b82 */ /* 0x000ea20000000a00 */
[----:B0-----:R-:W-:-:S05]  /*0450*/  IMAD.WIDE R12, R13, 0x2, R2 ;  /* 0x000000020d0c7825 */ /* 0x001fca00078e0202 */
[----:B------:R0:W5:Y:S01]  /*0460*/  LDG.E.U16.CONSTANT R0, desc[UR6][R12.64] ;  /* 0x000000060c007981 */ /* 0x000162000c1e9500 */
[----:B------:R-:W-:Y:S01]  /*0470*/  SHF.R.S32.HI R6, RZ, 0x1f, R17 ;  /* 0x0000001fff067819 */ /* 0x000fe20000011411 */
[----:B------:R-:W-:Y:S01]  /*0480*/  UMOV UR4, URZ ;  /* 0x0000003f00047c82 */ /* 0x000fe20008000000 */
[----:B------:R-:W-:Y:S02]  /*0490*/  SHF.L.U32 R10, R17, 0x2, RZ ;  /* 0x00000002110a7819 */ /* 0x000fe400000006ff */
[----:B------:R-:W-:Y:S01]  /*04a0*/  LEA.HI R11, R6, R17, RZ, 0x3 ;  /* 0x00000011060b7211 */ /* 0x000fe200078f18ff */
[----:B------:R-:W-:Y:S01]  /*04b0*/  IMAD.MOV.U32 R6, RZ, RZ, R16 ;  /* 0x000000ffff067224 */ /* 0x000fe200078e0010 */
[----:B------:R-:W-:Y:S02]  /*04c0*/  LOP3.LUT R10, R10, 0x10, RZ, 0xc0, !PT ;  /* 0x000000100a0a7812 */ /* 0x000fe400078ec0ff */
[----:B-1----:R-:W-:-:S07]  /*04d0*/  SHF.R.S32.HI R11, RZ, 0x3, R11 ;  /* 0x00000003ff0b7819 */ /* 0x002fce000001140b */
.L_x_5165:
[----:B-----5:R-:W-:-:S05]  /*04e0*/  IADD3 R15, R0, UR4, RZ ;  /* 0x00000004000f7c10 */ /* 0x020fca000fffe0ff */
[----:B0-----:R-:W-:-:S05]  /*04f0*/  IMAD R12, R15, R20, RZ ;  /* 0x000000140f0c7224 */ /* 0x001fca00078e02ff */
        /* <DEDUP_REMOVED lines=24> */
[----:B------:R-:W-:Y:S01]  /*0680*/  IADD3 R22, R22, 0x1, RZ ;  /* 0x0000000116167810 */ /* 0x000fe20007ffe0ff */
[----:B------:R-:W2:Y:S01]  /*0690*/  I2F.F16 R19, R19 ;  /* 0x0000001300137306 */ /* 0x000ea20000200c00 */
[----:B------:R-:W-:Y:S01]  /*06a0*/  ISETP.GE.AND P2, PT, R6, R21, PT ;  /* 0x000000150600720c */ /* 0x000fe20003f46270 */
[----:B------:R-:W-:Y:S02]  /*06b0*/  IMAD R24, R24, R24, RZ ;  /* 0x0000001818187224 */ /* 0x000fe400078e02ff */
[----:B------:R-:W-:Y:S02]  /*06c0*/  IMAD R18, R18, R18, RZ ;  /* 0x0000001212127224 */ /* 0x000fe400078e02ff */
[----:B------:R-:W-:Y:S02]  /*06d0*/  IMAD R22, R22, R22, RZ ;  /* 0x0000001616167224 */ /* 0x000fe400078e02ff */
        /* <DEDUP_REMOVED lines=8> */
.L_x_5164:
[----:B------:R-:W1:Y:S01]  /*0760*/  LDC R9, c[0x0][0x25c] ;  /* 0x00009700ff097b82 */ /* 0x000e620000000800 */
[----:B------:R-:W-:Y:S01]  /*0770*/  ULDC UR4, c[0x0][0x258] ;  /* 0x0000960000047ab9 */ /* 0x000fe20000000800 */
[----:B0-----:R-:W-:Y:S01]  /*0780*/  HFMA2.MMA R2, -RZ, RZ, 0, 0 ;  /* 0x00000000ff027435 */ /* 0x001fe200000001ff */
[----:B------:R-:W-:Y:S01]  /*0790*/  ISETP.GT.AND P2, PT, R16, UR4, PT ;  /* 0x0000000410007c0c */ /* 0x000fe2000bf44270 */
[----:B------:R-:W-:-:S04]  /*07a0*/  IMAD.MOV.U32 R0, RZ, RZ, RZ ;  /* 0x000000ffff007224 */ /* 0x000fc800078e00ff */
[----:B------:R-:W0:Y:S01]  /*07b0*/  LDC R3, c[0x0][0x264] ;  /* 0x00009900ff037b82 */ /* 0x000e220000000800 */
[----:B-1----:R-:W-:-:S07]  /*07c0*/  ISETP.GT.AND P3, PT, R16, R9, PT ;  /* 0x000000091000720c */ /* 0x002fce0003f64270 */
[----:B------:R-:W-:Y:S06]  /*07d0*/  @!P2 BRA `(.L_x_5166) ;  /* 0x00000000001ca947 */ /* 0x000fec0003800000 */
[----:B------:R-:W1:Y:S02]  /*07e0*/  LDC R5, c[0x0][0x25c] ;  /* 0x00009700ff057b82 */ /* 0x000e640000000800 */
[----:B-1----:R-:W-:-:S04]  /*07f0*/  VIMNMX R0, R16, R5, PT ;  /* 0x0000000510007248 */ /* 0x002fc80003fe0100 */
[----:B------:R-:W-:-:S04]  /*0800*/  IADD3 R0, R0, -UR4, RZ ;  /* 0x8000000400007c10 */ /* 0x000fc8000fffe0ff */
[----:B------:R-:W-:-:S04]  /*0810*/  SHF.R.S32.HI R5, RZ, 0x1f, R0 ;  /* 0x0000001fff057819 */ /* 0x000fc80000011400 */
[----:B------:R-:W-:-:S04]  /*0820*/  LEA.HI R5, R5, R0, RZ, 0x5 ;  /* 0x0000000005057211 */ /* 0x000fc800078f28ff */
[----:B------:R-:W-:-:S05]  /*0830*/  SHF.R.S32.HI R5, RZ, 0x5, R5 ;  /* 0x00000005ff057819 */ /* 0x000fca0000011405 */
[----:B------:R-:W-:-:S07]  /*0840*/  IMAD R0, R5, 0x6, RZ ;  /* 0x0000000605007824 */ /* 0x000fce00078e02ff */
.L_x_5166:
        /* <DEDUP_REMOVED lines=8> */
.L_x_5167:
[----:B------:R-:W-:Y:S01]  /*08d0*/  ULDC UR5, c[0x0][0x260] ;  /* 0x0000980000057ab9 */ /* 0x000fe20000000800 */
[C---:B0-----:R-:W-:Y:S01]  /*08e0*/  ISETP.GT.AND P3, PT, R16.reuse, R3, PT ;  /* 0x000000031000720c */ /* 0x041fe20003f64270 */
[----:B------:R-:W-:Y:S01]  /*08f0*/  IMAD.MOV.U32 R9, RZ, RZ, RZ ;  /* 0x000000ffff097224 */ /* 0x000fe200078e00ff */
[----:B------:R-:W-:Y:S02]  /*0900*/  ISETP.GT.AND P2, PT, R16, UR5, PT ;  /* 0x0000000510007c0c */ /* 0x000fe4000bf44270 */
[----:B------:R-:W-:-:S11]  /*0910*/  MOV R5, RZ ;  /* 0x000000ff00057202 */ /* 0x000fd60000000f00 */
        /* <DEDUP_REMOVED lines=8> */
.L_x_5168:
        /* <DEDUP_REMOVED lines=8> */
.L_x_5169:
[----:B------:R-:W-:Y:S01]  /*0a20*/  ULDC UR5, c[0x0][0x268] ;  /* 0x00009a0000057ab9 */ /* 0x000fe20000000800 */
[----:B------:R-:W-:Y:S01]  /*0a30*/  HFMA2.MMA R6, -RZ, RZ, 0, 0 ;  /* 0x00000000ff067435 */ /* 0x000fe200000001ff */
        /* <DEDUP_REMOVED lines=9> */
.L_x_5170:
[C---:B------:R-:W-:Y:S02]  /*0ad0*/  VIMNMX R3, R16.reuse, UR4, PT ;  /* 0x0000000410037c48 */ /* 0x040fe4000bfe0100 */
[----:B------:R-:W-:Y:S02]  /*0ae0*/  ISETP.GE.OR P0, PT, R16, UR4, P0 ;  /* 0x0000000410007c0c */ /* 0x000fe40008706670 */
[----:B------:R-:W-:-:S04]  /*0af0*/  SHF.R.S32.HI R4, RZ, 0x1f, R3 ;  /* 0x0000001fff047819 */ /* 0x000fc80000011403 */
[----:B------:R-:W-:-:S04]  /*0b00*/  LEA.HI R4, R4, R3, RZ, 0x5 ;  /* 0x0000000304047211 */ /* 0x000fc800078f28ff */
[----:B------:R-:W-:Y:S02]  /*0b10*/  SHF.R.S32.HI R3, RZ, 0x5, R4 ;  /* 0x00000005ff037819 */ /* 0x000fe40000011404 */
[----:B------:R-:W-:Y:S02]  /*0b20*/  PRMT R4, RZ, 0x5410, RZ ;  /* 0x00005410ff047816 */ /* 0x000fe400000000ff */
[----:B------:R-:W-:Y:S02]  /*0b30*/  LEA R0, R3, R0, 0x3 ;  /* 0x0000000003007211 */ /* 0x000fe400078e18ff */
[----:B------:R-:W-:Y:S02]  /*0b40*/  PRMT R3, RZ, 0x5410, RZ ;  /* 0x00005410ff037816 */ /* 0x000fe400000000ff */
[----:B------:R-:W-:-:S04]  /*0b50*/  IADD3 R0, R9, R0, R2 ;  /* 0x0000000009007210 */ /* 0x000fc80007ffe002 */
[----:B------:R-:W-:Y:S01]  /*0b60*/  IADD3 R5, R6, R0, R5 ;  /* 0x0000000006057210 */ /* 0x000fe20007ffe005 */
[----:B------:R-:W-:Y:S06]  /*0b70*/  @P0 BRA `(.L_x_5171) ;  /* 0x0000003000c80947 */ /* 0x000fec0003800000 */
[----:B------:R-:W0:Y:S01]  /*0b80*/  S2UR UR5, SR_CgaCtaId ;  /* 0x00000000000579c3 */ /* 0x000e220000008800 */
[-C--:B------:R-:W-:Y:S01]  /*0b90*/  IMAD R0, R5, R20.reuse, RZ ;  /* 0x0000001405007224 */ /* 0x080fe200078e02ff */
[----:B------:R-:W-:Y:S01]  /*0ba0*/  SHF.R.S32.HI R4, RZ, 0x1f, R20 ;  /* 0x0000001fff047819 */ /* 0x000fe20000011414 */
[----:B------:R-:W-:Y:S01]  /*0bb0*/  ULDC.64 UR8, c[0x0][0x218] ;  /* 0x0000860000087ab9 */ /* 0x000fe20000000a00 */
[----:B------:R-:W-:Y:S01]  /*0bc0*/  SHF.R.S32.HI R3, RZ, 0x1f, R17 ;  /* 0x0000001fff037819 */ /* 0x000fe20000011411 */
[----:B------:R-:W-:Y:S01]  /*0bd0*/  HADD2.F32 R6, -RZ, R19.H0_H0 ;  /* 0x20000013ff067230 */ /* 0x000fe20000004100 */
[C-C-:B------:R-:W-:Y:S01]  /*0be0*/  IADD3 R9, P0, P2, R17.reuse, R20, R0.reuse ;  /* 0x0000001411097210 */ /* 0x140fe20007a1e000 */
[----:B------:R-:W-:Y:S01]  /*0bf0*/  HADD2.F32 R5, -RZ, R12.H0_H0 ;  /* 0x2000000cff057230 */ /* 0x000fe20000004100 */
[----:B------:R-:W-:Y:S01]  /*0c00*/  SHF.R.S32.HI R2, RZ, 0x1f, R0 ;  /* 0x0000001fff027819 */ /* 0x000fe20000011400 */
[----:B------:R-:W-:Y:S01]  /*0c10*/  UMOV UR4, 0x400 ;  /* 0x0000040000047882 */ /* 0x000fe20000000000 */
[----:B------:R-:W-:-:S02]  /*0c20*/  IADD3 R23, P3, R17, R0, RZ ;  /* 0x0000000011177210 */ /* 0x000fc40007f7e0ff */
[----:B------:R-:W-:Y:S02]  /*0c30*/  IADD3.X R4, R3, R4, R2, P0, P2 ;  /* 0x0000000403047210 */ /* 0x000fe400007e4402 */
[----:B------:R-:W-:Y:S01]  /*0c40*/  PRMT R0, R7, 0x9910, RZ ;  /* 0x0000991007007816 */ /* 0x000fe200000000ff */
[----:B------:R-:W-:Y:S01]  /*0c50*/  IMAD.X R2, R2, 0x1, R3, P3 ;  /* 0x0000000102027824 */ /* 0x000fe200018e0603 */
[----:B------:R-:W-:Y:S02]  /*0c60*/  LEA R8, P2, R9, UR8, 0x2 ;  /* 0x0000000809087c11 */ /* 0x000fe4000f8410ff */
[----:B------:R-:W-:Y:S01]  /*0c70*/  LEA R22, P3, R23, UR8, 0x2 ;  /* 0x0000000817167c11 */ /* 0x000fe2000f8610ff */
[----:B------:R-:W-:Y:S01]  /*0c80*/  ULDC UR8, c[0x0][0x258] ;  /* 0x0000960000087ab9 */ /* 0x000fe20000000800 */
[----:B------:R-:W-:Y:S01]  /*0c90*/  ISETP.EQ.OR P0, PT, R0, RZ, P1 ;  /* 0x000000ff0000720c */ /* 0x000fe20000f02670 */
[----:B------:R-:W-:Y:S01]  /*0ca0*/  HADD2.F32 R0, -RZ, R14.H0_H0 ;  /* 0x2000000eff007230 */ /* 0x000fe20000004100 */
[----:B------:R-:W-:-:S02]  /*0cb0*/  LEA.HI.X R9, R9, UR9, R4, 0x2, P2 ;  /* 0x0000000909097c11 */ /* 0x000fc400090f1404 */
[----:B------:R-:W-:Y:S01]  /*0cc0*/  LEA.HI.X R23, R23, UR9, R2, 0x2, P3 ;  /* 0x0000000917177c11 */ /* 0x000fe200098f1402 */
[----:B------:R-:W-:Y:S01]  /*0cd0*/  HADD2.F32 R2, -RZ, R13.H0_H0 ;  /* 0x2000000dff027230 */ /* 0x000fe20000004100 */
[----:B------:R-:W-:Y:S01]  /*0ce0*/  PRMT R3, RZ, 0x5410, RZ ;  /* 0x00005410ff037816 */ /* 0x000fe200000000ff */
[----:B0-----:R-:W-:Y:S01]  /*0cf0*/  ULEA UR4, UR5, UR4, 0x18 ;  /* 0x0000000405047291 */ /* 0x001fe2000f8ec03f */
[----:B------:R-:W-:-:S11]  /*0d00*/  PRMT R4, RZ, 0x5410, RZ ;  /* 0x00005410ff047816 */ /* 0x000fd600000000ff */
.L_x_5176:
[----:B------:R-:W-:Y:S02]  /*0d10*/  MOV R24, R8 ;  /* 0x0000000800187202 */ /* 0x000fe40000000f00 */
[----:B------:R-:W-:Y:S01]  /*0d20*/  MOV R25, R9 ;  /* 0x0000000900197202 */ /* 0x000fe20000000f00 */
[----:B0-----:R-:W-:Y:S06]  /*0d30*/  @P0 BRA `(.L_x_5172) ;  /* 0x0000000c00000947 */ /* 0x001fec0003800000 */
[----:B------:R-:W2:Y:S04]  /*0d40*/  LDG.E.128.CONSTANT R8, desc[UR6][R22.64] ;  /* 0x0000000616087981 */ /* 0x000ea8000c1e9d00 */
[----:B------:R-:W0:Y:S01]  /*0d50*/  LDS.64 R18, [UR4] ;  /* 0x00000004ff127984 */ /* 0x000e220008000a00 */
[----:B--2---:R-:W-:Y:S02]  /*0d60*/  LOP3.LUT R12, R8, 0xff, RZ, 0xc0, !PT ;  /* 0x000000ff080c7812 */ /* 0x004fe400078ec0ff */
[----:B------:R-:W-:Y:S02]  /*0d70*/  SHF.R.U32.HI R13, RZ, 0x8, R8 ;  /* 0x00000008ff0d7819 */ /* 0x000fe40000011608 */
[----:B------:R-:W-:Y:S01]  /*0d80*/  LOP3.LUT R26, R10, 0xff, RZ, 0xc0, !PT ;  /* 0x000000ff0a1a7812 */ /* 0x000fe200078ec0ff */
[----:B------:R-:W-:Y:S01]  /*0d90*/  VIADD R15, R12, 0xffffff80 ;  /* 0xffffff800c0f7836 */ /* 0x000fe20000000000 */
[----:B------:R-:W-:-:S02]  /*0da0*/  LOP3.LUT R13, R13, 0xff, RZ, 0xc0, !PT ;  /* 0x000000ff0d0d7812 */ /* 0x000fc400078ec0ff */
[----:B------:R-:W-:Y:S01]  /*0db0*/  LOP3.LUT R12, R9, 0xff, RZ, 0xc0, !PT ;  /* 0x000000ff090c7812 */ /* 0x000fe200078ec0ff */
[----:B------:R-:W-:Y:S01]  /*0dc0*/  VIADD R27, R26, 0xffffff80 ;  /* 0xffffff801a1b7836 */ /* 0x000fe20000000000 */
[----:B------:R-:W-:Y:S01]  /*0dd0*/  IADD3 R20, R13, -0x80, RZ ;  /* 0xffffff800d147810 */ /* 0x000fe20007ffe0ff */
[----:B------:R-:W1:Y:S01]  /*0de0*/  I2F.F16 R15, R15 ;  /* 0x0000000f000f7306 */ /* 0x000e620000200c00 */
[----:B------:R-:W-:Y:S01]  /*0df0*/  IADD3 R14, R12, -0x80, RZ ;  /* 0xffffff800c0e7810 */ /* 0x000fe20007ffe0ff */
[--C-:B0-----:R-:W-:Y:S01]  /*0e00*/  HADD2.F32 R12, -RZ, R18.reuse.H0_H0 ;  /* 0x20000012ff0c7230 */ /* 0x101fe20000004100 */
[----:B------:R-:W-:Y:S01]  /*0e10*/  LOP3.LUT R26, R11, 0xff, RZ, 0xc0, !PT ;  /* 0x000000ff0b1a7812 */ /* 0x000fe200078ec0ff */
[----:B------:R-:W-:-:S04]  /*0e20*/  HADD2.F32 R18, -RZ, R18.H1_H1 ;  /* 0x30000012ff127230 */ /* 0x000fc80000004100 */
[----:B------:R-:W0:Y:S01]  /*0e30*/  I2F.F16 R20, R20 ;  /* 0x0000001400147306 */ /* 0x000e220000200c00 */
[----:B-1----:R-:W-:Y:S01]  /*0e40*/  HADD2.F32 R13, -RZ, R15.H0_H0 ;  /* 0x2000000fff0d7230 */ /* 0x002fe20000004100 */
[----:B------:R-:W-:-:S06]  /*0e50*/  SHF.R.U32.HI R15, RZ, 0x8, R9 ;  /* 0x00000008ff0f7819 */ /* 0x000fcc0000011609 */
[----:B------:R-:W1:Y:S01]  /*0e60*/  I2F.F16 R14, R14 ;  /* 0x0000000e000e7306 */ /* 0x000e620000200c00 */
[----:B------:R-:W-:Y:S01]  /*0e70*/  FFMA.FTZ R28, R13, R12, RZ ;  /* 0x0000000c0d1c7223 */ /* 0x000fe200000100ff */
[----:B0-----:R-:W-:-:S06]  /*0e80*/  HADD2.F32 R29, -RZ, R20.H0_H0 ;  /* 0x20000014ff1d7230 */ /* 0x001fcc0000004100 */
[----:B------:R-:W0:Y:S01]  /*0e90*/  I2F.F16 R13, R27 ;  /* 0x0000001b000d7306 */ /* 0x000e220000200c00 */
[----:B------:R-:W-:Y:S01]  /*0ea0*/  FFMA.FTZ R20, R29, R18, R28 ;  /* 0x000000121d147223 */ /* 0x000fe2000001001c */
[----:B------:R-:W-:Y:S02]  /*0eb0*/  IADD3 R28, R26, -0x80, RZ ;  /* 0xffffff801a1c7810 */ /* 0x000fe40007ffe0ff */
[----:B------:R-:W-:Y:S01]  /*0ec0*/  LOP3.LUT R26, R15, 0xff, RZ, 0xc0, !PT ;  /* 0x000000ff0f1a7812 */ /* 0x000fe200078ec0ff */
[----:B-1----:R-:W-:-:S03]  /*0ed0*/  HADD2.F32 R29, -RZ, R14.H0_H0 ;  /* 0x2000000eff1d7230 */ /* 0x002fc60000004100 */
[----:B------:R-:W1:Y:S01]  /*0ee0*/  I2F.F16 R15, R28 ;  /* 0x0000001c000f7306 */ /* 0x000e620000200c00 */
[----:B------:R-:W-:Y:S01]  /*0ef0*/  IADD3 R26, R26, -0x80, RZ ;  /* 0xffffff801a1a7810 */ /* 0x000fe20007ffe0ff */
[----:B------:R-:W-:Y:S01]  /*0f00*/  FFMA.FTZ R14, R12, R29, RZ ;  /* 0x0000001d0c0e7223 */ /* 0x000fe200000100ff */
[----:B0-----:R-:W-:-:S05]  /*0f10*/  HADD2.F32 R13, -RZ, R13.H0_H0 ;  /* 0x2000000dff0d7230 */ /* 0x001fca0000004100 */
[----:B------:R-:W0:Y:S01]  /*0f20*/  I2F.F16 R26, R26 ;  /* 0x0000001a001a7306 */ /* 0x000e220000200c00 */
[----:B------:R-:W-:Y:S01]  /*0f30*/  FFMA.FTZ R29, R12, R13, RZ ;  /* 0x0000000d0c1d7223 */ /* 0x000fe200000100ff */
[----:B-1----:R-:W-:-:S05]  /*0f40*/  HADD2.F32 R15, -RZ, R15.H0_H0 ;  /* 0x2000000fff0f7230 */ /* 0x002fca0000004100 */
[----:B------:R-:W-:Y:S01]  /*0f50*/  FFMA.FTZ R28, R12, R15, RZ ;  /* 0x0000000f0c1c7223 */ /* 0x000fe200000100ff */
[----:B0-----:R-:W-:-:S05]  /*0f60*/  HADD2.F32 R27, -RZ, R26.H0_H0 ;  /* 0x2000001aff1b7230 */ /* 0x001fca0000004100 */
[----:B------:R-:W-:Y:S02]  /*0f70*/  FFMA.FTZ R27, R18, R27, R14 ;  /* 0x0000001b121b7223 */ /* 0x000fe4000001000e */
[----:B------:R-:W2:Y:S01]  /*0f80*/  LDG.E.128.CONSTANT R12, desc[UR6][R24.64] ;  /* 0x00000006180c7981 */ /* 0x000ea2000c1e9d00 */
[----:B------:R-:W-:-:S04]  /*0f90*/  SHF.R.U32.HI R26, RZ, 0x8, R10 ;  /* 0x00000008ff1a7819 */ /* 0x000fc8000001160a */
[----:B------:R-:W-:-:S05]  /*0fa0*/  LOP3.LUT R26, R26, 0xff, RZ, 0xc0, !PT ;  /* 0x000000ff1a1a7812 */ /* 0x000fca00078ec0ff */
[----:B------:R-:W-:-:S06]  /*0fb0*/  VIADD R26, R26, 0xffffff80 ;  /* 0xffffff801a1a7836 */ /* 0x000fcc0000000000 */
[----:B------:R-:W0:Y:S02]  /*0fc0*/  I2F.F16 R26, R26 ;  /* 0x0000001a001a7306 */ /* 0x000e240000200c00 */
[----:B0-----:R-:W-:-:S05]  /*0fd0*/  HADD2.F32 R26, -RZ, R26.H0_H0 ;  /* 0x2000001aff1a7230 */ /* 0x001fca0000004100 */
[----:B------:R-:W-:Y:S01]  /*0fe0*/  FFMA.FTZ R26, R18, R26, R29 ;  /* 0x0000001a121a7223 */ /* 0x000fe2000001001d */
[----:B------:R-:W-:-:S04]  /*0ff0*/  SHF.R.U32.HI R29, RZ, 0x8, R11 ;  /* 0x00000008ff1d7819 */ /* 0x000fc8000001160b */
[----:B------:R-:W-:-:S04]  /*1000*/  LOP3.LUT R29, R29, 0xff, RZ, 0xc0, !PT ;  /* 0x000000ff1d1d7812 */ /* 0x000fc800078ec0ff */
[----:B------:R-:W-:-:S06]  /*1010*/  IADD3 R29, R29, -0x80, RZ ;  /* 0xffffff801d1d7810 */ /* 0x000fcc0007ffe0ff */
[----:B------:R-:W0:Y:S02]  /*1020*/  I2F.F16 R29, R29 ;  /* 0x0000001d001d7306 */ /* 0x000e240000200c00 */
[----:B0-----:R-:W-:-:S05]  /*1030*/  HADD2.F32 R29, -RZ, R29.H0_H0 ;  /* 0x2000001dff1d7230 */ /* 0x001fca0000004100 */
[----:B------:R-:W-:Y:S01]  /*1040*/  FFMA.FTZ R18, R18, R29, R28 ;  /* 0x0000001d12127223 */ /* 0x000fe2000001001c */
[----:B------:R-:W-:Y:S01]  /*1050*/  SHF.R.U32.HI R28, RZ, 0x10, R8 ;  /* 0x00000010ff1c7819 */ /* 0x000fe20000011608 */
[--C-:B------:R-:W-:Y:S01]  /*1060*/  HADD2.F32 R29, -RZ, R19.reuse.H0_H0 ;  /* 0x20000013ff1d7230 */ /* 0x100fe20000004100 */
[----:B------:R-:W-:Y:S01]  /*1070*/  LEA.HI R8, R8, 0xffffff80, RZ, 0x8 ;  /* 0xffffff8008087811 */ /* 0x000fe200078f40ff */
[----:B------:R-:W-:Y:S01]  /*1080*/  HADD2.F32 R19, -RZ, R19.H1_H1 ;  /* 0x30000013ff137230 */ /* 0x000fe20000004100 */
[----:B------:R-:W-:-:S04]  /*1090*/  LOP3.LUT R28, R28, 0xff, RZ, 0xc0, !PT ;  /* 0x000000ff1c1c7812 */ /* 0x000fc800078ec0ff */
[----:B------:R-:W-:Y:S01]  /*10a0*/  IADD3 R28, R28, -0x80, RZ ;  /* 0xffffff801c1c7810 */ /* 0x000fe20007ffe0ff */
[----:B------:R-:W-:Y:S08]  /*10b0*/  I2F.F16 R8, R8 ;  /* 0x0000000800087306 */ /* 0x000ff00000200c00 */
[----:B------:R-:W0:Y:S02]  /*10c0*/  I2F.F16 R28, R28 ;  /* 0x0000001c001c7306 */ /* 0x000e240000200c00 */
[----:B0-----:R-:W-:-:S05]  /*10d0*/  HADD2.F32 R28, -RZ, R28.H0_H0 ;  /* 0x2000001cff1c7230 */ /* 0x001fca0000004100 */
[----:B------:R-:W-:Y:S01]  /*10e0*/  FFMA.FTZ R20, R28, R29, R20 ;  /* 0x0000001d1c147223 */ /* 0x000fe20000010014 */
        /* <DEDUP_REMOVED lines=12> */
[----:B------:R-:W-:Y:S02]  /*11b0*/  SHF.R.U32.HI R28, RZ, 0x10, R11 ;  /* 0x00000010ff1c7819 */ /* 0x000fe4000001160b */
[----:B------:R-:W-:Y:S02]  /*11c0*/  LEA.HI R11, R11, 0xffffff80, RZ, 0x8 ;  /* 0xffffff800b0b7811 */ /* 0x000fe400078f40ff */
[----:B------:R-:W-:-:S04]  /*11d0*/  LOP3.LUT R28, R28, 0xff, RZ, 0xc0, !PT ;  /* 0x000000ff1c1c7812 */ /* 0x000fc800078ec0ff */
[----:B------:R-:W-:-:S06]  /*11e0*/  IADD3 R28, R28, -0x80, RZ ;  /* 0xffffff801c1c7810 */ /* 0x000fcc0007ffe0ff */
[----:B------:R-:W0:Y:S02]  /*11f0*/  I2F.F16 R28, R28 ;  /* 0x0000001c001c7306 */ /* 0x000e240000200c00 */
[----:B0-----:R-:W-:-:S05]  /*1200*/  HADD2.F32 R28, -RZ, R28.H0_H0 ;  /* 0x2000001cff1c7230 */ /* 0x001fca0000004100 */
[----:B------:R-:W-:Y:S01]  /*1210*/  FFMA.FTZ R18, R29, R28, R18 ;  /* 0x0000001c1d127223 */ /* 0x000fe20000010012 */
[----:B------:R-:W-:Y:S01]  /*1220*/  LEA.HI R28, R9, 0xffffff80, RZ, 0x8 ;  /* 0xffffff80091c7811 */ /* 0x000fe200078f40ff */
[----:B------:R-:W-:-:S03]  /*1230*/  HADD2.F32 R29, -RZ, R8.H0_H0 ;  /* 0x20000008ff1d7230 */ /* 0x000fc60000004100 */
[----:B------:R-:W0:Y:S02]  /*1240*/  I2F.F16 R9, R28 ;  /* 0x0000001c00097306 */ /* 0x000e240000200c00 */
[----:B------:R-:W-:Y:S01]  /*1250*/  FFMA.FTZ R20, R29, R19, R20 ;  /* 0x000000131d147223 */ /* 0x000fe20000010014 */
[----:B------:R-:W-:-:S05]  /*1260*/  LEA.HI R29, R10, 0xffffff80, RZ, 0x8 ;  /* 0xffffff800a1d7811 */ /* 0x000fca00078f40ff */
[----:B------:R-:W1:Y:S01]  /*1270*/  I2F.F16 R10, R11 ;  /* 0x0000000b000a7306 */ /* 0x000e620000200c00 */
[----:B0-----:R-:W-:-:S07]  /*1280*/  HADD2.F32 R9, -RZ, R9.H0_H0 ;  /* 0x20000009ff097230 */ /* 0x001fce0000004100 */
[----:B------:R-:W0:Y:S01]  /*1290*/  I2F.F16 R29, R29 ;  /* 0x0000001d001d7306 */ /* 0x000e220000200c00 */
[----:B------:R-:W-:Y:S02]  /*12a0*/  FFMA.FTZ R27, R19, R9, R27 ;  /* 0x00000009131b7223 */ /* 0x000fe4000001001b */
[----:B------:R-:W3:Y:S01]  /*12b0*/  LDS.64 R8, [UR4+0x8] ;  /* 0x00000804ff087984 */ /* 0x000ee20008000a00 */
[----:B-1----:R-:W-:-:S05]  /*12c0*/  HADD2.F32 R10, -RZ, R10.H0_H0 ;  /* 0x2000000aff0a7230 */ /* 0x002fca0000004100 */
[----:B------:R-:W-:Y:S01]  /*12d0*/  FFMA.FTZ R18, R19, R10, R18 ;  /* 0x0000000a13127223 */ /* 0x000fe20000010012 */
[----:B0-----:R-:W-:-:S05]  /*12e0*/  HADD2.F32 R29, -RZ, R29.H0_H0 ;  /* 0x2000001dff1d7230 */ /* 0x001fca0000004100 */
[----:B------:R-:W-:Y:S01]  /*12f0*/  FFMA.FTZ R26, R19, R29, R26 ;  /* 0x0000001d131a7223 */ /* 0x000fe2000001001a */
[--C-:B---3--:R-:W-:Y:S02]  /*1300*/  HADD2.F32 R11, -RZ, R8.reuse.H0_H0 ;  /* 0x20000008ff0b7230 */ /* 0x108fe40000004100 */
[----:B------:R-:W-:Y:S01]  /*1310*/  HADD2.F32 R8, -RZ, R8.H1_H1 ;  /* 0x30000008ff087230 */ /* 0x000fe20000004100 */
[C---:B--2---:R-:W-:Y:S02]  /*1320*/  LOP3.LUT R10, R12.reuse, 0xff, RZ, 0xc0, !PT ;  /* 0x000000ff0c0a7812 */ /* 0x044fe400078ec0ff */
[----:B------:R-:W-:-:S03]  /*1330*/  LEA.HI R29, R12, 0xffffff80, RZ, 0x8 ;  /* 0xffffff800c1d7811 */ /* 0x000fc600078f40ff */
[----:B------:R-:W-:-:S03]  /*1340*/  VIADD R10, R10, 0xffffff80 ;  /* 0xffffff800a0a7836 */ /* 0x000fc60000000000 */
[----:B------:R-:W-:Y:S08]  /*1350*/  I2F.F16 R29, R29 ;  /* 0x0000001d001d7306 */ /* 0x000ff00000200c00 */
[----:B------:R-:W0:Y:S02]  /*1360*/  I2F.F16 R10, R10 ;  /* 0x0000000a000a7306 */ /* 0x000e240000200c00 */
[----:B0-----:R-:W-:Y:S01]  /*1370*/  HADD2.F32 R19, -RZ, R10.H0_H0 ;  /* 0x2000000aff137230 */ /* 0x001fe20000004100 */
[----:B------:R-:W-:-:S04]  /*1380*/  SHF.R.U32.HI R10, RZ, 0x10, R12 ;  /* 0x00000010ff0a7819 */ /* 0x000fc8000001160c */
[----:B------:R-:W-:Y:S01]  /*1390*/  FFMA.FTZ R19, R19, R11, R20 ;  /* 0x0000000b13137223 */ /* 0x000fe20000010014 */
[----:B------:R-:W-:Y:S01]  /*13a0*/  SHF.R.U32.HI R20, RZ, 0x8, R12 ;  /* 0x00000008ff147819 */ /* 0x000fe2000001160c */
[----:B------:R-:W-:Y:S01]  /*13b0*/  HADD2.F32 R12, -RZ, R9.H1_H1 ;  /* 0x30000009ff0c7230 */ /* 0x000fe20000004100 */
[----:B------:R-:W-:Y:S02]  /*13c0*/  LOP3.LUT R10, R10, 0xff, RZ, 0xc0, !PT ;  /* 0x000000ff0a0a7812 */ /* 0x000fe400078ec0ff */
[----:B------:R-:W-:-:S04]  /*13d0*/  LOP3.LUT R20, R20, 0xff, RZ, 0xc0, !PT ;  /* 0x000000ff14147812 */ /* 0x000fc800078ec0ff */
[----:B------:R-:W-:-:S06]  /*13e0*/  IADD3 R20, R20, -0x80, RZ ;  /* 0xffffff8014147810 */ /* 0x000fcc0007ffe0ff */
[----:B------:R-:W0:Y:S02]  /*13f0*/  I2F.F16 R20, R20 ;  /* 0x0000001400147306 */ /* 0x000e240000200c00 */
[----:B0-----:R-:W-:-:S05]  /*1400*/  HADD2.F32 R28, -RZ, R20.H0_H0 ;  /* 0x20000014ff1c7230 */ /* 0x001fca0000004100 */
[----:B------:R-:W-:Y:S01]  /*1410*/  FFMA.FTZ R19, R28, R8, R19 ;  /* 0x000000081c137223 */ /* 0x000fe20000010013 */
[----:B------:R-:W-:Y:S01]  /*1420*/  IADD3 R28, R10, -0x80, RZ ;  /* 0xffffff800a1c7810 */ /* 0x000fe20007ffe0ff */
[----:B------:R-:W-:Y:S02]  /*1430*/  HADD2.F32 R10, -RZ, R9.H0_H0 ;  /* 0x20000009ff0a7230 */ /* 0x000fe40000004100 */
[----:B------:R-:W-:-:S03]  /*1440*/  HADD2.F32 R9, -RZ, R29.H0_H0 ;  /* 0x2000001dff097230 */ /* 0x000fc60000004100 */
[----:B------:R-:W0:Y:S02]  /*1450*/  I2F.F16 R28, R28 ;  /* 0x0000001c001c7306 */ /* 0x000e240000200c00 */
[----:B0-----:R-:W-:-:S05]  /*1460*/  HADD2.F32 R20, -RZ, R28.H0_H0 ;  /* 0x2000001cff147230 */ /* 0x001fca0000004100 */
[----:B------:R-:W-:Y:S01]  /*1470*/  FFMA.FTZ R20, R20, R10, R19 ;  /* 0x0000000a14147223 */ /* 0x000fe20000010013 */
[----:B------:R-:W-:-:S03]  /*1480*/  LOP3.LUT R19, R13, 0xff, RZ, 0xc0, !PT ;  /* 0x000000ff0d137812 */ /* 0x000fc600078ec0ff */
[----:B------:R-:W-:Y:S02]  /*1490*/  FFMA.FTZ R9, R9, R12, R20 ;  /* 0x0000000c09097223 */ /* 0x000fe40000010014 */
[----:B------:R-:W-:Y:S01]  /*14a0*/  VIADD R20, R19, 0xffffff80 ;  /* 0xffffff8013147836 */ /* 0x000fe20000000000 */
[----:B------:R-:W-:Y:S01]  /*14b0*/  SHF.R.U32.HI R19, RZ, 0x8, R13 ;  /* 0x00000008ff137819 */ /* 0x000fe2000001160d */
[----:B------:R-:W-:-:S03]  /*14c0*/  FMUL.FTZ R9, R6, R9 ;  /* 0x0000000906097220 */ /* 0x000fc60000410000 */
[----:B------:R-:W-:Y:S01]  /*14d0*/  LOP3.LUT R19, R19, 0xff, RZ, 0xc0, !PT ;  /* 0x000000ff13137812 */ /* 0x000fe200078ec0ff */
[----:B------:R-:W0:Y:S01]  /*14e0*/  I2F.F16 R20, R20 ;  /* 0x0000001400147306 */ /* 0x000e220000200c00 */
[----:B------:R-:W-:Y:S01]  /*14f0*/  F2FP.F16.F32.PACK_AB R9, RZ, R9 ;  /* 0x00000009ff09723e */ /* 0x000fe200000000ff */
[----:B0-----:R-:W-:-:S05]  /*1500*/  HADD2.F32 R28, -RZ, R20.H0_H0 ;  /* 0x20000014ff1c7230 */ /* 0x001fca0000004100 */
[----:B------:R-:W-:Y:S01]  /*1510*/  FFMA.FTZ R27, R11, R28, R27 ;  /* 0x0000001c0b1b7223 */ /* 0x000fe2000001001b */
[----:B------:R-:W-:-:S04]  /*1520*/  IADD3 R28, R19, -0x80, RZ ;  /* 0xffffff80131c7810 */ /* 0x000fc80007ffe0ff */
[----:B------:R-:W0:Y:S02]  /*1530*/  I2F.F16 R19, R28 ;  /* 0x0000001c00137306 */ /* 0x000e240000200c00 */
[----:B0-----:R-:W-:-:S05]  /*1540*/  HADD2.F32 R19, -RZ, R19.H0_H0 ;  /* 0x20000013ff137230 */ /* 0x001fca0000004100 */
[----:B------:R-:W-:Y:S01]  /*1550*/  FFMA.FTZ R19, R8, R19, R27 ;  /* 0x0000001308137223 */ /* 0x000fe2000001001b */
[----:B------:R-:W-:Y:S02]  /*1560*/  SHF.R.U32.HI R27, RZ, 0x10, R13 ;  /* 0x00000010ff1b7819 */ /* 0x000fe4000001160d */
[----:B------:R-:W-:Y:S02]  /*1570*/  LEA.HI R13, R13, 0xffffff80, RZ, 0x8 ;  /* 0xffffff800d0d7811 */ /* 0x000fe400078f40ff */
[----:B------:R-:W-:-:S04]  /*1580*/  LOP3.LUT R27, R27, 0xff, RZ, 0xc0, !PT ;  /* 0x000000ff1b1b7812 */ /* 0x000fc800078ec0ff */
[----:B------:R-:W-:Y:S01]  /*1590*/  IADD3 R20, R27, -0x80, RZ ;  /* 0xffffff801b147810 */ /* 0x000fe20007ffe0ff */
[----:B------:R-:W0:Y:S08]  /*15a0*/  I2F.F16 R13, R13 ;  /* 0x0000000d000d7306 */ /* 0x000e300000200c00 */
[----:B------:R-:W1:Y:S01]  /*15b0*/  I2F.F16 R20, R20 ;  /* 0x0000001400147306 */ /* 0x000e620000200c00 */
[----:B0-----:R-:W-:-:S02]  /*15c0*/  HADD2.F32 R13, -RZ, R13.H0_H0 ;  /* 0x2000000dff0d7230 */ /* 0x001fc40000004100 */
[----:B-1----:R-:W-:-:S05]  /*15d0*/  HADD2.F32 R27, -RZ, R20.H0_H0 ;  /* 0x20000014ff1b7230 */ /* 0x002fca0000004100 */
[----:B------:R-:W-:Y:S01]  /*15e0*/  FFMA.FTZ R19, R10, R27, R19 ;  /* 0x0000001b0a137223 */ /* 0x000fe20000010013 */
[----:B------:R-:W-:-:S05]  /*15f0*/  LOP3.LUT R27, R14, 0xff, RZ, 0xc0, !PT ;  /* 0x000000ff0e1b7812 */ /* 0x000fca00078ec0ff */
[----:B------:R-:W-:-:S04]  /*1600*/  VIADD R29, R27, 0xffffff80 ;  /* 0xffffff801b1d7836 */ /* 0x000fc80000000000 */
[----:B------:R-:W0:Y:S02]  /*1610*/  I2F.F16 R27, R29 ;  /* 0x0000001d001b7306 */ /* 0x000e240000200c00 */
[----:B0-----:R-:W-:-:S05]  /*1620*/  HADD2.F32 R27, -RZ, R27.H0_H0 ;  /* 0x2000001bff1b7230 */ /* 0x001fca0000004100 */
[----:B------:R-:W-:Y:S01]  /*1630*/  FFMA.FTZ R27, R11, R27, R26 ;  /* 0x0000001b0b1b7223 */ /* 0x000fe2000001001a */
[----:B------:R-:W-:-:S04]  /*1640*/  SHF.R.U32.HI R26, RZ, 0x8, R14 ;  /* 0x00000008ff1a7819 */ /* 0x000fc8000001160e */
[----:B------:R-:W-:-:S04]  /*1650*/  LOP3.LUT R26, R26, 0xff, RZ, 0xc0, !PT ;  /* 0x000000ff1a1a7812 */ /* 0x000fc800078ec0ff */
        /* <DEDUP_REMOVED lines=11> */
[----:B-1----:R-:W-:Y:S01]  /*1710*/  HADD2.F32 R28, -RZ, R20.H0_H0 ;  /* 0x20000014ff1c7230 */ /* 0x002fe20000004100 */
[----:B------:R-:W-:-:S04]  /*1720*/  SHF.R.U32.HI R20, RZ, 0x10, R15 ;  /* 0x00000010ff147819 */ /* 0x000fc8000001160f */
[----:B------:R-:W-:Y:S01]  /*1730*/  FFMA.FTZ R27, R10, R28, R27 ;  /* 0x0000001c0a1b7223 */ /* 0x000fe2000001001b */
[----:B------:R-:W-:Y:S02]  /*1740*/  LOP3.LUT R28, R15, 0xff, RZ, 0xc0, !PT ;  /* 0x000000ff0f1c7812 */ /* 0x000fe400078ec0ff */
[----:B------:R-:W-:Y:S01]  /*1750*/  LOP3.LUT R20, R20, 0xff, RZ, 0xc0, !PT ;  /* 0x000000ff14147812 */ /* 0x000fe200078ec0ff */
[----:B------:R-:W-:Y:S02]  /*1760*/  FFMA.FTZ R27, R12, R14, R27 ;  /* 0x0000000e0c1b7223 */ /* 0x000fe4000001001b */
[----:B------:R-:W-:Y:S01]  /*1770*/  VIADD R28, R28, 0xffffff80 ;  /* 0xffffff801c1c7836 */ /* 0x000fe20000000000 */
[----:B------:R-:W-:Y:S01]  /*1780*/  IADD3 R20, R20, -0x80, RZ ;  /* 0xffffff8014147810 */ /* 0x000fe20007ffe0ff */
[----:B------:R-:W-:Y:S02]  /*1790*/  FMUL.FTZ R27, R2, R27 ;  /* 0x0000001b021b7220 */ /* 0x000fe40000410000 */
[----:B------:R-:W0:Y:S03]  /*17a0*/  I2F.F16 R26, R28 ;  /* 0x0000001c001a7306 */ /* 0x000e260000200c00 */
[----:B------:R-:W-:-:S05]  /*17b0*/  F2FP.F16.F32.PACK_AB R27, RZ, R27 ;  /* 0x0000001bff1b723e */ /* 0x000fca00000000ff */
[----:B------:R-:W-:Y:S01]  /*17c0*/  I2F.F16 R20, R20 ;  /* 0x0000001400147306 */ /* 0x000fe20000200c00 */
        /* <DEDUP_REMOVED lines=11> */
[----:B------:R-:W-:-:S05]  /*1880*/  HADD2.F32 R8, -RZ, R20.H0_H0 ;  /* 0x20000014ff087230 */ /* 0x000fca0000004100 */
[----:B------:R-:W-:Y:S01]  /*1890*/  FFMA.FTZ R10, R10, R8, R11 ;  /* 0x000000080a0a7223 */ /* 0x000fe2000001000b */
[----:B------:R-:W-:-:S03]  /*18a0*/  FFMA.FTZ R8, R12, R13, R19 ;  /* 0x0000000d0c087223 */ /* 0x000fc60000010013 */
[----:B------:R-:W-:Y:S01]  /*18b0*/  FFMA.FTZ R29, R12, R29, R10 ;  /* 0x0000001d0c1d7223 */ /* 0x000fe2000001000a */
[----:B------:R-:W-:-:S03]  /*18c0*/  FMUL.FTZ R8, R5, R8 ;  /* 0x0000000805087220 */ /* 0x000fc60000410000 */
[----:B------:R-:W-:Y:S02]  /*18d0*/  FMUL.FTZ R29, R0, R29 ;  /* 0x0000001d001d7220 */ /* 0x000fe40000410000 */
[----:B------:R-:W-:-:S03]  /*18e0*/  F2FP.F16.F32.PACK_AB R8, RZ, R8 ;  /* 0x00000008ff08723e */ /* 0x000fc600000000ff */
[----:B------:R-:W-:Y:S02]  /*18f0*/  F2FP.F16.F32.PACK_AB R29, RZ, R29 ;  /* 0x0000001dff1d723e */ /* 0x000fe400000000ff */
[----:B------:R-:W-:Y:S02]  /*1900*/  PRMT R9, R9, 0x5410, R8 ;  /* 0x0000541009097816 */ /* 0x000fe40000000008 */
[----:B------:R-:W-:-:S04]  /*1910*/  PRMT R27, R27, 0x5410, R29 ;  /* 0x000054101b1b7816 */ /* 0x000fc8000000001d */
[----:B------:R-:W-:Y:S01]  /*1920*/  HFMA2.MMA R4, R9, 1, 1, R4 ;  /* 0x3c003c0009047835 */ /* 0x000fe20000000004 */
[----:B------:R-:W-:-:S10]  /*1930*/  HADD2 R3, R27, R3 ;  /* 0x000000031b037230 */ /* 0x000fd40000000000 */
.L_x_5172:
[----:B------:R-:W0:Y:S02]  /*1940*/  LDC R20, c[0x0][0x23c] ;  /* 0x00008f00ff147b82 */ /* 0x000e240000000800 */
[----:B0-----:R-:W-:-:S04]  /*1950*/  IMAD.WIDE R8, R20, 0x8, R22 ;  /* 0x0000000814087825 */ /* 0x001fc800078e0216 */
[----:B------:R-:W-:-:S04]  /*1960*/  IMAD.WIDE R14, R20, 0x8, R24 ;  /* 0x00000008140e7825 */ /* 0x000fc800078e0218 */
[C---:B------:R-:W-:Y:S02]  /*1970*/  IMAD.WIDE R18, R20.reuse, 0x8, R8 ;  /* 0x0000000814127825 */ /* 0x040fe400078e0208 */
[----:B------:R-:W5:Y:S02]  /*1980*/  LDG.E.128.CONSTANT R8, desc[UR6][R8.64] ;  /* 0x0000000608087981 */ /* 0x000f64000c1e9d00 */
[----:B------:R-:W-:Y:S01]  /*1990*/  IMAD.WIDE R22, R20, 0x8, R14 ;  /* 0x0000000814167825 */ /* 0x000fe200078e020e */
[----:B------:R-:W-:Y:S06]  /*19a0*/  @P0 BRA `(.L_x_5173) ;  /* 0x0000000800fc0947 */ /* 0x000fec0003800000 */
[----:B------:R-:W0:Y:S01]  /*19b0*/  LDS.64 R12, [UR4+0x10] ;  /* 0x00001004ff0c7984 */ /* 0x000e220008000a00 */
[----:B-----5:R-:W-:Y:S02]  /*19c0*/  LOP3.LUT R24, R8, 0xff, RZ, 0xc0, !PT ;  /* 0x000000ff08187812 */ /* 0x020fe400078ec0ff */
[----:B------:R-:W-:-:S03]  /*19d0*/  SHF.R.U32.HI R25, RZ, 0x8, R8 ;  /* 0x00000008ff197819 */ /* 0x000fc60000011608 */
[----:B------:R-:W-:Y:S01]  /*19e0*/  VIADD R27, R24, 0xffffff80 ;  /* 0xffffff80181b7836 */ /* 0x000fe20000000000 */
[----:B------:R-:W-:-:S04]  /*19f0*/  LOP3.LUT R25, R25, 0xff, RZ, 0xc0, !PT ;  /* 0x000000ff19197812 */ /* 0x000fc800078ec0ff */
[----:B------:R-:W-:Y:S01]  /*1a00*/  IADD3 R28, R25, -0x80, RZ ;  /* 0xffffff80191c7810 */ /* 0x000fe20007ffe0ff */
[----:B------:R-:W1:Y:S08]  /*1a10*/  I2F.F16 R27, R27 ;  /* 0x0000001b001b7306 */ /* 0x000e700000200c00 */
[----:B------:R-:W2:Y:S01]  /*1a20*/  I2F.F16 R28, R28 ;  /* 0x0000001c001c7306 */ /* 0x000ea20000200c00 */
[----:B-1----:R-:W-:-:S02]  /*1a30*/  HADD2.F32 R25, -RZ, R27.H0_H0 ;  /* 0x2000001bff197230 */ /* 0x002fc40000004100 */
[----:B--2---:R-:W-:Y:S01]  /*1a40*/  HADD2.F32 R29, -RZ, R28.H0_H0 ;  /* 0x2000001cff1d7230 */ /* 0x004fe20000004100 */
[----:B------:R-:W-:Y:S01]  /*1a50*/  LEA.HI R28, R8, 0xffffff80, RZ, 0x8 ;  /* 0xffffff80081c7811 */ /* 0x000fe200078f40ff */
[----:B0-----:R-:W-:-:S05]  /*1a60*/  HADD2.F32 R26, -RZ, R12.H0_H0 ;  /* 0x2000000cff1a7230 */ /* 0x001fca0000004100 */
[----:B------:R-:W0:Y:S01]  /*1a70*/  I2F.F16 R28, R28 ;  /* 0x0000001c001c7306 */ /* 0x000e220000200c00 */
[----:B------:R-:W-:Y:S02]  /*1a80*/  HADD2.F32 R12, -RZ, R12.H1_H1 ;  /* 0x3000000cff0c7230 */ /* 0x000fe40000004100 */
[----:B------:R-:W-:Y:S01]  /*1a90*/  FFMA.FTZ R24, R25, R26, RZ ;  /* 0x0000001a19187223 */ /* 0x000fe200000100ff */
[----:B------:R-:W-:Y:S01]  /*1aa0*/  SHF.R.U32.HI R25, RZ, 0x10, R8 ;  /* 0x00000010ff197819 */ /* 0x000fe20000011608 */
[----:B------:R-:W-:Y:S02]  /*1ab0*/  HADD2.F32 R8, -RZ, R13.H1_H1 ;  /* 0x3000000dff087230 */ /* 0x000fe40000004100 */
[----:B------:R-:W-:Y:S01]  /*1ac0*/  FFMA.FTZ R24, R29, R12, R24 ;  /* 0x0000000c1d187223 */ /* 0x000fe20000010018 */
[----:B------:R-:W-:-:S04]  /*1ad0*/  LOP3.LUT R25, R25, 0xff, RZ, 0xc0, !PT ;  /* 0x000000ff19197812 */ /* 0x000fc800078ec0ff */
[----:B------:R-:W-:Y:S01]  /*1ae0*/  IADD3 R27, R25, -0x80, RZ ;  /* 0xffffff80191b7810 */ /* 0x000fe20007ffe0ff */
[----:B------:R-:W-:Y:S02]  /*1af0*/  HADD2.F32 R25, -RZ, R13.H0_H0 ;  /* 0x2000000dff197230 */ /* 0x000fe40000004100 */
[----:B0-----:R-:W-:-:S03]  /*1b00*/  HADD2.F32 R13, -RZ, R28.H0_H0 ;  /* 0x2000001cff0d7230 */ /* 0x001fc60000004100 */
[----:B------:R-:W0:Y:S02]  /*1b10*/  I2F.F16 R27, R27 ;  /* 0x0000001b001b7306 */ /* 0x000e240000200c00 */
[----:B0-----:R-:W-:-:S05]  /*1b20*/  HADD2.F32 R29, -RZ, R27.H0_H0 ;  /* 0x2000001bff1d7230 */ /* 0x001fca0000004100 */
[----:B------:R-:W-:Y:S01]  /*1b30*/  FFMA.FTZ R24, R29, R25, R24 ;  /* 0x000000191d187223 */ /* 0x000fe20000010018 */
[----:B------:R-:W-:-:S03]  /*1b40*/  SHF.R.U32.HI R29, RZ, 0x8, R9 ;  /* 0x00000008ff1d7819 */ /* 0x000fc60000011609 */
[----:B------:R-:W-:Y:S01]  /*1b50*/  FFMA.FTZ R24, R13, R8, R24 ;  /* 0x000000080d187223 */ /* 0x000fe20000010018 */
[----:B------:R-:W-:Y:S02]  /*1b60*/  LOP3.LUT R13, R9, 0xff, RZ, 0xc0, !PT ;  /* 0x000000ff090d7812 */ /* 0x000fe400078ec0ff */
[----:B------:R-:W-:-:S03]  /*1b70*/  LOP3.LUT R29, R29, 0xff, RZ, 0xc0, !PT ;  /* 0x000000ff1d1d7812 */ /* 0x000fc600078ec0ff */
[----:B------:R-:W-:Y:S01]  /*1b80*/  VIADD R13, R13, 0xffffff80 ;  /* 0xffffff800d0d7836 */ /* 0x000fe20000000000 */
[----:B------:R-:W-:-:S05]  /*1b90*/  IADD3 R29, R29, -0x80, RZ ;  /* 0xffffff801d1d7810 */ /* 0x000fca0007ffe0ff */
[----:B------:R-:W0:Y:S08]  /*1ba0*/  I2F.F16 R13, R13 ;  /* 0x0000000d000d7306 */ /* 0x000e300000200c00 */
[----:B------:R-:W1:Y:S01]  /*1bb0*/  I2F.F16 R29, R29 ;  /* 0x0000001d001d7306 */ /* 0x000e620000200c00 */
[----:B0-----:R-:W-:-:S05]  /*1bc0*/  HADD2.F32 R27, -RZ, R13.H0_H0 ;  /* 0x2000000dff1b7230 */ /* 0x001fca0000004100 */
[----:B------:R-:W-:Y:S01]  /*1bd0*/  FFMA.FTZ R27, R26, R27, RZ ;  /* 0x0000001b1a1b7223 */ /* 0x000fe200000100ff */
[----:B-1----:R-:W-:-:S05]  /*1be0*/  HADD2.F32 R28, -RZ, R29.H0_H0 ;  /* 0x2000001dff1c7230 */ /* 0x002fca0000004100 */
[----:B------:R-:W-:Y:S01]  /*1bf0*/  FFMA.FTZ R28, R12, R28, R27 ;  /* 0x0000001c0c1c7223 */ /* 0x000fe2000001001b */
[----:B------:R-:W-:-:S04]  /*1c00*/  SHF.R.U32.HI R27, RZ, 0x10, R9 ;  /* 0x00000010ff1b7819 */ /* 0x000fc80000011609 */
[----:B------:R-:W-:-:S04]  /*1c10*/  LOP3.LUT R27, R27, 0xff, RZ, 0xc0, !PT ;  /* 0x000000ff1b1b7812 */ /* 0x000fc800078ec0ff */
[----:B------:R-:W-:-:S06]  /*1c20*/  IADD3 R27, R27, -0x80, RZ ;  /* 0xffffff801b1b7810 */ /* 0x000fcc0007ffe0ff */
[----:B------:R-:W0:Y:S02]  /*1c30*/  I2F.F16 R27, R27 ;  /* 0x0000001b001b7306 */ /* 0x000e240000200c00 */
[----:B0-----:R-:W-:-:S05]  /*1c40*/  HADD2.F32 R13, -RZ, R27.H0_H0 ;  /* 0x2000001bff0d7230 */ /* 0x001fca0000004100 */
[----:B------:R-:W-:Y:S01]  /*1c50*/  FFMA.FTZ R27, R25, R13, R28 ;  /* 0x0000000d191b7223 */ /* 0x000fe2000001001c */
[----:B------:R-:W-:Y:S02]  /*1c60*/  LOP3.LUT R13, R10, 0xff, RZ, 0xc0, !PT ;  /* 0x000000ff0a0d7812 */ /* 0x000fe400078ec0ff */
[----:B------:R-:W-:-:S03]  /*1c70*/  SHF.R.U32.HI R28, RZ, 0x8, R10 ;  /* 0x00000008ff1c7819 */ /* 0x000fc6000001160a */
[----:B------:R-:W-:Y:S01]  /*1c80*/  VIADD R13, R13, 0xffffff80 ;  /* 0xffffff800d0d7836 */ /* 0x000fe20000000000 */
[----:B------:R-:W-:-:S04]  /*1c90*/  LOP3.LUT R28, R28, 0xff, RZ, 0xc0, !PT ;  /* 0x000000ff1c1c7812 */ /* 0x000fc800078ec0ff */
[----:B------:R-:W-:Y:S01]  /*1ca0*/  IADD3 R28, R28, -0x80, RZ ;  /* 0xffffff801c1c7810 */ /* 0x000fe20007ffe0ff */
        /* <DEDUP_REMOVED lines=12> */
[----:B------:R-:W-:-:S05]  /*1d70*/  LOP3.LUT R13, R11, 0xff, RZ, 0xc0, !PT ;  /* 0x000000ff0b0d7812 */ /* 0x000fca00078ec0ff */
[----:B------:R-:W-:-:S04]  /*1d80*/  VIADD R28, R13, 0xffffff80 ;  /* 0xffffff800d1c7836 */ /* 0x000fc80000000000 */
[----:B------:R-:W0:Y:S02]  /*1d90*/  I2F.F16 R13, R28 ;  /* 0x0000001c000d7306 */ /* 0x000e240000200c00 */
[----:B0-----:R-:W-:-:S05]  /*1da0*/  HADD2.F32 R13, -RZ, R13.H0_H0 ;  /* 0x2000000dff0d7230 */ /* 0x001fca0000004100 */
[----:B------:R-:W-:Y:S01]  /*1db0*/  FFMA.FTZ R13, R26, R13, RZ ;  /* 0x0000000d1a0d7223 */ /* 0x000fe200000100ff */
[----:B------:R-:W-:-:S04]  /*1dc0*/  SHF.R.U32.HI R26, RZ, 0x8, R11 ;  /* 0x00000008ff1a7819 */ /* 0x000fc8000001160b */
[----:B------:R-:W-:-:S04]  /*1dd0*/  LOP3.LUT R26, R26, 0xff, RZ, 0xc0, !PT ;  /* 0x000000ff1a1a7812 */ /* 0x000fc800078ec0ff */
[----:B------:R-:W-:-:S06]  /*1de0*/  IADD3 R26, R26, -0x80, RZ ;  /* 0xffffff801a1a7810 */ /* 0x000fcc0007ffe0ff */
[----:B------:R-:W0:Y:S02]  /*1df0*/  I2F.F16 R26, R26 ;  /* 0x0000001a001a7306 */ /* 0x000e240000200c00 */
[----:B0-----:R-:W-:-:S05]  /*1e00*/  HADD2.F32 R26, -RZ, R26.H0_H0 ;  /* 0x2000001aff1a7230 */ /* 0x001fca0000004100 */
[----:B------:R-:W-:Y:S02]  /*1e10*/  FFMA.FTZ R26, R12, R26, R13 ;  /* 0x0000001a0c1a7223 */ /* 0x000fe4000001000d */
[----:B------:R-:W2:Y:S01]  /*1e20*/  LDG.E.128.CONSTANT R12, desc[UR6][R14.64] ;  /* 0x000000060e0c7981 */ /* 0x000ea2000c1e9d00 */
[----:B------:R-:W-:Y:S02]  /*1e30*/  LEA.HI R9, R9, 0xffffff80, RZ, 0x8 ;  /* 0xffffff8009097811 */ /* 0x000fe400078f40ff */
[----:B------:R-:W-:-:S04]  /*1e40*/  LEA.HI R10, R10, 0xffffff80, RZ, 0x8 ;  /* 0xffffff800a0a7811 */ /* 0x000fc800078f40ff */
[----:B------:R-:W0:Y:S08]  /*1e50*/  I2F.F16 R9, R9 ;  /* 0x0000000900097306 */ /* 0x000e300000200c00 */
[----:B------:R-:W1:Y:S01]  /*1e60*/  I2F.F16 R10, R10 ;  /* 0x0000000a000a7306 */ /* 0x000e620000200c00 */
[----:B0-----:R-:W-:-:S05]  /*1e70*/  HADD2.F32 R28, -RZ, R9.H0_H0 ;  /* 0x20000009ff1c7230 */ /* 0x001fca0000004100 */
[----:B------:R-:W-:Y:S01]  /*1e80*/  FFMA.FTZ R27, R8, R28, R27 ;  /* 0x0000001c081b7223 */ /* 0x000fe2000001001b */
        /* <DEDUP_REMOVED lines=8> */
[----:B------:R-:W-:-:S04]  /*1f10*/  LEA.HI R25, R11, 0xffffff80, RZ, 0x8 ;  /* 0xffffff800b197811 */ /* 0x000fc800078f40ff */
[----:B------:R-:W0:Y:S02]  /*1f20*/  I2F.F16 R9, R25 ;  /* 0x0000001900097306 */ /* 0x000e240000200c00 */
[----:B0-----:R-:W-:-:S05]  /*1f30*/  HADD2.F32 R9, -RZ, R9.H0_H0 ;  /* 0x20000009ff097230 */ /* 0x001fca0000004100 */
[----:B------:R-:W-:Y:S02]  /*1f40*/  FFMA.FTZ R10, R8, R9, R26 ;  /* 0x00000009080a7223 */ /* 0x000fe4000001001a */
[----:B------:R-:W0:Y:S02]  /*1f50*/  LDS.64 R8, [UR4+0x18] ;  /* 0x00001804ff087984 */ /* 0x000e240008000a00 */
[----:B0-----:R-:W-:Y:S01]  /*1f60*/  HADD2.F32 R26, -RZ, R8.H0_H0 ;  /* 0x20000008ff1a7230 */ /* 0x001fe20000004100 */
[----:B--2---:R-:W-:-:S05]  /*1f70*/  LOP3.LUT R11, R12, 0xff, RZ, 0xc0, !PT ;  /* 0x000000ff0c0b7812 */ /* 0x004fca00078ec0ff */
[----:B------:R-:W-:-:S04]  /*1f80*/  VIADD R28, R11, 0xffffff80 ;  /* 0xffffff800b1c7836 */ /* 0x000fc80000000000 */
[----:B------:R0:W1:Y:S02]  /*1f90*/  I2F.F16 R11, R28 ;  /* 0x0000001c000b7306 */ /* 0x0000640000200c00 */
[----:B0-----:R-:W-:Y:S01]  /*1fa0*/  LEA.HI R28, R12, 0xffffff80, RZ, 0x8 ;  /* 0xffffff800c1c7811 */ /* 0x001fe200078f40ff */
[----:B-1----:R-:W-:-:S05]  /*1fb0*/  HADD2.F32 R11, -RZ, R11.H0_H0 ;  /* 0x2000000bff0b7230 */ /* 0x002fca0000004100 */
[----:B------:R-:W-:Y:S01]  /*1fc0*/  I2F.F16 R28, R28 ;  /* 0x0000001c001c7306 */ /* 0x000fe20000200c00 */
[----:B------:R-:W-:Y:S01]  /*1fd0*/  FFMA.FTZ R24, R11, R26, R24 ;  /* 0x0000001a0b187223 */ /* 0x000fe20000010018 */
[----:B------:R-:W-:-:S04]  /*1fe0*/  SHF.R.U32.HI R11, RZ, 0x8, R12 ;  /* 0x00000008ff0b7819 */ /* 0x000fc8000001160c */
[----:B------:R-:W-:-:S04]  /*1ff0*/  LOP3.LUT R11, R11, 0xff, RZ, 0xc0, !PT ;  /* 0x000000ff0b0b7812 */ /* 0x000fc800078ec0ff */
[----:B------:R-:W-:-:S04]  /*2000*/  IADD3 R11, R11, -0x80, RZ ;  /* 0xffffff800b0b7810 */ /* 0x000fc80007ffe0ff */
[----:B------:R0:W1:Y:S02]  /*2010*/  I2F.F16 R25, R11 ;  /* 0x0000000b00197306 */ /* 0x0000640000200c00 */
[----:B0-----:R-:W-:Y:S01]  /*2020*/  HADD2.F32 R11, -RZ, R8.H1_H1 ;  /* 0x30000008ff0b7230 */ /* 0x001fe20000004100 */
[----:B------:R-:W-:Y:S01]  /*2030*/  SHF.R.U32.HI R8, RZ, 0x10, R12 ;  /* 0x00000010ff087819 */ /* 0x000fe2000001160c */
[----:B------:R-:W-:-:S03]  /*2040*/  HADD2.F32 R12, -RZ, R9.H1_H1 ;  /* 0x30000009ff0c7230 */ /* 0x000fc60000004100 */
[----:B------:R-:W-:Y:S01]  /*2050*/  LOP3.LUT R8, R8, 0xff, RZ, 0xc0, !PT ;  /* 0x000000ff08087812 */ /* 0x000fe200078ec0ff */
[----:B-1----:R-:W-:-:S05]  /*2060*/  HADD2.F32 R25, -RZ, R25.H0_H0 ;  /* 0x20000019ff197230 */ /* 0x002fca0000004100 */
[----:B------:R-:W-:Y:S01]  /*2070*/  FFMA.FTZ R25, R25, R11, R24 ;  /* 0x0000000b19197223 */ /* 0x000fe20000010018 */
[----:B------:R-:W-:Y:S01]  /*2080*/  IADD3 R24, R8, -0x80, RZ ;  /* 0xffffff8008187810 */ /* 0x000fe20007ffe0ff */
[----:B------:R-:W-:Y:S02]  /*2090*/  HADD2.F32 R8, -RZ, R9.H0_H0 ;  /* 0x20000009ff087230 */ /* 0x000fe40000004100 */
[----:B------:R-:W-:Y:S01]  /*20a0*/  HADD2.F32 R9, -RZ, R28.H0_H0 ;  /* 0x2000001cff097230 */ /* 0x000fe20000004100 */
[----:B------:R-:W-:Y:S02]  /*20b0*/  SHF.R.U32.HI R28, RZ, 0x10, R13 ;  /* 0x00000010ff1c7819 */ /* 0x000fe4000001160d */
[----:B------:R-:W0:Y:S02]  /*20c0*/  I2F.F16 R24, R24 ;  /* 0x0000001800187306 */ /* 0x000e240000200c00 */
[----:B------:R-:W-:-:S04]  /*20d0*/  LOP3.LUT R28, R28, 0xff, RZ, 0xc0, !PT ;  /* 0x000000ff1c1c7812 */ /* 0x000fc800078ec0ff */
[----:B------:R-:W-:Y:S01]  /*20e0*/  IADD3 R28, R28, -0x80, RZ ;  /* 0xffffff801c1c7810 */ /* 0x000fe20007ffe0ff */
[----:B0-----:R-:W-:-:S05]  /*20f0*/  HADD2.F32 R24, -RZ, R24.H0_H0 ;  /* 0x20000018ff187230 */ /* 0x001fca0000004100 */
[----:B------:R-:W-:Y:S01]  /*2100*/  FFMA.FTZ R25, R24, R8, R25 ;  /* 0x0000000818197223 */ /* 0x000fe20000010019 */
[----:B------:R-:W-:-:S03]  /*2110*/  LOP3.LUT R24, R13, 0xff, RZ, 0xc0, !PT ;  /* 0x000000ff0d187812 */ /* 0x000fc600078ec0ff */
[----:B------:R-:W-:Y:S02]  /*2120*/  FFMA.FTZ R9, R9, R12, R25 ;  /* 0x0000000c09097223 */ /* 0x000fe40000010019 */
[----:B------:R-:W-:Y:S02]  /*2130*/  VIADD R24, R24, 0xffffff80 ;  /* 0xffffff8018187836 */ /* 0x000fe40000000000 */
[----:B------:R-:W-:-:S04]  /*2140*/  FMUL.FTZ R9, R6, R9 ;  /* 0x0000000906097220 */ /* 0x000fc80000410000 */
[----:B------:R-:W0:Y:S01]  /*2150*/  I2F.F16 R24, R24 ;  /* 0x0000001800187306 */ /* 0x000e220000200c00 */
[----:B------:R-:W-:Y:S01]  /*2160*/  F2FP.F16.F32.PACK_AB R9, RZ, R9 ;  /* 0x00000009ff09723e */ /* 0x000fe200000000ff */
[----:B0-----:R-:W-:-:S05]  /*2170*/  HADD2.F32 R25, -RZ, R24.H0_H0 ;  /* 0x20000018ff197230 */ /* 0x001fca0000004100 */
[----:B------:R-:W-:Y:S01]  /*2180*/  FFMA.FTZ R24, R26, R25, R27 ;  /* 0x000000191a187223 */ /* 0x000fe2000001001b */
[----:B------:R-:W-:Y:S02]  /*2190*/  SHF.R.U32.HI R25, RZ, 0x8, R13 ;  /* 0x00000008ff197819 */ /* 0x000fe4000001160d */
[----:B------:R-:W-:Y:S02]  /*21a0*/  LEA.HI R13, R13, 0xffffff80, RZ, 0x8 ;  /* 0xffffff800d0d7811 */ /* 0x000fe400078f40ff */
[----:B------:R-:W-:-:S04]  /*21b0*/  LOP3.LUT R25, R25, 0xff, RZ, 0xc0, !PT ;  /* 0x000000ff19197812 */ /* 0x000fc800078ec0ff */
[----:B------:R-:W-:Y:S01]  /*21c0*/  IADD3 R27, R25, -0x80, RZ ;  /* 0xffffff80191b7810 */ /* 0x000fe20007ffe0ff */
[----:B------:R-:W-:Y:S08]  /*21d0*/  I2F.F16 R13, R13 ;  /* 0x0000000d000d7306 */ /* 0x000ff00000200c00 */
[----:B------:R-:W0:Y:S02]  /*21e0*/  I2F.F16 R25, R27 ;  /* 0x0000001b00197306 */ /* 0x000e240000200c00 */
[----:B0-----:R-:W-:-:S05]  /*21f0*/  HADD2.F32 R25, -RZ, R25.H0_H0 ;  /* 0x20000019ff197230 */ /* 0x001fca0000004100 */
[----:B------:R-:W-:Y:S02]  /*2200*/  FFMA.FTZ R25, R11, R25, R24 ;  /* 0x000000190b197223 */ /* 0x000fe40000010018 */
[----:B------:R-:W0:Y:S02]  /*2210*/  I2F.F16 R24, R28 ;  /* 0x0000001c00187306 */ /* 0x000e240000200c00 */
[----:B0-----:R-:W-:-:S05]  /*2220*/  HADD2.F32 R24, -RZ, R24.H0_H0 ;  /* 0x20000018ff187230 */ /* 0x001fca0000004100 */
[----:B------:R-:W-:Y:S01]  /*2230*/  FFMA.FTZ R24, R8, R24, R25 ;  /* 0x0000001808187223 */ /* 0x000fe20000010019 */
[----:B------:R-:W-:-:S05]  /*2240*/  HADD2.F32 R25, -RZ, R13.H0_H0 ;  /* 0x2000000dff197230 */ /* 0x000fca0000004100 */
[----:B------:R-:W-:Y:S01]  /*2250*/  FFMA.FTZ R24, R12, R25, R24 ;  /* 0x000000190c187223 */ /* 0x000fe20000010018 */
[----:B------:R-:W-:-:S03]  /*2260*/  LOP3.LUT R25, R14, 0xff, RZ, 0xc0, !PT ;  /* 0x000000ff0e197812 */ /* 0x000fc600078ec0ff */
[----:B------:R-:W-:Y:S02]  /*2270*/  FMUL.FTZ R24, R5, R24 ;  /* 0x0000001805187220 */ /* 0x000fe40000410000 */
[----:B------:R-:W-:-:S03]  /*2280*/  VIADD R25, R25, 0xffffff80 ;  /* 0xffffff8019197836 */ /* 0x000fc60000000000 */
[----:B------:R-:W-:-:S03]  /*2290*/  F2FP.F16.F32.PACK_AB R24, RZ, R24 ;  /* 0x00000018ff18723e */ /* 0x000fc600000000ff */
[----:B------:R-:W0:Y:S01]  /*22a0*/  I2F.F16 R25, R25 ;  /* 0x0000001900197306 */ /* 0x000e220000200c00 */
[----:B------:R-:W-:-:S06]  /*22b0*/  PRMT R9, R9, 0x5410, R24 ;  /* 0x0000541009097816 */ /* 0x000fcc0000000018 */
[----:B------:R-:W-:Y:S01]  /*22c0*/  HFMA2.MMA R4, R9, 1, 1, R4 ;  /* 0x3c003c0009047835 */ /* 0x000fe20000000004 */
        /* <DEDUP_REMOVED lines=17> */
[----:B------:R-:W-:-:S03]  /*23e0*/  LOP3.LUT R25, R15, 0xff, RZ, 0xc0, !PT ;  /* 0x000000ff0f197812 */ /* 0x000fc600078ec0ff */
[----:B------:R-:W-:Y:S02]  /*23f0*/  FFMA.FTZ R13, R12, R14, R13 ;  /* 0x0000000e0c0d7223 */ /* 0x000fe4000001000d */
[----:B------:R-:W-:Y:S02]  /*2400*/  VIADD R29, R25, 0xffffff80 ;  /* 0xffffff80191d7836 */ /* 0x000fe40000000000 */
[----:B------:R-:W-:Y:S02]  /*2410*/  FMUL.FTZ R13, R2, R13 ;  /* 0x0000000d020d7220 */ /* 0x000fe40000410000 */
[----:B------:R-:W0:Y:S03]  /*2420*/  I2F.F16 R25, R29 ;  /* 0x0000001d00197306 */ /* 0x000e260000200c00 */
[----:B------:R-:W-:Y:S01]  /*2430*/  F2FP.F16.F32.PACK_AB R13, RZ, R13 ;  /* 0x0000000dff0d723e */ /* 0x000fe200000000ff */
[----:B0-----:R-:W-:-:S05]  /*2440*/  HADD2.F32 R25, -RZ, R25.H0_H0 ;  /* 0x20000019ff197230 */ /* 0x001fca0000004100 */
[----:B------:R-:W-:Y:S01]  /*2450*/  FFMA.FTZ R10, R26, R25, R10 ;  /* 0x000000191a0a7223 */ /* 0x000fe2000001000a */
[--C-:B------:R-:W-:Y:S02]  /*2460*/  SHF.R.U32.HI R25, RZ, 0x8, R15.reuse ;  /* 0x00000008ff197819 */ /* 0x100fe4000001160f */
[----:B------:R-:W-:Y:S02]  /*2470*/  SHF.R.U32.HI R26, RZ, 0x10, R15 ;  /* 0x00000010ff1a7819 */ /* 0x000fe4000001160f */
[----:B------:R-:W-:Y:S02]  /*2480*/  LOP3.LUT R25, R25, 0xff, RZ, 0xc0, !PT ;  /* 0x000000ff19197812 */ /* 0x000fe400078ec0ff */
[----:B------:R-:W-:Y:S02]  /*2490*/  LOP3.LUT R26, R26, 0xff, RZ, 0xc0, !PT ;  /* 0x000000ff1a1a7812 */ /* 0x000fe400078ec0ff */
[----:B------:R-:W-:Y:S02]  /*24a0*/  IADD3 R25, R25, -0x80, RZ ;  /* 0xffffff8019197810 */ /* 0x000fe40007ffe0ff */
[----:B------:R-:W-:-:S02]  /*24b0*/  IADD3 R26, R26, -0x80, RZ ;  /* 0xffffff801a1a7810 */ /* 0x000fc40007ffe0ff */
[----:B------:R-:W-:Y:S02]  /*24c0*/  LEA.HI R15, R15, 0xffffff80, RZ, 0x8 ;  /* 0xffffff800f0f7811 */ /* 0x000fe400078f40ff */
[----:B------:R-:W0:Y:S08]  /*24d0*/  I2F.F16 R25, R25 ;  /* 0x0000001900197306 */ /* 0x000e300000200c00 */
[----:B------:R-:W1:Y:S01]  /*24e0*/  I2F.F16 R26, R26 ;  /* 0x0000001a001a7306 */ /* 0x000e620000200c00 */
[----:B0-----:R-:W-:-:S07]  /*24f0*/  HADD2.F32 R27, -RZ, R25.H0_H0 ;  /* 0x20000019ff1b7230 */ /* 0x001fce0000004100 */
[----:B------:R-:W0:Y:S01]  /*2500*/  I2F.F16 R15, R15 ;  /* 0x0000000f000f7306 */ /* 0x000e220000200c00 */
[----:B------:R-:W-:Y:S01]  /*2510*/  FFMA.FTZ R27, R11, R27, R10 ;  /* 0x0000001b0b1b7223 */ /* 0x000fe2000001000a */
[----:B-1----:R-:W-:-:S05]  /*2520*/  HADD2.F32 R10, -RZ, R26.H0_H0 ;  /* 0x2000001aff0a7230 */ /* 0x002fca0000004100 */
[----:B------:R-:W-:Y:S01]  /*2530*/  FFMA.FTZ R10, R8, R10, R27 ;  /* 0x0000000a080a7223 */ /* 0x000fe2000001001b */
[----:B0-----:R-:W-:-:S05]  /*2540*/  HADD2.F32 R11, -RZ, R15.H0_H0 ;  /* 0x2000000fff0b7230 */ /* 0x001fca0000004100 */
[----:B------:R-:W-:-:S04]  /*2550*/  FFMA.FTZ R11, R12, R11, R10 ;  /* 0x0000000b0c0b7223 */ /* 0x000fc8000001000a */
[----:B------:R-:W-:-:S05]  /*2560*/  FMUL.FTZ R11, R0, R11 ;  /* 0x0000000b000b7220 */ /* 0x000fca0000410000 */
[----:B------:R-:W-:-:S04]  /*2570*/  F2FP.F16.F32.PACK_AB R11, RZ, R11 ;  /* 0x0000000bff0b723e */ /* 0x000fc800000000ff */
[----:B------:R-:W-:-:S05]  /*2580*/  PRMT R13, R13, 0x5410, R11 ;  /* 0x000054100d0d7816 */ /* 0x000fca000000000b */
[----:B------:R-:W-:-:S07]  /*2590*/  HADD2 R3, R13, R3 ;  /* 0x000000030d037230 */ /* 0x000fce0000000000 */
.L_x_5173:
[----:B-----5:R0:W5:Y:S01]  /*25a0*/  LDG.E.128.CONSTANT R8, desc[UR6][R18.64] ;  /* 0x0000000612087981 */ /* 0x020162000c1e9d00 */
[----:B------:R-:W-:Y:S01]  /*25b0*/  IMAD.WIDE R24, R20, 0x8, R18 ;  /* 0x0000000814187825 */ /* 0x000fe200078e0212 */
[----:B------:R-:W-:Y:S06]  /*25c0*/  @P0 BRA `(.L_x_5174) ;  /* 0x0000000800fc0947 */ /* 0x000fec0003800000 */
[----:B0-----:R-:W0:Y:S01]  /*25d0*/  LDS.64 R18, [UR4+0x20] ;  /* 0x00002004ff127984 */ /* 0x001e220008000a00 */
[----:B-----5:R-:W-:Y:S02]  /*25e0*/  LOP3.LUT R12, R8, 0xff, RZ, 0xc0, !PT ;  /* 0x000000ff080c7812 */ /* 0x020fe400078ec0ff */
[----:B------:R-:W-:-:S03]  /*25f0*/  SHF.R.U32.HI R13, RZ, 0x8, R8 ;  /* 0x00000008ff0d7819 */ /* 0x000fc60000011608 */
[----:B------:R-:W-:Y:S01]  /*2600*/  VIADD R26, R12, 0xffffff80 ;  /* 0xffffff800c1a7836 */ /* 0x000fe20000000000 */
[----:B------:R-:W-:Y:S02]  /*2610*/  LOP3.LUT R13, R13, 0xff, RZ, 0xc0, !PT ;  /* 0x000000ff0d0d7812 */ /* 0x000fe400078ec0ff */
[----:B------:R-:W-:Y:S02]  /*2620*/  SHF.R.U32.HI R12, RZ, 0x10, R8 ;  /* 0x00000010ff0c7819 */ /* 0x000fe40000011608 */
[----:B------:R-:W-:Y:S01]  /*2630*/  IADD3 R28, R13, -0x80, RZ ;  /* 0xffffff800d1c7810 */ /* 0x000fe20007ffe0ff */
[----:B------:R-:W1:Y:S01]  /*2640*/  I2F.F16 R26, R26 ;  /* 0x0000001a001a7306 */ /* 0x000e620000200c00 */
[----:B------:R-:W-:-:S04]  /*2650*/  LOP3.LUT R12, R12, 0xff, RZ, 0xc0, !PT ;  /* 0x000000ff0c0c7812 */ /* 0x000fc800078ec0ff */
[----:B------:R-:W-:-:S03]  /*2660*/  IADD3 R15, R12, -0x80, RZ ;  /* 0xffffff800c0f7810 */ /* 0x000fc60007ffe0ff */
[----:B------:R-:W2:Y:S01]  /*2670*/  I2F.F16 R27, R28 ;  /* 0x0000001c001b7306 */ /* 0x000ea20000200c00 */
[----:B-1----:R-:W-:-:S07]  /*2680*/  HADD2.F32 R13, -RZ, R26.H0_H0 ;  /* 0x2000001aff0d7230 */ /* 0x002fce0000004100 */
[----:B------:R-:W1:Y:S01]  /*2690*/  I2F.F16 R15, R15 ;  /* 0x0000000f000f7306 */ /* 0x000e620000200c00 */
[----:B--2---:R-:W-:Y:S02]  /*26a0*/  HADD2.F32 R27, -RZ, R27.H0_H0 ;  /* 0x2000001bff1b7230 */ /* 0x004fe40000004100 */
[--C-:B0-----:R-:W-:Y:S02]  /*26b0*/  HADD2.F32 R12, -RZ, R18.reuse.H0_H0 ;  /* 0x20000012ff0c7230 */ /* 0x101fe40000004100 */
[----:B------:R-:W-:-:S03]  /*26c0*/  HADD2.F32 R14, -RZ, R18.H1_H1 ;  /* 0x30000012ff0e7230 */ /* 0x000fc60000004100 */
[----:B------:R-:W-:Y:S01]  /*26d0*/  FFMA.FTZ R18, R13, R12, RZ ;  /* 0x0000000c0d127223 */ /* 0x000fe200000100ff */
[----:B-1----:R-:W-:Y:S01]  /*26e0*/  HADD2.F32 R13, -RZ, R15.H0_H0 ;  /* 0x2000000fff0d7230 */ /* 0x002fe20000004100 */
[----:B------:R-:W-:Y:S02]  /*26f0*/  SHF.R.U32.HI R15, RZ, 0x8, R9 ;  /* 0x00000008ff0f7819 */ /* 0x000fe40000011609 */
[----:B------:R-:W-:Y:S01]  /*2700*/  FFMA.FTZ R18, R27, R14, R18 ;  /* 0x0000000e1b127223 */ /* 0x000fe20000010012 */
[----:B------:R-:W-:Y:S01]  /*2710*/  HADD2.F32 R27, -RZ, R19.H0_H0 ;  /* 0x20000013ff1b7230 */ /* 0x000fe20000004100 */
[----:B------:R-:W-:-:S04]  /*2720*/  LOP3.LUT R15, R15, 0xff, RZ, 0xc0, !PT ;  /* 0x000000ff0f0f7812 */ /* 0x000fc800078ec0ff */
[----:B------:R-:W-:Y:S01]  /*2730*/  FFMA.FTZ R28, R13, R27, R18 ;  /* 0x0000001b0d1c7223 */ /* 0x000fe20000010012 */
[----:B------:R-:W-:Y:S02]  /*2740*/  LOP3.LUT R13, R9, 0xff, RZ, 0xc0, !PT ;  /* 0x000000ff090d7812 */ /* 0x000fe400078ec0ff */
[----:B------:R-:W-:Y:S02]  /*2750*/  SHF.R.U32.HI R18, RZ, 0x10, R9 ;  /* 0x00000010ff127819 */ /* 0x000fe40000011609 */
[----:B------:R-:W-:Y:S01]  /*2760*/  IADD3 R15, R15, -0x80, RZ ;  /* 0xffffff800f0f7810 */ /* 0x000fe20007ffe0ff */
[----:B------:R-:W-:Y:S01]  /*2770*/  VIADD R13, R13, 0xffffff80 ;  /* 0xffffff800d0d7836 */ /* 0x000fe20000000000 */
[----:B------:R-:W-:-:S04]  /*2780*/  LOP3.LUT R18, R18, 0xff, RZ, 0xc0, !PT ;  /* 0x000000ff12127812 */ /* 0x000fc800078ec0ff */
[----:B------:R-:W-:Y:S01]  /*2790*/  IADD3 R18, R18, -0x80, RZ ;  /* 0xffffff8012127810 */ /* 0x000fe20007ffe0ff */
[----:B------:R-:W0:Y:S08]  /*27a0*/  I2F.F16 R13, R13 ;  /* 0x0000000d000d7306 */ /* 0x000e300000200c00 */
[----:B------:R-:W1:Y:S01]  /*27b0*/  I2F.F16 R15, R15 ;  /* 0x0000000f000f7306 */ /* 0x000e620000200c00 */
[----:B0-----:R-:W-:-:S07]  /*27c0*/  HADD2.F32 R29, -RZ, R13.H0_H0 ;  /* 0x2000000dff1d7230 */ /* 0x001fce0000004100 */
[----:B------:R-:W0:Y:S01]  /*27d0*/  I2F.F16 R18, R18 ;  /* 0x0000001200127306 */ /* 0x000e220000200c00 */
[----:B------:R-:W-:Y:S01]  /*27e0*/  FFMA.FTZ R29, R12, R29, RZ ;  /* 0x0000001d0c1d7223 */ /* 0x000fe200000100ff */
[----:B-1----:R-:W-:Y:S01]  /*27f0*/  HADD2.F32 R26, -RZ, R15.H0_H0 ;  /* 0x2000000fff1a7230 */ /* 0x002fe20000004100 */
[----:B------:R-:W-:-:S04]  /*2800*/  SHF.R.U32.HI R15, RZ, 0x8, R10 ;  /* 0x00000008ff0f7819 */ /* 0x000fc8000001160a */
[----:B------:R-:W-:Y:S01]  /*2810*/  FFMA.FTZ R26, R14, R26, R29 ;  /* 0x0000001a0e1a7223 */ /* 0x000fe2000001001d */
[----:B------:R-:W-:Y:S01]  /*2820*/  LOP3.LUT R15, R15, 0xff, RZ, 0xc0, !PT ;  /* 0x000000ff0f0f7812 */ /* 0x000fe200078ec0ff */
[----:B0-----:R-:W-:-:S03]  /*2830*/  HADD2.F32 R13, -RZ, R18.H0_H0 ;  /* 0x20000012ff0d7230 */ /* 0x001fc60000004100 */
[----:B------:R-:W-:Y:S02]  /*2840*/  IADD3 R15, R15, -0x80, RZ ;  /* 0xffffff800f0f7810 */ /* 0x000fe40007ffe0ff */
[----:B------:R-:W-:Y:S01]  /*2850*/  FFMA.FTZ R26, R27, R13, R26 ;  /* 0x0000000d1b1a7223 */ /* 0x000fe2000001001a */
[----:B------:R-:W-:-:S03]  /*2860*/  LOP3.LUT R13, R10, 0xff, RZ, 0xc0, !PT ;  /* 0x000000ff0a0d7812 */ /* 0x000fc600078ec0ff */
[----:B------:R-:W0:Y:S02]  /*2870*/  I2F.F16 R15, R15 ;  /* 0x0000000f000f7306 */ /* 0x000e240000200c00 */
[----:B------:R-:W-:-:S06]  /*2880*/  VIADD R13, R13, 0xffffff80 ;  /* 0xffffff800d0d7836 */ /* 0x000fcc0000000000 */
[----:B------:R-:W1:Y:S01]  /*2890*/  I2F.F16 R13, R13 ;  /* 0x0000000d000d7306 */ /* 0x000e620000200c00 */
[----:B0-----:R-:W-:Y:S02]  /*28a0*/  HADD2.F32 R18, -RZ, R15.H0_H0 ;  /* 0x2000000fff127230 */ /* 0x001fe40000004100 */
[----:B-1----:R-:W-:-:S05]  /*28b0*/  HADD2.F32 R29, -RZ, R13.H0_H0 ;  /* 0x2000000dff1d7230 */ /* 0x002fca0000004100 */
[----:B------:R-:W-:-:S04]  /*28c0*/  FFMA.FTZ R29, R12, R29, RZ ;  /* 0x0000001d0c1d7223 */ /* 0x000fc800000100ff */
        /* <DEDUP_REMOVED lines=23> */
[----:B------:R-:W-:Y:S02]  /*2a40*/  FFMA.FTZ R27, R27, R13, R14 ;  /* 0x0000000d1b1b7223 */ /* 0x000fe4000001000e */
[----:B------:R-:W2:Y:S01]  /*2a50*/  LDG.E.128.CONSTANT R12, desc[UR6][R22.64] ;  /* 0x00000006160c7981 */ /* 0x000ea2000c1e9d00 */
[----:B------:R-:W-:Y:S01]  /*2a60*/  LEA.HI R8, R8, 0xffffff80, RZ, 0x8 ;  /* 0xffffff8008087811 */ /* 0x000fe200078f40ff */
[----:B------:R-:W-:Y:S01]  /*2a70*/  HADD2.F32 R19, -RZ, R19.H1_H1 ;  /* 0x30000013ff137230 */ /* 0x000fe20000004100 */
[----:B------:R-:W-:Y:S02]  /*2a80*/  LEA.HI R10, R10, 0xffffff80, RZ, 0x8 ;  /* 0xffffff800a0a7811 */ /* 0x000fe400078f40ff */
[----:B------:R-:W-:Y:S02]  /*2a90*/  LEA.HI R9, R9, 0xffffff80, RZ, 0x8 ;  /* 0xffffff8009097811 */ /* 0x000fe400078f40ff */
[----:B------:R-:W0:Y:S01]  /*2aa0*/  I2F.F16 R8, R8 ;  /* 0x0000000800087306 */ /* 0x000e220000200c00 */
[----:B------:R-:W-:-:S07]  /*2ab0*/  LEA.HI R11, R11, 0xffffff80, RZ, 0x8 ;  /* 0xffffff800b0b7811 */ /* 0x000fce00078f40ff */
[----:B------:R-:W1:Y:S01]  /*2ac0*/  I2F.F16 R10, R10 ;  /* 0x0000000a000a7306 */ /* 0x000e620000200c00 */
[----:B0-----:R-:W-:-:S07]  /*2ad0*/  HADD2.F32 R29, -RZ, R8.H0_H0 ;  /* 0x20000008ff1d7230 */ /* 0x001fce0000004100 */
[----:B------:R-:W0:Y:S01]  /*2ae0*/  I2F.F16 R9, R9 ;  /* 0x0000000900097306 */ /* 0x000e220000200c00 */
[----:B------:R-:W-:Y:S01]  /*2af0*/  FFMA.FTZ R28, R29, R19, R28 ;  /* 0x000000131d1c7223 */ /* 0x000fe2000001001c */
[----:B-1----:R-:W-:-:S06]  /*2b00*/  HADD2.F32 R8, -RZ, R10.H0_H0 ;  /* 0x2000000aff087230 */ /* 0x002fcc0000004100 */
[----:B------:R-:W1:Y:S01]  /*2b10*/  I2F.F16 R11, R11 ;  /* 0x0000000b000b7306 */ /* 0x000e620000200c00 */
[C---:B------:R-:W-:Y:S01]  /*2b20*/  FFMA.FTZ R18, R19.reuse, R8, R18 ;  /* 0x0000000813127223 */ /* 0x040fe20000010012 */
[----:B0-----:R-:W-:Y:S02]  /*2b30*/  HADD2.F32 R29, -RZ, R9.H0_H0 ;  /* 0x20000009ff1d7230 */ /* 0x001fe40000004100 */
[----:B------:R-:W0:Y:S03]  /*2b40*/  LDS.64 R8, [UR4+0x28] ;  /* 0x00002804ff087984 */ /* 0x000e260008000a00 */
[----:B------:R-:W-:Y:S01]  /*2b50*/  FFMA.FTZ R26, R19, R29, R26 ;  /* 0x0000001d131a7223 */ /* 0x000fe2000001001a */
[----:B-1----:R-:W-:-:S05]  /*2b60*/  HADD2.F32 R29, -RZ, R11.H0_H0 ;  /* 0x2000000bff1d7230 */ /* 0x002fca0000004100 */
[----:B------:R-:W-:Y:S01]  /*2b70*/  FFMA.FTZ R27, R19, R29, R27 ;  /* 0x0000001d131b7223 */ /* 0x000fe2000001001b */
[----:B0-----:R-:W-:Y:S01]  /*2b80*/  HADD2.F32 R11, -RZ, R8.H0_H0 ;  /* 0x20000008ff0b7230 */ /* 0x001fe20000004100 */
[----:B--2---:R-:W-:-:S05]  /*2b90*/  LOP3.LUT R10, R12, 0xff, RZ, 0xc0, !PT ;  /* 0x000000ff0c0a7812 */ /* 0x004fca00078ec0ff */
[----:B------:R-:W-:Y:S01]  /*2ba0*/  VIADD R29, R10, 0xffffff80 ;  /* 0xffffff800a1d7836 */ /* 0x000fe20000000000 */
[----:B------:R-:W-:-:S03]  /*2bb0*/  SHF.R.U32.HI R10, RZ, 0x8, R12 ;  /* 0x00000008ff0a7819 */ /* 0x000fc6000001160c */
[----:B------:R-:W0:Y:S01]  /*2bc0*/  I2F.F16 R19, R29 ;  /* 0x0000001d00137306 */ /* 0x000e220000200c00 */
[----:B------:R-:W-:Y:S01]  /*2bd0*/  LOP3.LUT R10, R10, 0xff, RZ, 0xc0, !PT ;  /* 0x000000ff0a0a7812 */ /* 0x000fe200078ec0ff */
[----:B0-----:R-:W-:-:S05]  /*2be0*/  HADD2.F32 R19, -RZ, R19.H0_H0 ;  /* 0x20000013ff137230 */ /* 0x001fca0000004100 */
[----:B------:R-:W-:Y:S01]  /*2bf0*/  FFMA.FTZ R19, R19, R11, R28 ;  /* 0x0000000b13137223 */ /* 0x000fe2000001001c */
[----:B------:R-:W-:Y:S01]  /*2c00*/  IADD3 R28, R10, -0x80, RZ ;  /* 0xffffff800a1c7810 */ /* 0x000fe20007ffe0ff */
[----:B------:R-:W-:-:S05]  /*2c10*/  HADD2.F32 R10, -RZ, R8.H1_H1 ;  /* 0x30000008ff0a7230 */ /* 0x000fca0000004100 */
[----:B------:R-:W0:Y:S02]  /*2c20*/  I2F.F16 R28, R28 ;  /* 0x0000001c001c7306 */ /* 0x000e240000200c00 */
[----:B0-----:R-:W-:-:S05]  /*2c30*/  HADD2.F32 R8, -RZ, R28.H0_H0 ;  /* 0x2000001cff087230 */ /* 0x001fca0000004100 */
[----:B------:R-:W-:Y:S01]  /*2c40*/  FFMA.FTZ R19, R8, R10, R19 ;  /* 0x0000000a08137223 */ /* 0x000fe20000010013 */
[----:B------:R-:W-:Y:S02]  /*2c50*/  SHF.R.U32.HI R8, RZ, 0x10, R12 ;  /* 0x00000010ff087819 */ /* 0x000fe4000001160c */
[----:B------:R-:W-:Y:S02]  /*2c60*/  LEA.HI R12, R12, 0xffffff80, RZ, 0x8 ;  /* 0xffffff800c0c7811 */ /* 0x000fe400078f40ff */
[----:B------:R-:W-:-:S04]  /*2c70*/  LOP3.LUT R8, R8, 0xff, RZ, 0xc0, !PT ;  /* 0x000000ff08087812 */ /* 0x000fc800078ec0ff */
[----:B------:R-:W-:Y:S01]  /*2c80*/  IADD3 R29, R8, -0x80, RZ ;  /* 0xffffff80081d7810 */ /* 0x000fe20007ffe0ff */
[----:B------:R-:W-:-:S05]  /*2c90*/  HADD2.F32 R8, -RZ, R9.H0_H0 ;  /* 0x20000009ff087230 */ /* 0x000fca0000004100 */
[----:B------:R-:W0:Y:S02]  /*2ca0*/  I2F.F16 R29, R29 ;  /* 0x0000001d001d7306 */ /* 0x000e240000200c00 */
[----:B0-----:R-:W-:-:S05]  /*2cb0*/  HADD2.F32 R28, -RZ, R29.H0_H0 ;  /* 0x2000001dff1c7230 */ /* 0x001fca0000004100 */
[----:B------:R-:W-:Y:S02]  /*2cc0*/  FFMA.FTZ R19, R28, R8, R19 ;  /* 0x000000081c137223 */ /* 0x000fe40000010013 */
[----:B------:R0:W1:Y:S02]  /*2cd0*/  I2F.F16 R28, R12 ;  /* 0x0000000c001c7306 */ /* 0x0000640000200c00 */
[----:B0-----:R-:W-:Y:S02]  /*2ce0*/  HADD2.F32 R12, -RZ, R9.H1_H1 ;  /* 0x30000009ff0c7230 */ /* 0x001fe40000004100 */
[----:B-1----:R-:W-:-:S05]  /*2cf0*/  HADD2.F32 R28, -RZ, R28.H0_H0 ;  /* 0x2000001cff1c7230 */ /* 0x002fca0000004100 */
[----:B------:R-:W-:-:S04]  /*2d00*/  FFMA.FTZ R19, R28, R12, R19 ;  /* 0x0000000c1c137223 */ /* 0x000fc80000010013 */
[----:B------:R-:W-:Y:S01]  /*2d10*/  FMUL.FTZ R9, R6, R19 ;  /* 0x0000001306097220 */ /* 0x000fe20000410000 */
[----:B------:R-:W-:-:S04]  /*2d20*/  LOP3.LUT R19, R13, 0xff, RZ, 0xc0, !PT ;  /* 0x000000ff0d137812 */ /* 0x000fc800078ec0ff */
[----:B------:R-:W-:Y:S01]  /*2d30*/  F2FP.F16.F32.PACK_AB R9, RZ, R9 ;  /* 0x00000009ff09723e */ /* 0x000fe200000000ff */
[----:B------:R-:W-:-:S04]  /*2d40*/  VIADD R28, R19, 0xffffff80 ;  /* 0xffffff80131c7836 */ /* 0x000fc80000000000 */
[----:B------:R0:W1:Y:S02]  /*2d50*/  I2F.F16 R19, R28 ;  /* 0x0000001c00137306 */ /* 0x0000640000200c00 */
[----:B0-----:R-:W-:Y:S01]  /*2d60*/  LEA.HI R28, R13, 0xffffff80, RZ, 0x8 ;  /* 0xffffff800d1c7811 */ /* 0x001fe200078f40ff */
        /* <DEDUP_REMOVED lines=9> */
[----:B------:R-:W0:Y:S02]  /*2e00*/  I2F.F16 R13, R28 ;  /* 0x0000001c000d7306 */ /* 0x000e240000200c00 */
[----:B------:R-:W-:-:S04]  /*2e10*/  LOP3.LUT R29, R29, 0xff, RZ, 0xc0, !PT ;  /* 0x000000ff1d1d7812 */ /* 0x000fc800078ec0ff */
[----:B------:R-:W-:-:S06]  /*2e20*/  IADD3 R29, R29, -0x80, RZ ;  /* 0xffffff801d1d7810 */ /* 0x000fcc0007ffe0ff */
[----:B------:R-:W1:Y:S01]  /*2e30*/  I2F.F16 R29, R29 ;  /* 0x0000001d001d7306 */ /* 0x000e620000200c00 */
[----:B0-----:R-:W-:Y:S02]  /*2e40*/  HADD2.F32 R13, -RZ, R13.H0_H0 ;  /* 0x2000000dff0d7230 */ /* 0x001fe40000004100 */
[----:B-1----:R-:W-:-:S05]  /*2e50*/  HADD2.F32 R26, -RZ, R29.H0_H0 ;  /* 0x2000001dff1a7230 */ /* 0x002fca0000004100 */
[----:B------:R-:W-:-:S04]  /*2e60*/  FFMA.FTZ R19, R8, R26, R19 ;  /* 0x0000001a08137223 */ /* 0x000fc80000010013 */
[----:B------:R-:W-:Y:S01]  /*2e70*/  FFMA.FTZ R26, R12, R13, R19 ;  /* 0x0000000d0c1a7223 */ /* 0x000fe20000010013 */
[----:B------:R-:W-:-:S03]  /*2e80*/  LOP3.LUT R13, R14, 0xff, RZ, 0xc0, !PT ;  /* 0x000000ff0e0d7812 */ /* 0x000fc600078ec0ff */
[----:B------:R-:W-:Y:S02]  /*2e90*/  FMUL.FTZ R26, R5, R26 ;  /* 0x0000001a051a7220 */ /* 0x000fe40000410000 */
[----:B------:R-:W-:-:S03]  /*2ea0*/  VIADD R19, R13, 0xffffff80 ;  /* 0xffffff800d137836 */ /* 0x000fc60000000000 */
[----:B------:R-:W-:Y:S01]  /*2eb0*/  F2FP.F16.F32.PACK_AB R26, RZ, R26 ;  /* 0x0000001aff1a723e */ /* 0x000fe200000000ff */
[----:B------:R-:W0:Y:S03]  /*2ec0*/  I2F.F16 R13, R19 ;  /* 0x00000013000d7306 */ /* 0x000e260000200c00 */
[----:B------:R-:W-:-:S06]  /*2ed0*/  PRMT R9, R9, 0x5410, R26 ;  /* 0x0000541009097816 */ /* 0x000fcc000000001a */
[----:B------:R-:W-:Y:S01]  /*2ee0*/  HFMA2.MMA R4, R9, 1, 1, R4 ;  /* 0x3c003c0009047835 */ /* 0x000fe20000000004 */
        /* <DEDUP_REMOVED lines=14> */
[----:B------:R-:W-:-:S05]  /*2fd0*/  LOP3.LUT R19, R15, 0xff, RZ, 0xc0, !PT ;  /* 0x000000ff0f137812 */ /* 0x000fca00078ec0ff */
[----:B------:R-:W-:-:S04]  /*2fe0*/  VIADD R19, R19, 0xffffff80 ;  /* 0xffffff8013137836 */ /* 0x000fc80000000000 */
[----:B------:R-:W0:Y:S02]  /*2ff0*/  I2F.F16 R18, R19 ;  /* 0x0000001300127306 */ /* 0x000e240000200c00 */
[----:B0-----:R-:W-:-:S05]  /*3000*/  HADD2.F32 R18, -RZ, R18.H0_H0 ;  /* 0x20000012ff127230 */ /* 0x001fca0000004100 */
[----:B------:R-:W-:Y:S01]  /*3010*/  FFMA.FTZ R27, R11, R18, R27 ;  /* 0x000000120b1b7223 */ /* 0x000fe2000001001b */
[----:B------:R-:W-:Y:S02]  /*3020*/  LEA.HI R11, R14, 0xffffff80, RZ, 0x8 ;  /* 0xffffff800e0b7811 */ /* 0x000fe400078f40ff */
[--C-:B------:R-:W-:Y:S02]  /*3030*/  SHF.R.U32.HI R14, RZ, 0x8, R15.reuse ;  /* 0x00000008ff0e7819 */ /* 0x100fe4000001160f */
[----:B------:R-:W-:Y:S02]  /*3040*/  SHF.R.U32.HI R18, RZ, 0x10, R15 ;  /* 0x00000010ff127819 */ /* 0x000fe4000001160f */
[----:B------:R-:W-:Y:S01]  /*3050*/  LOP3.LUT R14, R14, 0xff, RZ, 0xc0, !PT ;  /* 0x000000ff0e0e7812 */ /* 0x000fe200078ec0ff */
[----:B------:R-:W0:Y:S01]  /*3060*/  I2F.F16 R11, R11 ;  /* 0x0000000b000b7306 */ /* 0x000e220000200c00 */
[----:B------:R-:W-:Y:S02]  /*3070*/  LOP3.LUT R18, R18, 0xff, RZ, 0xc0, !PT ;  /* 0x000000ff12127812 */ /* 0x000fe400078ec0ff */
[----:B------:R-:W-:-:S02]  /*3080*/  IADD3 R14, R14, -0x80, RZ ;  /* 0xffffff800e0e7810 */ /* 0x000fc40007ffe0ff */
[----:B------:R-:W-:Y:S02]  /*3090*/  IADD3 R18, R18, -0x80, RZ ;  /* 0xffffff8012127810 */ /* 0x000fe40007ffe0ff */
[----:B------:R-:W-:Y:S02]  /*30a0*/  LEA.HI R15, R15, 0xffffff80, RZ, 0x8 ;  /* 0xffffff800f0f7811 */ /* 0x000fe400078f40ff */
[----:B------:R-:W1:Y:S01]  /*30b0*/  I2F.F16 R14, R14 ;  /* 0x0000000e000e7306 */ /* 0x000e620000200c00 */
[----:B0-----:R-:W-:-:S07]  /*30c0*/  HADD2.F32 R11, -RZ, R11.H0_H0 ;  /* 0x2000000bff0b7230 */ /* 0x001fce0000004100 */
[----:B------:R-:W0:Y:S01]  /*30d0*/  I2F.F16 R18, R18 ;  /* 0x0000001200127306 */ /* 0x000e220000200c00 */
[----:B------:R-:W-:Y:S01]  /*30e0*/  FFMA.FTZ R11, R12, R11, R13 ;  /* 0x0000000b0c0b7223 */ /* 0x000fe2000001000d */
[----:B-1----:R-:W-:-:S06]  /*30f0*/  HADD2.F32 R19, -RZ, R14.H0_H0 ;  /* 0x2000000eff137230 */ /* 0x002fcc0000004100 */
[----:B------:R-:W1:Y:S01]  /*3100*/  I2F.F16 R15, R15 ;  /* 0x0000000f000f7306 */ /* 0x000e620000200c00 */
[----:B------:R-:W-:Y:S01]  /*3110*/  FMUL.FTZ R11, R2, R11 ;  /* 0x0000000b020b7220 */ /* 0x000fe20000410000 */
[----:B------:R-:W-:-:S04]  /*3120*/  FFMA.FTZ R19, R10, R19, R27 ;  /* 0x000000130a137223 */ /* 0x000fc8000001001b */
[----:B------:R-:W-:Y:S01]  /*3130*/  F2FP.F16.F32.PACK_AB R11, RZ, R11 ;  /* 0x0000000bff0b723e */ /* 0x000fe200000000ff */
[----:B0-----:R-:W-:-:S05]  /*3140*/  HADD2.F32 R10, -RZ, R18.H0_H0 ;  /* 0x20000012ff0a7230 */ /* 0x001fca0000004100 */
[----:B------:R-:W-:Y:S01]  /*3150*/  FFMA.FTZ R10, R8, R10, R19 ;  /* 0x0000000a080a7223 */ /* 0x000fe20000010013 */
[----:B-1----:R-:W-:-:S05]  /*3160*/  HADD2.F32 R27, -RZ, R15.H0_H0 ;  /* 0x2000000fff1b7230 */ /* 0x002fca0000004100 */
[----:B------:R-:W-:-:S04]  /*3170*/  FFMA.FTZ R27, R12, R27, R10 ;  /* 0x0000001b0c1b7223 */ /* 0x000fc8000001000a */
[----:B------:R-:W-:-:S05]  /*3180*/  FMUL.FTZ R27, R0, R27 ;  /* 0x0000001b001b7220 */ /* 0x000fca0000410000 */
[----:B------:R-:W-:-:S04]  /*3190*/  F2FP.F16.F32.PACK_AB R27, RZ, R27 ;  /* 0x0000001bff1b723e */ /* 0x000fc800000000ff */
[----:B------:R-:W-:-:S05]  /*31a0*/  PRMT R11, R11, 0x5410, R27 ;  /* 0x000054100b0b7816 */ /* 0x000fca000000001b */
[----:B------:R-:W-:-:S07]  /*31b0*/  HADD2 R3, R11, R3 ;  /* 0x000000030b037230 */ /* 0x000fce0000000000 */
.L_x_5174:
[----:B-----5:R1:W5:Y:S01]  /*31c0*/  LDG.E.128.CONSTANT R8, desc[UR6][R24.64] ;  /* 0x0000000618087981 */ /* 0x020362000c1e9d00 */
[----:B------:R-:W-:Y:S01]  /*31d0*/  UIADD3 UR5, UR4, 0x40, URZ ;  /* 0x0000004004057890 */ /* 0x000fe2000fffe03f */
[----:B------:R-:W-:Y:S01]  /*31e0*/  IMAD.WIDE R22, R20, 0x8, R22 ;  /* 0x0000000814167825 */ /* 0x000fe200078e0216 */
[----:B------:R-:W-:Y:S10]  /*31f0*/  @P0 BRA `(.L_x_5175) ;  /* 0x0000000800fc0947 */ /* 0x000ff40003800000 */
[----:B0-----:R-:W0:Y:S01]  /*3200*/  LDS.64 R18, [UR4+0x30] ;  /* 0x00003004ff127984 */ /* 0x001e220008000a00 */
[----:B-----5:R-:W-:Y:S02]  /*3210*/  LOP3.LUT R12, R8, 0xff, RZ, 0xc0, !PT ;  /* 0x000000ff080c7812 */ /* 0x020fe400078ec0ff */
[----:B------:R-:W-:-:S03]  /*3220*/  SHF.R.U32.HI R13, RZ, 0x8, R8 ;  /* 0x00000008ff0d7819 */ /* 0x000fc60000011608 */
[----:B------:R-:W-:Y:S01]  /*3230*/  VIADD R26, R12, 0xffffff80 ;  /* 0xffffff800c1a7836 */ /* 0x000fe20000000000 */
[----:B------:R-:W-:Y:S02]  /*3240*/  LOP3.LUT R13, R13, 0xff, RZ, 0xc0, !PT ;  /* 0x000000ff0d0d7812 */ /* 0x000fe400078ec0ff */
[----:B------:R-:W-:Y:S02]  /*3250*/  SHF.R.U32.HI R12, RZ, 0x10, R8 ;  /* 0x00000010ff0c7819 */ /* 0x000fe40000011608 */
[----:B------:R-:W-:Y:S01]  /*3260*/  IADD3 R28, R13, -0x80, RZ ;  /* 0xffffff800d1c7810 */ /* 0x000fe20007ffe0ff */
[----:B------:R-:W2:Y:S01]  /*3270*/  I2F.F16 R26, R26 ;  /* 0x0000001a001a7306 */ /* 0x000ea20000200c00 */
[----:B------:R-:W-:-:S04]  /*3280*/  LOP3.LUT R12, R12, 0xff, RZ, 0xc0, !PT ;  /* 0x000000ff0c0c7812 */ /* 0x000fc800078ec0ff */
[----:B------:R-:W-:-:S03]  /*3290*/  IADD3 R15, R12, -0x80, RZ ;  /* 0xffffff800c0f7810 */ /* 0x000fc60007ffe0ff */
[----:B------:R-:W3:Y:S01]  /*32a0*/  I2F.F16 R27, R28 ;  /* 0x0000001c001b7306 */ /* 0x000ee20000200c00 */
[----:B--2---:R-:W-:-:S07]  /*32b0*/  HADD2.F32 R13, -RZ, R26.H0_H0 ;  /* 0x2000001aff0d7230 */ /* 0x004fce0000004100 */
[----:B------:R-:W2:Y:S01]  /*32c0*/  I2F.F16 R15, R15 ;  /* 0x0000000f000f7306 */ /* 0x000ea20000200c00 */
[----:B---3--:R-:W-:Y:S02]  /*32d0*/  HADD2.F32 R27, -RZ, R27.H0_H0 ;  /* 0x2000001bff1b7230 */ /* 0x008fe40000004100 */
[--C-:B0-----:R-:W-:Y:S02]  /*32e0*/  HADD2.F32 R12, -RZ, R18.reuse.H0_H0 ;  /* 0x20000012ff0c7230 */ /* 0x101fe40000004100 */
[----:B------:R-:W-:-:S03]  /*32f0*/  HADD2.F32 R14, -RZ, R18.H1_H1 ;  /* 0x30000012ff0e7230 */ /* 0x000fc60000004100 */
[----:B------:R-:W-:Y:S01]  /*3300*/  FFMA.FTZ R18, R13, R12, RZ ;  /* 0x0000000c0d127223 */ /* 0x000fe200000100ff */
[----:B--2---:R-:W-:Y:S01]  /*3310*/  HADD2.F32 R13, -RZ, R15.H0_H0 ;  /* 0x2000000fff0d7230 */ /* 0x004fe20000004100 */
        /* <DEDUP_REMOVED lines=12> */
[----:B------:R-:W2:Y:S01]  /*33e0*/  I2F.F16 R15, R15 ;  /* 0x0000000f000f7306 */ /* 0x000ea20000200c00 */
[----:B0-----:R-:W-:-:S07]  /*33f0*/  HADD2.F32 R29, -RZ, R13.H0_H0 ;  /* 0x2000000dff1d7230 */ /* 0x001fce0000004100 */
[----:B------:R-:W0:Y:S01]  /*3400*/  I2F.F16 R18, R18 ;  /* 0x0000001200127306 */ /* 0x000e220000200c00 */
[----:B------:R-:W-:Y:S01]  /*3410*/  FFMA.FTZ R29, R12, R29, RZ ;  /* 0x0000001d0c1d7223 */ /* 0x000fe200000100ff */
[----:B--2---:R-:W-:Y:S01]  /*3420*/  HADD2.F32 R26, -RZ, R15.H0_H0 ;  /* 0x2000000fff1a7230 */ /* 0x004fe20000004100 */
        /* <DEDUP_REMOVED lines=9> */
[----:B------:R-:W2:Y:S01]  /*34c0*/  I2F.F16 R13, R13 ;  /* 0x0000000d000d7306 */ /* 0x000ea20000200c00 */
[----:B0-----:R-:W-:Y:S02]  /*34d0*/  HADD2.F32 R18, -RZ, R15.H0_H0 ;  /* 0x2000000fff127230 */ /* 0x001fe40000004100 */
[----:B--2---:R-:W-:-:S05]  /*34e0*/  HADD2.F32 R29, -RZ, R13.H0_H0 ;  /* 0x2000000dff1d7230 */ /* 0x004fca0000004100 */
        /* <DEDUP_REMOVED lines=32> */
[----:B------:R-:W3:Y:S01]  /*36f0*/  I2F.F16 R10, R10 ;  /* 0x0000000a000a7306 */ /* 0x000ee20000200c00 */
[----:B0-----:R-:W-:-:S07]  /*3700*/  HADD2.F32 R29, -RZ, R8.H0_H0 ;  /* 0x20000008ff1d7230 */ /* 0x001fce0000004100 */
[----:B------:R-:W0:Y:S01]  /*3710*/  I2F.F16 R9, R9 ;  /* 0x0000000900097306 */ /* 0x000e220000200c00 */
[----:B------:R-:W-:Y:S01]  /*3720*/  FFMA.FTZ R28, R29, R19, R28 ;  /* 0x000000131d1c7223 */ /* 0x000fe2000001001c */
[----:B---3--:R-:W-:-:S06]  /*3730*/  HADD2.F32 R8, -RZ, R10.H0_H0 ;  /* 0x2000000aff087230 */ /* 0x008fcc0000004100 */
[----:B------:R-:W3:Y:S01]  /*3740*/  I2F.F16 R11, R11 ;  /* 0x0000000b000b7306 */ /* 0x000ee20000200c00 */
[C---:B------:R-:W-:Y:S01]  /*3750*/  FFMA.FTZ R18, R19.reuse, R8, R18 ;  /* 0x0000000813127223 */ /* 0x040fe20000010012 */
[----:B0-----:R-:W-:Y:S02]  /*3760*/  HADD2.F32 R29, -RZ, R9.H0_H0 ;  /* 0x20000009ff1d7230 */ /* 0x001fe40000004100 */
[----:B------:R-:W0:Y:S03]  /*3770*/  LDS.64 R8, [UR4+0x38] ;  /* 0x00003804ff087984 */ /* 0x000e260008000a00 */
[----:B------:R-:W-:Y:S01]  /*3780*/  FFMA.FTZ R26, R19, R29, R26 ;  /* 0x0000001d131a7223 */ /* 0x000fe2000001001a */
[----:B---3--:R-:W-:-:S05]  /*3790*/  HADD2.F32 R29, -RZ, R11.H0_H0 ;  /* 0x2000000bff1d7230 */ /* 0x008fca0000004100 */
        /* <DEDUP_REMOVED lines=22> */
[----:B------:R0:W2:Y:S02]  /*3900*/  I2F.F16 R28, R12 ;  /* 0x0000000c001c7306 */ /* 0x0000a40000200c00 */
[----:B0-----:R-:W-:Y:S02]  /*3910*/  HADD2.F32 R12, -RZ, R9.H1_H1 ;  /* 0x30000009ff0c7230 */ /* 0x001fe40000004100 */
[----:B--2---:R-:W-:-:S05]  /*3920*/  HADD2.F32 R28, -RZ, R28.H0_H0 ;  /* 0x2000001cff1c7230 */ /* 0x004fca0000004100 */
[----:B------:R-:W-:-:S04]  /*3930*/  FFMA.FTZ R19, R28, R12, R19 ;  /* 0x0000000c1c137223 */ /* 0x000fc80000010013 */
[----:B------:R-:W-:Y:S01]  /*3940*/  FMUL.FTZ R9, R6, R19 ;  /* 0x0000001306097220 */ /* 0x000fe20000410000 */
[----:B------:R-:W-:-:S04]  /*3950*/  LOP3.LUT R19, R13, 0xff, RZ, 0xc0, !PT ;  /* 0x000000ff0d137812 */ /* 0x000fc800078ec0ff */
[----:B------:R-:W-:Y:S01]  /*3960*/  F2FP.F16.F32.PACK_AB R9, RZ, R9 ;  /* 0x00000009ff09723e */ /* 0x000fe200000000ff */
[----:B------:R-:W-:-:S04]  /*3970*/  VIADD R28, R19, 0xffffff80 ;  /* 0xffffff80131c7836 */ /* 0x000fc80000000000 */
[----:B------:R0:W2:Y:S02]  /*3980*/  I2F.F16 R19, R28 ;  /* 0x0000001c00137306 */ /* 0x0000a40000200c00 */
[----:B0-----:R-:W-:Y:S01]  /*3990*/  LEA.HI R28, R13, 0xffffff80, RZ, 0x8 ;  /* 0xffffff800d1c7811 */ /* 0x001fe200078f40ff */
[----:B--2---:R-:W-:-:S05]  /*39a0*/  HADD2.F32 R19, -RZ, R19.H0_H0 ;  /* 0x20000013ff137230 */ /* 0x004fca0000004100 */
        /* <DEDUP_REMOVED lines=11> */
[----:B------:R-:W2:Y:S01]  /*3a60*/  I2F.F16 R29, R29 ;  /* 0x0000001d001d7306 */ /* 0x000ea20000200c00 */
[----:B0-----:R-:W-:Y:S02]  /*3a70*/  HADD2.F32 R13, -RZ, R13.H0_H0 ;  /* 0x2000000dff0d7230 */ /* 0x001fe40000004100 */
[----:B--2---:R-:W-:-:S05]  /*3a80*/  HADD2.F32 R26, -RZ, R29.H0_H0 ;  /* 0x2000001dff1a7230 */ /* 0x004fca0000004100 */
        /* <DEDUP_REMOVED lines=37> */
[----:B------:R-:W2:Y:S01]  /*3ce0*/  I2F.F16 R14, R14 ;  /* 0x0000000e000e7306 */ /* 0x000ea20000200c00 */
[----:B0-----:R-:W-:-:S07]  /*3cf0*/  HADD2.F32 R11, -RZ, R11.H0_H0 ;  /* 0x2000000bff0b7230 */ /* 0x001fce0000004100 */
[----:B------:R-:W0:Y:S01]  /*3d00*/  I2F.F16 R18, R18 ;  /* 0x0000001200127306 */ /* 0x000e220000200c00 */
[----:B------:R-:W-:Y:S01]  /*3d10*/  FFMA.FTZ R11, R12, R11, R13 ;  /* 0x0000000b0c0b7223 */ /* 0x000fe2000001000d */
[----:B--2---:R-:W-:-:S06]  /*3d20*/  HADD2.F32 R19, -RZ, R14.H0_H0 ;  /* 0x2000000eff137230 */ /* 0x004fcc0000004100 */
[----:B------:R-:W2:Y:S01]  /*3d30*/  I2F.F16 R15, R15 ;  /* 0x0000000f000f7306 */ /* 0x000ea20000200c00 */
[----:B------:R-:W-:Y:S01]  /*3d40*/  FMUL.FTZ R11, R2, R11 ;  /* 0x0000000b020b7220 */ /* 0x000fe20000410000 */
[----:B------:R-:W-:-:S04]  /*3d50*/  FFMA.FTZ R19, R10, R19, R27 ;  /* 0x000000130a137223 */ /* 0x000fc8000001001b */
[----:B------:R-:W-:Y:S01]  /*3d60*/  F2FP.F16.F32.PACK_AB R11, RZ, R11 ;  /* 0x0000000bff0b723e */ /* 0x000fe200000000ff */
[----:B0-----:R-:W-:-:S05]  /*3d70*/  HADD2.F32 R10, -RZ, R18.H0_H0 ;  /* 0x20000012ff0a7230 */ /* 0x001fca0000004100 */
[----:B------:R-:W-:Y:S01]  /*3d80*/  FFMA.FTZ R10, R8, R10, R19 ;  /* 0x0000000a080a7223 */ /* 0x000fe20000010013 */
[----:B--2---:R-:W-:-:S05]  /*3d90*/  HADD2.F32 R27, -RZ, R15.H0_H0 ;  /* 0x2000000fff1b7230 */ /* 0x004fca0000004100 */
[----:B------:R-:W-:-:S04]  /*3da0*/  FFMA.FTZ R27, R12, R27, R10 ;  /* 0x0000001b0c1b7223 */ /* 0x000fc8000001000a */
[----:B------:R-:W-:-:S05]  /*3db0*/  FMUL.FTZ R27, R0, R27 ;  /* 0x0000001b001b7220 */ /* 0x000fca0000410000 */
[----:B------:R-:W-:-:S04]  /*3dc0*/  F2FP.F16.F32.PACK_AB R27, RZ, R27 ;  /* 0x0000001bff1b723e */ /* 0x000fc800000000ff */
[----:B------:R-:W-:-:S05]  /*3dd0*/  PRMT R11, R11, 0x5410, R27 ;  /* 0x000054100b0b7816 */ /* 0x000fca000000001b */
[----:B------:R-:W-:-:S07]  /*3de0*/  HADD2 R3, R11, R3 ;  /* 0x000000030b037230 */ /* 0x000fce0000000000 */
.L_x_5175:
[----:B------:R-:W-:Y:S01]  /*3df0*/  VIADD R16, R16, 0x20 ;  /* 0x0000002010107836 */ /* 0x000fe20000000000 */
[----:B------:R-:W-:Y:S01]  /*3e00*/  UMOV UR4, UR5 ;  /* 0x0000000500047c82 */ /* 0x000fe20008000000 */
[----:B------:R-:W-:-:S03]  /*3e10*/  IMAD.WIDE R22, R20, 0x8, R22 ;  /* 0x0000000814167825 */ /* 0x000fc600078e0216 */
[----:B------:R-:W-:Y:S01]  /*3e20*/  ISETP.GE.AND P2, PT, R16, UR8, PT ;  /* 0x0000000810007c0c */ /* 0x000fe2000bf46270 */
[----:B-1----:R-:W-:Y:S01]  /*3e30*/  IMAD.WIDE R24, R20, 0x8, R24 ;  /* 0x0000000814187825 */ /* 0x002fe200078e0218 */
[----:B------:R-:W-:Y:S02]  /*3e40*/  ISETP.LT.AND P3, PT, R16, R21, PT ;  /* 0x000000151000720c */ /* 0x000fe40003f61270 */
[----:B-----5:R-:W-:Y:S01]  /*3e50*/  MOV R8, R22 ;  /* 0x0000001600087202 */ /* 0x020fe20000000f00 */
[----:B------:R-:W-:Y:S01]  /*3e60*/  IMAD.MOV.U32 R22, RZ, RZ, R24 ;  /* 0x000000ffff167224 */ /* 0x000fe200078e0018 */
[----:B------:R-:W-:Y:S02]  /*3e70*/  MOV R9, R23 ;  /* 0x0000001700097202 */ /* 0x000fe40000000f00 */
[----:B------:R-:W-:-:S07]  /*3e80*/  MOV R23, R25 ;  /* 0x0000001900177202 */ /* 0x000fce0000000f00 */
[----:B------:R-:W-:Y:S05]  /*3e90*/  @!P2 BRA P3, `(.L_x_5176) ;  /* 0xffffffcc009ca947 */ /* 0x000fea000183ffff */
.L_x_5171:
[----:B------:R-:W-:Y:S05]  /*3ea0*/  @P1 EXIT ;  /* 0x000000000000194d */ /* 0x000fea0003800000 */
[----:B------:R-:W1:Y:S01]  /*3eb0*/  S2UR UR4, SR_CTAID.Y ;  /* 0x00000000000479c3 */ /* 0x000e620000002600 */
[----:B------:R-:W-:-:S07]  /*3ec0*/  HMUL2 R5, R4, R7.H0_H0 ;  /* 0x2000000704057232 */ /* 0x000fce0000000000 */
[----:B------:R-:W2:Y:S01]  /*3ed0*/  LDC.64 R8, c[0x0][0x230] ;  /* 0x00008c00ff087b82 */ /* 0x000ea20000000a00 */
[----:B-1----:R-:W-:-:S04]  /*3ee0*/  IMAD R17, R20, UR4, R17 ;  /* 0x0000000414117c24 */ /* 0x002fc8000f8e0211 */
[----:B--2---:R-:W-:-:S05]  /*3ef0*/  IMAD.WIDE R8, R17, 0x2, R8 ;  /* 0x0000000211087825 */ /* 0x004fca00078e0208 */
        /* <DEDUP_REMOVED lines=8> */
.L_x_5180:
[----:B------:R-:W1:Y:S02]  /*3f80*/  LDS R2, [R0] ;  /* 0x0000000000027984 */ /* 0x000e640000000800 */
[----:B-1----:R-:W-:-:S10]  /*3f90*/  HFMA2.MMA R3, R2, 1, 1, R5 ;  /* 0x3c003c0002037835 */ /* 0x002fd40000000005 */
[----:B------:R-:W1:Y:S02]  /*3fa0*/  ATOMS.CAST.SPIN R3, [R0], R2, R3 ;  /* 0x000000020003738d */ /* 0x000e640001800003 */
[----:B-1----:R-:W-:-:S13]  /*3fb0*/  ISETP.EQ.U32.AND P0, PT, R3, 0x1, PT ;  /* 0x000000010300780c */ /* 0x002fda0003f02070 */
[----:B------:R-:W-:Y:S05]  /*3fc0*/  @!P0 BRA `(.L_x_5180) ;  /* 0xfffffffc00ec8947 */ /* 0x000fea000383ffff */
[----:B------:R-:W-:Y:S05]  /*3fd0*/  BRA `(.L_x_5178) ;  /* 0x00000000000c7947 */ /* 0x000fea0003800000 */
.L_x_5179:
[----:B------:R-:W2:Y:S02]  /*3fe0*/  LD.E R0, desc[UR6][R8.64] ;  /* 0x0000000608007980 */ /* 0x000ea4000c101900 */
[----:B--2---:R-:W-:-:S05]  /*3ff0*/  IMAD.IADD R3, R5, 0x1, R0 ;  /* 0x0000000105037824 */ /* 0x004fca00078e0200 */
[----:B------:R1:W-:Y:S02]  /*4000*/  ST.E desc[UR6][R8.64], R3 ;  /* 0x0000000308007985 */ /* 0x0003e4000c101906 */
.L_x_5178:
[----:B------:R-:W-:Y:S05]  /*4010*/  BSYNC B0 ;  /* 0x0000000000007941 */ /* 0x000fea0003800000 */
.L_x_5177:
[----:B------:R2:W-:Y:S02]  /*4020*/  ATOM.E.ADD.F16x2.RN.STRONG.GPU P0, RZ, desc[UR6][R8.64+0x4], R7 ;  /* 0x0000040708ff79a2 */ /* 0x0005e4000810e1c6 */
[----:B--2---:R-:W-:Y:S05]  /*4030*/  @P0 EXIT ;  /* 0x000000000000094d */ /* 0x004fea0003800000 */
[----:B------:R-:W2:Y:S02]  /*4040*/  QSPC.E.S P0, RZ, [R8+0x4] ;  /* 0x0000040008ff73aa */ /* 0x000ea40000000500 */
[----:B--2---:R-:W-:Y:S05]  /*4050*/  @!P0 BRA `(.L_x_5181) ;  /* 0x0000000000208947 */ /* 0x004fea0003800000 */
[----:B------:R-:W-:-:S04]  /*4060*/  MOV R2, R8 ;  /* 0x0000000800027202 */ /* 0x000fc80000000f00 */
[----:B------:R-:W-:-:S07]  /*4070*/  MOV R0, R2 ;  /* 0x0000000200007202 */ /* 0x000fce0000000f00 */
.L_x_5182:
[----:B------:R-:W1:Y:S02]  /*4080*/  LDS R2, [R0+0x4] ;  /* 0x0000040000027984 */ /* 0x000e640000000800 */
[----:B-1----:R-:W-:-:S06]  /*4090*/  HADD2 R3, R2, R7 ;  /* 0x0000000702037230 */ /* 0x002fcc0000000000 */
[----:B------:R-:W1:Y:S02]  /*40a0*/  ATOMS.CAST.SPIN R3, [R0+0x4], R2, R3 ;  /* 0x000004020003738d */ /* 0x000e640001800003 */
[----:B-1----:R-:W-:-:S13]  /*40b0*/  ISETP.EQ.U32.AND P0, PT, R3, 0x1, PT ;  /* 0x000000010300780c */ /* 0x002fda0003f02070 */
[----:B------:R-:W-:Y:S05]  /*40c0*/  @!P0 BRA `(.L_x_5182) ;  /* 0xfffffffc00ec8947 */ /* 0x000fea000383ffff */
[----:B------:R-:W-:Y:S05]  /*40d0*/  EXIT ;  /* 0x000000000000794d */ /* 0x000fea0003800000 */
.L_x_5181:
[----:B------:R-:W1:Y:S02]  /*40e0*/  LD.E R0, desc[UR6][R8.64+0x4] ;  /* 0x0000040608007980 */ /* 0x000e64000c101900 */
[----:B-1----:R-:W-:-:S05]  /*40f0*/  IADD3 R3, R7, R0, RZ ;  /* 0x0000000007037210 */ /* 0x002fca0007ffe0ff */
[----:B------:R-:W-:Y:S01]  /*4100*/  ST.E desc[UR6][R8.64+0x4], R3 ;  /* 0x0000040308007985 */ /* 0x000fe2000c101906 */
[----:B------:R-:W-:Y:S05]  /*4110*/  EXIT ;  /* 0x000000000000794d */ /* 0x000fea0003800000 */
.L_x_5183:
        /* <DEDUP_REMOVED lines=14> */
.L_x_5271:


//--------------------- .nv.shared._Z23gemm_half_q_half_kernelILi4ELi190ELb1ELb1ELi64EEvPK6__halfPKjS4_S2_PS0_iiiiPKtS7_iiiiiibS2_i --------------------------
	.section	.nv.shared._Z23gemm_half_q_half_kernelILi4ELi190ELb1ELb1ELi64EEvPK6__halfPKjS4_S2_PS0_iiiiPKtS7_iiiiiibS2_i,"aw",@nobits
	.sectionflags	@""
	.align	2
.nv.shared._Z23gemm_half_q_half_kernelILi4ELi190ELb1ELb1ELi64EEvPK6__halfPKjS4_S2_PS0_iiiiPKtS7_iiiiiibS2_i:
	.zero		1536


//--------------------- .nv.shared.reserved.0     --------------------------
	.section	.nv.shared.reserved.0,"aw",@nobits
	.weak		__nv_reservedSMEM_offset_0_alias
	.size		__nv_reservedSMEM_offset_0_alias, 0, 0
	.other		__nv_reservedSMEM_offset_0_alias,@"STO_CUDA_RESERVED_SHARED STV_DEFAULT"
__nv_reservedSMEM_offset_0_alias:
	.zero		0


//--------------------- .nv.global                --------------------------
	.section	.nv.global,"aw",@nobits
.nv.global:
	.type		_ZN46_INTERNAL_7054510f_15_unit_exl2_3b_cu_5d0dd9e94cuda3std3__48in_placeE,@object
	.size		_ZN46_INTERNAL_7054510f_15_unit_exl2_3b_cu_5d0dd9e94cuda3std3__48in_placeE,(_ZN46_INTERNAL_7054510f_15_unit_exl2_3b_cu_5d0dd9e94cuda3std6ranges3__45__cpo8distanceE - _ZN46_INTERNAL_7054510f_15_unit_exl2_3b_cu_5d0dd9e94cuda3std3__48in_placeE)
_ZN46_INTERNAL_7054510f_15_unit_exl2_3b_cu_5d0dd9e94cuda3std3__48in_placeE:
	.zero		1
	.type		_ZN46_INTERNAL_7054510f_15_unit_exl2_3b_cu_5d0dd9e94cuda3std6ranges3__45__cpo8distanceE,@object
	.size		_ZN46_INTERNAL_7054510f_15_unit_exl2_3b_cu_5d0dd9e94cuda3std6ranges3__45__cpo8distanceE,(_ZN46_INTERNAL_7054510f_15_unit_exl2_3b_cu_5d0dd9e94cuda3std3__45__cpo6cbeginE - _ZN46_INTERNAL_7054510f_15_unit_exl2_3b_cu_5d0dd9e94cuda3std6ranges3__45__cpo8distanceE)
_ZN46_INTERNAL_7054510f_15_unit_exl2_3b_cu_5d0dd9e94cuda3std6ranges3__45__cpo8distanceE:
	.zero		1
	.type		_ZN46_INTERNAL_7054510f_15_unit_exl2_3b_cu_5d0dd9e94cuda3std3__45__cpo6cbeginE,@object
	.size		_ZN46_INTERNAL_7054510f_15_unit_exl2_3b_cu_5d0dd9e94cuda3std3__45__cpo6cbeginE,(_ZN46_INTERNAL_7054510f_15_unit_exl2_3b_cu_5d0dd9e94cuda3std6ranges3__45__cpo7advanceE - _ZN46_INTERNAL_7054510f_15_unit_exl2_3b_cu_5d0dd9e94cuda3std3__45__cpo6cbeginE)
_ZN46_INTERNAL_7054510f_15_unit_exl2_3b_cu_5d0dd9e94cuda3std3__45__cpo6cbeginE:
	.zero		1
	.type		_ZN46_INTERNAL_7054510f_15_unit_exl2_3b_cu_5d0dd9e94cuda3std6ranges3__45__cpo7advanceE,@object
	.size		_ZN46_INTERNAL_7054510f_15_unit_exl2_3b_cu_5d0dd9e94cuda3std6ranges3__45__cpo7advanceE,(_ZN46_INTERNAL_7054510f_15_unit_exl2_3b_cu_5d0dd9e94cuda3std3__45__cpo7crbeginE - _ZN46_INTERNAL_7054510f_15_unit_exl2_3b_cu_5d0dd9e94cuda3std6ranges3__45__cpo7advanceE)
_ZN46_INTERNAL_7054510f_15_unit_exl2_3b_cu_5d0dd9e94cuda3std6ranges3__45__cpo7advanceE:
	.zero		1
	.type		_ZN46_INTERNAL_7054510f_15_unit_exl2_3b_cu_5d0dd9e94cuda3std3__45__cpo7crbeginE,@object
	.size		_ZN46_INTERNAL_7054510f_15_unit_exl2_3b_cu_5d0dd9e94cuda3std3__45__cpo7crbeginE,(_ZN46_INTERNAL_7054510f_15_unit_exl2_3b_cu_5d0dd9e94cuda3std6ranges3__45__cpo4dataE - _ZN46_INTERNAL_7054510f_15_unit_exl2_3b_cu_5d0dd9e94cuda3std3__45__cpo7crbeginE)
_ZN46_INTERNAL_7054510f_15_unit_exl2_3b_cu_5d0dd9e94cuda3std3__45__cpo7crbeginE:
	.zero		1
	.type		_ZN46_INTERNAL_7054510f_15_unit_exl2_3b_cu_5d0dd9e94cuda3std6ranges3__45__cpo4dataE,@object
	.size		_ZN46_INTERNAL_7054510f_15_unit_exl2_3b_cu_5d0dd9e94cuda3std6ranges3__45__cpo4dataE,(_ZN46_INTERNAL_7054510f_15_unit_exl2_3b_cu_5d0dd9e94cuda3std6ranges3__45__cpo5beginE - _ZN46_INTERNAL_7054510f_15_unit_exl2_3b_cu_5d0dd9e94cuda3std6ranges3__45__cpo4dataE)
_ZN46_INTERNAL_7054510f_15_unit_exl2_3b_cu_5d0dd9e94cuda3std6ranges3__45__cpo4dataE:
	.zero		1
	.type		_ZN46_INTERNAL_7054510f_15_unit_exl2_3b_cu_5d0dd9e94cuda3std6ranges3__45__cpo5beginE,@object
	.size		_ZN46_INTERNAL_7054510f_15_unit_exl2_3b_cu_5d0dd9e94cuda3std6ranges3__45__cpo5beginE,(_ZN46_INTERNAL_7054510f_15_unit_exl2_3b_cu_5d0dd9e94cuda3std3__448_GLOBAL__N__7054510f_15_unit_exl2_3b_cu_5d0dd9e96ignoreE - _ZN46_INTERNAL_7054510f_15_unit_exl2_3b_cu_5d0dd9e94cuda3std6ranges3__45__cpo5beginE)
_ZN46_INTERNAL_7054510f_15_unit_exl2_3b_cu_5d0dd9e94cuda3std6ranges3__45__cpo5beginE:
	.zero		1
	.type		_ZN46_INTERNAL_7054510f_15_unit_exl2_3b_cu_5d0dd9e94cuda3std3__448_GLOBAL__N__7054510f_15_unit_exl2_3b_cu_5d0dd9e96ignoreE,@object
	.size		_ZN46_INTERNAL_7054510f_15_unit_exl2_3b_cu_5d0dd9e94cuda3std3__448_GLOBAL__N__7054510f_15_unit_exl2_3b_cu_5d0dd9e96ignoreE,(_ZN46_INTERNAL_7054510f_15_unit_exl2_3b_cu_5d0dd9e94cuda3std6ranges3__45__cpo4sizeE - _ZN46_INTERNAL_7054510f_15_unit_exl2_3b_cu_5d0dd9e94cuda3std3__448_GLOBAL__N__7054510f_15_unit_exl2_3b_cu_5d0dd9e96ignoreE)
_ZN46_INTERNAL_7054510f_15_unit_exl2_3b_cu_5d0dd9e94cuda3std3__448_GLOBAL__N__7054510f_15_unit_exl2_3b_cu_5d0dd9e96ignoreE:
	.zero		1
	.type		_ZN46_INTERNAL_7054510f_15_unit_exl2_3b_cu_5d0dd9e94cuda3std6ranges3__45__cpo4sizeE,@object
	.size		_ZN46_INTERNAL_7054510f_15_unit_exl2_3b_cu_5d0dd9e94cuda3std6ranges3__45__cpo4sizeE,(_ZN46_INTERNAL_7054510f_15_unit_exl2_3b_cu_5d0dd9e94cuda3std3__45__cpo5beginE - _ZN46_INTERNAL_7054510f_15_unit_exl2_3b_cu_5d0dd9e94cuda3std6ranges3__45__cpo4sizeE)
_ZN46_INTERNAL_7054510f_15_unit_exl2_3b_cu_5d0dd9e94cuda3std6ranges3__45__cpo4sizeE:
	.zero		1
	.type		_ZN46_INTERNAL_7054510f_15_unit_exl2_3b_cu_5d0dd9e94cuda3std3__45__cpo5beginE,@object
	.size		_ZN46_INTERNAL_7054510f_15_unit_exl2_3b_cu_5d0dd9e94cuda3std3__45__cpo5beginE,(_ZN46_INTERNAL_7054510f_15_unit_exl2_3b_cu_5d0dd9e94cuda3std6ranges3__45__cpo6cbeginE - _ZN46_INTERNAL_7054510f_15_unit_exl2_3b_cu_5d0dd9e94cuda3std3__45__cpo5beginE)
_ZN46_INTERNAL_7054510f_15_unit_exl2_3b_cu_5d0dd9e94cuda3std3__45__cpo5beginE:
	.zero		1
	.type		_ZN46_INTERNAL_7054510f_15_unit_exl2_3b_cu_5d0dd9e94cuda3std6ranges3__45__cpo6cbeginE,@object
	.size		_ZN46_INTERNAL_7054510f_15_unit_exl2_3b_cu_5d0dd9e94cuda3std6ranges3__45__cpo6cbeginE,(_ZN46_INTERNAL_7054510f_15_unit_exl2_3b_cu_5d0dd9e94cuda3std3__45__cpo6rbeginE - _ZN46_INTERNAL_7054510f_15_unit_exl2_3b_cu_5d0dd9e94cuda3std6ranges3__45__cpo6cbeginE)
_ZN46_INTERNAL_7054510f_15_unit_exl2_3b_cu_5d0dd9e94cuda3std6ranges3__45__cpo6cbeginE:
	.zero		1
	.type		_ZN46_INTERNAL_7054510f_15_unit_exl2_3b_cu_5d0dd9e94cuda3std3__45__cpo6rbeginE,@object
	.size		_ZN46_INTERNAL_7054510f_15_unit_exl2_3b_cu_5d0dd9e94cuda3std3__45__cpo6rbeginE,(_ZN46_INTERNAL_7054510f_15_unit_exl2_3b_cu_5d0dd9e94cuda3std6ranges3__45__cpo4nextE - _ZN46_INTERNAL_7054510f_15_unit_exl2_3b_cu_5d0dd9e94cuda3std3__45__cpo6rbeginE)
_ZN46_INTERNAL_7054510f_15_unit_exl2_3b_cu_5d0dd9e94cuda3std3__45__cpo6rbeginE:
	.zero		1
	.type		_ZN46_INTERNAL_7054510f_15_unit_exl2_3b_cu_5d0dd9e94cuda3std6ranges3__45__cpo4nextE,@object
	.size		_ZN46_INTERNAL_7054510f_15_unit_exl2_3b_cu_5d0dd9e94cuda3std6ranges3__45__cpo4nextE,(_ZN46_INTERNAL_7054510f_15_unit_exl2_3b_cu_5d0dd9e94cuda3std6ranges3__45__cpo4swapE - _ZN46_INTERNAL_7054510f_15_unit_exl2_3b_cu_5d0dd9e94cuda3std6ranges3__45__cpo4nextE)
_ZN46_INTERNAL_7054510f_15_unit_exl2_3b_cu_5d0dd9e94cuda3std6ranges3__45__cpo4nextE:
	.zero		1
	.type		_ZN46_INTERNAL_7054510f_15_unit_exl2_3b_cu_5d0dd9e94cuda3std6ranges3__45__cpo4swapE,@object
	.size		_ZN46_INTERNAL_7054510f_15_unit_exl2_3b_cu_5d0dd9e94cuda3std6ranges3__45__cpo4swapE,(_ZN46_INTERNAL_7054510f_15_unit_exl2_3b_cu_5d0dd9e94cuda3std3__420unreachable_sentinelE - _ZN46_INTERNAL_7054510f_15_unit_exl2_3b_cu_5d0dd9e94cuda3std6ranges3__45__cpo4swapE)
_ZN46_INTERNAL_7054510f_15_unit_exl2_3b_cu_5d0dd9e94cuda3std6ranges3__45__cpo4swapE:
	.zero		1
	.type		_ZN46_INTERNAL_7054510f_15_unit_exl2_3b_cu_5d0dd9e94cuda3std3__420unreachable_sentinelE,@object
	.size		_ZN46_INTERNAL_7054510f_15_unit_exl2_3b_cu_5d0dd9e94cuda3std3__420unreachable_sentinelE,(_ZN46_INTERNAL_7054510f_15_unit_exl2_3b_cu_5d0dd9e96thrust23THRUST_300001_SM_900_NS6system6detail10sequential3seqE - _ZN46_INTERNAL_7054510f_15_unit_exl2_3b_cu_5d0dd9e94cuda3std3__420unreachable_sentinelE)
_ZN46_INTERNAL_7054510f_15_unit_exl2_3b_cu_5d0dd9e94cuda3std3__420unreachable_sentinelE:
	.zero		1
	.type		_ZN46_INTERNAL_7054510f_15_unit_exl2_3b_cu_5d0dd9e96thrust23THRUST_300001_SM_900_NS6system6detail10sequential3seqE,@object
	.size		_ZN46_INTERNAL_7054510f_15_unit_exl2_3b_cu_5d0dd9e96thrust23THRUST_300001_SM_900_NS6system6detail10sequential3seqE,(_ZN46_INTERNAL_7054510f_15_unit_exl2_3b_cu_5d0dd9e94cuda3std3__45__cpo4cendE - _ZN46_INTERNAL_7054510f_15_unit_exl2_3b_cu_5d0dd9e96thrust23THRUST_300001_SM_900_NS6system6detail10sequential3seqE)
_ZN46_INTERNAL_7054510f_15_unit_exl2_3b_cu_5d0dd9e96thrust23THRUST_300001_SM_900_NS6system6detail10sequential3seqE:
	.zero		1
	.type		_ZN46_INTERNAL_7054510f_15_unit_exl2_3b_cu_5d0dd9e94cuda3std3__45__cpo4cendE,@object
	.size		_ZN46_INTERNAL_7054510f_15_unit_exl2_3b_cu_5d0dd9e94cuda3std3__45__cpo4cendE,(_ZN46_INTERNAL_7054510f_15_unit_exl2_3b_cu_5d0dd9e94cuda3std6ranges3__45__cpo9iter_swapE - _ZN46_INTERNAL_7054510f_15_unit_exl2_3b_cu_5d0dd9e94cuda3std3__45__cpo4cendE)
_ZN46_INTERNAL_7054510f_15_unit_exl2_3b_cu_5d0dd9e94cuda3std3__45__cpo4cendE:
	.zero		1
	.type		_ZN46_INTERNAL_7054510f_15_unit_exl2_3b_cu_5d0dd9e94cuda3std6ranges3__45__cpo9iter_swapE,@object
	.size		_ZN46_INTERNAL_7054510f_15_unit_exl2_3b_cu_5d0dd9e94cuda3std6ranges3__45__cpo9iter_swapE,(_ZN46_INTERNAL_7054510f_15_unit_exl2_3b_cu_5d0dd9e94cuda3std3__45__cpo5crendE - _ZN46_INTERNAL_7054510f_15_unit_exl2_3b_cu_5d0dd9e94cuda3std6ranges3__45__cpo9iter_swapE)
_ZN46_INTERNAL_7054510f_15_unit_exl2_3b_cu_5d0dd9e94cuda3std6ranges3__45__cpo9iter_swapE:
	.zero		1
	.type		_ZN46_INTERNAL_7054510f_15_unit_exl2_3b_cu_5d0dd9e94cuda3std3__45__cpo5crendE,@object
	.size		_ZN46_INTERNAL_7054510f_15_unit_exl2_3b_cu_5d0dd9e94cuda3std3__45__cpo5crendE,(_ZN46_INTERNAL_7054510f_15_unit_exl2_3b_cu_5d0dd9e94cuda3std6ranges3__45__cpo5cdataE - _ZN46_INTERNAL_7054510f_15_unit_exl2_3b_cu_5d0dd9e94cuda3std3__45__cpo5crendE)
_ZN46_INTERNAL_7054510f_15_unit_exl2_3b_cu_5d0dd9e94cuda3std3__45__cpo5crendE:
	.zero		1
	.type		_ZN46_INTERNAL_7054510f_15_unit_exl2_3b_cu_5d0dd9e94cuda3std6ranges3__45__cpo5cdataE,@object
	.size		_ZN46_INTERNAL_7054510f_15_unit_exl2_3b_cu_5d0dd9e94cuda3std6ranges3__45__cpo5cdataE,(_ZN46_INTERNAL_7054510f_15_unit_exl2_3b_cu_5d0dd9e94cuda3std6ranges3__45__cpo3endE - _ZN46_INTERNAL_7054510f_15_unit_exl2_3b_cu_5d0dd9e94cuda3std6ranges3__45__cpo5cdataE)
_ZN46_INTERNAL_7054510f_15_unit_exl2_3b_cu_5d0dd9e94cuda3std6ranges3__45__cpo5cdataE:
	.zero		1
	.type		_ZN46_INTERNAL_7054510f_15_unit_exl2_3b_cu_5d0dd9e94cuda3std6ranges3__45__cpo3endE,@object
	.size		_ZN46_INTERNAL_7054510f_15_unit_exl2_3b_cu_5d0dd9e94cuda3std6ranges3__45__cpo3endE,(_ZN46_INTERNAL_7054510f_15_unit_exl2_3b_cu_5d0dd9e94cuda3std3__419piecewise_constructE - _ZN46_INTERNAL_7054510f_15_unit_exl2_3b_cu_5d0dd9e94cuda3std6ranges3__45__cpo3endE)
_ZN46_INTERNAL_7054510f_15_unit_exl2_3b_cu_5d0dd9e94cuda3std6ranges3__45__cpo3endE:
	.zero		1
	.type		_ZN46_INTERNAL_7054510f_15_unit_exl2_3b_cu_5d0dd9e94cuda3std3__419piecewise_constructE,@object
	.size		_ZN46_INTERNAL_7054510f_15_unit_exl2_3b_cu_5d0dd9e94cuda3std3__419piecewise_constructE,(_ZN46_INTERNAL_7054510f_15_unit_exl2_3b_cu_5d0dd9e94cuda3std6ranges3__45__cpo5ssizeE - _ZN46_INTERNAL_7054510f_15_unit_exl2_3b_cu_5d0dd9e94cuda3std3__419piecewise_constructE)
_ZN46_INTERNAL_7054510f_15_unit_exl2_3b_cu_5d0dd9e94cuda3std3__419piecewise_constructE:
	.zero		1
	.type		_ZN46_INTERNAL_7054510f_15_unit_exl2_3b_cu_5d0dd9e94cuda3std6ranges3__45__cpo5ssizeE,@object
	.size		_ZN46_INTERNAL_7054510f_15_unit_exl2_3b_cu_5d0dd9e94cuda3std6ranges3__45__cpo5ssizeE,(_ZN46_INTERNAL_7054510f_15_unit_exl2_3b_cu_5d0dd9e94cuda3std3__45__cpo3endE - _ZN46_INTERNAL_7054510f_15_unit_exl2_3b_cu_5d0dd9e94cuda3std6ranges3__45__cpo5ssizeE)
_ZN46_INTERNAL_7054510f_15_unit_exl2_3b_cu_5d0dd9e94cuda3std6ranges3__45__cpo5ssizeE:
	.zero		1
	.type		_ZN46_INTERNAL_7054510f_15_unit_exl2_3b_cu_5d0dd9e94cuda3std3__45__cpo3endE,@object
	.size		_ZN46_INTERNAL_7054510f_15_unit_exl2_3b_cu_5d0dd9e94cuda3std3__45__cpo3endE,(_ZN46_INTERNAL_7054510f_15_unit_exl2_3b_cu_5d0dd9e94cuda3std6ranges3__45__cpo4cendE - _ZN46_INTERNAL_7054510f_15_unit_exl2_3b_cu_5d0dd9e94cuda3std3__45__cpo3endE)
_ZN46_INTERNAL_7054510f_15_unit_exl2_3b_cu_5d0dd9e94cuda3std3__45__cpo3endE:
	.zero		1
	.type		_ZN46_INTERNAL_7054510f_15_unit_exl2_3b_cu_5d0dd9e94cuda3std6ranges3__45__cpo4cendE,@object
	.size		_ZN46_INTERNAL_7054510f_15_unit_exl2_3b_cu_5d0dd9e94cuda3std6ranges3__45__cpo4cendE,(_ZN46_INTERNAL_7054510f_15_unit_exl2_3b_cu_5d0dd9e94cuda3std3__45__cpo4rendE - _ZN46_INTERNAL_7054510f_15_unit_exl2_3b_cu_5d0dd9e94cuda3std6ranges3__45__cpo4cendE)
_ZN46_INTERNAL_7054510f_15_unit_exl2_3b_cu_5d0dd9e94cuda3std6ranges3__45__cpo4cendE:
	.zero		1
	.type		_ZN46_INTERNAL_7054510f_15_unit_exl2_3b_cu_5d0dd9e94cuda3std3__45__cpo4rendE,@object
	.size		_ZN46_INTERNAL_7054510f_15_unit_exl2_3b_cu_5d0dd9e94cuda3std3__45__cpo4rendE,(_ZN46_INTERNAL_7054510f_15_unit_exl2_3b_cu_5d0dd9e94cuda3std6ranges3__45__cpo4prevE - _ZN46_INTERNAL_7054510f_15_unit_exl2_3b_cu_5d0dd9e94cuda3std3__45__cpo4rendE)
_ZN46_INTERNAL_7054510f_15_unit_exl2_3b_cu_5d0dd9e94cuda3std3__45__cpo4rendE:
	.zero		1
	.type		_ZN46_INTERNAL_7054510f_15_unit_exl2_3b_cu_5d0dd9e94cuda3std6ranges3__45__cpo4prevE,@object
	.size		_ZN46_INTERNAL_7054510f_15_unit_exl2_3b_cu_5d0dd9e94cuda3std6ranges3__45__cpo4prevE,(_ZN46_INTERNAL_7054510f_15_unit_exl2_3b_cu_5d0dd9e94cuda3std6ranges3__45__cpo9iter_moveE - _ZN46_INTERNAL_7054510f_15_unit_exl2_3b_cu_5d0dd9e94cuda3std6ranges3__45__cpo4prevE)
_ZN46_INTERNAL_7054510f_15_unit_exl2_3b_cu_5d0dd9e94cuda3std6ranges3__45__cpo4prevE:
	.zero		1
	.type		_ZN46_INTERNAL_7054510f_15_unit_exl2_3b_cu_5d0dd9e94cuda3std6ranges3__45__cpo9iter_moveE,@object
	.size		_ZN46_INTERNAL_7054510f_15_unit_exl2_3b_cu_5d0dd9e94cuda3std6ranges3__45__cpo9iter_moveE,(.L_13 - _ZN46_INTERNAL_7054510f_15_unit_exl2_3b_cu_5d0dd9e94cuda3std6ranges3__45__cpo9iter_moveE)
_ZN46_INTERNAL_7054510f_15_unit_exl2_3b_cu_5d0dd9e94cuda3std6ranges3__45__cpo9iter_moveE:
	.zero		1
.L_13:


//--------------------- .nv.shared._Z23gemm_half_q_half_kernelILi4ELi160ELb1ELb1ELi64EEvPK6__halfPKjS4_S2_PS0_iiiiPKtS7_iiiiiibS2_i --------------------------
	.section	.nv.shared._Z23gemm_half_q_half_kernelILi4ELi160ELb1ELb1ELi64EEvPK6__halfPKjS4_S2_PS0_iiiiPKtS7_iiiiiibS2_i,"aw",@nobits
	.sectionflags	@""
	.align	2
.nv.shared._Z23gemm_half_q_half_kernelILi4ELi160ELb1ELb1ELi64EEvPK6__halfPKjS4_S2_PS0_iiiiPKtS7_iiiiiibS2_i:
	.zero		1536


//--------------------- .nv.shared._Z23gemm_half_q_half_kernelILi4ELi40ELb1ELb1ELi64EEvPK6__halfPKjS4_S2_PS0_iiiiPKtS7_iiiiiibS2_i --------------------------
	.section	.nv.shared._Z23gemm_half_q_half_kernelILi4ELi40ELb1ELb1ELi64EEvPK6__halfPKjS4_S2_PS0_iiiiPKtS7_iiiiiibS2_i,"aw",@nobits
	.sectionflags	@""
	.align	2
.nv.shared._Z23gemm_half_q_half_kernelILi4ELi40ELb1ELb1ELi64EEvPK6__halfPKjS4_S2_PS0_iiiiPKtS7_iiiiiibS2_i:
	.zero		1536


//--------------------- .nv.shared._Z23gemm_half_q_half_kernelILi4ELi10ELb1ELb1ELi64EEvPK6__halfPKjS4_S2_PS0_iiiiPKtS7_iiiiiibS2_i --------------------------
	.section	.nv.shared._Z23gemm_half_q_half_kernelILi4ELi10ELb1ELb1ELi64EEvPK6__halfPKjS4_S2_PS0_iiiiPKtS7_iiiiiibS2_i,"aw",@nobits
	.sectionflags	@""
	.align	2
.nv.shared._Z23gemm_half_q_half_kernelILi4ELi10ELb1ELb1ELi64EEvPK6__halfPKjS4_S2_PS0_iiiiPKtS7_iiiiiibS2_i:
	.zero		1536


//--------------------- .nv.shared._Z23gemm_half_q_half_kernelILi4ELi172ELb1ELb1ELi64EEvPK6__halfPKjS4_S2_PS0_iiiiPKtS7_iiiiiibS2_i --------------------------
	.section	.nv.shared._Z23gemm_half_q_half_kernelILi4ELi172ELb1ELb1ELi64EEvPK6__halfPKjS4_S2_PS0_iiiiPKtS7_iiiiiibS2_i,"aw",@nobits
	.sectionflags	@""
	.align	2
.nv.shared._Z23gemm_half_q_half_kernelILi4ELi172ELb1ELb1ELi64EEvPK6__halfPKjS4_S2_PS0_iiiiPKtS7_iiiiiibS2_i:
	.zero		1536


//--------------------- .nv.shared._Z23gemm_half_q_half_kernelILi4ELi176ELb1ELb1ELi64EEvPK6__halfPKjS4_S2_PS0_iiiiPKtS7_iiiiiibS2_i --------------------------
	.section	.nv.shared._Z23gemm_half_q_half_kernelILi4ELi176ELb1ELb1ELi64EEvPK6__halfPKjS4_S2_PS0_iiiiPKtS7_iiiiiibS2_i,"aw",@nobits
	.sectionflags	@""
	.align	2
.nv.shared._Z23gemm_half_q_half_kernelILi4ELi176ELb1ELb1ELi64EEvPK6__halfPKjS4_S2_PS0_iiiiPKtS7_iiiiiibS2_i:
	.zero		1536


//--------------------- .nv.shared._Z23gemm_half_q_half_kernelILi4ELi152ELb1ELb1ELi64EEvPK6__halfPKjS4_S2_PS0_iiiiPKtS7_iiiiiibS2_i --------------------------
	.section	.nv.shared._Z23gemm_half_q_half_kernelILi4ELi152ELb1ELb1ELi64EEvPK6__halfPKjS4_S2_PS0_iiiiPKtS7_iiiiiibS2_i,"aw",@nobits
	.sectionflags	@""
	.align	2
.nv.shared._Z23gemm_half_q_half_kernelILi4ELi152ELb1ELb1ELi64EEvPK6__halfPKjS4_S2_PS0_iiiiPKtS7_iiiiiibS2_i:
	.zero		1536


//--------------------- .nv.shared._Z23gemm_half_q_half_kernelILi4ELi140ELb1ELb1ELi64EEvPK6__halfPKjS4_S2_PS0_iiiiPKtS7_iiiiiibS2_i --------------------------
	.section	.nv.shared._Z23gemm_half_q_half_kernelILi4ELi140ELb1ELb1ELi64EEvPK6__halfPKjS4_S2_PS0_iiiiPKtS7_iiiiiibS2_i,"aw",@nobits
	.sectionflags	@""
	.align	2
.nv.shared._Z23gemm_half_q_half_kernelILi4ELi140ELb1ELb1ELi64EEvPK6__halfPKjS4_S2_PS0_iiiiPKtS7_iiiiiibS2_i:
	.zero		1536


//--------------------- .nv.shared._Z23gemm_half_q_half_kernelILi4ELi20ELb1ELb1ELi64EEvPK6__halfPKjS4_S2_PS0_iiiiPKtS7_iiiiiibS2_i --------------------------
	.section	.nv.shared._Z23gemm_half_q_half_kernelILi4ELi20ELb1ELb1ELi64EEvPK6__halfPKjS4_S2_PS0_iiiiPKtS7_iiiiiibS2_i,"aw",@nobits
	.sectionflags	@""
	.align	2
.nv.shared._Z23gemm_half_q_half_kernelILi4ELi20ELb1ELb1ELi64EEvPK6__halfPKjS4_S2_PS0_iiiiPKtS7_iiiiiibS2_i:
	.zero		1536


//--------------------- .nv.shared._Z23gemm_half_q_half_kernelILi4ELi38ELb1ELb1ELi64EEvPK6__halfPKjS4_S2_PS0_iiiiPKtS7_iiiiiibS2_i --------------------------
	.section	.nv.shared._Z23gemm_half_q_half_kernelILi4ELi38ELb1ELb1ELi64EEvPK6__halfPKjS4_S2_PS0_iiiiPKtS7_iiiiiibS2_i,"aw",@nobits
	.sectionflags	@""
	.align	2
.nv.shared._Z23gemm_half_q_half_kernelILi4ELi38ELb1ELb1ELi64EEvPK6__halfPKjS4_S2_PS0_iiiiPKtS7_iiiiiibS2_i:
	.zero		1536


//--------------------- .nv.shared._Z23gemm_half_q_half_kernelILi4ELi128ELb1ELb1ELi64EEvPK6__halfPKjS4_S2_PS0_iiiiPKtS7_iiiiiibS2_i --------------------------
	.section	.nv.shared._Z23gemm_half_q_half_kernelILi4ELi128ELb1ELb1ELi64EEvPK6__halfPKjS4_S2_PS0_iiiiPKtS7_iiiiiibS2_i,"aw",@nobits
	.sectionflags	@""
	.align	2
.nv.shared._Z23gemm_half_q_half_kernelILi4ELi128ELb1ELb1ELi64EEvPK6__halfPKjS4_S2_PS0_iiiiPKtS7_iiiiiibS2_i:
	.zero		1536


//--------------------- .nv.shared._Z23gemm_half_q_half_kernelILi4ELi190ELb1ELb1ELi32EEvPK6__halfPKjS4_S2_PS0_iiiiPKtS7_iiiiiibS2_i --------------------------
	.section	.nv.shared._Z23gemm_half_q_half_kernelILi4ELi190ELb1ELb1ELi32EEvPK6__halfPKjS4_S2_PS0_iiiiPKtS7_iiiiiibS2_i,"aw",@nobits
	.sectionflags	@""
	.align	2
.nv.shared._Z23gemm_half_q_half_kernelILi4ELi190ELb1ELb1ELi32EEvPK6__halfPKjS4_S2_PS0_iiiiPKtS7_iiiiiibS2_i:
	.zero		1280


//--------------------- .nv.shared._Z23gemm_half_q_half_kernelILi4ELi160ELb1ELb1ELi32EEvPK6__halfPKjS4_S2_PS0_iiiiPKtS7_iiiiiibS2_i --------------------------
	.section	.nv.shared._Z23gemm_half_q_half_kernelILi4ELi160ELb1ELb1ELi32EEvPK6__halfPKjS4_S2_PS0_iiiiPKtS7_iiiiiibS2_i,"aw",@nobits
	.sectionflags	@""
	.align	2
.nv.shared._Z23gemm_half_q_half_kernelILi4ELi160ELb1ELb1ELi32EEvPK6__halfPKjS4_S2_PS0_iiiiPKtS7_iiiiiibS2_i:
	.zero		1280


//--------------------- .nv.shared._Z23gemm_half_q_half_kernelILi4ELi40ELb1ELb1ELi32EEvPK6__halfPKjS4_S2_PS0_iiiiPKtS7_iiiiiibS2_i --------------------------
	.section	.nv.shared._Z23gemm_half_q_half_kernelILi4ELi40ELb1ELb1ELi32EEvPK6__halfPKjS4_S2_PS0_iiiiPKtS7_iiiiiibS2_i,"aw",@nobits
	.sectionflags	@""
	.align	2
.nv.shared._Z23gemm_half_q_half_kernelILi4ELi40ELb1ELb1ELi32EEvPK6__halfPKjS4_S2_PS0_iiiiPKtS7_iiiiiibS2_i:
	.zero		1280


//--------------------- .nv.shared._Z23gemm_half_q_half_kernelILi4ELi10ELb1ELb1ELi32EEvPK6__halfPKjS4_S2_PS0_iiiiPKtS7_iiiiiibS2_i --------------------------
	.section	.nv.shared._Z23gemm_half_q_half_kernelILi4ELi10ELb1ELb1ELi32EEvPK6__halfPKjS4_S2_PS0_iiiiPKtS7_iiiiiibS2_i,"aw",@nobits
	.sectionflags	@""
	.align	2
.nv.shared._Z23gemm_half_q_half_kernelILi4ELi10ELb1ELb1ELi32EEvPK6__halfPKjS4_S2_PS0_iiiiPKtS7_iiiiiibS2_i:
	.zero		1280


//--------------------- .nv.shared._Z23gemm_half_q_half_kernelILi4ELi172ELb1ELb1ELi32EEvPK6__halfPKjS4_S2_PS0_iiiiPKtS7_iiiiiibS2_i --------------------------
	.section	.nv.shared._Z23gemm_half_q_half_kernelILi4ELi172ELb1ELb1ELi32EEvPK6__halfPKjS4_S2_PS0_iiiiPKtS7_iiiiiibS2_i,"aw",@nobits
	.sectionflags	@""
	.align	2
.nv.shared._Z23gemm_half_q_half_kernelILi4ELi172ELb1ELb1ELi32EEvPK6__halfPKjS4_S2_PS0_iiiiPKtS7_iiiiiibS2_i:
	.zero		1280


//--------------------- .nv.shared._Z23gemm_half_q_half_kernelILi4ELi176ELb1ELb1ELi32EEvPK6__halfPKjS4_S2_PS0_iiiiPKtS7_iiiiiibS2_i --------------------------
	.section	.nv.shared._Z23gemm_half_q_half_kernelILi4ELi176ELb1ELb1ELi32EEvPK6__halfPKjS4_S2_PS0_iiiiPKtS7_iiiiiibS2_i,"aw",@nobits
	.sectionflags	@""
	.align	2
.nv.shared._Z23gemm_half_q_half_kernelILi4ELi176ELb1ELb1ELi32EEvPK6__halfPKjS4_S2_PS0_iiiiPKtS7_iiiiiibS2_i:
	.zero		1280


//--------------------- .nv.shared._Z23gemm_half_q_half_kernelILi4ELi152ELb1ELb1ELi32EEvPK6__halfPKjS4_S2_PS0_iiiiPKtS7_iiiiiibS2_i --------------------------
	.section	.nv.shared._Z23gemm_half_q_half_kernelILi4ELi152ELb1ELb1ELi32EEvPK6__halfPKjS4_S2_PS0_iiiiPKtS7_iiiiiibS2_i,"aw",@nobits
	.sectionflags	@""
	.align	2
.nv.shared._Z23gemm_half_q_half_kernelILi4ELi152ELb1ELb1ELi32EEvPK6__halfPKjS4_S2_PS0_iiiiPKtS7_iiiiiibS2_i:
	.zero		1280


//--------------------- .nv.shared._Z23gemm_half_q_half_kernelILi4ELi140ELb1ELb1ELi32EEvPK6__halfPKjS4_S2_PS0_iiiiPKtS7_iiiiiibS2_i --------------------------
	.section	.nv.shared._Z23gemm_half_q_half_kernelILi4ELi140ELb1ELb1ELi32EEvPK6__halfPKjS4_S2_PS0_iiiiPKtS7_iiiiiibS2_i,"aw",@nobits
	.sectionflags	@""
	.align	2
.nv.shared._Z23gemm_half_q_half_kernelILi4ELi140ELb1ELb1ELi32EEvPK6__halfPKjS4_S2_PS0_iiiiPKtS7_iiiiiibS2_i:
	.zero		1280


//--------------------- .nv.shared._Z23gemm_half_q_half_kernelILi4ELi20ELb1ELb1ELi32EEvPK6__halfPKjS4_S2_PS0_iiiiPKtS7_iiiiiibS2_i --------------------------
	.section	.nv.shared._Z23gemm_half_q_half_kernelILi4ELi20ELb1ELb1ELi32EEvPK6__halfPKjS4_S2_PS0_iiiiPKtS7_iiiiiibS2_i,"aw",@nobits
	.sectionflags	@""
	.align	2
.nv.shared._Z23gemm_half_q_half_kernelILi4ELi20ELb1ELb1ELi32EEvPK6__halfPKjS4_S2_PS0_iiiiPKtS7_iiiiiibS2_i:
	.zero		1280


//--------------------- .nv.shared._Z23gemm_half_q_half_kernelILi4ELi38ELb1ELb1ELi32EEvPK6__halfPKjS4_S2_PS0_iiiiPKtS7_iiiiiibS2_i --------------------------
	.section	.nv.shared._Z23gemm_half_q_half_kernelILi4ELi38ELb1ELb1ELi32EEvPK6__halfPKjS4_S2_PS0_iiiiPKtS7_iiiiiibS2_i,"aw",@nobits
	.sectionflags	@""
	.align	2
.nv.shared._Z23gemm_half_q_half_kernelILi4ELi38ELb1ELb1ELi32EEvPK6__halfPKjS4_S2_PS0_iiiiPKtS7_iiiiiibS2_i:
	.zero		1280


//--------------------- .nv.shared._Z23gemm_half_q_half_kernelILi4ELi128ELb1ELb1ELi32EEvPK6__halfPKjS4_S2_PS0_iiiiPKtS7_iiiiiibS2_i --------------------------
	.section	.nv.shared._Z23gemm_half_q_half_kernelILi4ELi128ELb1ELb1ELi32EEvPK6__halfPKjS4_S2_PS0_iiiiPKtS7_iiiiiibS2_i,"aw",@nobits
	.sectionflags	@""
	.align	2
.nv.shared._Z23gemm_half_q_half_kernelILi4ELi128ELb1ELb1ELi32EEvPK6__halfPKjS4_S2_PS0_iiiiPKtS7_iiiiiibS2_i:
	.zero		1280


//--------------------- .nv.shared._Z23gemm_half_q_half_kernelILi3ELi190ELb1ELb1ELi64EEvPK6__halfPKjS4_S2_PS0_iiiiPKtS7_iiiiiibS2_i --------------------------
	.section	.nv.shared._Z23gemm_half_q_half_kernelILi3ELi190ELb1ELb1ELi64EEvPK6__halfPKjS4_S2_PS0_iiiiPKtS7_iiiiiibS2_i,"aw",@nobits
	.sectionflags	@""
	.align	2
.nv.shared._Z23gemm_half_q_half_kernelILi3ELi190ELb1ELb1ELi64EEvPK6__halfPKjS4_S2_PS0_iiiiPKtS7_iiiiiibS2_i:
	.zero		1408


//--------------------- .nv.shared._Z23gemm_half_q_half_kernelILi3ELi160ELb1ELb1ELi64EEvPK6__halfPKjS4_S2_PS0_iiiiPKtS7_iiiiiibS2_i --------------------------
	.section	.nv.shared._Z23gemm_half_q_half_kernelILi3ELi160ELb1ELb1ELi64EEvPK6__halfPKjS4_S2_PS0_iiiiPKtS7_iiiiiibS2_i,"aw",@nobits
	.sectionflags	@""
	.align	2
.nv.shared._Z23gemm_half_q_half_kernelILi3ELi160ELb1ELb1ELi64EEvPK6__halfPKjS4_S2_PS0_iiiiPKtS7_iiiiiibS2_i:
	.zero		1408


//--------------------- .nv.shared._Z23gemm_half_q_half_kernelILi3ELi40ELb1ELb1ELi64EEvPK6__halfPKjS4_S2_PS0_iiiiPKtS7_iiiiiibS2_i --------------------------
	.section	.nv.shared._Z23gemm_half_q_half_kernelILi3ELi40ELb1ELb1ELi64EEvPK6__halfPKjS4_S2_PS0_iiiiPKtS7_iiiiiibS2_i,"aw",@nobits
	.sectionflags	@""
	.align	2
.nv.shared._Z23gemm_half_q_half_kernelILi3ELi40ELb1ELb1ELi64EEvPK6__halfPKjS4_S2_PS0_iiiiPKtS7_iiiiiibS2_i:
	.zero		1408


//--------------------- .nv.shared._Z23gemm_half_q_half_kernelILi3ELi10ELb1ELb1ELi64EEvPK6__halfPKjS4_S2_PS0_iiiiPKtS7_iiiiiibS2_i --------------------------
	.section	.nv.shared._Z23gemm_half_q_half_kernelILi3ELi10ELb1ELb1ELi64EEvPK6__halfPKjS4_S2_PS0_iiiiPKtS7_iiiiiibS2_i,"aw",@nobits
	.sectionflags	@""
	.align	2
.nv.shared._Z23gemm_half_q_half_kernelILi3ELi10ELb1ELb1ELi64EEvPK6__halfPKjS4_S2_PS0_iiiiPKtS7_iiiiiibS2_i:
	.zero		1408


//--------------------- .nv.shared._Z23gemm_half_q_half_kernelILi3ELi172ELb1ELb1ELi64EEvPK6__halfPKjS4_S2_PS0_iiiiPKtS7_iiiiiibS2_i --------------------------
	.section	.nv.shared._Z23gemm_half_q_half_kernelILi3ELi172ELb1ELb1ELi64EEvPK6__halfPKjS4_S2_PS0_iiiiPKtS7_iiiiiibS2_i,"aw",@nobits
	.sectionflags	@""
	.align	2
.nv.shared._Z23gemm_half_q_half_kernelILi3ELi172ELb1ELb1ELi64EEvPK6__halfPKjS4_S2_PS0_iiiiPKtS7_iiiiiibS2_i:
	.zero		1408


//--------------------- .nv.shared._Z23gemm_half_q_half_kernelILi3ELi176ELb1ELb1ELi64EEvPK6__halfPKjS4_S2_PS0_iiiiPKtS7_iiiiiibS2_i --------------------------
	.section	.nv.shared._Z23gemm_half_q_half_kernelILi3ELi176ELb1ELb1ELi64EEvPK6__halfPKjS4_S2_PS0_iiiiPKtS7_iiiiiibS2_i,"aw",@nobits
	.sectionflags	@""
	.align	2
.nv.shared._Z23gemm_half_q_half_kernelILi3ELi176ELb1ELb1ELi64EEvPK6__halfPKjS4_S2_PS0_iiiiPKtS7_iiiiiibS2_i:
	.zero		1408


//--------------------- .nv.shared._Z23gemm_half_q_half_kernelILi3ELi152ELb1ELb1ELi64EEvPK6__halfPKjS4_S2_PS0_iiiiPKtS7_iiiiiibS2_i --------------------------
	.section	.nv.shared._Z23gemm_half_q_half_kernelILi3ELi152ELb1ELb1ELi64EEvPK6__halfPKjS4_S2_PS0_iiiiPKtS7_iiiiiibS2_i,"aw",@nobits
	.sectionflags	@""
	.align	2
.nv.shared._Z23gemm_half_q_half_kernelILi3ELi152ELb1ELb1ELi64EEvPK6__halfPKjS4_S2_PS0_iiiiPKtS7_iiiiiibS2_i:
	.zero		1408


//--------------------- .nv.shared._Z23gemm_half_q_half_kernelILi3ELi140ELb1ELb1ELi64EEvPK6__halfPKjS4_S2_PS0_iiiiPKtS7_iiiiiibS2_i --------------------------
	.section	.nv.shared._Z23gemm_half_q_half_kernelILi3ELi140ELb1ELb1ELi64EEvPK6__halfPKjS4_S2_PS0_iiiiPKtS7_iiiiiibS2_i,"aw",@nobits
	.sectionflags	@""
	.align	2
.nv.shared._Z23gemm_half_q_half_kernelILi3ELi140ELb1ELb1ELi64EEvPK6__halfPKjS4_S2_PS0_iiiiPKtS7_iiiiiibS2_i:
	.zero		1408


//--------------------- .nv.shared._Z23gemm_half_q_half_kernelILi3ELi20ELb1ELb1ELi64EEvPK6__halfPKjS4_S2_PS0_iiiiPKtS7_iiiiiibS2_i --------------------------
	.section	.nv.shared._Z23gemm_half_q_half_kernelILi3ELi20ELb1ELb1ELi64EEvPK6__halfPKjS4_S2_PS0_iiiiPKtS7_iiiiiibS2_i,"aw",@nobits
	.sectionflags	@""
	.align	2
.nv.shared._Z23gemm_half_q_half_kernelILi3ELi20ELb1ELb1ELi64EEvPK6__halfPKjS4_S2_PS0_iiiiPKtS7_iiiiiibS2_i:
	.zero		1408


//--------------------- .nv.shared._Z23gemm_half_q_half_kernelILi3ELi38ELb1ELb1ELi64EEvPK6__halfPKjS4_S2_PS0_iiiiPKtS7_iiiiiibS2_i --------------------------
	.section	.nv.shared._Z23gemm_half_q_half_kernelILi3ELi38ELb1ELb1ELi64EEvPK6__halfPKjS4_S2_PS0_iiiiPKtS7_iiiiiibS2_i,"aw",@nobits
	.sectionflags	@""
	.align	2
.nv.shared._Z23gemm_half_q_half_kernelILi3ELi38ELb1ELb1ELi64EEvPK6__halfPKjS4_S2_PS0_iiiiPKtS7_iiiiiibS2_i:
	.zero		1408


//--------------------- .nv.shared._Z23gemm_half_q_half_kernelILi3ELi128ELb1ELb1ELi64EEvPK6__halfPKjS4_S2_PS0_iiiiPKtS7_iiiiiibS2_i --------------------------
	.section	.nv.shared._Z23gemm_half_q_half_kernelILi3ELi128ELb1ELb1ELi64EEvPK6__halfPKjS4_S2_PS0_iiiiPKtS7_iiiiiibS2_i,"aw",@nobits
	.sectionflags	@""
	.align	2
.nv.shared._Z23gemm_half_q_half_kernelILi3ELi128ELb1ELb1ELi64EEvPK6__halfPKjS4_S2_PS0_iiiiPKtS7_iiiiiibS2_i:
	.zero		1408


//--------------------- .nv.shared._Z23gemm_half_q_half_kernelILi3ELi190ELb1ELb1ELi32EEvPK6__halfPKjS4_S2_PS0_iiiiPKtS7_iiiiiibS2_i --------------------------
	.section	.nv.shared._Z23gemm_half_q_half_kernelILi3ELi190ELb1ELb1ELi32EEvPK6__halfPKjS4_S2_PS0_iiiiPKtS7_iiiiiibS2_i,"aw",@nobits
	.sectionflags	@""
	.align	2
.nv.shared._Z23gemm_half_q_half_kernelILi3ELi190ELb1ELb1ELi32EEvPK6__halfPKjS4_S2_PS0_iiiiPKtS7_iiiiiibS2_i:
	.zero		1216


//--------------------- .nv.shared._Z23gemm_half_q_half_kernelILi3ELi160ELb1ELb1ELi32EEvPK6__halfPKjS4_S2_PS0_iiiiPKtS7_iiiiiibS2_i --------------------------
	.section	.nv.shared._Z23gemm_half_q_half_kernelILi3ELi160ELb1ELb1ELi32EEvPK6__halfPKjS4_S2_PS0_iiiiPKtS7_iiiiiibS2_i,"aw",@nobits
	.sectionflags	@""
	.align	2
.nv.shared._Z23gemm_half_q_half_kernelILi3ELi160ELb1ELb1ELi32EEvPK6__halfPKjS4_S2_PS0_iiiiPKtS7_iiiiiibS2_i:
	.zero		1216


//--------------------- .nv.shared._Z23gemm_half_q_half_kernelILi3ELi40ELb1ELb1ELi32EEvPK6__halfPKjS4_S2_PS0_iiiiPKtS7_iiiiiibS2_i --------------------------
	.section	.nv.shared._Z23gemm_half_q_half_kernelILi3ELi40ELb1ELb1ELi32EEvPK6__halfPKjS4_S2_PS0_iiiiPKtS7_iiiiiibS2_i,"aw",@nobits
	.sectionflags	@""
	.align	2
.nv.shared._Z23gemm_half_q_half_kernelILi3ELi40ELb1ELb1ELi32EEvPK6__halfPKjS4_S2_PS0_iiiiPKtS7_iiiiiibS2_i:
	.zero		1216


//--------------------- .nv.shared._Z23gemm_half_q_half_kernelILi3ELi10ELb1ELb1ELi32EEvPK6__halfPKjS4_S2_PS0_iiiiPKtS7_iiiiiibS2_i --------------------------
	.section	.nv.shared._Z23gemm_half_q_half_kernelILi3ELi10ELb1ELb1ELi32EEvPK6__halfPKjS4_S2_PS0_iiiiPKtS7_iiiiiibS2_i,"aw",@nobits
	.sectionflags	@""
	.align	2
.nv.shared._Z23gemm_half_q_half_kernelILi3ELi10ELb1ELb1ELi32EEvPK6__halfPKjS4_S2_PS0_iiiiPKtS7_iiiiiibS2_i:
	.zero		1216


//--------------------- .nv.shared._Z23gemm_half_q_half_kernelILi3ELi172ELb1ELb1ELi32EEvPK6__halfPKjS4_S2_PS0_iiiiPKtS7_iiiiiibS2_i --------------------------
	.section	.nv.shared._Z23gemm_half_q_half_kernelILi3ELi172ELb1ELb1ELi32EEvPK6__halfPKjS4_S2_PS0_iiiiPKtS7_iiiiiibS2_i,"aw",@nobits
	.sectionflags	@""
	.align	2
.nv.shared._Z23gemm_half_q_half_kernelILi3ELi172ELb1ELb1ELi32EEvPK6__halfPKjS4_S2_PS0_iiiiPKtS7_iiiiiibS2_i:
	.zero		1216


//--------------------- .nv.shared._Z23gemm_half_q_half_kernelILi3ELi176ELb1ELb1ELi32EEvPK6__halfPKjS4_S2_PS0_iiiiPKtS7_iiiiiibS2_i --------------------------
	.section	.nv.shared._Z23gemm_half_q_half_kernelILi3ELi176ELb1ELb1ELi32EEvPK6__halfPKjS4_S2_PS0_iiiiPKtS7_iiiiiibS2_i,"aw",@nobits
	.sectionflags	@""
	.align	2
.nv.shared._Z23gemm_half_q_half_kernelILi3ELi176ELb1ELb1ELi32EEvPK6__halfPKjS4_S2_PS0_iiiiPKtS7_iiiiiibS2_i:
	.zero		1216


//--------------------- .nv.shared._Z23gemm_half_q_half_kernelILi3ELi152ELb1ELb1ELi32EEvPK6__halfPKjS4_S2_PS0_iiiiPKtS7_iiiiiibS2_i --------------------------
	.section	.nv.shared._Z23gemm_half_q_half_kernelILi3ELi152ELb1ELb1ELi32EEvPK6__halfPKjS4_S2_PS0_iiiiPKtS7_iiiiiibS2_i,"aw",@nobits
	.sectionflags	@""
	.align	2
.nv.shared._Z23gemm_half_q_half_kernelILi3ELi152ELb1ELb1ELi32EEvPK6__halfPKjS4_S2_PS0_iiiiPKtS7_iiiiiibS2_i:
	.zero		1216


//--------------------- .nv.shared._Z23gemm_half_q_half_kernelILi3ELi140ELb1ELb1ELi32EEvPK6__halfPKjS4_S2_PS0_iiiiPKtS7_iiiiiibS2_i --------------------------
	.section	.nv.shared._Z23gemm_half_q_half_kernelILi3ELi140ELb1ELb1ELi32EEvPK6__halfPKjS4_S2_PS0_iiiiPKtS7_iiiiiibS2_i,"aw",@nobits
	.sectionflags	@""
	.align	2
.nv.shared._Z23gemm_half_q_half_kernelILi3ELi140ELb1ELb1ELi32EEvPK6__halfPKjS4_S2_PS0_iiiiPKtS7_iiiiiibS2_i:
	.zero		1216


//--------------------- .nv.shared._Z23gemm_half_q_half_kernelILi3ELi20ELb1ELb1ELi32EEvPK6__halfPKjS4_S2_PS0_iiiiPKtS7_iiiiiibS2_i --------------------------
	.section	.nv.shared._Z23gemm_half_q_half_kernelILi3ELi20ELb1ELb1ELi32EEvPK6__halfPKjS4_S2_PS0_iiiiPKtS7_iiiiiibS2_i,"aw",@nobits
	.sectionflags	@""
	.align	2
.nv.shared._Z23gemm_half_q_half_kernelILi3ELi20ELb1ELb1ELi32EEvPK6__halfPKjS4_S2_PS0_iiiiPKtS7_iiiiiibS2_i:
	.zero		1216


//--------------------- .nv.shared._Z23gemm_half_q_half_kernelILi3ELi38ELb1ELb1ELi32EEvPK6__halfPKjS4_S2_PS0_iiiiPKtS7_iiiiiibS2_i --------------------------
	.section	.nv.shared._Z23gemm_half_q_half_kernelILi3ELi38ELb1ELb1ELi32EEvPK6__halfPKjS4_S2_PS0_iiiiPKtS7_iiiiiibS2_i,"aw",@nobits
	.sectionflags	@""
	.align	2
.nv.shared._Z23gemm_half_q_half_kernelILi3ELi38ELb1ELb1ELi32EEvPK6__halfPKjS4_S2_PS0_iiiiPKtS7_iiiiiibS2_i:
	.zero		1216


//--------------------- .nv.shared._Z23gemm_half_q_half_kernelILi3ELi128ELb1ELb1ELi32EEvPK6__halfPKjS4_S2_PS0_iiiiPKtS7_iiiiiibS2_i --------------------------
	.section	.nv.shared._Z23gemm_half_q_half_kernelILi3ELi128ELb1ELb1ELi32EEvPK6__halfPKjS4_S2_PS0_iiiiPKtS7_iiiiiibS2_i,"aw",@nobits
	.sectionflags	@""
	.align	2
.nv.shared._Z23gemm_half_q_half_kernelILi3ELi128ELb1ELb1ELi32EEvPK6__halfPKjS4_S2_PS0_iiiiPKtS7_iiiiiibS2_i:
	.zero		1216


//--------------------- .nv.shared._Z23gemm_half_q_half_kernelILi2ELi190ELb1ELb1ELi64EEvPK6__halfPKjS4_S2_PS0_iiiiPKtS7_iiiiiibS2_i --------------------------
	.section	.nv.shared._Z23gemm_half_q_half_kernelILi2ELi190ELb1ELb1ELi64EEvPK6__halfPKjS4_S2_PS0_iiiiPKtS7_iiiiiibS2_i,"aw",@nobits
	.sectionflags	@""
	.align	2
.nv.shared._Z23gemm_half_q_half_kernelILi2ELi190ELb1ELb1ELi64EEvPK6__halfPKjS4_S2_PS0_iiiiPKtS7_iiiiiibS2_i:
	.zero		1280


//--------------------- .nv.shared._Z23gemm_half_q_half_kernelILi2ELi160ELb1ELb1ELi64EEvPK6__halfPKjS4_S2_PS0_iiiiPKtS7_iiiiiibS2_i --------------------------
	.section	.nv.shared._Z23gemm_half_q_half_kernelILi2ELi160ELb1ELb1ELi64EEvPK6__halfPKjS4_S2_PS0_iiiiPKtS7_iiiiiibS2_i,"aw",@nobits
	.sectionflags	@""
	.align	2
.nv.shared._Z23gemm_half_q_half_kernelILi2ELi160ELb1ELb1ELi64EEvPK6__halfPKjS4_S2_PS0_iiiiPKtS7_iiiiiibS2_i:
	.zero		1280


//--------------------- .nv.shared._Z23gemm_half_q_half_kernelILi2ELi40ELb1ELb1ELi64EEvPK6__halfPKjS4_S2_PS0_iiiiPKtS7_iiiiiibS2_i --------------------------
	.section	.nv.shared._Z23gemm_half_q_half_kernelILi2ELi40ELb1ELb1ELi64EEvPK6__halfPKjS4_S2_PS0_iiiiPKtS7_iiiiiibS2_i,"aw",@nobits
	.sectionflags	@""
	.align	2
.nv.shared._Z23gemm_half_q_half_kernelILi2ELi40ELb1ELb1ELi64EEvPK6__halfPKjS4_S2_PS0_iiiiPKtS7_iiiiiibS2_i:
	.zero		1280


//--------------------- .nv.shared._Z23gemm_half_q_half_kernelILi2ELi10ELb1ELb1ELi64EEvPK6__halfPKjS4_S2_PS0_iiiiPKtS7_iiiiiibS2_i --------------------------
	.section	.nv.shared._Z23gemm_half_q_half_kernelILi2ELi10ELb1ELb1ELi64EEvPK6__halfPKjS4_S2_PS0_iiiiPKtS7_iiiiiibS2_i,"aw",@nobits
	.sectionflags	@""
	.align	2
.nv.shared._Z23gemm_half_q_half_kernelILi2ELi10ELb1ELb1ELi64EEvPK6__halfPKjS4_S2_PS0_iiiiPKtS7_iiiiiibS2_i:
	.zero		1280


//--------------------- .nv.shared._Z23gemm_half_q_half_kernelILi2ELi172ELb1ELb1ELi64EEvPK6__halfPKjS4_S2_PS0_iiiiPKtS7_iiiiiibS2_i --------------------------
	.section	.nv.shared._Z23gemm_half_q_half_kernelILi2ELi172ELb1ELb1ELi64EEvPK6__halfPKjS4_S2_PS0_iiiiPKtS7_iiiiiibS2_i,"aw",@nobits
	.sectionflags	@""
	.align	2
.nv.shared._Z23gemm_half_q_half_kernelILi2ELi172ELb1ELb1ELi64EEvPK6__halfPKjS4_S2_PS0_iiiiPKtS7_iiiiiibS2_i:
	.zero		1280


//--------------------- .nv.shared._Z23gemm_half_q_half_kernelILi2ELi176ELb1ELb1ELi64EEvPK6__halfPKjS4_S2_PS0_iiiiPKtS7_iiiiiibS2_i --------------------------
	.section	.nv.shared._Z23gemm_half_q_half_kernelILi2ELi176ELb1ELb1ELi64EEvPK6__halfPKjS4_S2_PS0_iiiiPKtS7_iiiiiibS2_i,"aw",@nobits
	.sectionflags	@""
	.align	2
.nv.shared._Z23gemm_half_q_half_kernelILi2ELi176ELb1ELb1ELi64EEvPK6__halfPKjS4_S2_PS0_iiiiPKtS7_iiiiiibS2_i:
	.zero		1280


//--------------------- .nv.shared._Z23gemm_half_q_half_kernelILi2ELi152ELb1ELb1ELi64EEvPK6__halfPKjS4_S2_PS0_iiiiPKtS7_iiiiiibS2_i --------------------------
	.section	.nv.shared._Z23gemm_half_q_half_kernelILi2ELi152ELb1ELb1ELi64EEvPK6__halfPKjS4_S2_PS0_iiiiPKtS7_iiiiiibS2_i,"aw",@nobits
	.sectionflags	@""
	.align	2
.nv.shared._Z23gemm_half_q_half_kernelILi2ELi152ELb1ELb1ELi64EEvPK6__halfPKjS4_S2_PS0_iiiiPKtS7_iiiiiibS2_i:
	.zero		1280


//--------------------- .nv.shared._Z23gemm_half_q_half_kernelILi2ELi140ELb1ELb1ELi64EEvPK6__halfPKjS4_S2_PS0_iiiiPKtS7_iiiiiibS2_i --------------------------
	.section	.nv.shared._Z23gemm_half_q_half_kernelILi2ELi140ELb1ELb1ELi64EEvPK6__halfPKjS4_S2_PS0_iiiiPKtS7_iiiiiibS2_i,"aw",@nobits
	.sectionflags	@""
	.align	2
.nv.shared._Z23gemm_half_q_half_kernelILi2ELi140ELb1ELb1ELi64EEvPK6__halfPKjS4_S2_PS0_iiiiPKtS7_iiiiiibS2_i:
	.zero		1280


//--------------------- .nv.shared._Z23gemm_half_q_half_kernelILi2ELi20ELb1ELb1ELi64EEvPK6__halfPKjS4_S2_PS0_iiiiPKtS7_iiiiiibS2_i --------------------------
	.section	.nv.shared._Z23gemm_half_q_half_kernelILi2ELi20ELb1ELb1ELi64EEvPK6__halfPKjS4_S2_PS0_iiiiPKtS7_iiiiiibS2_i,"aw",@nobits
	.sectionflags	@""
	.align	2
.nv.shared._Z23gemm_half_q_half_kernelILi2ELi20ELb1ELb1ELi64EEvPK6__halfPKjS4_S2_PS0_iiiiPKtS7_iiiiiibS2_i:
	.zero		1280


//--------------------- .nv.shared._Z23gemm_half_q_half_kernelILi2ELi38ELb1ELb1ELi64EEvPK6__halfPKjS4_S2_PS0_iiiiPKtS7_iiiiiibS2_i --------------------------
	.section	.nv.shared._Z23gemm_half_q_half_kernelILi2ELi38ELb1ELb1ELi64EEvPK6__halfPKjS4_S2_PS0_iiiiPKtS7_iiiiiibS2_i,"aw",@nobits
	.sectionflags	@""
	.align	2
.nv.shared._Z23gemm_half_q_half_kernelILi2ELi38ELb1ELb1ELi64EEvPK6__halfPKjS4_S2_PS0_iiiiPKtS7_iiiiiibS2_i:
	.zero		1280


//--------------------- .nv.shared._Z23gemm_half_q_half_kernelILi2ELi128ELb1ELb1ELi64EEvPK6__halfPKjS4_S2_PS0_iiiiPKtS7_iiiiiibS2_i --------------------------
	.section	.nv.shared._Z23gemm_half_q_half_kernelILi2ELi128ELb1ELb1ELi64EEvPK6__halfPKjS4_S2_PS0_iiiiPKtS7_iiiiiibS2_i,"aw",@nobits
	.sectionflags	@""
	.align	2
.nv.shared._Z23gemm_half_q_half_kernelILi2ELi128ELb1ELb1ELi64EEvPK6__halfPKjS4_S2_PS0_iiiiPKtS7_iiiiiibS2_i:
	.zero		1280


//--------------------- .nv.shared._Z23gemm_half_q_half_kernelILi2ELi190ELb1ELb1ELi32EEvPK6__halfPKjS4_S2_PS0_iiiiPKtS7_iiiiiibS2_i --------------------------
	.section	.nv.shared._Z23gemm_half_q_half_kernelILi2ELi190ELb1ELb1ELi32EEvPK6__halfPKjS4_S2_PS0_iiiiPKtS7_iiiiiibS2_i,"aw",@nobits
	.sectionflags	@""
	.align	2
.nv.shared._Z23gemm_half_q_half_kernelILi2ELi190ELb1ELb1ELi32EEvPK6__halfPKjS4_S2_PS0_iiiiPKtS7_iiiiiibS2_i:
	.zero		1152


//--------------------- .nv.shared._Z23gemm_half_q_half_kernelILi2ELi160ELb1ELb1ELi32EEvPK6__halfPKjS4_S2_PS0_iiiiPKtS7_iiiiiibS2_i --------------------------
	.section	.nv.shared._Z23gemm_half_q_half_kernelILi2ELi160ELb1ELb1ELi32EEvPK6__halfPKjS4_S2_PS0_iiiiPKtS7_iiiiiibS2_i,"aw",@nobits
	.sectionflags	@""
	.align	2
.nv.shared._Z23gemm_half_q_half_kernelILi2ELi160ELb1ELb1ELi32EEvPK6__halfPKjS4_S2_PS0_iiiiPKtS7_iiiiiibS2_i:
	.zero		1152


//--------------------- .nv.shared._Z23gemm_half_q_half_kernelILi2ELi40ELb1ELb1ELi32EEvPK6__halfPKjS4_S2_PS0_iiiiPKtS7_iiiiiibS2_i --------------------------
	.section	.nv.shared._Z23gemm_half_q_half_kernelILi2ELi40ELb1ELb1ELi32EEvPK6__halfPKjS4_S2_PS0_iiiiPKtS7_iiiiiibS2_i,"aw",@nobits
	.sectionflags	@""
	.align	2
.nv.shared._Z23gemm_half_q_half_kernelILi2ELi40ELb1ELb1ELi32EEvPK6__halfPKjS4_S2_PS0_iiiiPKtS7_iiiiiibS2_i:
	.zero		1152


//--------------------- .nv.shared._Z23gemm_half_q_half_kernelILi2ELi10ELb1ELb1ELi32EEvPK6__halfPKjS4_S2_PS0_iiiiPKtS7_iiiiiibS2_i --------------------------
	.section	.nv.shared._Z23gemm_half_q_half_kernelILi2ELi10ELb1ELb1ELi32EEvPK6__halfPKjS4_S2_PS0_iiiiPKtS7_iiiiiibS2_i,"aw",@nobits
	.sectionflags	@""
	.align	2
.nv.shared._Z23gemm_half_q_half_kernelILi2ELi10ELb1ELb1ELi32EEvPK6__halfPKjS4_S2_PS0_iiiiPKtS7_iiiiiibS2_i:
	.zero		1152


//--------------------- .nv.shared._Z23gemm_half_q_half_kernelILi2ELi172ELb1ELb1ELi32EEvPK6__halfPKjS4_S2_PS0_iiiiPKtS7_iiiiiibS2_i --------------------------
	.section	.nv.shared._Z23gemm_half_q_half_kernelILi2ELi172ELb1ELb1ELi32EEvPK6__halfPKjS4_S2_PS0_iiiiPKtS7_iiiiiibS2_i,"aw",@nobits
	.sectionflags	@""
	.align	2
.nv.shared._Z23gemm_half_q_half_kernelILi2ELi172ELb1ELb1ELi32EEvPK6__halfPKjS4_S2_PS0_iiiiPKtS7_iiiiiibS2_i:
	.zero		1152


//--------------------- .nv.shared._Z23gemm_half_q_half_kernelILi2ELi176ELb1ELb1ELi32EEvPK6__halfPKjS4_S2_PS0_iiiiPKtS7_iiiiiibS2_i --------------------------
	.section	.nv.shared._Z23gemm_half_q_half_kernelILi2ELi176ELb1ELb1ELi32EEvPK6__halfPKjS4_S2_PS0_iiiiPKtS7_iiiiiibS2_i,"aw",@nobits
	.sectionflags	@""
	.align	2
.nv.shared._Z23gemm_half_q_half_kernelILi2ELi176ELb1ELb1ELi32EEvPK6__halfPKjS4_S2_PS0_iiiiPKtS7_iiiiiibS2_i:
	.zero		1152


//--------------------- .nv.shared._Z23gemm_half_q_half_kernelILi2ELi152ELb1ELb1ELi32EEvPK6__halfPKjS4_S2_PS0_iiiiPKtS7_iiiiiibS2_i --------------------------
	.section	.nv.shared._Z23gemm_half_q_half_kernelILi2ELi152ELb1ELb1ELi32EEvPK6__halfPKjS4_S2_PS0_iiiiPKtS7_iiiiiibS2_i,"aw",@nobits
	.sectionflags	@""
	.align	2
.nv.shared._Z23gemm_half_q_half_kernelILi2ELi152ELb1ELb1ELi32EEvPK6__halfPKjS4_S2_PS0_iiiiPKtS7_iiiiiibS2_i:
	.zero		1152


//--------------------- .nv.shared._Z23gemm_half_q_half_kernelILi2ELi140ELb1ELb1ELi32EEvPK6__halfPKjS4_S2_PS0_iiiiPKtS7_iiiiiibS2_i --------------------------
	.section	.nv.shared._Z23gemm_half_q_half_kernelILi2ELi140ELb1ELb1ELi32EEvPK6__halfPKjS4_S2_PS0_iiiiPKtS7_iiiiiibS2_i,"aw",@nobits
	.sectionflags	@""
	.align	2
.nv.shared._Z23gemm_half_q_half_kernelILi2ELi140ELb1ELb1ELi32EEvPK6__halfPKjS4_S2_PS0_iiiiPKtS7_iiiiiibS2_i:
	.zero		1152


//--------------------- .nv.shared._Z23gemm_half_q_half_kernelILi2ELi20ELb1ELb1ELi32EEvPK6__halfPKjS4_S2_PS0_iiiiPKtS7_iiiiiibS2_i --------------------------
	.section	.nv.shared._Z23gemm_half_q_half_kernelILi2ELi20ELb1ELb1ELi32EEvPK6__halfPKjS4_S2_PS0_iiiiPKtS7_iiiiiibS2_i,"aw",@nobits
	.sectionflags	@""
	.align	2
.nv.shared._Z23gemm_half_q_half_kernelILi2ELi20ELb1ELb1ELi32EEvPK6__halfPKjS4_S2_PS0_iiiiPKtS7_iiiiiibS2_i:
	.zero		1152


//--------------------- .nv.shared._Z23gemm_half_q_half_kernelILi2ELi38ELb1ELb1ELi32EEvPK6__halfPKjS4_S2_PS0_iiiiPKtS7_iiiiiibS2_i --------------------------
	.section	.nv.shared._Z23gemm_half_q_half_kernelILi2ELi38ELb1ELb1ELi32EEvPK6__halfPKjS4_S2_PS0_iiiiPKtS7_iiiiiibS2_i,"aw",@nobits
	.sectionflags	@""
	.align	2
.nv.shared._Z23gemm_half_q_half_kernelILi2ELi38ELb1ELb1ELi32EEvPK6__halfPKjS4_S2_PS0_iiiiPKtS7_iiiiiibS2_i:
	.zero		1152


//--------------------- .nv.shared._Z23gemm_half_q_half_kernelILi2ELi128ELb1ELb1ELi32EEvPK6__halfPKjS4_S2_PS0_iiiiPKtS7_iiiiiibS2_i --------------------------
	.section	.nv.shared._Z23gemm_half_q_half_kernelILi2ELi128ELb1ELb1ELi32EEvPK6__halfPKjS4_S2_PS0_iiiiPKtS7_iiiiiibS2_i,"aw",@nobits
	.sectionflags	@""
	.align	2
.nv.shared._Z23gemm_half_q_half_kernelILi2ELi128ELb1ELb1ELi32EEvPK6__halfPKjS4_S2_PS0_iiiiPKtS7_iiiiiibS2_i:
	.zero		1152


//--------------------- .nv.shared._Z23gemm_half_q_half_kernelILi1ELi190ELb1ELb1ELi64EEvPK6__halfPKjS4_S2_PS0_iiiiPKtS7_iiiiiibS2_i --------------------------
	.section	.nv.shared._Z23gemm_half_q_half_kernelILi1ELi190ELb1ELb1ELi64EEvPK6__halfPKjS4_S2_PS0_iiiiPKtS7_iiiiiibS2_i,"aw",@nobits
	.sectionflags	@""
	.align	2
.nv.shared._Z23gemm_half_q_half_kernelILi1ELi190ELb1ELb1ELi64EEvPK6__halfPKjS4_S2_PS0_iiiiPKtS7_iiiiiibS2_i:
	.zero		1152


//--------------------- .nv.shared._Z23gemm_half_q_half_kernelILi1ELi160ELb1ELb1ELi64EEvPK6__halfPKjS4_S2_PS0_iiiiPKtS7_iiiiiibS2_i --------------------------
	.section	.nv.shared._Z23gemm_half_q_half_kernelILi1ELi160ELb1ELb1ELi64EEvPK6__halfPKjS4_S2_PS0_iiiiPKtS7_iiiiiibS2_i,"aw",@nobits
	.sectionflags	@""
	.align	2
.nv.shared._Z23gemm_half_q_half_kernelILi1ELi160ELb1ELb1ELi64EEvPK6__halfPKjS4_S2_PS0_iiiiPKtS7_iiiiiibS2_i:
	.zero		1152


//--------------------- .nv.shared._Z23gemm_half_q_half_kernelILi1ELi40ELb1ELb1ELi64EEvPK6__halfPKjS4_S2_PS0_iiiiPKtS7_iiiiiibS2_i --------------------------
	.section	.nv.shared._Z23gemm_half_q_half_kernelILi1ELi40ELb1ELb1ELi64EEvPK6__halfPKjS4_S2_PS0_iiiiPKtS7_iiiiiibS2_i,"aw",@nobits
	.sectionflags	@""
	.align	2
.nv.shared._Z23gemm_half_q_half_kernelILi1ELi40ELb1ELb1ELi64EEvPK6__halfPKjS4_S2_PS0_iiiiPKtS7_iiiiiibS2_i:
	.zero		1152


//--------------------- .nv.shared._Z23gemm_half_q_half_kernelILi1ELi10ELb1ELb1ELi64EEvPK6__halfPKjS4_S2_PS0_iiiiPKtS7_iiiiiibS2_i --------------------------
	.section	.nv.shared._Z23gemm_half_q_half_kernelILi1ELi10ELb1ELb1ELi64EEvPK6__halfPKjS4_S2_PS0_iiiiPKtS7_iiiiiibS2_i,"aw",@nobits
	.sectionflags	@""
	.align	2
.nv.shared._Z23gemm_half_q_half_kernelILi1ELi10ELb1ELb1ELi64EEvPK6__halfPKjS4_S2_PS0_iiiiPKtS7_iiiiiibS2_i:
	.zero		1152


//--------------------- .nv.shared._Z23gemm_half_q_half_kernelILi1ELi172ELb1ELb1ELi64EEvPK6__halfPKjS4_S2_PS0_iiiiPKtS7_iiiiiibS2_i --------------------------
	.section	.nv.shared._Z23gemm_half_q_half_kernelILi1ELi172ELb1ELb1ELi64EEvPK6__halfPKjS4_S2_PS0_iiiiPKtS7_iiiiiibS2_i,"aw",@nobits
	.sectionflags	@""
	.align	2
.nv.shared._Z23gemm_half_q_half_kernelILi1ELi172ELb1ELb1ELi64EEvPK6__halfPKjS4_S2_PS0_iiiiPKtS7_iiiiiibS2_i:
	.zero		1152


//--------------------- .nv.shared._Z23gemm_half_q_half_kernelILi1ELi176ELb1ELb1ELi64EEvPK6__halfPKjS4_S2_PS0_iiiiPKtS7_iiiiiibS2_i --------------------------
	.section	.nv.shared._Z23gemm_half_q_half_kernelILi1ELi176ELb1ELb1ELi64EEvPK6__halfPKjS4_S2_PS0_iiiiPKtS7_iiiiiibS2_i,"aw",@nobits
	.sectionflags	@""
	.align	2
.nv.shared._Z23gemm_half_q_half_kernelILi1ELi176ELb1ELb1ELi64EEvPK6__halfPKjS4_S2_PS0_iiiiPKtS7_iiiiiibS2_i:
	.zero		1152


//--------------------- .nv.shared._Z23gemm_half_q_half_kernelILi1ELi152ELb1ELb1ELi64EEvPK6__halfPKjS4_S2_PS0_iiiiPKtS7_iiiiiibS2_i --------------------------
	.section	.nv.shared._Z23gemm_half_q_half_kernelILi1ELi152ELb1ELb1ELi64EEvPK6__halfPKjS4_S2_PS0_iiiiPKtS7_iiiiiibS2_i,"aw",@nobits
	.sectionflags	@""
	.align	2
.nv.shared._Z23gemm_half_q_half_kernelILi1ELi152ELb1ELb1ELi64EEvPK6__halfPKjS4_S2_PS0_iiiiPKtS7_iiiiiibS2_i:
	.zero		1152


//--------------------- .nv.shared._Z23gemm_half_q_half_kernelILi1ELi140ELb1ELb1ELi64EEvPK6__halfPKjS4_S2_PS0_iiiiPKtS7_iiiiiibS2_i --------------------------
	.section	.nv.shared._Z23gemm_half_q_half_kernelILi1ELi140ELb1ELb1ELi64EEvPK6__halfPKjS4_S2_PS0_iiiiPKtS7_iiiiiibS2_i,"aw",@nobits
	.sectionflags	@""
	.align	2
.nv.shared._Z23gemm_half_q_half_kernelILi1ELi140ELb1ELb1ELi64EEvPK6__halfPKjS4_S2_PS0_iiiiPKtS7_iiiiiibS2_i:
	.zero		1152


//--------------------- .nv.shared._Z23gemm_half_q_half_kernelILi1ELi20ELb1ELb1ELi64EEvPK6__halfPKjS4_S2_PS0_iiiiPKtS7_iiiiiibS2_i --------------------------
	.section	.nv.shared._Z23gemm_half_q_half_kernelILi1ELi20ELb1ELb1ELi64EEvPK6__halfPKjS4_S2_PS0_iiiiPKtS7_iiiiiibS2_i,"aw",@nobits
	.sectionflags	@""
	.align	2
.nv.shared._Z23gemm_half_q_half_kernelILi1ELi20ELb1ELb1ELi64EEvPK6__halfPKjS4_S2_PS0_iiiiPKtS7_iiiiiibS2_i:
	.zero		1152


//--------------------- .nv.shared._Z23gemm_half_q_half_kernelILi1ELi38ELb1ELb1ELi64EEvPK6__halfPKjS4_S2_PS0_iiiiPKtS7_iiiiiibS2_i --------------------------
	.section	.nv.shared._Z23gemm_half_q_half_kernelILi1ELi38ELb1ELb1ELi64EEvPK6__halfPKjS4_S2_PS0_iiiiPKtS7_iiiiiibS2_i,"aw",@nobits
	.sectionflags	@""
	.align	2
.nv.shared._Z23gemm_half_q_half_kernelILi1ELi38ELb1ELb1ELi64EEvPK6__halfPKjS4_S2_PS0_iiiiPKtS7_iiiiiibS2_i:
	.zero		1152


//--------------------- .nv.shared._Z23gemm_half_q_half_kernelILi1ELi128ELb1ELb1ELi64EEvPK6__halfPKjS4_S2_PS0_iiiiPKtS7_iiiiiibS2_i --------------------------
	.section	.nv.shared._Z23gemm_half_q_half_kernelILi1ELi128ELb1ELb1ELi64EEvPK6__halfPKjS4_S2_PS0_iiiiPKtS7_iiiiiibS2_i,"aw",@nobits
	.sectionflags	@""
	.align	2
.nv.shared._Z23gemm_half_q_half_kernelILi1ELi128ELb1ELb1ELi64EEvPK6__halfPKjS4_S2_PS0_iiiiPKtS7_iiiiiibS2_i:
	.zero		1152


//--------------------- .nv.shared._Z23gemm_half_q_half_kernelILi1ELi190ELb1ELb1ELi32EEvPK6__halfPKjS4_S2_PS0_iiiiPKtS7_iiiiiibS2_i --------------------------
	.section	.nv.shared._Z23gemm_half_q_half_kernelILi1ELi190ELb1ELb1ELi32EEvPK6__halfPKjS4_S2_PS0_iiiiPKtS7_iiiiiibS2_i,"aw",@nobits
	.sectionflags	@""
	.align	2
.nv.shared._Z23gemm_half_q_half_kernelILi1ELi190ELb1ELb1ELi32EEvPK6__halfPKjS4_S2_PS0_iiiiPKtS7_iiiiiibS2_i:
	.zero		1088


//--------------------- .nv.shared._Z23gemm_half_q_half_kernelILi1ELi160ELb1ELb1ELi32EEvPK6__halfPKjS4_S2_PS0_iiiiPKtS7_iiiiiibS2_i --------------------------
	.section	.nv.shared._Z23gemm_half_q_half_kernelILi1ELi160ELb1ELb1ELi32EEvPK6__halfPKjS4_S2_PS0_iiiiPKtS7_iiiiiibS2_i,"aw",@nobits
	.sectionflags	@""
	.align	2
.nv.shared._Z23gemm_half_q_half_kernelILi1ELi160ELb1ELb1ELi32EEvPK6__halfPKjS4_S2_PS0_iiiiPKtS7_iiiiiibS2_i:
	.zero		1088


//--------------------- .nv.shared._Z23gemm_half_q_half_kernelILi1ELi40ELb1ELb1ELi32EEvPK6__halfPKjS4_S2_PS0_iiiiPKtS7_iiiiiibS2_i --------------------------
	.section	.nv.shared._Z23gemm_half_q_half_kernelILi1ELi40ELb1ELb1ELi32EEvPK6__halfPKjS4_S2_PS0_iiiiPKtS7_iiiiiibS2_i,"aw",@nobits
	.sectionflags	@""
	.align	2
.nv.shared._Z23gemm_half_q_half_kernelILi1ELi40ELb1ELb1ELi32EEvPK6__halfPKjS4_S2_PS0_iiiiPKtS7_iiiiiibS2_i:
	.zero		1088


//--------------------- .nv.shared._Z23gemm_half_q_half_kernelILi1ELi10ELb1ELb1ELi32EEvPK6__halfPKjS4_S2_PS0_iiiiPKtS7_iiiiiibS2_i --------------------------
	.section	.nv.shared._Z23gemm_half_q_half_kernelILi1ELi10ELb1ELb1ELi32EEvPK6__halfPKjS4_S2_PS0_iiiiPKtS7_iiiiiibS2_i,"aw",@nobits
	.sectionflags	@""
	.align	2
.nv.shared._Z23gemm_half_q_half_kernelILi1ELi10ELb1ELb1ELi32EEvPK6__halfPKjS4_S2_PS0_iiiiPKtS7_iiiiiibS2_i:
	.zero		1088


//--------------------- .nv.shared._Z23gemm_half_q_half_kernelILi1ELi172ELb1ELb1ELi32EEvPK6__halfPKjS4_S2_PS0_iiiiPKtS7_iiiiiibS2_i --------------------------
	.section	.nv.shared._Z23gemm_half_q_half_kernelILi1ELi172ELb1ELb1ELi32EEvPK6__halfPKjS4_S2_PS0_iiiiPKtS7_iiiiiibS2_i,"aw",@nobits
	.sectionflags	@""
	.align	2
.nv.shared._Z23gemm_half_q_half_kernelILi1ELi172ELb1ELb1ELi32EEvPK6__halfPKjS4_S2_PS0_iiiiPKtS7_iiiiiibS2_i:
	.zero		1088


//--------------------- .nv.shared._Z23gemm_half_q_half_kernelILi1ELi176ELb1ELb1ELi32EEvPK6__halfPKjS4_S2_PS0_iiiiPKtS7_iiiiiibS2_i --------------------------
	.section	.nv.shared._Z23gemm_half_q_half_kernelILi1ELi176ELb1ELb1ELi32EEvPK6__halfPKjS4_S2_PS0_iiiiPKtS7_iiiiiibS2_i,"aw",@nobits
	.sectionflags	@""
	.align	2
.nv.shared._Z23gemm_half_q_half_kernelILi1ELi176ELb1ELb1ELi32EEvPK6__halfPKjS4_S2_PS0_iiiiPKtS7_iiiiiibS2_i:
	.zero		1088


//--------------------- .nv.shared._Z23gemm_half_q_half_kernelILi1ELi152ELb1ELb1ELi32EEvPK6__halfPKjS4_S2_PS0_iiiiPKtS7_iiiiiibS2_i --------------------------
	.section	.nv.shared._Z23gemm_half_q_half_kernelILi1ELi152ELb1ELb1ELi32EEvPK6__halfPKjS4_S2_PS0_iiiiPKtS7_iiiiiibS2_i,"aw",@nobits
	.sectionflags	@""
	.align	2
.nv.shared._Z23gemm_half_q_half_kernelILi1ELi152ELb1ELb1ELi32EEvPK6__halfPKjS4_S2_PS0_iiiiPKtS7_iiiiiibS2_i:
	.zero		1088


//--------------------- .nv.shared._Z23gemm_half_q_half_kernelILi1ELi140ELb1ELb1ELi32EEvPK6__halfPKjS4_S2_PS0_iiiiPKtS7_iiiiiibS2_i --------------------------
	.section	.nv.shared._Z23gemm_half_q_half_kernelILi1ELi140ELb1ELb1ELi32EEvPK6__halfPKjS4_S2_PS0_iiiiPKtS7_iiiiiibS2_i,"aw",@nobits
	.sectionflags	@""
	.align	2
.nv.shared._Z23gemm_half_q_half_kernelILi1ELi140ELb1ELb1ELi32EEvPK6__halfPKjS4_S2_PS0_iiiiPKtS7_iiiiiibS2_i:
	.zero		1088


//--------------------- .nv.shared._Z23gemm_half_q_half_kernelILi1ELi20ELb1ELb1ELi32EEvPK6__halfPKjS4_S2_PS0_iiiiPKtS7_iiiiiibS2_i --------------------------
	.section	.nv.shared._Z23gemm_half_q_half_kernelILi1ELi20ELb1ELb1ELi32EEvPK6__halfPKjS4_S2_PS0_iiiiPKtS7_iiiiiibS2_i,"aw",@nobits
	.sectionflags	@""
	.align	2
.nv.shared._Z23gemm_half_q_half_kernelILi1ELi20ELb1ELb1ELi32EEvPK6__halfPKjS4_S2_PS0_iiiiPKtS7_iiiiiibS2_i:
	.zero		1088


//--------------------- .nv.shared._Z23gemm_half_q_half_kernelILi1ELi38ELb1ELb1ELi32EEvPK6__halfPKjS4_S2_PS0_iiiiPKtS7_iiiiiibS2_i --------------------------
	.section	.nv.shared._Z23gemm_half_q_half_kernelILi1ELi38ELb1ELb1ELi32EEvPK6__halfPKjS4_S2_PS0_iiiiPKtS7_iiiiiibS2_i,"aw",@nobits
	.sectionflags	@""
	.align	2
.nv.shared._Z23gemm_half_q_half_kernelILi1ELi38ELb1ELb1ELi32EEvPK6__halfPKjS4_S2_PS0_iiiiPKtS7_iiiiiibS2_i:
	.zero		1088


//--------------------- .nv.shared._Z23gemm_half_q_half_kernelILi1ELi128ELb1ELb1ELi32EEvPK6__halfPKjS4_S2_PS0_iiiiPKtS7_iiiiiibS2_i --------------------------
	.section	.nv.shared._Z23gemm_half_q_half_kernelILi1ELi128ELb1ELb1ELi32EEvPK6__halfPKjS4_S2_PS0_iiiiPKtS7_iiiiiibS2_i,"aw",@nobits
	.sectionflags	@""
	.align	2
.nv.shared._Z23gemm_half_q_half_kernelILi1ELi128ELb1ELb1ELi32EEvPK6__halfPKjS4_S2_PS0_iiiiPKtS7_iiiiiibS2_i:
	.zero		1088


//--------------------- .nv.constant0._Z23gemm_half_q_half_kernelILi4ELi190ELb1ELb1ELi64EEvPK6__halfPKjS4_S2_PS0_iiiiPKtS7_iiiiiibS2_i --------------------------
	.section	.nv.constant0._Z23gemm_half_q_half_kernelILi4ELi190ELb1ELb1ELi64EEvPK6__halfPKjS4_S2_PS0_iiiiPKtS7_iiiiiibS2_i,"a",@progbits
	.sectionflags	@""
	.align	4
.nv.constant0._Z23gemm_half_q_half_kernelILi4ELi190ELb1ELb1ELi64EEvPK6__halfPKjS4_S2_PS0_iiiiPKtS7_iiiiiibS2_i:
	.zero		644


//--------------------- .nv.constant0._Z23gemm_half_q_half_kernelILi4ELi160ELb1ELb1ELi64EEvPK6__halfPKjS4_S2_PS0_iiiiPKtS7_iiiiiibS2_i --------------------------
	.section	.nv.constant0._Z23gemm_half_q_half_kernelILi4ELi160ELb1ELb1ELi64EEvPK6__halfPKjS4_S2_PS0_iiiiPKtS7_iiiiiibS2_i,"a",@progbits
	.sectionflags	@""
	.align	4
.nv.constant0._Z23gemm_half_q_half_kernelILi4ELi160ELb1ELb1ELi64EEvPK6__halfPKjS4_S2_PS0_iiiiPKtS7_iiiiiibS2_i:
	.zero		644


//--------------------- .nv.constant0._Z23gemm_half_q_half_kernelILi4ELi40ELb1ELb1ELi64EEvPK6__halfPKjS4_S2_PS0_iiiiPKtS7_iiiiiibS2_i --------------------------
	.section	.nv.constant0._Z23gemm_half_q_half_kernelILi4ELi40ELb1ELb1ELi64EEvPK6__halfPKjS4_S2_PS0_iiiiPKtS7_iiiiiibS2_i,"a",@progbits
	.sectionflags	@""
	.align	4
.nv.constant0._Z23gemm_half_q_half_kernelILi4ELi40ELb1ELb1ELi64EEvPK6__halfPKjS4_S2_PS0_iiiiPKtS7_iiiiiibS2_i:
	.zero		644


//--------------------- .nv.constant0._Z23gemm_half_q_half_kernelILi4ELi10ELb1ELb1ELi64EEvPK6__halfPKjS4_S2_PS0_iiiiPKtS7_iiiiiibS2_i --------------------------
	.section	.nv.constant0._Z23gemm_half_q_half_kernelILi4ELi10ELb1ELb1ELi64EEvPK6__halfPKjS4_S2_PS0_iiiiPKtS7_iiiiiibS2_i,"a",@progbits
	.sectionflags	@""
	.align	4
.nv.constant0._Z23gemm_half_q_half_kernelILi4ELi10ELb1ELb1ELi64EEvPK6__halfPKjS4_S2_PS0_iiiiPKtS7_iiiiiibS2_i:
	.zero		644


//--------------------- .nv.constant0._Z23gemm_half_q_half_kernelILi4ELi172ELb1ELb1ELi64EEvPK6__halfPKjS4_S2_PS0_iiiiPKtS7_iiiiiibS2_i --------------------------
	.section	.nv.constant0._Z23gemm_half_q_half_kernelILi4ELi172ELb1ELb1ELi64EEvPK6__halfPKjS4_S2_PS0_iiiiPKtS7_iiiiiibS2_i,"a",@progbits
	.sectionflags	@""
	.align	4
.nv.constant0._Z23gemm_half_q_half_kernelILi4ELi172ELb1ELb1ELi64EEvPK6__halfPKjS4_S2_PS0_iiiiPKtS7_iiiiiibS2_i:
	.zero		644


//--------------------- .nv.constant0._Z23gemm_half_q_half_kernelILi4ELi176ELb1ELb1ELi64EEvPK6__halfPKjS4_S2_PS0_iiiiPKtS7_iiiiiibS2_i --------------------------
	.section	.nv.constant0._Z23gemm_half_q_half_kernelILi4ELi176ELb1ELb1ELi64EEvPK6__halfPKjS4_S2_PS0_iiiiPKtS7_iiiiiibS2_i,"a",@progbits
	.sectionflags	@""
	.align	4
.nv.constant0._Z23gemm_half_q_half_kernelILi4ELi176ELb1ELb1ELi64EEvPK6__halfPKjS4_S2_PS0_iiiiPKtS7_iiiiiibS2_i:
	.zero		644


//--------------------- .nv.constant0._Z23gemm_half_q_half_kernelILi4ELi152ELb1ELb1ELi64EEvPK6__halfPKjS4_S2_PS0_iiiiPKtS7_iiiiiibS2_i --------------------------
	.section	.nv.constant0._Z23gemm_half_q_half_kernelILi4ELi152ELb1ELb1ELi64EEvPK6__halfPKjS4_S2_PS0_iiiiPKtS7_iiiiiibS2_i,"a",@progbits
	.sectionflags	@""
	.align	4
.nv.constant0._Z23gemm_half_q_half_kernelILi4ELi152ELb1ELb1ELi64EEvPK6__halfPKjS4_S2_PS0_iiiiPKtS7_iiiiiibS2_i:
	.zero		644


//--------------------- .nv.constant0._Z23gemm_half_q_half_kernelILi4ELi140ELb1ELb1ELi64EEvPK6__halfPKjS4_S2_PS0_iiiiPKtS7_iiiiiibS2_i --------------------------
	.section	.nv.constant0._Z23gemm_half_q_half_kernelILi4ELi140ELb1ELb1ELi64EEvPK6__halfPKjS4_S2_PS0_iiiiPKtS7_iiiiiibS2_i,"a",@progbits
	.sectionflags	@""
	.align	4
.nv.constant0._Z23gemm_half_q_half_kernelILi4ELi140ELb1ELb1ELi64EEvPK6__halfPKjS4_S2_PS0_iiiiPKtS7_iiiiiibS2_i:
	.zero		644


//--------------------- .nv.constant0._Z23gemm_half_q_half_kernelILi4ELi20ELb1ELb1ELi64EEvPK6__halfPKjS4_S2_PS0_iiiiPKtS7_iiiiiibS2_i --------------------------
	.section	.nv.constant0._Z23gemm_half_q_half_kernelILi4ELi20ELb1ELb1ELi64EEvPK6__halfPKjS4_S2_PS0_iiiiPKtS7_iiiiiibS2_i,"a",@progbits
	.sectionflags	@""
	.align	4
.nv.constant0._Z23gemm_half_q_half_kernelILi4ELi20ELb1ELb1ELi64EEvPK6__halfPKjS4_S2_PS0_iiiiPKtS7_iiiiiibS2_i:
	.zero		644


//--------------------- .nv.constant0._Z23gemm_half_q_half_kernelILi4ELi38ELb1ELb1ELi64EEvPK6__halfPKjS4_S2_PS0_iiiiPKtS7_iiiiiibS2_i --------------------------
	.section	.nv.constant0._Z23gemm_half_q_half_kernelILi4ELi38ELb1ELb1ELi64EEvPK6__halfPKjS4_S2_PS0_iiiiPKtS7_iiiiiibS2_i,"a",@progbits
	.sectionflags	@""
	.align	4
.nv.constant0._Z23gemm_half_q_half_kernelILi4ELi38ELb1ELb1ELi64EEvPK6__halfPKjS4_S2_PS0_iiiiPKtS7_iiiiiibS2_i:
	.zero		644


//--------------------- .nv.constant0._Z23gemm_half_q_half_kernelILi4ELi128ELb1ELb1ELi64EEvPK6__halfPKjS4_S2_PS0_iiiiPKtS7_iiiiiibS2_i --------------------------
	.section	.nv.constant0._Z23gemm_half_q_half_kernelILi4ELi128ELb1ELb1ELi64EEvPK6__halfPKjS4_S2_PS0_iiiiPKtS7_iiiiiibS2_i,"a",@progbits
	.sectionflags	@""
	.align	4
.nv.constant0._Z23gemm_half_q_half_kernelILi4ELi128ELb1ELb1ELi64EEvPK6__halfPKjS4_S2_PS0_iiiiPKtS7_iiiiiibS2_i:
	.zero		644


//--------------------- .nv.constant0._Z23gemm_half_q_half_kernelILi4ELi190ELb1ELb1ELi32EEvPK6__halfPKjS4_S2_PS0_iiiiPKtS7_iiiiiibS2_i --------------------------
	.section	.nv.constant0._Z23gemm_half_q_half_kernelILi4ELi190ELb1ELb1ELi32EEvPK6__halfPKjS4_S2_PS0_iiiiPKtS7_iiiiiibS2_i,"a",@progbits
	.sectionflags	@""
	.align	4
.nv.constant0._Z23gemm_half_q_half_kernelILi4ELi190ELb1ELb1ELi32EEvPK6__halfPKjS4_S2_PS0_iiiiPKtS7_iiiiiibS2_i:
	.zero		644


//--------------------- .nv.constant0._Z23gemm_half_q_half_kernelILi4ELi160ELb1ELb1ELi32EEvPK6__halfPKjS4_S2_PS0_iiiiPKtS7_iiiiiibS2_i --------------------------
	.section	.nv.constant0._Z23gemm_half_q_half_kernelILi4ELi160ELb1ELb1ELi32EEvPK6__halfPKjS4_S2_PS0_iiiiPKtS7_iiiiiibS2_i,"a",@progbits
	.sectionflags	@""
	.align	4
.nv.constant0._Z23gemm_half_q_half_kernelILi4ELi160ELb1ELb1ELi32EEvPK6__halfPKjS4_S2_PS0_iiiiPKtS7_iiiiiibS2_i:
	.zero		644


//--------------------- .nv.constant0._Z23gemm_half_q_half_kernelILi4ELi40ELb1ELb1ELi32EEvPK6__halfPKjS4_S2_PS0_iiiiPKtS7_iiiiiibS2_i --------------------------
	.section	.nv.constant0._Z23gemm_half_q_half_kernelILi4ELi40ELb1ELb1ELi32EEvPK6__halfPKjS4_S2_PS0_iiiiPKtS7_iiiiiibS2_i,"a",@progbits
	.sectionflags	@""
	.align	4
.nv.constant0._Z23gemm_half_q_half_kernelILi4ELi40ELb1ELb1ELi32EEvPK6__halfPKjS4_S2_PS0_iiiiPKtS7_iiiiiibS2_i:
	.zero		644


//--------------------- .nv.constant0._Z23gemm_half_q_half_kernelILi4ELi10ELb1ELb1ELi32EEvPK6__halfPKjS4_S2_PS0_iiiiPKtS7_iiiiiibS2_i --------------------------
	.section	.nv.constant0._Z23gemm_half_q_half_kernelILi4ELi10ELb1ELb1ELi32EEvPK6__halfPKjS4_S2_PS0_iiiiPKtS7_iiiiiibS2_i,"a",@progbits
	.sectionflags	@""
	.align	4
.nv.constant0._Z23gemm_half_q_half_kernelILi4ELi10ELb1ELb1ELi32EEvPK6__halfPKjS4_S2_PS0_iiiiPKtS7_iiiiiibS2_i:
	.zero		644


//--------------------- .nv.constant0._Z23gemm_half_q_half_kernelILi4ELi172ELb1ELb1ELi32EEvPK6__halfPKjS4_S2_PS0_iiiiPKtS7_iiiiiibS2_i --------------------------
	.section	.nv.constant0._Z23gemm_half_q_half_kernelILi4ELi172ELb1ELb1ELi32EEvPK6__halfPKjS4_S2_PS0_iiiiPKtS7_iiiiiibS2_i,"a",@progbits
	.sectionflags	@""
	.align	4
.nv.constant0._Z23gemm_half_q_half_kernelILi4ELi172ELb1ELb1ELi32EEvPK6__halfPKjS4_S2_PS0_iiiiPKtS7_iiiiiibS2_i:
	.zero		644


//--------------------- .nv.constant0._Z23gemm_half_q_half_kernelILi4ELi176ELb1ELb1ELi32EEvPK6__halfPKjS4_S2_PS0_iiiiPKtS7_iiiiiibS2_i --------------------------
	.section	.nv.constant0._Z23gemm_half_q_half_kernelILi4ELi176ELb1ELb1ELi32EEvPK6__halfPKjS4_S2_PS0_iiiiPKtS7_iiiiiibS2_i,"a",@progbits
	.sectionflags	@""
	.align	4
.nv.constant0._Z23gemm_half_q_half_kernelILi4ELi176ELb1ELb1ELi32EEvPK6__halfPKjS4_S2_PS0_iiiiPKtS7_iiiiiibS2_i:
	.zero		644


//--------------------- .nv.constant0._Z23gemm_half_q_half_kernelILi4ELi152ELb1ELb1ELi32EEvPK6__halfPKjS4_S2_PS0_iiiiPKtS7_iiiiiibS2_i --------------------------
	.section	.nv.constant0._Z23gemm_half_q_half_kernelILi4ELi152ELb1ELb1ELi32EEvPK6__halfPKjS4_S2_PS0_iiiiPKtS7_iiiiiibS2_i,"a",@progbits
	.sectionflags	@""
	.align	4
.nv.constant0._Z23gemm_half_q_half_kernelILi4ELi152ELb1ELb1ELi32EEvPK6__halfPKjS4_S2_PS0_iiiiPKtS7_iiiiiibS2_i:
	.zero		644


//--------------------- .nv.constant0._Z23gemm_half_q_half_kernelILi4ELi140ELb1ELb1ELi32EEvPK6__halfPKjS4_S2_PS0_iiiiPKtS7_iiiiiibS2_i --------------------------
	.section	.nv.constant0._Z23gemm_half_q_half_kernelILi4ELi140ELb1ELb1ELi32EEvPK6__halfPKjS4_S2_PS0_iiiiPKtS7_iiiiiibS2_i,"a",@progbits
	.sectionflags	@""
	.align	4
.nv.constant0._Z23gemm_half_q_half_kernelILi4ELi140ELb1ELb1ELi32EEvPK6__halfPKjS4_S2_PS0_iiiiPKtS7_iiiiiibS2_i:
	.zero		644


//--------------------- .nv.constant0._Z23gemm_half_q_half_kernelILi4ELi20ELb1ELb1ELi32EEvPK6__halfPKjS4_S2_PS0_iiiiPKtS7_iiiiiibS2_i --------------------------
	.section	.nv.constant0._Z23gemm_half_q_half_kernelILi4ELi20ELb1ELb1ELi32EEvPK6__halfPKjS4_S2_PS0_iiiiPKtS7_iiiiiibS2_i,"a",@progbits
	.sectionflags	@""
	.align	4
.nv.constant0._Z23gemm_half_q_half_kernelILi4ELi20ELb1ELb1ELi32EEvPK6__halfPKjS4_S2_PS0_iiiiPKtS7_iiiiiibS2_i:
	.zero		644


//--------------------- .nv.constant0._Z23gemm_half_q_half_kernelILi4ELi38ELb1ELb1ELi32EEvPK6__halfPKjS4_S2_PS0_iiiiPKtS7_iiiiiibS2_i --------------------------
	.section	.nv.constant0._Z23gemm_half_q_half_kernelILi4ELi38ELb1ELb1ELi32EEvPK6__halfPKjS4_S2_PS0_iiiiPKtS7_iiiiiibS2_i,"a",@progbits
	.sectionflags	@""
	.align	4
.nv.constant0._Z23gemm_half_q_half_kernelILi4ELi38ELb1ELb1ELi32EEvPK6__halfPKjS4_S2_PS0_iiiiPKtS7_iiiiiibS2_i:
	.zero		644


//--------------------- .nv.constant0._Z23gemm_half_q_half_kernelILi4ELi128ELb1ELb1ELi32EEvPK6__halfPKjS4_S2_PS0_iiiiPKtS7_iiiiiibS2_i --------------------------
	.section	.nv.constant0._Z23gemm_half_q_half_kernelILi4ELi128ELb1ELb1ELi32EEvPK6__halfPKjS4_S2_PS0_iiiiPKtS7_iiiiiibS2_i,"a",@progbits
	.sectionflags	@""
	.align	4
.nv.constant0._Z23gemm_half_q_half_kernelILi4ELi128ELb1ELb1ELi32EEvPK6__halfPKjS4_S2_PS0_iiiiPKtS7_iiiiiibS2_i:
	.zero		644


//--------------------- .nv.constant0._Z23gemm_half_q_half_kernelILi3ELi190ELb1ELb1ELi64EEvPK6__halfPKjS4_S2_PS0_iiiiPKtS7_iiiiiibS2_i --------------------------
	.section	.nv.constant0._Z23gemm_half_q_half_kernelILi3ELi190ELb1ELb1ELi64EEvPK6__halfPKjS4_S2_PS0_iiiiPKtS7_iiiiiibS2_i,"a",@progbits
	.sectionflags	@""
	.align	4
.nv.constant0._Z23gemm_half_q_half_kernelILi3ELi190ELb1ELb1ELi64EEvPK6__halfPKjS4_S2_PS0_iiiiPKtS7_iiiiiibS2_i:
	.zero		644


//--------------------- .nv.constant0._Z23gemm_half_q_half_kernelILi3ELi160ELb1ELb1ELi64EEvPK6__halfPKjS4_S2_PS0_iiiiPKtS7_iiiiiibS2_i --------------------------
	.section	.nv.constant0._Z23gemm_half_q_half_kernelILi3ELi160ELb1ELb1ELi64EEvPK6__halfPKjS4_S2_PS0_iiiiPKtS7_iiiiiibS2_i,"a",@progbits
	.sectionflags	@""
	.align	4
.nv.constant0._Z23gemm_half_q_half_kernelILi3ELi160ELb1ELb1ELi64EEvPK6__halfPKjS4_S2_PS0_iiiiPKtS7_iiiiiibS2_i:
	.zero		644


//--------------------- .nv.constant0._Z23gemm_half_q_half_kernelILi3ELi40ELb1ELb1ELi64EEvPK6__halfPKjS4_S2_PS0_iiiiPKtS7_iiiiiibS2_i --------------------------
	.section	.nv.constant0._Z23gemm_half_q_half_kernelILi3ELi40ELb1ELb1ELi64EEvPK6__halfPKjS4_S2_PS0_iiiiPKtS7_iiiiiibS2_i,"a",@progbits
	.sectionflags	@""
	.align	4
.nv.constant0._Z23gemm_half_q_half_kernelILi3ELi40ELb1ELb1ELi64EEvPK6__halfPKjS4_S2_PS0_iiiiPKtS7_iiiiiibS2_i:
	.zero		644


//--------------------- .nv.constant0._Z23gemm_half_q_half_kernelILi3ELi10ELb1ELb1ELi64EEvPK6__halfPKjS4_S2_PS0_iiiiPKtS7_iiiiiibS2_i --------------------------
	.section	.nv.constant0._Z23gemm_half_q_half_kernelILi3ELi10ELb1ELb1ELi64EEvPK6__halfPKjS4_S2_PS0_iiiiPKtS7_iiiiiibS2_i,"a",@progbits
	.sectionflags	@""
	.align	4
.nv.constant0._Z23gemm_half_q_half_kernelILi3ELi10ELb1ELb1ELi64EEvPK6__halfPKjS4_S2_PS0_iiiiPKtS7_iiiiiibS2_i:
	.zero		644


//--------------------- .nv.constant0._Z23gemm_half_q_half_kernelILi3ELi172ELb1ELb1ELi64EEvPK6__halfPKjS4_S2_PS0_iiiiPKtS7_iiiiiibS2_i --------------------------
	.section	.nv.constant0._Z23gemm_half_q_half_kernelILi3ELi172ELb1ELb1ELi64EEvPK6__halfPKjS4_S2_PS0_iiiiPKtS7_iiiiiibS2_i,"a",@progbits
	.sectionflags	@""
	.align	4
.nv.constant0._Z23gemm_half_q_half_kernelILi3ELi172ELb1ELb1ELi64EEvPK6__halfPKjS4_S2_PS0_iiiiPKtS7_iiiiiibS2_i:
	.zero		644


//--------------------- .nv.constant0._Z23gemm_half_q_half_kernelILi3ELi176ELb1ELb1ELi64EEvPK6__halfPKjS4_S2_PS0_iiiiPKtS7_iiiiiibS2_i --------------------------
	.section	.nv.constant0._Z23gemm_half_q_half_kernelILi3ELi176ELb1ELb1ELi64EEvPK6__halfPKjS4_S2_PS0_iiiiPKtS7_iiiiiibS2_i,"a",@progbits
	.sectionflags	@""
	.align	4
.nv.constant0._Z23gemm_half_q_half_kernelILi3ELi176ELb1ELb1ELi64EEvPK6__halfPKjS4_S2_PS0_iiiiPKtS7_iiiiiibS2_i:
	.zero		644


//--------------------- .nv.constant0._Z23gemm_half_q_half_kernelILi3ELi152ELb1ELb1ELi64EEvPK6__halfPKjS4_S2_PS0_iiiiPKtS7_iiiiiibS2_i --------------------------
	.section	.nv.constant0._Z23gemm_half_q_half_kernelILi3ELi152ELb1ELb1ELi64EEvPK6__halfPKjS4_S2_PS0_iiiiPKtS7_iiiiiibS2_i,"a",@progbits
	.sectionflags	@""
	.align	4
.nv.constant0._Z23gemm_half_q_half_kernelILi3ELi152ELb1ELb1ELi64EEvPK6__halfPKjS4_S2_PS0_iiiiPKtS7_iiiiiibS2_i:
	.zero		644


//--------------------- .nv.constant0._Z23gemm_half_q_half_kernelILi3ELi140ELb1ELb1ELi64EEvPK6__halfPKjS4_S2_PS0_iiiiPKtS7_iiiiiibS2_i --------------------------
	.section	.nv.constant0._Z23gemm_half_q_half_kernelILi3ELi140ELb1ELb1ELi64EEvPK6__halfPKjS4_S2_PS0_iiiiPKtS7_iiiiiibS2_i,"a",@progbits
	.sectionflags	@""
	.align	4
.nv.constant0._Z23gemm_half_q_half_kernelILi3ELi140ELb1ELb1ELi64EEvPK6__halfPKjS4_S2_PS0_iiiiPKtS7_iiiiiibS2_i:
	.zero		644


//--------------------- .nv.constant0._Z23gemm_half_q_half_kernelILi3ELi20ELb1ELb1ELi64EEvPK6__halfPKjS4_S2_PS0_iiiiPKtS7_iiiiiibS2_i --------------------------
	.section	.nv.constant0._Z23gemm_half_q_half_kernelILi3ELi20ELb1ELb1ELi64EEvPK6__halfPKjS4_S2_PS0_iiiiPKtS7_iiiiiibS2_i,"a",@progbits
	.sectionflags	@""
	.align	4
.nv.constant0._Z23gemm_half_q_half_kernelILi3ELi20ELb1ELb1ELi64EEvPK6__halfPKjS4_S2_PS0_iiiiPKtS7_iiiiiibS2_i:
	.zero		644


//--------------------- .nv.constant0._Z23gemm_half_q_half_kernelILi3ELi38ELb1ELb1ELi64EEvPK6__halfPKjS4_S2_PS0_iiiiPKtS7_iiiiiibS2_i --------------------------
	.section	.nv.constant0._Z23gemm_half_q_half_kernelILi3ELi38ELb1ELb1ELi64EEvPK6__halfPKjS4_S2_PS0_iiiiPKtS7_iiiiiibS2_i,"a",@progbits
	.sectionflags	@""
	.align	4
.nv.constant0._Z23gemm_half_q_half_kernelILi3ELi38ELb1ELb1ELi64EEvPK6__halfPKjS4_S2_PS0_iiiiPKtS7_iiiiiibS2_i:
	.zero		644


//--------------------- .nv.constant0._Z23gemm_half_q_half_kernelILi3ELi128ELb1ELb1ELi64EEvPK6__halfPKjS4_S2_PS0_iiiiPKtS7_iiiiiibS2_i --------------------------
	.section	.nv.constant0._Z23gemm_half_q_half_kernelILi3ELi128ELb1ELb1ELi64EEvPK6__halfPKjS4_S2_PS0_iiiiPKtS7_iiiiiibS2_i,"a",@progbits
	.sectionflags	@""
	.align	4
.nv.constant0._Z23gemm_half_q_half_kernelILi3ELi128ELb1ELb1ELi64EEvPK6__halfPKjS4_S2_PS0_iiiiPKtS7_iiiiiibS2_i:
	.zero		644


//--------------------- .nv.constant0._Z23gemm_half_q_half_kernelILi3ELi190ELb1ELb1ELi32EEvPK6__halfPKjS4_S2_PS0_iiiiPKtS7_iiiiiibS2_i --------------------------
	.section	.nv.constant0._Z23gemm_half_q_half_kernelILi3ELi190ELb1ELb1ELi32EEvPK6__halfPKjS4_S2_PS0_iiiiPKtS7_iiiiiibS2_i,"a",@progbits
	.sectionflags	@""
	.align	4
.nv.constant0._Z23gemm_half_q_half_kernelILi3ELi190ELb1ELb1ELi32EEvPK6__halfPKjS4_S2_PS0_iiiiPKtS7_iiiiiibS2_i:
	.zero		644


//--------------------- .nv.constant0._Z23gemm_half_q_half_kernelILi3ELi160ELb1ELb1ELi32EEvPK6__halfPKjS4_S2_PS0_iiiiPKtS7_iiiiiibS2_i --------------------------
	.section	.nv.constant0._Z23gemm_half_q_half_kernelILi3ELi160ELb1ELb1ELi32EEvPK6__halfPKjS4_S2_PS0_iiiiPKtS7_iiiiiibS2_i,"a",@progbits
	.sectionflags	@""
	.align	4
.nv.constant0._Z23gemm_half_q_half_kernelILi3ELi160ELb1ELb1ELi32EEvPK6__halfPKjS4_S2_PS0_iiiiPKtS7_iiiiiibS2_i:
	.zero		644


//--------------------- .nv.constant0._Z23gemm_half_q_half_kernelILi3ELi40ELb1ELb1ELi32EEvPK6__halfPKjS4_S2_PS0_iiiiPKtS7_iiiiiibS2_i --------------------------
	.section	.nv.constant0._Z23gemm_half_q_half_kernelILi3ELi40ELb1ELb1ELi32EEvPK6__halfPKjS4_S2_PS0_iiiiPKtS7_iiiiiibS2_i,"a",@progbits
	.sectionflags	@""
	.align	4
.nv.constant0._Z23gemm_half_q_half_kernelILi3ELi40ELb1ELb1ELi32EEvPK6__halfPKjS4_S2_PS0_iiiiPKtS7_iiiiiibS2_i:
	.zero		644


//--------------------- .nv.constant0._Z23gemm_half_q_half_kernelILi3ELi10ELb1ELb1ELi32EEvPK6__halfPKjS4_S2_PS0_iiiiPKtS7_iiiiiibS2_i --------------------------
	.section	.nv.constant0._Z23gemm_half_q_half_kernelILi3ELi10ELb1ELb1ELi32EEvPK6__halfPKjS4_S2_PS0_iiiiPKtS7_iiiiiibS2_i,"a",@progbits
	.sectionflags	@""
	.align	4
.nv.constant0._Z23gemm_half_q_half_kernelILi3ELi10ELb1ELb1ELi32EEvPK6__halfPKjS4_S2_PS0_iiiiPKtS7_iiiiiibS2_i:
	.zero		644


//--------------------- .nv.constant0._Z23gemm_half_q_half_kernelILi3ELi172ELb1ELb1ELi32EEvPK6__halfPKjS4_S2_PS0_iiiiPKtS7_iiiiiibS2_i --------------------------
	.section	.nv.constant0._Z23gemm_half_q_half_kernelILi3ELi172ELb1ELb1ELi32EEvPK6__halfPKjS4_S2_PS0_iiiiPKtS7_iiiiiibS2_i,"a",@progbits
	.sectionflags	@""
	.align	4
.nv.constant0._Z23gemm_half_q_half_kernelILi3ELi172ELb1ELb1ELi32EEvPK6__halfPKjS4_S2_PS0_iiiiPKtS7_iiiiiibS2_i:
	.zero		644


//--------------------- .nv.constant0._Z23gemm_half_q_half_kernelILi3ELi176ELb1ELb1ELi32EEvPK6__halfPKjS4_S2_PS0_iiiiPKtS7_iiiiiibS2_i --------------------------
	.section	.nv.constant0._Z23gemm_half_q_half_kernelILi3ELi176ELb1ELb1ELi32EEvPK6__halfPKjS4_S2_PS0_iiiiPKtS7_iiiiiibS2_i,"a",@progbits
	.sectionflags	@""
	.align	4
.nv.constant0._Z23gemm_half_q_half_kernelILi3ELi176ELb1ELb1ELi32EEvPK6__halfPKjS4_S2_PS0_iiiiPKtS7_iiiiiibS2_i:
	.zero		644


//--------------------- .nv.constant0._Z23gemm_half_q_half_kernelILi3ELi152ELb1ELb1ELi32EEvPK6__halfPKjS4_S2_PS0_iiiiPKtS7_iiiiiibS2_i --------------------------
	.section	.nv.constant0._Z23gemm_half_q_half_kernelILi3ELi152ELb1ELb1ELi32EEvPK6__halfPKjS4_S2_PS0_iiiiPKtS7_iiiiiibS2_i,"a",@progbits
	.sectionflags	@""
	.align	4
.nv.constant0._Z23gemm_half_q_half_kernelILi3ELi152ELb1ELb1ELi32EEvPK6__halfPKjS4_S2_PS0_iiiiPKtS7_iiiiiibS2_i:
	.zero		644


//--------------------- .nv.constant0._Z23gemm_half_q_half_kernelILi3ELi140ELb1ELb1ELi32EEvPK6__halfPKjS4_S2_PS0_iiiiPKtS7_iiiiiibS2_i --------------------------
	.section	.nv.constant0._Z23gemm_half_q_half_kernelILi3ELi140ELb1ELb1ELi32EEvPK6__halfPKjS4_S2_PS0_iiiiPKtS7_iiiiiibS2_i,"a",@progbits
	.sectionflags	@""
	.align	4
.nv.constant0._Z23gemm_half_q_half_kernelILi3ELi140ELb1ELb1ELi32EEvPK6__halfPKjS4_S2_PS0_iiiiPKtS7_iiiiiibS2_i:
	.zero		644


//--------------------- .nv.constant0._Z23gemm_half_q_half_kernelILi3ELi20ELb1ELb1ELi32EEvPK6__halfPKjS4_S2_PS0_iiiiPKtS7_iiiiiibS2_i --------------------------
	.section	.nv.constant0._Z23gemm_half_q_half_kernelILi3ELi20ELb1ELb1ELi32EEvPK6__halfPKjS4_S2_PS0_iiiiPKtS7_iiiiiibS2_i,"a",@progbits
	.sectionflags	@""
	.align	4
.nv.constant0._Z23gemm_half_q_half_kernelILi3ELi20ELb1ELb1ELi32EEvPK6__halfPKjS4_S2_PS0_iiiiPKtS7_iiiiiibS2_i:
	.zero		644


//--------------------- .nv.constant0._Z23gemm_half_q_half_kernelILi3ELi38ELb1ELb1ELi32EEvPK6__halfPKjS4_S2_PS0_iiiiPKtS7_iiiiiibS2_i --------------------------
	.section	.nv.constant0._Z23gemm_half_q_half_kernelILi3ELi38ELb1ELb1ELi32EEvPK6__halfPKjS4_S2_PS0_iiiiPKtS7_iiiiiibS2_i,"a",@progbits
	.sectionflags	@""
	.align	4
.nv.constant0._Z23gemm_half_q_half_kernelILi3ELi38ELb1ELb1ELi32EEvPK6__halfPKjS4_S2_PS0_iiiiPKtS7_iiiiiibS2_i:
	.zero		644


//--------------------- .nv.constant0._Z23gemm_half_q_half_kernelILi3ELi128ELb1ELb1ELi32EEvPK6__halfPKjS4_S2_PS0_iiiiPKtS7_iiiiiibS2_i --------------------------
	.section	.nv.constant0._Z23gemm_half_q_half_kernelILi3ELi128ELb1ELb1ELi32EEvPK6__halfPKjS4_S2_PS0_iiiiPKtS7_iiiiiibS2_i,"a",@progbits
	.sectionflags	@""
	.align	4
.nv.constant0._Z23gemm_half_q_half_kernelILi3ELi128ELb1ELb1ELi32EEvPK6__halfPKjS4_S2_PS0_iiiiPKtS7_iiiiiibS2_i:
	.zero		644


//--------------------- .nv.constant0._Z23gemm_half_q_half_kernelILi2ELi190ELb1ELb1ELi64EEvPK6__halfPKjS4_S2_PS0_iiiiPKtS7_iiiiiibS2_i --------------------------
	.section	.nv.constant0._Z23gemm_half_q_half_kernelILi2ELi190ELb1ELb1ELi64EEvPK6__halfPKjS4_S2_PS0_iiiiPKtS7_iiiiiibS2_i,"a",@progbits
	.sectionflags	@""
	.align	4
.nv.constant0._Z23gemm_half_q_half_kernelILi2ELi190ELb1ELb1ELi64EEvPK6__halfPKjS4_S2_PS0_iiiiPKtS7_iiiiiibS2_i:
	.zero		644


//--------------------- .nv.constant0._Z23gemm_half_q_half_kernelILi2ELi160ELb1ELb1ELi64EEvPK6__halfPKjS4_S2_PS0_iiiiPKtS7_iiiiiibS2_i --------------------------
	.section	.nv.constant0._Z23gemm_half_q_half_kernelILi2ELi160ELb1ELb1ELi64EEvPK6__halfPKjS4_S2_PS0_iiiiPKtS7_iiiiiibS2_i,"a",@progbits
	.sectionflags	@""
	.align	4
.nv.constant0._Z23gemm_half_q_half_kernelILi2ELi160ELb1ELb1ELi64EEvPK6__halfPKjS4_S2_PS0_iiiiPKtS7_iiiiiibS2_i:
	.zero		644


//--------------------- .nv.constant0._Z23gemm_half_q_half_kernelILi2ELi40ELb1ELb1ELi64EEvPK6__halfPKjS4_S2_PS0_iiiiPKtS7_iiiiiibS2_i --------------------------
	.section	.nv.constant0._Z23gemm_half_q_half_kernelILi2ELi40ELb1ELb1ELi64EEvPK6__halfPKjS4_S2_PS0_iiiiPKtS7_iiiiiibS2_i,"a",@progbits
	.sectionflags	@""
	.align	4
.nv.constant0._Z23gemm_half_q_half_kernelILi2ELi40ELb1ELb1ELi64EEvPK6__halfPKjS4_S2_PS0_iiiiPKtS7_iiiiiibS2_i:
	.zero		644


//--------------------- .nv.constant0._Z23gemm_half_q_half_kernelILi2ELi10ELb1ELb1ELi64EEvPK6__halfPKjS4_S2_PS0_iiiiPKtS7_iiiiiibS2_i --------------------------
	.section	.nv.constant0._Z23gemm_half_q_half_kernelILi2ELi10ELb1ELb1ELi64EEvPK6__halfPKjS4_S2_PS0_iiiiPKtS7_iiiiiibS2_i,"a",@progbits
	.sectionflags	@""
	.align	4
.nv.constant0._Z23gemm_half_q_half_kernelILi2ELi10ELb1ELb1ELi64EEvPK6__halfPKjS4_S2_PS0_iiiiPKtS7_iiiiiibS2_i:
	.zero		644


//--------------------- .nv.constant0._Z23gemm_half_q_half_kernelILi2ELi172ELb1ELb1ELi64EEvPK6__halfPKjS4_S2_PS0_iiiiPKtS7_iiiiiibS2_i --------------------------
	.section	.nv.constant0._Z23gemm_half_q_half_kernelILi2ELi172ELb1ELb1ELi64EEvPK6__halfPKjS4_S2_PS0_iiiiPKtS7_iiiiiibS2_i,"a",@progbits
	.sectionflags	@""
	.align	4
.nv.constant0._Z23gemm_half_q_half_kernelILi2ELi172ELb1ELb1ELi64EEvPK6__halfPKjS4_S2_PS0_iiiiPKtS7_iiiiiibS2_i:
	.zero		644


//--------------------- .nv.constant0._Z23gemm_half_q_half_kernelILi2ELi176ELb1ELb1ELi64EEvPK6__halfPKjS4_S2_PS0_iiiiPKtS7_iiiiiibS2_i --------------------------
	.section	.nv.constant0._Z23gemm_half_q_half_kernelILi2ELi176ELb1ELb1ELi64EEvPK6__halfPKjS4_S2_PS0_iiiiPKtS7_iiiiiibS2_i,"a",@progbits
	.sectionflags	@""
	.align	4
.nv.constant0._Z23gemm_half_q_half_kernelILi2ELi176ELb1ELb1ELi64EEvPK6__halfPKjS4_S2_PS0_iiiiPKtS7_iiiiiibS2_i:
	.zero		644


//--------------------- .nv.constant0._Z23gemm_half_q_half_kernelILi2ELi152ELb1ELb1ELi64EEvPK6__halfPKjS4_S2_PS0_iiiiPKtS7_iiiiiibS2_i --------------------------
	.section	.nv.constant0._Z23gemm_half_q_half_kernelILi2ELi152ELb1ELb1ELi64EEvPK6__halfPKjS4_S2_PS0_iiiiPKtS7_iiiiiibS2_i,"a",@progbits
	.sectionflags	@""
	.align	4
.nv.constant0._Z23gemm_half_q_half_kernelILi2ELi152ELb1ELb1ELi64EEvPK6__halfPKjS4_S2_PS0_iiiiPKtS7_iiiiiibS2_i:
	.zero		644


//--------------------- .nv.constant0._Z23gemm_half_q_half_kernelILi2ELi140ELb1ELb1ELi64EEvPK6__halfPKjS4_S2_PS0_iiiiPKtS7_iiiiiibS2_i --------------------------
	.section	.nv.constant0._Z23gemm_half_q_half_kernelILi2ELi140ELb1ELb1ELi64EEvPK6__halfPKjS4_S2_PS0_iiiiPKtS7_iiiiiibS2_i,"a",@progbits
	.sectionflags	@""
	.align	4
.nv.constant0._Z23gemm_half_q_half_kernelILi2ELi140ELb1ELb1ELi64EEvPK6__halfPKjS4_S2_PS0_iiiiPKtS7_iiiiiibS2_i:
	.zero		644


//--------------------- .nv.constant0._Z23gemm_half_q_half_kernelILi2ELi20ELb1ELb1ELi64EEvPK6__halfPKjS4_S2_PS0_iiiiPKtS7_iiiiiibS2_i --------------------------
	.section	.nv.constant0._Z23gemm_half_q_half_kernelILi2ELi20ELb1ELb1ELi64EEvPK6__halfPKjS4_S2_PS0_iiiiPKtS7_iiiiiibS2_i,"a",@progbits
	.sectionflags	@""
	.align	4
.nv.constant0._Z23gemm_half_q_half_kernelILi2ELi20ELb1ELb1ELi64EEvPK6__halfPKjS4_S2_PS0_iiiiPKtS7_iiiiiibS2_i:
	.zero		644


//--------------------- .nv.constant0._Z23gemm_half_q_half_kernelILi2ELi38ELb1ELb1ELi64EEvPK6__halfPKjS4_S2_PS0_iiiiPKtS7_iiiiiibS2_i --------------------------
	.section	.nv.constant0._Z23gemm_half_q_half_kernelILi2ELi38ELb1ELb1ELi64EEvPK6__halfPKjS4_S2_PS0_iiiiPKtS7_iiiiiibS2_i,"a",@progbits
	.sectionflags	@""
	.align	4
.nv.constant0._Z23gemm_half_q_half_kernelILi2ELi38ELb1ELb1ELi64EEvPK6__halfPKjS4_S2_PS0_iiiiPKtS7_iiiiiibS2_i:
	.zero		644


//--------------------- .nv.constant0._Z23gemm_half_q_half_kernelILi2ELi128ELb1ELb1ELi64EEvPK6__halfPKjS4_S2_PS0_iiiiPKtS7_iiiiiibS2_i --------------------------
	.section	.nv.constant0._Z23gemm_half_q_half_kernelILi2ELi128ELb1ELb1ELi64EEvPK6__halfPKjS4_S2_PS0_iiiiPKtS7_iiiiiibS2_i,"a",@progbits
	.sectionflags	@""
	.align	4
.nv.constant0._Z23gemm_half_q_half_kernelILi2ELi128ELb1ELb1ELi64EEvPK6__halfPKjS4_S2_PS0_iiiiPKtS7_iiiiiibS2_i:
	.zero		644


//--------------------- .nv.constant0._Z23gemm_half_q_half_kernelILi2ELi190ELb1ELb1ELi32EEvPK6__halfPKjS4_S2_PS0_iiiiPKtS7_iiiiiibS2_i --------------------------
	.section	.nv.constant0._Z23gemm_half_q_half_kernelILi2ELi190ELb1ELb1ELi32EEvPK6__halfPKjS4_S2_PS0_iiiiPKtS7_iiiiiibS2_i,"a",@progbits
	.sectionflags	@""
	.align	4
.nv.constant0._Z23gemm_half_q_half_kernelILi2ELi190ELb1ELb1ELi32EEvPK6__halfPKjS4_S2_PS0_iiiiPKtS7_iiiiiibS2_i:
	.zero		644


//--------------------- .nv.constant0._Z23gemm_half_q_half_kernelILi2ELi160ELb1ELb1ELi32EEvPK6__halfPKjS4_S2_PS0_iiiiPKtS7_iiiiiibS2_i --------------------------
	.section	.nv.constant0._Z23gemm_half_q_half_kernelILi2ELi160ELb1ELb1ELi32EEvPK6__halfPKjS4_S2_PS0_iiiiPKtS7_iiiiiibS2_i,"a",@progbits
	.sectionflags	@""
	.align	4
.nv.constant0._Z23gemm_half_q_half_kernelILi2ELi160ELb1ELb1ELi32EEvPK6__halfPKjS4_S2_PS0_iiiiPKtS7_iiiiiibS2_i:
	.zero		644


//--------------------- .nv.constant0._Z23gemm_half_q_half_kernelILi2ELi40ELb1ELb1ELi32EEvPK6__halfPKjS4_S2_PS0_iiiiPKtS7_iiiiiibS2_i --------------------------
	.section	.nv.constant0._Z23gemm_half_q_half_kernelILi2ELi40ELb1ELb1ELi32EEvPK6__halfPKjS4_S2_PS0_iiiiPKtS7_iiiiiibS2_i,"a",@progbits
	.sectionflags	@""
	.align	4
.nv.constant0._Z23gemm_half_q_half_kernelILi2ELi40ELb1ELb1ELi32EEvPK6__halfPKjS4_S2_PS0_iiiiPKtS7_iiiiiibS2_i:
	.zero		644


//--------------------- .nv.constant0._Z23gemm_half_q_half_kernelILi2ELi10ELb1ELb1ELi32EEvPK6__halfPKjS4_S2_PS0_iiiiPKtS7_iiiiiibS2_i --------------------------
	.section	.nv.constant0._Z23gemm_half_q_half_kernelILi2ELi10ELb1ELb1ELi32EEvPK6__halfPKjS4_S2_PS0_iiiiPKtS7_iiiiiibS2_i,"a",@progbits
	.sectionflags	@""
	.align	4
.nv.constant0._Z23gemm_half_q_half_kernelILi2ELi10ELb1ELb1ELi32EEvPK6__halfPKjS4_S2_PS0_iiiiPKtS7_iiiiiibS2_i:
	.zero		644


//--------------------- .nv.constant0._Z23gemm_half_q_half_kernelILi2ELi172ELb1ELb1ELi32EEvPK6__halfPKjS4_S2_PS0_iiiiPKtS7_iiiiiibS2_i --------------------------
	.section	.nv.constant0._Z23gemm_half_q_half_kernelILi2ELi172ELb1ELb1ELi32EEvPK6__halfPKjS4_S2_PS0_iiiiPKtS7_iiiiiibS2_i,"a",@progbits
	.sectionflags	@""
	.align	4
.nv.constant0._Z23gemm_half_q_half_kernelILi2ELi172ELb1ELb1ELi32EEvPK6__halfPKjS4_S2_PS0_iiiiPKtS7_iiiiiibS2_i:
	.zero		644


//--------------------- .nv.constant0._Z23gemm_half_q_half_kernelILi2ELi176ELb1ELb1ELi32EEvPK6__halfPKjS4_S2_PS0_iiiiPKtS7_iiiiiibS2_i --------------------------
	.section	.nv.constant0._Z23gemm_half_q_half_kernelILi2ELi176ELb1ELb1ELi32EEvPK6__halfPKjS4_S2_PS0_iiiiPKtS7_iiiiiibS2_i,"a",@progbits
	.sectionflags	@""
	.align	4
.nv.constant0._Z23gemm_half_q_half_kernelILi2ELi176ELb1ELb1ELi32EEvPK6__halfPKjS4_S2_PS0_iiiiPKtS7_iiiiiibS2_i:
	.zero		644


//--------------------- .nv.constant0._Z23gemm_half_q_half_kernelILi2ELi152ELb1ELb1ELi32EEvPK6__halfPKjS4_S2_PS0_iiiiPKtS7_iiiiiibS2_i --------------------------
	.section	.nv.constant0._Z23gemm_half_q_half_kernelILi2ELi152ELb1ELb1ELi32EEvPK6__halfPKjS4_S2_PS0_iiiiPKtS7_iiiiiibS2_i,"a",@progbits
	.sectionflags	@""
	.align	4
.nv.constant0._Z23gemm_half_q_half_kernelILi2ELi152ELb1ELb1ELi32EEvPK6__halfPKjS4_S2_PS0_iiiiPKtS7_iiiiiibS2_i:
	.zero		644


//--------------------- .nv.constant0._Z23gemm_half_q_half_kernelILi2ELi140ELb1ELb1ELi32EEvPK6__halfPKjS4_S2_PS0_iiiiPKtS7_iiiiiibS2_i --------------------------
	.section	.nv.constant0._Z23gemm_half_q_half_kernelILi2ELi140ELb1ELb1ELi32EEvPK6__halfPKjS4_S2_PS0_iiiiPKtS7_iiiiiibS2_i,"a",@progbits
	.sectionflags	@""
	.align	4
.nv.constant0._Z23gemm_half_q_half_kernelILi2ELi140ELb1ELb1ELi32EEvPK6__halfPKjS4_S2_PS0_iiiiPKtS7_iiiiiibS2_i:
	.zero		644


//--------------------- .nv.constant0._Z23gemm_half_q_half_kernelILi2ELi20ELb1ELb1ELi32EEvPK6__halfPKjS4_S2_PS0_iiiiPKtS7_iiiiiibS2_i --------------------------
	.section	.nv.constant0._Z23gemm_half_q_half_kernelILi2ELi20ELb1ELb1ELi32EEvPK6__halfPKjS4_S2_PS0_iiiiPKtS7_iiiiiibS2_i,"a",@progbits
	.sectionflags	@""
	.align	4
.nv.constant0._Z23gemm_half_q_half_kernelILi2ELi20ELb1ELb1ELi32EEvPK6__halfPKjS4_S2_PS0_iiiiPKtS7_iiiiiibS2_i:
	.zero		644


//--------------------- .nv.constant0._Z23gemm_half_q_half_kernelILi2ELi38ELb1ELb1ELi32EEvPK6__halfPKjS4_S2_PS0_iiiiPKtS7_iiiiiibS2_i --------------------------
	.section	.nv.constant0._Z23gemm_half_q_half_kernelILi2ELi38ELb1ELb1ELi32EEvPK6__halfPKjS4_S2_PS0_iiiiPKtS7_iiiiiibS2_i,"a",@progbits
	.sectionflags	@""
	.align	4
.nv.constant0._Z23gemm_half_q_half_kernelILi2ELi38ELb1ELb1ELi32EEvPK6__halfPKjS4_S2_PS0_iiiiPKtS7_iiiiiibS2_i:
	.zero		644


//--------------------- .nv.constant0._Z23gemm_half_q_half_kernelILi2ELi128ELb1ELb1ELi32EEvPK6__halfPKjS4_S2_PS0_iiiiPKtS7_iiiiiibS2_i --------------------------
	.section	.nv.constant0._Z23gemm_half_q_half_kernelILi2ELi128ELb1ELb1ELi32EEvPK6__halfPKjS4_S2_PS0_iiiiPKtS7_iiiiiibS2_i,"a",@progbits
	.sectionflags	@""
	.align	4
.nv.constant0._Z23gemm_half_q_half_kernelILi2ELi128ELb1ELb1ELi32EEvPK6__halfPKjS4_S2_PS0_iiiiPKtS7_iiiiiibS2_i:
	.zero		644


//--------------------- .nv.constant0._Z23gemm_half_q_half_kernelILi1ELi190ELb1ELb1ELi64EEvPK6__halfPKjS4_S2_PS0_iiiiPKtS7_iiiiiibS2_i --------------------------
	.section	.nv.constant0._Z23gemm_half_q_half_kernelILi1ELi190ELb1ELb1ELi64EEvPK6__halfPKjS4_S2_PS0_iiiiPKtS7_iiiiiibS2_i,"a",@progbits
	.sectionflags	@""
	.align	4
.nv.constant0._Z23gemm_half_q_half_kernelILi1ELi190ELb1ELb1ELi64EEvPK6__halfPKjS4_S2_PS0_iiiiPKtS7_iiiiiibS2_i:
	.zero		644


//--------------------- .nv.constant0._Z23gemm_half_q_half_kernelILi1ELi160ELb1ELb1ELi64EEvPK6__halfPKjS4_S2_PS0_iiiiPKtS7_iiiiiibS2_i --------------------------
	.section	.nv.constant0._Z23gemm_half_q_half_kernelILi1ELi160ELb1ELb1ELi64EEvPK6__halfPKjS4_S2_PS0_iiiiPKtS7_iiiiiibS2_i,"a",@progbits
	.sectionflags	@""
	.align	4
.nv.constant0._Z23gemm_half_q_half_kernelILi1ELi160ELb1ELb1ELi64EEvPK6__halfPKjS4_S2_PS0_iiiiPKtS7_iiiiiibS2_i:
	.zero		644


//--------------------- .nv.constant0._Z23gemm_half_q_half_kernelILi1ELi40ELb1ELb1ELi64EEvPK6__halfPKjS4_S2_PS0_iiiiPKtS7_iiiiiibS2_i --------------------------
	.section	.nv.constant0._Z23gemm_half_q_half_kernelILi1ELi40ELb1ELb1ELi64EEvPK6__halfPKjS4_S2_PS0_iiiiPKtS7_iiiiiibS2_i,"a",@progbits
	.sectionflags	@""
	.align	4
.nv.constant0._Z23gemm_half_q_half_kernelILi1ELi40ELb1ELb1ELi64EEvPK6__halfPKjS4_S2_PS0_iiiiPKtS7_iiiiiibS2_i:
	.zero		644


//--------------------- .nv.constant0._Z23gemm_half_q_half_kernelILi1ELi10ELb1ELb1ELi64EEvPK6__halfPKjS4_S2_PS0_iiiiPKtS7_iiiiiibS2_i --------------------------
	.section	.nv.constant0._Z23gemm_half_q_half_kernelILi1ELi10ELb1ELb1ELi64EEvPK6__halfPKjS4_S2_PS0_iiiiPKtS7_iiiiiibS2_i,"a",@progbits
	.sectionflags	@""
	.align	4
.nv.constant0._Z23gemm_half_q_half_kernelILi1ELi10ELb1ELb1ELi64EEvPK6__halfPKjS4_S2_PS0_iiiiPKtS7_iiiiiibS2_i:
	.zero		644


//--------------------- .nv.constant0._Z23gemm_half_q_half_kernelILi1ELi172ELb1ELb1ELi64EEvPK6__halfPKjS4_S2_PS0_iiiiPKtS7_iiiiiibS2_i --------------------------
	.section	.nv.constant0._Z23gemm_half_q_half_kernelILi1ELi172ELb1ELb1ELi64EEvPK6__halfPKjS4_S2_PS0_iiiiPKtS7_iiiiiibS2_i,"a",@progbits
	.sectionflags	@""
	.align	4
.nv.constant0._Z23gemm_half_q_half_kernelILi1ELi172ELb1ELb1ELi64EEvPK6__halfPKjS4_S2_PS0_iiiiPKtS7_iiiiiibS2_i:
	.zero		644


//--------------------- .nv.constant0._Z23gemm_half_q_half_kernelILi1ELi176ELb1ELb1ELi64EEvPK6__halfPKjS4_S2_PS0_iiiiPKtS7_iiiiiibS2_i --------------------------
	.section	.nv.constant0._Z23gemm_half_q_half_kernelILi1ELi176ELb1ELb1ELi64EEvPK6__halfPKjS4_S2_PS0_iiiiPKtS7_iiiiiibS2_i,"a",@progbits
	.sectionflags	@""
	.align	4
.nv.constant0._Z23gemm_half_q_half_kernelILi1ELi176ELb1ELb1ELi64EEvPK6__halfPKjS4_S2_PS0_iiiiPKtS7_iiiiiibS2_i:
	.zero		644


//--------------------- .nv.constant0._Z23gemm_half_q_half_kernelILi1ELi152ELb1ELb1ELi64EEvPK6__halfPKjS4_S2_PS0_iiiiPKtS7_iiiiiibS2_i --------------------------
	.section	.nv.constant0._Z23gemm_half_q_half_kernelILi1ELi152ELb1ELb1ELi64EEvPK6__halfPKjS4_S2_PS0_iiiiPKtS7_iiiiiibS2_i,"a",@progbits
	.sectionflags	@""
	.align	4
.nv.constant0._Z23gemm_half_q_half_kernelILi1ELi152ELb1ELb1ELi64EEvPK6__halfPKjS4_S2_PS0_iiiiPKtS7_iiiiiibS2_i:
	.zero		644


//--------------------- .nv.constant0._Z23gemm_half_q_half_kernelILi1ELi140ELb1ELb1ELi64EEvPK6__halfPKjS4_S2_PS0_iiiiPKtS7_iiiiiibS2_i --------------------------
	.section	.nv.constant0._Z23gemm_half_q_half_kernelILi1ELi140ELb1ELb1ELi64EEvPK6__halfPKjS4_S2_PS0_iiiiPKtS7_iiiiiibS2_i,"a",@progbits
	.sectionflags	@""
	.align	4
.nv.constant0._Z23gemm_half_q_half_kernelILi1ELi140ELb1ELb1ELi64EEvPK6__halfPKjS4_S2_PS0_iiiiPKtS7_iiiiiibS2_i:
	.zero		644


//--------------------- .nv.constant0._Z23gemm_half_q_half_kernelILi1ELi20ELb1ELb1ELi64EEvPK6__halfPKjS4_S2_PS0_iiiiPKtS7_iiiiiibS2_i --------------------------
	.section	.nv.constant0._Z23gemm_half_q_half_kernelILi1ELi20ELb1ELb1ELi64EEvPK6__halfPKjS4_S2_PS0_iiiiPKtS7_iiiiiibS2_i,"a",@progbits
	.sectionflags	@""
	.align	4
.nv.constant0._Z23gemm_half_q_half_kernelILi1ELi20ELb1ELb1ELi64EEvPK6__halfPKjS4_S2_PS0_iiiiPKtS7_iiiiiibS2_i:
	.zero		644


//--------------------- .nv.constant0._Z23gemm_half_q_half_kernelILi1ELi38ELb1ELb1ELi64EEvPK6__halfPKjS4_S2_PS0_iiiiPKtS7_iiiiiibS2_i --------------------------
	.section	.nv.constant0._Z23gemm_half_q_half_kernelILi1ELi38ELb1ELb1ELi64EEvPK6__halfPKjS4_S2_PS0_iiiiPKtS7_iiiiiibS2_i,"a",@progbits
	.sectionflags	@""
	.align	4
.nv.constant0._Z23gemm_half_q_half_kernelILi1ELi38ELb1ELb1ELi64EEvPK6__halfPKjS4_S2_PS0_iiiiPKtS7_iiiiiibS2_i:
	.zero		644


//--------------------- .nv.constant0._Z23gemm_half_q_half_kernelILi1ELi128ELb1ELb1ELi64EEvPK6__halfPKjS4_S2_PS0_iiiiPKtS7_iiiiiibS2_i --------------------------
	.section	.nv.constant0._Z23gemm_half_q_half_kernelILi1ELi128ELb1ELb1ELi64EEvPK6__halfPKjS4_S2_PS0_iiiiPKtS7_iiiiiibS2_i,"a",@progbits
	.sectionflags	@""
	.align	4
.nv.constant0._Z23gemm_half_q_half_kernelILi1ELi128ELb1ELb1ELi64EEvPK6__halfPKjS4_S2_PS0_iiiiPKtS7_iiiiiibS2_i:
	.zero		644


//--------------------- .nv.constant0._Z23gemm_half_q_half_kernelILi1ELi190ELb1ELb1ELi32EEvPK6__halfPKjS4_S2_PS0_iiiiPKtS7_iiiiiibS2_i --------------------------
	.section	.nv.constant0._Z23gemm_half_q_half_kernelILi1ELi190ELb1ELb1ELi32EEvPK6__halfPKjS4_S2_PS0_iiiiPKtS7_iiiiiibS2_i,"a",@progbits
	.sectionflags	@""
	.align	4
.nv.constant0._Z23gemm_half_q_half_kernelILi1ELi190ELb1ELb1ELi32EEvPK6__halfPKjS4_S2_PS0_iiiiPKtS7_iiiiiibS2_i:
	.zero		644


//--------------------- .nv.constant0._Z23gemm_half_q_half_kernelILi1ELi160ELb1ELb1ELi32EEvPK6__halfPKjS4_S2_PS0_iiiiPKtS7_iiiiiibS2_i --------------------------
	.section	.nv.constant0._Z23gemm_half_q_half_kernelILi1ELi160ELb1ELb1ELi32EEvPK6__halfPKjS4_S2_PS0_iiiiPKtS7_iiiiiibS2_i,"a",@progbits
	.sectionflags	@""
	.align	4
.nv.constant0._Z23gemm_half_q_half_kernelILi1ELi160ELb1ELb1ELi32EEvPK6__halfPKjS4_S2_PS0_iiiiPKtS7_iiiiiibS2_i:
	.zero		644


//--------------------- .nv.constant0._Z23gemm_half_q_half_kernelILi1ELi40ELb1ELb1ELi32EEvPK6__halfPKjS4_S2_PS0_iiiiPKtS7_iiiiiibS2_i --------------------------
	.section	.nv.constant0._Z23gemm_half_q_half_kernelILi1ELi40ELb1ELb1ELi32EEvPK6__halfPKjS4_S2_PS0_iiiiPKtS7_iiiiiibS2_i,"a",@progbits
	.sectionflags	@""
	.align	4
.nv.constant0._Z23gemm_half_q_half_kernelILi1ELi40ELb1ELb1ELi32EEvPK6__halfPKjS4_S2_PS0_iiiiPKtS7_iiiiiibS2_i:
	.zero		644


//--------------------- .nv.constant0._Z23gemm_half_q_half_kernelILi1ELi10ELb1ELb1ELi32EEvPK6__halfPKjS4_S2_PS0_iiiiPKtS7_iiiiiibS2_i --------------------------
	.section	.nv.constant0._Z23gemm_half_q_half_kernelILi1ELi10ELb1ELb1ELi32EEvPK6__halfPKjS4_S2_PS0_iiiiPKtS7_iiiiiibS2_i,"a",@progbits
	.sectionflags	@""
	.align	4
.nv.constant0._Z23gemm_half_q_half_kernelILi1ELi10ELb1ELb1ELi32EEvPK6__halfPKjS4_S2_PS0_iiiiPKtS7_iiiiiibS2_i:
	.zero		644


//--------------------- .nv.constant0._Z23gemm_half_q_half_kernelILi1ELi172ELb1ELb1ELi32EEvPK6__halfPKjS4_S2_PS0_iiiiPKtS7_iiiiiibS2_i --------------------------
	.section	.nv.constant0._Z23gemm_half_q_half_kernelILi1ELi172ELb1ELb1ELi32EEvPK6__halfPKjS4_S2_PS0_iiiiPKtS7_iiiiiibS2_i,"a",@progbits
	.sectionflags	@""
	.align	4
.nv.constant0._Z23gemm_half_q_half_kernelILi1ELi172ELb1ELb1ELi32EEvPK6__halfPKjS4_S2_PS0_iiiiPKtS7_iiiiiibS2_i:
	.zero		644


//--------------------- .nv.constant0._Z23gemm_half_q_half_kernelILi1ELi176ELb1ELb1ELi32EEvPK6__halfPKjS4_S2_PS0_iiiiPKtS7_iiiiiibS2_i --------------------------
	.section	.nv.constant0._Z23gemm_half_q_half_kernelILi1ELi176ELb1ELb1ELi32EEvPK6__halfPKjS4_S2_PS0_iiiiPKtS7_iiiiiibS2_i,"a",@progbits
	.sectionflags	@""
	.align	4
.nv.constant0._Z23gemm_half_q_half_kernelILi1ELi176ELb1ELb1ELi32EEvPK6__halfPKjS4_S2_PS0_iiiiPKtS7_iiiiiibS2_i:
	.zero		644


//--------------------- .nv.constant0._Z23gemm_half_q_half_kernelILi1ELi152ELb1ELb1ELi32EEvPK6__halfPKjS4_S2_PS0_iiiiPKtS7_iiiiiibS2_i --------------------------
	.section	.nv.constant0._Z23gemm_half_q_half_kernelILi1ELi152ELb1ELb1ELi32EEvPK6__halfPKjS4_S2_PS0_iiiiPKtS7_iiiiiibS2_i,"a",@progbits
	.sectionflags	@""
	.align	4
.nv.constant0._Z23gemm_half_q_half_kernelILi1ELi152ELb1ELb1ELi32EEvPK6__halfPKjS4_S2_PS0_iiiiPKtS7_iiiiiibS2_i:
	.zero		644


//--------------------- .nv.constant0._Z23gemm_half_q_half_kernelILi1ELi140ELb1ELb1ELi32EEvPK6__halfPKjS4_S2_PS0_iiiiPKtS7_iiiiiibS2_i --------------------------
	.section	.nv.constant0._Z23gemm_half_q_half_kernelILi1ELi140ELb1ELb1ELi32EEvPK6__halfPKjS4_S2_PS0_iiiiPKtS7_iiiiiibS2_i,"a",@progbits
	.sectionflags	@""
	.align	4
.nv.constant0._Z23gemm_half_q_half_kernelILi1ELi140ELb1ELb1ELi32EEvPK6__halfPKjS4_S2_PS0_iiiiPKtS7_iiiiiibS2_i:
	.zero		644


//--------------------- .nv.constant0._Z23gemm_half_q_half_kernelILi1ELi20ELb1ELb1ELi32EEvPK6__halfPKjS4_S2_PS0_iiiiPKtS7_iiiiiibS2_i --------------------------
	.section	.nv.constant0._Z23gemm_half_q_half_kernelILi1ELi20ELb1ELb1ELi32EEvPK6__halfPKjS4_S2_PS0_iiiiPKtS7_iiiiiibS2_i,"a",@progbits
	.sectionflags	@""
	.align	4
.nv.constant0._Z23gemm_half_q_half_kernelILi1ELi20ELb1ELb1ELi32EEvPK6__halfPKjS4_S2_PS0_iiiiPKtS7_iiiiiibS2_i:
	.zero		644


//--------------------- .nv.constant0._Z23gemm_half_q_half_kernelILi1ELi38ELb1ELb1ELi32EEvPK6__halfPKjS4_S2_PS0_iiiiPKtS7_iiiiiibS2_i --------------------------
	.section	.nv.constant0._Z23gemm_half_q_half_kernelILi1ELi38ELb1ELb1ELi32EEvPK6__halfPKjS4_S2_PS0_iiiiPKtS7_iiiiiibS2_i,"a",@progbits
	.sectionflags	@""
	.align	4
.nv.constant0._Z23gemm_half_q_half_kernelILi1ELi38ELb1ELb1ELi32EEvPK6__halfPKjS4_S2_PS0_iiiiPKtS7_iiiiiibS2_i:
	.zero		644


//--------------------- .nv.constant0._Z23gemm_half_q_half_kernelILi1ELi128ELb1ELb1ELi32EEvPK6__halfPKjS4_S2_PS0_iiiiPKtS7_iiiiiibS2_i --------------------------
	.section	.nv.constant0._Z23gemm_half_q_half_kernelILi1ELi128ELb1ELb1ELi32EEvPK6__halfPKjS4_S2_PS0_iiiiPKtS7_iiiiiibS2_i,"a",@progbits
	.sectionflags	@""
	.align	4
.nv.constant0._Z23gemm_half_q_half_kernelILi1ELi128ELb1ELb1ELi32EEvPK6__halfPKjS4_S2_PS0_iiiiPKtS7_iiiiiibS2_i:
	.zero		644


//--------------------- SYMBOLS --------------------------

	.type		.nv.reservedSmem.offset0,@object
	.size		.nv.reservedSmem.offset0,0x4
